	.target	sm_80

	.elftype	@"ET_EXEC"


//--------------------- .note.nv.tkinfo           --------------------------
	.section	.note.nv.tkinfo,"",@"SHT_NOTE"
	.sectionflags	@"SHF_NOTE_NV_TKINFO"
	.tkinfo
        /*0018*/ 	.word	0x00000002
        /*0030*/ 	.string	""
        /*0030*/ 	.string	"ptxas"
        /*0030*/ 	.string	"Cuda compilation tools, release 13.0, V13.0.88"
        /*0030*/ 	.string	"Build cuda_13.0.r13.0/compiler.36424714_0"
        /*0030*/ 	.string	"-arch sm_80 -m 64 "



//--------------------- .note.nv.cuinfo           --------------------------
	.section	.note.nv.cuinfo,"",@"SHT_NOTE"
	.sectionflags	@"SHF_NOTE_NV_CUINFO"
        /*0018*/ 	.short	0x0002
        /*001a*/ 	.short	0x0050
        /*001c*/ 	.short	0x0082
	.zero		2


//--------------------- .nv.info                  --------------------------
	.section	.nv.info,"",@"SHT_CUDA_INFO"
	.align	4


	//----- nvinfo : EIATTR_REGCOUNT
	.align		4
        /*0000*/ 	.byte	0x04, 0x2f
        /*0002*/ 	.short	(.L_12 - .L_11)
	.align		4
.L_11:
        /*0004*/ 	.word	index@(_ZN5flash16flash_fwd_kernelI23Flash_fwd_kernel_traitsILi128ELi128ELi32ELi4ELb0ELb0EN7cutlass10bfloat16_tE19Flash_kernel_traitsILi128ELi128ELi32ELi4ES3_EELb0ELb1ELb0ELb1ELb0ELb0ELb1ELb0EEEvNS_16Flash_fwd_paramsE)
        /*0008*/ 	.word	0x000000ff


	//----- nvinfo : EIATTR_FRAME_SIZE
	.align		4
.L_12:
        /*000c*/ 	.byte	0x04, 0x11
        /*000e*/ 	.short	(.L_14 - .L_13)
	.align		4
.L_13:
        /*0010*/ 	.word	index@(_ZN5flash16flash_fwd_kernelI23Flash_fwd_kernel_traitsILi128ELi128ELi32ELi4ELb0ELb0EN7cutlass10bfloat16_tE19Flash_kernel_traitsILi128ELi128ELi32ELi4ES3_EELb0ELb1ELb0ELb1ELb0ELb0ELb1ELb0EEEvNS_16Flash_fwd_paramsE)
        /*0014*/ 	.word	0x00000060


	//----- nvinfo : EIATTR_REGCOUNT
	.align		4
.L_14:
        /*0018*/ 	.byte	0x04, 0x2f
        /*001a*/ 	.short	(.L_16 - .L_15)
	.align		4
.L_15:
        /*001c*/ 	.word	index@(_ZN5flash16flash_fwd_kernelI23Flash_fwd_kernel_traitsILi128ELi128ELi32ELi4ELb0ELb0EN7cutlass10bfloat16_tE19Flash_kernel_traitsILi128ELi128ELi32ELi4ES3_EELb1ELb1ELb0ELb1ELb0ELb0ELb0ELb1EEEvNS_16Flash_fwd_paramsE)
        /*0020*/ 	.word	0x000000ff


	//----- nvinfo : EIATTR_FRAME_SIZE
	.align		4
.L_16:
        /*0024*/ 	.byte	0x04, 0x11
        /*0026*/ 	.short	(.L_18 - .L_17)
	.align		4
.L_17:
        /*0028*/ 	.word	index@(_ZN5flash16flash_fwd_kernelI23Flash_fwd_kernel_traitsILi128ELi128ELi32ELi4ELb0ELb0EN7cutlass10bfloat16_tE19Flash_kernel_traitsILi128ELi128ELi32ELi4ES3_EELb1ELb1ELb0ELb1ELb0ELb0ELb0ELb1EEEvNS_16Flash_fwd_paramsE)
        /*002c*/ 	.word	0x00000148


	//----- nvinfo : EIATTR_REGCOUNT
	.align		4
.L_18:
        /*0030*/ 	.byte	0x04, 0x2f
        /*0032*/ 	.short	(.L_20 - .L_19)
	.align		4
.L_19:
        /*0034*/ 	.word	index@(_ZN5flash16flash_fwd_kernelI23Flash_fwd_kernel_traitsILi128ELi128ELi32ELi4ELb0ELb0EN7cutlass10bfloat16_tE19Flash_kernel_traitsILi128ELi128ELi32ELi4ES3_EELb0ELb1ELb0ELb0ELb0ELb0ELb1ELb0EEEvNS_16Flash_fwd_paramsE)
        /*0038*/ 	.word	0x000000ff


	//----- nvinfo : EIATTR_FRAME_SIZE
	.align		4
.L_20:
        /*003c*/ 	.byte	0x04, 0x11
        /*003e*/ 	.short	(.L_22 - .L_21)
	.align		4
.L_21:
        /*0040*/ 	.word	index@(_ZN5flash16flash_fwd_kernelI23Flash_fwd_kernel_traitsILi128ELi128ELi32ELi4ELb0ELb0EN7cutlass10bfloat16_tE19Flash_kernel_traitsILi128ELi128ELi32ELi4ES3_EELb0ELb1ELb0ELb0ELb0ELb0ELb1ELb0EEEvNS_16Flash_fwd_paramsE)
        /*0044*/ 	.word	0x00000050


	//----- nvinfo : EIATTR_REGCOUNT
	.align		4
.L_22:
        /*0048*/ 	.byte	0x04, 0x2f
        /*004a*/ 	.short	(.L_24 - .L_23)
	.align		4
.L_23:
        /*004c*/ 	.word	index@(_ZN5flash16flash_fwd_kernelI23Flash_fwd_kernel_traitsILi128ELi128ELi32ELi4ELb0ELb0EN7cutlass10bfloat16_tE19Flash_kernel_traitsILi128ELi128ELi32ELi4ES3_EELb1ELb1ELb0ELb0ELb0ELb0ELb0ELb1EEEvNS_16Flash_fwd_paramsE)
        /*0050*/ 	.word	0x000000ff


	//----- nvinfo : EIATTR_FRAME_SIZE
	.align		4
.L_24:
        /*0054*/ 	.byte	0x04, 0x11
        /*0056*/ 	.short	(.L_26 - .L_25)
	.align		4
.L_25:
        /*0058*/ 	.word	index@(_ZN5flash16flash_fwd_kernelI23Flash_fwd_kernel_traitsILi128ELi128ELi32ELi4ELb0ELb0EN7cutlass10bfloat16_tE19Flash_kernel_traitsILi128ELi128ELi32ELi4ES3_EELb1ELb1ELb0ELb0ELb0ELb0ELb0ELb1EEEvNS_16Flash_fwd_paramsE)
        /*005c*/ 	.word	0x00000128


	//----- nvinfo : EIATTR_REGCOUNT
	.align		4
.L_26:
        /*0060*/ 	.byte	0x04, 0x2f
        /*0062*/ 	.short	(.L_28 - .L_27)
	.align		4
.L_27:
        /*0064*/ 	.word	index@(_ZN5flash16flash_fwd_kernelI23Flash_fwd_kernel_traitsILi128ELi128ELi32ELi4ELb0ELb0EN7cutlass10bfloat16_tE19Flash_kernel_traitsILi128ELi128ELi32ELi4ES3_EELb1ELb1ELb0ELb1ELb0ELb0ELb0ELb0EEEvNS_16Flash_fwd_paramsE)
        /*0068*/ 	.word	0x000000ff


	//----- nvinfo : EIATTR_FRAME_SIZE
	.align		4
.L_28:
        /*006c*/ 	.byte	0x04, 0x11
        /*006e*/ 	.short	(.L_30 - .L_29)
	.align		4
.L_29:
        /*0070*/ 	.word	index@(_ZN5flash16flash_fwd_kernelI23Flash_fwd_kernel_traitsILi128ELi128ELi32ELi4ELb0ELb0EN7cutlass10bfloat16_tE19Flash_kernel_traitsILi128ELi128ELi32ELi4ES3_EELb1ELb1ELb0ELb1ELb0ELb0ELb0ELb0EEEvNS_16Flash_fwd_paramsE)
        /*0074*/ 	.word	0x00000068


	//----- nvinfo : EIATTR_REGCOUNT
	.align		4
.L_30:
        /*0078*/ 	.byte	0x04, 0x2f
        /*007a*/ 	.short	(.L_32 - .L_31)
	.align		4
.L_31:
        /*007c*/ 	.word	index@(_ZN5flash16flash_fwd_kernelI23Flash_fwd_kernel_traitsILi128ELi128ELi32ELi4ELb0ELb0EN7cutlass10bfloat16_tE19Flash_kernel_traitsILi128ELi128ELi32ELi4ES3_EELb0ELb1ELb0ELb0ELb0ELb1ELb1ELb0EEEvNS_16Flash_fwd_paramsE)
        /*0080*/ 	.word	0x000000ff


	//----- nvinfo : EIATTR_FRAME_SIZE
	.align		4
.L_32:
        /*0084*/ 	.byte	0x04, 0x11
        /*0086*/ 	.short	(.L_34 - .L_33)
	.align		4
.L_33:
        /*0088*/ 	.word	index@(_ZN5flash16flash_fwd_kernelI23Flash_fwd_kernel_traitsILi128ELi128ELi32ELi4ELb0ELb0EN7cutlass10bfloat16_tE19Flash_kernel_traitsILi128ELi128ELi32ELi4ES3_EELb0ELb1ELb0ELb0ELb0ELb1ELb1ELb0EEEvNS_16Flash_fwd_paramsE)
        /*008c*/ 	.word	0x00000060


	//----- nvinfo : EIATTR_REGCOUNT
	.align		4
.L_34:
        /*0090*/ 	.byte	0x04, 0x2f
        /*0092*/ 	.short	(.L_36 - .L_35)
	.align		4
.L_35:
        /*0094*/ 	.word	index@(_ZN5flash16flash_fwd_kernelI23Flash_fwd_kernel_traitsILi128ELi128ELi32ELi4ELb0ELb0EN7cutlass10bfloat16_tE19Flash_kernel_traitsILi128ELi128ELi32ELi4ES3_EELb1ELb1ELb0ELb0ELb0ELb1ELb0ELb0EEEvNS_16Flash_fwd_paramsE)
        /*0098*/ 	.word	0x000000ff


	//----- nvinfo : EIATTR_FRAME_SIZE
	.align		4
.L_36:
        /*009c*/ 	.byte	0x04, 0x11
        /*009e*/ 	.short	(.L_38 - .L_37)
	.align		4
.L_37:
        /*00a0*/ 	.word	index@(_ZN5flash16flash_fwd_kernelI23Flash_fwd_kernel_traitsILi128ELi128ELi32ELi4ELb0ELb0EN7cutlass10bfloat16_tE19Flash_kernel_traitsILi128ELi128ELi32ELi4ES3_EELb1ELb1ELb0ELb0ELb0ELb1ELb0ELb0EEEvNS_16Flash_fwd_paramsE)
        /*00a4*/ 	.word	0x00000038


	//----- nvinfo : EIATTR_REGCOUNT
	.align		4
.L_38:
        /*00a8*/ 	.byte	0x04, 0x2f
        /*00aa*/ 	.short	(.L_40 - .L_39)
	.align		4
.L_39:
        /*00ac*/ 	.word	index@(_ZN5flash16flash_fwd_kernelI23Flash_fwd_kernel_traitsILi128ELi128ELi32ELi4ELb0ELb0EN7cutlass10bfloat16_tE19Flash_kernel_traitsILi128ELi128ELi32ELi4ES3_EELb0ELb1ELb0ELb0ELb1ELb1ELb1ELb0EEEvNS_16Flash_fwd_paramsE)
        /*00b0*/ 	.word	0x000000ff


	//----- nvinfo : EIATTR_FRAME_SIZE
	.align		4
.L_40:
        /*00b4*/ 	.byte	0x04, 0x11
        /*00b6*/ 	.short	(.L_42 - .L_41)
	.align		4
.L_41:
        /*00b8*/ 	.word	index@(_ZN5flash16flash_fwd_kernelI23Flash_fwd_kernel_traitsILi128ELi128ELi32ELi4ELb0ELb0EN7cutlass10bfloat16_tE19Flash_kernel_traitsILi128ELi128ELi32ELi4ES3_EELb0ELb1ELb0ELb0ELb1ELb1ELb1ELb0EEEvNS_16Flash_fwd_paramsE)
        /*00bc*/ 	.word	0x00000040


	//----- nvinfo : EIATTR_REGCOUNT
	.align		4
.L_42:
        /*00c0*/ 	.byte	0x04, 0x2f
        /*00c2*/ 	.short	(.L_44 - .L_43)
	.align		4
.L_43:
        /*00c4*/ 	.word	index@(_ZN5flash16flash_fwd_kernelI23Flash_fwd_kernel_traitsILi128ELi128ELi32ELi4ELb0ELb0EN7cutlass10bfloat16_tE19Flash_kernel_traitsILi128ELi128ELi32ELi4ES3_EELb1ELb1ELb0ELb0ELb1ELb1ELb0ELb0EEEvNS_16Flash_fwd_paramsE)
        /*00c8*/ 	.word	0x000000ff


	//----- nvinfo : EIATTR_FRAME_SIZE
	.align		4
.L_44:
        /*00cc*/ 	.byte	0x04, 0x11
        /*00ce*/ 	.short	(.L_46 - .L_45)
	.align		4
.L_45:
        /*00d0*/ 	.word	index@(_ZN5flash16flash_fwd_kernelI23Flash_fwd_kernel_traitsILi128ELi128ELi32ELi4ELb0ELb0EN7cutlass10bfloat16_tE19Flash_kernel_traitsILi128ELi128ELi32ELi4ES3_EELb1ELb1ELb0ELb0ELb1ELb1ELb0ELb0EEEvNS_16Flash_fwd_paramsE)
        /*00d4*/ 	.word	0x00000020


	//----- nvinfo : EIATTR_REGCOUNT
	.align		4
.L_46:
        /*00d8*/ 	.byte	0x04, 0x2f
        /*00da*/ 	.short	(.L_48 - .L_47)
	.align		4
.L_47:
        /*00dc*/ 	.word	index@(_ZN5flash16flash_fwd_kernelI23Flash_fwd_kernel_traitsILi128ELi128ELi32ELi4ELb0ELb0EN7cutlass10bfloat16_tE19Flash_kernel_traitsILi128ELi128ELi32ELi4ES3_EELb1ELb1ELb0ELb0ELb0ELb0ELb0ELb0EEEvNS_16Flash_fwd_paramsE)
        /*00e0*/ 	.word	0x000000ff


	//----- nvinfo : EIATTR_FRAME_SIZE
	.align		4
.L_48:
        /*00e4*/ 	.byte	0x04, 0x11
        /*00e6*/ 	.short	(.L_50 - .L_49)
	.align		4
.L_49:
        /*00e8*/ 	.word	index@(_ZN5flash16flash_fwd_kernelI23Flash_fwd_kernel_traitsILi128ELi128ELi32ELi4ELb0ELb0EN7cutlass10bfloat16_tE19Flash_kernel_traitsILi128ELi128ELi32ELi4ES3_EELb1ELb1ELb0ELb0ELb0ELb0ELb0ELb0EEEvNS_16Flash_fwd_paramsE)
        /*00ec*/ 	.word	0x00000068


	//----- nvinfo : EIATTR_REGCOUNT
	.align		4
.L_50:
        /*00f0*/ 	.byte	0x04, 0x2f
        /*00f2*/ 	.short	(.L_52 - .L_51)
	.align		4
.L_51:
        /*00f4*/ 	.word	index@(_ZN5flash16flash_fwd_kernelI23Flash_fwd_kernel_traitsILi128ELi64ELi64ELi4ELb0ELb0EN7cutlass10bfloat16_tE19Flash_kernel_traitsILi128ELi64ELi64ELi4ES3_EELb0ELb1ELb0ELb1ELb0ELb0ELb1ELb0EEEvNS_16Flash_fwd_paramsE)
        /*00f8*/ 	.word	0x000000c2


	//----- nvinfo : EIATTR_FRAME_SIZE
	.align		4
.L_52:
        /*00fc*/ 	.byte	0x04, 0x11
        /*00fe*/ 	.short	(.L_54 - .L_53)
	.align		4
.L_53:
        /*0100*/ 	.word	index@(_ZN5flash16flash_fwd_kernelI23Flash_fwd_kernel_traitsILi128ELi64ELi64ELi4ELb0ELb0EN7cutlass10bfloat16_tE19Flash_kernel_traitsILi128ELi64ELi64ELi4ES3_EELb0ELb1ELb0ELb1ELb0ELb0ELb1ELb0EEEvNS_16Flash_fwd_paramsE)
        /*0104*/ 	.word	0x00000000


	//----- nvinfo : EIATTR_REGCOUNT
	.align		4
.L_54:
        /*0108*/ 	.byte	0x04, 0x2f
        /*010a*/ 	.short	(.L_56 - .L_55)
	.align		4
.L_55:
        /*010c*/ 	.word	index@(_ZN5flash16flash_fwd_kernelI23Flash_fwd_kernel_traitsILi128ELi64ELi64ELi4ELb0ELb0EN7cutlass10bfloat16_tE19Flash_kernel_traitsILi128ELi64ELi64ELi4ES3_EELb0ELb1ELb0ELb1ELb0ELb0ELb0ELb0EEEvNS_16Flash_fwd_paramsE)
        /*0110*/ 	.word	0x000000c3


	//----- nvinfo : EIATTR_FRAME_SIZE
	.align		4
.L_56:
        /*0114*/ 	.byte	0x04, 0x11
        /*0116*/ 	.short	(.L_58 - .L_57)
	.align		4
.L_57:
        /*0118*/ 	.word	index@(_ZN5flash16flash_fwd_kernelI23Flash_fwd_kernel_traitsILi128ELi64ELi64ELi4ELb0ELb0EN7cutlass10bfloat16_tE19Flash_kernel_traitsILi128ELi64ELi64ELi4ES3_EELb0ELb1ELb0ELb1ELb0ELb0ELb0ELb0EEEvNS_16Flash_fwd_paramsE)
        /*011c*/ 	.word	0x00000000


	//----- nvinfo : EIATTR_REGCOUNT
	.align		4
.L_58:
        /*0120*/ 	.byte	0x04, 0x2f
        /*0122*/ 	.short	(.L_60 - .L_59)
	.align		4
.L_59:
        /*0124*/ 	.word	index@(_ZN5flash16flash_fwd_kernelI23Flash_fwd_kernel_traitsILi128ELi64ELi64ELi4ELb0ELb0EN7cutlass10bfloat16_tE19Flash_kernel_traitsILi128ELi64ELi64ELi4ES3_EELb0ELb1ELb0ELb0ELb0ELb0ELb1ELb0EEEvNS_16Flash_fwd_paramsE)
        /*0128*/ 	.word	0x000000cd


	//----- nvinfo : EIATTR_FRAME_SIZE
	.align		4
.L_60:
        /*012c*/ 	.byte	0x04, 0x11
        /*012e*/ 	.short	(.L_62 - .L_61)
	.align		4
.L_61:
        /*0130*/ 	.word	index@(_ZN5flash16flash_fwd_kernelI23Flash_fwd_kernel_traitsILi128ELi64ELi64ELi4ELb0ELb0EN7cutlass10bfloat16_tE19Flash_kernel_traitsILi128ELi64ELi64ELi4ES3_EELb0ELb1ELb0ELb0ELb0ELb0ELb1ELb0EEEvNS_16Flash_fwd_paramsE)
        /*0134*/ 	.word	0x00000000


	//----- nvinfo : EIATTR_REGCOUNT
	.align		4
.L_62:
        /*0138*/ 	.byte	0x04, 0x2f
        /*013a*/ 	.short	(.L_64 - .L_63)
	.align		4
.L_63:
        /*013c*/ 	.word	index@(_ZN5flash16flash_fwd_kernelI23Flash_fwd_kernel_traitsILi128ELi64ELi64ELi4ELb0ELb0EN7cutlass10bfloat16_tE19Flash_kernel_traitsILi128ELi64ELi64ELi4ES3_EELb0ELb1ELb0ELb0ELb0ELb0ELb0ELb0EEEvNS_16Flash_fwd_paramsE)
        /*0140*/ 	.word	0x000000be


	//----- nvinfo : EIATTR_FRAME_SIZE
	.align		4
.L_64:
        /*0144*/ 	.byte	0x04, 0x11
        /*0146*/ 	.short	(.L_66 - .L_65)
	.align		4
.L_65:
        /*0148*/ 	.word	index@(_ZN5flash16flash_fwd_kernelI23Flash_fwd_kernel_traitsILi128ELi64ELi64ELi4ELb0ELb0EN7cutlass10bfloat16_tE19Flash_kernel_traitsILi128ELi64ELi64ELi4ES3_EELb0ELb1ELb0ELb0ELb0ELb0ELb0ELb0EEEvNS_16Flash_fwd_paramsE)
        /*014c*/ 	.word	0x00000000


	//----- nvinfo : EIATTR_REGCOUNT
	.align		4
.L_66:
        /*0150*/ 	.byte	0x04, 0x2f
        /*0152*/ 	.short	(.L_68 - .L_67)
	.align		4
.L_67:
        /*0154*/ 	.word	index@(_ZN5flash16flash_fwd_kernelI23Flash_fwd_kernel_traitsILi128ELi64ELi64ELi4ELb0ELb0EN7cutlass10bfloat16_tE19Flash_kernel_traitsILi128ELi64ELi64ELi4ES3_EELb0ELb1ELb0ELb0ELb0ELb1ELb1ELb0EEEvNS_16Flash_fwd_paramsE)
        /*0158*/ 	.word	0x000000cd


	//----- nvinfo : EIATTR_FRAME_SIZE
	.align		4
.L_68:
        /*015c*/ 	.byte	0x04, 0x11
        /*015e*/ 	.short	(.L_70 - .L_69)
	.align		4
.L_69:
        /*0160*/ 	.word	index@(_ZN5flash16flash_fwd_kernelI23Flash_fwd_kernel_traitsILi128ELi64ELi64ELi4ELb0ELb0EN7cutlass10bfloat16_tE19Flash_kernel_traitsILi128ELi64ELi64ELi4ES3_EELb0ELb1ELb0ELb0ELb0ELb1ELb1ELb0EEEvNS_16Flash_fwd_paramsE)
        /*0164*/ 	.word	0x00000000


	//----- nvinfo : EIATTR_REGCOUNT
	.align		4
.L_70:
        /*0168*/ 	.byte	0x04, 0x2f
        /*016a*/ 	.short	(.L_72 - .L_71)
	.align		4
.L_71:
        /*016c*/ 	.word	index@(_ZN5flash16flash_fwd_kernelI23Flash_fwd_kernel_traitsILi128ELi64ELi64ELi4ELb0ELb0EN7cutlass10bfloat16_tE19Flash_kernel_traitsILi128ELi64ELi64ELi4ES3_EELb0ELb1ELb0ELb0ELb0ELb1ELb0ELb0EEEvNS_16Flash_fwd_paramsE)
        /*0170*/ 	.word	0x000000bf


	//----- nvinfo : EIATTR_FRAME_SIZE
	.align		4
.L_72:
        /*0174*/ 	.byte	0x04, 0x11
        /*0176*/ 	.short	(.L_74 - .L_73)
	.align		4
.L_73:
        /*0178*/ 	.word	index@(_ZN5flash16flash_fwd_kernelI23Flash_fwd_kernel_traitsILi128ELi64ELi64ELi4ELb0ELb0EN7cutlass10bfloat16_tE19Flash_kernel_traitsILi128ELi64ELi64ELi4ES3_EELb0ELb1ELb0ELb0ELb0ELb1ELb0ELb0EEEvNS_16Flash_fwd_paramsE)
        /*017c*/ 	.word	0x00000000


	//----- nvinfo : EIATTR_REGCOUNT
	.align		4
.L_74:
        /*0180*/ 	.byte	0x04, 0x2f
        /*0182*/ 	.short	(.L_76 - .L_75)
	.align		4
.L_75:
        /*0184*/ 	.word	index@(_ZN5flash16flash_fwd_kernelI23Flash_fwd_kernel_traitsILi128ELi64ELi64ELi4ELb0ELb0EN7cutlass10bfloat16_tE19Flash_kernel_traitsILi128ELi64ELi64ELi4ES3_EELb0ELb1ELb0ELb0ELb1ELb1ELb1ELb0EEEvNS_16Flash_fwd_paramsE)
        /*0188*/ 	.word	0x000000c8


	//----- nvinfo : EIATTR_FRAME_SIZE
	.align		4
.L_76:
        /*018c*/ 	.byte	0x04, 0x11
        /*018e*/ 	.short	(.L_78 - .L_77)
	.align		4
.L_77:
        /*0190*/ 	.word	index@(_ZN5flash16flash_fwd_kernelI23Flash_fwd_kernel_traitsILi128ELi64ELi64ELi4ELb0ELb0EN7cutlass10bfloat16_tE19Flash_kernel_traitsILi128ELi64ELi64ELi4ES3_EELb0ELb1ELb0ELb0ELb1ELb1ELb1ELb0EEEvNS_16Flash_fwd_paramsE)
        /*0194*/ 	.word	0x00000000


	//----- nvinfo : EIATTR_REGCOUNT
	.align		4
.L_78:
        /*0198*/ 	.byte	0x04, 0x2f
        /*019a*/ 	.short	(.L_80 - .L_79)
	.align		4
.L_79:
        /*019c*/ 	.word	index@(_ZN5flash16flash_fwd_kernelI23Flash_fwd_kernel_traitsILi128ELi64ELi64ELi4ELb0ELb0EN7cutlass10bfloat16_tE19Flash_kernel_traitsILi128ELi64ELi64ELi4ES3_EELb0ELb1ELb0ELb0ELb1ELb1ELb0ELb0EEEvNS_16Flash_fwd_paramsE)
        /*01a0*/ 	.word	0x000000b8


	//----- nvinfo : EIATTR_FRAME_SIZE
	.align		4
.L_80:
        /*01a4*/ 	.byte	0x04, 0x11
        /*01a6*/ 	.short	(.L_82 - .L_81)
	.align		4
.L_81:
        /*01a8*/ 	.word	index@(_ZN5flash16flash_fwd_kernelI23Flash_fwd_kernel_traitsILi128ELi64ELi64ELi4ELb0ELb0EN7cutlass10bfloat16_tE19Flash_kernel_traitsILi128ELi64ELi64ELi4ES3_EELb0ELb1ELb0ELb0ELb1ELb1ELb0ELb0EEEvNS_16Flash_fwd_paramsE)
        /*01ac*/ 	.word	0x00000000


	//----- nvinfo : EIATTR_REGCOUNT
	.align		4
.L_82:
        /*01b0*/ 	.byte	0x04, 0x2f
        /*01b2*/ 	.short	(.L_84 - .L_83)
	.align		4
.L_83:
        /*01b4*/ 	.word	index@(_ZN5flash16flash_fwd_kernelI23Flash_fwd_kernel_traitsILi128ELi128ELi64ELi4ELb0ELb0EN7cutlass10bfloat16_tE19Flash_kernel_traitsILi128ELi128ELi64ELi4ES3_EELb0ELb1ELb0ELb1ELb0ELb0ELb1ELb0EEEvNS_16Flash_fwd_paramsE)
        /*01b8*/ 	.word	0x000000ff


	//----- nvinfo : EIATTR_FRAME_SIZE
	.align		4
.L_84:
        /*01bc*/ 	.byte	0x04, 0x11
        /*01be*/ 	.short	(.L_86 - .L_85)
	.align		4
.L_85:
        /*01c0*/ 	.word	index@(_ZN5flash16flash_fwd_kernelI23Flash_fwd_kernel_traitsILi128ELi128ELi64ELi4ELb0ELb0EN7cutlass10bfloat16_tE19Flash_kernel_traitsILi128ELi128ELi64ELi4ES3_EELb0ELb1ELb0ELb1ELb0ELb0ELb1ELb0EEEvNS_16Flash_fwd_paramsE)
        /*01c4*/ 	.word	0x000000e8


	//----- nvinfo : EIATTR_REGCOUNT
	.align		4
.L_86:
        /*01c8*/ 	.byte	0x04, 0x2f
        /*01ca*/ 	.short	(.L_88 - .L_87)
	.align		4
.L_87:
        /*01cc*/ 	.word	index@(_ZN5flash16flash_fwd_kernelI23Flash_fwd_kernel_traitsILi128ELi128ELi64ELi4ELb0ELb0EN7cutlass10bfloat16_tE19Flash_kernel_traitsILi128ELi128ELi64ELi4ES3_EELb0ELb1ELb0ELb1ELb0ELb0ELb0ELb0EEEvNS_16Flash_fwd_paramsE)
        /*01d0*/ 	.word	0x000000ff


	//----- nvinfo : EIATTR_FRAME_SIZE
	.align		4
.L_88:
        /*01d4*/ 	.byte	0x04, 0x11
        /*01d6*/ 	.short	(.L_90 - .L_89)
	.align		4
.L_89:
        /*01d8*/ 	.word	index@(_ZN5flash16flash_fwd_kernelI23Flash_fwd_kernel_traitsILi128ELi128ELi64ELi4ELb0ELb0EN7cutlass10bfloat16_tE19Flash_kernel_traitsILi128ELi128ELi64ELi4ES3_EELb0ELb1ELb0ELb1ELb0ELb0ELb0ELb0EEEvNS_16Flash_fwd_paramsE)
        /*01dc*/ 	.word	0x000000a0


	//----- nvinfo : EIATTR_REGCOUNT
	.align		4
.L_90:
        /*01e0*/ 	.byte	0x04, 0x2f
        /*01e2*/ 	.short	(.L_92 - .L_91)
	.align		4
.L_91:
        /*01e4*/ 	.word	index@(_ZN5flash16flash_fwd_kernelI23Flash_fwd_kernel_traitsILi128ELi128ELi64ELi4ELb0ELb0EN7cutlass10bfloat16_tE19Flash_kernel_traitsILi128ELi128ELi64ELi4ES3_EELb0ELb1ELb0ELb0ELb0ELb0ELb1ELb0EEEvNS_16Flash_fwd_paramsE)
        /*01e8*/ 	.word	0x000000ff


	//----- nvinfo : EIATTR_FRAME_SIZE
	.align		4
.L_92:
        /*01ec*/ 	.byte	0x04, 0x11
        /*01ee*/ 	.short	(.L_94 - .L_93)
	.align		4
.L_93:
        /*01f0*/ 	.word	index@(_ZN5flash16flash_fwd_kernelI23Flash_fwd_kernel_traitsILi128ELi128ELi64ELi4ELb0ELb0EN7cutlass10bfloat16_tE19Flash_kernel_traitsILi128ELi128ELi64ELi4ES3_EELb0ELb1ELb0ELb0ELb0ELb0ELb1ELb0EEEvNS_16Flash_fwd_paramsE)
        /*01f4*/ 	.word	0x00000120


	//----- nvinfo : EIATTR_REGCOUNT
	.align		4
.L_94:
        /*01f8*/ 	.byte	0x04, 0x2f
        /*01fa*/ 	.short	(.L_96 - .L_95)
	.align		4
.L_95:
        /*01fc*/ 	.word	index@(_ZN5flash16flash_fwd_kernelI23Flash_fwd_kernel_traitsILi128ELi128ELi64ELi4ELb0ELb0EN7cutlass10bfloat16_tE19Flash_kernel_traitsILi128ELi128ELi64ELi4ES3_EELb0ELb1ELb0ELb0ELb0ELb0ELb0ELb0EEEvNS_16Flash_fwd_paramsE)
        /*0200*/ 	.word	0x000000ff


	//----- nvinfo : EIATTR_FRAME_SIZE
	.align		4
.L_96:
        /*0204*/ 	.byte	0x04, 0x11
        /*0206*/ 	.short	(.L_98 - .L_97)
	.align		4
.L_97:
        /*0208*/ 	.word	index@(_ZN5flash16flash_fwd_kernelI23Flash_fwd_kernel_traitsILi128ELi128ELi64ELi4ELb0ELb0EN7cutlass10bfloat16_tE19Flash_kernel_traitsILi128ELi128ELi64ELi4ES3_EELb0ELb1ELb0ELb0ELb0ELb0ELb0ELb0EEEvNS_16Flash_fwd_paramsE)
        /*020c*/ 	.word	0x000000f8


	//----- nvinfo : EIATTR_REGCOUNT
	.align		4
.L_98:
        /*0210*/ 	.byte	0x04, 0x2f
        /*0212*/ 	.short	(.L_100 - .L_99)
	.align		4
.L_99:
        /*0214*/ 	.word	index@(_ZN5flash16flash_fwd_kernelI23Flash_fwd_kernel_traitsILi128ELi128ELi64ELi4ELb0ELb0EN7cutlass10bfloat16_tE19Flash_kernel_traitsILi128ELi128ELi64ELi4ES3_EELb0ELb1ELb0ELb0ELb0ELb1ELb1ELb0EEEvNS_16Flash_fwd_paramsE)
        /*0218*/ 	.word	0x000000ff


	//----- nvinfo : EIATTR_FRAME_SIZE
	.align		4
.L_100:
        /*021c*/ 	.byte	0x04, 0x11
        /*021e*/ 	.short	(.L_102 - .L_101)
	.align		4
.L_101:
        /*0220*/ 	.word	index@(_ZN5flash16flash_fwd_kernelI23Flash_fwd_kernel_traitsILi128ELi128ELi64ELi4ELb0ELb0EN7cutlass10bfloat16_tE19Flash_kernel_traitsILi128ELi128ELi64ELi4ES3_EELb0ELb1ELb0ELb0ELb0ELb1ELb1ELb0EEEvNS_16Flash_fwd_paramsE)
        /*0224*/ 	.word	0x00000168


	//----- nvinfo : EIATTR_REGCOUNT
	.align		4
.L_102:
        /*0228*/ 	.byte	0x04, 0x2f
        /*022a*/ 	.short	(.L_104 - .L_103)
	.align		4
.L_103:
        /*022c*/ 	.word	index@(_ZN5flash16flash_fwd_kernelI23Flash_fwd_kernel_traitsILi128ELi128ELi64ELi4ELb0ELb0EN7cutlass10bfloat16_tE19Flash_kernel_traitsILi128ELi128ELi64ELi4ES3_EELb0ELb1ELb0ELb0ELb0ELb1ELb0ELb0EEEvNS_16Flash_fwd_paramsE)
        /*0230*/ 	.word	0x000000ff


	//----- nvinfo : EIATTR_FRAME_SIZE
	.align		4
.L_104:
        /*0234*/ 	.byte	0x04, 0x11
        /*0236*/ 	.short	(.L_106 - .L_105)
	.align		4
.L_105:
        /*0238*/ 	.word	index@(_ZN5flash16flash_fwd_kernelI23Flash_fwd_kernel_traitsILi128ELi128ELi64ELi4ELb0ELb0EN7cutlass10bfloat16_tE19Flash_kernel_traitsILi128ELi128ELi64ELi4ES3_EELb0ELb1ELb0ELb0ELb0ELb1ELb0ELb0EEEvNS_16Flash_fwd_paramsE)
        /*023c*/ 	.word	0x00000140


	//----- nvinfo : EIATTR_REGCOUNT
	.align		4
.L_106:
        /*0240*/ 	.byte	0x04, 0x2f
        /*0242*/ 	.short	(.L_108 - .L_107)
	.align		4
.L_107:
        /*0244*/ 	.word	index@(_ZN5flash16flash_fwd_kernelI23Flash_fwd_kernel_traitsILi128ELi128ELi64ELi4ELb0ELb0EN7cutlass10bfloat16_tE19Flash_kernel_traitsILi128ELi128ELi64ELi4ES3_EELb0ELb1ELb0ELb0ELb1ELb1ELb1ELb0EEEvNS_16Flash_fwd_paramsE)
        /*0248*/ 	.word	0x000000ff


	//----- nvinfo : EIATTR_FRAME_SIZE
	.align		4
.L_108:
        /*024c*/ 	.byte	0x04, 0x11
        /*024e*/ 	.short	(.L_110 - .L_109)
	.align		4
.L_109:
        /*0250*/ 	.word	index@(_ZN5flash16flash_fwd_kernelI23Flash_fwd_kernel_traitsILi128ELi128ELi64ELi4ELb0ELb0EN7cutlass10bfloat16_tE19Flash_kernel_traitsILi128ELi128ELi64ELi4ES3_EELb0ELb1ELb0ELb0ELb1ELb1ELb1ELb0EEEvNS_16Flash_fwd_paramsE)
        /*0254*/ 	.word	0x000000b8


	//----- nvinfo : EIATTR_REGCOUNT
	.align		4
.L_110:
        /*0258*/ 	.byte	0x04, 0x2f
        /*025a*/ 	.short	(.L_112 - .L_111)
	.align		4
.L_111:
        /*025c*/ 	.word	index@(_ZN5flash16flash_fwd_kernelI23Flash_fwd_kernel_traitsILi128ELi128ELi64ELi4ELb0ELb0EN7cutlass10bfloat16_tE19Flash_kernel_traitsILi128ELi128ELi64ELi4ES3_EELb0ELb1ELb0ELb0ELb1ELb1ELb0ELb0EEEvNS_16Flash_fwd_paramsE)
        /*0260*/ 	.word	0x000000ff


	//----- nvinfo : EIATTR_FRAME_SIZE
	.align		4
.L_112:
        /*0264*/ 	.byte	0x04, 0x11
        /*0266*/ 	.short	(.L_114 - .L_113)
	.align		4
.L_113:
        /*0268*/ 	.word	index@(_ZN5flash16flash_fwd_kernelI23Flash_fwd_kernel_traitsILi128ELi128ELi64ELi4ELb0ELb0EN7cutlass10bfloat16_tE19Flash_kernel_traitsILi128ELi128ELi64ELi4ES3_EELb0ELb1ELb0ELb0ELb1ELb1ELb0ELb0EEEvNS_16Flash_fwd_paramsE)
        /*026c*/ 	.word	0x000000b0


	//----- nvinfo : EIATTR_MIN_STACK_SIZE
	.align		4
.L_114:
        /*0270*/ 	.byte	0x04, 0x12
        /*0272*/ 	.short	(.L_116 - .L_115)
	.align		4
.L_115:
        /*0274*/ 	.word	index@(_ZN5flash16flash_fwd_kernelI23Flash_fwd_kernel_traitsILi128ELi128ELi64ELi4ELb0ELb0EN7cutlass10bfloat16_tE19Flash_kernel_traitsILi128ELi128ELi64ELi4ES3_EELb0ELb1ELb0ELb0ELb1ELb1ELb0ELb0EEEvNS_16Flash_fwd_paramsE)
        /*0278*/ 	.word	0x000000b0


	//----- nvinfo : EIATTR_MIN_STACK_SIZE
	.align		4
.L_116:
        /*027c*/ 	.byte	0x04, 0x12
        /*027e*/ 	.short	(.L_118 - .L_117)
	.align		4
.L_117:
        /*0280*/ 	.word	index@(_ZN5flash16flash_fwd_kernelI23Flash_fwd_kernel_traitsILi128ELi128ELi64ELi4ELb0ELb0EN7cutlass10bfloat16_tE19Flash_kernel_traitsILi128ELi128ELi64ELi4ES3_EELb0ELb1ELb0ELb0ELb1ELb1ELb1ELb0EEEvNS_16Flash_fwd_paramsE)
        /*0284*/ 	.word	0x000000b8


	//----- nvinfo : EIATTR_MIN_STACK_SIZE
	.align		4
.L_118:
        /*0288*/ 	.byte	0x04, 0x12
        /*028a*/ 	.short	(.L_120 - .L_119)
	.align		4
.L_119:
        /*028c*/ 	.word	index@(_ZN5flash16flash_fwd_kernelI23Flash_fwd_kernel_traitsILi128ELi128ELi64ELi4ELb0ELb0EN7cutlass10bfloat16_tE19Flash_kernel_traitsILi128ELi128ELi64ELi4ES3_EELb0ELb1ELb0ELb0ELb0ELb1ELb0ELb0EEEvNS_16Flash_fwd_paramsE)
        /*0290*/ 	.word	0x00000140


	//----- nvinfo : EIATTR_MIN_STACK_SIZE
	.align		4
.L_120:
        /*0294*/ 	.byte	0x04, 0x12
        /*0296*/ 	.short	(.L_122 - .L_121)
	.align		4
.L_121:
        /*0298*/ 	.word	index@(_ZN5flash16flash_fwd_kernelI23Flash_fwd_kernel_traitsILi128ELi128ELi64ELi4ELb0ELb0EN7cutlass10bfloat16_tE19Flash_kernel_traitsILi128ELi128ELi64ELi4ES3_EELb0ELb1ELb0ELb0ELb0ELb1ELb1ELb0EEEvNS_16Flash_fwd_paramsE)
        /*029c*/ 	.word	0x00000168


	//----- nvinfo : EIATTR_MIN_STACK_SIZE
	.align		4
.L_122:
        /*02a0*/ 	.byte	0x04, 0x12
        /*02a2*/ 	.short	(.L_124 - .L_123)
	.align		4
.L_123:
        /*02a4*/ 	.word	index@(_ZN5flash16flash_fwd_kernelI23Flash_fwd_kernel_traitsILi128ELi128ELi64ELi4ELb0ELb0EN7cutlass10bfloat16_tE19Flash_kernel_traitsILi128ELi128ELi64ELi4ES3_EELb0ELb1ELb0ELb0ELb0ELb0ELb0ELb0EEEvNS_16Flash_fwd_paramsE)
        /*02a8*/ 	.word	0x000000f8


	//----- nvinfo : EIATTR_MIN_STACK_SIZE
	.align		4
.L_124:
        /*02ac*/ 	.byte	0x04, 0x12
        /*02ae*/ 	.short	(.L_126 - .L_125)
	.align		4
.L_125:
        /*02b0*/ 	.word	index@(_ZN5flash16flash_fwd_kernelI23Flash_fwd_kernel_traitsILi128ELi128ELi64ELi4ELb0ELb0EN7cutlass10bfloat16_tE19Flash_kernel_traitsILi128ELi128ELi64ELi4ES3_EELb0ELb1ELb0ELb0ELb0ELb0ELb1ELb0EEEvNS_16Flash_fwd_paramsE)
        /*02b4*/ 	.word	0x00000120


	//----- nvinfo : EIATTR_MIN_STACK_SIZE
	.align		4
.L_126:
        /*02b8*/ 	.byte	0x04, 0x12
        /*02ba*/ 	.short	(.L_128 - .L_127)
	.align		4
.L_127:
        /*02bc*/ 	.word	index@(_ZN5flash16flash_fwd_kernelI23Flash_fwd_kernel_traitsILi128ELi128ELi64ELi4ELb0ELb0EN7cutlass10bfloat16_tE19Flash_kernel_traitsILi128ELi128ELi64ELi4ES3_EELb0ELb1ELb0ELb1ELb0ELb0ELb0ELb0EEEvNS_16Flash_fwd_paramsE)
        /*02c0*/ 	.word	0x000000a0


	//----- nvinfo : EIATTR_MIN_STACK_SIZE
	.align		4
.L_128:
        /*02c4*/ 	.byte	0x04, 0x12
        /*02c6*/ 	.short	(.L_130 - .L_129)
	.align		4
.L_129:
        /*02c8*/ 	.word	index@(_ZN5flash16flash_fwd_kernelI23Flash_fwd_kernel_traitsILi128ELi128ELi64ELi4ELb0ELb0EN7cutlass10bfloat16_tE19Flash_kernel_traitsILi128ELi128ELi64ELi4ES3_EELb0ELb1ELb0ELb1ELb0ELb0ELb1ELb0EEEvNS_16Flash_fwd_paramsE)
        /*02cc*/ 	.word	0x000000e8


	//----- nvinfo : EIATTR_MIN_STACK_SIZE
	.align		4
.L_130:
        /*02d0*/ 	.byte	0x04, 0x12
        /*02d2*/ 	.short	(.L_132 - .L_131)
	.align		4
.L_131:
        /*02d4*/ 	.word	index@(_ZN5flash16flash_fwd_kernelI23Flash_fwd_kernel_traitsILi128ELi64ELi64ELi4ELb0ELb0EN7cutlass10bfloat16_tE19Flash_kernel_traitsILi128ELi64ELi64ELi4ES3_EELb0ELb1ELb0ELb0ELb1ELb1ELb0ELb0EEEvNS_16Flash_fwd_paramsE)
        /*02d8*/ 	.word	0x00000000


	//----- nvinfo : EIATTR_MIN_STACK_SIZE
	.align		4
.L_132:
        /*02dc*/ 	.byte	0x04, 0x12
        /*02de*/ 	.short	(.L_134 - .L_133)
	.align		4
.L_133:
        /*02e0*/ 	.word	index@(_ZN5flash16flash_fwd_kernelI23Flash_fwd_kernel_traitsILi128ELi64ELi64ELi4ELb0ELb0EN7cutlass10bfloat16_tE19Flash_kernel_traitsILi128ELi64ELi64ELi4ES3_EELb0ELb1ELb0ELb0ELb1ELb1ELb1ELb0EEEvNS_16Flash_fwd_paramsE)
        /*02e4*/ 	.word	0x00000000


	//----- nvinfo : EIATTR_MIN_STACK_SIZE
	.align		4
.L_134:
        /*02e8*/ 	.byte	0x04, 0x12
        /*02ea*/ 	.short	(.L_136 - .L_135)
	.align		4
.L_135:
        /*02ec*/ 	.word	index@(_ZN5flash16flash_fwd_kernelI23Flash_fwd_kernel_traitsILi128ELi64ELi64ELi4ELb0ELb0EN7cutlass10bfloat16_tE19Flash_kernel_traitsILi128ELi64ELi64ELi4ES3_EELb0ELb1ELb0ELb0ELb0ELb1ELb0ELb0EEEvNS_16Flash_fwd_paramsE)
        /*02f0*/ 	.word	0x00000000


	//----- nvinfo : EIATTR_MIN_STACK_SIZE
	.align		4
.L_136:
        /*02f4*/ 	.byte	0x04, 0x12
        /*02f6*/ 	.short	(.L_138 - .L_137)
	.align		4
.L_137:
        /*02f8*/ 	.word	index@(_ZN5flash16flash_fwd_kernelI23Flash_fwd_kernel_traitsILi128ELi64ELi64ELi4ELb0ELb0EN7cutlass10bfloat16_tE19Flash_kernel_traitsILi128ELi64ELi64ELi4ES3_EELb0ELb1ELb0ELb0ELb0ELb1ELb1ELb0EEEvNS_16Flash_fwd_paramsE)
        /*02fc*/ 	.word	0x00000000


	//----- nvinfo : EIATTR_MIN_STACK_SIZE
	.align		4
.L_138:
        /*0300*/ 	.byte	0x04, 0x12
        /*0302*/ 	.short	(.L_140 - .L_139)
	.align		4
.L_139:
        /*0304*/ 	.word	index@(_ZN5flash16flash_fwd_kernelI23Flash_fwd_kernel_traitsILi128ELi64ELi64ELi4ELb0ELb0EN7cutlass10bfloat16_tE19Flash_kernel_traitsILi128ELi64ELi64ELi4ES3_EELb0ELb1ELb0ELb0ELb0ELb0ELb0ELb0EEEvNS_16Flash_fwd_paramsE)
        /*0308*/ 	.word	0x00000000


	//----- nvinfo : EIATTR_MIN_STACK_SIZE
	.align		4
.L_140:
        /*030c*/ 	.byte	0x04, 0x12
        /*030e*/ 	.short	(.L_142 - .L_141)
	.align		4
.L_141:
        /*0310*/ 	.word	index@(_ZN5flash16flash_fwd_kernelI23Flash_fwd_kernel_traitsILi128ELi64ELi64ELi4ELb0ELb0EN7cutlass10bfloat16_tE19Flash_kernel_traitsILi128ELi64ELi64ELi4ES3_EELb0ELb1ELb0ELb0ELb0ELb0ELb1ELb0EEEvNS_16Flash_fwd_paramsE)
        /*0314*/ 	.word	0x00000000


	//----- nvinfo : EIATTR_MIN_STACK_SIZE
	.align		4
.L_142:
        /*0318*/ 	.byte	0x04, 0x12
        /*031a*/ 	.short	(.L_144 - .L_143)
	.align		4
.L_143:
        /*031c*/ 	.word	index@(_ZN5flash16flash_fwd_kernelI23Flash_fwd_kernel_traitsILi128ELi64ELi64ELi4ELb0ELb0EN7cutlass10bfloat16_tE19Flash_kernel_traitsILi128ELi64ELi64ELi4ES3_EELb0ELb1ELb0ELb1ELb0ELb0ELb0ELb0EEEvNS_16Flash_fwd_paramsE)
        /*0320*/ 	.word	0x00000000


	//----- nvinfo : EIATTR_MIN_STACK_SIZE
	.align		4
.L_144:
        /*0324*/ 	.byte	0x04, 0x12
        /*0326*/ 	.short	(.L_146 - .L_145)
	.align		4
.L_145:
        /*0328*/ 	.word	index@(_ZN5flash16flash_fwd_kernelI23Flash_fwd_kernel_traitsILi128ELi64ELi64ELi4ELb0ELb0EN7cutlass10bfloat16_tE19Flash_kernel_traitsILi128ELi64ELi64ELi4ES3_EELb0ELb1ELb0ELb1ELb0ELb0ELb1ELb0EEEvNS_16Flash_fwd_paramsE)
        /*032c*/ 	.word	0x00000000


	//----- nvinfo : EIATTR_MIN_STACK_SIZE
	.align		4
.L_146:
        /*0330*/ 	.byte	0x04, 0x12
        /*0332*/ 	.short	(.L_148 - .L_147)
	.align		4
.L_147:
        /*0334*/ 	.word	index@(_ZN5flash16flash_fwd_kernelI23Flash_fwd_kernel_traitsILi128ELi128ELi32ELi4ELb0ELb0EN7cutlass10bfloat16_tE19Flash_kernel_traitsILi128ELi128ELi32ELi4ES3_EELb1ELb1ELb0ELb0ELb0ELb0ELb0ELb0EEEvNS_16Flash_fwd_paramsE)
        /*0338*/ 	.word	0x00000068


	//----- nvinfo : EIATTR_MIN_STACK_SIZE
	.align		4
.L_148:
        /*033c*/ 	.byte	0x04, 0x12
        /*033e*/ 	.short	(.L_150 - .L_149)
	.align		4
.L_149:
        /*0340*/ 	.word	index@(_ZN5flash16flash_fwd_kernelI23Flash_fwd_kernel_traitsILi128ELi128ELi32ELi4ELb0ELb0EN7cutlass10bfloat16_tE19Flash_kernel_traitsILi128ELi128ELi32ELi4ES3_EELb1ELb1ELb0ELb0ELb1ELb1ELb0ELb0EEEvNS_16Flash_fwd_paramsE)
        /*0344*/ 	.word	0x00000020


	//----- nvinfo : EIATTR_MIN_STACK_SIZE
	.align		4
.L_150:
        /*0348*/ 	.byte	0x04, 0x12
        /*034a*/ 	.short	(.L_152 - .L_151)
	.align		4
.L_151:
        /*034c*/ 	.word	index@(_ZN5flash16flash_fwd_kernelI23Flash_fwd_kernel_traitsILi128ELi128ELi32ELi4ELb0ELb0EN7cutlass10bfloat16_tE19Flash_kernel_traitsILi128ELi128ELi32ELi4ES3_EELb0ELb1ELb0ELb0ELb1ELb1ELb1ELb0EEEvNS_16Flash_fwd_paramsE)
        /*0350*/ 	.word	0x00000040


	//----- nvinfo : EIATTR_MIN_STACK_SIZE
	.align		4
.L_152:
        /*0354*/ 	.byte	0x04, 0x12
        /*0356*/ 	.short	(.L_154 - .L_153)
	.align		4
.L_153:
        /*0358*/ 	.word	index@(_ZN5flash16flash_fwd_kernelI23Flash_fwd_kernel_traitsILi128ELi128ELi32ELi4ELb0ELb0EN7cutlass10bfloat16_tE19Flash_kernel_traitsILi128ELi128ELi32ELi4ES3_EELb1ELb1ELb0ELb0ELb0ELb1ELb0ELb0EEEvNS_16Flash_fwd_paramsE)
        /*035c*/ 	.word	0x00000038


	//----- nvinfo : EIATTR_MIN_STACK_SIZE
	.align		4
.L_154:
        /*0360*/ 	.byte	0x04, 0x12
        /*0362*/ 	.short	(.L_156 - .L_155)
	.align		4
.L_155:
        /*0364*/ 	.word	index@(_ZN5flash16flash_fwd_kernelI23Flash_fwd_kernel_traitsILi128ELi128ELi32ELi4ELb0ELb0EN7cutlass10bfloat16_tE19Flash_kernel_traitsILi128ELi128ELi32ELi4ES3_EELb0ELb1ELb0ELb0ELb0ELb1ELb1ELb0EEEvNS_16Flash_fwd_paramsE)
        /*0368*/ 	.word	0x00000060


	//----- nvinfo : EIATTR_MIN_STACK_SIZE
	.align		4
.L_156:
        /*036c*/ 	.byte	0x04, 0x12
        /*036e*/ 	.short	(.L_158 - .L_157)
	.align		4
.L_157:
        /*0370*/ 	.word	index@(_ZN5flash16flash_fwd_kernelI23Flash_fwd_kernel_traitsILi128ELi128ELi32ELi4ELb0ELb0EN7cutlass10bfloat16_tE19Flash_kernel_traitsILi128ELi128ELi32ELi4ES3_EELb1ELb1ELb0ELb1ELb0ELb0ELb0ELb0EEEvNS_16Flash_fwd_paramsE)
        /*0374*/ 	.word	0x00000068


	//----- nvinfo : EIATTR_MIN_STACK_SIZE
	.align		4
.L_158:
        /*0378*/ 	.byte	0x04, 0x12
        /*037a*/ 	.short	(.L_160 - .L_159)
	.align		4
.L_159:
        /*037c*/ 	.word	index@(_ZN5flash16flash_fwd_kernelI23Flash_fwd_kernel_traitsILi128ELi128ELi32ELi4ELb0ELb0EN7cutlass10bfloat16_tE19Flash_kernel_traitsILi128ELi128ELi32ELi4ES3_EELb1ELb1ELb0ELb0ELb0ELb0ELb0ELb1EEEvNS_16Flash_fwd_paramsE)
        /*0380*/ 	.word	0x00000128


	//----- nvinfo : EIATTR_MIN_STACK_SIZE
	.align		4
.L_160:
        /*0384*/ 	.byte	0x04, 0x12
        /*0386*/ 	.short	(.L_162 - .L_161)
	.align		4
.L_161:
        /*0388*/ 	.word	index@(_ZN5flash16flash_fwd_kernelI23Flash_fwd_kernel_traitsILi128ELi128ELi32ELi4ELb0ELb0EN7cutlass10bfloat16_tE19Flash_kernel_traitsILi128ELi128ELi32ELi4ES3_EELb0ELb1ELb0ELb0ELb0ELb0ELb1ELb0EEEvNS_16Flash_fwd_paramsE)
        /*038c*/ 	.word	0x00000050


	//----- nvinfo : EIATTR_MIN_STACK_SIZE
	.align		4
.L_162:
        /*0390*/ 	.byte	0x04, 0x12
        /*0392*/ 	.short	(.L_164 - .L_163)
	.align		4
.L_163:
        /*0394*/ 	.word	index@(_ZN5flash16flash_fwd_kernelI23Flash_fwd_kernel_traitsILi128ELi128ELi32ELi4ELb0ELb0EN7cutlass10bfloat16_tE19Flash_kernel_traitsILi128ELi128ELi32ELi4ES3_EELb1ELb1ELb0ELb1ELb0ELb0ELb0ELb1EEEvNS_16Flash_fwd_paramsE)
        /*0398*/ 	.word	0x00000148


	//----- nvinfo : EIATTR_MIN_STACK_SIZE
	.align		4
.L_164:
        /*039c*/ 	.byte	0x04, 0x12
        /*039e*/ 	.short	(.L_166 - .L_165)
	.align		4
.L_165:
        /*03a0*/ 	.word	index@(_ZN5flash16flash_fwd_kernelI23Flash_fwd_kernel_traitsILi128ELi128ELi32ELi4ELb0ELb0EN7cutlass10bfloat16_tE19Flash_kernel_traitsILi128ELi128ELi32ELi4ES3_EELb0ELb1ELb0ELb1ELb0ELb0ELb1ELb0EEEvNS_16Flash_fwd_paramsE)
        /*03a4*/ 	.word	0x00000060
.L_166:


//--------------------- .nv.info._ZN5flash16flash_fwd_kernelI23Flash_fwd_kernel_traitsILi128ELi128ELi64ELi4ELb0ELb0EN7cutlass10bfloat16_tE19Flash_kernel_traitsILi128ELi128ELi64ELi4ES3_EELb0ELb1ELb0ELb0ELb1ELb1ELb0ELb0EEEvNS_16Flash_fwd_paramsE --------------------------
	.section	.nv.info._ZN5flash16flash_fwd_kernelI23Flash_fwd_kernel_traitsILi128ELi128ELi64ELi4ELb0ELb0EN7cutlass10bfloat16_tE19Flash_kernel_traitsILi128ELi128ELi64ELi4ES3_EELb0ELb1ELb0ELb0ELb1ELb1ELb0ELb0EEEvNS_16Flash_fwd_paramsE,"",@"SHT_CUDA_INFO"
	.sectionflags	@""
	.align	4


	//----- nvinfo : EIATTR_CUDA_API_VERSION
	.align		4
        /*0000*/ 	.byte	0x04, 0x37
        /*0002*/ 	.short	(.L_168 - .L_167)
.L_167:
        /*0004*/ 	.word	0x00000082


	//----- nvinfo : EIATTR_SW2861232_WAR
	.align		4
.L_168:
        /*0008*/ 	.byte	0x01, 0x35
	.zero		2


	//----- nvinfo : EIATTR_PARAM_CBANK
	.align		4
        /*000c*/ 	.byte	0x04, 0x0a
        /*000e*/ 	.short	(.L_170 - .L_169)
	.align		4
.L_169:
        /*0010*/ 	.word	index@(.nv.constant0._ZN5flash16flash_fwd_kernelI23Flash_fwd_kernel_traitsILi128ELi128ELi64ELi4ELb0ELb0EN7cutlass10bfloat16_tE19Flash_kernel_traitsILi128ELi128ELi64ELi4ES3_EELb0ELb1ELb0ELb0ELb1ELb1ELb0ELb0EEEvNS_16Flash_fwd_paramsE)
        /*0014*/ 	.short	0x0160
        /*0016*/ 	.short	0x01d0


	//----- nvinfo : EIATTR_CBANK_PARAM_SIZE
	.align		4
.L_170:
        /*0018*/ 	.byte	0x03, 0x19
        /*001a*/ 	.short	0x01d0


	//----- nvinfo : EIATTR_KPARAM_INFO
	.align		4
        /*001c*/ 	.byte	0x04, 0x17
        /*001e*/ 	.short	(.L_172 - .L_171)
.L_171:
        /*0020*/ 	.word	0x00000000
        /*0024*/ 	.short	0x0000
        /*0026*/ 	.short	0x0000
        /*0028*/ 	.byte	0x00, 0xf0, 0x41, 0x07


	//----- nvinfo : EIATTR_MAXREG_COUNT
	.align		4
.L_172:
        /*002c*/ 	.byte	0x03, 0x1b
        /*002e*/ 	.short	0x00ff


	//----- nvinfo : EIATTR_NUM_BARRIERS
	.align		4
        /*0030*/ 	.byte	0x02, 0x4c
        /*0032*/ 	.byte	0x01
	.zero		1


	//----- nvinfo : EIATTR_ANNOTATIONS
	.align		4
        /*0034*/ 	.byte	0x04, 0x55
        /*0036*/ 	.short	(.L_174 - .L_173)


	//   ....[0]....
.L_173:
        /*0038*/ 	.word	0x00000001
        /*003c*/ 	.byte	0x60, 0x02, 0x00, 0x00, 0x01, 0x00, 0x00, 0x00, 0x00, 0x06, 0x00, 0x00, 0x01, 0x00, 0x00, 0x00
        /* <DEDUP_REMOVED lines=49> */
        /*035c*/ 	.byte	0x30, 0x00, 0x01, 0x00, 0x01, 0x00, 0x00, 0x00, 0xb0, 0x02, 0x01, 0x00


	//----- nvinfo : EIATTR_MERCURY_ISA_VERSION
	.align		4
.L_174:
        /*0368*/ 	.byte	0x03, 0x5f
        /*036a*/ 	.short	0x0000


	//----- nvinfo : EIATTR_COOP_GROUP_MASK_REGIDS
	.align		4
        /*036c*/ 	.byte	0x04, 0x29
        /*036e*/ 	.short	(.L_176 - .L_175)


	//   ....[0]....
.L_175:
        /*0370*/ 	.word	0xffffffff


	//   ....[1]....
        /*0374*/ 	.word	0xffffffff


	//   ....[2]....
        /*0378*/ 	.word	0xffffffff


	//   ....[3]....
        /*037c*/ 	.word	0xffffffff


	//   ....[4]....
        /*0380*/ 	.word	0xffffffff


	//   ....[5]....
        /*0384*/ 	.word	0xffffffff


	//   ....[6]....
        /*0388*/ 	.word	0xffffffff


	//   ....[7]....
        /*038c*/ 	.word	0xffffffff


	//   ....[8]....
        /*0390*/ 	.word	0xffffffff


	//   ....[9]....
        /*0394*/ 	.word	0xffffffff


	//   ....[10]....
        /*0398*/ 	.word	0xffffffff


	//   ....[11]....
        /*039c*/ 	.word	0xffffffff


	//   ....[12]....
        /*03a0*/ 	.word	0xffffffff


	//   ....[13]....
        /*03a4*/ 	.word	0xffffffff


	//   ....[14]....
        /*03a8*/ 	.word	0xffffffff


	//   ....[15]....
        /*03ac*/ 	.word	0xffffffff


	//   ....[16]....
        /*03b0*/ 	.word	0xffffffff


	//   ....[17]....
        /*03b4*/ 	.word	0xffffffff


	//   ....[18]....
        /*03b8*/ 	.word	0xffffffff


	//   ....[19]....
        /*03bc*/ 	.word	0xffffffff


	//   ....[20]....
        /*03c0*/ 	.word	0xffffffff


	//   ....[21]....
        /*03c4*/ 	.word	0xffffffff


	//   ....[22]....
        /*03c8*/ 	.word	0xffffffff


	//   ....[23]....
        /*03cc*/ 	.word	0xffffffff


	//   ....[24]....
        /*03d0*/ 	.word	0xffffffff


	//   ....[25]....
        /*03d4*/ 	.word	0xffffffff


	//   ....[26]....
        /*03d8*/ 	.word	0xffffffff


	//   ....[27]....
        /*03dc*/ 	.word	0xffffffff


	//   ....[28]....
        /*03e0*/ 	.word	0xffffffff


	//   ....[29]....
        /*03e4*/ 	.word	0xffffffff


	//   ....[30]....
        /*03e8*/ 	.word	0xffffffff


	//   ....[31]....
        /*03ec*/ 	.word	0xffffffff


	//----- nvinfo : EIATTR_COOP_GROUP_INSTR_OFFSETS
	.align		4
.L_176:
        /*03f0*/ 	.byte	0x04, 0x28
        /*03f2*/ 	.short	(.L_178 - .L_177)


	//   ....[0]....
.L_177:
        /*03f4*/ 	.word	0x00002890


	//   ....[1]....
        /*03f8*/ 	.word	0x000029c0


	//   ....[2]....
        /*03fc*/ 	.word	0x000029f0


	//   ....[3]....
        /*0400*/ 	.word	0x00002a70


	//   ....[4]....
        /*0404*/ 	.word	0x000036c0


	//   ....[5]....
        /*0408*/ 	.word	0x00003810


	//   ....[6]....
        /*040c*/ 	.word	0x00003830


	//   ....[7]....
        /*0410*/ 	.word	0x00003890


	//   ....[8]....
        /*0414*/ 	.word	0x00007f40


	//   ....[9]....
        /*0418*/ 	.word	0x00008040


	//   ....[10]....
        /*041c*/ 	.word	0x00008130


	//   ....[11]....
        /*0420*/ 	.word	0x00008210


	//   ....[12]....
        /*0424*/ 	.word	0x00008230


	//   ....[13]....
        /*0428*/ 	.word	0x00008260


	//   ....[14]....
        /*042c*/ 	.word	0x00008340


	//   ....[15]....
        /*0430*/ 	.word	0x00008480


	//   ....[16]....
        /*0434*/ 	.word	0x0000c020


	//   ....[17]....
        /*0438*/ 	.word	0x0000c1b0


	//   ....[18]....
        /*043c*/ 	.word	0x0000c1f0


	//   ....[19]....
        /*0440*/ 	.word	0x0000c210


	//   ....[20]....
        /*0444*/ 	.word	0x0000c230


	//   ....[21]....
        /*0448*/ 	.word	0x0000c260


	//   ....[22]....
        /*044c*/ 	.word	0x0000c2a0


	//   ....[23]....
        /*0450*/ 	.word	0x0000c2d0


	//   ....[24]....
        /*0454*/ 	.word	0x0000e8d0


	//   ....[25]....
        /*0458*/ 	.word	0x0000e8e0


	//   ....[26]....
        /*045c*/ 	.word	0x0000e8f0


	//   ....[27]....
        /*0460*/ 	.word	0x0000e910


	//   ....[28]....
        /*0464*/ 	.word	0x0000e940


	//   ....[29]....
        /*0468*/ 	.word	0x0000e960


	//   ....[30]....
        /*046c*/ 	.word	0x0000e970


	//   ....[31]....
        /*0470*/ 	.word	0x0000e9d0


	//----- nvinfo : EIATTR_EXIT_INSTR_OFFSETS
	.align		4
.L_178:
        /*0474*/ 	.byte	0x04, 0x1c
        /*0476*/ 	.short	(.L_180 - .L_179)


	//   ....[0]....
.L_179:
        /*0478*/ 	.word	0x00000170


	//   ....[1]....
        /*047c*/ 	.word	0x00010650


	//   ....[2]....
        /*0480*/ 	.word	0x00010fd0


	//   ....[3]....
        /*0484*/ 	.word	0x00011050


	//----- nvinfo : EIATTR_CTAIDZ_USED
	.align		4
.L_180:
        /*0488*/ 	.byte	0x01, 0x04
	.zero		2


	//----- nvinfo : EIATTR_CRS_STACK_SIZE
	.align		4
        /*048c*/ 	.byte	0x04, 0x1e
        /*048e*/ 	.short	(.L_182 - .L_181)
.L_181:
        /*0490*/ 	.word	0x00000000
.L_182:


//--------------------- .nv.info._ZN5flash16flash_fwd_kernelI23Flash_fwd_kernel_traitsILi128ELi128ELi64ELi4ELb0ELb0EN7cutlass10bfloat16_tE19Flash_kernel_traitsILi128ELi128ELi64ELi4ES3_EELb0ELb1ELb0ELb0ELb1ELb1ELb1ELb0EEEvNS_16Flash_fwd_paramsE --------------------------
	.section	.nv.info._ZN5flash16flash_fwd_kernelI23Flash_fwd_kernel_traitsILi128ELi128ELi64ELi4ELb0ELb0EN7cutlass10bfloat16_tE19Flash_kernel_traitsILi128ELi128ELi64ELi4ES3_EELb0ELb1ELb0ELb0ELb1ELb1ELb1ELb0EEEvNS_16Flash_fwd_paramsE,"",@"SHT_CUDA_INFO"
	.sectionflags	@""
	.align	4


	//----- nvinfo : EIATTR_CUDA_API_VERSION
	.align		4
        /*0000*/ 	.byte	0x04, 0x37
        /*0002*/ 	.short	(.L_184 - .L_183)
.L_183:
        /*0004*/ 	.word	0x00000082


	//----- nvinfo : EIATTR_SW2861232_WAR
	.align		4
.L_184:
        /*0008*/ 	.byte	0x01, 0x35
	.zero		2


	//----- nvinfo : EIATTR_PARAM_CBANK
	.align		4
        /*000c*/ 	.byte	0x04, 0x0a
        /*000e*/ 	.short	(.L_186 - .L_185)
	.align		4
.L_185:
        /*0010*/ 	.word	index@(.nv.constant0._ZN5flash16flash_fwd_kernelI23Flash_fwd_kernel_traitsILi128ELi128ELi64ELi4ELb0ELb0EN7cutlass10bfloat16_tE19Flash_kernel_traitsILi128ELi128ELi64ELi4ES3_EELb0ELb1ELb0ELb0ELb1ELb1ELb1ELb0EEEvNS_16Flash_fwd_paramsE)
        /*0014*/ 	.short	0x0160
        /*0016*/ 	.short	0x01d0


	//----- nvinfo : EIATTR_CBANK_PARAM_SIZE
	.align		4
.L_186:
        /*0018*/ 	.byte	0x03, 0x19
        /*001a*/ 	.short	0x01d0


	//----- nvinfo : EIATTR_KPARAM_INFO
	.align		4
        /*001c*/ 	.byte	0x04, 0x17
        /*001e*/ 	.short	(.L_188 - .L_187)
.L_187:
        /*0020*/ 	.word	0x00000000
        /*0024*/ 	.short	0x0000
        /*0026*/ 	.short	0x0000
        /*0028*/ 	.byte	0x00, 0xf0, 0x41, 0x07


	//----- nvinfo : EIATTR_MAXREG_COUNT
	.align		4
.L_188:
        /*002c*/ 	.byte	0x03, 0x1b
        /*002e*/ 	.short	0x00ff


	//----- nvinfo : EIATTR_NUM_BARRIERS
	.align		4
        /*0030*/ 	.byte	0x02, 0x4c
        /*0032*/ 	.byte	0x01
	.zero		1


	//----- nvinfo : EIATTR_ANNOTATIONS
	.align		4
        /*0034*/ 	.byte	0x04, 0x55
        /*0036*/ 	.short	(.L_190 - .L_189)


	//   ....[0]....
.L_189:
        /* <DEDUP_REMOVED lines=72> */
        /*04ac*/ 	.byte	0xa0, 0x2d, 0x01, 0x00


	//----- nvinfo : EIATTR_MERCURY_ISA_VERSION
	.align		4
.L_190:
        /*04b0*/ 	.byte	0x03, 0x5f
        /*04b2*/ 	.short	0x0000


	//----- nvinfo : EIATTR_COOP_GROUP_MASK_REGIDS
	.align		4
        /*04b4*/ 	.byte	0x04, 0x29
        /*04b6*/ 	.short	(.L_192 - .L_191)


	//   ....[0]....
.L_191:
        /*04b8*/ 	.word	0xffffffff


	//   ....[1]....
        /*04bc*/ 	.word	0xffffffff


	//   ....[2]....
        /*04c0*/ 	.word	0xffffffff


	//   ....[3]....
        /*04c4*/ 	.word	0xffffffff


	//   ....[4]....
        /*04c8*/ 	.word	0xffffffff


	//   ....[5]....
        /*04cc*/ 	.word	0xffffffff


	//   ....[6]....
        /*04d0*/ 	.word	0xffffffff


	//   ....[7]....
        /*04d4*/ 	.word	0xffffffff


	//   ....[8]....
        /*04d8*/ 	.word	0xffffffff


	//   ....[9]....
        /*04dc*/ 	.word	0xffffffff


	//   ....[10]....
        /*04e0*/ 	.word	0xffffffff


	//   ....[11]....
        /*04e4*/ 	.word	0xffffffff


	//   ....[12]....
        /*04e8*/ 	.word	0xffffffff


	//   ....[13]....
        /*04ec*/ 	.word	0xffffffff


	//   ....[14]....
        /*04f0*/ 	.word	0xffffffff


	//   ....[15]....
        /*04f4*/ 	.word	0xffffffff


	//   ....[16]....
        /*04f8*/ 	.word	0xffffffff


	//   ....[17]....
        /*04fc*/ 	.word	0xffffffff


	//   ....[18]....
        /*0500*/ 	.word	0xffffffff


	//   ....[19]....
        /*0504*/ 	.word	0xffffffff


	//   ....[20]....
        /*0508*/ 	.word	0xffffffff


	//   ....[21]....
        /*050c*/ 	.word	0xffffffff


	//   ....[22]....
        /*0510*/ 	.word	0xffffffff


	//   ....[23]....
        /*0514*/ 	.word	0xffffffff


	//   ....[24]....
        /*0518*/ 	.word	0xffffffff


	//   ....[25]....
        /*051c*/ 	.word	0xffffffff


	//   ....[26]....
        /*0520*/ 	.word	0xffffffff


	//   ....[27]....
        /*0524*/ 	.word	0xffffffff


	//   ....[28]....
        /*0528*/ 	.word	0xffffffff


	//   ....[29]....
        /*052c*/ 	.word	0xffffffff


	//   ....[30]....
        /*0530*/ 	.word	0xffffffff


	//   ....[31]....
        /*0534*/ 	.word	0xffffffff


	//----- nvinfo : EIATTR_COOP_GROUP_INSTR_OFFSETS
	.align		4
.L_192:
        /*0538*/ 	.byte	0x04, 0x28
        /*053a*/ 	.short	(.L_194 - .L_193)


	//   ....[0]....
.L_193:
        /*053c*/ 	.word	0x00003210


	//   ....[1]....
        /*0540*/ 	.word	0x00003250


	//   ....[2]....
        /*0544*/ 	.word	0x000032a0


	//   ....[3]....
        /*0548*/ 	.word	0x000032c0


	//   ....[4]....
        /*054c*/ 	.word	0x00003e30


	//   ....[5]....
        /*0550*/ 	.word	0x00003fa0


	//   ....[6]....
        /*0554*/ 	.word	0x00003fc0


	//   ....[7]....
        /*0558*/ 	.word	0x00004020


	//   ....[8]....
        /*055c*/ 	.word	0x00008f60


	//   ....[9]....
        /*0560*/ 	.word	0x00009060


	//   ....[10]....
        /*0564*/ 	.word	0x00009150


	//   ....[11]....
        /*0568*/ 	.word	0x00009230


	//   ....[12]....
        /*056c*/ 	.word	0x00009260


	//   ....[13]....
        /*0570*/ 	.word	0x00009310


	//   ....[14]....
        /*0574*/ 	.word	0x00009340


	//   ....[15]....
        /*0578*/ 	.word	0x00009500


	//   ....[16]....
        /*057c*/ 	.word	0x0000e620


	//   ....[17]....
        /*0580*/ 	.word	0x0000e670


	//   ....[18]....
        /*0584*/ 	.word	0x0000e6a0


	//   ....[19]....
        /*0588*/ 	.word	0x0000e6f0


	//   ....[20]....
        /*058c*/ 	.word	0x0000e710


	//   ....[21]....
        /*0590*/ 	.word	0x0000e730


	//   ....[22]....
        /*0594*/ 	.word	0x0000e750


	//   ....[23]....
        /*0598*/ 	.word	0x0000e780


	//   ....[24]....
        /*059c*/ 	.word	0x000113c0


	//   ....[25]....
        /*05a0*/ 	.word	0x000113d0


	//   ....[26]....
        /*05a4*/ 	.word	0x000113e0


	//   ....[27]....
        /*05a8*/ 	.word	0x00011400


	//   ....[28]....
        /*05ac*/ 	.word	0x00011430


	//   ....[29]....
        /*05b0*/ 	.word	0x00011450


	//   ....[30]....
        /*05b4*/ 	.word	0x00011460


	//   ....[31]....
        /*05b8*/ 	.word	0x000114c0


	//----- nvinfo : EIATTR_EXIT_INSTR_OFFSETS
	.align		4
.L_194:
        /*05bc*/ 	.byte	0x04, 0x1c
        /*05be*/ 	.short	(.L_196 - .L_195)


	//   ....[0]....
.L_195:
        /*05c0*/ 	.word	0x00000170


	//   ....[1]....
        /*05c4*/ 	.word	0x00013140


	//   ....[2]....
        /*05c8*/ 	.word	0x00013ac0


	//   ....[3]....
        /*05cc*/ 	.word	0x00013b40


	//----- nvinfo : EIATTR_CTAIDZ_USED
	.align		4
.L_196:
        /*05d0*/ 	.byte	0x01, 0x04
	.zero		2


	//----- nvinfo : EIATTR_CRS_STACK_SIZE
	.align		4
        /*05d4*/ 	.byte	0x04, 0x1e
        /*05d6*/ 	.short	(.L_198 - .L_197)
.L_197:
        /*05d8*/ 	.word	0x00000000
.L_198:


//--------------------- .nv.info._ZN5flash16flash_fwd_kernelI23Flash_fwd_kernel_traitsILi128ELi128ELi64ELi4ELb0ELb0EN7cutlass10bfloat16_tE19Flash_kernel_traitsILi128ELi128ELi64ELi4ES3_EELb0ELb1ELb0ELb0ELb0ELb1ELb0ELb0EEEvNS_16Flash_fwd_paramsE --------------------------
	.section	.nv.info._ZN5flash16flash_fwd_kernelI23Flash_fwd_kernel_traitsILi128ELi128ELi64ELi4ELb0ELb0EN7cutlass10bfloat16_tE19Flash_kernel_traitsILi128ELi128ELi64ELi4ES3_EELb0ELb1ELb0ELb0ELb0ELb1ELb0ELb0EEEvNS_16Flash_fwd_paramsE,"",@"SHT_CUDA_INFO"
	.sectionflags	@""
	.align	4


	//----- nvinfo : EIATTR_CUDA_API_VERSION
	.align		4
        /*0000*/ 	.byte	0x04, 0x37
        /*0002*/ 	.short	(.L_200 - .L_199)
.L_199:
        /*0004*/ 	.word	0x00000082


	//----- nvinfo : EIATTR_SW2861232_WAR
	.align		4
.L_200:
        /*0008*/ 	.byte	0x01, 0x35
	.zero		2


	//----- nvinfo : EIATTR_PARAM_CBANK
	.align		4
        /*000c*/ 	.byte	0x04, 0x0a
        /*000e*/ 	.short	(.L_202 - .L_201)
	.align		4
.L_201:
        /*0010*/ 	.word	index@(.nv.constant0._ZN5flash16flash_fwd_kernelI23Flash_fwd_kernel_traitsILi128ELi128ELi64ELi4ELb0ELb0EN7cutlass10bfloat16_tE19Flash_kernel_traitsILi128ELi128ELi64ELi4ES3_EELb0ELb1ELb0ELb0ELb0ELb1ELb0ELb0EEEvNS_16Flash_fwd_paramsE)
        /*0014*/ 	.short	0x0160
        /*0016*/ 	.short	0x01d0


	//----- nvinfo : EIATTR_CBANK_PARAM_SIZE
	.align		4
.L_202:
        /*0018*/ 	.byte	0x03, 0x19
        /*001a*/ 	.short	0x01d0


	//----- nvinfo : EIATTR_KPARAM_INFO
	.align		4
        /*001c*/ 	.byte	0x04, 0x17
        /*001e*/ 	.short	(.L_204 - .L_203)
.L_203:
        /*0020*/ 	.word	0x00000000
        /*0024*/ 	.short	0x0000
        /*0026*/ 	.short	0x0000
        /*0028*/ 	.byte	0x00, 0xf0, 0x41, 0x07


	//----- nvinfo : EIATTR_MAXREG_COUNT
	.align		4
.L_204:
        /*002c*/ 	.byte	0x03, 0x1b
        /*002e*/ 	.short	0x00ff


	//----- nvinfo : EIATTR_NUM_BARRIERS
	.align		4
        /*0030*/ 	.byte	0x02, 0x4c
        /*0032*/ 	.byte	0x01
	.zero		1


	//----- nvinfo : EIATTR_ANNOTATIONS
	.align		4
        /*0034*/ 	.byte	0x04, 0x55
        /*0036*/ 	.short	(.L_206 - .L_205)


	//   ....[0]....
.L_205:
        /* <DEDUP_REMOVED lines=104> */


	//----- nvinfo : EIATTR_MERCURY_ISA_VERSION
	.align		4
.L_206:
        /*06a0*/ 	.byte	0x03, 0x5f
        /*06a2*/ 	.short	0x0000


	//----- nvinfo : EIATTR_INT_WARP_WIDE_INSTR_OFFSETS
	.align		4
        /*06a4*/ 	.byte	0x04, 0x31
        /*06a6*/ 	.short	(.L_208 - .L_207)


	//   ....[0]....
.L_207:
        /*06a8*/ 	.word	0x00001600


	//----- nvinfo : EIATTR_COOP_GROUP_MASK_REGIDS
	.align		4
.L_208:
        /*06ac*/ 	.byte	0x04, 0x29
        /*06ae*/ 	.short	(.L_210 - .L_209)


	//   ....[0]....
.L_209:
        /*06b0*/ 	.word	0xffffffff


	//   ....[1]....
        /*06b4*/ 	.word	0xffffffff


	//   ....[2]....
        /*06b8*/ 	.word	0xffffffff


	//   ....[3]....
        /*06bc*/ 	.word	0xffffffff


	//   ....[4]....
        /*06c0*/ 	.word	0xffffffff


	//   ....[5]....
        /*06c4*/ 	.word	0xffffffff


	//   ....[6]....
        /*06c8*/ 	.word	0xffffffff


	//   ....[7]....
        /*06cc*/ 	.word	0xffffffff


	//   ....[8]....
        /*06d0*/ 	.word	0xffffffff


	//   ....[9]....
        /*06d4*/ 	.word	0xffffffff


	//   ....[10]....
        /*06d8*/ 	.word	0xffffffff


	//   ....[11]....
        /*06dc*/ 	.word	0xffffffff


	//   ....[12]....
        /*06e0*/ 	.word	0xffffffff


	//   ....[13]....
        /*06e4*/ 	.word	0xffffffff


	//   ....[14]....
        /*06e8*/ 	.word	0xffffffff


	//   ....[15]....
        /*06ec*/ 	.word	0xffffffff


	//   ....[16]....
        /*06f0*/ 	.word	0xffffffff


	//   ....[17]....
        /*06f4*/ 	.word	0xffffffff


	//   ....[18]....
        /*06f8*/ 	.word	0xffffffff


	//   ....[19]....
        /*06fc*/ 	.word	0xffffffff


	//   ....[20]....
        /*0700*/ 	.word	0xffffffff


	//   ....[21]....
        /*0704*/ 	.word	0xffffffff


	//   ....[22]....
        /*0708*/ 	.word	0xffffffff


	//   ....[23]....
        /*070c*/ 	.word	0xffffffff


	//   ....[24]....
        /*0710*/ 	.word	0xffffffff


	//   ....[25]....
        /*0714*/ 	.word	0xffffffff


	//   ....[26]....
        /*0718*/ 	.word	0xffffffff


	//   ....[27]....
        /*071c*/ 	.word	0xffffffff


	//   ....[28]....
        /*0720*/ 	.word	0xffffffff


	//   ....[29]....
        /*0724*/ 	.word	0xffffffff


	//   ....[30]....
        /*0728*/ 	.word	0xffffffff


	//   ....[31]....
        /*072c*/ 	.word	0xffffffff


	//   ....[32]....
        /*0730*/ 	.word	0xffffffff


	//   ....[33]....
        /*0734*/ 	.word	0xffffffff


	//   ....[34]....
        /*0738*/ 	.word	0xffffffff


	//   ....[35]....
        /*073c*/ 	.word	0xffffffff


	//   ....[36]....
        /*0740*/ 	.word	0xffffffff


	//   ....[37]....
        /*0744*/ 	.word	0xffffffff


	//   ....[38]....
        /*0748*/ 	.word	0xffffffff


	//   ....[39]....
        /*074c*/ 	.word	0xffffffff


	//----- nvinfo : EIATTR_COOP_GROUP_INSTR_OFFSETS
	.align		4
.L_210:
        /*0750*/ 	.byte	0x04, 0x28
        /*0752*/ 	.short	(.L_212 - .L_211)


	//   ....[0]....
.L_211:
        /*0754*/ 	.word	0x00003910


	//   ....[1]....
        /*0758*/ 	.word	0x00003980


	//   ....[2]....
        /*075c*/ 	.word	0x000039f0


	//   ....[3]....
        /*0760*/ 	.word	0x00003b00


	//   ....[4]....
        /*0764*/ 	.word	0x00003c00


	//   ....[5]....
        /*0768*/ 	.word	0x00003cd0


	//   ....[6]....
        /*076c*/ 	.word	0x00003e30


	//   ....[7]....
        /*0770*/ 	.word	0x00003e70


	//   ....[8]....
        /*0774*/ 	.word	0x000085e0


	//   ....[9]....
        /*0778*/ 	.word	0x000085f0


	//   ....[10]....
        /*077c*/ 	.word	0x00008620


	//   ....[11]....
        /*0780*/ 	.word	0x00008630


	//   ....[12]....
        /*0784*/ 	.word	0x000089d0


	//   ....[13]....
        /*0788*/ 	.word	0x00008a20


	//   ....[14]....
        /*078c*/ 	.word	0x00008c90


	//   ....[15]....
        /*0790*/ 	.word	0x00008ca0


	//   ....[16]....
        /*0794*/ 	.word	0x0000e400


	//   ....[17]....
        /*0798*/ 	.word	0x0000e5e0


	//   ....[18]....
        /*079c*/ 	.word	0x0000e610


	//   ....[19]....
        /*07a0*/ 	.word	0x0000e6a0


	//   ....[20]....
        /*07a4*/ 	.word	0x0000e6f0


	//   ....[21]....
        /*07a8*/ 	.word	0x0000e7d0


	//   ....[22]....
        /*07ac*/ 	.word	0x0000e950


	//   ....[23]....
        /*07b0*/ 	.word	0x0000e970


	//   ....[24]....
        /*07b4*/ 	.word	0x000126e0


	//   ....[25]....
        /*07b8*/ 	.word	0x00012860


	//   ....[26]....
        /*07bc*/ 	.word	0x000128a0


	//   ....[27]....
        /*07c0*/ 	.word	0x000128c0


	//   ....[28]....
        /*07c4*/ 	.word	0x000128d0


	//   ....[29]....
        /*07c8*/ 	.word	0x00012910


	//   ....[30]....
        /*07cc*/ 	.word	0x00012950


	//   ....[31]....
        /*07d0*/ 	.word	0x00012980


	//   ....[32]....
        /*07d4*/ 	.word	0x00015240


	//   ....[33]....
        /*07d8*/ 	.word	0x00015250


	//   ....[34]....
        /*07dc*/ 	.word	0x00015260


	//   ....[35]....
        /*07e0*/ 	.word	0x00015270


	//   ....[36]....
        /*07e4*/ 	.word	0x000152a0


	//   ....[37]....
        /*07e8*/ 	.word	0x000152c0


	//   ....[38]....
        /*07ec*/ 	.word	0x00015300


	//   ....[39]....
        /*07f0*/ 	.word	0x00015340


	//----- nvinfo : EIATTR_EXIT_INSTR_OFFSETS
	.align		4
.L_212:
        /*07f4*/ 	.byte	0x04, 0x1c
        /*07f6*/ 	.short	(.L_214 - .L_213)


	//   ....[0]....
.L_213:
        /*07f8*/ 	.word	0x000004d0


	//   ....[1]....
        /*07fc*/ 	.word	0x00017300


	//   ....[2]....
        /*0800*/ 	.word	0x000173d0


	//   ....[3]....
        /*0804*/ 	.word	0x00018370


	//   ....[4]....
        /*0808*/ 	.word	0x000183f0


	//----- nvinfo : EIATTR_CTAIDZ_USED
	.align		4
.L_214:
        /*080c*/ 	.byte	0x01, 0x04
	.zero		2


	//----- nvinfo : EIATTR_CRS_STACK_SIZE
	.align		4
        /*0810*/ 	.byte	0x04, 0x1e
        /*0812*/ 	.short	(.L_216 - .L_215)
.L_215:
        /*0814*/ 	.word	0x00000000
.L_216:


//--------------------- .nv.info._ZN5flash16flash_fwd_kernelI23Flash_fwd_kernel_traitsILi128ELi128ELi64ELi4ELb0ELb0EN7cutlass10bfloat16_tE19Flash_kernel_traitsILi128ELi128ELi64ELi4ES3_EELb0ELb1ELb0ELb0ELb0ELb1ELb1ELb0EEEvNS_16Flash_fwd_paramsE --------------------------
	.section	.nv.info._ZN5flash16flash_fwd_kernelI23Flash_fwd_kernel_traitsILi128ELi128ELi64ELi4ELb0ELb0EN7cutlass10bfloat16_tE19Flash_kernel_traitsILi128ELi128ELi64ELi4ES3_EELb0ELb1ELb0ELb0ELb0ELb1ELb1ELb0EEEvNS_16Flash_fwd_paramsE,"",@"SHT_CUDA_INFO"
	.sectionflags	@""
	.align	4


	//----- nvinfo : EIATTR_CUDA_API_VERSION
	.align		4
        /*0000*/ 	.byte	0x04, 0x37
        /*0002*/ 	.short	(.L_218 - .L_217)
.L_217:
        /*0004*/ 	.word	0x00000082


	//----- nvinfo : EIATTR_SW2861232_WAR
	.align		4
.L_218:
        /*0008*/ 	.byte	0x01, 0x35
	.zero		2


	//----- nvinfo : EIATTR_PARAM_CBANK
	.align		4
        /*000c*/ 	.byte	0x04, 0x0a
        /*000e*/ 	.short	(.L_220 - .L_219)
	.align		4
.L_219:
        /*0010*/ 	.word	index@(.nv.constant0._ZN5flash16flash_fwd_kernelI23Flash_fwd_kernel_traitsILi128ELi128ELi64ELi4ELb0ELb0EN7cutlass10bfloat16_tE19Flash_kernel_traitsILi128ELi128ELi64ELi4ES3_EELb0ELb1ELb0ELb0ELb0ELb1ELb1ELb0EEEvNS_16Flash_fwd_paramsE)
        /*0014*/ 	.short	0x0160
        /*0016*/ 	.short	0x01d0


	//----- nvinfo : EIATTR_CBANK_PARAM_SIZE
	.align		4
.L_220:
        /*0018*/ 	.byte	0x03, 0x19
        /*001a*/ 	.short	0x01d0


	//----- nvinfo : EIATTR_KPARAM_INFO
	.align		4
        /*001c*/ 	.byte	0x04, 0x17
        /*001e*/ 	.short	(.L_222 - .L_221)
.L_221:
        /*0020*/ 	.word	0x00000000
        /*0024*/ 	.short	0x0000
        /*0026*/ 	.short	0x0000
        /*0028*/ 	.byte	0x00, 0xf0, 0x41, 0x07


	//----- nvinfo : EIATTR_MAXREG_COUNT
	.align		4
.L_222:
        /*002c*/ 	.byte	0x03, 0x1b
        /*002e*/ 	.short	0x00ff


	//----- nvinfo : EIATTR_NUM_BARRIERS
	.align		4
        /*0030*/ 	.byte	0x02, 0x4c
        /*0032*/ 	.byte	0x01
	.zero		1


	//----- nvinfo : EIATTR_ANNOTATIONS
	.align		4
        /*0034*/ 	.byte	0x04, 0x55
        /*0036*/ 	.short	(.L_224 - .L_223)


	//   ....[0]....
.L_223:
        /* <DEDUP_REMOVED lines=127> */


	//----- nvinfo : EIATTR_MERCURY_ISA_VERSION
	.align		4
.L_224:
        /*0810*/ 	.byte	0x03, 0x5f
        /*0812*/ 	.short	0x0000


	//----- nvinfo : EIATTR_COOP_GROUP_MASK_REGIDS
	.align		4
        /*0814*/ 	.byte	0x04, 0x29
        /*0816*/ 	.short	(.L_226 - .L_225)


	//   ....[0]....
.L_225:
        /*0818*/ 	.word	0xffffffff


	//   ....[1]....
        /*081c*/ 	.word	0xffffffff


	//   ....[2]....
        /*0820*/ 	.word	0xffffffff


	//   ....[3]....
        /*0824*/ 	.word	0xffffffff


	//   ....[4]....
        /*0828*/ 	.word	0xffffffff


	//   ....[5]....
        /*082c*/ 	.word	0xffffffff


	//   ....[6]....
        /*0830*/ 	.word	0xffffffff


	//   ....[7]....
        /*0834*/ 	.word	0xffffffff


	//   ....[8]....
        /*0838*/ 	.word	0xffffffff


	//   ....[9]....
        /*083c*/ 	.word	0xffffffff


	//   ....[10]....
        /*0840*/ 	.word	0xffffffff


	//   ....[11]....
        /*0844*/ 	.word	0xffffffff


	//   ....[12]....
        /*0848*/ 	.word	0xffffffff


	//   ....[13]....
        /*084c*/ 	.word	0xffffffff


	//   ....[14]....
        /*0850*/ 	.word	0xffffffff


	//   ....[15]....
        /*0854*/ 	.word	0xffffffff


	//   ....[16]....
        /*0858*/ 	.word	0xffffffff


	//   ....[17]....
        /*085c*/ 	.word	0xffffffff


	//   ....[18]....
        /*0860*/ 	.word	0xffffffff


	//   ....[19]....
        /*0864*/ 	.word	0xffffffff


	//   ....[20]....
        /*0868*/ 	.word	0xffffffff


	//   ....[21]....
        /*086c*/ 	.word	0xffffffff


	//   ....[22]....
        /*0870*/ 	.word	0xffffffff


	//   ....[23]....
        /*0874*/ 	.word	0xffffffff


	//   ....[24]....
        /*0878*/ 	.word	0xffffffff


	//   ....[25]....
        /*087c*/ 	.word	0xffffffff


	//   ....[26]....
        /*0880*/ 	.word	0xffffffff


	//   ....[27]....
        /*0884*/ 	.word	0xffffffff


	//   ....[28]....
        /*0888*/ 	.word	0xffffffff


	//   ....[29]....
        /*088c*/ 	.word	0xffffffff


	//   ....[30]....
        /*0890*/ 	.word	0xffffffff


	//   ....[31]....
        /*0894*/ 	.word	0xffffffff


	//   ....[32]....
        /*0898*/ 	.word	0xffffffff


	//   ....[33]....
        /*089c*/ 	.word	0xffffffff


	//   ....[34]....
        /*08a0*/ 	.word	0xffffffff


	//   ....[35]....
        /*08a4*/ 	.word	0xffffffff


	//   ....[36]....
        /*08a8*/ 	.word	0xffffffff


	//   ....[37]....
        /*08ac*/ 	.word	0xffffffff


	//   ....[38]....
        /*08b0*/ 	.word	0xffffffff


	//   ....[39]....
        /*08b4*/ 	.word	0xffffffff


	//----- nvinfo : EIATTR_COOP_GROUP_INSTR_OFFSETS
	.align		4
.L_226:
        /*08b8*/ 	.byte	0x04, 0x28
        /*08ba*/ 	.short	(.L_228 - .L_227)


	//   ....[0]....
.L_227:
        /*08bc*/ 	.word	0x000040c0


	//   ....[1]....
        /*08c0*/ 	.word	0x00004130


	//   ....[2]....
        /*08c4*/ 	.word	0x000041a0


	//   ....[3]....
        /*08c8*/ 	.word	0x000042b0


	//   ....[4]....
        /*08cc*/ 	.word	0x000043c0


	//   ....[5]....
        /*08d0*/ 	.word	0x00004470


	//   ....[6]....
        /*08d4*/ 	.word	0x00004590


	//   ....[7]....
        /*08d8*/ 	.word	0x000045d0


	//   ....[8]....
        /*08dc*/ 	.word	0x00009300


	//   ....[9]....
        /*08e0*/ 	.word	0x000093d0


	//   ....[10]....
        /*08e4*/ 	.word	0x00009400


	//   ....[11]....
        /*08e8*/ 	.word	0x00009410


	//   ....[12]....
        /*08ec*/ 	.word	0x00009850


	//   ....[13]....
        /*08f0*/ 	.word	0x00009a80


	//   ....[14]....
        /*08f4*/ 	.word	0x00009aa0


	//   ....[15]....
        /*08f8*/ 	.word	0x00009ac0


	//   ....[16]....
        /*08fc*/ 	.word	0x0000f4e0


	//   ....[17]....
        /*0900*/ 	.word	0x0000f710


	//   ....[18]....
        /*0904*/ 	.word	0x0000f740


	//   ....[19]....
        /*0908*/ 	.word	0x0000f7c0


	//   ....[20]....
        /*090c*/ 	.word	0x0000f810


	//   ....[21]....
        /*0910*/ 	.word	0x0000f8f0


	//   ....[22]....
        /*0914*/ 	.word	0x0000fa70


	//   ....[23]....
        /*0918*/ 	.word	0x0000fa90


	//   ....[24]....
        /*091c*/ 	.word	0x00014010


	//   ....[25]....
        /*0920*/ 	.word	0x000140a0


	//   ....[26]....
        /*0924*/ 	.word	0x00014120


	//   ....[27]....
        /*0928*/ 	.word	0x00014170


	//   ....[28]....
        /*092c*/ 	.word	0x000141b0


	//   ....[29]....
        /*0930*/ 	.word	0x00014250


	//   ....[30]....
        /*0934*/ 	.word	0x00014350


	//   ....[31]....
        /*0938*/ 	.word	0x00014420


	//   ....[32]....
        /*093c*/ 	.word	0x00016f30


	//   ....[33]....
        /*0940*/ 	.word	0x00016f40


	//   ....[34]....
        /*0944*/ 	.word	0x00016f50


	//   ....[35]....
        /*0948*/ 	.word	0x00016f60


	//   ....[36]....
        /*094c*/ 	.word	0x00016f90


	//   ....[37]....
        /*0950*/ 	.word	0x00016fb0


	//   ....[38]....
        /*0954*/ 	.word	0x00016ff0


	//   ....[39]....
        /*0958*/ 	.word	0x00017030


	//----- nvinfo : EIATTR_EXIT_INSTR_OFFSETS
	.align		4
.L_228:
        /*095c*/ 	.byte	0x04, 0x1c
        /*095e*/ 	.short	(.L_230 - .L_229)


	//   ....[0]....
.L_229:
        /*0960*/ 	.word	0x000004d0


	//   ....[1]....
        /*0964*/ 	.word	0x00018ff0


	//   ....[2]....
        /*0968*/ 	.word	0x000190c0


	//   ....[3]....
        /*096c*/ 	.word	0x0001a060


	//   ....[4]....
        /*0970*/ 	.word	0x0001a0e0


	//----- nvinfo : EIATTR_CTAIDZ_USED
	.align		4
.L_230:
        /*0974*/ 	.byte	0x01, 0x04
	.zero		2


	//----- nvinfo : EIATTR_CRS_STACK_SIZE
	.align		4
        /*0978*/ 	.byte	0x04, 0x1e
        /*097a*/ 	.short	(.L_232 - .L_231)
.L_231:
        /*097c*/ 	.word	0x00000000
.L_232:


//--------------------- .nv.info._ZN5flash16flash_fwd_kernelI23Flash_fwd_kernel_traitsILi128ELi128ELi64ELi4ELb0ELb0EN7cutlass10bfloat16_tE19Flash_kernel_traitsILi128ELi128ELi64ELi4ES3_EELb0ELb1ELb0ELb0ELb0ELb0ELb0ELb0EEEvNS_16Flash_fwd_paramsE --------------------------
	.section	.nv.info._ZN5flash16flash_fwd_kernelI23Flash_fwd_kernel_traitsILi128ELi128ELi64ELi4ELb0ELb0EN7cutlass10bfloat16_tE19Flash_kernel_traitsILi128ELi128ELi64ELi4ES3_EELb0ELb1ELb0ELb0ELb0ELb0ELb0ELb0EEEvNS_16Flash_fwd_paramsE,"",@"SHT_CUDA_INFO"
	.sectionflags	@""
	.align	4


	//----- nvinfo : EIATTR_CUDA_API_VERSION
	.align		4
        /*0000*/ 	.byte	0x04, 0x37
        /*0002*/ 	.short	(.L_234 - .L_233)
.L_233:
        /*0004*/ 	.word	0x00000082


	//----- nvinfo : EIATTR_SW2861232_WAR
	.align		4
.L_234:
        /*0008*/ 	.byte	0x01, 0x35
	.zero		2


	//----- nvinfo : EIATTR_PARAM_CBANK
	.align		4
        /*000c*/ 	.byte	0x04, 0x0a
        /*000e*/ 	.short	(.L_236 - .L_235)
	.align		4
.L_235:
        /*0010*/ 	.word	index@(.nv.constant0._ZN5flash16flash_fwd_kernelI23Flash_fwd_kernel_traitsILi128ELi128ELi64ELi4ELb0ELb0EN7cutlass10bfloat16_tE19Flash_kernel_traitsILi128ELi128ELi64ELi4ES3_EELb0ELb1ELb0ELb0ELb0ELb0ELb0ELb0EEEvNS_16Flash_fwd_paramsE)
        /*0014*/ 	.short	0x0160
        /*0016*/ 	.short	0x01d0


	//----- nvinfo : EIATTR_CBANK_PARAM_SIZE
	.align		4
.L_236:
        /*0018*/ 	.byte	0x03, 0x19
        /*001a*/ 	.short	0x01d0


	//----- nvinfo : EIATTR_KPARAM_INFO
	.align		4
        /*001c*/ 	.byte	0x04, 0x17
        /*001e*/ 	.short	(.L_238 - .L_237)
.L_237:
        /*0020*/ 	.word	0x00000000
        /*0024*/ 	.short	0x0000
        /*0026*/ 	.short	0x0000
        /*0028*/ 	.byte	0x00, 0xf0, 0x41, 0x07


	//----- nvinfo : EIATTR_MAXREG_COUNT
	.align		4
.L_238:
        /*002c*/ 	.byte	0x03, 0x1b
        /*002e*/ 	.short	0x00ff


	//----- nvinfo : EIATTR_NUM_BARRIERS
	.align		4
        /*0030*/ 	.byte	0x02, 0x4c
        /*0032*/ 	.byte	0x01
	.zero		1


	//----- nvinfo : EIATTR_ANNOTATIONS
	.align		4
        /*0034*/ 	.byte	0x04, 0x55
        /*0036*/ 	.short	(.L_240 - .L_239)


	//   ....[0]....
.L_239:
        /* <DEDUP_REMOVED lines=90> */


	//----- nvinfo : EIATTR_MERCURY_ISA_VERSION
	.align		4
.L_240:
        /*05c0*/ 	.byte	0x03, 0x5f
        /*05c2*/ 	.short	0x0000


	//----- nvinfo : EIATTR_COOP_GROUP_MASK_REGIDS
	.align		4
        /*05c4*/ 	.byte	0x04, 0x29
        /*05c6*/ 	.short	(.L_242 - .L_241)


	//   ....[0]....
.L_241:
        /*05c8*/ 	.word	0xffffffff


	//   ....[1]....
        /*05cc*/ 	.word	0xffffffff


	//   ....[2]....
        /*05d0*/ 	.word	0xffffffff


	//   ....[3]....
        /*05d4*/ 	.word	0xffffffff


	//   ....[4]....
        /*05d8*/ 	.word	0xffffffff


	//   ....[5]....
        /*05dc*/ 	.word	0xffffffff


	//   ....[6]....
        /*05e0*/ 	.word	0xffffffff


	//   ....[7]....
        /*05e4*/ 	.word	0xffffffff


	//   ....[8]....
        /*05e8*/ 	.word	0xffffffff


	//   ....[9]....
        /*05ec*/ 	.word	0xffffffff


	//   ....[10]....
        /*05f0*/ 	.word	0xffffffff


	//   ....[11]....
        /*05f4*/ 	.word	0xffffffff


	//   ....[12]....
        /*05f8*/ 	.word	0xffffffff


	//   ....[13]....
        /*05fc*/ 	.word	0xffffffff


	//   ....[14]....
        /*0600*/ 	.word	0xffffffff


	//   ....[15]....
        /*0604*/ 	.word	0xffffffff


	//   ....[16]....
        /*0608*/ 	.word	0xffffffff


	//   ....[17]....
        /*060c*/ 	.word	0xffffffff


	//   ....[18]....
        /*0610*/ 	.word	0xffffffff


	//   ....[19]....
        /*0614*/ 	.word	0xffffffff


	//   ....[20]....
        /*0618*/ 	.word	0xffffffff


	//   ....[21]....
        /*061c*/ 	.word	0xffffffff


	//   ....[22]....
        /*0620*/ 	.word	0xffffffff


	//   ....[23]....
        /*0624*/ 	.word	0xffffffff


	//   ....[24]....
        /*0628*/ 	.word	0xffffffff


	//   ....[25]....
        /*062c*/ 	.word	0xffffffff


	//   ....[26]....
        /*0630*/ 	.word	0xffffffff


	//   ....[27]....
        /*0634*/ 	.word	0xffffffff


	//   ....[28]....
        /*0638*/ 	.word	0xffffffff


	//   ....[29]....
        /*063c*/ 	.word	0xffffffff


	//   ....[30]....
        /*0640*/ 	.word	0xffffffff


	//   ....[31]....
        /*0644*/ 	.word	0xffffffff


	//   ....[32]....
        /*0648*/ 	.word	0xffffffff


	//   ....[33]....
        /*064c*/ 	.word	0xffffffff


	//   ....[34]....
        /*0650*/ 	.word	0xffffffff


	//   ....[35]....
        /*0654*/ 	.word	0xffffffff


	//   ....[36]....
        /*0658*/ 	.word	0xffffffff


	//   ....[37]....
        /*065c*/ 	.word	0xffffffff


	//   ....[38]....
        /*0660*/ 	.word	0xffffffff


	//   ....[39]....
        /*0664*/ 	.word	0xffffffff


	//----- nvinfo : EIATTR_COOP_GROUP_INSTR_OFFSETS
	.align		4
.L_242:
        /*0668*/ 	.byte	0x04, 0x28
        /*066a*/ 	.short	(.L_244 - .L_243)


	//   ....[0]....
.L_243:
        /*066c*/ 	.word	0x00004bf0


	//   ....[1]....
        /*0670*/ 	.word	0x00004cd0


	//   ....[2]....
        /*0674*/ 	.word	0x00004d40


	//   ....[3]....
        /*0678*/ 	.word	0x00004d90


	//   ....[4]....
        /*067c*/ 	.word	0x00005100


	//   ....[5]....
        /*0680*/ 	.word	0x00005200


	//   ....[6]....
        /*0684*/ 	.word	0x000053a0


	//   ....[7]....
        /*0688*/ 	.word	0x00005460


	//   ....[8]....
        /*068c*/ 	.word	0x00009c10


	//   ....[9]....
        /*0690*/ 	.word	0x00009d60


	//   ....[10]....
        /*0694*/ 	.word	0x00009d90


	//   ....[11]....
        /*0698*/ 	.word	0x00009e50


	//   ....[12]....
        /*069c*/ 	.word	0x00009e80


	//   ....[13]....
        /*06a0*/ 	.word	0x00009ef0


	//   ....[14]....
        /*06a4*/ 	.word	0x00009f30


	//   ....[15]....
        /*06a8*/ 	.word	0x0000a040


	//   ....[16]....
        /*06ac*/ 	.word	0x0000f3a0


	//   ....[17]....
        /*06b0*/ 	.word	0x0000f430


	//   ....[18]....
        /*06b4*/ 	.word	0x0000f4d0


	//   ....[19]....
        /*06b8*/ 	.word	0x0000f4f0


	//   ....[20]....
        /*06bc*/ 	.word	0x0000f530


	//   ....[21]....
        /*06c0*/ 	.word	0x0000f560


	//   ....[22]....
        /*06c4*/ 	.word	0x0000f5b0


	//   ....[23]....
        /*06c8*/ 	.word	0x0000f6b0


	//   ....[24]....
        /*06cc*/ 	.word	0x00013210


	//   ....[25]....
        /*06d0*/ 	.word	0x000133a0


	//   ....[26]....
        /*06d4*/ 	.word	0x000133e0


	//   ....[27]....
        /*06d8*/ 	.word	0x00013400


	//   ....[28]....
        /*06dc*/ 	.word	0x00013410


	//   ....[29]....
        /*06e0*/ 	.word	0x00013450


	//   ....[30]....
        /*06e4*/ 	.word	0x00013490


	//   ....[31]....
        /*06e8*/ 	.word	0x000134c0


	//   ....[32]....
        /*06ec*/ 	.word	0x00015d60


	//   ....[33]....
        /*06f0*/ 	.word	0x00015d70


	//   ....[34]....
        /*06f4*/ 	.word	0x00015d80


	//   ....[35]....
        /*06f8*/ 	.word	0x00015da0


	//   ....[36]....
        /*06fc*/ 	.word	0x00015db0


	//   ....[37]....
        /*0700*/ 	.word	0x00015de0


	//   ....[38]....
        /*0704*/ 	.word	0x00015df0


	//   ....[39]....
        /*0708*/ 	.word	0x00015e40


	//----- nvinfo : EIATTR_EXIT_INSTR_OFFSETS
	.align		4
.L_244:
        /*070c*/ 	.byte	0x04, 0x1c
        /*070e*/ 	.short	(.L_246 - .L_245)


	//   ....[0]....
.L_245:
        /*0710*/ 	.word	0x000004d0


	//   ....[1]....
        /*0714*/ 	.word	0x00017fa0


	//   ....[2]....
        /*0718*/ 	.word	0x00018080


	//   ....[3]....
        /*071c*/ 	.word	0x000180a0


	//   ....[4]....
        /*0720*/ 	.word	0x00019150


	//   ....[5]....
        /*0724*/ 	.word	0x000191d0


	//----- nvinfo : EIATTR_CTAIDZ_USED
	.align		4
.L_246:
        /*0728*/ 	.byte	0x01, 0x04
	.zero		2


	//----- nvinfo : EIATTR_CRS_STACK_SIZE
	.align		4
        /*072c*/ 	.byte	0x04, 0x1e
        /*072e*/ 	.short	(.L_248 - .L_247)
.L_247:
        /*0730*/ 	.word	0x00000000
.L_248:


//--------------------- .nv.info._ZN5flash16flash_fwd_kernelI23Flash_fwd_kernel_traitsILi128ELi128ELi64ELi4ELb0ELb0EN7cutlass10bfloat16_tE19Flash_kernel_traitsILi128ELi128ELi64ELi4ES3_EELb0ELb1ELb0ELb0ELb0ELb0ELb1ELb0EEEvNS_16Flash_fwd_paramsE --------------------------
	.section	.nv.info._ZN5flash16flash_fwd_kernelI23Flash_fwd_kernel_traitsILi128ELi128ELi64ELi4ELb0ELb0EN7cutlass10bfloat16_tE19Flash_kernel_traitsILi128ELi128ELi64ELi4ES3_EELb0ELb1ELb0ELb0ELb0ELb0ELb1ELb0EEEvNS_16Flash_fwd_paramsE,"",@"SHT_CUDA_INFO"
	.sectionflags	@""
	.align	4


	//----- nvinfo : EIATTR_CUDA_API_VERSION
	.align		4
        /*0000*/ 	.byte	0x04, 0x37
        /*0002*/ 	.short	(.L_250 - .L_249)
.L_249:
        /*0004*/ 	.word	0x00000082


	//----- nvinfo : EIATTR_SW2861232_WAR
	.align		4
.L_250:
        /*0008*/ 	.byte	0x01, 0x35
	.zero		2


	//----- nvinfo : EIATTR_PARAM_CBANK
	.align		4
        /*000c*/ 	.byte	0x04, 0x0a
        /*000e*/ 	.short	(.L_252 - .L_251)
	.align		4
.L_251:
        /*0010*/ 	.word	index@(.nv.constant0._ZN5flash16flash_fwd_kernelI23Flash_fwd_kernel_traitsILi128ELi128ELi64ELi4ELb0ELb0EN7cutlass10bfloat16_tE19Flash_kernel_traitsILi128ELi128ELi64ELi4ES3_EELb0ELb1ELb0ELb0ELb0ELb0ELb1ELb0EEEvNS_16Flash_fwd_paramsE)
        /*0014*/ 	.short	0x0160
        /*0016*/ 	.short	0x01d0


	//----- nvinfo : EIATTR_CBANK_PARAM_SIZE
	.align		4
.L_252:
        /*0018*/ 	.byte	0x03, 0x19
        /*001a*/ 	.short	0x01d0


	//----- nvinfo : EIATTR_KPARAM_INFO
	.align		4
        /*001c*/ 	.byte	0x04, 0x17
        /*001e*/ 	.short	(.L_254 - .L_253)
.L_253:
        /*0020*/ 	.word	0x00000000
        /*0024*/ 	.short	0x0000
        /*0026*/ 	.short	0x0000
        /*0028*/ 	.byte	0x00, 0xf0, 0x41, 0x07


	//----- nvinfo : EIATTR_MAXREG_COUNT
	.align		4
.L_254:
        /*002c*/ 	.byte	0x03, 0x1b
        /*002e*/ 	.short	0x00ff


	//----- nvinfo : EIATTR_NUM_BARRIERS
	.align		4
        /*0030*/ 	.byte	0x02, 0x4c
        /*0032*/ 	.byte	0x01
	.zero		1


	//----- nvinfo : EIATTR_ANNOTATIONS
	.align		4
        /*0034*/ 	.byte	0x04, 0x55
        /*0036*/ 	.short	(.L_256 - .L_255)


	//   ....[0]....
.L_255:
        /* <DEDUP_REMOVED lines=112> */


	//----- nvinfo : EIATTR_MERCURY_ISA_VERSION
	.align		4
.L_256:
        /*0720*/ 	.byte	0x03, 0x5f
        /*0722*/ 	.short	0x0000


	//----- nvinfo : EIATTR_COOP_GROUP_MASK_REGIDS
	.align		4
        /*0724*/ 	.byte	0x04, 0x29
        /*0726*/ 	.short	(.L_258 - .L_257)


	//   ....[0]....
.L_257:
        /*0728*/ 	.word	0xffffffff


	//   ....[1]....
        /*072c*/ 	.word	0xffffffff


	//   ....[2]....
        /*0730*/ 	.word	0xffffffff


	//   ....[3]....
        /*0734*/ 	.word	0xffffffff


	//   ....[4]....
        /*0738*/ 	.word	0xffffffff


	//   ....[5]....
        /*073c*/ 	.word	0xffffffff


	//   ....[6]....
        /*0740*/ 	.word	0xffffffff


	//   ....[7]....
        /*0744*/ 	.word	0xffffffff


	//   ....[8]....
        /*0748*/ 	.word	0xffffffff


	//   ....[9]....
        /*074c*/ 	.word	0xffffffff


	//   ....[10]....
        /*0750*/ 	.word	0xffffffff


	//   ....[11]....
        /*0754*/ 	.word	0xffffffff


	//   ....[12]....
        /*0758*/ 	.word	0xffffffff


	//   ....[13]....
        /*075c*/ 	.word	0xffffffff


	//   ....[14]....
        /*0760*/ 	.word	0xffffffff


	//   ....[15]....
        /*0764*/ 	.word	0xffffffff


	//   ....[16]....
        /*0768*/ 	.word	0xffffffff


	//   ....[17]....
        /*076c*/ 	.word	0xffffffff


	//   ....[18]....
        /*0770*/ 	.word	0xffffffff


	//   ....[19]....
        /*0774*/ 	.word	0xffffffff


	//   ....[20]....
        /*0778*/ 	.word	0xffffffff


	//   ....[21]....
        /*077c*/ 	.word	0xffffffff


	//   ....[22]....
        /*0780*/ 	.word	0xffffffff


	//   ....[23]....
        /*0784*/ 	.word	0xffffffff


	//   ....[24]....
        /*0788*/ 	.word	0xffffffff


	//   ....[25]....
        /*078c*/ 	.word	0xffffffff


	//   ....[26]....
        /*0790*/ 	.word	0xffffffff


	//   ....[27]....
        /*0794*/ 	.word	0xffffffff


	//   ....[28]....
        /*0798*/ 	.word	0xffffffff


	//   ....[29]....
        /*079c*/ 	.word	0xffffffff


	//   ....[30]....
        /*07a0*/ 	.word	0xffffffff


	//   ....[31]....
        /*07a4*/ 	.word	0xffffffff


	//   ....[32]....
        /*07a8*/ 	.word	0xffffffff


	//   ....[33]....
        /*07ac*/ 	.word	0xffffffff


	//   ....[34]....
        /*07b0*/ 	.word	0xffffffff


	//   ....[35]....
        /*07b4*/ 	.word	0xffffffff


	//   ....[36]....
        /*07b8*/ 	.word	0xffffffff


	//   ....[37]....
        /*07bc*/ 	.word	0xffffffff


	//   ....[38]....
        /*07c0*/ 	.word	0xffffffff


	//   ....[39]....
        /*07c4*/ 	.word	0xffffffff


	//----- nvinfo : EIATTR_COOP_GROUP_INSTR_OFFSETS
	.align		4
.L_258:
        /*07c8*/ 	.byte	0x04, 0x28
        /*07ca*/ 	.short	(.L_260 - .L_259)


	//   ....[0]....
.L_259:
        /*07cc*/ 	.word	0x00005420


	//   ....[1]....
        /*07d0*/ 	.word	0x00005500


	//   ....[2]....
        /*07d4*/ 	.word	0x00005570


	//   ....[3]....
        /*07d8*/ 	.word	0x000055d0


	//   ....[4]....
        /*07dc*/ 	.word	0x00005930


	//   ....[5]....
        /*07e0*/ 	.word	0x00005a50


	//   ....[6]....
        /*07e4*/ 	.word	0x00005bd0


	//   ....[7]....
        /*07e8*/ 	.word	0x00005c80


	//   ....[8]....
        /*07ec*/ 	.word	0x0000ad20


	//   ....[9]....
        /*07f0*/ 	.word	0x0000ae70


	//   ....[10]....
        /*07f4*/ 	.word	0x0000aea0


	//   ....[11]....
        /*07f8*/ 	.word	0x0000af60


	//   ....[12]....
        /*07fc*/ 	.word	0x0000af90


	//   ....[13]....
        /*0800*/ 	.word	0x0000b000


	//   ....[14]....
        /*0804*/ 	.word	0x0000b050


	//   ....[15]....
        /*0808*/ 	.word	0x0000b130


	//   ....[16]....
        /*080c*/ 	.word	0x00010ec0


	//   ....[17]....
        /*0810*/ 	.word	0x00011110


	//   ....[18]....
        /*0814*/ 	.word	0x000111a0


	//   ....[19]....
        /*0818*/ 	.word	0x000111c0


	//   ....[20]....
        /*081c*/ 	.word	0x00011200


	//   ....[21]....
        /*0820*/ 	.word	0x00011230


	//   ....[22]....
        /*0824*/ 	.word	0x00011280


	//   ....[23]....
        /*0828*/ 	.word	0x000113a0


	//   ....[24]....
        /*082c*/ 	.word	0x00015920


	//   ....[25]....
        /*0830*/ 	.word	0x00015ab0


	//   ....[26]....
        /*0834*/ 	.word	0x00015ae0


	//   ....[27]....
        /*0838*/ 	.word	0x00015b00


	//   ....[28]....
        /*083c*/ 	.word	0x00015b20


	//   ....[29]....
        /*0840*/ 	.word	0x00015be0


	//   ....[30]....
        /*0844*/ 	.word	0x00015c20


	//   ....[31]....
        /*0848*/ 	.word	0x00015c70


	//   ....[32]....
        /*084c*/ 	.word	0x00018a10


	//   ....[33]....
        /*0850*/ 	.word	0x00018a20


	//   ....[34]....
        /*0854*/ 	.word	0x00018a30


	//   ....[35]....
        /*0858*/ 	.word	0x00018a50


	//   ....[36]....
        /*085c*/ 	.word	0x00018a60


	//   ....[37]....
        /*0860*/ 	.word	0x00018a90


	//   ....[38]....
        /*0864*/ 	.word	0x00018aa0


	//   ....[39]....
        /*0868*/ 	.word	0x00018af0


	//----- nvinfo : EIATTR_EXIT_INSTR_OFFSETS
	.align		4
.L_260:
        /*086c*/ 	.byte	0x04, 0x1c
        /*086e*/ 	.short	(.L_262 - .L_261)


	//   ....[0]....
.L_261:
        /*0870*/ 	.word	0x000004d0


	//   ....[1]....
        /*0874*/ 	.word	0x0001ac50


	//   ....[2]....
        /*0878*/ 	.word	0x0001ad30


	//   ....[3]....
        /*087c*/ 	.word	0x0001ad50


	//   ....[4]....
        /*0880*/ 	.word	0x0001be00


	//   ....[5]....
        /*0884*/ 	.word	0x0001be80


	//----- nvinfo : EIATTR_CTAIDZ_USED
	.align		4
.L_262:
        /*0888*/ 	.byte	0x01, 0x04
	.zero		2


	//----- nvinfo : EIATTR_CRS_STACK_SIZE
	.align		4
        /*088c*/ 	.byte	0x04, 0x1e
        /*088e*/ 	.short	(.L_264 - .L_263)
.L_263:
        /*0890*/ 	.word	0x00000000
.L_264:


//--------------------- .nv.info._ZN5flash16flash_fwd_kernelI23Flash_fwd_kernel_traitsILi128ELi128ELi64ELi4ELb0ELb0EN7cutlass10bfloat16_tE19Flash_kernel_traitsILi128ELi128ELi64ELi4ES3_EELb0ELb1ELb0ELb1ELb0ELb0ELb0ELb0EEEvNS_16Flash_fwd_paramsE --------------------------
	.section	.nv.info._ZN5flash16flash_fwd_kernelI23Flash_fwd_kernel_traitsILi128ELi128ELi64ELi4ELb0ELb0EN7cutlass10bfloat16_tE19Flash_kernel_traitsILi128ELi128ELi64ELi4ES3_EELb0ELb1ELb0ELb1ELb0ELb0ELb0ELb0EEEvNS_16Flash_fwd_paramsE,"",@"SHT_CUDA_INFO"
	.sectionflags	@""
	.align	4


	//----- nvinfo : EIATTR_CUDA_API_VERSION
	.align		4
        /*0000*/ 	.byte	0x04, 0x37
        /*0002*/ 	.short	(.L_266 - .L_265)
.L_265:
        /*0004*/ 	.word	0x00000082


	//----- nvinfo : EIATTR_SW2861232_WAR
	.align		4
.L_266:
        /*0008*/ 	.byte	0x01, 0x35
	.zero		2


	//----- nvinfo : EIATTR_PARAM_CBANK
	.align		4
        /*000c*/ 	.byte	0x04, 0x0a
        /*000e*/ 	.short	(.L_268 - .L_267)
	.align		4
.L_267:
        /*0010*/ 	.word	index@(.nv.constant0._ZN5flash16flash_fwd_kernelI23Flash_fwd_kernel_traitsILi128ELi128ELi64ELi4ELb0ELb0EN7cutlass10bfloat16_tE19Flash_kernel_traitsILi128ELi128ELi64ELi4ES3_EELb0ELb1ELb0ELb1ELb0ELb0ELb0ELb0EEEvNS_16Flash_fwd_paramsE)
        /*0014*/ 	.short	0x0160
        /*0016*/ 	.short	0x01d0


	//----- nvinfo : EIATTR_CBANK_PARAM_SIZE
	.align		4
.L_268:
        /*0018*/ 	.byte	0x03, 0x19
        /*001a*/ 	.short	0x01d0


	//----- nvinfo : EIATTR_KPARAM_INFO
	.align		4
        /*001c*/ 	.byte	0x04, 0x17
        /*001e*/ 	.short	(.L_270 - .L_269)
.L_269:
        /*0020*/ 	.word	0x00000000
        /*0024*/ 	.short	0x0000
        /*0026*/ 	.short	0x0000
        /*0028*/ 	.byte	0x00, 0xf0, 0x41, 0x07


	//----- nvinfo : EIATTR_MAXREG_COUNT
	.align		4
.L_270:
        /*002c*/ 	.byte	0x03, 0x1b
        /*002e*/ 	.short	0x00ff


	//----- nvinfo : EIATTR_NUM_BARRIERS
	.align		4
        /*0030*/ 	.byte	0x02, 0x4c
        /*0032*/ 	.byte	0x01
	.zero		1


	//----- nvinfo : EIATTR_ANNOTATIONS
	.align		4
        /*0034*/ 	.byte	0x04, 0x55
        /*0036*/ 	.short	(.L_272 - .L_271)


	//   ....[0]....
.L_271:
        /* <DEDUP_REMOVED lines=60> */


	//----- nvinfo : EIATTR_MERCURY_ISA_VERSION
	.align		4
.L_272:
        /*03e0*/ 	.byte	0x03, 0x5f
        /*03e2*/ 	.short	0x0000


	//----- nvinfo : EIATTR_COOP_GROUP_MASK_REGIDS
	.align		4
        /*03e4*/ 	.byte	0x04, 0x29
        /*03e6*/ 	.short	(.L_274 - .L_273)


	//   ....[0]....
.L_273:
        /*03e8*/ 	.word	0xffffffff


	//   ....[1]....
        /*03ec*/ 	.word	0xffffffff


	//   ....[2]....
        /*03f0*/ 	.word	0xffffffff


	//   ....[3]....
        /*03f4*/ 	.word	0xffffffff


	//   ....[4]....
        /*03f8*/ 	.word	0xffffffff


	//   ....[5]....
        /*03fc*/ 	.word	0xffffffff


	//   ....[6]....
        /*0400*/ 	.word	0xffffffff


	//   ....[7]....
        /*0404*/ 	.word	0xffffffff


	//   ....[8]....
        /*0408*/ 	.word	0xffffffff


	//   ....[9]....
        /*040c*/ 	.word	0xffffffff


	//   ....[10]....
        /*0410*/ 	.word	0xffffffff


	//   ....[11]....
        /*0414*/ 	.word	0xffffffff


	//   ....[12]....
        /*0418*/ 	.word	0xffffffff


	//   ....[13]....
        /*041c*/ 	.word	0xffffffff


	//   ....[14]....
        /*0420*/ 	.word	0xffffffff


	//   ....[15]....
        /*0424*/ 	.word	0xffffffff


	//   ....[16]....
        /*0428*/ 	.word	0xffffffff


	//   ....[17]....
        /*042c*/ 	.word	0xffffffff


	//   ....[18]....
        /*0430*/ 	.word	0xffffffff


	//   ....[19]....
        /*0434*/ 	.word	0xffffffff


	//   ....[20]....
        /*0438*/ 	.word	0xffffffff


	//   ....[21]....
        /*043c*/ 	.word	0xffffffff


	//   ....[22]....
        /*0440*/ 	.word	0xffffffff


	//   ....[23]....
        /*0444*/ 	.word	0xffffffff


	//   ....[24]....
        /*0448*/ 	.word	0xffffffff


	//   ....[25]....
        /*044c*/ 	.word	0xffffffff


	//   ....[26]....
        /*0450*/ 	.word	0xffffffff


	//   ....[27]....
        /*0454*/ 	.word	0xffffffff


	//   ....[28]....
        /*0458*/ 	.word	0xffffffff


	//   ....[29]....
        /*045c*/ 	.word	0xffffffff


	//   ....[30]....
        /*0460*/ 	.word	0xffffffff


	//   ....[31]....
        /*0464*/ 	.word	0xffffffff


	//   ....[32]....
        /*0468*/ 	.word	0xffffffff


	//   ....[33]....
        /*046c*/ 	.word	0xffffffff


	//   ....[34]....
        /*0470*/ 	.word	0xffffffff


	//   ....[35]....
        /*0474*/ 	.word	0xffffffff


	//   ....[36]....
        /*0478*/ 	.word	0xffffffff


	//   ....[37]....
        /*047c*/ 	.word	0xffffffff


	//   ....[38]....
        /*0480*/ 	.word	0xffffffff


	//   ....[39]....
        /*0484*/ 	.word	0xffffffff


	//----- nvinfo : EIATTR_COOP_GROUP_INSTR_OFFSETS
	.align		4
.L_274:
        /*0488*/ 	.byte	0x04, 0x28
        /*048a*/ 	.short	(.L_276 - .L_275)


	//   ....[0]....
.L_275:
        /*048c*/ 	.word	0x00005250


	//   ....[1]....
        /*0490*/ 	.word	0x00005330


	//   ....[2]....
        /*0494*/ 	.word	0x000053a0


	//   ....[3]....
        /*0498*/ 	.word	0x000053e0


	//   ....[4]....
        /*049c*/ 	.word	0x00005750


	//   ....[5]....
        /*04a0*/ 	.word	0x00005870


	//   ....[6]....
        /*04a4*/ 	.word	0x00005a20


	//   ....[7]....
        /*04a8*/ 	.word	0x00005af0


	//   ....[8]....
        /*04ac*/ 	.word	0x0000a700


	//   ....[9]....
        /*04b0*/ 	.word	0x0000a720


	//   ....[10]....
        /*04b4*/ 	.word	0x0000a8f0


	//   ....[11]....
        /*04b8*/ 	.word	0x0000a980


	//   ....[12]....
        /*04bc*/ 	.word	0x0000a9d0


	//   ....[13]....
        /*04c0*/ 	.word	0x0000a9e0


	//   ....[14]....
        /*04c4*/ 	.word	0x0000aa30


	//   ....[15]....
        /*04c8*/ 	.word	0x0000aae0


	//   ....[16]....
        /*04cc*/ 	.word	0x0000fea0


	//   ....[17]....
        /*04d0*/ 	.word	0x0000ffa0


	//   ....[18]....
        /*04d4*/ 	.word	0x00010000


	//   ....[19]....
        /*04d8*/ 	.word	0x00010060


	//   ....[20]....
        /*04dc*/ 	.word	0x000100a0


	//   ....[21]....
        /*04e0*/ 	.word	0x00010100


	//   ....[22]....
        /*04e4*/ 	.word	0x00010140


	//   ....[23]....
        /*04e8*/ 	.word	0x00010200


	//   ....[24]....
        /*04ec*/ 	.word	0x00014880


	//   ....[25]....
        /*04f0*/ 	.word	0x000148f0


	//   ....[26]....
        /*04f4*/ 	.word	0x00014990


	//   ....[27]....
        /*04f8*/ 	.word	0x000149c0


	//   ....[28]....
        /*04fc*/ 	.word	0x000149d0


	//   ....[29]....
        /*0500*/ 	.word	0x000149f0


	//   ....[30]....
        /*0504*/ 	.word	0x00014a40


	//   ....[31]....
        /*0508*/ 	.word	0x00014a80


	//   ....[32]....
        /*050c*/ 	.word	0x000172b0


	//   ....[33]....
        /*0510*/ 	.word	0x000172c0


	//   ....[34]....
        /*0514*/ 	.word	0x000172d0


	//   ....[35]....
        /*0518*/ 	.word	0x000172e0


	//   ....[36]....
        /*051c*/ 	.word	0x00017310


	//   ....[37]....
        /*0520*/ 	.word	0x00017330


	//   ....[38]....
        /*0524*/ 	.word	0x00017370


	//   ....[39]....
        /*0528*/ 	.word	0x000173b0


	//----- nvinfo : EIATTR_EXIT_INSTR_OFFSETS
	.align		4
.L_276:
        /*052c*/ 	.byte	0x04, 0x1c
        /*052e*/ 	.short	(.L_278 - .L_277)


	//   ....[0]....
.L_277:
        /*0530*/ 	.word	0x000004d0


	//   ....[1]....
        /*0534*/ 	.word	0x00019530


	//   ....[2]....
        /*0538*/ 	.word	0x00019610


	//   ....[3]....
        /*053c*/ 	.word	0x00019630


	//   ....[4]....
        /*0540*/ 	.word	0x0001a6e0


	//   ....[5]....
        /*0544*/ 	.word	0x0001a760


	//----- nvinfo : EIATTR_CTAIDZ_USED
	.align		4
.L_278:
        /*0548*/ 	.byte	0x01, 0x04
	.zero		2


	//----- nvinfo : EIATTR_CRS_STACK_SIZE
	.align		4
        /*054c*/ 	.byte	0x04, 0x1e
        /*054e*/ 	.short	(.L_280 - .L_279)
.L_279:
        /*0550*/ 	.word	0x00000000
.L_280:


//--------------------- .nv.info._ZN5flash16flash_fwd_kernelI23Flash_fwd_kernel_traitsILi128ELi128ELi64ELi4ELb0ELb0EN7cutlass10bfloat16_tE19Flash_kernel_traitsILi128ELi128ELi64ELi4ES3_EELb0ELb1ELb0ELb1ELb0ELb0ELb1ELb0EEEvNS_16Flash_fwd_paramsE --------------------------
	.section	.nv.info._ZN5flash16flash_fwd_kernelI23Flash_fwd_kernel_traitsILi128ELi128ELi64ELi4ELb0ELb0EN7cutlass10bfloat16_tE19Flash_kernel_traitsILi128ELi128ELi64ELi4ES3_EELb0ELb1ELb0ELb1ELb0ELb0ELb1ELb0EEEvNS_16Flash_fwd_paramsE,"",@"SHT_CUDA_INFO"
	.sectionflags	@""
	.align	4


	//----- nvinfo : EIATTR_CUDA_API_VERSION
	.align		4
        /*0000*/ 	.byte	0x04, 0x37
        /*0002*/ 	.short	(.L_282 - .L_281)
.L_281:
        /*0004*/ 	.word	0x00000082


	//----- nvinfo : EIATTR_SW2861232_WAR
	.align		4
.L_282:
        /*0008*/ 	.byte	0x01, 0x35
	.zero		2


	//----- nvinfo : EIATTR_PARAM_CBANK
	.align		4
        /*000c*/ 	.byte	0x04, 0x0a
        /*000e*/ 	.short	(.L_284 - .L_283)
	.align		4
.L_283:
        /*0010*/ 	.word	index@(.nv.constant0._ZN5flash16flash_fwd_kernelI23Flash_fwd_kernel_traitsILi128ELi128ELi64ELi4ELb0ELb0EN7cutlass10bfloat16_tE19Flash_kernel_traitsILi128ELi128ELi64ELi4ES3_EELb0ELb1ELb0ELb1ELb0ELb0ELb1ELb0EEEvNS_16Flash_fwd_paramsE)
        /*0014*/ 	.short	0x0160
        /*0016*/ 	.short	0x01d0


	//----- nvinfo : EIATTR_CBANK_PARAM_SIZE
	.align		4
.L_284:
        /*0018*/ 	.byte	0x03, 0x19
        /*001a*/ 	.short	0x01d0


	//----- nvinfo : EIATTR_KPARAM_INFO
	.align		4
        /*001c*/ 	.byte	0x04, 0x17
        /*001e*/ 	.short	(.L_286 - .L_285)
.L_285:
        /*0020*/ 	.word	0x00000000
        /*0024*/ 	.short	0x0000
        /*0026*/ 	.short	0x0000
        /*0028*/ 	.byte	0x00, 0xf0, 0x41, 0x07


	//----- nvinfo : EIATTR_MAXREG_COUNT
	.align		4
.L_286:
        /*002c*/ 	.byte	0x03, 0x1b
        /*002e*/ 	.short	0x00ff


	//----- nvinfo : EIATTR_NUM_BARRIERS
	.align		4
        /*0030*/ 	.byte	0x02, 0x4c
        /*0032*/ 	.byte	0x01
	.zero		1


	//----- nvinfo : EIATTR_ANNOTATIONS
	.align		4
        /*0034*/ 	.byte	0x04, 0x55
        /*0036*/ 	.short	(.L_288 - .L_287)


	//   ....[0]....
.L_287:
        /* <DEDUP_REMOVED lines=96> */


	//----- nvinfo : EIATTR_MERCURY_ISA_VERSION
	.align		4
.L_288:
        /*0620*/ 	.byte	0x03, 0x5f
        /*0622*/ 	.short	0x0000


	//----- nvinfo : EIATTR_COOP_GROUP_MASK_REGIDS
	.align		4
        /*0624*/ 	.byte	0x04, 0x29
        /*0626*/ 	.short	(.L_290 - .L_289)


	//   ....[0]....
.L_289:
        /*0628*/ 	.word	0xffffffff


	//   ....[1]....
        /*062c*/ 	.word	0xffffffff


	//   ....[2]....
        /*0630*/ 	.word	0xffffffff


	//   ....[3]....
        /*0634*/ 	.word	0xffffffff


	//   ....[4]....
        /*0638*/ 	.word	0xffffffff


	//   ....[5]....
        /*063c*/ 	.word	0xffffffff


	//   ....[6]....
        /*0640*/ 	.word	0xffffffff


	//   ....[7]....
        /*0644*/ 	.word	0xffffffff


	//   ....[8]....
        /*0648*/ 	.word	0xffffffff


	//   ....[9]....
        /*064c*/ 	.word	0xffffffff


	//   ....[10]....
        /*0650*/ 	.word	0xffffffff


	//   ....[11]....
        /*0654*/ 	.word	0xffffffff


	//   ....[12]....
        /*0658*/ 	.word	0xffffffff


	//   ....[13]....
        /*065c*/ 	.word	0xffffffff


	//   ....[14]....
        /*0660*/ 	.word	0xffffffff


	//   ....[15]....
        /*0664*/ 	.word	0xffffffff


	//   ....[16]....
        /*0668*/ 	.word	0xffffffff


	//   ....[17]....
        /*066c*/ 	.word	0xffffffff


	//   ....[18]....
        /*0670*/ 	.word	0xffffffff


	//   ....[19]....
        /*0674*/ 	.word	0xffffffff


	//   ....[20]....
        /*0678*/ 	.word	0xffffffff


	//   ....[21]....
        /*067c*/ 	.word	0xffffffff


	//   ....[22]....
        /*0680*/ 	.word	0xffffffff


	//   ....[23]....
        /*0684*/ 	.word	0xffffffff


	//   ....[24]....
        /*0688*/ 	.word	0xffffffff


	//   ....[25]....
        /*068c*/ 	.word	0xffffffff


	//   ....[26]....
        /*0690*/ 	.word	0xffffffff


	//   ....[27]....
        /*0694*/ 	.word	0xffffffff


	//   ....[28]....
        /*0698*/ 	.word	0xffffffff


	//   ....[29]....
        /*069c*/ 	.word	0xffffffff


	//   ....[30]....
        /*06a0*/ 	.word	0xffffffff


	//   ....[31]....
        /*06a4*/ 	.word	0xffffffff


	//   ....[32]....
        /*06a8*/ 	.word	0xffffffff


	//   ....[33]....
        /*06ac*/ 	.word	0xffffffff


	//   ....[34]....
        /*06b0*/ 	.word	0xffffffff


	//   ....[35]....
        /*06b4*/ 	.word	0xffffffff


	//   ....[36]....
        /*06b8*/ 	.word	0xffffffff


	//   ....[37]....
        /*06bc*/ 	.word	0xffffffff


	//   ....[38]....
        /*06c0*/ 	.word	0xffffffff


	//   ....[39]....
        /*06c4*/ 	.word	0xffffffff


	//----- nvinfo : EIATTR_COOP_GROUP_INSTR_OFFSETS
	.align		4
.L_290:
        /*06c8*/ 	.byte	0x04, 0x28
        /*06ca*/ 	.short	(.L_292 - .L_291)


	//   ....[0]....
.L_291:
        /*06cc*/ 	.word	0x00005a50


	//   ....[1]....
        /*06d0*/ 	.word	0x00005b30


	//   ....[2]....
        /*06d4*/ 	.word	0x00005ba0


	//   ....[3]....
        /*06d8*/ 	.word	0x00005c00


	//   ....[4]....
        /*06dc*/ 	.word	0x00005f80


	//   ....[5]....
        /*06e0*/ 	.word	0x000060a0


	//   ....[6]....
        /*06e4*/ 	.word	0x00006220


	//   ....[7]....
        /*06e8*/ 	.word	0x000062e0


	//   ....[8]....
        /*06ec*/ 	.word	0x0000bca0


	//   ....[9]....
        /*06f0*/ 	.word	0x0000be00


	//   ....[10]....
        /*06f4*/ 	.word	0x0000be30


	//   ....[11]....
        /*06f8*/ 	.word	0x0000beb0


	//   ....[12]....
        /*06fc*/ 	.word	0x0000bef0


	//   ....[13]....
        /*0700*/ 	.word	0x0000bf10


	//   ....[14]....
        /*0704*/ 	.word	0x0000c040


	//   ....[15]....
        /*0708*/ 	.word	0x0000c0d0


	//   ....[16]....
        /*070c*/ 	.word	0x00012060


	//   ....[17]....
        /*0710*/ 	.word	0x00012170


	//   ....[18]....
        /*0714*/ 	.word	0x000121d0


	//   ....[19]....
        /*0718*/ 	.word	0x00012230


	//   ....[20]....
        /*071c*/ 	.word	0x00012270


	//   ....[21]....
        /*0720*/ 	.word	0x000122d0


	//   ....[22]....
        /*0724*/ 	.word	0x00012310


	//   ....[23]....
        /*0728*/ 	.word	0x00012390


	//   ....[24]....
        /*072c*/ 	.word	0x000176e0


	//   ....[25]....
        /*0730*/ 	.word	0x00017790


	//   ....[26]....
        /*0734*/ 	.word	0x00017810


	//   ....[27]....
        /*0738*/ 	.word	0x00017840


	//   ....[28]....
        /*073c*/ 	.word	0x00017860


	//   ....[29]....
        /*0740*/ 	.word	0x00017880


	//   ....[30]....
        /*0744*/ 	.word	0x000178a0


	//   ....[31]....
        /*0748*/ 	.word	0x00017910


	//   ....[32]....
        /*074c*/ 	.word	0x0001a560


	//   ....[33]....
        /*0750*/ 	.word	0x0001a570


	//   ....[34]....
        /*0754*/ 	.word	0x0001a580


	//   ....[35]....
        /*0758*/ 	.word	0x0001a590


	//   ....[36]....
        /*075c*/ 	.word	0x0001a5c0


	//   ....[37]....
        /*0760*/ 	.word	0x0001a5e0


	//   ....[38]....
        /*0764*/ 	.word	0x0001a620


	//   ....[39]....
        /*0768*/ 	.word	0x0001a660


	//----- nvinfo : EIATTR_EXIT_INSTR_OFFSETS
	.align		4
.L_292:
        /*076c*/ 	.byte	0x04, 0x1c
        /*076e*/ 	.short	(.L_294 - .L_293)


	//   ....[0]....
.L_293:
        /*0770*/ 	.word	0x000004d0


	//   ....[1]....
        /*0774*/ 	.word	0x0001c7e0


	//   ....[2]....
        /*0778*/ 	.word	0x0001c8c0


	//   ....[3]....
        /*077c*/ 	.word	0x0001c8e0


	//   ....[4]....
        /*0780*/ 	.word	0x0001d990


	//   ....[5]....
        /*0784*/ 	.word	0x0001da10


	//----- nvinfo : EIATTR_CTAIDZ_USED
	.align		4
.L_294:
        /*0788*/ 	.byte	0x01, 0x04
	.zero		2


	//----- nvinfo : EIATTR_CRS_STACK_SIZE
	.align		4
        /*078c*/ 	.byte	0x04, 0x1e
        /*078e*/ 	.short	(.L_296 - .L_295)
.L_295:
        /*0790*/ 	.word	0x00000000
.L_296:


//--------------------- .nv.info._ZN5flash16flash_fwd_kernelI23Flash_fwd_kernel_traitsILi128ELi64ELi64ELi4ELb0ELb0EN7cutlass10bfloat16_tE19Flash_kernel_traitsILi128ELi64ELi64ELi4ES3_EELb0ELb1ELb0ELb0ELb1ELb1ELb0ELb0EEEvNS_16Flash_fwd_paramsE --------------------------
	.section	.nv.info._ZN5flash16flash_fwd_kernelI23Flash_fwd_kernel_traitsILi128ELi64ELi64ELi4ELb0ELb0EN7cutlass10bfloat16_tE19Flash_kernel_traitsILi128ELi64ELi64ELi4ES3_EELb0ELb1ELb0ELb0ELb1ELb1ELb0ELb0EEEvNS_16Flash_fwd_paramsE,"",@"SHT_CUDA_INFO"
	.sectionflags	@""
	.align	4


	//----- nvinfo : EIATTR_CUDA_API_VERSION
	.align		4
        /*0000*/ 	.byte	0x04, 0x37
        /*0002*/ 	.short	(.L_298 - .L_297)
.L_297:
        /*0004*/ 	.word	0x00000082


	//----- nvinfo : EIATTR_SW2861232_WAR
	.align		4
.L_298:
        /*0008*/ 	.byte	0x01, 0x35
	.zero		2


	//----- nvinfo : EIATTR_PARAM_CBANK
	.align		4
        /*000c*/ 	.byte	0x04, 0x0a
        /*000e*/ 	.short	(.L_300 - .L_299)
	.align		4
.L_299:
        /*0010*/ 	.word	index@(.nv.constant0._ZN5flash16flash_fwd_kernelI23Flash_fwd_kernel_traitsILi128ELi64ELi64ELi4ELb0ELb0EN7cutlass10bfloat16_tE19Flash_kernel_traitsILi128ELi64ELi64ELi4ES3_EELb0ELb1ELb0ELb0ELb1ELb1ELb0ELb0EEEvNS_16Flash_fwd_paramsE)
        /*0014*/ 	.short	0x0160
        /*0016*/ 	.short	0x01d0


	//----- nvinfo : EIATTR_CBANK_PARAM_SIZE
	.align		4
.L_300:
        /*0018*/ 	.byte	0x03, 0x19
        /*001a*/ 	.short	0x01d0


	//----- nvinfo : EIATTR_KPARAM_INFO
	.align		4
        /*001c*/ 	.byte	0x04, 0x17
        /*001e*/ 	.short	(.L_302 - .L_301)
.L_301:
        /*0020*/ 	.word	0x00000000
        /*0024*/ 	.short	0x0000
        /*0026*/ 	.short	0x0000
        /*0028*/ 	.byte	0x00, 0xf0, 0x41, 0x07


	//----- nvinfo : EIATTR_MAXREG_COUNT
	.align		4
.L_302:
        /*002c*/ 	.byte	0x03, 0x1b
        /*002e*/ 	.short	0x00ff


	//----- nvinfo : EIATTR_NUM_BARRIERS
	.align		4
        /*0030*/ 	.byte	0x02, 0x4c
        /*0032*/ 	.byte	0x01
	.zero		1


	//----- nvinfo : EIATTR_MERCURY_ISA_VERSION
	.align		4
        /*0034*/ 	.byte	0x03, 0x5f
        /*0036*/ 	.short	0x0000


	//----- nvinfo : EIATTR_COOP_GROUP_MASK_REGIDS
	.align		4
        /*0038*/ 	.byte	0x04, 0x29
        /*003a*/ 	.short	(.L_304 - .L_303)


	//   ....[0]....
.L_303:
        /*003c*/ 	.word	0xffffffff


	//   ....[1]....
        /*0040*/ 	.word	0xffffffff


	//   ....[2]....
        /*0044*/ 	.word	0xffffffff


	//   ....[3]....
        /*0048*/ 	.word	0xffffffff


	//   ....[4]....
        /*004c*/ 	.word	0xffffffff


	//   ....[5]....
        /*0050*/ 	.word	0xffffffff


	//   ....[6]....
        /*0054*/ 	.word	0xffffffff


	//   ....[7]....
        /*0058*/ 	.word	0xffffffff


	//   ....[8]....
        /*005c*/ 	.word	0xffffffff


	//   ....[9]....
        /*0060*/ 	.word	0xffffffff


	//   ....[10]....
        /*0064*/ 	.word	0xffffffff


	//   ....[11]....
        /*0068*/ 	.word	0xffffffff


	//----- nvinfo : EIATTR_COOP_GROUP_INSTR_OFFSETS
	.align		4
.L_304:
        /*006c*/ 	.byte	0x04, 0x28
        /*006e*/ 	.short	(.L_306 - .L_305)


	//   ....[0]....
.L_305:
        /*0070*/ 	.word	0x00002090


	//   ....[1]....
        /*0074*/ 	.word	0x000020b0


	//   ....[2]....
        /*0078*/ 	.word	0x00002150


	//   ....[3]....
        /*007c*/ 	.word	0x00002160


	//   ....[4]....
        /*0080*/ 	.word	0x00003b70


	//   ....[5]....
        /*0084*/ 	.word	0x00003b90


	//   ....[6]....
        /*0088*/ 	.word	0x00003bc0


	//   ....[7]....
        /*008c*/ 	.word	0x00003bd0


	//   ....[8]....
        /*0090*/ 	.word	0x00004dc0


	//   ....[9]....
        /*0094*/ 	.word	0x00004e00


	//   ....[10]....
        /*0098*/ 	.word	0x00004e70


	//   ....[11]....
        /*009c*/ 	.word	0x00004e90


	//----- nvinfo : EIATTR_EXIT_INSTR_OFFSETS
	.align		4
.L_306:
        /*00a0*/ 	.byte	0x04, 0x1c
        /*00a2*/ 	.short	(.L_308 - .L_307)


	//   ....[0]....
.L_307:
        /*00a4*/ 	.word	0x00000160


	//   ....[1]....
        /*00a8*/ 	.word	0x00005f40


	//   ....[2]....
        /*00ac*/ 	.word	0x00006590


	//   ....[3]....
        /*00b0*/ 	.word	0x00006610


	//----- nvinfo : EIATTR_CTAIDZ_USED
	.align		4
.L_308:
        /*00b4*/ 	.byte	0x01, 0x04
	.zero		2


	//----- nvinfo : EIATTR_CRS_STACK_SIZE
	.align		4
        /*00b8*/ 	.byte	0x04, 0x1e
        /*00ba*/ 	.short	(.L_310 - .L_309)
.L_309:
        /*00bc*/ 	.word	0x00000000
.L_310:


//--------------------- .nv.info._ZN5flash16flash_fwd_kernelI23Flash_fwd_kernel_traitsILi128ELi64ELi64ELi4ELb0ELb0EN7cutlass10bfloat16_tE19Flash_kernel_traitsILi128ELi64ELi64ELi4ES3_EELb0ELb1ELb0ELb0ELb1ELb1ELb1ELb0EEEvNS_16Flash_fwd_paramsE --------------------------
	.section	.nv.info._ZN5flash16flash_fwd_kernelI23Flash_fwd_kernel_traitsILi128ELi64ELi64ELi4ELb0ELb0EN7cutlass10bfloat16_tE19Flash_kernel_traitsILi128ELi64ELi64ELi4ES3_EELb0ELb1ELb0ELb0ELb1ELb1ELb1ELb0EEEvNS_16Flash_fwd_paramsE,"",@"SHT_CUDA_INFO"
	.sectionflags	@""
	.align	4


	//----- nvinfo : EIATTR_CUDA_API_VERSION
	.align		4
        /*0000*/ 	.byte	0x04, 0x37
        /*0002*/ 	.short	(.L_312 - .L_311)
.L_311:
        /*0004*/ 	.word	0x00000082


	//----- nvinfo : EIATTR_SW2861232_WAR
	.align		4
.L_312:
        /*0008*/ 	.byte	0x01, 0x35
	.zero		2


	//----- nvinfo : EIATTR_PARAM_CBANK
	.align		4
        /*000c*/ 	.byte	0x04, 0x0a
        /*000e*/ 	.short	(.L_314 - .L_313)
	.align		4
.L_313:
        /*0010*/ 	.word	index@(.nv.constant0._ZN5flash16flash_fwd_kernelI23Flash_fwd_kernel_traitsILi128ELi64ELi64ELi4ELb0ELb0EN7cutlass10bfloat16_tE19Flash_kernel_traitsILi128ELi64ELi64ELi4ES3_EELb0ELb1ELb0ELb0ELb1ELb1ELb1ELb0EEEvNS_16Flash_fwd_paramsE)
        /*0014*/ 	.short	0x0160
        /*0016*/ 	.short	0x01d0


	//----- nvinfo : EIATTR_CBANK_PARAM_SIZE
	.align		4
.L_314:
        /*0018*/ 	.byte	0x03, 0x19
        /*001a*/ 	.short	0x01d0


	//----- nvinfo : EIATTR_KPARAM_INFO
	.align		4
        /*001c*/ 	.byte	0x04, 0x17
        /*001e*/ 	.short	(.L_316 - .L_315)
.L_315:
        /*0020*/ 	.word	0x00000000
        /*0024*/ 	.short	0x0000
        /*0026*/ 	.short	0x0000
        /*0028*/ 	.byte	0x00, 0xf0, 0x41, 0x07


	//----- nvinfo : EIATTR_MAXREG_COUNT
	.align		4
.L_316:
        /*002c*/ 	.byte	0x03, 0x1b
        /*002e*/ 	.short	0x00ff


	//----- nvinfo : EIATTR_NUM_BARRIERS
	.align		4
        /*0030*/ 	.byte	0x02, 0x4c
        /*0032*/ 	.byte	0x01
	.zero		1


	//----- nvinfo : EIATTR_MERCURY_ISA_VERSION
	.align		4
        /*0034*/ 	.byte	0x03, 0x5f
        /*0036*/ 	.short	0x0000


	//----- nvinfo : EIATTR_COOP_GROUP_MASK_REGIDS
	.align		4
        /*0038*/ 	.byte	0x04, 0x29
        /*003a*/ 	.short	(.L_318 - .L_317)


	//   ....[0]....
.L_317:
        /*003c*/ 	.word	0xffffffff


	//   ....[1]....
        /*0040*/ 	.word	0xffffffff


	//   ....[2]....
        /*0044*/ 	.word	0xffffffff


	//   ....[3]....
        /*0048*/ 	.word	0xffffffff


	//   ....[4]....
        /*004c*/ 	.word	0xffffffff


	//   ....[5]....
        /*0050*/ 	.word	0xffffffff


	//   ....[6]....
        /*0054*/ 	.word	0xffffffff


	//   ....[7]....
        /*0058*/ 	.word	0xffffffff


	//   ....[8]....
        /*005c*/ 	.word	0xffffffff


	//   ....[9]....
        /*0060*/ 	.word	0xffffffff


	//   ....[10]....
        /*0064*/ 	.word	0xffffffff


	//   ....[11]....
        /*0068*/ 	.word	0xffffffff


	//----- nvinfo : EIATTR_COOP_GROUP_INSTR_OFFSETS
	.align		4
.L_318:
        /*006c*/ 	.byte	0x04, 0x28
        /*006e*/ 	.short	(.L_320 - .L_319)


	//   ....[0]....
.L_319:
        /*0070*/ 	.word	0x00002490


	//   ....[1]....
        /*0074*/ 	.word	0x000024b0


	//   ....[2]....
        /*0078*/ 	.word	0x00002550


	//   ....[3]....
        /*007c*/ 	.word	0x00002560


	//   ....[4]....
        /*0080*/ 	.word	0x000043c0


	//   ....[5]....
        /*0084*/ 	.word	0x000043d0


	//   ....[6]....
        /*0088*/ 	.word	0x00004400


	//   ....[7]....
        /*008c*/ 	.word	0x00004410


	//   ....[8]....
        /*0090*/ 	.word	0x000055d0


	//   ....[9]....
        /*0094*/ 	.word	0x00005610


	//   ....[10]....
        /*0098*/ 	.word	0x00005680


	//   ....[11]....
        /*009c*/ 	.word	0x000056a0


	//----- nvinfo : EIATTR_EXIT_INSTR_OFFSETS
	.align		4
.L_320:
        /*00a0*/ 	.byte	0x04, 0x1c
        /*00a2*/ 	.short	(.L_322 - .L_321)


	//   ....[0]....
.L_321:
        /*00a4*/ 	.word	0x00000160


	//   ....[1]....
        /*00a8*/ 	.word	0x00006750


	//   ....[2]....
        /*00ac*/ 	.word	0x00006da0


	//   ....[3]....
        /*00b0*/ 	.word	0x00006e20


	//----- nvinfo : EIATTR_CTAIDZ_USED
	.align		4
.L_322:
        /*00b4*/ 	.byte	0x01, 0x04
	.zero		2


	//----- nvinfo : EIATTR_CRS_STACK_SIZE
	.align		4
        /*00b8*/ 	.byte	0x04, 0x1e
        /*00ba*/ 	.short	(.L_324 - .L_323)
.L_323:
        /*00bc*/ 	.word	0x00000000
.L_324:


//--------------------- .nv.info._ZN5flash16flash_fwd_kernelI23Flash_fwd_kernel_traitsILi128ELi64ELi64ELi4ELb0ELb0EN7cutlass10bfloat16_tE19Flash_kernel_traitsILi128ELi64ELi64ELi4ES3_EELb0ELb1ELb0ELb0ELb0ELb1ELb0ELb0EEEvNS_16Flash_fwd_paramsE --------------------------
	.section	.nv.info._ZN5flash16flash_fwd_kernelI23Flash_fwd_kernel_traitsILi128ELi64ELi64ELi4ELb0ELb0EN7cutlass10bfloat16_tE19Flash_kernel_traitsILi128ELi64ELi64ELi4ES3_EELb0ELb1ELb0ELb0ELb0ELb1ELb0ELb0EEEvNS_16Flash_fwd_paramsE,"",@"SHT_CUDA_INFO"
	.sectionflags	@""
	.align	4


	//----- nvinfo : EIATTR_CUDA_API_VERSION
	.align		4
        /*0000*/ 	.byte	0x04, 0x37
        /*0002*/ 	.short	(.L_326 - .L_325)
.L_325:
        /*0004*/ 	.word	0x00000082


	//----- nvinfo : EIATTR_SW2861232_WAR
	.align		4
.L_326:
        /*0008*/ 	.byte	0x01, 0x35
	.zero		2


	//----- nvinfo : EIATTR_PARAM_CBANK
	.align		4
        /*000c*/ 	.byte	0x04, 0x0a
        /*000e*/ 	.short	(.L_328 - .L_327)
	.align		4
.L_327:
        /*0010*/ 	.word	index@(.nv.constant0._ZN5flash16flash_fwd_kernelI23Flash_fwd_kernel_traitsILi128ELi64ELi64ELi4ELb0ELb0EN7cutlass10bfloat16_tE19Flash_kernel_traitsILi128ELi64ELi64ELi4ES3_EELb0ELb1ELb0ELb0ELb0ELb1ELb0ELb0EEEvNS_16Flash_fwd_paramsE)
        /*0014*/ 	.short	0x0160
        /*0016*/ 	.short	0x01d0


	//----- nvinfo : EIATTR_CBANK_PARAM_SIZE
	.align		4
.L_328:
        /*0018*/ 	.byte	0x03, 0x19
        /*001a*/ 	.short	0x01d0


	//----- nvinfo : EIATTR_KPARAM_INFO
	.align		4
        /*001c*/ 	.byte	0x04, 0x17
        /*001e*/ 	.short	(.L_330 - .L_329)
.L_329:
        /*0020*/ 	.word	0x00000000
        /*0024*/ 	.short	0x0000
        /*0026*/ 	.short	0x0000
        /*0028*/ 	.byte	0x00, 0xf0, 0x41, 0x07


	//----- nvinfo : EIATTR_MAXREG_COUNT
	.align		4
.L_330:
        /*002c*/ 	.byte	0x03, 0x1b
        /*002e*/ 	.short	0x00ff


	//----- nvinfo : EIATTR_NUM_BARRIERS
	.align		4
        /*0030*/ 	.byte	0x02, 0x4c
        /*0032*/ 	.byte	0x01
	.zero		1


	//----- nvinfo : EIATTR_MERCURY_ISA_VERSION
	.align		4
        /*0034*/ 	.byte	0x03, 0x5f
        /*0036*/ 	.short	0x0000


	//----- nvinfo : EIATTR_COOP_GROUP_MASK_REGIDS
	.align		4
        /*0038*/ 	.byte	0x04, 0x29
        /*003a*/ 	.short	(.L_332 - .L_331)


	//   ....[0]....
.L_331:
        /*003c*/ 	.word	0xffffffff


	//   ....[1]....
        /*0040*/ 	.word	0xffffffff


	//   ....[2]....
        /*0044*/ 	.word	0xffffffff


	//   ....[3]....
        /*0048*/ 	.word	0xffffffff


	//   ....[4]....
        /*004c*/ 	.word	0xffffffff


	//   ....[5]....
        /*0050*/ 	.word	0xffffffff


	//   ....[6]....
        /*0054*/ 	.word	0xffffffff


	//   ....[7]....
        /*0058*/ 	.word	0xffffffff


	//   ....[8]....
        /*005c*/ 	.word	0xffffffff


	//   ....[9]....
        /*0060*/ 	.word	0xffffffff


	//   ....[10]....
        /*0064*/ 	.word	0xffffffff


	//   ....[11]....
        /*0068*/ 	.word	0xffffffff


	//   ....[12]....
        /*006c*/ 	.word	0xffffffff


	//   ....[13]....
        /*0070*/ 	.word	0xffffffff


	//   ....[14]....
        /*0074*/ 	.word	0xffffffff


	//   ....[15]....
        /*0078*/ 	.word	0xffffffff


	//----- nvinfo : EIATTR_COOP_GROUP_INSTR_OFFSETS
	.align		4
.L_332:
        /*007c*/ 	.byte	0x04, 0x28
        /*007e*/ 	.short	(.L_334 - .L_333)


	//   ....[0]....
.L_333:
        /*0080*/ 	.word	0x00002830


	//   ....[1]....
        /*0084*/ 	.word	0x00002870


	//   ....[2]....
        /*0088*/ 	.word	0x000028d0


	//   ....[3]....
        /*008c*/ 	.word	0x000028f0


	//   ....[4]....
        /*0090*/ 	.word	0x00004800


	//   ....[5]....
        /*0094*/ 	.word	0x00004810


	//   ....[6]....
        /*0098*/ 	.word	0x00004840


	//   ....[7]....
        /*009c*/ 	.word	0x00004850


	//   ....[8]....
        /*00a0*/ 	.word	0x000067d0


	//   ....[9]....
        /*00a4*/ 	.word	0x000067f0


	//   ....[10]....
        /*00a8*/ 	.word	0x00006830


	//   ....[11]....
        /*00ac*/ 	.word	0x00006840


	//   ....[12]....
        /*00b0*/ 	.word	0x00007a40


	//   ....[13]....
        /*00b4*/ 	.word	0x00007a80


	//   ....[14]....
        /*00b8*/ 	.word	0x00007ae0


	//   ....[15]....
        /*00bc*/ 	.word	0x00007af0


	//----- nvinfo : EIATTR_EXIT_INSTR_OFFSETS
	.align		4
.L_334:
        /*00c0*/ 	.byte	0x04, 0x1c
        /*00c2*/ 	.short	(.L_336 - .L_335)


	//   ....[0]....
.L_335:
        /*00c4*/ 	.word	0x000002e0


	//   ....[1]....
        /*00c8*/ 	.word	0x00008df0


	//   ....[2]....
        /*00cc*/ 	.word	0x00008eb0


	//   ....[3]....
        /*00d0*/ 	.word	0x00009790


	//   ....[4]....
        /*00d4*/ 	.word	0x00009810


	//----- nvinfo : EIATTR_CTAIDZ_USED
	.align		4
.L_336:
        /*00d8*/ 	.byte	0x01, 0x04
	.zero		2


	//----- nvinfo : EIATTR_CRS_STACK_SIZE
	.align		4
        /*00dc*/ 	.byte	0x04, 0x1e
        /*00de*/ 	.short	(.L_338 - .L_337)
.L_337:
        /*00e0*/ 	.word	0x00000000
.L_338:


//--------------------- .nv.info._ZN5flash16flash_fwd_kernelI23Flash_fwd_kernel_traitsILi128ELi64ELi64ELi4ELb0ELb0EN7cutlass10bfloat16_tE19Flash_kernel_traitsILi128ELi64ELi64ELi4ES3_EELb0ELb1ELb0ELb0ELb0ELb1ELb1ELb0EEEvNS_16Flash_fwd_paramsE --------------------------
	.section	.nv.info._ZN5flash16flash_fwd_kernelI23Flash_fwd_kernel_traitsILi128ELi64ELi64ELi4ELb0ELb0EN7cutlass10bfloat16_tE19Flash_kernel_traitsILi128ELi64ELi64ELi4ES3_EELb0ELb1ELb0ELb0ELb0ELb1ELb1ELb0EEEvNS_16Flash_fwd_paramsE,"",@"SHT_CUDA_INFO"
	.sectionflags	@""
	.align	4


	//----- nvinfo : EIATTR_CUDA_API_VERSION
	.align		4
        /*0000*/ 	.byte	0x04, 0x37
        /*0002*/ 	.short	(.L_340 - .L_339)
.L_339:
        /*0004*/ 	.word	0x00000082


	//----- nvinfo : EIATTR_SW2861232_WAR
	.align		4
.L_340:
        /*0008*/ 	.byte	0x01, 0x35
	.zero		2


	//----- nvinfo : EIATTR_PARAM_CBANK
	.align		4
        /*000c*/ 	.byte	0x04, 0x0a
        /*000e*/ 	.short	(.L_342 - .L_341)
	.align		4
.L_341:
        /*0010*/ 	.word	index@(.nv.constant0._ZN5flash16flash_fwd_kernelI23Flash_fwd_kernel_traitsILi128ELi64ELi64ELi4ELb0ELb0EN7cutlass10bfloat16_tE19Flash_kernel_traitsILi128ELi64ELi64ELi4ES3_EELb0ELb1ELb0ELb0ELb0ELb1ELb1ELb0EEEvNS_16Flash_fwd_paramsE)
        /*0014*/ 	.short	0x0160
        /*0016*/ 	.short	0x01d0


	//----- nvinfo : EIATTR_CBANK_PARAM_SIZE
	.align		4
.L_342:
        /*0018*/ 	.byte	0x03, 0x19
        /*001a*/ 	.short	0x01d0


	//----- nvinfo : EIATTR_KPARAM_INFO
	.align		4
        /*001c*/ 	.byte	0x04, 0x17
        /*001e*/ 	.short	(.L_344 - .L_343)
.L_343:
        /*0020*/ 	.word	0x00000000
        /*0024*/ 	.short	0x0000
        /*0026*/ 	.short	0x0000
        /*0028*/ 	.byte	0x00, 0xf0, 0x41, 0x07


	//----- nvinfo : EIATTR_MAXREG_COUNT
	.align		4
.L_344:
        /*002c*/ 	.byte	0x03, 0x1b
        /*002e*/ 	.short	0x00ff


	//----- nvinfo : EIATTR_NUM_BARRIERS
	.align		4
        /*0030*/ 	.byte	0x02, 0x4c
        /*0032*/ 	.byte	0x01
	.zero		1


	//----- nvinfo : EIATTR_MERCURY_ISA_VERSION
	.align		4
        /*0034*/ 	.byte	0x03, 0x5f
        /*0036*/ 	.short	0x0000


	//----- nvinfo : EIATTR_COOP_GROUP_MASK_REGIDS
	.align		4
        /*0038*/ 	.byte	0x04, 0x29
        /*003a*/ 	.short	(.L_346 - .L_345)


	//   ....[0]....
.L_345:
        /*003c*/ 	.word	0xffffffff


	//   ....[1]....
        /*0040*/ 	.word	0xffffffff


	//   ....[2]....
        /*0044*/ 	.word	0xffffffff


	//   ....[3]....
        /*0048*/ 	.word	0xffffffff


	//   ....[4]....
        /*004c*/ 	.word	0xffffffff


	//   ....[5]....
        /*0050*/ 	.word	0xffffffff


	//   ....[6]....
        /*0054*/ 	.word	0xffffffff


	//   ....[7]....
        /*0058*/ 	.word	0xffffffff


	//   ....[8]....
        /*005c*/ 	.word	0xffffffff


	//   ....[9]....
        /*0060*/ 	.word	0xffffffff


	//   ....[10]....
        /*0064*/ 	.word	0xffffffff


	//   ....[11]....
        /*0068*/ 	.word	0xffffffff


	//   ....[12]....
        /*006c*/ 	.word	0xffffffff


	//   ....[13]....
        /*0070*/ 	.word	0xffffffff


	//   ....[14]....
        /*0074*/ 	.word	0xffffffff


	//   ....[15]....
        /*0078*/ 	.word	0xffffffff


	//----- nvinfo : EIATTR_COOP_GROUP_INSTR_OFFSETS
	.align		4
.L_346:
        /*007c*/ 	.byte	0x04, 0x28
        /*007e*/ 	.short	(.L_348 - .L_347)


	//   ....[0]....
.L_347:
        /*0080*/ 	.word	0x00002c20


	//   ....[1]....
        /*0084*/ 	.word	0x00002c70


	//   ....[2]....
        /*0088*/ 	.word	0x00002cc0


	//   ....[3]....
        /*008c*/ 	.word	0x00002ce0


	//   ....[4]....
        /*0090*/ 	.word	0x00005000


	//   ....[5]....
        /*0094*/ 	.word	0x00005010


	//   ....[6]....
        /*0098*/ 	.word	0x00005040


	//   ....[7]....
        /*009c*/ 	.word	0x00005050


	//   ....[8]....
        /*00a0*/ 	.word	0x00007400


	//   ....[9]....
        /*00a4*/ 	.word	0x00007410


	//   ....[10]....
        /*00a8*/ 	.word	0x00007440


	//   ....[11]....
        /*00ac*/ 	.word	0x00007450


	//   ....[12]....
        /*00b0*/ 	.word	0x00008640


	//   ....[13]....
        /*00b4*/ 	.word	0x00008680


	//   ....[14]....
        /*00b8*/ 	.word	0x000086e0


	//   ....[15]....
        /*00bc*/ 	.word	0x000086f0


	//----- nvinfo : EIATTR_EXIT_INSTR_OFFSETS
	.align		4
.L_348:
        /*00c0*/ 	.byte	0x04, 0x1c
        /*00c2*/ 	.short	(.L_350 - .L_349)


	//   ....[0]....
.L_349:
        /*00c4*/ 	.word	0x000002e0


	//   ....[1]....
        /*00c8*/ 	.word	0x000099f0


	//   ....[2]....
        /*00cc*/ 	.word	0x00009ab0


	//   ....[3]....
        /*00d0*/ 	.word	0x0000a390


	//   ....[4]....
        /*00d4*/ 	.word	0x0000a410


	//----- nvinfo : EIATTR_CTAIDZ_USED
	.align		4
.L_350:
        /*00d8*/ 	.byte	0x01, 0x04
	.zero		2


	//----- nvinfo : EIATTR_CRS_STACK_SIZE
	.align		4
        /*00dc*/ 	.byte	0x04, 0x1e
        /*00de*/ 	.short	(.L_352 - .L_351)
.L_351:
        /*00e0*/ 	.word	0x00000000
.L_352:


//--------------------- .nv.info._ZN5flash16flash_fwd_kernelI23Flash_fwd_kernel_traitsILi128ELi64ELi64ELi4ELb0ELb0EN7cutlass10bfloat16_tE19Flash_kernel_traitsILi128ELi64ELi64ELi4ES3_EELb0ELb1ELb0ELb0ELb0ELb0ELb0ELb0EEEvNS_16Flash_fwd_paramsE --------------------------
	.section	.nv.info._ZN5flash16flash_fwd_kernelI23Flash_fwd_kernel_traitsILi128ELi64ELi64ELi4ELb0ELb0EN7cutlass10bfloat16_tE19Flash_kernel_traitsILi128ELi64ELi64ELi4ES3_EELb0ELb1ELb0ELb0ELb0ELb0ELb0ELb0EEEvNS_16Flash_fwd_paramsE,"",@"SHT_CUDA_INFO"
	.sectionflags	@""
	.align	4


	//----- nvinfo : EIATTR_CUDA_API_VERSION
	.align		4
        /*0000*/ 	.byte	0x04, 0x37
        /*0002*/ 	.short	(.L_354 - .L_353)
.L_353:
        /*0004*/ 	.word	0x00000082


	//----- nvinfo : EIATTR_SW2861232_WAR
	.align		4
.L_354:
        /*0008*/ 	.byte	0x01, 0x35
	.zero		2


	//----- nvinfo : EIATTR_PARAM_CBANK
	.align		4
        /*000c*/ 	.byte	0x04, 0x0a
        /*000e*/ 	.short	(.L_356 - .L_355)
	.align		4
.L_355:
        /*0010*/ 	.word	index@(.nv.constant0._ZN5flash16flash_fwd_kernelI23Flash_fwd_kernel_traitsILi128ELi64ELi64ELi4ELb0ELb0EN7cutlass10bfloat16_tE19Flash_kernel_traitsILi128ELi64ELi64ELi4ES3_EELb0ELb1ELb0ELb0ELb0ELb0ELb0ELb0EEEvNS_16Flash_fwd_paramsE)
        /*0014*/ 	.short	0x0160
        /*0016*/ 	.short	0x01d0


	//----- nvinfo : EIATTR_CBANK_PARAM_SIZE
	.align		4
.L_356:
        /*0018*/ 	.byte	0x03, 0x19
        /*001a*/ 	.short	0x01d0


	//----- nvinfo : EIATTR_KPARAM_INFO
	.align		4
        /*001c*/ 	.byte	0x04, 0x17
        /*001e*/ 	.short	(.L_358 - .L_357)
.L_357:
        /*0020*/ 	.word	0x00000000
        /*0024*/ 	.short	0x0000
        /*0026*/ 	.short	0x0000
        /*0028*/ 	.byte	0x00, 0xf0, 0x41, 0x07


	//----- nvinfo : EIATTR_MAXREG_COUNT
	.align		4
.L_358:
        /*002c*/ 	.byte	0x03, 0x1b
        /*002e*/ 	.short	0x00ff


	//----- nvinfo : EIATTR_NUM_BARRIERS
	.align		4
        /*0030*/ 	.byte	0x02, 0x4c
        /*0032*/ 	.byte	0x01
	.zero		1


	//----- nvinfo : EIATTR_MERCURY_ISA_VERSION
	.align		4
        /*0034*/ 	.byte	0x03, 0x5f
        /*0036*/ 	.short	0x0000


	//----- nvinfo : EIATTR_COOP_GROUP_MASK_REGIDS
	.align		4
        /*0038*/ 	.byte	0x04, 0x29
        /*003a*/ 	.short	(.L_360 - .L_359)


	//   ....[0]....
.L_359:
        /*003c*/ 	.word	0xffffffff


	//   ....[1]....
        /*0040*/ 	.word	0xffffffff


	//   ....[2]....
        /*0044*/ 	.word	0xffffffff


	//   ....[3]....
        /*0048*/ 	.word	0xffffffff


	//   ....[4]....
        /*004c*/ 	.word	0xffffffff


	//   ....[5]....
        /*0050*/ 	.word	0xffffffff


	//   ....[6]....
        /*0054*/ 	.word	0xffffffff


	//   ....[7]....
        /*0058*/ 	.word	0xffffffff


	//   ....[8]....
        /*005c*/ 	.word	0xffffffff


	//   ....[9]....
        /*0060*/ 	.word	0xffffffff


	//   ....[10]....
        /*0064*/ 	.word	0xffffffff


	//   ....[11]....
        /*0068*/ 	.word	0xffffffff


	//   ....[12]....
        /*006c*/ 	.word	0xffffffff


	//   ....[13]....
        /*0070*/ 	.word	0xffffffff


	//   ....[14]....
        /*0074*/ 	.word	0xffffffff


	//   ....[15]....
        /*0078*/ 	.word	0xffffffff


	//----- nvinfo : EIATTR_COOP_GROUP_INSTR_OFFSETS
	.align		4
.L_360:
        /*007c*/ 	.byte	0x04, 0x28
        /*007e*/ 	.short	(.L_362 - .L_361)


	//   ....[0]....
.L_361:
        /*0080*/ 	.word	0x00003630


	//   ....[1]....
        /*0084*/ 	.word	0x00003650


	//   ....[2]....
        /*0088*/ 	.word	0x000036f0


	//   ....[3]....
        /*008c*/ 	.word	0x00003700


	//   ....[4]....
        /*0090*/ 	.word	0x00005bb0


	//   ....[5]....
        /*0094*/ 	.word	0x00005bd0


	//   ....[6]....
        /*0098*/ 	.word	0x00005bf0


	//   ....[7]....
        /*009c*/ 	.word	0x00005c10


	//   ....[8]....
        /*00a0*/ 	.word	0x000080c0


	//   ....[9]....
        /*00a4*/ 	.word	0x000080e0


	//   ....[10]....
        /*00a8*/ 	.word	0x00008110


	//   ....[11]....
        /*00ac*/ 	.word	0x00008120


	//   ....[12]....
        /*00b0*/ 	.word	0x00009320


	//   ....[13]....
        /*00b4*/ 	.word	0x00009360


	//   ....[14]....
        /*00b8*/ 	.word	0x000093f0


	//   ....[15]....
        /*00bc*/ 	.word	0x00009410


	//----- nvinfo : EIATTR_EXIT_INSTR_OFFSETS
	.align		4
.L_362:
        /*00c0*/ 	.byte	0x04, 0x1c
        /*00c2*/ 	.short	(.L_364 - .L_363)


	//   ....[0]....
.L_363:
        /*00c4*/ 	.word	0x000002d0


	//   ....[1]....
        /*00c8*/ 	.word	0x0000a730


	//   ....[2]....
        /*00cc*/ 	.word	0x0000a800


	//   ....[3]....
        /*00d0*/ 	.word	0x0000a820


	//   ....[4]....
        /*00d4*/ 	.word	0x0000b190


	//   ....[5]....
        /*00d8*/ 	.word	0x0000b210


	//----- nvinfo : EIATTR_CTAIDZ_USED
	.align		4
.L_364:
        /*00dc*/ 	.byte	0x01, 0x04
	.zero		2


	//----- nvinfo : EIATTR_CRS_STACK_SIZE
	.align		4
        /*00e0*/ 	.byte	0x04, 0x1e
        /*00e2*/ 	.short	(.L_366 - .L_365)
.L_365:
        /*00e4*/ 	.word	0x00000000
.L_366:


//--------------------- .nv.info._ZN5flash16flash_fwd_kernelI23Flash_fwd_kernel_traitsILi128ELi64ELi64ELi4ELb0ELb0EN7cutlass10bfloat16_tE19Flash_kernel_traitsILi128ELi64ELi64ELi4ES3_EELb0ELb1ELb0ELb0ELb0ELb0ELb1ELb0EEEvNS_16Flash_fwd_paramsE --------------------------
	.section	.nv.info._ZN5flash16flash_fwd_kernelI23Flash_fwd_kernel_traitsILi128ELi64ELi64ELi4ELb0ELb0EN7cutlass10bfloat16_tE19Flash_kernel_traitsILi128ELi64ELi64ELi4ES3_EELb0ELb1ELb0ELb0ELb0ELb0ELb1ELb0EEEvNS_16Flash_fwd_paramsE,"",@"SHT_CUDA_INFO"
	.sectionflags	@""
	.align	4


	//----- nvinfo : EIATTR_CUDA_API_VERSION
	.align		4
        /*0000*/ 	.byte	0x04, 0x37
        /*0002*/ 	.short	(.L_368 - .L_367)
.L_367:
        /*0004*/ 	.word	0x00000082


	//----- nvinfo : EIATTR_SW2861232_WAR
	.align		4
.L_368:
        /*0008*/ 	.byte	0x01, 0x35
	.zero		2


	//----- nvinfo : EIATTR_PARAM_CBANK
	.align		4
        /*000c*/ 	.byte	0x04, 0x0a
        /*000e*/ 	.short	(.L_370 - .L_369)
	.align		4
.L_369:
        /*0010*/ 	.word	index@(.nv.constant0._ZN5flash16flash_fwd_kernelI23Flash_fwd_kernel_traitsILi128ELi64ELi64ELi4ELb0ELb0EN7cutlass10bfloat16_tE19Flash_kernel_traitsILi128ELi64ELi64ELi4ES3_EELb0ELb1ELb0ELb0ELb0ELb0ELb1ELb0EEEvNS_16Flash_fwd_paramsE)
        /*0014*/ 	.short	0x0160
        /*0016*/ 	.short	0x01d0


	//----- nvinfo : EIATTR_CBANK_PARAM_SIZE
	.align		4
.L_370:
        /*0018*/ 	.byte	0x03, 0x19
        /*001a*/ 	.short	0x01d0


	//----- nvinfo : EIATTR_KPARAM_INFO
	.align		4
        /*001c*/ 	.byte	0x04, 0x17
        /*001e*/ 	.short	(.L_372 - .L_371)
.L_371:
        /*0020*/ 	.word	0x00000000
        /*0024*/ 	.short	0x0000
        /*0026*/ 	.short	0x0000
        /*0028*/ 	.byte	0x00, 0xf0, 0x41, 0x07


	//----- nvinfo : EIATTR_MAXREG_COUNT
	.align		4
.L_372:
        /*002c*/ 	.byte	0x03, 0x1b
        /*002e*/ 	.short	0x00ff


	//----- nvinfo : EIATTR_NUM_BARRIERS
	.align		4
        /*0030*/ 	.byte	0x02, 0x4c
        /*0032*/ 	.byte	0x01
	.zero		1


	//----- nvinfo : EIATTR_MERCURY_ISA_VERSION
	.align		4
        /*0034*/ 	.byte	0x03, 0x5f
        /*0036*/ 	.short	0x0000


	//----- nvinfo : EIATTR_COOP_GROUP_MASK_REGIDS
	.align		4
        /*0038*/ 	.byte	0x04, 0x29
        /*003a*/ 	.short	(.L_374 - .L_373)


	//   ....[0]....
.L_373:
        /*003c*/ 	.word	0xffffffff


	//   ....[1]....
        /*0040*/ 	.word	0xffffffff


	//   ....[2]....
        /*0044*/ 	.word	0xffffffff


	//   ....[3]....
        /*0048*/ 	.word	0xffffffff


	//   ....[4]....
        /*004c*/ 	.word	0xffffffff


	//   ....[5]....
        /*0050*/ 	.word	0xffffffff


	//   ....[6]....
        /*0054*/ 	.word	0xffffffff


	//   ....[7]....
        /*0058*/ 	.word	0xffffffff


	//   ....[8]....
        /*005c*/ 	.word	0xffffffff


	//   ....[9]....
        /*0060*/ 	.word	0xffffffff


	//   ....[10]....
        /*0064*/ 	.word	0xffffffff


	//   ....[11]....
        /*0068*/ 	.word	0xffffffff


	//   ....[12]....
        /*006c*/ 	.word	0xffffffff


	//   ....[13]....
        /*0070*/ 	.word	0xffffffff


	//   ....[14]....
        /*0074*/ 	.word	0xffffffff


	//   ....[15]....
        /*0078*/ 	.word	0xffffffff


	//----- nvinfo : EIATTR_COOP_GROUP_INSTR_OFFSETS
	.align		4
.L_374:
        /*007c*/ 	.byte	0x04, 0x28
        /*007e*/ 	.short	(.L_376 - .L_375)


	//   ....[0]....
.L_375:
        /*0080*/ 	.word	0x00003a30


	//   ....[1]....
        /*0084*/ 	.word	0x00003a50


	//   ....[2]....
        /*0088*/ 	.word	0x00003af0


	//   ....[3]....
        /*008c*/ 	.word	0x00003b00


	//   ....[4]....
        /*0090*/ 	.word	0x00006370


	//   ....[5]....
        /*0094*/ 	.word	0x000063a0


	//   ....[6]....
        /*0098*/ 	.word	0x000063c0


	//   ....[7]....
        /*009c*/ 	.word	0x000063e0


	//   ....[8]....
        /*00a0*/ 	.word	0x00008d00


	//   ....[9]....
        /*00a4*/ 	.word	0x00008d10


	//   ....[10]....
        /*00a8*/ 	.word	0x00008d40


	//   ....[11]....
        /*00ac*/ 	.word	0x00008d50


	//   ....[12]....
        /*00b0*/ 	.word	0x00009f30


	//   ....[13]....
        /*00b4*/ 	.word	0x00009f70


	//   ....[14]....
        /*00b8*/ 	.word	0x0000a000


	//   ....[15]....
        /*00bc*/ 	.word	0x0000a020


	//----- nvinfo : EIATTR_EXIT_INSTR_OFFSETS
	.align		4
.L_376:
        /*00c0*/ 	.byte	0x04, 0x1c
        /*00c2*/ 	.short	(.L_378 - .L_377)


	//   ....[0]....
.L_377:
        /*00c4*/ 	.word	0x000002d0


	//   ....[1]....
        /*00c8*/ 	.word	0x0000b340


	//   ....[2]....
        /*00cc*/ 	.word	0x0000b410


	//   ....[3]....
        /*00d0*/ 	.word	0x0000b430


	//   ....[4]....
        /*00d4*/ 	.word	0x0000bda0


	//   ....[5]....
        /*00d8*/ 	.word	0x0000be20


	//----- nvinfo : EIATTR_CTAIDZ_USED
	.align		4
.L_378:
        /*00dc*/ 	.byte	0x01, 0x04
	.zero		2


	//----- nvinfo : EIATTR_CRS_STACK_SIZE
	.align		4
        /*00e0*/ 	.byte	0x04, 0x1e
        /*00e2*/ 	.short	(.L_380 - .L_379)
.L_379:
        /*00e4*/ 	.word	0x00000000
.L_380:


//--------------------- .nv.info._ZN5flash16flash_fwd_kernelI23Flash_fwd_kernel_traitsILi128ELi64ELi64ELi4ELb0ELb0EN7cutlass10bfloat16_tE19Flash_kernel_traitsILi128ELi64ELi64ELi4ES3_EELb0ELb1ELb0ELb1ELb0ELb0ELb0ELb0EEEvNS_16Flash_fwd_paramsE --------------------------
	.section	.nv.info._ZN5flash16flash_fwd_kernelI23Flash_fwd_kernel_traitsILi128ELi64ELi64ELi4ELb0ELb0EN7cutlass10bfloat16_tE19Flash_kernel_traitsILi128ELi64ELi64ELi4ES3_EELb0ELb1ELb0ELb1ELb0ELb0ELb0ELb0EEEvNS_16Flash_fwd_paramsE,"",@"SHT_CUDA_INFO"
	.sectionflags	@""
	.align	4


	//----- nvinfo : EIATTR_CUDA_API_VERSION
	.align		4
        /*0000*/ 	.byte	0x04, 0x37
        /*0002*/ 	.short	(.L_382 - .L_381)
.L_381:
        /*0004*/ 	.word	0x00000082


	//----- nvinfo : EIATTR_SW2861232_WAR
	.align		4
.L_382:
        /*0008*/ 	.byte	0x01, 0x35
	.zero		2


	//----- nvinfo : EIATTR_PARAM_CBANK
	.align		4
        /*000c*/ 	.byte	0x04, 0x0a
        /*000e*/ 	.short	(.L_384 - .L_383)
	.align		4
.L_383:
        /*0010*/ 	.word	index@(.nv.constant0._ZN5flash16flash_fwd_kernelI23Flash_fwd_kernel_traitsILi128ELi64ELi64ELi4ELb0ELb0EN7cutlass10bfloat16_tE19Flash_kernel_traitsILi128ELi64ELi64ELi4ES3_EELb0ELb1ELb0ELb1ELb0ELb0ELb0ELb0EEEvNS_16Flash_fwd_paramsE)
        /*0014*/ 	.short	0x0160
        /*0016*/ 	.short	0x01d0


	//----- nvinfo : EIATTR_CBANK_PARAM_SIZE
	.align		4
.L_384:
        /*0018*/ 	.byte	0x03, 0x19
        /*001a*/ 	.short	0x01d0


	//----- nvinfo : EIATTR_KPARAM_INFO
	.align		4
        /*001c*/ 	.byte	0x04, 0x17
        /*001e*/ 	.short	(.L_386 - .L_385)
.L_385:
        /*0020*/ 	.word	0x00000000
        /*0024*/ 	.short	0x0000
        /*0026*/ 	.short	0x0000
        /*0028*/ 	.byte	0x00, 0xf0, 0x41, 0x07


	//----- nvinfo : EIATTR_MAXREG_COUNT
	.align		4
.L_386:
        /*002c*/ 	.byte	0x03, 0x1b
        /*002e*/ 	.short	0x00ff


	//----- nvinfo : EIATTR_NUM_BARRIERS
	.align		4
        /*0030*/ 	.byte	0x02, 0x4c
        /*0032*/ 	.byte	0x01
	.zero		1


	//----- nvinfo : EIATTR_MERCURY_ISA_VERSION
	.align		4
        /*0034*/ 	.byte	0x03, 0x5f
        /*0036*/ 	.short	0x0000


	//----- nvinfo : EIATTR_COOP_GROUP_MASK_REGIDS
	.align		4
        /*0038*/ 	.byte	0x04, 0x29
        /*003a*/ 	.short	(.L_388 - .L_387)


	//   ....[0]....
.L_387:
        /*003c*/ 	.word	0xffffffff


	//   ....[1]....
        /*0040*/ 	.word	0xffffffff


	//   ....[2]....
        /*0044*/ 	.word	0xffffffff


	//   ....[3]....
        /*0048*/ 	.word	0xffffffff


	//   ....[4]....
        /*004c*/ 	.word	0xffffffff


	//   ....[5]....
        /*0050*/ 	.word	0xffffffff


	//   ....[6]....
        /*0054*/ 	.word	0xffffffff


	//   ....[7]....
        /*0058*/ 	.word	0xffffffff


	//   ....[8]....
        /*005c*/ 	.word	0xffffffff


	//   ....[9]....
        /*0060*/ 	.word	0xffffffff


	//   ....[10]....
        /*0064*/ 	.word	0xffffffff


	//   ....[11]....
        /*0068*/ 	.word	0xffffffff


	//   ....[12]....
        /*006c*/ 	.word	0xffffffff


	//   ....[13]....
        /*0070*/ 	.word	0xffffffff


	//   ....[14]....
        /*0074*/ 	.word	0xffffffff


	//   ....[15]....
        /*0078*/ 	.word	0xffffffff


	//----- nvinfo : EIATTR_COOP_GROUP_INSTR_OFFSETS
	.align		4
.L_388:
        /*007c*/ 	.byte	0x04, 0x28
        /*007e*/ 	.short	(.L_390 - .L_389)


	//   ....[0]....
.L_389:
        /*0080*/ 	.word	0x00003a60


	//   ....[1]....
        /*0084*/ 	.word	0x00003ab0


	//   ....[2]....
        /*0088*/ 	.word	0x00003ae0


	//   ....[3]....
        /*008c*/ 	.word	0x00003b00


	//   ....[4]....
        /*0090*/ 	.word	0x00006260


	//   ....[5]....
        /*0094*/ 	.word	0x00006270


	//   ....[6]....
        /*0098*/ 	.word	0x000062a0


	//   ....[7]....
        /*009c*/ 	.word	0x000062b0


	//   ....[8]....
        /*00a0*/ 	.word	0x00008b50


	//   ....[9]....
        /*00a4*/ 	.word	0x00008b70


	//   ....[10]....
        /*00a8*/ 	.word	0x00008b90


	//   ....[11]....
        /*00ac*/ 	.word	0x00008bb0


	//   ....[12]....
        /*00b0*/ 	.word	0x00009dc0


	//   ....[13]....
        /*00b4*/ 	.word	0x00009e00


	//   ....[14]....
        /*00b8*/ 	.word	0x00009e70


	//   ....[15]....
        /*00bc*/ 	.word	0x00009e80


	//----- nvinfo : EIATTR_EXIT_INSTR_OFFSETS
	.align		4
.L_390:
        /*00c0*/ 	.byte	0x04, 0x1c
        /*00c2*/ 	.short	(.L_392 - .L_391)


	//   ....[0]....
.L_391:
        /*00c4*/ 	.word	0x000002d0


	//   ....[1]....
        /*00c8*/ 	.word	0x0000b210


	//   ....[2]....
        /*00cc*/ 	.word	0x0000b2e0


	//   ....[3]....
        /*00d0*/ 	.word	0x0000b300


	//   ....[4]....
        /*00d4*/ 	.word	0x0000bc60


	//   ....[5]....
        /*00d8*/ 	.word	0x0000bce0


	//----- nvinfo : EIATTR_CTAIDZ_USED
	.align		4
.L_392:
        /*00dc*/ 	.byte	0x01, 0x04
	.zero		2


	//----- nvinfo : EIATTR_CRS_STACK_SIZE
	.align		4
        /*00e0*/ 	.byte	0x04, 0x1e
        /*00e2*/ 	.short	(.L_394 - .L_393)
.L_393:
        /*00e4*/ 	.word	0x00000000
.L_394:


//--------------------- .nv.info._ZN5flash16flash_fwd_kernelI23Flash_fwd_kernel_traitsILi128ELi64ELi64ELi4ELb0ELb0EN7cutlass10bfloat16_tE19Flash_kernel_traitsILi128ELi64ELi64ELi4ES3_EELb0ELb1ELb0ELb1ELb0ELb0ELb1ELb0EEEvNS_16Flash_fwd_paramsE --------------------------
	.section	.nv.info._ZN5flash16flash_fwd_kernelI23Flash_fwd_kernel_traitsILi128ELi64ELi64ELi4ELb0ELb0EN7cutlass10bfloat16_tE19Flash_kernel_traitsILi128ELi64ELi64ELi4ES3_EELb0ELb1ELb0ELb1ELb0ELb0ELb1ELb0EEEvNS_16Flash_fwd_paramsE,"",@"SHT_CUDA_INFO"
	.sectionflags	@""
	.align	4


	//----- nvinfo : EIATTR_CUDA_API_VERSION
	.align		4
        /*0000*/ 	.byte	0x04, 0x37
        /*0002*/ 	.short	(.L_396 - .L_395)
.L_395:
        /*0004*/ 	.word	0x00000082


	//----- nvinfo : EIATTR_SW2861232_WAR
	.align		4
.L_396:
        /*0008*/ 	.byte	0x01, 0x35
	.zero		2


	//----- nvinfo : EIATTR_PARAM_CBANK
	.align		4
        /*000c*/ 	.byte	0x04, 0x0a
        /*000e*/ 	.short	(.L_398 - .L_397)
	.align		4
.L_397:
        /*0010*/ 	.word	index@(.nv.constant0._ZN5flash16flash_fwd_kernelI23Flash_fwd_kernel_traitsILi128ELi64ELi64ELi4ELb0ELb0EN7cutlass10bfloat16_tE19Flash_kernel_traitsILi128ELi64ELi64ELi4ES3_EELb0ELb1ELb0ELb1ELb0ELb0ELb1ELb0EEEvNS_16Flash_fwd_paramsE)
        /*0014*/ 	.short	0x0160
        /*0016*/ 	.short	0x01d0


	//----- nvinfo : EIATTR_CBANK_PARAM_SIZE
	.align		4
.L_398:
        /*0018*/ 	.byte	0x03, 0x19
        /*001a*/ 	.short	0x01d0


	//----- nvinfo : EIATTR_KPARAM_INFO
	.align		4
        /*001c*/ 	.byte	0x04, 0x17
        /*001e*/ 	.short	(.L_400 - .L_399)
.L_399:
        /*0020*/ 	.word	0x00000000
        /*0024*/ 	.short	0x0000
        /*0026*/ 	.short	0x0000
        /*0028*/ 	.byte	0x00, 0xf0, 0x41, 0x07


	//----- nvinfo : EIATTR_MAXREG_COUNT
	.align		4
.L_400:
        /*002c*/ 	.byte	0x03, 0x1b
        /*002e*/ 	.short	0x00ff


	//----- nvinfo : EIATTR_NUM_BARRIERS
	.align		4
        /*0030*/ 	.byte	0x02, 0x4c
        /*0032*/ 	.byte	0x01
	.zero		1


	//----- nvinfo : EIATTR_MERCURY_ISA_VERSION
	.align		4
        /*0034*/ 	.byte	0x03, 0x5f
        /*0036*/ 	.short	0x0000


	//----- nvinfo : EIATTR_COOP_GROUP_MASK_REGIDS
	.align		4
        /*0038*/ 	.byte	0x04, 0x29
        /*003a*/ 	.short	(.L_402 - .L_401)


	//   ....[0]....
.L_401:
        /*003c*/ 	.word	0xffffffff


	//   ....[1]....
        /*0040*/ 	.word	0xffffffff


	//   ....[2]....
        /*0044*/ 	.word	0xffffffff


	//   ....[3]....
        /*0048*/ 	.word	0xffffffff


	//   ....[4]....
        /*004c*/ 	.word	0xffffffff


	//   ....[5]....
        /*0050*/ 	.word	0xffffffff


	//   ....[6]....
        /*0054*/ 	.word	0xffffffff


	//   ....[7]....
        /*0058*/ 	.word	0xffffffff


	//   ....[8]....
        /*005c*/ 	.word	0xffffffff


	//   ....[9]....
        /*0060*/ 	.word	0xffffffff


	//   ....[10]....
        /*0064*/ 	.word	0xffffffff


	//   ....[11]....
        /*0068*/ 	.word	0xffffffff


	//   ....[12]....
        /*006c*/ 	.word	0xffffffff


	//   ....[13]....
        /*0070*/ 	.word	0xffffffff


	//   ....[14]....
        /*0074*/ 	.word	0xffffffff


	//   ....[15]....
        /*0078*/ 	.word	0xffffffff


	//----- nvinfo : EIATTR_COOP_GROUP_INSTR_OFFSETS
	.align		4
.L_402:
        /*007c*/ 	.byte	0x04, 0x28
        /*007e*/ 	.short	(.L_404 - .L_403)


	//   ....[0]....
.L_403:
        /*0080*/ 	.word	0x00003e50


	//   ....[1]....
        /*0084*/ 	.word	0x00003e90


	//   ....[2]....
        /*0088*/ 	.word	0x00003ee0


	//   ....[3]....
        /*008c*/ 	.word	0x00003f00


	//   ....[4]....
        /*0090*/ 	.word	0x00006a60


	//   ....[5]....
        /*0094*/ 	.word	0x00006a70


	//   ....[6]....
        /*0098*/ 	.word	0x00006aa0


	//   ....[7]....
        /*009c*/ 	.word	0x00006ab0


	//   ....[8]....
        /*00a0*/ 	.word	0x00009790


	//   ....[9]....
        /*00a4*/ 	.word	0x000097a0


	//   ....[10]....
        /*00a8*/ 	.word	0x000097c0


	//   ....[11]....
        /*00ac*/ 	.word	0x000097e0


	//   ....[12]....
        /*00b0*/ 	.word	0x0000a9d0


	//   ....[13]....
        /*00b4*/ 	.word	0x0000aa10


	//   ....[14]....
        /*00b8*/ 	.word	0x0000aa80


	//   ....[15]....
        /*00bc*/ 	.word	0x0000aa90


	//----- nvinfo : EIATTR_EXIT_INSTR_OFFSETS
	.align		4
.L_404:
        /*00c0*/ 	.byte	0x04, 0x1c
        /*00c2*/ 	.short	(.L_406 - .L_405)


	//   ....[0]....
.L_405:
        /*00c4*/ 	.word	0x000002d0


	//   ....[1]....
        /*00c8*/ 	.word	0x0000be20


	//   ....[2]....
        /*00cc*/ 	.word	0x0000bef0


	//   ....[3]....
        /*00d0*/ 	.word	0x0000bf10


	//   ....[4]....
        /*00d4*/ 	.word	0x0000c870


	//   ....[5]....
        /*00d8*/ 	.word	0x0000c8f0


	//----- nvinfo : EIATTR_CTAIDZ_USED
	.align		4
.L_406:
        /*00dc*/ 	.byte	0x01, 0x04
	.zero		2


	//----- nvinfo : EIATTR_CRS_STACK_SIZE
	.align		4
        /*00e0*/ 	.byte	0x04, 0x1e
        /*00e2*/ 	.short	(.L_408 - .L_407)
.L_407:
        /*00e4*/ 	.word	0x00000000
.L_408:


//--------------------- .nv.info._ZN5flash16flash_fwd_kernelI23Flash_fwd_kernel_traitsILi128ELi128ELi32ELi4ELb0ELb0EN7cutlass10bfloat16_tE19Flash_kernel_traitsILi128ELi128ELi32ELi4ES3_EELb1ELb1ELb0ELb0ELb0ELb0ELb0ELb0EEEvNS_16Flash_fwd_paramsE --------------------------
	.section	.nv.info._ZN5flash16flash_fwd_kernelI23Flash_fwd_kernel_traitsILi128ELi128ELi32ELi4ELb0ELb0EN7cutlass10bfloat16_tE19Flash_kernel_traitsILi128ELi128ELi32ELi4ES3_EELb1ELb1ELb0ELb0ELb0ELb0ELb0ELb0EEEvNS_16Flash_fwd_paramsE,"",@"SHT_CUDA_INFO"
	.sectionflags	@""
	.align	4


	//----- nvinfo : EIATTR_CUDA_API_VERSION
	.align		4
        /*0000*/ 	.byte	0x04, 0x37
        /*0002*/ 	.short	(.L_410 - .L_409)
.L_409:
        /*0004*/ 	.word	0x00000082


	//----- nvinfo : EIATTR_SW2861232_WAR
	.align		4
.L_410:
        /*0008*/ 	.byte	0x01, 0x35
	.zero		2


	//----- nvinfo : EIATTR_PARAM_CBANK
	.align		4
        /*000c*/ 	.byte	0x04, 0x0a
        /*000e*/ 	.short	(.L_412 - .L_411)
	.align		4
.L_411:
        /*0010*/ 	.word	index@(.nv.constant0._ZN5flash16flash_fwd_kernelI23Flash_fwd_kernel_traitsILi128ELi128ELi32ELi4ELb0ELb0EN7cutlass10bfloat16_tE19Flash_kernel_traitsILi128ELi128ELi32ELi4ES3_EELb1ELb1ELb0ELb0ELb0ELb0ELb0ELb0EEEvNS_16Flash_fwd_paramsE)
        /*0014*/ 	.short	0x0160
        /*0016*/ 	.short	0x01d0


	//----- nvinfo : EIATTR_CBANK_PARAM_SIZE
	.align		4
.L_412:
        /*0018*/ 	.byte	0x03, 0x19
        /*001a*/ 	.short	0x01d0


	//----- nvinfo : EIATTR_KPARAM_INFO
	.align		4
        /*001c*/ 	.byte	0x04, 0x17
        /*001e*/ 	.short	(.L_414 - .L_413)
.L_413:
        /*0020*/ 	.word	0x00000000
        /*0024*/ 	.short	0x0000
        /*0026*/ 	.short	0x0000
        /*0028*/ 	.byte	0x00, 0xf0, 0x41, 0x07


	//----- nvinfo : EIATTR_MAXREG_COUNT
	.align		4
.L_414:
        /*002c*/ 	.byte	0x03, 0x1b
        /*002e*/ 	.short	0x00ff


	//----- nvinfo : EIATTR_NUM_BARRIERS
	.align		4
        /*0030*/ 	.byte	0x02, 0x4c
        /*0032*/ 	.byte	0x01
	.zero		1


	//----- nvinfo : EIATTR_ANNOTATIONS
	.align		4
        /*0034*/ 	.byte	0x04, 0x55
        /*0036*/ 	.short	(.L_416 - .L_415)


	//   ....[0]....
.L_415:
        /* <DEDUP_REMOVED lines=32> */


	//----- nvinfo : EIATTR_MERCURY_ISA_VERSION
	.align		4
.L_416:
        /*0228*/ 	.byte	0x03, 0x5f
        /*022a*/ 	.short	0x0000


	//----- nvinfo : EIATTR_COOP_GROUP_MASK_REGIDS
	.align		4
        /*022c*/ 	.byte	0x04, 0x29
        /*022e*/ 	.short	(.L_418 - .L_417)


	//   ....[0]....
.L_417:
        /*0230*/ 	.word	0xffffffff


	//   ....[1]....
        /*0234*/ 	.word	0xffffffff


	//   ....[2]....
        /*0238*/ 	.word	0xffffffff


	//   ....[3]....
        /*023c*/ 	.word	0xffffffff


	//   ....[4]....
        /*0240*/ 	.word	0xffffffff


	//   ....[5]....
        /*0244*/ 	.word	0xffffffff


	//   ....[6]....
        /*0248*/ 	.word	0xffffffff


	//   ....[7]....
        /*024c*/ 	.word	0xffffffff


	//   ....[8]....
        /*0250*/ 	.word	0xffffffff


	//   ....[9]....
        /*0254*/ 	.word	0xffffffff


	//   ....[10]....
        /*0258*/ 	.word	0xffffffff


	//   ....[11]....
        /*025c*/ 	.word	0xffffffff


	//   ....[12]....
        /*0260*/ 	.word	0xffffffff


	//   ....[13]....
        /*0264*/ 	.word	0xffffffff


	//   ....[14]....
        /*0268*/ 	.word	0xffffffff


	//   ....[15]....
        /*026c*/ 	.word	0xffffffff


	//   ....[16]....
        /*0270*/ 	.word	0xffffffff


	//   ....[17]....
        /*0274*/ 	.word	0xffffffff


	//   ....[18]....
        /*0278*/ 	.word	0xffffffff


	//   ....[19]....
        /*027c*/ 	.word	0xffffffff


	//   ....[20]....
        /*0280*/ 	.word	0xffffffff


	//   ....[21]....
        /*0284*/ 	.word	0xffffffff


	//   ....[22]....
        /*0288*/ 	.word	0xffffffff


	//   ....[23]....
        /*028c*/ 	.word	0xffffffff


	//   ....[24]....
        /*0290*/ 	.word	0xffffffff


	//   ....[25]....
        /*0294*/ 	.word	0xffffffff


	//   ....[26]....
        /*0298*/ 	.word	0xffffffff


	//   ....[27]....
        /*029c*/ 	.word	0xffffffff


	//   ....[28]....
        /*02a0*/ 	.word	0xffffffff


	//   ....[29]....
        /*02a4*/ 	.word	0xffffffff


	//   ....[30]....
        /*02a8*/ 	.word	0xffffffff


	//   ....[31]....
        /*02ac*/ 	.word	0xffffffff


	//   ....[32]....
        /*02b0*/ 	.word	0xffffffff


	//   ....[33]....
        /*02b4*/ 	.word	0xffffffff


	//   ....[34]....
        /*02b8*/ 	.word	0xffffffff


	//   ....[35]....
        /*02bc*/ 	.word	0xffffffff


	//   ....[36]....
        /*02c0*/ 	.word	0xffffffff


	//   ....[37]....
        /*02c4*/ 	.word	0xffffffff


	//   ....[38]....
        /*02c8*/ 	.word	0xffffffff


	//   ....[39]....
        /*02cc*/ 	.word	0xffffffff


	//   ....[40]....
        /*02d0*/ 	.word	0xffffffff


	//   ....[41]....
        /*02d4*/ 	.word	0xffffffff


	//   ....[42]....
        /*02d8*/ 	.word	0xffffffff


	//   ....[43]....
        /*02dc*/ 	.word	0xffffffff


	//   ....[44]....
        /*02e0*/ 	.word	0xffffffff


	//   ....[45]....
        /*02e4*/ 	.word	0xffffffff


	//   ....[46]....
        /*02e8*/ 	.word	0xffffffff


	//   ....[47]....
        /*02ec*/ 	.word	0xffffffff


	//   ....[48]....
        /*02f0*/ 	.word	0xffffffff


	//   ....[49]....
        /*02f4*/ 	.word	0xffffffff


	//   ....[50]....
        /*02f8*/ 	.word	0xffffffff


	//   ....[51]....
        /*02fc*/ 	.word	0xffffffff


	//   ....[52]....
        /*0300*/ 	.word	0xffffffff


	//   ....[53]....
        /*0304*/ 	.word	0xffffffff


	//   ....[54]....
        /*0308*/ 	.word	0xffffffff


	//   ....[55]....
        /*030c*/ 	.word	0xffffffff


	//----- nvinfo : EIATTR_COOP_GROUP_INSTR_OFFSETS
	.align		4
.L_418:
        /*0310*/ 	.byte	0x04, 0x28
        /*0312*/ 	.short	(.L_420 - .L_419)


	//   ....[0]....
.L_419:
        /*0314*/ 	.word	0x00003bc0


	//   ....[1]....
        /*0318*/ 	.word	0x00003c00


	//   ....[2]....
        /*031c*/ 	.word	0x00003d60


	//   ....[3]....
        /*0320*/ 	.word	0x00003e10


	//   ....[4]....
        /*0324*/ 	.word	0x00004010


	//   ....[5]....
        /*0328*/ 	.word	0x00004040


	//   ....[6]....
        /*032c*/ 	.word	0x00004180


	//   ....[7]....
        /*0330*/ 	.word	0x000041b0


	//   ....[8]....
        /*0334*/ 	.word	0x00006600


	//   ....[9]....
        /*0338*/ 	.word	0x000068c0


	//   ....[10]....
        /*033c*/ 	.word	0x00006970


	//   ....[11]....
        /*0340*/ 	.word	0x00006a80


	//   ....[12]....
        /*0344*/ 	.word	0x00006ac0


	//   ....[13]....
        /*0348*/ 	.word	0x00006c10


	//   ....[14]....
        /*034c*/ 	.word	0x00006c30


	//   ....[15]....
        /*0350*/ 	.word	0x00006cc0


	//   ....[16]....
        /*0354*/ 	.word	0x00009d80


	//   ....[17]....
        /*0358*/ 	.word	0x00009ea0


	//   ....[18]....
        /*035c*/ 	.word	0x00009f60


	//   ....[19]....
        /*0360*/ 	.word	0x00009fe0


	//   ....[20]....
        /*0364*/ 	.word	0x0000a050


	//   ....[21]....
        /*0368*/ 	.word	0x0000a0f0


	//   ....[22]....
        /*036c*/ 	.word	0x0000a130


	//   ....[23]....
        /*0370*/ 	.word	0x0000a1e0


	//   ....[24]....
        /*0374*/ 	.word	0x0000d440


	//   ....[25]....
        /*0378*/ 	.word	0x0000d610


	//   ....[26]....
        /*037c*/ 	.word	0x0000d640


	//   ....[27]....
        /*0380*/ 	.word	0x0000d7c0


	//   ....[28]....
        /*0384*/ 	.word	0x0000d820


	//   ....[29]....
        /*0388*/ 	.word	0x0000d920


	//   ....[30]....
        /*038c*/ 	.word	0x0000d950


	//   ....[31]....
        /*0390*/ 	.word	0x0000da00


	//   ....[32]....
        /*0394*/ 	.word	0x00010b70


	//   ....[33]....
        /*0398*/ 	.word	0x00010bf0


	//   ....[34]....
        /*039c*/ 	.word	0x00010c00


	//   ....[35]....
        /*03a0*/ 	.word	0x00010c30


	//   ....[36]....
        /*03a4*/ 	.word	0x00010ca0


	//   ....[37]....
        /*03a8*/ 	.word	0x00010cc0


	//   ....[38]....
        /*03ac*/ 	.word	0x00010d20


	//   ....[39]....
        /*03b0*/ 	.word	0x00010f30


	//   ....[40]....
        /*03b4*/ 	.word	0x00013e00


	//   ....[41]....
        /*03b8*/ 	.word	0x00013e80


	//   ....[42]....
        /*03bc*/ 	.word	0x00013ea0


	//   ....[43]....
        /*03c0*/ 	.word	0x00013ee0


	//   ....[44]....
        /*03c4*/ 	.word	0x00013ef0


	//   ....[45]....
        /*03c8*/ 	.word	0x00013f00


	//   ....[46]....
        /*03cc*/ 	.word	0x00014350


	//   ....[47]....
        /*03d0*/ 	.word	0x00014470


	//   ....[48]....
        /*03d4*/ 	.word	0x00015ed0


	//   ....[49]....
        /*03d8*/ 	.word	0x00015f10


	//   ....[50]....
        /*03dc*/ 	.word	0x00015f50


	//   ....[51]....
        /*03e0*/ 	.word	0x00015f90


	//   ....[52]....
        /*03e4*/ 	.word	0x00016010


	//   ....[53]....
        /*03e8*/ 	.word	0x00016040


	//   ....[54]....
        /*03ec*/ 	.word	0x00016070


	//   ....[55]....
        /*03f0*/ 	.word	0x000161a0


	//----- nvinfo : EIATTR_EXIT_INSTR_OFFSETS
	.align		4
.L_420:
        /*03f4*/ 	.byte	0x04, 0x1c
        /*03f6*/ 	.short	(.L_422 - .L_421)


	//   ....[0]....
.L_421:
        /*03f8*/ 	.word	0x00000730


	//   ....[1]....
        /*03fc*/ 	.word	0x00018370


	//   ....[2]....
        /*0400*/ 	.word	0x00018450


	//   ....[3]....
        /*0404*/ 	.word	0x00018470


	//   ....[4]....
        /*0408*/ 	.word	0x00019530


	//   ....[5]....
        /*040c*/ 	.word	0x000195b0


	//----- nvinfo : EIATTR_CTAIDZ_USED
	.align		4
.L_422:
        /*0410*/ 	.byte	0x01, 0x04
	.zero		2


	//----- nvinfo : EIATTR_CRS_STACK_SIZE
	.align		4
        /*0414*/ 	.byte	0x04, 0x1e
        /*0416*/ 	.short	(.L_424 - .L_423)
.L_423:
        /*0418*/ 	.word	0x00000000
.L_424:


//--------------------- .nv.info._ZN5flash16flash_fwd_kernelI23Flash_fwd_kernel_traitsILi128ELi128ELi32ELi4ELb0ELb0EN7cutlass10bfloat16_tE19Flash_kernel_traitsILi128ELi128ELi32ELi4ES3_EELb1ELb1ELb0ELb0ELb1ELb1ELb0ELb0EEEvNS_16Flash_fwd_paramsE --------------------------
	.section	.nv.info._ZN5flash16flash_fwd_kernelI23Flash_fwd_kernel_traitsILi128ELi128ELi32ELi4ELb0ELb0EN7cutlass10bfloat16_tE19Flash_kernel_traitsILi128ELi128ELi32ELi4ES3_EELb1ELb1ELb0ELb0ELb1ELb1ELb0ELb0EEEvNS_16Flash_fwd_paramsE,"",@"SHT_CUDA_INFO"
	.sectionflags	@""
	.align	4


	//----- nvinfo : EIATTR_CUDA_API_VERSION
	.align		4
        /*0000*/ 	.byte	0x04, 0x37
        /*0002*/ 	.short	(.L_426 - .L_425)
.L_425:
        /*0004*/ 	.word	0x00000082


	//----- nvinfo : EIATTR_SW2861232_WAR
	.align		4
.L_426:
        /*0008*/ 	.byte	0x01, 0x35
	.zero		2


	//----- nvinfo : EIATTR_PARAM_CBANK
	.align		4
        /*000c*/ 	.byte	0x04, 0x0a
        /*000e*/ 	.short	(.L_428 - .L_427)
	.align		4
.L_427:
        /*0010*/ 	.word	index@(.nv.constant0._ZN5flash16flash_fwd_kernelI23Flash_fwd_kernel_traitsILi128ELi128ELi32ELi4ELb0ELb0EN7cutlass10bfloat16_tE19Flash_kernel_traitsILi128ELi128ELi32ELi4ES3_EELb1ELb1ELb0ELb0ELb1ELb1ELb0ELb0EEEvNS_16Flash_fwd_paramsE)
        /*0014*/ 	.short	0x0160
        /*0016*/ 	.short	0x01d0


	//----- nvinfo : EIATTR_CBANK_PARAM_SIZE
	.align		4
.L_428:
        /*0018*/ 	.byte	0x03, 0x19
        /*001a*/ 	.short	0x01d0


	//----- nvinfo : EIATTR_KPARAM_INFO
	.align		4
        /*001c*/ 	.byte	0x04, 0x17
        /*001e*/ 	.short	(.L_430 - .L_429)
.L_429:
        /*0020*/ 	.word	0x00000000
        /*0024*/ 	.short	0x0000
        /*0026*/ 	.short	0x0000
        /*0028*/ 	.byte	0x00, 0xf0, 0x41, 0x07


	//----- nvinfo : EIATTR_MAXREG_COUNT
	.align		4
.L_430:
        /*002c*/ 	.byte	0x03, 0x1b
        /*002e*/ 	.short	0x00ff


	//----- nvinfo : EIATTR_NUM_BARRIERS
	.align		4
        /*0030*/ 	.byte	0x02, 0x4c
        /*0032*/ 	.byte	0x01
	.zero		1


	//----- nvinfo : EIATTR_ANNOTATIONS
	.align		4
        /*0034*/ 	.byte	0x04, 0x55
        /*0036*/ 	.short	(.L_432 - .L_431)


	//   ....[0]....
.L_431:
        /* <DEDUP_REMOVED lines=11> */


	//----- nvinfo : EIATTR_MERCURY_ISA_VERSION
	.align		4
.L_432:
        /*00d8*/ 	.byte	0x03, 0x5f
        /*00da*/ 	.short	0x0000


	//----- nvinfo : EIATTR_COOP_GROUP_MASK_REGIDS
	.align		4
        /*00dc*/ 	.byte	0x04, 0x29
        /*00de*/ 	.short	(.L_434 - .L_433)


	//   ....[0]....
.L_433:
        /*00e0*/ 	.word	0xffffffff


	//   ....[1]....
        /*00e4*/ 	.word	0xffffffff


	//   ....[2]....
        /*00e8*/ 	.word	0xffffffff


	//   ....[3]....
        /*00ec*/ 	.word	0xffffffff


	//   ....[4]....
        /*00f0*/ 	.word	0xffffffff


	//   ....[5]....
        /*00f4*/ 	.word	0xffffffff


	//   ....[6]....
        /*00f8*/ 	.word	0xffffffff


	//   ....[7]....
        /*00fc*/ 	.word	0xffffffff


	//   ....[8]....
        /*0100*/ 	.word	0xffffffff


	//   ....[9]....
        /*0104*/ 	.word	0xffffffff


	//   ....[10]....
        /*0108*/ 	.word	0xffffffff


	//   ....[11]....
        /*010c*/ 	.word	0xffffffff


	//   ....[12]....
        /*0110*/ 	.word	0xffffffff


	//   ....[13]....
        /*0114*/ 	.word	0xffffffff


	//   ....[14]....
        /*0118*/ 	.word	0xffffffff


	//   ....[15]....
        /*011c*/ 	.word	0xffffffff


	//   ....[16]....
        /*0120*/ 	.word	0xffffffff


	//   ....[17]....
        /*0124*/ 	.word	0xffffffff


	//   ....[18]....
        /*0128*/ 	.word	0xffffffff


	//   ....[19]....
        /*012c*/ 	.word	0xffffffff


	//   ....[20]....
        /*0130*/ 	.word	0xffffffff


	//   ....[21]....
        /*0134*/ 	.word	0xffffffff


	//   ....[22]....
        /*0138*/ 	.word	0xffffffff


	//   ....[23]....
        /*013c*/ 	.word	0xffffffff


	//   ....[24]....
        /*0140*/ 	.word	0xffffffff


	//   ....[25]....
        /*0144*/ 	.word	0xffffffff


	//   ....[26]....
        /*0148*/ 	.word	0xffffffff


	//   ....[27]....
        /*014c*/ 	.word	0xffffffff


	//   ....[28]....
        /*0150*/ 	.word	0xffffffff


	//   ....[29]....
        /*0154*/ 	.word	0xffffffff


	//   ....[30]....
        /*0158*/ 	.word	0xffffffff


	//   ....[31]....
        /*015c*/ 	.word	0xffffffff


	//   ....[32]....
        /*0160*/ 	.word	0xffffffff


	//   ....[33]....
        /*0164*/ 	.word	0xffffffff


	//   ....[34]....
        /*0168*/ 	.word	0xffffffff


	//   ....[35]....
        /*016c*/ 	.word	0xffffffff


	//   ....[36]....
        /*0170*/ 	.word	0xffffffff


	//   ....[37]....
        /*0174*/ 	.word	0xffffffff


	//   ....[38]....
        /*0178*/ 	.word	0xffffffff


	//   ....[39]....
        /*017c*/ 	.word	0xffffffff


	//   ....[40]....
        /*0180*/ 	.word	0xffffffff


	//   ....[41]....
        /*0184*/ 	.word	0xffffffff


	//   ....[42]....
        /*0188*/ 	.word	0xffffffff


	//   ....[43]....
        /*018c*/ 	.word	0xffffffff


	//   ....[44]....
        /*0190*/ 	.word	0xffffffff


	//   ....[45]....
        /*0194*/ 	.word	0xffffffff


	//   ....[46]....
        /*0198*/ 	.word	0xffffffff


	//   ....[47]....
        /*019c*/ 	.word	0xffffffff


	//----- nvinfo : EIATTR_COOP_GROUP_INSTR_OFFSETS
	.align		4
.L_434:
        /*01a0*/ 	.byte	0x04, 0x28
        /*01a2*/ 	.short	(.L_436 - .L_435)


	//   ....[0]....
.L_435:
        /*01a4*/ 	.word	0x00002300


	//   ....[1]....
        /*01a8*/ 	.word	0x00002380


	//   ....[2]....
        /*01ac*/ 	.word	0x00002410


	//   ....[3]....
        /*01b0*/ 	.word	0x00002550


	//   ....[4]....
        /*01b4*/ 	.word	0x000026b0


	//   ....[5]....
        /*01b8*/ 	.word	0x000026f0


	//   ....[6]....
        /*01bc*/ 	.word	0x00002860


	//   ....[7]....
        /*01c0*/ 	.word	0x000028a0


	//   ....[8]....
        /*01c4*/ 	.word	0x00004ad0


	//   ....[9]....
        /*01c8*/ 	.word	0x00004b00


	//   ....[10]....
        /*01cc*/ 	.word	0x00004bd0


	//   ....[11]....
        /*01d0*/ 	.word	0x00004c20


	//   ....[12]....
        /*01d4*/ 	.word	0x00004c40


	//   ....[13]....
        /*01d8*/ 	.word	0x00004dd0


	//   ....[14]....
        /*01dc*/ 	.word	0x00004ef0


	//   ....[15]....
        /*01e0*/ 	.word	0x00004f50


	//   ....[16]....
        /*01e4*/ 	.word	0x00007c20


	//   ....[17]....
        /*01e8*/ 	.word	0x00007e90


	//   ....[18]....
        /*01ec*/ 	.word	0x00007f10


	//   ....[19]....
        /*01f0*/ 	.word	0x00007fd0


	//   ....[20]....
        /*01f4*/ 	.word	0x000080d0


	//   ....[21]....
        /*01f8*/ 	.word	0x00008120


	//   ....[22]....
        /*01fc*/ 	.word	0x00008180


	//   ....[23]....
        /*0200*/ 	.word	0x00008310


	//   ....[24]....
        /*0204*/ 	.word	0x0000ad80


	//   ....[25]....
        /*0208*/ 	.word	0x0000adb0


	//   ....[26]....
        /*020c*/ 	.word	0x0000ae60


	//   ....[27]....
        /*0210*/ 	.word	0x0000ae90


	//   ....[28]....
        /*0214*/ 	.word	0x0000aff0


	//   ....[29]....
        /*0218*/ 	.word	0x0000b0a0


	//   ....[30]....
        /*021c*/ 	.word	0x0000b1a0


	//   ....[31]....
        /*0220*/ 	.word	0x0000b240


	//   ....[32]....
        /*0224*/ 	.word	0x0000dbf0


	//   ....[33]....
        /*0228*/ 	.word	0x0000dc40


	//   ....[34]....
        /*022c*/ 	.word	0x0000dc70


	//   ....[35]....
        /*0230*/ 	.word	0x0000dcc0


	//   ....[36]....
        /*0234*/ 	.word	0x0000dcd0


	//   ....[37]....
        /*0238*/ 	.word	0x0000dce0


	//   ....[38]....
        /*023c*/ 	.word	0x0000df50


	//   ....[39]....
        /*0240*/ 	.word	0x0000e090


	//   ....[40]....
        /*0244*/ 	.word	0x0000fd30


	//   ....[41]....
        /*0248*/ 	.word	0x0000fd70


	//   ....[42]....
        /*024c*/ 	.word	0x0000fdb0


	//   ....[43]....
        /*0250*/ 	.word	0x0000fde0


	//   ....[44]....
        /*0254*/ 	.word	0x0000fe40


	//   ....[45]....
        /*0258*/ 	.word	0x0000fe60


	//   ....[46]....
        /*025c*/ 	.word	0x0000fe80


	//   ....[47]....
        /*0260*/ 	.word	0x0000fec0


	//----- nvinfo : EIATTR_EXIT_INSTR_OFFSETS
	.align		4
.L_436:
        /*0264*/ 	.byte	0x04, 0x1c
        /*0266*/ 	.short	(.L_438 - .L_437)


	//   ....[0]....
.L_437:
        /*0268*/ 	.word	0x00000490


	//   ....[1]....
        /*026c*/ 	.word	0x00011b10


	//   ....[2]....
        /*0270*/ 	.word	0x00012510


	//   ....[3]....
        /*0274*/ 	.word	0x00012590


	//----- nvinfo : EIATTR_CTAIDZ_USED
	.align		4
.L_438:
        /*0278*/ 	.byte	0x01, 0x04
	.zero		2


	//----- nvinfo : EIATTR_CRS_STACK_SIZE
	.align		4
        /*027c*/ 	.byte	0x04, 0x1e
        /*027e*/ 	.short	(.L_440 - .L_439)
.L_439:
        /*0280*/ 	.word	0x00000000
.L_440:


//--------------------- .nv.info._ZN5flash16flash_fwd_kernelI23Flash_fwd_kernel_traitsILi128ELi128ELi32ELi4ELb0ELb0EN7cutlass10bfloat16_tE19Flash_kernel_traitsILi128ELi128ELi32ELi4ES3_EELb0ELb1ELb0ELb0ELb1ELb1ELb1ELb0EEEvNS_16Flash_fwd_paramsE --------------------------
	.section	.nv.info._ZN5flash16flash_fwd_kernelI23Flash_fwd_kernel_traitsILi128ELi128ELi32ELi4ELb0ELb0EN7cutlass10bfloat16_tE19Flash_kernel_traitsILi128ELi128ELi32ELi4ES3_EELb0ELb1ELb0ELb0ELb1ELb1ELb1ELb0EEEvNS_16Flash_fwd_paramsE,"",@"SHT_CUDA_INFO"
	.sectionflags	@""
	.align	4


	//----- nvinfo : EIATTR_CUDA_API_VERSION
	.align		4
        /*0000*/ 	.byte	0x04, 0x37
        /*0002*/ 	.short	(.L_442 - .L_441)
.L_441:
        /*0004*/ 	.word	0x00000082


	//----- nvinfo : EIATTR_SW2861232_WAR
	.align		4
.L_442:
        /*0008*/ 	.byte	0x01, 0x35
	.zero		2


	//----- nvinfo : EIATTR_PARAM_CBANK
	.align		4
        /*000c*/ 	.byte	0x04, 0x0a
        /*000e*/ 	.short	(.L_444 - .L_443)
	.align		4
.L_443:
        /*0010*/ 	.word	index@(.nv.constant0._ZN5flash16flash_fwd_kernelI23Flash_fwd_kernel_traitsILi128ELi128ELi32ELi4ELb0ELb0EN7cutlass10bfloat16_tE19Flash_kernel_traitsILi128ELi128ELi32ELi4ES3_EELb0ELb1ELb0ELb0ELb1ELb1ELb1ELb0EEEvNS_16Flash_fwd_paramsE)
        /*0014*/ 	.short	0x0160
        /*0016*/ 	.short	0x01d0


	//----- nvinfo : EIATTR_CBANK_PARAM_SIZE
	.align		4
.L_444:
        /*0018*/ 	.byte	0x03, 0x19
        /*001a*/ 	.short	0x01d0


	//----- nvinfo : EIATTR_KPARAM_INFO
	.align		4
        /*001c*/ 	.byte	0x04, 0x17
        /*001e*/ 	.short	(.L_446 - .L_445)
.L_445:
        /*0020*/ 	.word	0x00000000
        /*0024*/ 	.short	0x0000
        /*0026*/ 	.short	0x0000
        /*0028*/ 	.byte	0x00, 0xf0, 0x41, 0x07


	//----- nvinfo : EIATTR_MAXREG_COUNT
	.align		4
.L_446:
        /*002c*/ 	.byte	0x03, 0x1b
        /*002e*/ 	.short	0x00ff


	//----- nvinfo : EIATTR_NUM_BARRIERS
	.align		4
        /*0030*/ 	.byte	0x02, 0x4c
        /*0032*/ 	.byte	0x01
	.zero		1


	//----- nvinfo : EIATTR_ANNOTATIONS
	.align		4
        /*0034*/ 	.byte	0x04, 0x55
        /*0036*/ 	.short	(.L_448 - .L_447)


	//   ....[0]....
.L_447:
        /* <DEDUP_REMOVED lines=15> */


	//----- nvinfo : EIATTR_MERCURY_ISA_VERSION
	.align		4
.L_448:
        /*0118*/ 	.byte	0x03, 0x5f
        /*011a*/ 	.short	0x0000


	//----- nvinfo : EIATTR_COOP_GROUP_MASK_REGIDS
	.align		4
        /*011c*/ 	.byte	0x04, 0x29
        /*011e*/ 	.short	(.L_450 - .L_449)


	//   ....[0]....
.L_449:
        /*0120*/ 	.word	0xffffffff


	//   ....[1]....
        /*0124*/ 	.word	0xffffffff


	//   ....[2]....
        /*0128*/ 	.word	0xffffffff


	//   ....[3]....
        /*012c*/ 	.word	0xffffffff


	//   ....[4]....
        /*0130*/ 	.word	0xffffffff


	//   ....[5]....
        /*0134*/ 	.word	0xffffffff


	//   ....[6]....
        /*0138*/ 	.word	0xffffffff


	//   ....[7]....
        /*013c*/ 	.word	0xffffffff


	//   ....[8]....
        /*0140*/ 	.word	0xffffffff


	//   ....[9]....
        /*0144*/ 	.word	0xffffffff


	//   ....[10]....
        /*0148*/ 	.word	0xffffffff


	//   ....[11]....
        /*014c*/ 	.word	0xffffffff


	//   ....[12]....
        /*0150*/ 	.word	0xffffffff


	//   ....[13]....
        /*0154*/ 	.word	0xffffffff


	//   ....[14]....
        /*0158*/ 	.word	0xffffffff


	//   ....[15]....
        /*015c*/ 	.word	0xffffffff


	//   ....[16]....
        /*0160*/ 	.word	0xffffffff


	//   ....[17]....
        /*0164*/ 	.word	0xffffffff


	//   ....[18]....
        /*0168*/ 	.word	0xffffffff


	//   ....[19]....
        /*016c*/ 	.word	0xffffffff


	//   ....[20]....
        /*0170*/ 	.word	0xffffffff


	//   ....[21]....
        /*0174*/ 	.word	0xffffffff


	//   ....[22]....
        /*0178*/ 	.word	0xffffffff


	//   ....[23]....
        /*017c*/ 	.word	0xffffffff


	//   ....[24]....
        /*0180*/ 	.word	0xffffffff


	//   ....[25]....
        /*0184*/ 	.word	0xffffffff


	//   ....[26]....
        /*0188*/ 	.word	0xffffffff


	//   ....[27]....
        /*018c*/ 	.word	0xffffffff


	//   ....[28]....
        /*0190*/ 	.word	0xffffffff


	//   ....[29]....
        /*0194*/ 	.word	0xffffffff


	//   ....[30]....
        /*0198*/ 	.word	0xffffffff


	//   ....[31]....
        /*019c*/ 	.word	0xffffffff


	//   ....[32]....
        /*01a0*/ 	.word	0xffffffff


	//   ....[33]....
        /*01a4*/ 	.word	0xffffffff


	//   ....[34]....
        /*01a8*/ 	.word	0xffffffff


	//   ....[35]....
        /*01ac*/ 	.word	0xffffffff


	//   ....[36]....
        /*01b0*/ 	.word	0xffffffff


	//   ....[37]....
        /*01b4*/ 	.word	0xffffffff


	//   ....[38]....
        /*01b8*/ 	.word	0xffffffff


	//   ....[39]....
        /*01bc*/ 	.word	0xffffffff


	//   ....[40]....
        /*01c0*/ 	.word	0xffffffff


	//   ....[41]....
        /*01c4*/ 	.word	0xffffffff


	//   ....[42]....
        /*01c8*/ 	.word	0xffffffff


	//   ....[43]....
        /*01cc*/ 	.word	0xffffffff


	//   ....[44]....
        /*01d0*/ 	.word	0xffffffff


	//   ....[45]....
        /*01d4*/ 	.word	0xffffffff


	//   ....[46]....
        /*01d8*/ 	.word	0xffffffff


	//   ....[47]....
        /*01dc*/ 	.word	0xffffffff


	//----- nvinfo : EIATTR_COOP_GROUP_INSTR_OFFSETS
	.align		4
.L_450:
        /*01e0*/ 	.byte	0x04, 0x28
        /*01e2*/ 	.short	(.L_452 - .L_451)


	//   ....[0]....
.L_451:
        /*01e4*/ 	.word	0x00002140


	//   ....[1]....
        /*01e8*/ 	.word	0x00002220


	//   ....[2]....
        /*01ec*/ 	.word	0x00002250


	//   ....[3]....
        /*01f0*/ 	.word	0x000022a0


	//   ....[4]....
        /*01f4*/ 	.word	0x00002730


	//   ....[5]....
        /*01f8*/ 	.word	0x000027c0


	//   ....[6]....
        /*01fc*/ 	.word	0x00002840


	//   ....[7]....
        /*0200*/ 	.word	0x000028c0


	//   ....[8]....
        /*0204*/ 	.word	0x000043e0


	//   ....[9]....
        /*0208*/ 	.word	0x00004430


	//   ....[10]....
        /*020c*/ 	.word	0x00004450


	//   ....[11]....
        /*0210*/ 	.word	0x00004470


	//   ....[12]....
        /*0214*/ 	.word	0x00004890


	//   ....[13]....
        /*0218*/ 	.word	0x000049e0


	//   ....[14]....
        /*021c*/ 	.word	0x00004a20


	//   ....[15]....
        /*0220*/ 	.word	0x00004db0


	//   ....[16]....
        /*0224*/ 	.word	0x00006e80


	//   ....[17]....
        /*0228*/ 	.word	0x00006ed0


	//   ....[18]....
        /*022c*/ 	.word	0x00006f10


	//   ....[19]....
        /*0230*/ 	.word	0x00006f30


	//   ....[20]....
        /*0234*/ 	.word	0x00007470


	//   ....[21]....
        /*0238*/ 	.word	0x000077d0


	//   ....[22]....
        /*023c*/ 	.word	0x00007810


	//   ....[23]....
        /*0240*/ 	.word	0x00007ac0


	//   ....[24]....
        /*0244*/ 	.word	0x00009df0


	//   ....[25]....
        /*0248*/ 	.word	0x00009e40


	//   ....[26]....
        /*024c*/ 	.word	0x00009e60


	//   ....[27]....
        /*0250*/ 	.word	0x00009e80


	//   ....[28]....
        /*0254*/ 	.word	0x0000a190


	//   ....[29]....
        /*0258*/ 	.word	0x0000a280


	//   ....[30]....
        /*025c*/ 	.word	0x0000a2f0


	//   ....[31]....
        /*0260*/ 	.word	0x0000a830


	//   ....[32]....
        /*0264*/ 	.word	0x0000c5b0


	//   ....[33]....
        /*0268*/ 	.word	0x0000c6a0


	//   ....[34]....
        /*026c*/ 	.word	0x0000c6e0


	//   ....[35]....
        /*0270*/ 	.word	0x0000c6f0


	//   ....[36]....
        /*0274*/ 	.word	0x0000c700


	//   ....[37]....
        /*0278*/ 	.word	0x0000c730


	//   ....[38]....
        /*027c*/ 	.word	0x0000c780


	//   ....[39]....
        /*0280*/ 	.word	0x0000c7b0


	//   ....[40]....
        /*0284*/ 	.word	0x0000ddc0


	//   ....[41]....
        /*0288*/ 	.word	0x0000ddf0


	//   ....[42]....
        /*028c*/ 	.word	0x0000de50


	//   ....[43]....
        /*0290*/ 	.word	0x0000de70


	//   ....[44]....
        /*0294*/ 	.word	0x0000df50


	//   ....[45]....
        /*0298*/ 	.word	0x0000df70


	//   ....[46]....
        /*029c*/ 	.word	0x0000df80


	//   ....[47]....
        /*02a0*/ 	.word	0x0000dfd0


	//----- nvinfo : EIATTR_EXIT_INSTR_OFFSETS
	.align		4
.L_452:
        /*02a4*/ 	.byte	0x04, 0x1c
        /*02a6*/ 	.short	(.L_454 - .L_453)


	//   ....[0]....
.L_453:
        /*02a8*/ 	.word	0x00000170


	//   ....[1]....
        /*02ac*/ 	.word	0x0000fb70


	//   ....[2]....
        /*02b0*/ 	.word	0x00010500


	//   ....[3]....
        /*02b4*/ 	.word	0x00010580


	//----- nvinfo : EIATTR_CTAIDZ_USED
	.align		4
.L_454:
        /*02b8*/ 	.byte	0x01, 0x04
	.zero		2


	//----- nvinfo : EIATTR_CRS_STACK_SIZE
	.align		4
        /*02bc*/ 	.byte	0x04, 0x1e
        /*02be*/ 	.short	(.L_456 - .L_455)
.L_455:
        /*02c0*/ 	.word	0x00000000
.L_456:


//--------------------- .nv.info._ZN5flash16flash_fwd_kernelI23Flash_fwd_kernel_traitsILi128ELi128ELi32ELi4ELb0ELb0EN7cutlass10bfloat16_tE19Flash_kernel_traitsILi128ELi128ELi32ELi4ES3_EELb1ELb1ELb0ELb0ELb0ELb1ELb0ELb0EEEvNS_16Flash_fwd_paramsE --------------------------
	.section	.nv.info._ZN5flash16flash_fwd_kernelI23Flash_fwd_kernel_traitsILi128ELi128ELi32ELi4ELb0ELb0EN7cutlass10bfloat16_tE19Flash_kernel_traitsILi128ELi128ELi32ELi4ES3_EELb1ELb1ELb0ELb0ELb0ELb1ELb0ELb0EEEvNS_16Flash_fwd_paramsE,"",@"SHT_CUDA_INFO"
	.sectionflags	@""
	.align	4


	//----- nvinfo : EIATTR_CUDA_API_VERSION
	.align		4
        /*0000*/ 	.byte	0x04, 0x37
        /*0002*/ 	.short	(.L_458 - .L_457)
.L_457:
        /*0004*/ 	.word	0x00000082


	//----- nvinfo : EIATTR_SW2861232_WAR
	.align		4
.L_458:
        /*0008*/ 	.byte	0x01, 0x35
	.zero		2


	//----- nvinfo : EIATTR_PARAM_CBANK
	.align		4
        /*000c*/ 	.byte	0x04, 0x0a
        /*000e*/ 	.short	(.L_460 - .L_459)
	.align		4
.L_459:
        /*0010*/ 	.word	index@(.nv.constant0._ZN5flash16flash_fwd_kernelI23Flash_fwd_kernel_traitsILi128ELi128ELi32ELi4ELb0ELb0EN7cutlass10bfloat16_tE19Flash_kernel_traitsILi128ELi128ELi32ELi4ES3_EELb1ELb1ELb0ELb0ELb0ELb1ELb0ELb0EEEvNS_16Flash_fwd_paramsE)
        /*0014*/ 	.short	0x0160
        /*0016*/ 	.short	0x01d0


	//----- nvinfo : EIATTR_CBANK_PARAM_SIZE
	.align		4
.L_460:
        /*0018*/ 	.byte	0x03, 0x19
        /*001a*/ 	.short	0x01d0


	//----- nvinfo : EIATTR_KPARAM_INFO
	.align		4
        /*001c*/ 	.byte	0x04, 0x17
        /*001e*/ 	.short	(.L_462 - .L_461)
.L_461:
        /*0020*/ 	.word	0x00000000
        /*0024*/ 	.short	0x0000
        /*0026*/ 	.short	0x0000
        /*0028*/ 	.byte	0x00, 0xf0, 0x41, 0x07


	//----- nvinfo : EIATTR_MAXREG_COUNT
	.align		4
.L_462:
        /*002c*/ 	.byte	0x03, 0x1b
        /*002e*/ 	.short	0x00ff


	//----- nvinfo : EIATTR_NUM_BARRIERS
	.align		4
        /*0030*/ 	.byte	0x02, 0x4c
        /*0032*/ 	.byte	0x01
	.zero		1


	//----- nvinfo : EIATTR_ANNOTATIONS
	.align		4
        /*0034*/ 	.byte	0x04, 0x55
        /*0036*/ 	.short	(.L_464 - .L_463)


	//   ....[0]....
.L_463:
        /* <DEDUP_REMOVED lines=22> */


	//----- nvinfo : EIATTR_MERCURY_ISA_VERSION
	.align		4
.L_464:
        /*0180*/ 	.byte	0x03, 0x5f
        /*0182*/ 	.short	0x0000


	//----- nvinfo : EIATTR_COOP_GROUP_MASK_REGIDS
	.align		4
        /*0184*/ 	.byte	0x04, 0x29
        /*0186*/ 	.short	(.L_466 - .L_465)


	//   ....[0]....
.L_465:
        /*0188*/ 	.word	0xffffffff


	//   ....[1]....
        /*018c*/ 	.word	0xffffffff


	//   ....[2]....
        /*0190*/ 	.word	0xffffffff


	//   ....[3]....
        /*0194*/ 	.word	0xffffffff


	//   ....[4]....
        /*0198*/ 	.word	0xffffffff


	//   ....[5]....
        /*019c*/ 	.word	0xffffffff


	//   ....[6]....
        /*01a0*/ 	.word	0xffffffff


	//   ....[7]....
        /*01a4*/ 	.word	0xffffffff


	//   ....[8]....
        /*01a8*/ 	.word	0xffffffff


	//   ....[9]....
        /*01ac*/ 	.word	0xffffffff


	//   ....[10]....
        /*01b0*/ 	.word	0xffffffff


	//   ....[11]....
        /*01b4*/ 	.word	0xffffffff


	//   ....[12]....
        /*01b8*/ 	.word	0xffffffff


	//   ....[13]....
        /*01bc*/ 	.word	0xffffffff


	//   ....[14]....
        /*01c0*/ 	.word	0xffffffff


	//   ....[15]....
        /*01c4*/ 	.word	0xffffffff


	//   ....[16]....
        /*01c8*/ 	.word	0xffffffff


	//   ....[17]....
        /*01cc*/ 	.word	0xffffffff


	//   ....[18]....
        /*01d0*/ 	.word	0xffffffff


	//   ....[19]....
        /*01d4*/ 	.word	0xffffffff


	//   ....[20]....
        /*01d8*/ 	.word	0xffffffff


	//   ....[21]....
        /*01dc*/ 	.word	0xffffffff


	//   ....[22]....
        /*01e0*/ 	.word	0xffffffff


	//   ....[23]....
        /*01e4*/ 	.word	0xffffffff


	//   ....[24]....
        /*01e8*/ 	.word	0xffffffff


	//   ....[25]....
        /*01ec*/ 	.word	0xffffffff


	//   ....[26]....
        /*01f0*/ 	.word	0xffffffff


	//   ....[27]....
        /*01f4*/ 	.word	0xffffffff


	//   ....[28]....
        /*01f8*/ 	.word	0xffffffff


	//   ....[29]....
        /*01fc*/ 	.word	0xffffffff


	//   ....[30]....
        /*0200*/ 	.word	0xffffffff


	//   ....[31]....
        /*0204*/ 	.word	0xffffffff


	//   ....[32]....
        /*0208*/ 	.word	0xffffffff


	//   ....[33]....
        /*020c*/ 	.word	0xffffffff


	//   ....[34]....
        /*0210*/ 	.word	0xffffffff


	//   ....[35]....
        /*0214*/ 	.word	0xffffffff


	//   ....[36]....
        /*0218*/ 	.word	0xffffffff


	//   ....[37]....
        /*021c*/ 	.word	0xffffffff


	//   ....[38]....
        /*0220*/ 	.word	0xffffffff


	//   ....[39]....
        /*0224*/ 	.word	0xffffffff


	//   ....[40]....
        /*0228*/ 	.word	0xffffffff


	//   ....[41]....
        /*022c*/ 	.word	0xffffffff


	//   ....[42]....
        /*0230*/ 	.word	0xffffffff


	//   ....[43]....
        /*0234*/ 	.word	0xffffffff


	//   ....[44]....
        /*0238*/ 	.word	0xffffffff


	//   ....[45]....
        /*023c*/ 	.word	0xffffffff


	//   ....[46]....
        /*0240*/ 	.word	0xffffffff


	//   ....[47]....
        /*0244*/ 	.word	0xffffffff


	//   ....[48]....
        /*0248*/ 	.word	0xffffffff


	//   ....[49]....
        /*024c*/ 	.word	0xffffffff


	//   ....[50]....
        /*0250*/ 	.word	0xffffffff


	//   ....[51]....
        /*0254*/ 	.word	0xffffffff


	//   ....[52]....
        /*0258*/ 	.word	0xffffffff


	//   ....[53]....
        /*025c*/ 	.word	0xffffffff


	//   ....[54]....
        /*0260*/ 	.word	0xffffffff


	//   ....[55]....
        /*0264*/ 	.word	0xffffffff


	//----- nvinfo : EIATTR_COOP_GROUP_INSTR_OFFSETS
	.align		4
.L_466:
        /*0268*/ 	.byte	0x04, 0x28
        /*026a*/ 	.short	(.L_468 - .L_467)


	//   ....[0]....
.L_467:
        /*026c*/ 	.word	0x00002cd0


	//   ....[1]....
        /*0270*/ 	.word	0x00002d50


	//   ....[2]....
        /*0274*/ 	.word	0x00002e60


	//   ....[3]....
        /*0278*/ 	.word	0x00002ea0


	//   ....[4]....
        /*027c*/ 	.word	0x000032c0


	//   ....[5]....
        /*0280*/ 	.word	0x00003470


	//   ....[6]....
        /*0284*/ 	.word	0x000034f0


	//   ....[7]....
        /*0288*/ 	.word	0x00003710


	//   ....[8]....
        /*028c*/ 	.word	0x00005720


	//   ....[9]....
        /*0290*/ 	.word	0x00005800


	//   ....[10]....
        /*0294*/ 	.word	0x00005830


	//   ....[11]....
        /*0298*/ 	.word	0x00005910


	//   ....[12]....
        /*029c*/ 	.word	0x00005960


	//   ....[13]....
        /*02a0*/ 	.word	0x00005a60


	//   ....[14]....
        /*02a4*/ 	.word	0x00005af0


	//   ....[15]....
        /*02a8*/ 	.word	0x00005b70


	//   ....[16]....
        /*02ac*/ 	.word	0x00008780


	//   ....[17]....
        /*02b0*/ 	.word	0x000087d0


	//   ....[18]....
        /*02b4*/ 	.word	0x000088f0


	//   ....[19]....
        /*02b8*/ 	.word	0x00008980


	//   ....[20]....
        /*02bc*/ 	.word	0x000089b0


	//   ....[21]....
        /*02c0*/ 	.word	0x00008a00


	//   ....[22]....
        /*02c4*/ 	.word	0x00008a80


	//   ....[23]....
        /*02c8*/ 	.word	0x00008b40


	//   ....[24]....
        /*02cc*/ 	.word	0x0000b6a0


	//   ....[25]....
        /*02d0*/ 	.word	0x0000b950


	//   ....[26]....
        /*02d4*/ 	.word	0x0000b9c0


	//   ....[27]....
        /*02d8*/ 	.word	0x0000b9f0


	//   ....[28]....
        /*02dc*/ 	.word	0x0000ba30


	//   ....[29]....
        /*02e0*/ 	.word	0x0000bb20


	//   ....[30]....
        /*02e4*/ 	.word	0x0000bb50


	//   ....[31]....
        /*02e8*/ 	.word	0x0000bb80


	//   ....[32]....
        /*02ec*/ 	.word	0x0000e820


	//   ....[33]....
        /*02f0*/ 	.word	0x0000e890


	//   ....[34]....
        /*02f4*/ 	.word	0x0000e8d0


	//   ....[35]....
        /*02f8*/ 	.word	0x0000e960


	//   ....[36]....
        /*02fc*/ 	.word	0x0000e9b0


	//   ....[37]....
        /*0300*/ 	.word	0x0000ea00


	//   ....[38]....
        /*0304*/ 	.word	0x0000eaa0


	//   ....[39]....
        /*0308*/ 	.word	0x0000eb80


	//   ....[40]....
        /*030c*/ 	.word	0x00011570


	//   ....[41]....
        /*0310*/ 	.word	0x000115b0


	//   ....[42]....
        /*0314*/ 	.word	0x000115c0


	//   ....[43]....
        /*0318*/ 	.word	0x00011620


	//   ....[44]....
        /*031c*/ 	.word	0x00011650


	//   ....[45]....
        /*0320*/ 	.word	0x00011660


	//   ....[46]....
        /*0324*/ 	.word	0x000118e0


	//   ....[47]....
        /*0328*/ 	.word	0x00011980


	//   ....[48]....
        /*032c*/ 	.word	0x00013630


	//   ....[49]....
        /*0330*/ 	.word	0x00013670


	//   ....[50]....
        /*0334*/ 	.word	0x000136b0


	//   ....[51]....
        /*0338*/ 	.word	0x000136f0


	//   ....[52]....
        /*033c*/ 	.word	0x00013780


	//   ....[53]....
        /*0340*/ 	.word	0x000137b0


	//   ....[54]....
        /*0344*/ 	.word	0x000137e0


	//   ....[55]....
        /*0348*/ 	.word	0x00013810


	//----- nvinfo : EIATTR_EXIT_INSTR_OFFSETS
	.align		4
.L_468:
        /*034c*/ 	.byte	0x04, 0x1c
        /*034e*/ 	.short	(.L_470 - .L_469)


	//   ....[0]....
.L_469:
        /*0350*/ 	.word	0x000006e0


	//   ....[1]....
        /*0354*/ 	.word	0x00015930


	//   ....[2]....
        /*0358*/ 	.word	0x000159f0


	//   ....[3]....
        /*035c*/ 	.word	0x00016990


	//   ....[4]....
        /*0360*/ 	.word	0x00016a10


	//----- nvinfo : EIATTR_CTAIDZ_USED
	.align		4
.L_470:
        /*0364*/ 	.byte	0x01, 0x04
	.zero		2


	//----- nvinfo : EIATTR_CRS_STACK_SIZE
	.align		4
        /*0368*/ 	.byte	0x04, 0x1e
        /*036a*/ 	.short	(.L_472 - .L_471)
.L_471:
        /*036c*/ 	.word	0x00000000
.L_472:


//--------------------- .nv.info._ZN5flash16flash_fwd_kernelI23Flash_fwd_kernel_traitsILi128ELi128ELi32ELi4ELb0ELb0EN7cutlass10bfloat16_tE19Flash_kernel_traitsILi128ELi128ELi32ELi4ES3_EELb0ELb1ELb0ELb0ELb0ELb1ELb1ELb0EEEvNS_16Flash_fwd_paramsE --------------------------
	.section	.nv.info._ZN5flash16flash_fwd_kernelI23Flash_fwd_kernel_traitsILi128ELi128ELi32ELi4ELb0ELb0EN7cutlass10bfloat16_tE19Flash_kernel_traitsILi128ELi128ELi32ELi4ES3_EELb0ELb1ELb0ELb0ELb0ELb1ELb1ELb0EEEvNS_16Flash_fwd_paramsE,"",@"SHT_CUDA_INFO"
	.sectionflags	@""
	.align	4


	//----- nvinfo : EIATTR_CUDA_API_VERSION
	.align		4
        /*0000*/ 	.byte	0x04, 0x37
        /*0002*/ 	.short	(.L_474 - .L_473)
.L_473:
        /*0004*/ 	.word	0x00000082


	//----- nvinfo : EIATTR_SW2861232_WAR
	.align		4
.L_474:
        /*0008*/ 	.byte	0x01, 0x35
	.zero		2


	//----- nvinfo : EIATTR_PARAM_CBANK
	.align		4
        /*000c*/ 	.byte	0x04, 0x0a
        /*000e*/ 	.short	(.L_476 - .L_475)
	.align		4
.L_475:
        /*0010*/ 	.word	index@(.nv.constant0._ZN5flash16flash_fwd_kernelI23Flash_fwd_kernel_traitsILi128ELi128ELi32ELi4ELb0ELb0EN7cutlass10bfloat16_tE19Flash_kernel_traitsILi128ELi128ELi32ELi4ES3_EELb0ELb1ELb0ELb0ELb0ELb1ELb1ELb0EEEvNS_16Flash_fwd_paramsE)
        /*0014*/ 	.short	0x0160
        /*0016*/ 	.short	0x01d0


	//----- nvinfo : EIATTR_CBANK_PARAM_SIZE
	.align		4
.L_476:
        /*0018*/ 	.byte	0x03, 0x19
        /*001a*/ 	.short	0x01d0


	//----- nvinfo : EIATTR_KPARAM_INFO
	.align		4
        /*001c*/ 	.byte	0x04, 0x17
        /*001e*/ 	.short	(.L_478 - .L_477)
.L_477:
        /*0020*/ 	.word	0x00000000
        /*0024*/ 	.short	0x0000
        /*0026*/ 	.short	0x0000
        /*0028*/ 	.byte	0x00, 0xf0, 0x41, 0x07


	//----- nvinfo : EIATTR_MAXREG_COUNT
	.align		4
.L_478:
        /*002c*/ 	.byte	0x03, 0x1b
        /*002e*/ 	.short	0x00ff


	//----- nvinfo : EIATTR_NUM_BARRIERS
	.align		4
        /*0030*/ 	.byte	0x02, 0x4c
        /*0032*/ 	.byte	0x01
	.zero		1


	//----- nvinfo : EIATTR_ANNOTATIONS
	.align		4
        /*0034*/ 	.byte	0x04, 0x55
        /*0036*/ 	.short	(.L_480 - .L_479)


	//   ....[0]....
.L_479:
        /* <DEDUP_REMOVED lines=23> */


	//----- nvinfo : EIATTR_MERCURY_ISA_VERSION
	.align		4
.L_480:
        /*0190*/ 	.byte	0x03, 0x5f
        /*0192*/ 	.short	0x0000


	//----- nvinfo : EIATTR_COOP_GROUP_MASK_REGIDS
	.align		4
        /*0194*/ 	.byte	0x04, 0x29
        /*0196*/ 	.short	(.L_482 - .L_481)


	//   ....[0]....
.L_481:
        /*0198*/ 	.word	0xffffffff


	//   ....[1]....
        /*019c*/ 	.word	0xffffffff


	//   ....[2]....
        /*01a0*/ 	.word	0xffffffff


	//   ....[3]....
        /*01a4*/ 	.word	0xffffffff


	//   ....[4]....
        /*01a8*/ 	.word	0xffffffff


	//   ....[5]....
        /*01ac*/ 	.word	0xffffffff


	//   ....[6]....
        /*01b0*/ 	.word	0xffffffff


	//   ....[7]....
        /*01b4*/ 	.word	0xffffffff


	//   ....[8]....
        /*01b8*/ 	.word	0xffffffff


	//   ....[9]....
        /*01bc*/ 	.word	0xffffffff


	//   ....[10]....
        /*01c0*/ 	.word	0xffffffff


	//   ....[11]....
        /*01c4*/ 	.word	0xffffffff


	//   ....[12]....
        /*01c8*/ 	.word	0xffffffff


	//   ....[13]....
        /*01cc*/ 	.word	0xffffffff


	//   ....[14]....
        /*01d0*/ 	.word	0xffffffff


	//   ....[15]....
        /*01d4*/ 	.word	0xffffffff


	//   ....[16]....
        /*01d8*/ 	.word	0xffffffff


	//   ....[17]....
        /*01dc*/ 	.word	0xffffffff


	//   ....[18]....
        /*01e0*/ 	.word	0xffffffff


	//   ....[19]....
        /*01e4*/ 	.word	0xffffffff


	//   ....[20]....
        /*01e8*/ 	.word	0xffffffff


	//   ....[21]....
        /*01ec*/ 	.word	0xffffffff


	//   ....[22]....
        /*01f0*/ 	.word	0xffffffff


	//   ....[23]....
        /*01f4*/ 	.word	0xffffffff


	//   ....[24]....
        /*01f8*/ 	.word	0xffffffff


	//   ....[25]....
        /*01fc*/ 	.word	0xffffffff


	//   ....[26]....
        /*0200*/ 	.word	0xffffffff


	//   ....[27]....
        /*0204*/ 	.word	0xffffffff


	//   ....[28]....
        /*0208*/ 	.word	0xffffffff


	//   ....[29]....
        /*020c*/ 	.word	0xffffffff


	//   ....[30]....
        /*0210*/ 	.word	0xffffffff


	//   ....[31]....
        /*0214*/ 	.word	0xffffffff


	//   ....[32]....
        /*0218*/ 	.word	0xffffffff


	//   ....[33]....
        /*021c*/ 	.word	0xffffffff


	//   ....[34]....
        /*0220*/ 	.word	0xffffffff


	//   ....[35]....
        /*0224*/ 	.word	0xffffffff


	//   ....[36]....
        /*0228*/ 	.word	0xffffffff


	//   ....[37]....
        /*022c*/ 	.word	0xffffffff


	//   ....[38]....
        /*0230*/ 	.word	0xffffffff


	//   ....[39]....
        /*0234*/ 	.word	0xffffffff


	//   ....[40]....
        /*0238*/ 	.word	0xffffffff


	//   ....[41]....
        /*023c*/ 	.word	0xffffffff


	//   ....[42]....
        /*0240*/ 	.word	0xffffffff


	//   ....[43]....
        /*0244*/ 	.word	0xffffffff


	//   ....[44]....
        /*0248*/ 	.word	0xffffffff


	//   ....[45]....
        /*024c*/ 	.word	0xffffffff


	//   ....[46]....
        /*0250*/ 	.word	0xffffffff


	//   ....[47]....
        /*0254*/ 	.word	0xffffffff


	//   ....[48]....
        /*0258*/ 	.word	0xffffffff


	//   ....[49]....
        /*025c*/ 	.word	0xffffffff


	//   ....[50]....
        /*0260*/ 	.word	0xffffffff


	//   ....[51]....
        /*0264*/ 	.word	0xffffffff


	//   ....[52]....
        /*0268*/ 	.word	0xffffffff


	//   ....[53]....
        /*026c*/ 	.word	0xffffffff


	//   ....[54]....
        /*0270*/ 	.word	0xffffffff


	//   ....[55]....
        /*0274*/ 	.word	0xffffffff


	//----- nvinfo : EIATTR_COOP_GROUP_INSTR_OFFSETS
	.align		4
.L_482:
        /*0278*/ 	.byte	0x04, 0x28
        /*027a*/ 	.short	(.L_484 - .L_483)


	//   ....[0]....
.L_483:
        /*027c*/ 	.word	0x00002e30


	//   ....[1]....
        /*0280*/ 	.word	0x00002ee0


	//   ....[2]....
        /*0284*/ 	.word	0x00002ef0


	//   ....[3]....
        /*0288*/ 	.word	0x00002f70


	//   ....[4]....
        /*028c*/ 	.word	0x000032e0


	//   ....[5]....
        /*0290*/ 	.word	0x000033a0


	//   ....[6]....
        /*0294*/ 	.word	0x000033d0


	//   ....[7]....
        /*0298*/ 	.word	0x00003480


	//   ....[8]....
        /*029c*/ 	.word	0x00005000


	//   ....[9]....
        /*02a0*/ 	.word	0x000050d0


	//   ....[10]....
        /*02a4*/ 	.word	0x000050e0


	//   ....[11]....
        /*02a8*/ 	.word	0x000050f0


	//   ....[12]....
        /*02ac*/ 	.word	0x00005160


	//   ....[13]....
        /*02b0*/ 	.word	0x000051c0


	//   ....[14]....
        /*02b4*/ 	.word	0x00005200


	//   ....[15]....
        /*02b8*/ 	.word	0x000052b0


	//   ....[16]....
        /*02bc*/ 	.word	0x00007a60


	//   ....[17]....
        /*02c0*/ 	.word	0x00007b20


	//   ....[18]....
        /*02c4*/ 	.word	0x00007c20


	//   ....[19]....
        /*02c8*/ 	.word	0x00007ce0


	//   ....[20]....
        /*02cc*/ 	.word	0x00007db0


	//   ....[21]....
        /*02d0*/ 	.word	0x00007de0


	//   ....[22]....
        /*02d4*/ 	.word	0x00007f10


	//   ....[23]....
        /*02d8*/ 	.word	0x00007f30


	//   ....[24]....
        /*02dc*/ 	.word	0x0000a6e0


	//   ....[25]....
        /*02e0*/ 	.word	0x0000a8d0


	//   ....[26]....
        /*02e4*/ 	.word	0x0000a930


	//   ....[27]....
        /*02e8*/ 	.word	0x0000ab50


	//   ....[28]....
        /*02ec*/ 	.word	0x0000abb0


	//   ....[29]....
        /*02f0*/ 	.word	0x0000abd0


	//   ....[30]....
        /*02f4*/ 	.word	0x0000ac60


	//   ....[31]....
        /*02f8*/ 	.word	0x0000ac90


	//   ....[32]....
        /*02fc*/ 	.word	0x0000d830


	//   ....[33]....
        /*0300*/ 	.word	0x0000d880


	//   ....[34]....
        /*0304*/ 	.word	0x0000d8a0


	//   ....[35]....
        /*0308*/ 	.word	0x0000d8c0


	//   ....[36]....
        /*030c*/ 	.word	0x0000dd00


	//   ....[37]....
        /*0310*/ 	.word	0x0000de50


	//   ....[38]....
        /*0314*/ 	.word	0x0000de90


	//   ....[39]....
        /*0318*/ 	.word	0x0000e1e0


	//   ....[40]....
        /*031c*/ 	.word	0x0000ff90


	//   ....[41]....
        /*0320*/ 	.word	0x00010080


	//   ....[42]....
        /*0324*/ 	.word	0x000100c0


	//   ....[43]....
        /*0328*/ 	.word	0x000100d0


	//   ....[44]....
        /*032c*/ 	.word	0x000100e0


	//   ....[45]....
        /*0330*/ 	.word	0x00010110


	//   ....[46]....
        /*0334*/ 	.word	0x00010160


	//   ....[47]....
        /*0338*/ 	.word	0x00010190


	//   ....[48]....
        /*033c*/ 	.word	0x00011740


	//   ....[49]....
        /*0340*/ 	.word	0x00011780


	//   ....[50]....
        /*0344*/ 	.word	0x000117b0


	//   ....[51]....
        /*0348*/ 	.word	0x000117e0


	//   ....[52]....
        /*034c*/ 	.word	0x00011880


	//   ....[53]....
        /*0350*/ 	.word	0x000118b0


	//   ....[54]....
        /*0354*/ 	.word	0x000118f0


	//   ....[55]....
        /*0358*/ 	.word	0x00011920


	//----- nvinfo : EIATTR_EXIT_INSTR_OFFSETS
	.align		4
.L_484:
        /*035c*/ 	.byte	0x04, 0x1c
        /*035e*/ 	.short	(.L_486 - .L_485)


	//   ....[0]....
.L_485:
        /*0360*/ 	.word	0x000004d0


	//   ....[1]....
        /*0364*/ 	.word	0x00013aa0


	//   ....[2]....
        /*0368*/ 	.word	0x00013b70


	//   ....[3]....
        /*036c*/ 	.word	0x00014b10


	//   ....[4]....
        /*0370*/ 	.word	0x00014b90


	//----- nvinfo : EIATTR_CTAIDZ_USED
	.align		4
.L_486:
        /*0374*/ 	.byte	0x01, 0x04
	.zero		2


	//----- nvinfo : EIATTR_CRS_STACK_SIZE
	.align		4
        /*0378*/ 	.byte	0x04, 0x1e
        /*037a*/ 	.short	(.L_488 - .L_487)
.L_487:
        /*037c*/ 	.word	0x00000000
.L_488:


//--------------------- .nv.info._ZN5flash16flash_fwd_kernelI23Flash_fwd_kernel_traitsILi128ELi128ELi32ELi4ELb0ELb0EN7cutlass10bfloat16_tE19Flash_kernel_traitsILi128ELi128ELi32ELi4ES3_EELb1ELb1ELb0ELb1ELb0ELb0ELb0ELb0EEEvNS_16Flash_fwd_paramsE --------------------------
	.section	.nv.info._ZN5flash16flash_fwd_kernelI23Flash_fwd_kernel_traitsILi128ELi128ELi32ELi4ELb0ELb0EN7cutlass10bfloat16_tE19Flash_kernel_traitsILi128ELi128ELi32ELi4ES3_EELb1ELb1ELb0ELb1ELb0ELb0ELb0ELb0EEEvNS_16Flash_fwd_paramsE,"",@"SHT_CUDA_INFO"
	.sectionflags	@""
	.align	4


	//----- nvinfo : EIATTR_CUDA_API_VERSION
	.align		4
        /*0000*/ 	.byte	0x04, 0x37
        /*0002*/ 	.short	(.L_490 - .L_489)
.L_489:
        /*0004*/ 	.word	0x00000082


	//----- nvinfo : EIATTR_SW2861232_WAR
	.align		4
.L_490:
        /*0008*/ 	.byte	0x01, 0x35
	.zero		2


	//----- nvinfo : EIATTR_PARAM_CBANK
	.align		4
        /*000c*/ 	.byte	0x04, 0x0a
        /*000e*/ 	.short	(.L_492 - .L_491)
	.align		4
.L_491:
        /*0010*/ 	.word	index@(.nv.constant0._ZN5flash16flash_fwd_kernelI23Flash_fwd_kernel_traitsILi128ELi128ELi32ELi4ELb0ELb0EN7cutlass10bfloat16_tE19Flash_kernel_traitsILi128ELi128ELi32ELi4ES3_EELb1ELb1ELb0ELb1ELb0ELb0ELb0ELb0EEEvNS_16Flash_fwd_paramsE)
        /*0014*/ 	.short	0x0160
        /*0016*/ 	.short	0x01d0


	//----- nvinfo : EIATTR_CBANK_PARAM_SIZE
	.align		4
.L_492:
        /*0018*/ 	.byte	0x03, 0x19
        /*001a*/ 	.short	0x01d0


	//----- nvinfo : EIATTR_KPARAM_INFO
	.align		4
        /*001c*/ 	.byte	0x04, 0x17
        /*001e*/ 	.short	(.L_494 - .L_493)
.L_493:
        /*0020*/ 	.word	0x00000000
        /*0024*/ 	.short	0x0000
        /*0026*/ 	.short	0x0000
        /*0028*/ 	.byte	0x00, 0xf0, 0x41, 0x07


	//----- nvinfo : EIATTR_MAXREG_COUNT
	.align		4
.L_494:
        /*002c*/ 	.byte	0x03, 0x1b
        /*002e*/ 	.short	0x00ff


	//----- nvinfo : EIATTR_NUM_BARRIERS
	.align		4
        /*0030*/ 	.byte	0x02, 0x4c
        /*0032*/ 	.byte	0x01
	.zero		1


	//----- nvinfo : EIATTR_ANNOTATIONS
	.align		4
        /*0034*/ 	.byte	0x04, 0x55
        /*0036*/ 	.short	(.L_496 - .L_495)


	//   ....[0]....
.L_495:
        /* <DEDUP_REMOVED lines=36> */


	//----- nvinfo : EIATTR_MERCURY_ISA_VERSION
	.align		4
.L_496:
        /*0268*/ 	.byte	0x03, 0x5f
        /*026a*/ 	.short	0x0000


	//----- nvinfo : EIATTR_COOP_GROUP_MASK_REGIDS
	.align		4
        /*026c*/ 	.byte	0x04, 0x29
        /*026e*/ 	.short	(.L_498 - .L_497)


	//   ....[0]....
.L_497:
        /*0270*/ 	.word	0xffffffff


	//   ....[1]....
        /*0274*/ 	.word	0xffffffff


	//   ....[2]....
        /*0278*/ 	.word	0xffffffff


	//   ....[3]....
        /*027c*/ 	.word	0xffffffff


	//   ....[4]....
        /*0280*/ 	.word	0xffffffff


	//   ....[5]....
        /*0284*/ 	.word	0xffffffff


	//   ....[6]....
        /*0288*/ 	.word	0xffffffff


	//   ....[7]....
        /*028c*/ 	.word	0xffffffff


	//   ....[8]....
        /*0290*/ 	.word	0xffffffff


	//   ....[9]....
        /*0294*/ 	.word	0xffffffff


	//   ....[10]....
        /*0298*/ 	.word	0xffffffff


	//   ....[11]....
        /*029c*/ 	.word	0xffffffff


	//   ....[12]....
        /*02a0*/ 	.word	0xffffffff


	//   ....[13]....
        /*02a4*/ 	.word	0xffffffff


	//   ....[14]....
        /*02a8*/ 	.word	0xffffffff


	//   ....[15]....
        /*02ac*/ 	.word	0xffffffff


	//   ....[16]....
        /*02b0*/ 	.word	0xffffffff


	//   ....[17]....
        /*02b4*/ 	.word	0xffffffff


	//   ....[18]....
        /*02b8*/ 	.word	0xffffffff


	//   ....[19]....
        /*02bc*/ 	.word	0xffffffff


	//   ....[20]....
        /*02c0*/ 	.word	0xffffffff


	//   ....[21]....
        /*02c4*/ 	.word	0xffffffff


	//   ....[22]....
        /*02c8*/ 	.word	0xffffffff


	//   ....[23]....
        /*02cc*/ 	.word	0xffffffff


	//   ....[24]....
        /*02d0*/ 	.word	0xffffffff


	//   ....[25]....
        /*02d4*/ 	.word	0xffffffff


	//   ....[26]....
        /*02d8*/ 	.word	0xffffffff


	//   ....[27]....
        /*02dc*/ 	.word	0xffffffff


	//   ....[28]....
        /*02e0*/ 	.word	0xffffffff


	//   ....[29]....
        /*02e4*/ 	.word	0xffffffff


	//   ....[30]....
        /*02e8*/ 	.word	0xffffffff


	//   ....[31]....
        /*02ec*/ 	.word	0xffffffff


	//   ....[32]....
        /*02f0*/ 	.word	0xffffffff


	//   ....[33]....
        /*02f4*/ 	.word	0xffffffff


	//   ....[34]....
        /*02f8*/ 	.word	0xffffffff


	//   ....[35]....
        /*02fc*/ 	.word	0xffffffff


	//   ....[36]....
        /*0300*/ 	.word	0xffffffff


	//   ....[37]....
        /*0304*/ 	.word	0xffffffff


	//   ....[38]....
        /*0308*/ 	.word	0xffffffff


	//   ....[39]....
        /*030c*/ 	.word	0xffffffff


	//   ....[40]....
        /*0310*/ 	.word	0xffffffff


	//   ....[41]....
        /*0314*/ 	.word	0xffffffff


	//   ....[42]....
        /*0318*/ 	.word	0xffffffff


	//   ....[43]....
        /*031c*/ 	.word	0xffffffff


	//   ....[44]....
        /*0320*/ 	.word	0xffffffff


	//   ....[45]....
        /*0324*/ 	.word	0xffffffff


	//   ....[46]....
        /*0328*/ 	.word	0xffffffff


	//   ....[47]....
        /*032c*/ 	.word	0xffffffff


	//   ....[48]....
        /*0330*/ 	.word	0xffffffff


	//   ....[49]....
        /*0334*/ 	.word	0xffffffff


	//   ....[50]....
        /*0338*/ 	.word	0xffffffff


	//   ....[51]....
        /*033c*/ 	.word	0xffffffff


	//   ....[52]....
        /*0340*/ 	.word	0xffffffff


	//   ....[53]....
        /*0344*/ 	.word	0xffffffff


	//   ....[54]....
        /*0348*/ 	.word	0xffffffff


	//   ....[55]....
        /*034c*/ 	.word	0xffffffff


	//----- nvinfo : EIATTR_COOP_GROUP_INSTR_OFFSETS
	.align		4
.L_498:
        /*0350*/ 	.byte	0x04, 0x28
        /*0352*/ 	.short	(.L_500 - .L_499)


	//   ....[0]....
.L_499:
        /*0354*/ 	.word	0x00003f80


	//   ....[1]....
        /*0358*/ 	.word	0x00003fc0


	//   ....[2]....
        /*035c*/ 	.word	0x00004080


	//   ....[3]....
        /*0360*/ 	.word	0x000040b0


	//   ....[4]....
        /*0364*/ 	.word	0x00004720


	//   ....[5]....
        /*0368*/ 	.word	0x00004900


	//   ....[6]....
        /*036c*/ 	.word	0x00004b80


	//   ....[7]....
        /*0370*/ 	.word	0x00004c30


	//   ....[8]....
        /*0374*/ 	.word	0x00006c00


	//   ....[9]....
        /*0378*/ 	.word	0x00006c40


	//   ....[10]....
        /*037c*/ 	.word	0x00006c60


	//   ....[11]....
        /*0380*/ 	.word	0x00007020


	//   ....[12]....
        /*0384*/ 	.word	0x00007090


	//   ....[13]....
        /*0388*/ 	.word	0x00007140


	//   ....[14]....
        /*038c*/ 	.word	0x000071f0


	//   ....[15]....
        /*0390*/ 	.word	0x00007340


	//   ....[16]....
        /*0394*/ 	.word	0x0000a4b0


	//   ....[17]....
        /*0398*/ 	.word	0x0000a4d0


	//   ....[18]....
        /*039c*/ 	.word	0x0000a9a0


	//   ....[19]....
        /*03a0*/ 	.word	0x0000aa10


	//   ....[20]....
        /*03a4*/ 	.word	0x0000aa70


	//   ....[21]....
        /*03a8*/ 	.word	0x0000aa90


	//   ....[22]....
        /*03ac*/ 	.word	0x0000ab00


	//   ....[23]....
        /*03b0*/ 	.word	0x0000abb0


	//   ....[24]....
        /*03b4*/ 	.word	0x0000dd70


	//   ....[25]....
        /*03b8*/ 	.word	0x0000e040


	//   ....[26]....
        /*03bc*/ 	.word	0x0000e130


	//   ....[27]....
        /*03c0*/ 	.word	0x0000e210


	//   ....[28]....
        /*03c4*/ 	.word	0x0000e230


	//   ....[29]....
        /*03c8*/ 	.word	0x0000e2a0


	//   ....[30]....
        /*03cc*/ 	.word	0x0000e380


	//   ....[31]....
        /*03d0*/ 	.word	0x0000e430


	//   ....[32]....
        /*03d4*/ 	.word	0x00011590


	//   ....[33]....
        /*03d8*/ 	.word	0x000115d0


	//   ....[34]....
        /*03dc*/ 	.word	0x00011640


	//   ....[35]....
        /*03e0*/ 	.word	0x00011710


	//   ....[36]....
        /*03e4*/ 	.word	0x00011740


	//   ....[37]....
        /*03e8*/ 	.word	0x00011750


	//   ....[38]....
        /*03ec*/ 	.word	0x000117b0


	//   ....[39]....
        /*03f0*/ 	.word	0x00011920


	//   ....[40]....
        /*03f4*/ 	.word	0x00014b40


	//   ....[41]....
        /*03f8*/ 	.word	0x00014b50


	//   ....[42]....
        /*03fc*/ 	.word	0x00014b60


	//   ....[43]....
        /*0400*/ 	.word	0x00014b80


	//   ....[44]....
        /*0404*/ 	.word	0x00014ba0


	//   ....[45]....
        /*0408*/ 	.word	0x00014bc0


	//   ....[46]....
        /*040c*/ 	.word	0x00015020


	//   ....[47]....
        /*0410*/ 	.word	0x00015130


	//   ....[48]....
        /*0414*/ 	.word	0x00016b90


	//   ....[49]....
        /*0418*/ 	.word	0x00016bd0


	//   ....[50]....
        /*041c*/ 	.word	0x00016c00


	//   ....[51]....
        /*0420*/ 	.word	0x00016c40


	//   ....[52]....
        /*0424*/ 	.word	0x00016cd0


	//   ....[53]....
        /*0428*/ 	.word	0x00016cf0


	//   ....[54]....
        /*042c*/ 	.word	0x00016e40


	//   ....[55]....
        /*0430*/ 	.word	0x00016e80


	//----- nvinfo : EIATTR_EXIT_INSTR_OFFSETS
	.align		4
.L_500:
        /*0434*/ 	.byte	0x04, 0x1c
        /*0436*/ 	.short	(.L_502 - .L_501)


	//   ....[0]....
.L_501:
        /*0438*/ 	.word	0x00000730


	//   ....[1]....
        /*043c*/ 	.word	0x00019060


	//   ....[2]....
        /*0440*/ 	.word	0x00019140


	//   ....[3]....
        /*0444*/ 	.word	0x00019160


	//   ....[4]....
        /*0448*/ 	.word	0x0001a220


	//   ....[5]....
        /*044c*/ 	.word	0x0001a2a0


	//----- nvinfo : EIATTR_CTAIDZ_USED
	.align		4
.L_502:
        /*0450*/ 	.byte	0x01, 0x04
	.zero		2


	//----- nvinfo : EIATTR_CRS_STACK_SIZE
	.align		4
        /*0454*/ 	.byte	0x04, 0x1e
        /*0456*/ 	.short	(.L_504 - .L_503)
.L_503:
        /*0458*/ 	.word	0x00000000
.L_504:


//--------------------- .nv.info._ZN5flash16flash_fwd_kernelI23Flash_fwd_kernel_traitsILi128ELi128ELi32ELi4ELb0ELb0EN7cutlass10bfloat16_tE19Flash_kernel_traitsILi128ELi128ELi32ELi4ES3_EELb1ELb1ELb0ELb0ELb0ELb0ELb0ELb1EEEvNS_16Flash_fwd_paramsE --------------------------
	.section	.nv.info._ZN5flash16flash_fwd_kernelI23Flash_fwd_kernel_traitsILi128ELi128ELi32ELi4ELb0ELb0EN7cutlass10bfloat16_tE19Flash_kernel_traitsILi128ELi128ELi32ELi4ES3_EELb1ELb1ELb0ELb0ELb0ELb0ELb0ELb1EEEvNS_16Flash_fwd_paramsE,"",@"SHT_CUDA_INFO"
	.sectionflags	@""
	.align	4


	//----- nvinfo : EIATTR_CUDA_API_VERSION
	.align		4
        /*0000*/ 	.byte	0x04, 0x37
        /*0002*/ 	.short	(.L_506 - .L_505)
.L_505:
        /*0004*/ 	.word	0x00000082


	//----- nvinfo : EIATTR_SW2861232_WAR
	.align		4
.L_506:
        /*0008*/ 	.byte	0x01, 0x35
	.zero		2


	//----- nvinfo : EIATTR_PARAM_CBANK
	.align		4
        /*000c*/ 	.byte	0x04, 0x0a
        /*000e*/ 	.short	(.L_508 - .L_507)
	.align		4
.L_507:
        /*0010*/ 	.word	index@(.nv.constant0._ZN5flash16flash_fwd_kernelI23Flash_fwd_kernel_traitsILi128ELi128ELi32ELi4ELb0ELb0EN7cutlass10bfloat16_tE19Flash_kernel_traitsILi128ELi128ELi32ELi4ES3_EELb1ELb1ELb0ELb0ELb0ELb0ELb0ELb1EEEvNS_16Flash_fwd_paramsE)
        /*0014*/ 	.short	0x0160
        /*0016*/ 	.short	0x01d0


	//----- nvinfo : EIATTR_CBANK_PARAM_SIZE
	.align		4
.L_508:
        /*0018*/ 	.byte	0x03, 0x19
        /*001a*/ 	.short	0x01d0


	//----- nvinfo : EIATTR_KPARAM_INFO
	.align		4
        /*001c*/ 	.byte	0x04, 0x17
        /*001e*/ 	.short	(.L_510 - .L_509)
.L_509:
        /*0020*/ 	.word	0x00000000
        /*0024*/ 	.short	0x0000
        /*0026*/ 	.short	0x0000
        /*0028*/ 	.byte	0x00, 0xf0, 0x41, 0x07


	//----- nvinfo : EIATTR_MAXREG_COUNT
	.align		4
.L_510:
        /*002c*/ 	.byte	0x03, 0x1b
        /*002e*/ 	.short	0x00ff


	//----- nvinfo : EIATTR_NUM_BARRIERS
	.align		4
        /*0030*/ 	.byte	0x02, 0x4c
        /*0032*/ 	.byte	0x01
	.zero		1


	//----- nvinfo : EIATTR_ANNOTATIONS
	.align		4
        /*0034*/ 	.byte	0x04, 0x55
        /*0036*/ 	.short	(.L_512 - .L_511)


	//   ....[0]....
.L_511:
        /* <DEDUP_REMOVED lines=136> */


	//----- nvinfo : EIATTR_MERCURY_ISA_VERSION
	.align		4
.L_512:
        /*08a8*/ 	.byte	0x03, 0x5f
        /*08aa*/ 	.short	0x0000


	//----- nvinfo : EIATTR_COOP_GROUP_MASK_REGIDS
	.align		4
        /*08ac*/ 	.byte	0x04, 0x29
        /*08ae*/ 	.short	(.L_514 - .L_513)


	//   ....[0]....
.L_513:
        /*08b0*/ 	.word	0xffffffff


	//   ....[1]....
        /*08b4*/ 	.word	0xffffffff


	//   ....[2]....
        /*08b8*/ 	.word	0xffffffff


	//   ....[3]....
        /*08bc*/ 	.word	0xffffffff


	//   ....[4]....
        /*08c0*/ 	.word	0xffffffff


	//   ....[5]....
        /*08c4*/ 	.word	0xffffffff


	//   ....[6]....
        /*08c8*/ 	.word	0xffffffff


	//   ....[7]....
        /*08cc*/ 	.word	0xffffffff


	//   ....[8]....
        /*08d0*/ 	.word	0xffffffff


	//   ....[9]....
        /*08d4*/ 	.word	0xffffffff


	//   ....[10]....
        /*08d8*/ 	.word	0xffffffff


	//   ....[11]....
        /*08dc*/ 	.word	0xffffffff


	//   ....[12]....
        /*08e0*/ 	.word	0xffffffff


	//   ....[13]....
        /*08e4*/ 	.word	0xffffffff


	//   ....[14]....
        /*08e8*/ 	.word	0xffffffff


	//   ....[15]....
        /*08ec*/ 	.word	0xffffffff


	//   ....[16]....
        /*08f0*/ 	.word	0xffffffff


	//   ....[17]....
        /*08f4*/ 	.word	0xffffffff


	//   ....[18]....
        /*08f8*/ 	.word	0xffffffff


	//   ....[19]....
        /*08fc*/ 	.word	0xffffffff


	//   ....[20]....
        /*0900*/ 	.word	0xffffffff


	//   ....[21]....
        /*0904*/ 	.word	0xffffffff


	//   ....[22]....
        /*0908*/ 	.word	0xffffffff


	//   ....[23]....
        /*090c*/ 	.word	0xffffffff


	//   ....[24]....
        /*0910*/ 	.word	0xffffffff


	//   ....[25]....
        /*0914*/ 	.word	0xffffffff


	//   ....[26]....
        /*0918*/ 	.word	0xffffffff


	//   ....[27]....
        /*091c*/ 	.word	0xffffffff


	//   ....[28]....
        /*0920*/ 	.word	0xffffffff


	//   ....[29]....
        /*0924*/ 	.word	0xffffffff


	//   ....[30]....
        /*0928*/ 	.word	0xffffffff


	//   ....[31]....
        /*092c*/ 	.word	0xffffffff


	//   ....[32]....
        /*0930*/ 	.word	0xffffffff


	//   ....[33]....
        /*0934*/ 	.word	0xffffffff


	//   ....[34]....
        /*0938*/ 	.word	0xffffffff


	//   ....[35]....
        /*093c*/ 	.word	0xffffffff


	//   ....[36]....
        /*0940*/ 	.word	0xffffffff


	//   ....[37]....
        /*0944*/ 	.word	0xffffffff


	//   ....[38]....
        /*0948*/ 	.word	0xffffffff


	//   ....[39]....
        /*094c*/ 	.word	0xffffffff


	//   ....[40]....
        /*0950*/ 	.word	0xffffffff


	//   ....[41]....
        /*0954*/ 	.word	0xffffffff


	//   ....[42]....
        /*0958*/ 	.word	0xffffffff


	//   ....[43]....
        /*095c*/ 	.word	0xffffffff


	//   ....[44]....
        /*0960*/ 	.word	0xffffffff


	//   ....[45]....
        /*0964*/ 	.word	0xffffffff


	//   ....[46]....
        /*0968*/ 	.word	0xffffffff


	//   ....[47]....
        /*096c*/ 	.word	0xffffffff


	//   ....[48]....
        /*0970*/ 	.word	0xffffffff


	//   ....[49]....
        /*0974*/ 	.word	0xffffffff


	//   ....[50]....
        /*0978*/ 	.word	0xffffffff


	//   ....[51]....
        /*097c*/ 	.word	0xffffffff


	//   ....[52]....
        /*0980*/ 	.word	0xffffffff


	//   ....[53]....
        /*0984*/ 	.word	0xffffffff


	//   ....[54]....
        /*0988*/ 	.word	0xffffffff


	//   ....[55]....
        /*098c*/ 	.word	0xffffffff


	//----- nvinfo : EIATTR_COOP_GROUP_INSTR_OFFSETS
	.align		4
.L_514:
        /*0990*/ 	.byte	0x04, 0x28
        /*0992*/ 	.short	(.L_516 - .L_515)


	//   ....[0]....
.L_515:
        /*0994*/ 	.word	0x00003b80


	//   ....[1]....
        /*0998*/ 	.word	0x00003d40


	//   ....[2]....
        /*099c*/ 	.word	0x00003d80


	//   ....[3]....
        /*09a0*/ 	.word	0x00003ed0


	//   ....[4]....
        /*09a4*/ 	.word	0x00003fd0


	//   ....[5]....
        /*09a8*/ 	.word	0x00004280


	//   ....[6]....
        /*09ac*/ 	.word	0x000042f0


	//   ....[7]....
        /*09b0*/ 	.word	0x00004490


	//   ....[8]....
        /*09b4*/ 	.word	0x00007580


	//   ....[9]....
        /*09b8*/ 	.word	0x000075a0


	//   ....[10]....
        /*09bc*/ 	.word	0x00007aa0


	//   ....[11]....
        /*09c0*/ 	.word	0x00007ac0


	//   ....[12]....
        /*09c4*/ 	.word	0x00008150


	//   ....[13]....
        /*09c8*/ 	.word	0x000081b0


	//   ....[14]....
        /*09cc*/ 	.word	0x000081d0


	//   ....[15]....
        /*09d0*/ 	.word	0x000081f0


	//   ....[16]....
        /*09d4*/ 	.word	0x0000c690


	//   ....[17]....
        /*09d8*/ 	.word	0x0000c6b0


	//   ....[18]....
        /*09dc*/ 	.word	0x0000ccb0


	//   ....[19]....
        /*09e0*/ 	.word	0x0000ccd0


	//   ....[20]....
        /*09e4*/ 	.word	0x0000d2f0


	//   ....[21]....
        /*09e8*/ 	.word	0x0000d3c0


	//   ....[22]....
        /*09ec*/ 	.word	0x0000d3d0


	//   ....[23]....
        /*09f0*/ 	.word	0x0000d3f0


	//   ....[24]....
        /*09f4*/ 	.word	0x00011a30


	//   ....[25]....
        /*09f8*/ 	.word	0x00011a70


	//   ....[26]....
        /*09fc*/ 	.word	0x00011fc0


	//   ....[27]....
        /*0a00*/ 	.word	0x00011fe0


	//   ....[28]....
        /*0a04*/ 	.word	0x00012570


	//   ....[29]....
        /*0a08*/ 	.word	0x00012640


	//   ....[30]....
        /*0a0c*/ 	.word	0x00012670


	//   ....[31]....
        /*0a10*/ 	.word	0x00012690


	//   ....[32]....
        /*0a14*/ 	.word	0x00016da0


	//   ....[33]....
        /*0a18*/ 	.word	0x00016ec0


	//   ....[34]....
        /*0a1c*/ 	.word	0x00016ef0


	//   ....[35]....
        /*0a20*/ 	.word	0x00016f00


	//   ....[36]....
        /*0a24*/ 	.word	0x00016fa0


	//   ....[37]....
        /*0a28*/ 	.word	0x00016fc0


	//   ....[38]....
        /*0a2c*/ 	.word	0x00017240


	//   ....[39]....
        /*0a30*/ 	.word	0x00017350


	//   ....[40]....
        /*0a34*/ 	.word	0x0001be20


	//   ....[41]....
        /*0a38*/ 	.word	0x0001be70


	//   ....[42]....
        /*0a3c*/ 	.word	0x0001beb0


	//   ....[43]....
        /*0a40*/ 	.word	0x0001bee0


	//   ....[44]....
        /*0a44*/ 	.word	0x0001bf00


	//   ....[45]....
        /*0a48*/ 	.word	0x0001c070


	//   ....[46]....
        /*0a4c*/ 	.word	0x0001c0b0


	//   ....[47]....
        /*0a50*/ 	.word	0x0001c100


	//   ....[48]....
        /*0a54*/ 	.word	0x0001f1e0


	//   ....[49]....
        /*0a58*/ 	.word	0x0001f220


	//   ....[50]....
        /*0a5c*/ 	.word	0x0001f250


	//   ....[51]....
        /*0a60*/ 	.word	0x0001f320


	//   ....[52]....
        /*0a64*/ 	.word	0x0001f350


	//   ....[53]....
        /*0a68*/ 	.word	0x0001f380


	//   ....[54]....
        /*0a6c*/ 	.word	0x0001f3b0


	//   ....[55]....
        /*0a70*/ 	.word	0x0001f4b0


	//----- nvinfo : EIATTR_EXIT_INSTR_OFFSETS
	.align		4
.L_516:
        /*0a74*/ 	.byte	0x04, 0x1c
        /*0a76*/ 	.short	(.L_518 - .L_517)


	//   ....[0]....
.L_517:
        /*0a78*/ 	.word	0x000006c0


	//   ....[1]....
        /*0a7c*/ 	.word	0x00021780


	//   ....[2]....
        /*0a80*/ 	.word	0x00021860


	//   ....[3]....
        /*0a84*/ 	.word	0x00021880


	//   ....[4]....
        /*0a88*/ 	.word	0x00022940


	//   ....[5]....
        /*0a8c*/ 	.word	0x000229c0


	//----- nvinfo : EIATTR_CTAIDZ_USED
	.align		4
.L_518:
        /*0a90*/ 	.byte	0x01, 0x04
	.zero		2


	//----- nvinfo : EIATTR_CRS_STACK_SIZE
	.align		4
        /*0a94*/ 	.byte	0x04, 0x1e
        /*0a96*/ 	.short	(.L_520 - .L_519)
.L_519:
        /*0a98*/ 	.word	0x00000000
.L_520:


//--------------------- .nv.info._ZN5flash16flash_fwd_kernelI23Flash_fwd_kernel_traitsILi128ELi128ELi32ELi4ELb0ELb0EN7cutlass10bfloat16_tE19Flash_kernel_traitsILi128ELi128ELi32ELi4ES3_EELb0ELb1ELb0ELb0ELb0ELb0ELb1ELb0EEEvNS_16Flash_fwd_paramsE --------------------------
	.section	.nv.info._ZN5flash16flash_fwd_kernelI23Flash_fwd_kernel_traitsILi128ELi128ELi32ELi4ELb0ELb0EN7cutlass10bfloat16_tE19Flash_kernel_traitsILi128ELi128ELi32ELi4ES3_EELb0ELb1ELb0ELb0ELb0ELb0ELb1ELb0EEEvNS_16Flash_fwd_paramsE,"",@"SHT_CUDA_INFO"
	.sectionflags	@""
	.align	4


	//----- nvinfo : EIATTR_CUDA_API_VERSION
	.align		4
        /*0000*/ 	.byte	0x04, 0x37
        /*0002*/ 	.short	(.L_522 - .L_521)
.L_521:
        /*0004*/ 	.word	0x00000082


	//----- nvinfo : EIATTR_SW2861232_WAR
	.align		4
.L_522:
        /*0008*/ 	.byte	0x01, 0x35
	.zero		2


	//----- nvinfo : EIATTR_PARAM_CBANK
	.align		4
        /*000c*/ 	.byte	0x04, 0x0a
        /*000e*/ 	.short	(.L_524 - .L_523)
	.align		4
.L_523:
        /*0010*/ 	.word	index@(.nv.constant0._ZN5flash16flash_fwd_kernelI23Flash_fwd_kernel_traitsILi128ELi128ELi32ELi4ELb0ELb0EN7cutlass10bfloat16_tE19Flash_kernel_traitsILi128ELi128ELi32ELi4ES3_EELb0ELb1ELb0ELb0ELb0ELb0ELb1ELb0EEEvNS_16Flash_fwd_paramsE)
        /*0014*/ 	.short	0x0160
        /*0016*/ 	.short	0x01d0


	//----- nvinfo : EIATTR_CBANK_PARAM_SIZE
	.align		4
.L_524:
        /*0018*/ 	.byte	0x03, 0x19
        /*001a*/ 	.short	0x01d0


	//----- nvinfo : EIATTR_KPARAM_INFO
	.align		4
        /*001c*/ 	.byte	0x04, 0x17
        /*001e*/ 	.short	(.L_526 - .L_525)
.L_525:
        /*0020*/ 	.word	0x00000000
        /*0024*/ 	.short	0x0000
        /*0026*/ 	.short	0x0000
        /*0028*/ 	.byte	0x00, 0xf0, 0x41, 0x07


	//----- nvinfo : EIATTR_MAXREG_COUNT
	.align		4
.L_526:
        /*002c*/ 	.byte	0x03, 0x1b
        /*002e*/ 	.short	0x00ff


	//----- nvinfo : EIATTR_NUM_BARRIERS
	.align		4
        /*0030*/ 	.byte	0x02, 0x4c
        /*0032*/ 	.byte	0x01
	.zero		1


	//----- nvinfo : EIATTR_ANNOTATIONS
	.align		4
        /*0034*/ 	.byte	0x04, 0x55
        /*0036*/ 	.short	(.L_528 - .L_527)


	//   ....[0]....
.L_527:
        /* <DEDUP_REMOVED lines=24> */


	//----- nvinfo : EIATTR_MERCURY_ISA_VERSION
	.align		4
.L_528:
        /*01a8*/ 	.byte	0x03, 0x5f
        /*01aa*/ 	.short	0x0000


	//----- nvinfo : EIATTR_COOP_GROUP_MASK_REGIDS
	.align		4
        /*01ac*/ 	.byte	0x04, 0x29
        /*01ae*/ 	.short	(.L_530 - .L_529)


	//   ....[0]....
.L_529:
        /*01b0*/ 	.word	0xffffffff


	//   ....[1]....
        /*01b4*/ 	.word	0xffffffff


	//   ....[2]....
        /*01b8*/ 	.word	0xffffffff


	//   ....[3]....
        /*01bc*/ 	.word	0xffffffff


	//   ....[4]....
        /*01c0*/ 	.word	0xffffffff


	//   ....[5]....
        /*01c4*/ 	.word	0xffffffff


	//   ....[6]....
        /*01c8*/ 	.word	0xffffffff


	//   ....[7]....
        /*01cc*/ 	.word	0xffffffff


	//   ....[8]....
        /*01d0*/ 	.word	0xffffffff


	//   ....[9]....
        /*01d4*/ 	.word	0xffffffff


	//   ....[10]....
        /*01d8*/ 	.word	0xffffffff


	//   ....[11]....
        /*01dc*/ 	.word	0xffffffff


	//   ....[12]....
        /*01e0*/ 	.word	0xffffffff


	//   ....[13]....
        /*01e4*/ 	.word	0xffffffff


	//   ....[14]....
        /*01e8*/ 	.word	0xffffffff


	//   ....[15]....
        /*01ec*/ 	.word	0xffffffff


	//   ....[16]....
        /*01f0*/ 	.word	0xffffffff


	//   ....[17]....
        /*01f4*/ 	.word	0xffffffff


	//   ....[18]....
        /*01f8*/ 	.word	0xffffffff


	//   ....[19]....
        /*01fc*/ 	.word	0xffffffff


	//   ....[20]....
        /*0200*/ 	.word	0xffffffff


	//   ....[21]....
        /*0204*/ 	.word	0xffffffff


	//   ....[22]....
        /*0208*/ 	.word	0xffffffff


	//   ....[23]....
        /*020c*/ 	.word	0xffffffff


	//   ....[24]....
        /*0210*/ 	.word	0xffffffff


	//   ....[25]....
        /*0214*/ 	.word	0xffffffff


	//   ....[26]....
        /*0218*/ 	.word	0xffffffff


	//   ....[27]....
        /*021c*/ 	.word	0xffffffff


	//   ....[28]....
        /*0220*/ 	.word	0xffffffff


	//   ....[29]....
        /*0224*/ 	.word	0xffffffff


	//   ....[30]....
        /*0228*/ 	.word	0xffffffff


	//   ....[31]....
        /*022c*/ 	.word	0xffffffff


	//   ....[32]....
        /*0230*/ 	.word	0xffffffff


	//   ....[33]....
        /*0234*/ 	.word	0xffffffff


	//   ....[34]....
        /*0238*/ 	.word	0xffffffff


	//   ....[35]....
        /*023c*/ 	.word	0xffffffff


	//   ....[36]....
        /*0240*/ 	.word	0xffffffff


	//   ....[37]....
        /*0244*/ 	.word	0xffffffff


	//   ....[38]....
        /*0248*/ 	.word	0xffffffff


	//   ....[39]....
        /*024c*/ 	.word	0xffffffff


	//   ....[40]....
        /*0250*/ 	.word	0xffffffff


	//   ....[41]....
        /*0254*/ 	.word	0xffffffff


	//   ....[42]....
        /*0258*/ 	.word	0xffffffff


	//   ....[43]....
        /*025c*/ 	.word	0xffffffff


	//   ....[44]....
        /*0260*/ 	.word	0xffffffff


	//   ....[45]....
        /*0264*/ 	.word	0xffffffff


	//   ....[46]....
        /*0268*/ 	.word	0xffffffff


	//   ....[47]....
        /*026c*/ 	.word	0xffffffff


	//   ....[48]....
        /*0270*/ 	.word	0xffffffff


	//   ....[49]....
        /*0274*/ 	.word	0xffffffff


	//   ....[50]....
        /*0278*/ 	.word	0xffffffff


	//   ....[51]....
        /*027c*/ 	.word	0xffffffff


	//   ....[52]....
        /*0280*/ 	.word	0xffffffff


	//   ....[53]....
        /*0284*/ 	.word	0xffffffff


	//   ....[54]....
        /*0288*/ 	.word	0xffffffff


	//   ....[55]....
        /*028c*/ 	.word	0xffffffff


	//----- nvinfo : EIATTR_COOP_GROUP_INSTR_OFFSETS
	.align		4
.L_530:
        /*0290*/ 	.byte	0x04, 0x28
        /*0292*/ 	.short	(.L_532 - .L_531)


	//   ....[0]....
.L_531:
        /*0294*/ 	.word	0x00003910


	//   ....[1]....
        /*0298*/ 	.word	0x000039c0


	//   ....[2]....
        /*029c*/ 	.word	0x000039d0


	//   ....[3]....
        /*02a0*/ 	.word	0x00003a50


	//   ....[4]....
        /*02a4*/ 	.word	0x00003db0


	//   ....[5]....
        /*02a8*/ 	.word	0x00003e70


	//   ....[6]....
        /*02ac*/ 	.word	0x00003ea0


	//   ....[7]....
        /*02b0*/ 	.word	0x00003f60


	//   ....[8]....
        /*02b4*/ 	.word	0x00005d10


	//   ....[9]....
        /*02b8*/ 	.word	0x00005de0


	//   ....[10]....
        /*02bc*/ 	.word	0x00005df0


	//   ....[11]....
        /*02c0*/ 	.word	0x00005e00


	//   ....[12]....
        /*02c4*/ 	.word	0x00005e70


	//   ....[13]....
        /*02c8*/ 	.word	0x00005ed0


	//   ....[14]....
        /*02cc*/ 	.word	0x00005f10


	//   ....[15]....
        /*02d0*/ 	.word	0x00005fb0


	//   ....[16]....
        /*02d4*/ 	.word	0x000087c0


	//   ....[17]....
        /*02d8*/ 	.word	0x00008960


	//   ....[18]....
        /*02dc*/ 	.word	0x00008990


	//   ....[19]....
        /*02e0*/ 	.word	0x00008b60


	//   ....[20]....
        /*02e4*/ 	.word	0x00008c20


	//   ....[21]....
        /*02e8*/ 	.word	0x00008c80


	//   ....[22]....
        /*02ec*/ 	.word	0x00008d50


	//   ....[23]....
        /*02f0*/ 	.word	0x00008df0


	//   ....[24]....
        /*02f4*/ 	.word	0x0000b720


	//   ....[25]....
        /*02f8*/ 	.word	0x0000b8c0


	//   ....[26]....
        /*02fc*/ 	.word	0x0000b9f0


	//   ....[27]....
        /*0300*/ 	.word	0x0000bbb0


	//   ....[28]....
        /*0304*/ 	.word	0x0000bbf0


	//   ....[29]....
        /*0308*/ 	.word	0x0000bc40


	//   ....[30]....
        /*030c*/ 	.word	0x0000bce0


	//   ....[31]....
        /*0310*/ 	.word	0x0000bd30


	//   ....[32]....
        /*0314*/ 	.word	0x0000e970


	//   ....[33]....
        /*0318*/ 	.word	0x0000e9c0


	//   ....[34]....
        /*031c*/ 	.word	0x0000e9e0


	//   ....[35]....
        /*0320*/ 	.word	0x0000ea00


	//   ....[36]....
        /*0324*/ 	.word	0x0000ee20


	//   ....[37]....
        /*0328*/ 	.word	0x0000ef60


	//   ....[38]....
        /*032c*/ 	.word	0x0000efb0


	//   ....[39]....
        /*0330*/ 	.word	0x0000f330


	//   ....[40]....
        /*0334*/ 	.word	0x000113b0


	//   ....[41]....
        /*0338*/ 	.word	0x000114a0


	//   ....[42]....
        /*033c*/ 	.word	0x000114e0


	//   ....[43]....
        /*0340*/ 	.word	0x000114f0


	//   ....[44]....
        /*0344*/ 	.word	0x00011500


	//   ....[45]....
        /*0348*/ 	.word	0x00011530


	//   ....[46]....
        /*034c*/ 	.word	0x00011580


	//   ....[47]....
        /*0350*/ 	.word	0x000115b0


	//   ....[48]....
        /*0354*/ 	.word	0x00012b80


	//   ....[49]....
        /*0358*/ 	.word	0x00012b90


	//   ....[50]....
        /*035c*/ 	.word	0x00012ba0


	//   ....[51]....
        /*0360*/ 	.word	0x00012bd0


	//   ....[52]....
        /*0364*/ 	.word	0x00012bf0


	//   ....[53]....
        /*0368*/ 	.word	0x00012c10


	//   ....[54]....
        /*036c*/ 	.word	0x00012c30


	//   ....[55]....
        /*0370*/ 	.word	0x00012c90


	//----- nvinfo : EIATTR_EXIT_INSTR_OFFSETS
	.align		4
.L_532:
        /*0374*/ 	.byte	0x04, 0x1c
        /*0376*/ 	.short	(.L_534 - .L_533)


	//   ....[0]....
.L_533:
        /*0378*/ 	.word	0x000002f0


	//   ....[1]....
        /*037c*/ 	.word	0x00014f60


	//   ....[2]....
        /*0380*/ 	.word	0x00015040


	//   ....[3]....
        /*0384*/ 	.word	0x00015060


	//   ....[4]....
        /*0388*/ 	.word	0x000160c0


	//   ....[5]....
        /*038c*/ 	.word	0x00016140


	//----- nvinfo : EIATTR_CTAIDZ_USED
	.align		4
.L_534:
        /*0390*/ 	.byte	0x01, 0x04
	.zero		2


	//----- nvinfo : EIATTR_CRS_STACK_SIZE
	.align		4
        /*0394*/ 	.byte	0x04, 0x1e
        /*0396*/ 	.short	(.L_536 - .L_535)
.L_535:
        /*0398*/ 	.word	0x00000000
.L_536:


//--------------------- .nv.info._ZN5flash16flash_fwd_kernelI23Flash_fwd_kernel_traitsILi128ELi128ELi32ELi4ELb0ELb0EN7cutlass10bfloat16_tE19Flash_kernel_traitsILi128ELi128ELi32ELi4ES3_EELb1ELb1ELb0ELb1ELb0ELb0ELb0ELb1EEEvNS_16Flash_fwd_paramsE --------------------------
	.section	.nv.info._ZN5flash16flash_fwd_kernelI23Flash_fwd_kernel_traitsILi128ELi128ELi32ELi4ELb0ELb0EN7cutlass10bfloat16_tE19Flash_kernel_traitsILi128ELi128ELi32ELi4ES3_EELb1ELb1ELb0ELb1ELb0ELb0ELb0ELb1EEEvNS_16Flash_fwd_paramsE,"",@"SHT_CUDA_INFO"
	.sectionflags	@""
	.align	4


	//----- nvinfo : EIATTR_CUDA_API_VERSION
	.align		4
        /*0000*/ 	.byte	0x04, 0x37
        /*0002*/ 	.short	(.L_538 - .L_537)
.L_537:
        /*0004*/ 	.word	0x00000082


	//----- nvinfo : EIATTR_SW2861232_WAR
	.align		4
.L_538:
        /*0008*/ 	.byte	0x01, 0x35
	.zero		2


	//----- nvinfo : EIATTR_PARAM_CBANK
	.align		4
        /*000c*/ 	.byte	0x04, 0x0a
        /*000e*/ 	.short	(.L_540 - .L_539)
	.align		4
.L_539:
        /*0010*/ 	.word	index@(.nv.constant0._ZN5flash16flash_fwd_kernelI23Flash_fwd_kernel_traitsILi128ELi128ELi32ELi4ELb0ELb0EN7cutlass10bfloat16_tE19Flash_kernel_traitsILi128ELi128ELi32ELi4ES3_EELb1ELb1ELb0ELb1ELb0ELb0ELb0ELb1EEEvNS_16Flash_fwd_paramsE)
        /*0014*/ 	.short	0x0160
        /*0016*/ 	.short	0x01d0


	//----- nvinfo : EIATTR_CBANK_PARAM_SIZE
	.align		4
.L_540:
        /*0018*/ 	.byte	0x03, 0x19
        /*001a*/ 	.short	0x01d0


	//----- nvinfo : EIATTR_KPARAM_INFO
	.align		4
        /*001c*/ 	.byte	0x04, 0x17
        /*001e*/ 	.short	(.L_542 - .L_541)
.L_541:
        /*0020*/ 	.word	0x00000000
        /*0024*/ 	.short	0x0000
        /*0026*/ 	.short	0x0000
        /*0028*/ 	.byte	0x00, 0xf0, 0x41, 0x07


	//----- nvinfo : EIATTR_MAXREG_COUNT
	.align		4
.L_542:
        /*002c*/ 	.byte	0x03, 0x1b
        /*002e*/ 	.short	0x00ff


	//----- nvinfo : EIATTR_NUM_BARRIERS
	.align		4
        /*0030*/ 	.byte	0x02, 0x4c
        /*0032*/ 	.byte	0x01
	.zero		1


	//----- nvinfo : EIATTR_ANNOTATIONS
	.align		4
        /*0034*/ 	.byte	0x04, 0x55
        /*0036*/ 	.short	(.L_544 - .L_543)


	//   ....[0]....
.L_543:
        /* <DEDUP_REMOVED lines=132> */


	//----- nvinfo : EIATTR_MERCURY_ISA_VERSION
	.align		4
.L_544:
        /*0868*/ 	.byte	0x03, 0x5f
        /*086a*/ 	.short	0x0000


	//----- nvinfo : EIATTR_COOP_GROUP_MASK_REGIDS
	.align		4
        /*086c*/ 	.byte	0x04, 0x29
        /*086e*/ 	.short	(.L_546 - .L_545)


	//   ....[0]....
.L_545:
        /*0870*/ 	.word	0xffffffff


	//   ....[1]....
        /*0874*/ 	.word	0xffffffff


	//   ....[2]....
        /*0878*/ 	.word	0xffffffff


	//   ....[3]....
        /*087c*/ 	.word	0xffffffff


	//   ....[4]....
        /*0880*/ 	.word	0xffffffff


	//   ....[5]....
        /*0884*/ 	.word	0xffffffff


	//   ....[6]....
        /*0888*/ 	.word	0xffffffff


	//   ....[7]....
        /*088c*/ 	.word	0xffffffff


	//   ....[8]....
        /*0890*/ 	.word	0xffffffff


	//   ....[9]....
        /*0894*/ 	.word	0xffffffff


	//   ....[10]....
        /*0898*/ 	.word	0xffffffff


	//   ....[11]....
        /*089c*/ 	.word	0xffffffff


	//   ....[12]....
        /*08a0*/ 	.word	0xffffffff


	//   ....[13]....
        /*08a4*/ 	.word	0xffffffff


	//   ....[14]....
        /*08a8*/ 	.word	0xffffffff


	//   ....[15]....
        /*08ac*/ 	.word	0xffffffff


	//   ....[16]....
        /*08b0*/ 	.word	0xffffffff


	//   ....[17]....
        /*08b4*/ 	.word	0xffffffff


	//   ....[18]....
        /*08b8*/ 	.word	0xffffffff


	//   ....[19]....
        /*08bc*/ 	.word	0xffffffff


	//   ....[20]....
        /*08c0*/ 	.word	0xffffffff


	//   ....[21]....
        /*08c4*/ 	.word	0xffffffff


	//   ....[22]....
        /*08c8*/ 	.word	0xffffffff


	//   ....[23]....
        /*08cc*/ 	.word	0xffffffff


	//   ....[24]....
        /*08d0*/ 	.word	0xffffffff


	//   ....[25]....
        /*08d4*/ 	.word	0xffffffff


	//   ....[26]....
        /*08d8*/ 	.word	0xffffffff


	//   ....[27]....
        /*08dc*/ 	.word	0xffffffff


	//   ....[28]....
        /*08e0*/ 	.word	0xffffffff


	//   ....[29]....
        /*08e4*/ 	.word	0xffffffff


	//   ....[30]....
        /*08e8*/ 	.word	0xffffffff


	//   ....[31]....
        /*08ec*/ 	.word	0xffffffff


	//   ....[32]....
        /*08f0*/ 	.word	0xffffffff


	//   ....[33]....
        /*08f4*/ 	.word	0xffffffff


	//   ....[34]....
        /*08f8*/ 	.word	0xffffffff


	//   ....[35]....
        /*08fc*/ 	.word	0xffffffff


	//   ....[36]....
        /*0900*/ 	.word	0xffffffff


	//   ....[37]....
        /*0904*/ 	.word	0xffffffff


	//   ....[38]....
        /*0908*/ 	.word	0xffffffff


	//   ....[39]....
        /*090c*/ 	.word	0xffffffff


	//   ....[40]....
        /*0910*/ 	.word	0xffffffff


	//   ....[41]....
        /*0914*/ 	.word	0xffffffff


	//   ....[42]....
        /*0918*/ 	.word	0xffffffff


	//   ....[43]....
        /*091c*/ 	.word	0xffffffff


	//   ....[44]....
        /*0920*/ 	.word	0xffffffff


	//   ....[45]....
        /*0924*/ 	.word	0xffffffff


	//   ....[46]....
        /*0928*/ 	.word	0xffffffff


	//   ....[47]....
        /*092c*/ 	.word	0xffffffff


	//   ....[48]....
        /*0930*/ 	.word	0xffffffff


	//   ....[49]....
        /*0934*/ 	.word	0xffffffff


	//   ....[50]....
        /*0938*/ 	.word	0xffffffff


	//   ....[51]....
        /*093c*/ 	.word	0xffffffff


	//   ....[52]....
        /*0940*/ 	.word	0xffffffff


	//   ....[53]....
        /*0944*/ 	.word	0xffffffff


	//   ....[54]....
        /*0948*/ 	.word	0xffffffff


	//   ....[55]....
        /*094c*/ 	.word	0xffffffff


	//----- nvinfo : EIATTR_COOP_GROUP_INSTR_OFFSETS
	.align		4
.L_546:
        /*0950*/ 	.byte	0x04, 0x28
        /*0952*/ 	.short	(.L_548 - .L_547)


	//   ....[0]....
.L_547:
        /*0954*/ 	.word	0x00003f30


	//   ....[1]....
        /*0958*/ 	.word	0x00003f70


	//   ....[2]....
        /*095c*/ 	.word	0x00004090


	//   ....[3]....
        /*0960*/ 	.word	0x000040b0


	//   ....[4]....
        /*0964*/ 	.word	0x00004190


	//   ....[5]....
        /*0968*/ 	.word	0x000041c0


	//   ....[6]....
        /*096c*/ 	.word	0x000042a0


	//   ....[7]....
        /*0970*/ 	.word	0x00004590


	//   ....[8]....
        /*0974*/ 	.word	0x00007f60


	//   ....[9]....
        /*0978*/ 	.word	0x00007fa0


	//   ....[10]....
        /*097c*/ 	.word	0x00008050


	//   ....[11]....
        /*0980*/ 	.word	0x00008090


	//   ....[12]....
        /*0984*/ 	.word	0x000080a0


	//   ....[13]....
        /*0988*/ 	.word	0x000080b0


	//   ....[14]....
        /*098c*/ 	.word	0x000080d0


	//   ....[15]....
        /*0990*/ 	.word	0x000080f0


	//   ....[16]....
        /*0994*/ 	.word	0x0000d150


	//   ....[17]....
        /*0998*/ 	.word	0x0000d250


	//   ....[18]....
        /*099c*/ 	.word	0x0000d290


	//   ....[19]....
        /*09a0*/ 	.word	0x0000d2a0


	//   ....[20]....
        /*09a4*/ 	.word	0x0000d2b0


	//   ....[21]....
        /*09a8*/ 	.word	0x0000d2d0


	//   ....[22]....
        /*09ac*/ 	.word	0x0000d2f0


	//   ....[23]....
        /*09b0*/ 	.word	0x0000d320


	//   ....[24]....
        /*09b4*/ 	.word	0x00012400


	//   ....[25]....
        /*09b8*/ 	.word	0x00012550


	//   ....[26]....
        /*09bc*/ 	.word	0x000125a0


	//   ....[27]....
        /*09c0*/ 	.word	0x000125b0


	//   ....[28]....
        /*09c4*/ 	.word	0x000125c0


	//   ....[29]....
        /*09c8*/ 	.word	0x00012600


	//   ....[30]....
        /*09cc*/ 	.word	0x00012660


	//   ....[31]....
        /*09d0*/ 	.word	0x00012670


	//   ....[32]....
        /*09d4*/ 	.word	0x000175a0


	//   ....[33]....
        /*09d8*/ 	.word	0x000175c0


	//   ....[34]....
        /*09dc*/ 	.word	0x00017630


	//   ....[35]....
        /*09e0*/ 	.word	0x000176f0


	//   ....[36]....
        /*09e4*/ 	.word	0x000177f0


	//   ....[37]....
        /*09e8*/ 	.word	0x00017850


	//   ....[38]....
        /*09ec*/ 	.word	0x00017940


	//   ....[39]....
        /*09f0*/ 	.word	0x00017a00


	//   ....[40]....
        /*09f4*/ 	.word	0x0001c820


	//   ....[41]....
        /*09f8*/ 	.word	0x0001c8a0


	//   ....[42]....
        /*09fc*/ 	.word	0x0001c9a0


	//   ....[43]....
        /*0a00*/ 	.word	0x0001ca00


	//   ....[44]....
        /*0a04*/ 	.word	0x0001ca50


	//   ....[45]....
        /*0a08*/ 	.word	0x0001cab0


	//   ....[46]....
        /*0a0c*/ 	.word	0x0001cb20


	//   ....[47]....
        /*0a10*/ 	.word	0x0001cd70


	//   ....[48]....
        /*0a14*/ 	.word	0x0001fc10


	//   ....[49]....
        /*0a18*/ 	.word	0x0001fc50


	//   ....[50]....
        /*0a1c*/ 	.word	0x0001fc80


	//   ....[51]....
        /*0a20*/ 	.word	0x0001fd30


	//   ....[52]....
        /*0a24*/ 	.word	0x0001fd70


	//   ....[53]....
        /*0a28*/ 	.word	0x0001fda0


	//   ....[54]....
        /*0a2c*/ 	.word	0x0001fde0


	//   ....[55]....
        /*0a30*/ 	.word	0x0001fea0


	//----- nvinfo : EIATTR_EXIT_INSTR_OFFSETS
	.align		4
.L_548:
        /*0a34*/ 	.byte	0x04, 0x1c
        /*0a36*/ 	.short	(.L_550 - .L_549)


	//   ....[0]....
.L_549:
        /*0a38*/ 	.word	0x000006c0


	//   ....[1]....
        /*0a3c*/ 	.word	0x000221b0


	//   ....[2]....
        /*0a40*/ 	.word	0x00022290


	//   ....[3]....
        /*0a44*/ 	.word	0x000222b0


	//   ....[4]....
        /*0a48*/ 	.word	0x00023370


	//   ....[5]....
        /*0a4c*/ 	.word	0x000233f0


	//----- nvinfo : EIATTR_CTAIDZ_USED
	.align		4
.L_550:
        /*0a50*/ 	.byte	0x01, 0x04
	.zero		2


	//----- nvinfo : EIATTR_CRS_STACK_SIZE
	.align		4
        /*0a54*/ 	.byte	0x04, 0x1e
        /*0a56*/ 	.short	(.L_552 - .L_551)
.L_551:
        /*0a58*/ 	.word	0x00000000
.L_552:


//--------------------- .nv.info._ZN5flash16flash_fwd_kernelI23Flash_fwd_kernel_traitsILi128ELi128ELi32ELi4ELb0ELb0EN7cutlass10bfloat16_tE19Flash_kernel_traitsILi128ELi128ELi32ELi4ES3_EELb0ELb1ELb0ELb1ELb0ELb0ELb1ELb0EEEvNS_16Flash_fwd_paramsE --------------------------
	.section	.nv.info._ZN5flash16flash_fwd_kernelI23Flash_fwd_kernel_traitsILi128ELi128ELi32ELi4ELb0ELb0EN7cutlass10bfloat16_tE19Flash_kernel_traitsILi128ELi128ELi32ELi4ES3_EELb0ELb1ELb0ELb1ELb0ELb0ELb1ELb0EEEvNS_16Flash_fwd_paramsE,"",@"SHT_CUDA_INFO"
	.sectionflags	@""
	.align	4


	//----- nvinfo : EIATTR_CUDA_API_VERSION
	.align		4
        /*0000*/ 	.byte	0x04, 0x37
        /*0002*/ 	.short	(.L_554 - .L_553)
.L_553:
        /*0004*/ 	.word	0x00000082


	//----- nvinfo : EIATTR_SW2861232_WAR
	.align		4
.L_554:
        /*0008*/ 	.byte	0x01, 0x35
	.zero		2


	//----- nvinfo : EIATTR_PARAM_CBANK
	.align		4
        /*000c*/ 	.byte	0x04, 0x0a
        /*000e*/ 	.short	(.L_556 - .L_555)
	.align		4
.L_555:
        /*0010*/ 	.word	index@(.nv.constant0._ZN5flash16flash_fwd_kernelI23Flash_fwd_kernel_traitsILi128ELi128ELi32ELi4ELb0ELb0EN7cutlass10bfloat16_tE19Flash_kernel_traitsILi128ELi128ELi32ELi4ES3_EELb0ELb1ELb0ELb1ELb0ELb0ELb1ELb0EEEvNS_16Flash_fwd_paramsE)
        /*0014*/ 	.short	0x0160
        /*0016*/ 	.short	0x01d0


	//----- nvinfo : EIATTR_CBANK_PARAM_SIZE
	.align		4
.L_556:
        /*0018*/ 	.byte	0x03, 0x19
        /*001a*/ 	.short	0x01d0


	//----- nvinfo : EIATTR_KPARAM_INFO
	.align		4
        /*001c*/ 	.byte	0x04, 0x17
        /*001e*/ 	.short	(.L_558 - .L_557)
.L_557:
        /*0020*/ 	.word	0x00000000
        /*0024*/ 	.short	0x0000
        /*0026*/ 	.short	0x0000
        /*0028*/ 	.byte	0x00, 0xf0, 0x41, 0x07


	//----- nvinfo : EIATTR_MAXREG_COUNT
	.align		4
.L_558:
        /*002c*/ 	.byte	0x03, 0x1b
        /*002e*/ 	.short	0x00ff


	//----- nvinfo : EIATTR_NUM_BARRIERS
	.align		4
        /*0030*/ 	.byte	0x02, 0x4c
        /*0032*/ 	.byte	0x01
	.zero		1


	//----- nvinfo : EIATTR_ANNOTATIONS
	.align		4
        /*0034*/ 	.byte	0x04, 0x55
        /*0036*/ 	.short	(.L_560 - .L_559)


	//   ....[0]....
.L_559:
        /* <DEDUP_REMOVED lines=29> */


	//----- nvinfo : EIATTR_MERCURY_ISA_VERSION
	.align		4
.L_560:
        /*01f0*/ 	.byte	0x03, 0x5f
        /*01f2*/ 	.short	0x0000


	//----- nvinfo : EIATTR_COOP_GROUP_MASK_REGIDS
	.align		4
        /*01f4*/ 	.byte	0x04, 0x29
        /*01f6*/ 	.short	(.L_562 - .L_561)


	//   ....[0]....
.L_561:
        /*01f8*/ 	.word	0xffffffff


	//   ....[1]....
        /*01fc*/ 	.word	0xffffffff


	//   ....[2]....
        /*0200*/ 	.word	0xffffffff


	//   ....[3]....
        /*0204*/ 	.word	0xffffffff


	//   ....[4]....
        /*0208*/ 	.word	0xffffffff


	//   ....[5]....
        /*020c*/ 	.word	0xffffffff


	//   ....[6]....
        /*0210*/ 	.word	0xffffffff


	//   ....[7]....
        /*0214*/ 	.word	0xffffffff


	//   ....[8]....
        /*0218*/ 	.word	0xffffffff


	//   ....[9]....
        /*021c*/ 	.word	0xffffffff


	//   ....[10]....
        /*0220*/ 	.word	0xffffffff


	//   ....[11]....
        /*0224*/ 	.word	0xffffffff


	//   ....[12]....
        /*0228*/ 	.word	0xffffffff


	//   ....[13]....
        /*022c*/ 	.word	0xffffffff


	//   ....[14]....
        /*0230*/ 	.word	0xffffffff


	//   ....[15]....
        /*0234*/ 	.word	0xffffffff


	//   ....[16]....
        /*0238*/ 	.word	0xffffffff


	//   ....[17]....
        /*023c*/ 	.word	0xffffffff


	//   ....[18]....
        /*0240*/ 	.word	0xffffffff


	//   ....[19]....
        /*0244*/ 	.word	0xffffffff


	//   ....[20]....
        /*0248*/ 	.word	0xffffffff


	//   ....[21]....
        /*024c*/ 	.word	0xffffffff


	//   ....[22]....
        /*0250*/ 	.word	0xffffffff


	//   ....[23]....
        /*0254*/ 	.word	0xffffffff


	//   ....[24]....
        /*0258*/ 	.word	0xffffffff


	//   ....[25]....
        /*025c*/ 	.word	0xffffffff


	//   ....[26]....
        /*0260*/ 	.word	0xffffffff


	//   ....[27]....
        /*0264*/ 	.word	0xffffffff


	//   ....[28]....
        /*0268*/ 	.word	0xffffffff


	//   ....[29]....
        /*026c*/ 	.word	0xffffffff


	//   ....[30]....
        /*0270*/ 	.word	0xffffffff


	//   ....[31]....
        /*0274*/ 	.word	0xffffffff


	//   ....[32]....
        /*0278*/ 	.word	0xffffffff


	//   ....[33]....
        /*027c*/ 	.word	0xffffffff


	//   ....[34]....
        /*0280*/ 	.word	0xffffffff


	//   ....[35]....
        /*0284*/ 	.word	0xffffffff


	//   ....[36]....
        /*0288*/ 	.word	0xffffffff


	//   ....[37]....
        /*028c*/ 	.word	0xffffffff


	//   ....[38]....
        /*0290*/ 	.word	0xffffffff


	//   ....[39]....
        /*0294*/ 	.word	0xffffffff


	//   ....[40]....
        /*0298*/ 	.word	0xffffffff


	//   ....[41]....
        /*029c*/ 	.word	0xffffffff


	//   ....[42]....
        /*02a0*/ 	.word	0xffffffff


	//   ....[43]....
        /*02a4*/ 	.word	0xffffffff


	//   ....[44]....
        /*02a8*/ 	.word	0xffffffff


	//   ....[45]....
        /*02ac*/ 	.word	0xffffffff


	//   ....[46]....
        /*02b0*/ 	.word	0xffffffff


	//   ....[47]....
        /*02b4*/ 	.word	0xffffffff


	//   ....[48]....
        /*02b8*/ 	.word	0xffffffff


	//   ....[49]....
        /*02bc*/ 	.word	0xffffffff


	//   ....[50]....
        /*02c0*/ 	.word	0xffffffff


	//   ....[51]....
        /*02c4*/ 	.word	0xffffffff


	//   ....[52]....
        /*02c8*/ 	.word	0xffffffff


	//   ....[53]....
        /*02cc*/ 	.word	0xffffffff


	//   ....[54]....
        /*02d0*/ 	.word	0xffffffff


	//   ....[55]....
        /*02d4*/ 	.word	0xffffffff


	//----- nvinfo : EIATTR_COOP_GROUP_INSTR_OFFSETS
	.align		4
.L_562:
        /*02d8*/ 	.byte	0x04, 0x28
        /*02da*/ 	.short	(.L_564 - .L_563)


	//   ....[0]....
.L_563:
        /*02dc*/ 	.word	0x00003c20


	//   ....[1]....
        /*02e0*/ 	.word	0x00003c40


	//   ....[2]....
        /*02e4*/ 	.word	0x00003ce0


	//   ....[3]....
        /*02e8*/ 	.word	0x00003cf0


	//   ....[4]....
        /*02ec*/ 	.word	0x000040c0


	//   ....[5]....
        /*02f0*/ 	.word	0x00004180


	//   ....[6]....
        /*02f4*/ 	.word	0x000041b0


	//   ....[7]....
        /*02f8*/ 	.word	0x000042a0


	//   ....[8]....
        /*02fc*/ 	.word	0x00006330


	//   ....[9]....
        /*0300*/ 	.word	0x00006370


	//   ....[10]....
        /*0304*/ 	.word	0x00006400


	//   ....[11]....
        /*0308*/ 	.word	0x00006430


	//   ....[12]....
        /*030c*/ 	.word	0x00006440


	//   ....[13]....
        /*0310*/ 	.word	0x00006500


	//   ....[14]....
        /*0314*/ 	.word	0x00006540


	//   ....[15]....
        /*0318*/ 	.word	0x000065e0


	//   ....[16]....
        /*031c*/ 	.word	0x00009440


	//   ....[17]....
        /*0320*/ 	.word	0x00009480


	//   ....[18]....
        /*0324*/ 	.word	0x00009500


	//   ....[19]....
        /*0328*/ 	.word	0x00009540


	//   ....[20]....
        /*032c*/ 	.word	0x00009560


	//   ....[21]....
        /*0330*/ 	.word	0x000095f0


	//   ....[22]....
        /*0334*/ 	.word	0x00009610


	//   ....[23]....
        /*0338*/ 	.word	0x000096e0


	//   ....[24]....
        /*033c*/ 	.word	0x0000c5a0


	//   ....[25]....
        /*0340*/ 	.word	0x0000c5e0


	//   ....[26]....
        /*0344*/ 	.word	0x0000c670


	//   ....[27]....
        /*0348*/ 	.word	0x0000c6a0


	//   ....[28]....
        /*034c*/ 	.word	0x0000c6b0


	//   ....[29]....
        /*0350*/ 	.word	0x0000c770


	//   ....[30]....
        /*0354*/ 	.word	0x0000c7b0


	//   ....[31]....
        /*0358*/ 	.word	0x0000c850


	//   ....[32]....
        /*035c*/ 	.word	0x0000f6a0


	//   ....[33]....
        /*0360*/ 	.word	0x0000f6e0


	//   ....[34]....
        /*0364*/ 	.word	0x0000f760


	//   ....[35]....
        /*0368*/ 	.word	0x0000f7a0


	//   ....[36]....
        /*036c*/ 	.word	0x0000f7c0


	//   ....[37]....
        /*0370*/ 	.word	0x0000f810


	//   ....[38]....
        /*0374*/ 	.word	0x0000f8e0


	//   ....[39]....
        /*0378*/ 	.word	0x0000f8f0


	//   ....[40]....
        /*037c*/ 	.word	0x00012420


	//   ....[41]....
        /*0380*/ 	.word	0x000124a0


	//   ....[42]....
        /*0384*/ 	.word	0x000124d0


	//   ....[43]....
        /*0388*/ 	.word	0x00012500


	//   ....[44]....
        /*038c*/ 	.word	0x00012550


	//   ....[45]....
        /*0390*/ 	.word	0x00012580


	//   ....[46]....
        /*0394*/ 	.word	0x000125c0


	//   ....[47]....
        /*0398*/ 	.word	0x00012620


	//   ....[48]....
        /*039c*/ 	.word	0x00013bd0


	//   ....[49]....
        /*03a0*/ 	.word	0x00013be0


	//   ....[50]....
        /*03a4*/ 	.word	0x00013bf0


	//   ....[51]....
        /*03a8*/ 	.word	0x00013c10


	//   ....[52]....
        /*03ac*/ 	.word	0x00013c30


	//   ....[53]....
        /*03b0*/ 	.word	0x00013c60


	//   ....[54]....
        /*03b4*/ 	.word	0x00013ca0


	//   ....[55]....
        /*03b8*/ 	.word	0x00013cd0


	//----- nvinfo : EIATTR_EXIT_INSTR_OFFSETS
	.align		4
.L_564:
        /*03bc*/ 	.byte	0x04, 0x1c
        /*03be*/ 	.short	(.L_566 - .L_565)


	//   ....[0]....
.L_565:
        /*03c0*/ 	.word	0x000002f0


	//   ....[1]....
        /*03c4*/ 	.word	0x00016000


	//   ....[2]....
        /*03c8*/ 	.word	0x000160e0


	//   ....[3]....
        /*03cc*/ 	.word	0x00016100


	//   ....[4]....
        /*03d0*/ 	.word	0x00017160


	//   ....[5]....
        /*03d4*/ 	.word	0x000171e0


	//----- nvinfo : EIATTR_CTAIDZ_USED
	.align		4
.L_566:
        /*03d8*/ 	.byte	0x01, 0x04
	.zero		2


	//----- nvinfo : EIATTR_CRS_STACK_SIZE
	.align		4
        /*03dc*/ 	.byte	0x04, 0x1e
        /*03de*/ 	.short	(.L_568 - .L_567)
.L_567:
        /*03e0*/ 	.word	0x00000000
.L_568:


//--------------------- .nv.callgraph             --------------------------
	.section	.nv.callgraph,"",@"SHT_CUDA_CALLGRAPH"
	.align	4
	.sectionentsize	8
	.align		4
        /*0000*/ 	.word	0x00000000
	.align		4
        /*0004*/ 	.word	0xffffffff
	.align		4
        /*0008*/ 	.word	0x00000000
	.align		4
        /*000c*/ 	.word	0xfffffffe
	.align		4
        /*0010*/ 	.word	0x00000000
	.align		4
        /*0014*/ 	.word	0xfffffffd
	.align		4
        /*0018*/ 	.word	0x00000000
	.align		4
        /*001c*/ 	.word	0xfffffffc


//--------------------- .nv.rel.action            --------------------------
	.section	.nv.rel.action,"",@"SHT_CUDA_RELOCINFO"
	.align	8
	.sectionentsize	8
        /*0000*/ 	.byte	0x73, 0x00, 0x00, 0x00, 0x00, 0x00, 0x00, 0x00, 0x00, 0x00, 0x00, 0x11, 0x25, 0x00, 0x05, 0x36


//--------------------- .nv.constant4             --------------------------
	.section	.nv.constant4,"a",@progbits
	.align	8
	.align		8
.nv.constant4:
        /*0000*/ 	.dword	_ZN73_INTERNAL_82ef1d61_37_flash_fwd_hdim128_bf16_causal_sm80_cu_21e1f8cb_28414cuda3std3__45__cpo5beginE
	.align		8
        /*0008*/ 	.dword	_ZN73_INTERNAL_82ef1d61_37_flash_fwd_hdim128_bf16_causal_sm80_cu_21e1f8cb_28414cuda3std3__45__cpo3endE
	.align		8
        /*0010*/ 	.dword	_ZN73_INTERNAL_82ef1d61_37_flash_fwd_hdim128_bf16_causal_sm80_cu_21e1f8cb_28414cuda3std3__45__cpo6cbeginE
	.align		8
        /*0018*/ 	.dword	_ZN73_INTERNAL_82ef1d61_37_flash_fwd_hdim128_bf16_causal_sm80_cu_21e1f8cb_28414cuda3std3__45__cpo4cendE
	.align		8
        /*0020*/ 	.dword	_ZN73_INTERNAL_82ef1d61_37_flash_fwd_hdim128_bf16_causal_sm80_cu_21e1f8cb_28414cuda3std3__475_GLOBAL__N__82ef1d61_37_flash_fwd_hdim128_bf16_causal_sm80_cu_21e1f8cb_28416ignoreE
	.align		8
        /*0028*/ 	.dword	_ZN73_INTERNAL_82ef1d61_37_flash_fwd_hdim128_bf16_causal_sm80_cu_21e1f8cb_28414cuda3std3__419piecewise_constructE
	.align		8
        /*0030*/ 	.dword	_ZN73_INTERNAL_82ef1d61_37_flash_fwd_hdim128_bf16_causal_sm80_cu_21e1f8cb_28414cuda3std3__48in_placeE
	.align		8
        /*0038*/ 	.dword	_ZN73_INTERNAL_82ef1d61_37_flash_fwd_hdim128_bf16_causal_sm80_cu_21e1f8cb_28414cuda3std6ranges3__45__cpo4swapE
	.align		8
        /*0040*/ 	.dword	_ZN73_INTERNAL_82ef1d61_37_flash_fwd_hdim128_bf16_causal_sm80_cu_21e1f8cb_28414cuda3std6ranges3__45__cpo9iter_moveE
	.align		8
        /*0048*/ 	.dword	_ZN73_INTERNAL_82ef1d61_37_flash_fwd_hdim128_bf16_causal_sm80_cu_21e1f8cb_28414cute7productE
	.align		8
        /*0050*/ 	.dword	_ZN73_INTERNAL_82ef1d61_37_flash_fwd_hdim128_bf16_causal_sm80_cu_21e1f8cb_28414cute1_E


//--------------------- .nv.constant0._ZN5flash16flash_fwd_kernelI23Flash_fwd_kernel_traitsILi128ELi128ELi64ELi4ELb0ELb0EN7cutlass10bfloat16_tE19Flash_kernel_traitsILi128ELi128ELi64ELi4ES3_EELb0ELb1ELb0ELb0ELb1ELb1ELb0ELb0EEEvNS_16Flash_fwd_paramsE --------------------------
	.section	.nv.constant0._ZN5flash16flash_fwd_kernelI23Flash_fwd_kernel_traitsILi128ELi128ELi64ELi4ELb0ELb0EN7cutlass10bfloat16_tE19Flash_kernel_traitsILi128ELi128ELi64ELi4ES3_EELb0ELb1ELb0ELb0ELb1ELb1ELb0ELb0EEEvNS_16Flash_fwd_paramsE,"a",@progbits
	.sectionflags	@""
	.align	4
.nv.constant0._ZN5flash16flash_fwd_kernelI23Flash_fwd_kernel_traitsILi128ELi128ELi64ELi4ELb0ELb0EN7cutlass10bfloat16_tE19Flash_kernel_traitsILi128ELi128ELi64ELi4ES3_EELb0ELb1ELb0ELb0ELb1ELb1ELb0ELb0EEEvNS_16Flash_fwd_paramsE:
	.zero		816


//--------------------- .nv.constant0._ZN5flash16flash_fwd_kernelI23Flash_fwd_kernel_traitsILi128ELi128ELi64ELi4ELb0ELb0EN7cutlass10bfloat16_tE19Flash_kernel_traitsILi128ELi128ELi64ELi4ES3_EELb0ELb1ELb0ELb0ELb1ELb1ELb1ELb0EEEvNS_16Flash_fwd_paramsE --------------------------
	.section	.nv.constant0._ZN5flash16flash_fwd_kernelI23Flash_fwd_kernel_traitsILi128ELi128ELi64ELi4ELb0ELb0EN7cutlass10bfloat16_tE19Flash_kernel_traitsILi128ELi128ELi64ELi4ES3_EELb0ELb1ELb0ELb0ELb1ELb1ELb1ELb0EEEvNS_16Flash_fwd_paramsE,"a",@progbits
	.sectionflags	@""
	.align	4
.nv.constant0._ZN5flash16flash_fwd_kernelI23Flash_fwd_kernel_traitsILi128ELi128ELi64ELi4ELb0ELb0EN7cutlass10bfloat16_tE19Flash_kernel_traitsILi128ELi128ELi64ELi4ES3_EELb0ELb1ELb0ELb0ELb1ELb1ELb1ELb0EEEvNS_16Flash_fwd_paramsE:
	.zero		816


//--------------------- .nv.constant0._ZN5flash16flash_fwd_kernelI23Flash_fwd_kernel_traitsILi128ELi128ELi64ELi4ELb0ELb0EN7cutlass10bfloat16_tE19Flash_kernel_traitsILi128ELi128ELi64ELi4ES3_EELb0ELb1ELb0ELb0ELb0ELb1ELb0ELb0EEEvNS_16Flash_fwd_paramsE --------------------------
	.section	.nv.constant0._ZN5flash16flash_fwd_kernelI23Flash_fwd_kernel_traitsILi128ELi128ELi64ELi4ELb0ELb0EN7cutlass10bfloat16_tE19Flash_kernel_traitsILi128ELi128ELi64ELi4ES3_EELb0ELb1ELb0ELb0ELb0ELb1ELb0ELb0EEEvNS_16Flash_fwd_paramsE,"a",@progbits
	.sectionflags	@""
	.align	4
.nv.constant0._ZN5flash16flash_fwd_kernelI23Flash_fwd_kernel_traitsILi128ELi128ELi64ELi4ELb0ELb0EN7cutlass10bfloat16_tE19Flash_kernel_traitsILi128ELi128ELi64ELi4ES3_EELb0ELb1ELb0ELb0ELb0ELb1ELb0ELb0EEEvNS_16Flash_fwd_paramsE:
	.zero		816


//--------------------- .nv.constant0._ZN5flash16flash_fwd_kernelI23Flash_fwd_kernel_traitsILi128ELi128ELi64ELi4ELb0ELb0EN7cutlass10bfloat16_tE19Flash_kernel_traitsILi128ELi128ELi64ELi4ES3_EELb0ELb1ELb0ELb0ELb0ELb1ELb1ELb0EEEvNS_16Flash_fwd_paramsE --------------------------
	.section	.nv.constant0._ZN5flash16flash_fwd_kernelI23Flash_fwd_kernel_traitsILi128ELi128ELi64ELi4ELb0ELb0EN7cutlass10bfloat16_tE19Flash_kernel_traitsILi128ELi128ELi64ELi4ES3_EELb0ELb1ELb0ELb0ELb0ELb1ELb1ELb0EEEvNS_16Flash_fwd_paramsE,"a",@progbits
	.sectionflags	@""
	.align	4
.nv.constant0._ZN5flash16flash_fwd_kernelI23Flash_fwd_kernel_traitsILi128ELi128ELi64ELi4ELb0ELb0EN7cutlass10bfloat16_tE19Flash_kernel_traitsILi128ELi128ELi64ELi4ES3_EELb0ELb1ELb0ELb0ELb0ELb1ELb1ELb0EEEvNS_16Flash_fwd_paramsE:
	.zero		816


//--------------------- .nv.constant0._ZN5flash16flash_fwd_kernelI23Flash_fwd_kernel_traitsILi128ELi128ELi64ELi4ELb0ELb0EN7cutlass10bfloat16_tE19Flash_kernel_traitsILi128ELi128ELi64ELi4ES3_EELb0ELb1ELb0ELb0ELb0ELb0ELb0ELb0EEEvNS_16Flash_fwd_paramsE --------------------------
	.section	.nv.constant0._ZN5flash16flash_fwd_kernelI23Flash_fwd_kernel_traitsILi128ELi128ELi64ELi4ELb0ELb0EN7cutlass10bfloat16_tE19Flash_kernel_traitsILi128ELi128ELi64ELi4ES3_EELb0ELb1ELb0ELb0ELb0ELb0ELb0ELb0EEEvNS_16Flash_fwd_paramsE,"a",@progbits
	.sectionflags	@""
	.align	4
.nv.constant0._ZN5flash16flash_fwd_kernelI23Flash_fwd_kernel_traitsILi128ELi128ELi64ELi4ELb0ELb0EN7cutlass10bfloat16_tE19Flash_kernel_traitsILi128ELi128ELi64ELi4ES3_EELb0ELb1ELb0ELb0ELb0ELb0ELb0ELb0EEEvNS_16Flash_fwd_paramsE:
	.zero		816


//--------------------- .nv.constant0._ZN5flash16flash_fwd_kernelI23Flash_fwd_kernel_traitsILi128ELi128ELi64ELi4ELb0ELb0EN7cutlass10bfloat16_tE19Flash_kernel_traitsILi128ELi128ELi64ELi4ES3_EELb0ELb1ELb0ELb0ELb0ELb0ELb1ELb0EEEvNS_16Flash_fwd_paramsE --------------------------
	.section	.nv.constant0._ZN5flash16flash_fwd_kernelI23Flash_fwd_kernel_traitsILi128ELi128ELi64ELi4ELb0ELb0EN7cutlass10bfloat16_tE19Flash_kernel_traitsILi128ELi128ELi64ELi4ES3_EELb0ELb1ELb0ELb0ELb0ELb0ELb1ELb0EEEvNS_16Flash_fwd_paramsE,"a",@progbits
	.sectionflags	@""
	.align	4
.nv.constant0._ZN5flash16flash_fwd_kernelI23Flash_fwd_kernel_traitsILi128ELi128ELi64ELi4ELb0ELb0EN7cutlass10bfloat16_tE19Flash_kernel_traitsILi128ELi128ELi64ELi4ES3_EELb0ELb1ELb0ELb0ELb0ELb0ELb1ELb0EEEvNS_16Flash_fwd_paramsE:
	.zero		816


//--------------------- .nv.constant0._ZN5flash16flash_fwd_kernelI23Flash_fwd_kernel_traitsILi128ELi128ELi64ELi4ELb0ELb0EN7cutlass10bfloat16_tE19Flash_kernel_traitsILi128ELi128ELi64ELi4ES3_EELb0ELb1ELb0ELb1ELb0ELb0ELb0ELb0EEEvNS_16Flash_fwd_paramsE --------------------------
	.section	.nv.constant0._ZN5flash16flash_fwd_kernelI23Flash_fwd_kernel_traitsILi128ELi128ELi64ELi4ELb0ELb0EN7cutlass10bfloat16_tE19Flash_kernel_traitsILi128ELi128ELi64ELi4ES3_EELb0ELb1ELb0ELb1ELb0ELb0ELb0ELb0EEEvNS_16Flash_fwd_paramsE,"a",@progbits
	.sectionflags	@""
	.align	4
.nv.constant0._ZN5flash16flash_fwd_kernelI23Flash_fwd_kernel_traitsILi128ELi128ELi64ELi4ELb0ELb0EN7cutlass10bfloat16_tE19Flash_kernel_traitsILi128ELi128ELi64ELi4ES3_EELb0ELb1ELb0ELb1ELb0ELb0ELb0ELb0EEEvNS_16Flash_fwd_paramsE:
	.zero		816


//--------------------- .nv.constant0._ZN5flash16flash_fwd_kernelI23Flash_fwd_kernel_traitsILi128ELi128ELi64ELi4ELb0ELb0EN7cutlass10bfloat16_tE19Flash_kernel_traitsILi128ELi128ELi64ELi4ES3_EELb0ELb1ELb0ELb1ELb0ELb0ELb1ELb0EEEvNS_16Flash_fwd_paramsE --------------------------
	.section	.nv.constant0._ZN5flash16flash_fwd_kernelI23Flash_fwd_kernel_traitsILi128ELi128ELi64ELi4ELb0ELb0EN7cutlass10bfloat16_tE19Flash_kernel_traitsILi128ELi128ELi64ELi4ES3_EELb0ELb1ELb0ELb1ELb0ELb0ELb1ELb0EEEvNS_16Flash_fwd_paramsE,"a",@progbits
	.sectionflags	@""
	.align	4
.nv.constant0._ZN5flash16flash_fwd_kernelI23Flash_fwd_kernel_traitsILi128ELi128ELi64ELi4ELb0ELb0EN7cutlass10bfloat16_tE19Flash_kernel_traitsILi128ELi128ELi64ELi4ES3_EELb0ELb1ELb0ELb1ELb0ELb0ELb1ELb0EEEvNS_16Flash_fwd_paramsE:
	.zero		816


//--------------------- .nv.constant0._ZN5flash16flash_fwd_kernelI23Flash_fwd_kernel_traitsILi128ELi64ELi64ELi4ELb0ELb0EN7cutlass10bfloat16_tE19Flash_kernel_traitsILi128ELi64ELi64ELi4ES3_EELb0ELb1ELb0ELb0ELb1ELb1ELb0ELb0EEEvNS_16Flash_fwd_paramsE --------------------------
	.section	.nv.constant0._ZN5flash16flash_fwd_kernelI23Flash_fwd_kernel_traitsILi128ELi64ELi64ELi4ELb0ELb0EN7cutlass10bfloat16_tE19Flash_kernel_traitsILi128ELi64ELi64ELi4ES3_EELb0ELb1ELb0ELb0ELb1ELb1ELb0ELb0EEEvNS_16Flash_fwd_paramsE,"a",@progbits
	.sectionflags	@""
	.align	4
.nv.constant0._ZN5flash16flash_fwd_kernelI23Flash_fwd_kernel_traitsILi128ELi64ELi64ELi4ELb0ELb0EN7cutlass10bfloat16_tE19Flash_kernel_traitsILi128ELi64ELi64ELi4ES3_EELb0ELb1ELb0ELb0ELb1ELb1ELb0ELb0EEEvNS_16Flash_fwd_paramsE:
	.zero		816


//--------------------- .nv.constant0._ZN5flash16flash_fwd_kernelI23Flash_fwd_kernel_traitsILi128ELi64ELi64ELi4ELb0ELb0EN7cutlass10bfloat16_tE19Flash_kernel_traitsILi128ELi64ELi64ELi4ES3_EELb0ELb1ELb0ELb0ELb1ELb1ELb1ELb0EEEvNS_16Flash_fwd_paramsE --------------------------
	.section	.nv.constant0._ZN5flash16flash_fwd_kernelI23Flash_fwd_kernel_traitsILi128ELi64ELi64ELi4ELb0ELb0EN7cutlass10bfloat16_tE19Flash_kernel_traitsILi128ELi64ELi64ELi4ES3_EELb0ELb1ELb0ELb0ELb1ELb1ELb1ELb0EEEvNS_16Flash_fwd_paramsE,"a",@progbits
	.sectionflags	@""
	.align	4
.nv.constant0._ZN5flash16flash_fwd_kernelI23Flash_fwd_kernel_traitsILi128ELi64ELi64ELi4ELb0ELb0EN7cutlass10bfloat16_tE19Flash_kernel_traitsILi128ELi64ELi64ELi4ES3_EELb0ELb1ELb0ELb0ELb1ELb1ELb1ELb0EEEvNS_16Flash_fwd_paramsE:
	.zero		816


//--------------------- .nv.constant0._ZN5flash16flash_fwd_kernelI23Flash_fwd_kernel_traitsILi128ELi64ELi64ELi4ELb0ELb0EN7cutlass10bfloat16_tE19Flash_kernel_traitsILi128ELi64ELi64ELi4ES3_EELb0ELb1ELb0ELb0ELb0ELb1ELb0ELb0EEEvNS_16Flash_fwd_paramsE --------------------------
	.section	.nv.constant0._ZN5flash16flash_fwd_kernelI23Flash_fwd_kernel_traitsILi128ELi64ELi64ELi4ELb0ELb0EN7cutlass10bfloat16_tE19Flash_kernel_traitsILi128ELi64ELi64ELi4ES3_EELb0ELb1ELb0ELb0ELb0ELb1ELb0ELb0EEEvNS_16Flash_fwd_paramsE,"a",@progbits
	.sectionflags	@""
	.align	4
.nv.constant0._ZN5flash16flash_fwd_kernelI23Flash_fwd_kernel_traitsILi128ELi64ELi64ELi4ELb0ELb0EN7cutlass10bfloat16_tE19Flash_kernel_traitsILi128ELi64ELi64ELi4ES3_EELb0ELb1ELb0ELb0ELb0ELb1ELb0ELb0EEEvNS_16Flash_fwd_paramsE:
	.zero		816


//--------------------- .nv.constant0._ZN5flash16flash_fwd_kernelI23Flash_fwd_kernel_traitsILi128ELi64ELi64ELi4ELb0ELb0EN7cutlass10bfloat16_tE19Flash_kernel_traitsILi128ELi64ELi64ELi4ES3_EELb0ELb1ELb0ELb0ELb0ELb1ELb1ELb0EEEvNS_16Flash_fwd_paramsE --------------------------
	.section	.nv.constant0._ZN5flash16flash_fwd_kernelI23Flash_fwd_kernel_traitsILi128ELi64ELi64ELi4ELb0ELb0EN7cutlass10bfloat16_tE19Flash_kernel_traitsILi128ELi64ELi64ELi4ES3_EELb0ELb1ELb0ELb0ELb0ELb1ELb1ELb0EEEvNS_16Flash_fwd_paramsE,"a",@progbits
	.sectionflags	@""
	.align	4
.nv.constant0._ZN5flash16flash_fwd_kernelI23Flash_fwd_kernel_traitsILi128ELi64ELi64ELi4ELb0ELb0EN7cutlass10bfloat16_tE19Flash_kernel_traitsILi128ELi64ELi64ELi4ES3_EELb0ELb1ELb0ELb0ELb0ELb1ELb1ELb0EEEvNS_16Flash_fwd_paramsE:
	.zero		816


//--------------------- .nv.constant0._ZN5flash16flash_fwd_kernelI23Flash_fwd_kernel_traitsILi128ELi64ELi64ELi4ELb0ELb0EN7cutlass10bfloat16_tE19Flash_kernel_traitsILi128ELi64ELi64ELi4ES3_EELb0ELb1ELb0ELb0ELb0ELb0ELb0ELb0EEEvNS_16Flash_fwd_paramsE --------------------------
	.section	.nv.constant0._ZN5flash16flash_fwd_kernelI23Flash_fwd_kernel_traitsILi128ELi64ELi64ELi4ELb0ELb0EN7cutlass10bfloat16_tE19Flash_kernel_traitsILi128ELi64ELi64ELi4ES3_EELb0ELb1ELb0ELb0ELb0ELb0ELb0ELb0EEEvNS_16Flash_fwd_paramsE,"a",@progbits
	.sectionflags	@""
	.align	4
.nv.constant0._ZN5flash16flash_fwd_kernelI23Flash_fwd_kernel_traitsILi128ELi64ELi64ELi4ELb0ELb0EN7cutlass10bfloat16_tE19Flash_kernel_traitsILi128ELi64ELi64ELi4ES3_EELb0ELb1ELb0ELb0ELb0ELb0ELb0ELb0EEEvNS_16Flash_fwd_paramsE:
	.zero		816


//--------------------- .nv.constant0._ZN5flash16flash_fwd_kernelI23Flash_fwd_kernel_traitsILi128ELi64ELi64ELi4ELb0ELb0EN7cutlass10bfloat16_tE19Flash_kernel_traitsILi128ELi64ELi64ELi4ES3_EELb0ELb1ELb0ELb0ELb0ELb0ELb1ELb0EEEvNS_16Flash_fwd_paramsE --------------------------
	.section	.nv.constant0._ZN5flash16flash_fwd_kernelI23Flash_fwd_kernel_traitsILi128ELi64ELi64ELi4ELb0ELb0EN7cutlass10bfloat16_tE19Flash_kernel_traitsILi128ELi64ELi64ELi4ES3_EELb0ELb1ELb0ELb0ELb0ELb0ELb1ELb0EEEvNS_16Flash_fwd_paramsE,"a",@progbits
	.sectionflags	@""
	.align	4
.nv.constant0._ZN5flash16flash_fwd_kernelI23Flash_fwd_kernel_traitsILi128ELi64ELi64ELi4ELb0ELb0EN7cutlass10bfloat16_tE19Flash_kernel_traitsILi128ELi64ELi64ELi4ES3_EELb0ELb1ELb0ELb0ELb0ELb0ELb1ELb0EEEvNS_16Flash_fwd_paramsE:
	.zero		816


//--------------------- .nv.constant0._ZN5flash16flash_fwd_kernelI23Flash_fwd_kernel_traitsILi128ELi64ELi64ELi4ELb0ELb0EN7cutlass10bfloat16_tE19Flash_kernel_traitsILi128ELi64ELi64ELi4ES3_EELb0ELb1ELb0ELb1ELb0ELb0ELb0ELb0EEEvNS_16Flash_fwd_paramsE --------------------------
	.section	.nv.constant0._ZN5flash16flash_fwd_kernelI23Flash_fwd_kernel_traitsILi128ELi64ELi64ELi4ELb0ELb0EN7cutlass10bfloat16_tE19Flash_kernel_traitsILi128ELi64ELi64ELi4ES3_EELb0ELb1ELb0ELb1ELb0ELb0ELb0ELb0EEEvNS_16Flash_fwd_paramsE,"a",@progbits
	.sectionflags	@""
	.align	4
.nv.constant0._ZN5flash16flash_fwd_kernelI23Flash_fwd_kernel_traitsILi128ELi64ELi64ELi4ELb0ELb0EN7cutlass10bfloat16_tE19Flash_kernel_traitsILi128ELi64ELi64ELi4ES3_EELb0ELb1ELb0ELb1ELb0ELb0ELb0ELb0EEEvNS_16Flash_fwd_paramsE:
	.zero		816


//--------------------- .nv.constant0._ZN5flash16flash_fwd_kernelI23Flash_fwd_kernel_traitsILi128ELi64ELi64ELi4ELb0ELb0EN7cutlass10bfloat16_tE19Flash_kernel_traitsILi128ELi64ELi64ELi4ES3_EELb0ELb1ELb0ELb1ELb0ELb0ELb1ELb0EEEvNS_16Flash_fwd_paramsE --------------------------
	.section	.nv.constant0._ZN5flash16flash_fwd_kernelI23Flash_fwd_kernel_traitsILi128ELi64ELi64ELi4ELb0ELb0EN7cutlass10bfloat16_tE19Flash_kernel_traitsILi128ELi64ELi64ELi4ES3_EELb0ELb1ELb0ELb1ELb0ELb0ELb1ELb0EEEvNS_16Flash_fwd_paramsE,"a",@progbits
	.sectionflags	@""
	.align	4
.nv.constant0._ZN5flash16flash_fwd_kernelI23Flash_fwd_kernel_traitsILi128ELi64ELi64ELi4ELb0ELb0EN7cutlass10bfloat16_tE19Flash_kernel_traitsILi128ELi64ELi64ELi4ES3_EELb0ELb1ELb0ELb1ELb0ELb0ELb1ELb0EEEvNS_16Flash_fwd_paramsE:
	.zero		816


//--------------------- .nv.constant0._ZN5flash16flash_fwd_kernelI23Flash_fwd_kernel_traitsILi128ELi128ELi32ELi4ELb0ELb0EN7cutlass10bfloat16_tE19Flash_kernel_traitsILi128ELi128ELi32ELi4ES3_EELb1ELb1ELb0ELb0ELb0ELb0ELb0ELb0EEEvNS_16Flash_fwd_paramsE --------------------------
	.section	.nv.constant0._ZN5flash16flash_fwd_kernelI23Flash_fwd_kernel_traitsILi128ELi128ELi32ELi4ELb0ELb0EN7cutlass10bfloat16_tE19Flash_kernel_traitsILi128ELi128ELi32ELi4ES3_EELb1ELb1ELb0ELb0ELb0ELb0ELb0ELb0EEEvNS_16Flash_fwd_paramsE,"a",@progbits
	.sectionflags	@""
	.align	4
.nv.constant0._ZN5flash16flash_fwd_kernelI23Flash_fwd_kernel_traitsILi128ELi128ELi32ELi4ELb0ELb0EN7cutlass10bfloat16_tE19Flash_kernel_traitsILi128ELi128ELi32ELi4ES3_EELb1ELb1ELb0ELb0ELb0ELb0ELb0ELb0EEEvNS_16Flash_fwd_paramsE:
	.zero		816


//--------------------- .nv.constant0._ZN5flash16flash_fwd_kernelI23Flash_fwd_kernel_traitsILi128ELi128ELi32ELi4ELb0ELb0EN7cutlass10bfloat16_tE19Flash_kernel_traitsILi128ELi128ELi32ELi4ES3_EELb1ELb1ELb0ELb0ELb1ELb1ELb0ELb0EEEvNS_16Flash_fwd_paramsE --------------------------
	.section	.nv.constant0._ZN5flash16flash_fwd_kernelI23Flash_fwd_kernel_traitsILi128ELi128ELi32ELi4ELb0ELb0EN7cutlass10bfloat16_tE19Flash_kernel_traitsILi128ELi128ELi32ELi4ES3_EELb1ELb1ELb0ELb0ELb1ELb1ELb0ELb0EEEvNS_16Flash_fwd_paramsE,"a",@progbits
	.sectionflags	@""
	.align	4
.nv.constant0._ZN5flash16flash_fwd_kernelI23Flash_fwd_kernel_traitsILi128ELi128ELi32ELi4ELb0ELb0EN7cutlass10bfloat16_tE19Flash_kernel_traitsILi128ELi128ELi32ELi4ES3_EELb1ELb1ELb0ELb0ELb1ELb1ELb0ELb0EEEvNS_16Flash_fwd_paramsE:
	.zero		816


//--------------------- .nv.constant0._ZN5flash16flash_fwd_kernelI23Flash_fwd_kernel_traitsILi128ELi128ELi32ELi4ELb0ELb0EN7cutlass10bfloat16_tE19Flash_kernel_traitsILi128ELi128ELi32ELi4ES3_EELb0ELb1ELb0ELb0ELb1ELb1ELb1ELb0EEEvNS_16Flash_fwd_paramsE --------------------------
	.section	.nv.constant0._ZN5flash16flash_fwd_kernelI23Flash_fwd_kernel_traitsILi128ELi128ELi32ELi4ELb0ELb0EN7cutlass10bfloat16_tE19Flash_kernel_traitsILi128ELi128ELi32ELi4ES3_EELb0ELb1ELb0ELb0ELb1ELb1ELb1ELb0EEEvNS_16Flash_fwd_paramsE,"a",@progbits
	.sectionflags	@""
	.align	4
.nv.constant0._ZN5flash16flash_fwd_kernelI23Flash_fwd_kernel_traitsILi128ELi128ELi32ELi4ELb0ELb0EN7cutlass10bfloat16_tE19Flash_kernel_traitsILi128ELi128ELi32ELi4ES3_EELb0ELb1ELb0ELb0ELb1ELb1ELb1ELb0EEEvNS_16Flash_fwd_paramsE:
	.zero		816


//--------------------- .nv.constant0._ZN5flash16flash_fwd_kernelI23Flash_fwd_kernel_traitsILi128ELi128ELi32ELi4ELb0ELb0EN7cutlass10bfloat16_tE19Flash_kernel_traitsILi128ELi128ELi32ELi4ES3_EELb1ELb1ELb0ELb0ELb0ELb1ELb0ELb0EEEvNS_16Flash_fwd_paramsE --------------------------
	.section	.nv.constant0._ZN5flash16flash_fwd_kernelI23Flash_fwd_kernel_traitsILi128ELi128ELi32ELi4ELb0ELb0EN7cutlass10bfloat16_tE19Flash_kernel_traitsILi128ELi128ELi32ELi4ES3_EELb1ELb1ELb0ELb0ELb0ELb1ELb0ELb0EEEvNS_16Flash_fwd_paramsE,"a",@progbits
	.sectionflags	@""
	.align	4
.nv.constant0._ZN5flash16flash_fwd_kernelI23Flash_fwd_kernel_traitsILi128ELi128ELi32ELi4ELb0ELb0EN7cutlass10bfloat16_tE19Flash_kernel_traitsILi128ELi128ELi32ELi4ES3_EELb1ELb1ELb0ELb0ELb0ELb1ELb0ELb0EEEvNS_16Flash_fwd_paramsE:
	.zero		816


//--------------------- .nv.constant0._ZN5flash16flash_fwd_kernelI23Flash_fwd_kernel_traitsILi128ELi128ELi32ELi4ELb0ELb0EN7cutlass10bfloat16_tE19Flash_kernel_traitsILi128ELi128ELi32ELi4ES3_EELb0ELb1ELb0ELb0ELb0ELb1ELb1ELb0EEEvNS_16Flash_fwd_paramsE --------------------------
	.section	.nv.constant0._ZN5flash16flash_fwd_kernelI23Flash_fwd_kernel_traitsILi128ELi128ELi32ELi4ELb0ELb0EN7cutlass10bfloat16_tE19Flash_kernel_traitsILi128ELi128ELi32ELi4ES3_EELb0ELb1ELb0ELb0ELb0ELb1ELb1ELb0EEEvNS_16Flash_fwd_paramsE,"a",@progbits
	.sectionflags	@""
	.align	4
.nv.constant0._ZN5flash16flash_fwd_kernelI23Flash_fwd_kernel_traitsILi128ELi128ELi32ELi4ELb0ELb0EN7cutlass10bfloat16_tE19Flash_kernel_traitsILi128ELi128ELi32ELi4ES3_EELb0ELb1ELb0ELb0ELb0ELb1ELb1ELb0EEEvNS_16Flash_fwd_paramsE:
	.zero		816


//--------------------- .nv.constant0._ZN5flash16flash_fwd_kernelI23Flash_fwd_kernel_traitsILi128ELi128ELi32ELi4ELb0ELb0EN7cutlass10bfloat16_tE19Flash_kernel_traitsILi128ELi128ELi32ELi4ES3_EELb1ELb1ELb0ELb1ELb0ELb0ELb0ELb0EEEvNS_16Flash_fwd_paramsE --------------------------
	.section	.nv.constant0._ZN5flash16flash_fwd_kernelI23Flash_fwd_kernel_traitsILi128ELi128ELi32ELi4ELb0ELb0EN7cutlass10bfloat16_tE19Flash_kernel_traitsILi128ELi128ELi32ELi4ES3_EELb1ELb1ELb0ELb1ELb0ELb0ELb0ELb0EEEvNS_16Flash_fwd_paramsE,"a",@progbits
	.sectionflags	@""
	.align	4
.nv.constant0._ZN5flash16flash_fwd_kernelI23Flash_fwd_kernel_traitsILi128ELi128ELi32ELi4ELb0ELb0EN7cutlass10bfloat16_tE19Flash_kernel_traitsILi128ELi128ELi32ELi4ES3_EELb1ELb1ELb0ELb1ELb0ELb0ELb0ELb0EEEvNS_16Flash_fwd_paramsE:
	.zero		816


//--------------------- .nv.constant0._ZN5flash16flash_fwd_kernelI23Flash_fwd_kernel_traitsILi128ELi128ELi32ELi4ELb0ELb0EN7cutlass10bfloat16_tE19Flash_kernel_traitsILi128ELi128ELi32ELi4ES3_EELb1ELb1ELb0ELb0ELb0ELb0ELb0ELb1EEEvNS_16Flash_fwd_paramsE --------------------------
	.section	.nv.constant0._ZN5flash16flash_fwd_kernelI23Flash_fwd_kernel_traitsILi128ELi128ELi32ELi4ELb0ELb0EN7cutlass10bfloat16_tE19Flash_kernel_traitsILi128ELi128ELi32ELi4ES3_EELb1ELb1ELb0ELb0ELb0ELb0ELb0ELb1EEEvNS_16Flash_fwd_paramsE,"a",@progbits
	.sectionflags	@""
	.align	4
.nv.constant0._ZN5flash16flash_fwd_kernelI23Flash_fwd_kernel_traitsILi128ELi128ELi32ELi4ELb0ELb0EN7cutlass10bfloat16_tE19Flash_kernel_traitsILi128ELi128ELi32ELi4ES3_EELb1ELb1ELb0ELb0ELb0ELb0ELb0ELb1EEEvNS_16Flash_fwd_paramsE:
	.zero		816


//--------------------- .nv.constant0._ZN5flash16flash_fwd_kernelI23Flash_fwd_kernel_traitsILi128ELi128ELi32ELi4ELb0ELb0EN7cutlass10bfloat16_tE19Flash_kernel_traitsILi128ELi128ELi32ELi4ES3_EELb0ELb1ELb0ELb0ELb0ELb0ELb1ELb0EEEvNS_16Flash_fwd_paramsE --------------------------
	.section	.nv.constant0._ZN5flash16flash_fwd_kernelI23Flash_fwd_kernel_traitsILi128ELi128ELi32ELi4ELb0ELb0EN7cutlass10bfloat16_tE19Flash_kernel_traitsILi128ELi128ELi32ELi4ES3_EELb0ELb1ELb0ELb0ELb0ELb0ELb1ELb0EEEvNS_16Flash_fwd_paramsE,"a",@progbits
	.sectionflags	@""
	.align	4
.nv.constant0._ZN5flash16flash_fwd_kernelI23Flash_fwd_kernel_traitsILi128ELi128ELi32ELi4ELb0ELb0EN7cutlass10bfloat16_tE19Flash_kernel_traitsILi128ELi128ELi32ELi4ES3_EELb0ELb1ELb0ELb0ELb0ELb0ELb1ELb0EEEvNS_16Flash_fwd_paramsE:
	.zero		816


//--------------------- .nv.constant0._ZN5flash16flash_fwd_kernelI23Flash_fwd_kernel_traitsILi128ELi128ELi32ELi4ELb0ELb0EN7cutlass10bfloat16_tE19Flash_kernel_traitsILi128ELi128ELi32ELi4ES3_EELb1ELb1ELb0ELb1ELb0ELb0ELb0ELb1EEEvNS_16Flash_fwd_paramsE --------------------------
	.section	.nv.constant0._ZN5flash16flash_fwd_kernelI23Flash_fwd_kernel_traitsILi128ELi128ELi32ELi4ELb0ELb0EN7cutlass10bfloat16_tE19Flash_kernel_traitsILi128ELi128ELi32ELi4ES3_EELb1ELb1ELb0ELb1ELb0ELb0ELb0ELb1EEEvNS_16Flash_fwd_paramsE,"a",@progbits
	.sectionflags	@""
	.align	4
.nv.constant0._ZN5flash16flash_fwd_kernelI23Flash_fwd_kernel_traitsILi128ELi128ELi32ELi4ELb0ELb0EN7cutlass10bfloat16_tE19Flash_kernel_traitsILi128ELi128ELi32ELi4ES3_EELb1ELb1ELb0ELb1ELb0ELb0ELb0ELb1EEEvNS_16Flash_fwd_paramsE:
	.zero		816


//--------------------- .nv.constant0._ZN5flash16flash_fwd_kernelI23Flash_fwd_kernel_traitsILi128ELi128ELi32ELi4ELb0ELb0EN7cutlass10bfloat16_tE19Flash_kernel_traitsILi128ELi128ELi32ELi4ES3_EELb0ELb1ELb0ELb1ELb0ELb0ELb1ELb0EEEvNS_16Flash_fwd_paramsE --------------------------
	.section	.nv.constant0._ZN5flash16flash_fwd_kernelI23Flash_fwd_kernel_traitsILi128ELi128ELi32ELi4ELb0ELb0EN7cutlass10bfloat16_tE19Flash_kernel_traitsILi128ELi128ELi32ELi4ES3_EELb0ELb1ELb0ELb1ELb0ELb0ELb1ELb0EEEvNS_16Flash_fwd_paramsE,"a",@progbits
	.sectionflags	@""
	.align	4
.nv.constant0._ZN5flash16flash_fwd_kernelI23Flash_fwd_kernel_traitsILi128ELi128ELi32ELi4ELb0ELb0EN7cutlass10bfloat16_tE19Flash_kernel_traitsILi128ELi128ELi32ELi4ES3_EELb0ELb1ELb0ELb1ELb0ELb0ELb1ELb0EEEvNS_16Flash_fwd_paramsE:
	.zero		816


//--------------------- .text._ZN5flash16flash_fwd_kernelI23Flash_fwd_kernel_traitsILi128ELi128ELi64ELi4ELb0ELb0EN7cutlass10bfloat16_tE19Flash_kernel_traitsILi128ELi128ELi64ELi4ES3_EELb0ELb1ELb0ELb0ELb1ELb1ELb0ELb0EEEvNS_16Flash_fwd_paramsE --------------------------
	.section	.text._ZN5flash16flash_fwd_kernelI23Flash_fwd_kernel_traitsILi128ELi128ELi64ELi4ELb0ELb0EN7cutlass10bfloat16_tE19Flash_kernel_traitsILi128ELi128ELi64ELi4ES3_EELb0ELb1ELb0ELb0ELb1ELb1ELb0ELb0EEEvNS_16Flash_fwd_paramsE,"ax",@progbits
	.sectioninfo	@"SHI_REGISTERS=255"
	.align	128
        .global         _ZN5flash16flash_fwd_kernelI23Flash_fwd_kernel_traitsILi128ELi128ELi64ELi4ELb0ELb0EN7cutlass10bfloat16_tE19Flash_kernel_traitsILi128ELi128ELi64ELi4ES3_EELb0ELb1ELb0ELb0ELb1ELb1ELb0ELb0EEEvNS_16Flash_fwd_paramsE
        .type           _ZN5flash16flash_fwd_kernelI23Flash_fwd_kernel_traitsILi128ELi128ELi64ELi4ELb0ELb0EN7cutlass10bfloat16_tE19Flash_kernel_traitsILi128ELi128ELi64ELi4ES3_EELb0ELb1ELb0ELb0ELb1ELb1ELb0ELb0EEEvNS_16Flash_fwd_paramsE,@function
        .size           _ZN5flash16flash_fwd_kernelI23Flash_fwd_kernel_traitsILi128ELi128ELi64ELi4ELb0ELb0EN7cutlass10bfloat16_tE19Flash_kernel_traitsILi128ELi128ELi64ELi4ES3_EELb0ELb1ELb0ELb0ELb1ELb1ELb0ELb0EEEvNS_16Flash_fwd_paramsE,(.L_x_1392 - _ZN5flash16flash_fwd_kernelI23Flash_fwd_kernel_traitsILi128ELi128ELi64ELi4ELb0ELb0EN7cutlass10bfloat16_tE19Flash_kernel_traitsILi128ELi128ELi64ELi4ES3_EELb0ELb1ELb0ELb0ELb1ELb1ELb0ELb0EEEvNS_16Flash_fwd_paramsE)
        .other          _ZN5flash16flash_fwd_kernelI23Flash_fwd_kernel_traitsILi128ELi128ELi64ELi4ELb0ELb0EN7cutlass10bfloat16_tE19Flash_kernel_traitsILi128ELi128ELi64ELi4ES3_EELb0ELb1ELb0ELb0ELb1ELb1ELb0ELb0EEEvNS_16Flash_fwd_paramsE,@"STO_CUDA_ENTRY STV_DEFAULT"
_ZN5flash16flash_fwd_kernelI23Flash_fwd_kernel_traitsILi128ELi128ELi64ELi4ELb0ELb0EN7cutlass10bfloat16_tE19Flash_kernel_traitsILi128ELi128ELi64ELi4ES3_EELb0ELb1ELb0ELb0ELb1ELb1ELb0ELb0EEEvNS_16Flash_fwd_paramsE:
.text._ZN5flash16flash_fwd_kernelI23Flash_fwd_kernel_traitsILi128ELi128ELi64ELi4ELb0ELb0EN7cutlass10bfloat16_tE19Flash_kernel_traitsILi128ELi128ELi64ELi4ES3_EELb0ELb1ELb0ELb0ELb1ELb1ELb0ELb0EEEvNS_16Flash_fwd_paramsE:
[----:B------:R-:W-:Y:S02]  /*0000*/  MOV R1, c[0x0][0x28] ;  /* 0x00000a0000017a02 */ /* 0x000fe40000000f00 */
[----:B------:R-:W1:Y:S01]  /*0010*/  S2R R23, SR_CTAID.Y ;  /* 0x0000000000177919 */ /* 0x000e620000002600 */
[----:B------:R-:W-:Y:S01]  /*0020*/  ISETP.NE.U32.AND P2, PT, RZ, c[0x0][0x258], PT ;  /* 0x00009600ff007a0c */ /* 0x000fe20003f45070 */
[----:B------:R-:W-:Y:S01]  /*0030*/  IMAD.MOV.U32 R9, RZ, RZ, RZ ;  /* 0x000000ffff097224 */ /* 0x000fe200078e00ff */
[----:B------:R-:W-:Y:S01]  /*0040*/  ISETP.NE.U32.AND P0, PT, RZ, c[0x0][0x250], PT ;  /* 0x00009400ff007a0c */ /* 0x000fe20003f05070 */
[----:B------:R-:W-:Y:S01]  /*0050*/  ULDC.64 UR16, c[0x0][0x118] ;  /* 0x0000460000107ab9 */ /* 0x000fe20000000a00 */
[----:B------:R-:W-:Y:S02]  /*0060*/  ISETP.NE.AND.EX P2, PT, RZ, c[0x0][0x25c], PT, P2 ;  /* 0x00009700ff007a0c */ /* 0x000fe40003f45320 */
[----:B------:R-:W-:Y:S02]  /*0070*/  ISETP.NE.AND.EX P0, PT, RZ, c[0x0][0x254], PT, P0 ;  /* 0x00009500ff007a0c */ /* 0x000fe40003f05300 */
[----:B------:R-:W-:-:S09]  /*0080*/  IADD3 R1, R1, -0xb0, RZ ;  /* 0xffffff5001017810 */ /* 0x000fd20007ffe0ff */
[----:B------:R-:W-:Y:S02]  /*0090*/  @P2 IMAD.MOV.U32 R2, RZ, RZ, 0x4 ;  /* 0x00000004ff022424 */ /* 0x000fe400078e00ff */
[----:B------:R-:W-:Y:S02]  /*00a0*/  @P0 IMAD.MOV.U32 R0, RZ, RZ, 0x4 ;  /* 0x00000004ff000424 */ /* 0x000fe400078e00ff */
[----:B-1----:R-:W-:-:S04]  /*00b0*/  @P2 IMAD.WIDE R2, R23, R2, c[0x0][0x258] ;  /* 0x0000960017022625 */ /* 0x002fc800078e0202 */
[----:B------:R-:W-:Y:S02]  /*00c0*/  @P0 IMAD.WIDE R4, R23, R0, c[0x0][0x250] ;  /* 0x0000940017040625 */ /* 0x000fe400078e0200 */
[----:B------:R-:W2:Y:S04]  /*00d0*/  @P2 LDG.E R2, [R2.64] ;  /* 0x0000001002022981 */ /* 0x000ea8000c1e1900 */
[----:B------:R-:W2:Y:S04]  /*00e0*/  @P0 LDG.E R9, [R4.64] ;  /* 0x0000001004090981 */ /* 0x000ea8000c1e1900 */
[----:B------:R-:W1:Y:S01]  /*00f0*/  S2R R13, SR_CTAID.X ;  /* 0x00000000000d7919 */ /* 0x000e620000002500 */
[----:B------:R-:W-:-:S04]  /*0100*/  @!P2 ISETP.NE.U32.AND P1, PT, RZ, c[0x0][0x268], PT ;  /* 0x00009a00ff00aa0c */ /* 0x000fc80003f25070 */
[----:B------:R-:W-:Y:S01]  /*0110*/  @!P2 ISETP.NE.AND.EX P1, PT, RZ, c[0x0][0x26c], PT, P1 ;  /* 0x00009b00ff00aa0c */ /* 0x000fe20003f25310 */
[----:B-1----:R-:W-:-:S05]  /*0120*/  IMAD.SHL.U32 R163, R13, 0x80, RZ ;  /* 0x000000800da37824 */ /* 0x002fca00078e00ff */
[----:B------:R-:W-:Y:S02]  /*0130*/  ISETP.GE.AND P0, PT, R163, c[0x0][0x214], PT ;  /* 0x00008500a3007a0c */ /* 0x000fe40003f06270 */
[----:B------:R-:W-:Y:S01]  /*0140*/  @!P2 SEL R0, RZ, c[0x0][0x21c], !P1 ;  /* 0x00008700ff00aa07 */ /* 0x000fe20004800000 */
[----:B--2---:R-:W-:-:S03]  /*0150*/  @P2 IMAD.IADD R116, R2, 0x1, -R9 ;  /* 0x0000000102742824 */ /* 0x004fc600078e0a09 */
[----:B------:R-:W-:-:S07]  /*0160*/  @!P2 IADD3 R116, R0, c[0x0][0x218], -R9 ;  /* 0x000086000074aa10 */ /* 0x000fce0007ffe809 */
[----:B------:R-:W-:Y:S05]  /*0170*/  @P0 EXIT ;  /* 0x000000000000094d */ /* 0x000fea0003800000 */
[----:B------:R-:W-:Y:S01]  /*0180*/  IADD3 R0, R163, 0xbf, RZ ;  /* 0x000000bfa3007810 */ /* 0x000fe20007ffe0ff */
[----:B------:R-:W1:Y:S01]  /*0190*/  S2R R24, SR_CTAID.Z ;  /* 0x0000000000187919 */ /* 0x000e620000002700 */
[C---:B------:R-:W-:Y:S02]  /*01a0*/  IADD3 R2, R116.reuse, 0x3f, RZ ;  /* 0x0000003f74027810 */ /* 0x040fe40007ffe0ff */
[----:B------:R-:W-:Y:S01]  /*01b0*/  IADD3 R0, R116, -c[0x0][0x214], R0 ;  /* 0x8000850074007a10 */ /* 0x000fe20007ffe000 */
[----:B------:R-:W2:Y:S03]  /*01c0*/  S2R R161, SR_TID.X ;  /* 0x0000000000a17919 */ /* 0x000ea60000002100 */
[----:B------:R-:W-:Y:S02]  /*01d0*/  IADD3 R3, R0, c[0x0][0x2e8], RZ ;  /* 0x0000ba0000037a10 */ /* 0x000fe40007ffe0ff */
[----:B------:R-:W-:-:S02]  /*01e0*/  SHF.R.S32.HI R0, RZ, 0x1f, R2 ;  /* 0x0000001fff007819 */ /* 0x000fc40000011402 */
[----:B------:R-:W-:Y:S02]  /*01f0*/  SHF.R.S32.HI R4, RZ, 0x1f, R3 ;  /* 0x0000001fff047819 */ /* 0x000fe40000011403 */
[----:B------:R-:W-:Y:S02]  /*0200*/  LEA.HI R0, R0, R2, RZ, 0x6 ;  /* 0x0000000200007211 */ /* 0x000fe400078f30ff */
[----:B------:R-:W-:Y:S02]  /*0210*/  LEA.HI R2, R4, R3, RZ, 0x6 ;  /* 0x0000000304027211 */ /* 0x000fe400078f30ff */
[----:B------:R-:W-:Y:S02]  /*0220*/  SHF.R.S32.HI R0, RZ, 0x6, R0 ;  /* 0x00000006ff007819 */ /* 0x000fe40000011400 */
[----:B------:R-:W-:-:S04]  /*0230*/  SHF.R.S32.HI R2, RZ, 0x6, R2 ;  /* 0x00000006ff027819 */ /* 0x000fc80000011402 */
[----:B------:R-:W-:-:S04]  /*0240*/  IMNMX R166, R0, R2, PT ;  /* 0x0000000200a67217 */ /* 0x000fc80003800200 */
[----:B------:R-:W-:Y:S01]  /*0250*/  ISETP.GE.AND P0, PT, R166, 0x1, PT ;  /* 0x00000001a600780c */ /* 0x000fe20003f06270 */
[----:B------:R3:W-:-:S12]  /*0260*/  STL [R1+0x4], R166 ;  /* 0x000004a601007387 */ /* 0x0007d80000100800 */
[----:B------:R-:W-:Y:S05]  /*0270*/  @!P0 BRA `(.L_x_0) ;  /* 0x000103e000008947 */ /* 0x000fea0003800000 */
[----:B-12---:R-:W-:Y:S01]  /*0280*/  IABS R0, c[0x0][0x1c8] ;  /* 0x0000720000007a13 */ /* 0x006fe20000000000 */
[----:B------:R-:W-:Y:S01]  /*0290*/  UMOV UR14, 0x6 ;  /* 0x00000006000e7882 */ /* 0x000fe20000000000 */
[----:B------:R-:W-:Y:S01]  /*02a0*/  IADD3 R119, R166, -0x1, RZ ;  /* 0xffffffffa6777810 */ /* 0x000fe20007ffe0ff */
[----:B------:R-:W-:Y:S01]  /*02b0*/  ULDC.64 UR6, c[0x0][0x198] ;  /* 0x0000660000067ab9 */ /* 0x000fe20000000a00 */
[----:B------:R-:W-:Y:S01]  /*02c0*/  SHF.R.S32.HI R20, RZ, 0x1f, R161 ;  /* 0x0000001fff147819 */ /* 0x000fe200000114a1 */
[----:B------:R-:W-:Y:S01]  /*02d0*/  IMAD.MOV.U32 R21, RZ, RZ, R0 ;  /* 0x000000ffff157224 */ /* 0x000fe200078e0000 */
[----:B------:R-:W-:Y:S01]  /*02e0*/  ULDC.64 UR4, c[0x0][0x1a0] ;  /* 0x0000680000047ab9 */ /* 0x000fe20000000a00 */
[----:B------:R-:W-:Y:S01]  /*02f0*/  LOP3.LUT R0, R24, c[0x0][0x1c8], RZ, 0x3c, !PT ;  /* 0x0000720018007a12 */ /* 0x000fe200078e3cff */
[----:B------:R-:W-:Y:S01]  /*0300*/  USHF.L.U64.HI UR12, UR6, UR14, UR7 ;  /* 0x0000000e060c7299 */ /* 0x000fe20008010207 */
[----:B------:R-:W1:Y:S01]  /*0310*/  I2F.RP R6, R21 ;  /* 0x0000001500067306 */ /* 0x000e620000209400 */
[----:B------:R-:W-:Y:S01]  /*0320*/  USHF.L.U64.HI UR14, UR4, UR14, UR5 ;  /* 0x0000000e040e7299 */ /* 0x000fe20008010205 */
[----:B------:R-:W-:Y:S01]  /*0330*/  ISETP.GE.AND P1, PT, R0, RZ, PT ;  /* 0x000000ff0000720c */ /* 0x000fe20003f26270 */
[----:B------:R-:W-:Y:S01]  /*0340*/  USHF.L.U32 UR13, UR6, 0x6, URZ ;  /* 0x00000006060d7899 */ /* 0x000fe2000800063f */
[----:B------:R-:W-:Y:S01]  /*0350*/  SHF.R.S32.HI R0, RZ, 0x1f, R119 ;  /* 0x0000001fff007819 */ /* 0x000fe20000011477 */
[----:B------:R-:W-:Y:S01]  /*0360*/  USHF.L.U32 UR15, UR4, 0x6, URZ ;  /* 0x00000006040f7899 */ /* 0x000fe2000800063f */
[C---:B------:R-:W-:Y:S01]  /*0370*/  IMAD R3, R119.reuse, UR12, RZ ;  /* 0x0000000c77037c24 */ /* 0x040fe2000f8e02ff */
[CC--:B------:R-:W-:Y:S01]  /*0380*/  LEA.HI R17, R20.reuse, R161.reuse, RZ, 0x3 ;  /* 0x000000a114117211 */ /* 0x0c0fe200078f18ff */
[----:B------:R-:W-:Y:S01]  /*0390*/  IMAD R2, R119, UR14, RZ ;  /* 0x0000000e77027c24 */ /* 0x000fe2000f8e02ff */
[----:B------:R-:W-:Y:S01]  /*03a0*/  LEA.HI R12, R20, R161, RZ, 0x4 ;  /* 0x000000a1140c7211 */ /* 0x000fe200078f20ff */
[C---:B------:R-:W-:Y:S01]  /*03b0*/  IMAD R18, R0.reuse, UR13, R3 ;  /* 0x0000000d00127c24 */ /* 0x040fe2000f8e0203 */
[----:B------:R-:W-:Y:S01]  /*03c0*/  SHF.R.S32.HI R4, RZ, 0x3, R17 ;  /* 0x00000003ff047819 */ /* 0x000fe20000011411 */
[----:B------:R-:W-:Y:S01]  /*03d0*/  IMAD R19, R0, UR15, R2 ;  /* 0x0000000f00137c24 */ /* 0x000fe2000f8e0202 */
[----:B------:R-:W-:Y:S01]  /*03e0*/  LOP3.LUT R0, R17, 0xfffffff8, RZ, 0xc0, !PT ;  /* 0xfffffff811007812 */ /* 0x000fe200078ec0ff */
[----:B------:R-:W-:Y:S01]  /*03f0*/  ULDC.64 UR8, c[0x0][0x190] ;  /* 0x0000640000087ab9 */ /* 0x000fe20000000a00 */
[----:B------:R-:W-:Y:S01]  /*0400*/  LOP3.LUT R11, R12, 0xfffffff0, RZ, 0xc0, !PT ;  /* 0xfffffff00c0b7812 */ /* 0x000fe200078ec0ff */
[----:B-1----:R-:W1:Y:S01]  /*0410*/  MUFU.RCP R6, R6 ;  /* 0x0000000600067308 */ /* 0x002e620000001000 */
[----:B------:R-:W-:Y:S01]  /*0420*/  SHF.R.S32.HI R5, RZ, 0x1f, R4 ;  /* 0x0000001fff057819 */ /* 0x000fe20000011404 */
[C---:B------:R-:W-:Y:S01]  /*0430*/  IMAD.IADD R68, R161.reuse, 0x1, -R0 ;  /* 0x00000001a1447824 */ /* 0x040fe200078e0a00 */
[C---:B------:R-:W-:Y:S01]  /*0440*/  IADD3 R8, P0, R4.reuse, R9, RZ ;  /* 0x0000000904087210 */ /* 0x040fe20007f1e0ff */
[----:B------:R-:W-:Y:S01]  /*0450*/  IMAD.SHL.U32 R3, R4, 0x40, RZ ;  /* 0x0000004004037824 */ /* 0x000fe200078e00ff */
[----:B------:R-:W-:Y:S01]  /*0460*/  SHF.R.S32.HI R10, RZ, 0x4, R12 ;  /* 0x00000004ff0a7819 */ /* 0x000fe2000001140c */
[----:B------:R-:W-:Y:S01]  /*0470*/  IMAD.IADD R0, R161, 0x1, -R11 ;  /* 0x00000001a1007824 */ /* 0x000fe200078e0a0b */
[----:B------:R-:W-:Y:S01]  /*0480*/  LEA.HI.X.SX32 R9, R9, R5, 0x1, P0 ;  /* 0x0000000509097211 */ /* 0x000fe200000f0eff */
[----:B------:R-:W-:Y:S01]  /*0490*/  IMAD.WIDE R26, R13, 0x80, R4 ;  /* 0x000000800d1a7825 */ /* 0x000fe200078e0204 */
[----:B------:R-:W-:Y:S01]  /*04a0*/  LOP3.LUT R3, R3, 0x1c0, RZ, 0xc0, !PT ;  /* 0x000001c003037812 */ /* 0x000fe200078ec0ff */
[----:B------:R-:W-:Y:S01]  /*04b0*/  USHF.L.U32 UR11, UR8, 0x5, URZ ;  /* 0x00000005080b7899 */ /* 0x000fe2000800063f */
[----:B------:R-:W-:Y:S01]  /*04c0*/  SHF.R.S32.HI R4, RZ, 0x1f, R0 ;  /* 0x0000001fff047819 */ /* 0x000fe20000011400 */
[----:B------:R-:W-:Y:S01]  /*04d0*/  IMAD.SHL.U32 R2, R68, 0x8, RZ ;  /* 0x0000000844027824 */ /* 0x000fe200078e00ff */
[----:B------:R-:W-:Y:S01]  /*04e0*/  SHF.R.U32.HI R11, RZ, 0x3, R3 ;  /* 0x00000003ff0b7819 */ /* 0x000fe20000011603 */
[----:B------:R-:W-:Y:S01]  /*04f0*/  UMOV UR10, 0x5 ;  /* 0x00000005000a7882 */ /* 0x000fe20000000000 */
[----:B------:R-:W-:Y:S01]  /*0500*/  LEA.HI R16, R4, R0, RZ, 0x3 ;  /* 0x0000000004107211 */ /* 0x000fe200078f18ff */
[----:B------:R-:W-:Y:S01]  /*0510*/  USHF.L.U64.HI UR9, UR8, UR10, UR9 ;  /* 0x0000000a08097299 */ /* 0x000fe20008010209 */
[----:B-1----:R-:W-:Y:S01]  /*0520*/  IADD3 R6, R6, 0xffffffe, RZ ;  /* 0x0ffffffe06067810 */ /* 0x002fe20007ffe0ff */
[----:B------:R-:W-:Y:S01]  /*0530*/  USHF.L.U32 UR8, UR6, 0x5, URZ ;  /* 0x0000000506087899 */ /* 0x000fe2000800063f */
[----:B------:R-:W-:Y:S01]  /*0540*/  LOP3.LUT R3, R3, 0x38, R2, 0xf8, !PT ;  /* 0x0000003803037812 */ /* 0x000fe200078ef802 */
[----:B------:R-:W-:Y:S01]  /*0550*/  USHF.L.U64.HI UR6, UR6, UR10, UR7 ;  /* 0x0000000a06067299 */ /* 0x000fe20008010207 */
[----:B------:R-:W1:Y:S01]  /*0560*/  F2I.FTZ.U32.TRUNC.NTZ R7, R6 ;  /* 0x0000000600077305 */ /* 0x000e62000021f000 */
[----:B------:R-:W-:Y:S01]  /*0570*/  LOP3.LUT R4, R16, 0xfffffff8, RZ, 0xc0, !PT ;  /* 0xfffffff810047812 */ /* 0x000fe200078ec0ff */
[----:B------:R-:W-:Y:S01]  /*0580*/  USHF.L.U32 UR7, UR4, 0x5, URZ ;  /* 0x0000000504077899 */ /* 0x000fe2000800063f */
[----:B------:R-:W-:Y:S01]  /*0590*/  LOP3.LUT R11, R3, R11, RZ, 0x3c, !PT ;  /* 0x0000000b030b7212 */ /* 0x000fe200078e3cff */
[----:B------:R-:W-:Y:S01]  /*05a0*/  USHF.L.U64.HI UR4, UR4, UR10, UR5 ;  /* 0x0000000a04047299 */ /* 0x000fe20008010205 */
[----:B------:R-:W-:Y:S01]  /*05b0*/  LEA.HI R3, R12, R10, RZ, 0x1 ;  /* 0x0000000a0c037211 */ /* 0x000fe200078f08ff */
[----:B------:R-:W-:Y:S01]  /*05c0*/  IMAD.IADD R69, R0, 0x1, -R4 ;  /* 0x0000000100457824 */ /* 0x000fe200078e0a04 */
[----:B------:R-:W-:Y:S01]  /*05d0*/  LEA.HI R5, R20, R161, RZ, 0x6 ;  /* 0x000000a114057211 */ /* 0x000fe200078f30ff */
[----:B------:R-:W-:Y:S01]  /*05e0*/  IMAD R4, R9, c[0x0][0x198], RZ ;  /* 0x0000660009047a24 */ /* 0x000fe200078e02ff */
[----:B------:R-:W-:Y:S01]  /*05f0*/  LOP3.LUT R3, R3, 0xfffffffe, RZ, 0xc0, !PT ;  /* 0xfffffffe03037812 */ /* 0x000fe200078ec0ff */
[----:B------:R-:W-:Y:S01]  /*0600*/  STL.64 [R1+0x40], R26 ;  /* 0x0000401a01007387 */ /* 0x000fe20000100a00 */
[----:B------:R-:W-:Y:S01]  /*0610*/  SHF.R.S32.HI R22, RZ, 0x1f, R23 ;  /* 0x0000001fff167819 */ /* 0x000fe20000011417 */
[----:B------:R-:W-:Y:S01]  /*0620*/  IMAD.SHL.U32 R5, R5, 0x8, RZ ;  /* 0x0000000805057824 */ /* 0x000fe200078e00ff */
[----:B------:R-:W-:Y:S01]  /*0630*/  SHF.R.S32.HI R25, RZ, 0x1f, R24 ;  /* 0x0000001fff197819 */ /* 0x000fe20000011418 */
[----:B------:R-:W-:Y:S01]  /*0640*/  IMAD.IADD R15, R10, 0x1, -R3 ;  /* 0x000000010a0f7824 */ /* 0x000fe200078e0a03 */
[----:B------:R-:W-:Y:S01]  /*0650*/  IABS R10, R24 ;  /* 0x00000018000a7213 */ /* 0x000fe20000000000 */
[----:B-1----:R-:W-:Y:S01]  /*0660*/  IMAD.MOV R6, RZ, RZ, -R7 ;  /* 0x000000ffff067224 */ /* 0x002fe200078e0a07 */
[----:B------:R-:W-:Y:S01]  /*0670*/  LOP3.LUT R243, R11, 0x7ffffe00, R5, 0xf8, !PT ;  /* 0x7ffffe000bf37812 */ /* 0x000fe200078ef805 */
[----:B------:R-:W-:Y:S01]  /*0680*/  IMAD.SHL.U32 R5, R68, 0x40, RZ ;  /* 0x0000004044057824 */ /* 0x000fe200078e00ff */
[----:B------:R-:W-:Y:S01]  /*0690*/  SHF.R.S32.HI R3, RZ, 0x1f, R2 ;  /* 0x0000001fff037819 */ /* 0x000fe20000011402 */
[----:B------:R-:W-:Y:S01]  /*06a0*/  IMAD R0, R6, R21, RZ ;  /* 0x0000001506007224 */ /* 0x000fe200078e02ff */
[----:B------:R-:W-:Y:S01]  /*06b0*/  ISETP.NE.AND P2, PT, RZ, c[0x0][0x1c8], PT ;  /* 0x00007200ff007a0c */ /* 0x000fe20003f45270 */
[----:B------:R-:W-:Y:S01]  /*06c0*/  IMAD.MOV.U32 R6, RZ, RZ, RZ ;  /* 0x000000ffff067224 */ /* 0x000fe200078e00ff */
[----:B------:R-:W-:Y:S01]  /*06d0*/  LEA.HI R162, R20, R161, RZ, 0x5 ;  /* 0x000000a114a27211 */ /* 0x000fe200078f28ff */
[----:B------:R-:W-:-:S02]  /*06e0*/  IMAD R14, R22, c[0x0][0x178], RZ ;  /* 0x00005e00160e7a24 */ /* 0x000fc400078e02ff */
[----:B------:R-:W-:Y:S01]  /*06f0*/  IMAD.HI.U32 R6, R7, R0, R6 ;  /* 0x0000000007067227 */ /* 0x000fe200078e0006 */
[----:B------:R-:W-:-:S03]  /*0700*/  SHF.R.S32.HI R160, RZ, 0x5, R162 ;  /* 0x00000005ffa07819 */ /* 0x000fc600000114a2 */
[----:B------:R-:W-:Y:S02]  /*0710*/  IMAD R0, R9, c[0x0][0x1a0], RZ ;  /* 0x0000680009007a24 */ /* 0x000fe400078e02ff */
[----:B------:R-:W-:Y:S01]  /*0720*/  IMAD.HI.U32 R12, R6, R10, RZ ;  /* 0x0000000a060c7227 */ /* 0x000fe200078e00ff */
[----:B------:R-:W-:-:S03]  /*0730*/  LOP3.LUT R6, R5, 0x1c0, RZ, 0xc0, !PT ;  /* 0x000001c005067812 */ /* 0x000fc600078ec0ff */
[----:B------:R-:W-:Y:S02]  /*0740*/  IMAD.MOV R7, RZ, RZ, -R12 ;  /* 0x000000ffff077224 */ /* 0x000fe400078e0a0c */
[----:B------:R-:W-:Y:S02]  /*0750*/  IMAD R13, R8, c[0x0][0x1a4], R0 ;  /* 0x00006900080d7a24 */ /* 0x000fe400078e0200 */
[C---:B------:R-:W-:Y:S01]  /*0760*/  IMAD R0, R21.reuse, R7, R10 ;  /* 0x0000000715007224 */ /* 0x040fe200078e020a */
[----:B------:R-:W-:Y:S01]  /*0770*/  LOP3.LUT R10, R6, 0x8, R17, 0xf8, !PT ;  /* 0x00000008060a7812 */ /* 0x000fe200078ef811 */
[C---:B------:R-:W-:Y:S01]  /*0780*/  IMAD R11, R8.reuse, c[0x0][0x19c], R4 ;  /* 0x00006700080b7a24 */ /* 0x040fe200078e0204 */
[----:B------:R-:W-:Y:S01]  /*0790*/  SHF.R.U32.HI R6, RZ, 0x3, R6 ;  /* 0x00000003ff067819 */ /* 0x000fe20000011606 */
[----:B------:R-:W-:Y:S01]  /*07a0*/  IMAD.WIDE.U32 R4, R8, c[0x0][0x198], R2 ;  /* 0x0000660008047a25 */ /* 0x000fe200078e0002 */
[----:B------:R-:W-:-:S03]  /*07b0*/  ISETP.GT.U32.AND P0, PT, R21, R0, PT ;  /* 0x000000001500720c */ /* 0x000fc60003f04070 */
[----:B------:R-:W-:-:S04]  /*07c0*/  IMAD.WIDE.U32 R8, R8, c[0x0][0x1a0], R2 ;  /* 0x0000680008087a25 */ /* 0x000fc800078e0002 */
[C---:B------:R-:W-:Y:S02]  /*07d0*/  IMAD R14, R23.reuse, c[0x0][0x17c], R14 ;  /* 0x00005f00170e7a24 */ /* 0x040fe400078e020e */
[----:B------:R-:W-:-:S04]  /*07e0*/  IMAD.WIDE.U32 R2, R23, c[0x0][0x178], R2 ;  /* 0x00005e0017027a25 */ /* 0x000fc800078e0002 */
[----:B------:R-:W-:Y:S01]  /*07f0*/  IMAD.IADD R7, R3, 0x1, R14 ;  /* 0x0000000103077824 */ /* 0x000fe200078e020e */
[----:B------:R-:W-:Y:S01]  /*0800*/  LOP3.LUT R14, R10, R6, RZ, 0x3c, !PT ;  /* 0x000000060a0e7212 */ /* 0x000fe200078e3cff */
[----:B------:R-:W-:Y:S01]  /*0810*/  IMAD.IADD R5, R5, 0x1, R11 ;  /* 0x0000000105057824 */ /* 0x000fe200078e020b */
[----:B------:R-:W-:Y:S01]  /*0820*/  @!P0 IADD3 R12, R12, 0x1, RZ ;  /* 0x000000010c0c8810 */ /* 0x000fe20007ffe0ff */
[----:B------:R-:W-:Y:S02]  /*0830*/  @!P0 IMAD.IADD R0, R0, 0x1, -R21 ;  /* 0x0000000100008824 */ /* 0x000fe400078e0a15 */
[----:B------:R-:W-:Y:S02]  /*0840*/  IMAD.MOV.U32 R6, RZ, RZ, R2 ;  /* 0x000000ffff067224 */ /* 0x000fe400078e0002 */
[----:B------:R-:W-:Y:S01]  /*0850*/  IMAD R11, R25, c[0x0][0x1a8], RZ ;  /* 0x00006a00190b7a24 */ /* 0x000fe200078e02ff */
[----:B------:R-:W-:Y:S01]  /*0860*/  ISETP.GE.U32.AND P3, PT, R0, R21, PT ;  /* 0x000000150000720c */ /* 0x000fe20003f66070 */
[----:B------:R-:W-:-:S02]  /*0870*/  IMAD.IADD R3, R9, 0x1, R13 ;  /* 0x0000000109037824 */ /* 0x000fc400078e020d */
[----:B------:R-:W-:Y:S02]  /*0880*/  IMAD.MOV.U32 R2, RZ, RZ, R8 ;  /* 0x000000ffff027224 */ /* 0x000fe400078e0008 */
[C---:B------:R-:W-:Y:S02]  /*0890*/  IMAD R11, R24.reuse, c[0x0][0x1ac], R11 ;  /* 0x00006b00180b7a24 */ /* 0x040fe400078e020b */
[----:B------:R-:W-:-:S04]  /*08a0*/  IMAD.WIDE.U32 R8, R24, c[0x0][0x1a8], R6 ;  /* 0x00006a0018087a25 */ /* 0x000fc800078e0006 */
[C---:B------:R-:W-:Y:S02]  /*08b0*/  IMAD.WIDE.U32 R6, R23.reuse, c[0x0][0x180], R4 ;  /* 0x0000600017067a25 */ /* 0x040fe400078e0004 */
[----:B------:R-:W-:Y:S02]  /*08c0*/  @P3 IADD3 R12, R12, 0x1, RZ ;  /* 0x000000010c0c3810 */ /* 0x000fe40007ffe0ff */
[----:B------:R-:W-:Y:S02]  /*08d0*/  IMAD R10, R22, c[0x0][0x180], RZ ;  /* 0x00006000160a7a24 */ /* 0x000fe400078e02ff */
[----:B------:R-:W-:-:S04]  /*08e0*/  IMAD.WIDE.U32 R4, R23, c[0x0][0x188], R2 ;  /* 0x0000620017047a25 */ /* 0x000fc800078e0002 */
[----:B------:R-:W-:Y:S02]  /*08f0*/  IMAD.IADD R3, R9, 0x1, R11 ;  /* 0x0000000109037824 */ /* 0x000fe400078e020b */
[----:B------:R-:W-:Y:S02]  /*0900*/  IMAD R0, R27, c[0x0][0x190], RZ ;  /* 0x000064001b007a24 */ /* 0x000fe400078e02ff */
[----:B------:R-:W-:Y:S02]  /*0910*/  IMAD.MOV.U32 R2, RZ, RZ, R8 ;  /* 0x000000ffff027224 */ /* 0x000fe400078e0008 */
[----:B------:R-:W-:Y:S02]  /*0920*/  IMAD R10, R23, c[0x0][0x184], R10 ;  /* 0x00006100170a7a24 */ /* 0x000fe400078e020a */
[C---:B------:R-:W-:Y:S02]  /*0930*/  IMAD R0, R26.reuse, c[0x0][0x194], R0 ;  /* 0x000065001a007a24 */ /* 0x040fe400078e0200 */
[----:B------:R-:W-:-:S04]  /*0940*/  IMAD.WIDE.U32 R2, R26, c[0x0][0x190], R2 ;  /* 0x000064001a027a25 */ /* 0x000fc800078e0002 */
[----:B------:R-:W-:Y:S02]  /*0950*/  IMAD.IADD R11, R7, 0x1, R10 ;  /* 0x00000001070b7824 */ /* 0x000fe400078e020a */
[----:B------:R-:W-:Y:S01]  /*0960*/  IMAD.MOV.U32 R10, RZ, RZ, R6 ;  /* 0x000000ffff0a7224 */ /* 0x000fe200078e0006 */
[----:B------:R-:W-:Y:S01]  /*0970*/  LEA R6, P0, R2, c[0x0][0x160], 0x1 ;  /* 0x0000580002067a11 */ /* 0x000fe200078008ff */
[----:B------:R-:W-:Y:S02]  /*0980*/  IMAD.IADD R0, R3, 0x1, R0 ;  /* 0x0000000103007824 */ /* 0x000fe400078e0200 */
[----:B------:R-:W-:Y:S02]  /*0990*/  IMAD R13, R22, c[0x0][0x188], RZ ;  /* 0x00006200160d7a24 */ /* 0x000fe400078e02ff */
[----:B------:R-:W-:Y:S01]  /*09a0*/  IMAD.MOV.U32 R8, RZ, RZ, R4 ;  /* 0x000000ffff087224 */ /* 0x000fe200078e0004 */
[----:B------:R-:W-:Y:S01]  /*09b0*/  LEA.HI.X R7, R2, c[0x0][0x164], R0, 0x1, P0 ;  /* 0x0000590002077a11 */ /* 0x000fe200000f0c00 */
[----:B------:R-:W-:Y:S01]  /*09c0*/  IMAD.MOV.U32 R0, RZ, RZ, R12 ;  /* 0x000000ffff007224 */ /* 0x000fe200078e000c */
[----:B------:R-:W-:Y:S01]  /*09d0*/  IADD3 R4, P0, R6, UR11, RZ ;  /* 0x0000000b06047c10 */ /* 0x000fe2000ff1e0ff */
[----:B------:R-:W-:-:S02]  /*09e0*/  IMAD R13, R23, c[0x0][0x18c], R13 ;  /* 0x00006300170d7a24 */ /* 0x000fc400078e020d */
[----:B------:R-:W-:Y:S01]  /*09f0*/  @!P1 IMAD.MOV R0, RZ, RZ, -R0 ;  /* 0x000000ffff009224 */ /* 0x000fe200078e0a00 */
[----:B------:R-:W-:Y:S01]  /*0a00*/  @!P2 LOP3.LUT R0, RZ, c[0x0][0x1c8], RZ, 0x33, !PT ;  /* 0x00007200ff00aa12 */ /* 0x000fe200078e33ff */
[----:B------:R-:W-:Y:S02]  /*0a10*/  IMAD.SHL.U32 R243, R243, 0x2, RZ ;  /* 0x00000002f3f37824 */ /* 0x000fe400078e00ff */
[----:B------:R-:W-:Y:S01]  /*0a20*/  IMAD.IADD R9, R5, 0x1, R13 ;  /* 0x0000000105097824 */ /* 0x000fe200078e020d */
[----:B------:R-:W-:Y:S01]  /*0a30*/  IADD3.X R5, R7, UR9, RZ, P0, !PT ;  /* 0x0000000907057c10 */ /* 0x000fe200087fe4ff */
[----:B------:R-:W-:Y:S01]  /*0a40*/  IMAD.WIDE.U32 R24, R0, c[0x0][0x1b0], R10 ;  /* 0x00006c0000187a25 */ /* 0x000fe200078e000a */
[----:B------:R-:W-:Y:S01]  /*0a50*/  IADD3 R2, P0, R4, UR11, RZ ;  /* 0x0000000b04027c10 */ /* 0x000fe2000ff1e0ff */
[----:B------:R1:W-:Y:S01]  /*0a60*/  LDGSTS.E.BYPASS.LTC128B.128 [R243], [R6.64] ;  /* 0x0000000006f37fae */ /* 0x0003e2000b901d50 */
[----:B------:R-:W-:Y:S01]  /*0a70*/  SHF.R.S32.HI R12, RZ, 0x1f, R0 ;  /* 0x0000001fff0c7819 */ /* 0x000fe20000011400 */
[----:B------:R-:W-:Y:S01]  /*0a80*/  IMAD.MOV.U32 R164, RZ, RZ, R24 ;  /* 0x000000ffffa47224 */ /* 0x000fe200078e0018 */
[----:B------:R-:W-:Y:S01]  /*0a90*/  IADD3.X R3, R5, UR9, RZ, P0, !PT ;  /* 0x0000000905037c10 */ /* 0x000fe200087fe4ff */
[----:B------:R1:W-:Y:S01]  /*0aa0*/  LDGSTS.E.BYPASS.LTC128B.128 [R243+0x4000], [R6.64+0x80] ;  /* 0x0400008006f37fae */ /* 0x0003e2000b901d50 */
[----:B------:R-:W-:-:S03]  /*0ab0*/  IMAD.WIDE.U32 R22, R0, c[0x0][0x1b8], R8 ;  /* 0x00006e0000167a25 */ /* 0x000fc600078e0008 */
[----:B------:R2:W-:Y:S04]  /*0ac0*/  LDGSTS.E.BYPASS.LTC128B.128 [R243+0x800], [R4.64] ;  /* 0x0080000004f37fae */ /* 0x0005e8000b901d50 */
[----:B------:R2:W-:Y:S04]  /*0ad0*/  LDGSTS.E.BYPASS.LTC128B.128 [R243+0x4800], [R4.64+0x80] ;  /* 0x0480008004f37fae */ /* 0x0005e8000b901d50 */
[----:B------:R4:W-:Y:S04]  /*0ae0*/  LDGSTS.E.BYPASS.LTC128B.128 [R243+0x1000], [R2.64] ;  /* 0x0100000002f37fae */ /* 0x0009e8000b901d50 */
[----:B------:R4:W-:Y:S04]  /*0af0*/  LDGSTS.E.BYPASS.LTC128B.128 [R243+0x5000], [R2.64+0x80] ;  /* 0x0500008002f37fae */ /* 0x0009e8000b901d50 */
[----:B------:R-:W-:Y:S04]  /*0b00*/  STL.64 [R1+0x28], R24 ;  /* 0x0000281801007387 */ /* 0x000fe80000100a00 */
[----:B------:R-:W-:Y:S01]  /*0b10*/  STL.64 [R1+0x48], R22 ;  /* 0x0000481601007387 */ /* 0x000fe20000100a00 */
[----:B-1----:R-:W-:-:S04]  /*0b20*/  IADD3 R6, P0, R2, UR11, RZ ;  /* 0x0000000b02067c10 */ /* 0x002fc8000ff1e0ff */
[----:B------:R-:W-:Y:S01]  /*0b30*/  IADD3.X R7, R3, UR9, RZ, P0, !PT ;  /* 0x0000000903077c10 */ /* 0x000fe200087fe4ff */
[----:B--2---:R-:W-:-:S04]  /*0b40*/  IMAD R4, R12, c[0x0][0x1b0], RZ ;  /* 0x00006c000c047a24 */ /* 0x004fc800078e02ff */
[----:B------:R1:W-:Y:S01]  /*0b50*/  LDGSTS.E.BYPASS.LTC128B.128 [R243+0x1800], [R6.64] ;  /* 0x0180000006f37fae */ /* 0x0003e2000b901d50 */
[----:B------:R-:W-:-:S03]  /*0b60*/  IMAD R4, R0, c[0x0][0x1b4], R4 ;  /* 0x00006d0000047a24 */ /* 0x000fc600078e0204 */
[----:B------:R1:W-:Y:S01]  /*0b70*/  LDGSTS.E.BYPASS.LTC128B.128 [R243+0x5800], [R6.64+0x80] ;  /* 0x0580008006f37fae */ /* 0x0003e2000b901d50 */
[----:B----4-:R-:W-:Y:S01]  /*0b80*/  IMAD R3, R12, c[0x0][0x1b8], RZ ;  /* 0x00006e000c037a24 */ /* 0x010fe200078e02ff */
[----:B------:R-:W-:Y:S01]  /*0b90*/  IADD3 R2, P0, R6, UR11, RZ ;  /* 0x0000000b06027c10 */ /* 0x000fe2000ff1e0ff */
[----:B------:R-:W-:Y:S02]  /*0ba0*/  IMAD.IADD R165, R25, 0x1, R4 ;  /* 0x0000000119a57824 */ /* 0x000fe400078e0204 */
[----:B------:R-:W-:Y:S01]  /*0bb0*/  IMAD R10, R0, c[0x0][0x1bc], R3 ;  /* 0x00006f00000a7a24 */ /* 0x000fe200078e0203 */
[----:B------:R-:W-:Y:S01]  /*0bc0*/  IADD3.X R3, R7, UR9, RZ, P0, !PT ;  /* 0x0000000907037c10 */ /* 0x000fe200087fe4ff */
[----:B------:R-:W-:Y:S01]  /*0bd0*/  IMAD.WIDE.U32 R8, R119, UR13, R164 ;  /* 0x0000000d77087c25 */ /* 0x000fe2000f8e00a4 */
[----:B------:R-:W-:Y:S01]  /*0be0*/  IADD3 R4, P0, R2, UR11, RZ ;  /* 0x0000000b02047c10 */ /* 0x000fe2000ff1e0ff */
[----:B------:R-:W-:Y:S02]  /*0bf0*/  STL.64 [R1+0x20], R164 ;  /* 0x000020a401007387 */ /* 0x000fe40000100a00 */
[----:B------:R-:W-:Y:S01]  /*0c00*/  IMAD.IADD R0, R9, 0x1, R18 ;  /* 0x0000000109007824 */ /* 0x000fe200078e0212 */
[----:B------:R-:W-:Y:S01]  /*0c10*/  IADD3.X R5, R3, UR9, RZ, P0, !PT ;  /* 0x0000000903057c10 */ /* 0x000fe200087fe4ff */
[----:B------:R2:W-:Y:S01]  /*0c20*/  LDGSTS.E.BYPASS.LTC128B.128 [R243+0x2000], [R2.64] ;  /* 0x0200000002f37fae */ /* 0x0005e2000b901d50 */
[----:B------:R-:W-:-:S02]  /*0c30*/  IMAD.IADD R11, R23, 0x1, R10 ;  /* 0x00000001170b7824 */ /* 0x000fc400078e020a */
[----:B------:R-:W-:Y:S01]  /*0c40*/  IMAD.MOV.U32 R10, RZ, RZ, R22 ;  /* 0x000000ffff0a7224 */ /* 0x000fe200078e0016 */
[----:B------:R2:W-:Y:S04]  /*0c50*/  LDGSTS.E.BYPASS.LTC128B.128 [R243+0x6000], [R2.64+0x80] ;  /* 0x0600008002f37fae */ /* 0x0005e8000b901d50 */
[----:B------:R4:W-:Y:S01]  /*0c60*/  LDGSTS.E.BYPASS.LTC128B.128 [R243+0x2800], [R4.64] ;  /* 0x0280000004f37fae */ /* 0x0009e2000b901d50 */
[----:B-1----:R-:W-:-:S03]  /*0c70*/  LEA R6, P0, R8, c[0x0][0x168], 0x1 ;  /* 0x00005a0008067a11 */ /* 0x002fc600078008ff */
[----:B------:R4:W-:Y:S01]  /*0c80*/  LDGSTS.E.BYPASS.LTC128B.128 [R243+0x6800], [R4.64+0x80] ;  /* 0x0680008004f37fae */ /* 0x0009e2000b901d50 */
[----:B------:R-:W-:Y:S01]  /*0c90*/  LEA.HI.X R7, R8, c[0x0][0x16c], R0, 0x1, P0 ;  /* 0x00005b0008077a11 */ /* 0x000fe200000f0c00 */
[----:B------:R-:W-:Y:S02]  /*0ca0*/  IMAD.SHL.U32 R0, R69, 0x40, RZ ;  /* 0x0000004045007824 */ /* 0x000fe400078e00ff */
[----:B------:R-:W-:Y:S01]  /*0cb0*/  STL.64 [R1+0x38], R10 ;  /* 0x0000380a01007387 */ /* 0x000fe20000100a00 */
[----:B--2---:R-:W-:-:S04]  /*0cc0*/  IADD3 R2, P1, R4, UR11, RZ ;  /* 0x0000000b04027c10 */ /* 0x004fc8000ff3e0ff */
[----:B------:R-:W-:Y:S02]  /*0cd0*/  IADD3.X R3, R5, UR9, RZ, P1, !PT ;  /* 0x0000000905037c10 */ /* 0x000fe40008ffe4ff */
[----:B------:R-:W-:Y:S02]  /*0ce0*/  IADD3 R8, P0, R2, UR11, RZ ;  /* 0x0000000b02087c10 */ /* 0x000fe4000ff1e0ff */
[----:B------:R-:W-:Y:S01]  /*0cf0*/  LOP3.LUT P1, RZ, R69, 0x2, RZ, 0xc0, !PT ;  /* 0x0000000245ff7812 */ /* 0x000fe2000782c0ff */
[----:B------:R1:W-:Y:S01]  /*0d00*/  LDGSTS.E.BYPASS.LTC128B.128 [R243+0x3000], [R2.64] ;  /* 0x0300000002f37fae */ /* 0x0003e2000b901d50 */
[----:B------:R-:W-:Y:S02]  /*0d10*/  IADD3.X R9, R3, UR9, RZ, P0, !PT ;  /* 0x0000000903097c10 */ /* 0x000fe400087fe4ff */
[----:B----4-:R-:W-:Y:S01]  /*0d20*/  IADD3 R4, P0, R6, UR8, RZ ;  /* 0x0000000806047c10 */ /* 0x010fe2000ff1e0ff */
[----:B------:R1:W-:Y:S03]  /*0d30*/  LDGSTS.E.BYPASS.LTC128B.128 [R243+0x7000], [R2.64+0x80] ;  /* 0x0700008002f37fae */ /* 0x0003e6000b901d50 */
[----:B------:R-:W-:Y:S01]  /*0d40*/  IADD3.X R5, R7, UR6, RZ, P0, !PT ;  /* 0x0000000607057c10 */ /* 0x000fe200087fe4ff */
[----:B------:R2:W-:Y:S04]  /*0d50*/  LDGSTS.E.BYPASS.LTC128B.128 [R243+0x3800], [R8.64] ;  /* 0x0380000008f37fae */ /* 0x0005e8000b901d50 */
[----:B------:R2:W-:Y:S04]  /*0d60*/  LDGSTS.E.BYPASS.LTC128B.128 [R243+0x7800], [R8.64+0x80] ;  /* 0x0780008008f37fae */ /* 0x0005e8000b901d50 */
[----:B------:R4:W-:Y:S04]  /*0d70*/  LDGSTS.E.BYPASS.LTC128B.128 [R243+0x8000], [R6.64] ;  /* 0x0800000006f37fae */ /* 0x0009e8000b901d50 */
[----:B------:R4:W-:Y:S04]  /*0d80*/  LDGSTS.E.BYPASS.LTC128B.128 [R243+0xa000], [R6.64+0x80] ;  /* 0x0a00008006f37fae */ /* 0x0009e8000b901d50 */
[----:B------:R5:W-:Y:S04]  /*0d90*/  LDGSTS.E.BYPASS.LTC128B.128 [R243+0x8800], [R4.64] ;  /* 0x0880000004f37fae */ /* 0x000be8000b901d50 */
[----:B------:R5:W-:Y:S01]  /*0da0*/  LDGSTS.E.BYPASS.LTC128B.128 [R243+0xa800], [R4.64+0x80] ;  /* 0x0a80008004f37fae */ /* 0x000be2000b901d50 */
[----:B-1----:R-:W-:-:S04]  /*0db0*/  IADD3 R2, P0, R4, UR8, RZ ;  /* 0x0000000804027c10 */ /* 0x002fc8000ff1e0ff */
[----:B------:R-:W-:-:S05]  /*0dc0*/  IADD3.X R3, R5, UR6, RZ, P0, !PT ;  /* 0x0000000605037c10 */ /* 0x000fca00087fe4ff */
[----:B------:R1:W-:Y:S04]  /*0dd0*/  LDGSTS.E.BYPASS.LTC128B.128 [R243+0x9000], [R2.64] ;  /* 0x0900000002f37fae */ /* 0x0003e8000b901d50 */
[----:B------:R1:W-:Y:S01]  /*0de0*/  LDGSTS.E.BYPASS.LTC128B.128 [R243+0xb000], [R2.64+0x80] ;  /* 0x0b00008002f37fae */ /* 0x0003e2000b901d50 */
[----:B----4-:R-:W-:-:S04]  /*0df0*/  IADD3 R6, P0, R2, UR8, RZ ;  /* 0x0000000802067c10 */ /* 0x010fc8000ff1e0ff */
[----:B------:R-:W-:-:S05]  /*0e00*/  IADD3.X R7, R3, UR6, RZ, P0, !PT ;  /* 0x0000000603077c10 */ /* 0x000fca00087fe4ff */
[----:B------:R4:W-:Y:S04]  /*0e10*/  LDGSTS.E.BYPASS.LTC128B.128 [R243+0x9800], [R6.64] ;  /* 0x0980000006f37fae */ /* 0x0009e8000b901d50 */
[----:B------:R4:W-:Y:S04]  /*0e20*/  LDGSTS.E.BYPASS.LTC128B.128 [R243+0xb800], [R6.64+0x80] ;  /* 0x0b80008006f37fae */ /* 0x0009e8000b901d50 */
[----:B------:R-:W0:Y:S01]  /*0e30*/  LDGDEPBAR ;  /* 0x00000000000079af */ /* 0x000e220000000000 */
[----:B-1----:R-:W-:-:S04]  /*0e40*/  IMAD.WIDE.U32 R2, R119, UR15, R10 ;  /* 0x0000000f77027c25 */ /* 0x002fc8000f8e000a */
[----:B-----5:R-:W-:Y:S01]  /*0e50*/  IMAD.IADD R5, R3, 0x1, R19 ;  /* 0x0000000103057824 */ /* 0x020fe200078e0213 */
[----:B------:R-:W-:Y:S02]  /*0e60*/  LEA R4, P0, R2, c[0x0][0x170], 0x1 ;  /* 0x00005c0002047a11 */ /* 0x000fe400078008ff */
[----:B------:R-:W-:Y:S01]  /*0e70*/  LOP3.LUT R3, R0, 0x1c0, RZ, 0xc0, !PT ;  /* 0x000001c000037812 */ /* 0x000fe200078ec0ff */
[C---:B------:R-:W-:Y:S01]  /*0e80*/  IMAD R0, R15.reuse, 0x200, R14 ;  /* 0x000002000f007824 */ /* 0x040fe200078e020e */
[----:B------:R-:W-:Y:S02]  /*0e90*/  LEA.HI.X R5, R2, c[0x0][0x174], R5, 0x1, P0 ;  /* 0x00005d0002057a11 */ /* 0x000fe400000f0c05 */
[----:B------:R-:W-:Y:S02]  /*0ea0*/  SHF.R.U32.HI R2, RZ, 0x3, R3 ;  /* 0x00000003ff027819 */ /* 0x000fe40000011603 */
[----:B------:R-:W-:Y:S01]  /*0eb0*/  LEA R229, R0, 0x8000, 0x1 ;  /* 0x0000800000e57811 */ /* 0x000fe200078e08ff */
[----:B----4-:R-:W-:Y:S01]  /*0ec0*/  IMAD.SHL.U32 R6, R15, 0x8, RZ ;  /* 0x000000080f067824 */ /* 0x010fe200078e00ff */
[----:B------:R-:W-:-:S04]  /*0ed0*/  DEPBAR.LE SB0, 0x0 ;  /* 0x000080000000791a */ /* 0x000fc80000000000 */
[----:B------:R-:W-:Y:S01]  /*0ee0*/  BAR.SYNC.DEFER_BLOCKING 0x0 ;  /* 0x0000000000007b1d */ /* 0x000fe20000010000 */
[----:B------:R-:W-:Y:S01]  /*0ef0*/  LOP3.LUT R6, R3, 0x8, R6, 0xf8, !PT ;  /* 0x0000000803067812 */ /* 0x000fe200078ef806 */
[----:B------:R-:W-:Y:S01]  /*0f00*/  IMAD.SHL.U32 R3, R16, 0x40, RZ ;  /* 0x0000004010037824 */ /* 0x000fe200078e00ff */
[----:B------:R-:W-:Y:S02]  /*0f10*/  IADD3 R234, R229, 0x20, RZ ;  /* 0x00000020e5ea7810 */ /* 0x000fe40007ffe0ff */
[----:B------:R-:W-:Y:S02]  /*0f20*/  LOP3.LUT R118, R6, R2, RZ, 0x3c, !PT ;  /* 0x0000000206767212 */ /* 0x000fe400078e3cff */
[----:B------:R-:W-:Y:S02]  /*0f30*/  IADD3 R2, P0, R4, UR7, RZ ;  /* 0x0000000704027c10 */ /* 0x000fe4000ff1e0ff */
[----:B------:R-:W-:Y:S02]  /*0f40*/  LOP3.LUT R117, R3, 0xfffffe00, RZ, 0xc0, !PT ;  /* 0xfffffe0003757812 */ /* 0x000fe400078ec0ff */
[----:B------:R-:W-:-:S02]  /*0f50*/  IADD3.X R3, R5, UR4, RZ, P0, !PT ;  /* 0x0000000405037c10 */ /* 0x000fc400087fe4ff */
[----:B------:R-:W-:-:S04]  /*0f60*/  IADD3 R6, P0, R2, UR7, RZ ;  /* 0x0000000702067c10 */ /* 0x000fc8000ff1e0ff */
[----:B------:R-:W-:Y:S01]  /*0f70*/  IADD3.X R7, R3, UR4, RZ, P0, !PT ;  /* 0x0000000403077c10 */ /* 0x000fe200087fe4ff */
[----:B------:R-:W-:Y:S01]  /*0f80*/  @!PT LDS RZ, [RZ] ;  /* 0x00000000fffff984 */ /* 0x000fe20000000800 */
[----:B------:R-:W-:Y:S01]  /*0f90*/  @!PT LDS RZ, [RZ] ;  /* 0x00000000fffff984 */ /* 0x000fe20000000800 */
[----:B------:R-:W-:Y:S01]  /*0fa0*/  @!PT LDS RZ, [RZ] ;  /* 0x00000000fffff984 */ /* 0x000fe20000000800 */
[----:B------:R1:W-:Y:S04]  /*0fb0*/  LDGSTS.E.BYPASS.LTC128B.128 [R243+0xc000], [R4.64] ;  /* 0x0c00000004f37fae */ /* 0x0003e8000b901d50 */
[----:B------:R1:W-:Y:S04]  /*0fc0*/  LDGSTS.E.BYPASS.LTC128B.128 [R243+0xe000], [R4.64+0x80] ;  /* 0x0e00008004f37fae */ /* 0x0003e8000b901d50 */
[----:B------:R4:W-:Y:S04]  /*0fd0*/  LDGSTS.E.BYPASS.LTC128B.128 [R243+0xc800], [R2.64] ;  /* 0x0c80000002f37fae */ /* 0x0009e8000b901d50 */
[----:B------:R4:W-:Y:S04]  /*0fe0*/  LDGSTS.E.BYPASS.LTC128B.128 [R243+0xe800], [R2.64+0x80] ;  /* 0x0e80008002f37fae */ /* 0x0009e8000b901d50 */
[----:B------:R5:W-:Y:S04]  /*0ff0*/  LDGSTS.E.BYPASS.LTC128B.128 [R243+0xd000], [R6.64] ;  /* 0x0d00000006f37fae */ /* 0x000be8000b901d50 */
[----:B------:R5:W-:Y:S01]  /*1000*/  LDGSTS.E.BYPASS.LTC128B.128 [R243+0xf000], [R6.64+0x80] ;  /* 0x0f00008006f37fae */ /* 0x000be2000b901d50 */
[----:B-1----:R-:W-:Y:S01]  /*1010*/  IMAD R5, R160, 0x400, R117 ;  /* 0x00000400a0057824 */ /* 0x002fe200078e0275 */
[----:B------:R-:W-:-:S03]  /*1020*/  IADD3 R4, P0, R6, UR7, RZ ;  /* 0x0000000706047c10 */ /* 0x000fc6000ff1e0ff */
[----:B----4-:R-:W-:Y:S01]  /*1030*/  IMAD.IADD R2, R5, 0x1, R118 ;  /* 0x0000000105027824 */ /* 0x010fe200078e0276 */
[----:B------:R-:W-:Y:S01]  /*1040*/  IADD3.X R5, R7, UR4, RZ, P0, !PT ;  /* 0x0000000407057c10 */ /* 0x000fe200087fe4ff */
[----:B------:R-:W-:Y:S01]  /*1050*/  IMAD.SHL.U32 R3, R0, 0x2, RZ ;  /* 0x0000000200037824 */ /* 0x000fe200078e00ff */
[----:B------:R-:W-:Y:S01]  /*1060*/  LOP3.LUT P0, RZ, R68, 0x2, RZ, 0xc0, !PT ;  /* 0x0000000244ff7812 */ /* 0x000fe2000780c0ff */
[----:B------:R-:W-:Y:S02]  /*1070*/  IMAD.SHL.U32 R230, R2, 0x2, RZ ;  /* 0x0000000202e67824 */ /* 0x000fe400078e00ff */
[----:B------:R1:W-:Y:S01]  /*1080*/  LDGSTS.E.BYPASS.LTC128B.128 [R243+0xd800], [R4.64] ;  /* 0x0d80000004f37fae */ /* 0x0003e2000b901d50 */
[----:B------:R-:W-:-:S03]  /*1090*/  IMAD.MOV.U32 R2, RZ, RZ, 0x40 ;  /* 0x00000040ff027424 */ /* 0x000fc600078e00ff */
[----:B------:R1:W-:Y:S04]  /*10a0*/  LDGSTS.E.BYPASS.LTC128B.128 [R243+0xf800], [R4.64+0x80] ;  /* 0x0f80008004f37fae */ /* 0x0003e8000b901d50 */
[----:B------:R-:W-:Y:S02]  /*10b0*/  LDSM.16.M88.4 R24, [R3+0x8000] ;  /* 0x008000000318783b */ /* 0x000fe40000000200 */
[----:B------:R-:W-:Y:S02]  /*10c0*/  @P0 IADD3 R234, R229, -0x20, RZ ;  /* 0xffffffe0e5ea0810 */ /* 0x000fe40007ffe0ff */
[----:B------:R-:W4:Y:S01]  /*10d0*/  LDSM.16.M88.4 R12, [R230+0x2000] ;  /* 0x00200000e60c783b */ /* 0x000f220000000200 */
[----:B------:R-:W-:Y:S02]  /*10e0*/  LOP3.LUT P0, RZ, R68, 0x4, RZ, 0xc0, !PT ;  /* 0x0000000444ff7812 */ /* 0x000fe4000780c0ff */
[C---:B------:R-:W-:Y:S01]  /*10f0*/  IADD3 R241, R234.reuse, 0x800, RZ ;  /* 0x00000800eaf17810 */ /* 0x040fe20007ffe0ff */
[----:B------:R-:W3:Y:S01]  /*1100*/  LDSM.16.M88.4 R36, [R3+0x8800] ;  /* 0x008800000324783b */ /* 0x000ee20000000200 */
[----:B------:R-:W-:-:S02]  /*1110*/  IADD3 R240, R234, 0x1000, RZ ;  /* 0x00001000eaf07810 */ /* 0x000fc40007ffe0ff */
[C---:B------:R-:W-:Y:S01]  /*1120*/  IADD3 R239, R234.reuse, 0x1800, RZ ;  /* 0x00001800eaef7810 */ /* 0x040fe20007ffe0ff */
[----:B------:R-:W3:Y:S01]  /*1130*/  LDSM.16.M88.4 R32, [R3+0x9000] ;  /* 0x009000000320783b */ /* 0x000ee20000000200 */
[C---:B------:R-:W-:Y:S02]  /*1140*/  IADD3 R238, R234.reuse, 0x2000, RZ ;  /* 0x00002000eaee7810 */ /* 0x040fe40007ffe0ff */
[C---:B------:R-:W-:Y:S01]  /*1150*/  IADD3 R237, R234.reuse, 0x2800, RZ ;  /* 0x00002800eaed7810 */ /* 0x040fe20007ffe0ff */
[----:B------:R-:W3:Y:S01]  /*1160*/  LDSM.16.M88.4 R28, [R3+0x9800] ;  /* 0x00980000031c783b */ /* 0x000ee20000000200 */
[C---:B------:R-:W-:Y:S02]  /*1170*/  IADD3 R236, R234.reuse, 0x3000, RZ ;  /* 0x00003000eaec7810 */ /* 0x040fe40007ffe0ff */
[----:B------:R-:W-:Y:S01]  /*1180*/  IADD3 R235, R234, 0x3800, RZ ;  /* 0x00003800eaeb7810 */ /* 0x000fe20007ffe0ff */
[----:B------:R-:W3:Y:S01]  /*1190*/  LDSM.16.M88.4 R16, [R230] ;  /* 0x00000000e610783b */ /* 0x000ee20000000200 */
[----:B-1----:R-:W-:-:S03]  /*11a0*/  IMAD.MOV.U32 R4, RZ, RZ, 0x20 ;  /* 0x00000020ff047424 */ /* 0x002fc600078e00ff */
[----:B------:R-:W-:Y:S02]  /*11b0*/  LDSM.16.M88.4 R48, [R234+0x800] ;  /* 0x00080000ea30783b */ /* 0x000fe40000000200 */
[----:B------:R-:W-:Y:S02]  /*11c0*/  SEL R4, R4, 0xffffffe0, !P1 ;  /* 0xffffffe004047807 */ /* 0x000fe40004800000 */
[----:B------:R-:W-:Y:S01]  /*11d0*/  LDSM.16.M88.4 R56, [R234+0x1800] ;  /* 0x00180000ea38783b */ /* 0x000fe20000000200 */
[----:B------:R-:W-:Y:S02]  /*11e0*/  LOP3.LUT P1, RZ, R69, 0x4, RZ, 0xc0, !PT ;  /* 0x0000000445ff7812 */ /* 0x000fe4000782c0ff */
[----:B------:R-:W-:Y:S01]  /*11f0*/  IMAD.IADD R231, R230, 0x1, R4 ;  /* 0x00000001e6e77824 */ /* 0x000fe200078e0204 */
[----:B------:R-:W-:Y:S01]  /*1200*/  LDSM.16.M88.4 R44, [R234] ;  /* 0x00000000ea2c783b */ /* 0x000fe20000000200 */
[C---:B------:R-:W-:Y:S02]  /*1210*/  SEL R0, R2.reuse, 0xffffffc0, !P1 ;  /* 0xffffffc002007807 */ /* 0x040fe40004800000 */
[----:B------:R-:W-:Y:S01]  /*1220*/  SEL R2, R2, 0xffffffc0, !P0 ;  /* 0xffffffc002027807 */ /* 0x000fe20004000000 */
[----:B------:R-:W1:Y:S01]  /*1230*/  LDSM.16.M88.4 R20, [R231] ;  /* 0x00000000e714783b */ /* 0x000e620000000200 */
[----:B------:R-:W-:Y:S01]  /*1240*/  ISETP.NE.AND P0, PT, R166, 0x1, PT ;  /* 0x00000001a600780c */ /* 0x000fe20003f05270 */
[----:B------:R-:W-:-:S02]  /*1250*/  IMAD.IADD R233, R230, 0x1, R0 ;  /* 0x00000001e6e97824 */ /* 0x000fc400078e0200 */
[----:B--2---:R-:W2:Y:S01]  /*1260*/  LDSM.16.M88.4 R8, [R231+0x2000] ;  /* 0x00200000e708783b */ /* 0x004ea20000000200 */
[----:B------:R-:W-:Y:S01]  /*1270*/  IMAD.IADD R228, R229, 0x1, R2 ;  /* 0x00000001e5e47824 */ /* 0x000fe200078e0202 */
[C---:B----4-:R-:W-:Y:S01]  /*1280*/  HMMA.16816.F32.BF16 R92, R12.reuse, R24, RZ ;  /* 0x000000180c5c723c */ /* 0x050fe200000418ff */
[----:B------:R-:W-:Y:S01]  /*1290*/  IMAD.IADD R232, R231, 0x1, R0 ;  /* 0x00000001e7e87824 */ /* 0x000fe200078e0200 */
[----:B------:R-:W4:Y:S01]  /*12a0*/  LDSM.16.M88.4 R52, [R234+0x1000] ;  /* 0x00100000ea34783b */ /* 0x000f220000000200 */
[----:B------:R-:W-:Y:S01]  /*12b0*/  IMAD.IADD R227, R2, 0x1, R234 ;  /* 0x0000000102e37824 */ /* 0x000fe200078e02ea */
[----:B------:R-:W-:Y:S02]  /*12c0*/  LOP3.LUT R2, R162, 0xffffffe0, RZ, 0xc0, !PT ;  /* 0xffffffe0a2027812 */ /* 0x000fe400078ec0ff */
[----:B------:R-:W0:Y:S02]  /*12d0*/  LDGDEPBAR ;  /* 0x00000000000079af */ /* 0x000e240000000000 */
[----:B------:R-:W-:Y:S01]  /*12e0*/  HMMA.16816.F32.BF16 R88, R12, R26, RZ ;  /* 0x0000001a0c58723c */ /* 0x000fe200000418ff */
[----:B------:R-:W-:-:S07]  /*12f0*/  IMAD.IADD R2, R161, 0x1, -R2 ;  /* 0x00000001a1027824 */ /* 0x000fce00078e0a02 */
[C---:B---3--:R-:W-:Y:S08]  /*1300*/  HMMA.16816.F32.BF16 R84, R12.reuse, R36, RZ ;  /* 0x000000240c54723c */ /* 0x048ff000000418ff */
[C---:B------:R-:W-:Y:S08]  /*1310*/  HMMA.16816.F32.BF16 R76, R12.reuse, R32, RZ ;  /* 0x000000200c4c723c */ /* 0x040ff000000418ff */
[C---:B------:R-:W-:Y:S08]  /*1320*/  HMMA.16816.F32.BF16 R64, R12.reuse, R28, RZ ;  /* 0x0000001c0c40723c */ /* 0x040ff000000418ff */
[C---:B------:R-:W-:Y:S08]  /*1330*/  HMMA.16816.F32.BF16 R80, R12.reuse, R38, RZ ;  /* 0x000000260c50723c */ /* 0x040ff000000418ff */
[C---:B------:R-:W-:Y:S08]  /*1340*/  HMMA.16816.F32.BF16 R72, R12.reuse, R34, RZ ;  /* 0x000000220c48723c */ /* 0x040ff000000418ff */
[----:B------:R-:W-:Y:S08]  /*1350*/  HMMA.16816.F32.BF16 R60, R12, R30, RZ ;  /* 0x0000001e0c3c723c */ /* 0x000ff000000418ff */
[C---:B------:R-:W-:Y:S08]  /*1360*/  HMMA.16816.F32.BF16 R40, R16.reuse, R36, RZ ;  /* 0x000000241028723c */ /* 0x040ff000000418ff */
[C---:B------:R-:W-:Y:S08]  /*1370*/  HMMA.16816.F32.BF16 R12, R16.reuse, R28, RZ ;  /* 0x0000001c100c723c */ /* 0x040ff000000418ff */
[C---:B------:R-:W-:Y:S08]  /*1380*/  HMMA.16816.F32.BF16 R96, R16.reuse, R24, RZ ;  /* 0x000000181060723c */ /* 0x040ff000000418ff */
[C---:B------:R-:W-:Y:S08]  /*1390*/  HMMA.16816.F32.BF16 R104, R16.reuse, R26, RZ ;  /* 0x0000001a1068723c */ /* 0x040ff000000418ff */
[C---:B------:R-:W-:Y:S01]  /*13a0*/  HMMA.16816.F32.BF16 R100, R16.reuse, R38, RZ ;  /* 0x000000261064723c */ /* 0x040fe200000418ff */
[----:B------:R-:W-:Y:S07]  /*13b0*/  LDSM.16.M88.4 R36, [R228+0x800] ;  /* 0x00080000e424783b */ /* 0x000fee0000000200 */
[C---:B------:R-:W-:Y:S08]  /*13c0*/  HMMA.16816.F32.BF16 R24, R16.reuse, R32, RZ ;  /* 0x000000201018723c */ /* 0x040ff000000418ff */
[C---:B------:R-:W-:Y:S01]  /*13d0*/  HMMA.16816.F32.BF16 R112, R16.reuse, R34, RZ ;  /* 0x000000221070723c */ /* 0x040fe200000418ff */
[----:B------:R-:W-:Y:S07]  /*13e0*/  LDSM.16.M88.4 R32, [R228+0x1000] ;  /* 0x00100000e420783b */ /* 0x000fee0000000200 */
[----:B------:R-:W-:Y:S01]  /*13f0*/  HMMA.16816.F32.BF16 R108, R16, R30, RZ ;  /* 0x0000001e106c723c */ /* 0x000fe200000418ff */
[----:B------:R-:W-:Y:S04]  /*1400*/  LDSM.16.M88.4 R28, [R228+0x1800] ;  /* 0x00180000e41c783b */ /* 0x000fe80000000200 */
[----:B------:R-:W-:Y:S03]  /*1410*/  LDSM.16.M88.4 R16, [R233] ;  /* 0x00000000e910783b */ /* 0x000fe60000000200 */
[C---:B-1----:R-:W-:Y:S01]  /*1420*/  HMMA.16816.F32.BF16 R132, R20.reuse, R48, R40 ;  /* 0x000000301484723c */ /* 0x042fe20000041828 */
[----:B------:R-:W-:Y:S07]  /*1430*/  LDSM.16.M88.4 R40, [R228] ;  /* 0x00000000e428783b */ /* 0x000fee0000000200 */
[----:B------:R-:W-:Y:S01]  /*1440*/  HMMA.16816.F32.BF16 R136, R20, R56, R12 ;  /* 0x000000381488723c */ /* 0x000fe2000004180c */
[----:B------:R-:W1:Y:S07]  /*1450*/  LDSM.16.M88.4 R12, [R233+0x2000] ;  /* 0x00200000e90c783b */ /* 0x000e6e0000000200 */
[C---:B--2---:R-:W-:Y:S08]  /*1460*/  HMMA.16816.F32.BF16 R92, R8.reuse, R44, R92 ;  /* 0x0000002c085c723c */ /* 0x044ff0000004185c */
[C---:B------:R-:W-:Y:S08]  /*1470*/  HMMA.16816.F32.BF16 R128, R8.reuse, R48, R84 ;  /* 0x000000300880723c */ /* 0x040ff00000041854 */
[C---:B----4-:R-:W-:Y:S08]  /*1480*/  HMMA.16816.F32.BF16 R148, R8.reuse, R52, R76 ;  /* 0x000000340894723c */ /* 0x050ff0000004184c */
[C---:B------:R-:W-:Y:S01]  /*1490*/  HMMA.16816.F32.BF16 R140, R8.reuse, R56, R64 ;  /* 0x00000038088c723c */ /* 0x040fe20000041840 */
[----:B------:R-:W-:Y:S07]  /*14a0*/  LDSM.16.M88.4 R64, [R227+0x1800] ;  /* 0x00180000e340783b */ /* 0x000fee0000000200 */
[C---:B------:R-:W-:Y:S08]  /*14b0*/  HMMA.16816.F32.BF16 R156, R8.reuse, R46, R88 ;  /* 0x0000002e089c723c */ /* 0x040ff00000041858 */
[C---:B------:R-:W-:Y:S08]  /*14c0*/  HMMA.16816.F32.BF16 R152, R8.reuse, R50, R80 ;  /* 0x000000320898723c */ /* 0x040ff00000041850 */
[C---:B------:R-:W-:Y:S08]  /*14d0*/  HMMA.16816.F32.BF16 R144, R8.reuse, R54, R72 ;  /* 0x000000360890723c */ /* 0x040ff00000041848 */
[----:B------:R-:W-:Y:S01]  /*14e0*/  HMMA.16816.F32.BF16 R120, R8, R58, R60 ;  /* 0x0000003a0878723c */ /* 0x000fe2000004183c */
[----:B------:R-:W-:Y:S07]  /*14f0*/  LDSM.16.M88.4 R8, [R232+0x2000] ;  /* 0x00200000e808783b */ /* 0x000fee0000000200 */
[C---:B------:R-:W-:Y:S08]  /*1500*/  HMMA.16816.F32.BF16 R96, R20.reuse, R44, R96 ;  /* 0x0000002c1460723c */ /* 0x040ff00000041860 */
[C---:B------:R-:W-:Y:S01]  /*1510*/  HMMA.16816.F32.BF16 R104, R20.reuse, R46, R104 ;  /* 0x0000002e1468723c */ /* 0x040fe20000041868 */
[----:B------:R-:W-:Y:S07]  /*1520*/  LDSM.16.M88.4 R44, [R227+0x800] ;  /* 0x00080000e32c783b */ /* 0x000fee0000000200 */
[C---:B------:R-:W-:Y:S01]  /*1530*/  HMMA.16816.F32.BF16 R124, R20.reuse, R52, R24 ;  /* 0x00000034147c723c */ /* 0x040fe20000041818 */
[----:B------:R-:W-:Y:S07]  /*1540*/  LDSM.16.M88.4 R24, [R227] ;  /* 0x00000000e318783b */ /* 0x000fee0000000200 */
[C---:B------:R-:W-:Y:S01]  /*1550*/  HMMA.16816.F32.BF16 R100, R20.reuse, R50, R100 ;  /* 0x000000321464723c */ /* 0x040fe20000041864 */
[----:B------:R-:W-:Y:S07]  /*1560*/  LDSM.16.M88.4 R48, [R227+0x1000] ;  /* 0x00100000e330783b */ /* 0x000fee0000000200 */
[C---:B------:R-:W-:Y:S08]  /*1570*/  HMMA.16816.F32.BF16 R112, R20.reuse, R54, R112 ;  /* 0x000000361470723c */ /* 0x040ff00000041870 */
[----:B------:R-:W-:Y:S01]  /*1580*/  HMMA.16816.F32.BF16 R88, R20, R58, R108 ;  /* 0x0000003a1458723c */ /* 0x000fe2000004186c */
[----:B------:R-:W2:Y:S07]  /*1590*/  LDSM.16.M88.4 R20, [R232] ;  /* 0x00000000e814783b */ /* 0x000eae0000000200 */
[C---:B-1----:R-:W-:Y:S08]  /*15a0*/  HMMA.16816.F32.BF16 R84, R12.reuse, R40, R92 ;  /* 0x000000280c54723c */ /* 0x042ff0000004185c */
[C---:B------:R-:W-:Y:S08]  /*15b0*/  HMMA.16816.F32.BF16 R76, R12.reuse, R36, R128 ;  /* 0x000000240c4c723c */ /* 0x040ff00000041880 */
[C---:B------:R-:W-:Y:S08]  /*15c0*/  HMMA.16816.F32.BF16 R68, R12.reuse, R32, R148 ;  /* 0x000000200c44723c */ /* 0x040ff00000041894 */
[C---:B------:R-:W-:Y:S08]  /*15d0*/  HMMA.16816.F32.BF16 R56, R12.reuse, R28, R140 ;  /* 0x0000001c0c38723c */ /* 0x040ff0000004188c */
[C---:B------:R-:W-:Y:S08]  /*15e0*/  HMMA.16816.F32.BF16 R80, R12.reuse, R42, R156 ;  /* 0x0000002a0c50723c */ /* 0x040ff0000004189c */
[C---:B------:R-:W-:Y:S08]  /*15f0*/  HMMA.16816.F32.BF16 R72, R12.reuse, R38, R152 ;  /* 0x000000260c48723c */ /* 0x040ff00000041898 */
[C---:B------:R-:W-:Y:S08]  /*1600*/  HMMA.16816.F32.BF16 R60, R12.reuse, R34, R144 ;  /* 0x000000220c3c723c */ /* 0x040ff00000041890 */
[----:B------:R-:W-:Y:S08]  /*1610*/  HMMA.16816.F32.BF16 R52, R12, R30, R120 ;  /* 0x0000001e0c34723c */ /* 0x000ff00000041878 */
[C---:B------:R-:W-:Y:S08]  /*1620*/  HMMA.16816.F32.BF16 R12, R16.reuse, R40, R96 ;  /* 0x00000028100c723c */ /* 0x040ff00000041860 */
[C---:B------:R-:W-:Y:S08]  /*1630*/  HMMA.16816.F32.BF16 R40, R16.reuse, R42, R104 ;  /* 0x0000002a1028723c */ /* 0x040ff00000041868 */
[C---:B------:R-:W-:Y:S08]  /*1640*/  HMMA.16816.F32.BF16 R92, R16.reuse, R32, R124 ;  /* 0x00000020105c723c */ /* 0x040ff0000004187c */
[C---:B------:R-:W-:Y:S01]  /*1650*/  HMMA.16816.F32.BF16 R104, R16.reuse, R34, R112 ;  /* 0x000000221068723c */ /* 0x040fe20000041870 */
[----:B------:R-:W-:Y:S07]  /*1660*/  LDSM.16.M88.4 R32, [R3+0xa800] ;  /* 0x00a800000320783b */ /* 0x000fee0000000200 */
[C---:B------:R-:W-:Y:S08]  /*1670*/  HMMA.16816.F32.BF16 R156, R16.reuse, R28, R136 ;  /* 0x0000001c109c723c */ /* 0x040ff00000041888 */
[----:B------:R-:W-:Y:S01]  /*1680*/  HMMA.16816.F32.BF16 R152, R16, R30, R88 ;  /* 0x0000001e1098723c */ /* 0x000fe20000041858 */
[----:B------:R-:W-:Y:S07]  /*1690*/  LDSM.16.M88.4 R28, [R3+0xb000] ;  /* 0x00b00000031c783b */ /* 0x000fee0000000200 */
[----:B--2---:R-:W-:Y:S01]  /*16a0*/  HMMA.16816.F32.BF16 R124, R20, R24, R12 ;  /* 0x00000018147c723c */ /* 0x004fe2000004180c */
[----:B------:R-:W1:Y:S07]  /*16b0*/  LDSM.16.M88.4 R12, [R230+0x6000] ;  /* 0x00600000e60c783b */ /* 0x000e6e0000000200 */
[C---:B------:R-:W-:Y:S08]  /*16c0*/  HMMA.16816.F32.BF16 R96, R16.reuse, R36, R132 ;  /* 0x000000241060723c */ /* 0x040ff00000041884 */
[----:B------:R-:W-:Y:S01]  /*16d0*/  HMMA.16816.F32.BF16 R100, R16, R38, R100 ;  /* 0x000000261064723c */ /* 0x000fe20000041864 */
[----:B------:R-:W2:Y:S04]  /*16e0*/  LDSM.16.M88.4 R36, [R3+0xa000] ;  /* 0x00a000000324783b */ /* 0x000ea80000000200 */
[----:B------:R-:W-:Y:S03]  /*16f0*/  LDSM.16.M88.4 R16, [R230+0x4000] ;  /* 0x00400000e610783b */ /* 0x000fe60000000200 */
[C---:B------:R-:W-:Y:S01]  /*1700*/  HMMA.16816.F32.BF16 R148, R8.reuse, R24, R84 ;  /* 0x000000180894723c */ /* 0x040fe20000041854 */
[----:B------:R-:W-:Y:S07]  /*1710*/  LDSM.16.M88.4 R84, [R234+0x3800] ;  /* 0x00380000ea54783b */ /* 0x000fee0000000200 */
[-C--:B------:R-:W-:Y:S08]  /*1720*/  HMMA.16816.F32.BF16 R144, R8, R26.reuse, R80 ;  /* 0x0000001a0890723c */ /* 0x080ff00000041850 */
[----:B------:R-:W-:Y:S01]  /*1730*/  HMMA.16816.F32.BF16 R112, R20, R26, R40 ;  /* 0x0000001a1470723c */ /* 0x000fe20000041828 */
[----:B------:R3:W4:Y:S07]  /*1740*/  LDSM.16.M88.4 R24, [R3+0xb800] ;  /* 0x00b800000318783b */ /* 0x00072e0000000200 */
[C---:B------:R-:W-:Y:S08]  /*1750*/  HMMA.16816.F32.BF16 R140, R8.reuse, R44, R76 ;  /* 0x0000002c088c723c */ /* 0x040ff0000004184c */
[C---:B------:R-:W-:Y:S08]  /*1760*/  HMMA.16816.F32.BF16 R128, R8.reuse, R50, R60 ;  /* 0x000000320880723c */ /* 0x040ff0000004183c */
[----:B------:R-:W-:Y:S01]  /*1770*/  HMMA.16816.F32.BF16 R136, R8, R46, R72 ;  /* 0x0000002e0888723c */ /* 0x000fe20000041848 */
[----:B---3--:R-:W-:-:S04]  /*1780*/  SHF.R.S32.HI R3, RZ, 0x1f, R2 ;  /* 0x0000001fff037819 */ /* 0x008fc80000011402 */
[----:B------:R-:W-:Y:S01]  /*1790*/  LEA.HI R3, R3, R2, RZ, 0x2 ;  /* 0x0000000203037211 */ /* 0x000fe200078f10ff */
[----:B------:R-:W-:Y:S02]  /*17a0*/  IMAD R2, R160, 0x10, R163 ;  /* 0x00000010a0027824 */ /* 0x000fe400078e02a3 */
[----:B------:R-:W-:Y:S01]  /*17b0*/  HMMA.16816.F32.BF16 R132, R8, R48, R68 ;  /* 0x000000300884723c */ /* 0x000fe20000041844 */
[----:B------:R-:W-:-:S04]  /*17c0*/  SHF.R.S32.HI R167, RZ, 0x2, R3 ;  /* 0x00000002ffa77819 */ /* 0x000fc80000011403 */
[----:B------:R-:W-:Y:S01]  /*17d0*/  IADD3 R2, R2, 0x1, R167 ;  /* 0x0000000102027810 */ /* 0x000fe20007ffe0a7 */
[----:B------:R-:W-:Y:S02]  /*17e0*/  STL [R1+0x50], R167 ;  /* 0x000050a701007387 */ /* 0x000fe40000100800 */
[----:B------:R-:W-:Y:S01]  /*17f0*/  HMMA.16816.F32.BF16 R76, R8, R64, R56 ;  /* 0x00000040084c723c */ /* 0x000fe20000041838 */
[----:B------:R-:W-:Y:S01]  /*1800*/  IADD3 R2, R116, -c[0x0][0x214], R2 ;  /* 0x8000850074027a10 */ /* 0x000fe20007ffe002 */
[----:B------:R-:W-:Y:S03]  /*1810*/  LDSM.16.M88.4 R56, [R234+0x2000] ;  /* 0x00200000ea38783b */ /* 0x000fe60000000200 */
[----:B------:R-:W-:-:S03]  /*1820*/  IADD3 R2, R2, c[0x0][0x2e8], RZ ;  /* 0x0000ba0002027a10 */ /* 0x000fc60007ffe0ff */
[----:B------:R-:W-:Y:S01]  /*1830*/  HMMA.16816.F32.BF16 R120, R8, R66, R52 ;  /* 0x000000420878723c */ /* 0x000fe20000041834 */
[----:B------:R-:W-:Y:S01]  /*1840*/  LDSM.16.M88.4 R8, [R231+0x6000] ;  /* 0x00600000e708783b */ /* 0x000fe20000000200 */
[C---:B------:R-:W-:Y:S02]  /*1850*/  IADD3 R3, R2.reuse, 0x8, RZ ;  /* 0x0000000802037810 */ /* 0x040fe40007ffe0ff */
[C---:B------:R-:W-:Y:S01]  /*1860*/  IADD3 R5, R2.reuse, 0x40, RZ ;  /* 0x0000004002057810 */ /* 0x040fe20007ffe0ff */
[----:B------:R-:W-:Y:S01]  /*1870*/  LDSM.16.M88.4 R52, [R234+0x2800] ;  /* 0x00280000ea34783b */ /* 0x000fe20000000200 */
[----:B-----5:R-:W-:Y:S02]  /*1880*/  IADD3 R6, R2, 0x48, RZ ;  /* 0x0000004802067810 */ /* 0x020fe40007ffe0ff */
[C---:B------:R-:W-:Y:S08]  /*1890*/  HMMA.16816.F32.BF16 R92, R20.reuse, R48, R92 ;  /* 0x00000030145c723c */ /* 0x040ff0000004185c */
[C---:B------:R-:W-:Y:S01]  /*18a0*/  HMMA.16816.F32.BF16 R88, R20.reuse, R50, R104 ;  /* 0x000000321458723c */ /* 0x040fe20000041868 */
[----:B------:R-:W3:Y:S07]  /*18b0*/  LDSM.16.M88.4 R48, [R234+0x3000] ;  /* 0x00300000ea30783b */ /* 0x000eee0000000200 */
[C---:B------:R-:W-:Y:S08]  /*18c0*/  HMMA.16816.F32.BF16 R108, R20.reuse, R44, R96 ;  /* 0x0000002c146c723c */ /* 0x040ff00000041860 */
[C---:B------:R-:W-:Y:S08]  /*18d0*/  HMMA.16816.F32.BF16 R100, R20.reuse, R46, R100 ;  /* 0x0000002e1464723c */ /* 0x040ff00000041864 */
[C---:B------:R-:W-:Y:S08]  /*18e0*/  HMMA.16816.F32.BF16 R80, R20.reuse, R64, R156 ;  /* 0x000000401450723c */ /* 0x040ff0000004189c */
[----:B------:R-:W-:Y:S08]  /*18f0*/  HMMA.16816.F32.BF16 R72, R20, R66, R152 ;  /* 0x000000421448723c */ /* 0x000ff00000041898 */
[C---:B-1----:R-:W-:Y:S08]  /*1900*/  HMMA.16816.F32.BF16 R20, R12.reuse, R30, R128 ;  /* 0x0000001e0c14723c */ /* 0x042ff00000041880 */
[C---:B--2---:R-:W-:Y:S08]  /*1910*/  HMMA.16816.F32.BF16 R68, R12.reuse, R36, R148 ;  /* 0x000000240c44723c */ /* 0x044ff00000041894 */
[C---:B------:R-:W-:Y:S08]  /*1920*/  HMMA.16816.F32.BF16 R64, R12.reuse, R38, R144 ;  /* 0x000000260c40723c */ /* 0x040ff00000041890 */
[C---:B------:R-:W-:Y:S08]  /*1930*/  HMMA.16816.F32.BF16 R60, R12.reuse, R32, R140 ;  /* 0x000000200c3c723c */ /* 0x040ff0000004188c */
[C---:B------:R-:W-:Y:S08]  /*1940*/  HMMA.16816.F32.BF16 R44, R12.reuse, R34, R136 ;  /* 0x000000220c2c723c */ /* 0x040ff00000041888 */
[C---:B------:R-:W-:Y:S08]  /*1950*/  HMMA.16816.F32.BF16 R40, R12.reuse, R28, R132 ;  /* 0x0000001c0c28723c */ /* 0x040ff00000041884 */
[C---:B----4-:R-:W-:Y:S08]  /*1960*/  HMMA.16816.F32.BF16 R76, R12.reuse, R24, R76 ;  /* 0x000000180c4c723c */ /* 0x050ff0000004184c */
[----:B------:R-:W-:Y:S01]  /*1970*/  HMMA.16816.F32.BF16 R96, R12, R26, R120 ;  /* 0x0000001a0c60723c */ /* 0x000fe20000041878 */
[----:B------:R-:W1:Y:S07]  /*1980*/  LDSM.16.M88.4 R12, [R231+0x4000] ;  /* 0x00400000e70c783b */ /* 0x000e6e0000000200 */
[C---:B------:R-:W-:Y:S08]  /*1990*/  HMMA.16816.F32.BF16 R124, R16.reuse, R36, R124 ;  /* 0x00000024107c723c */ /* 0x040ff0000004187c */
[C---:B------:R-:W-:Y:S01]  /*19a0*/  HMMA.16816.F32.BF16 R112, R16.reuse, R38, R112 ;  /* 0x000000261070723c */ /* 0x040fe20000041870 */
[----:B------:R-:W-:Y:S07]  /*19b0*/  LDSM.16.M88.4 R36, [R228+0x3000] ;  /* 0x00300000e424783b */ /* 0x000fee0000000200 */
[C---:B------:R-:W-:Y:S08]  /*19c0*/  HMMA.16816.F32.BF16 R108, R16.reuse, R32, R108 ;  /* 0x00000020106c723c */ /* 0x040ff0000004186c */
[C---:B------:R-:W-:Y:S08]  /*19d0*/  HMMA.16816.F32.BF16 R92, R16.reuse, R28, R92 ;  /* 0x0000001c105c723c */ /* 0x040ff0000004185c */
[C---:B------:R-:W-:Y:S01]  /*19e0*/  HMMA.16816.F32.BF16 R100, R16.reuse, R34, R100 ;  /* 0x000000221064723c */ /* 0x040fe20000041864 */
[----:B------:R-:W-:Y:S07]  /*19f0*/  LDSM.16.M88.4 R32, [R228+0x3800] ;  /* 0x00380000e420783b */ /* 0x000fee0000000200 */
[----:B------:R-:W-:Y:S08]  /*1a00*/  HMMA.16816.F32.BF16 R28, R16, R30, R88 ;  /* 0x0000001e101c723c */ /* 0x000ff00000041858 */
[----:B---3--:R-:W-:Y:S01]  /*1a10*/  HMMA.16816.F32.BF16 R128, R8, R50, R20 ;  /* 0x000000320880723c */ /* 0x008fe20000041814 */
[----:B------:R-:W2:Y:S07]  /*1a20*/  LDSM.16.M88.4 R20, [R233+0x6000] ;  /* 0x00600000e914783b */ /* 0x000eae0000000200 */
[C---:B------:R-:W-:Y:S08]  /*1a30*/  HMMA.16816.F32.BF16 R88, R16.reuse, R24, R80 ;  /* 0x000000181058723c */ /* 0x040ff00000041850 */
[----:B------:R-:W-:Y:S01]  /*1a40*/  HMMA.16816.F32.BF16 R104, R16, R26, R72 ;  /* 0x0000001a1068723c */ /* 0x000fe20000041848 */
[----:B------:R-:W-:Y:S04]  /*1a50*/  LDSM.16.M88.4 R16, [R233+0x4000] ;  /* 0x00400000e910783b */ /* 0x000fe80000000200 */
[----:B------:R-:W-:Y:S03]  /*1a60*/  LDSM.16.M88.4 R24, [R227+0x2800] ;  /* 0x00280000e318783b */ /* 0x000fe60000000200 */
[C---:B------:R-:W-:Y:S01]  /*1a70*/  HMMA.16816.F32.BF16 R136, R8.reuse, R54, R44 ;  /* 0x000000360888723c */ /* 0x040fe2000004182c */
[----:B------:R-:W3:Y:S07]  /*1a80*/  LDSM.16.M88.4 R44, [R228+0x2000] ;  /* 0x00200000e42c783b */ /* 0x000eee0000000200 */
[C---:B------:R-:W-:Y:S01]  /*1a90*/  HMMA.16816.F32.BF16 R132, R8.reuse, R48, R40 ;  /* 0x000000300884723c */ /* 0x040fe20000041828 */
[----:B------:R-:W4:Y:S07]  /*1aa0*/  LDSM.16.M88.4 R40, [R228+0x2800] ;  /* 0x00280000e428783b */ /* 0x000f2e0000000200 */
[C---:B------:R-:W-:Y:S08]  /*1ab0*/  HMMA.16816.F32.BF16 R144, R8.reuse, R58, R64 ;  /* 0x0000003a0890723c */ /* 0x040ff00000041840 */
[C---:B------:R-:W-:Y:S08]  /*1ac0*/  HMMA.16816.F32.BF16 R140, R8.reuse, R52, R60 ;  /* 0x00000034088c723c */ /* 0x040ff0000004183c */
[C---:B------:R-:W-:Y:S08]  /*1ad0*/  HMMA.16816.F32.BF16 R64, R8.reuse, R86, R96 ;  /* 0x000000560840723c */ /* 0x040ff00000041860 */
[-C--:B------:R-:W-:Y:S08]  /*1ae0*/  HMMA.16816.F32.BF16 R148, R8, R56.reuse, R68 ;  /* 0x000000380894723c */ /* 0x080ff00000041844 */
[C---:B-1----:R-:W-:Y:S08]  /*1af0*/  HMMA.16816.F32.BF16 R60, R12.reuse, R56, R124 ;  /* 0x000000380c3c723c */ /* 0x042ff0000004187c */
[C---:B------:R-:W-:Y:S08]  /*1b00*/  HMMA.16816.F32.BF16 R56, R12.reuse, R58, R112 ;  /* 0x0000003a0c38723c */ /* 0x040ff00000041870 */
[----:B------:R-:W-:Y:S08]  /*1b10*/  HMMA.16816.F32.BF16 R68, R12, R52, R108 ;  /* 0x000000340c44723c */ /* 0x000ff0000004186c */
[-C--:B------:R-:W-:Y:S01]  /*1b20*/  HMMA.16816.F32.BF16 R120, R8, R84.reuse, R76 ;  /* 0x000000540878723c */ /* 0x080fe2000004184c */
[----:B------:R-:W1:Y:S07]  /*1b30*/  LDSM.16.M88.4 R8, [R232+0x6000] ;  /* 0x00600000e808783b */ /* 0x000e6e0000000200 */
[C---:B------:R-:W-:Y:S08]  /*1b40*/  HMMA.16816.F32.BF16 R88, R12.reuse, R84, R88 ;  /* 0x000000540c58723c */ /* 0x040ff00000041858 */
[C---:B------:R-:W-:Y:S01]  /*1b50*/  HMMA.16816.F32.BF16 R72, R12.reuse, R54, R100 ;  /* 0x000000360c48723c */ /* 0x040fe20000041864 */
[----:B------:R-:W-:Y:S07]  /*1b60*/  LDSM.16.M88.4 R52, [R227+0x3800] ;  /* 0x00380000e334783b */ /* 0x000fee0000000200 */
[C---:B------:R-:W-:Y:S08]  /*1b70*/  HMMA.16816.F32.BF16 R76, R12.reuse, R48, R92 ;  /* 0x000000300c4c723c */ /* 0x040ff0000004185c */
[C---:B------:R-:W-:Y:S01]  /*1b80*/  HMMA.16816.F32.BF16 R80, R12.reuse, R50, R28 ;  /* 0x000000320c50723c */ /* 0x040fe2000004181c */
[----:B------:R-:W-:Y:S04]  /*1b90*/  LDSM.16.M88.4 R28, [R227+0x2000] ;  /* 0x00200000e31c783b */ /* 0x000fe80000000200 */
[----:B------:R-:W-:Y:S03]  /*1ba0*/  LDSM.16.M88.4 R48, [R227+0x3000] ;  /* 0x00300000e330783b */ /* 0x000fe60000000200 */
[----:B------:R-:W-:Y:S01]  /*1bb0*/  HMMA.16816.F32.BF16 R84, R12, R86, R104 ;  /* 0x000000560c54723c */ /* 0x000fe20000041868 */
[----:B------:R-:W5:Y:S01]  /*1bc0*/  LDSM.16.M88.4 R12, [R232+0x4000] ;  /* 0x00400000e80c783b */ /* 0x000f620000000200 */
[----:B------:R-:W-:-:S06]  /*1bd0*/  DEPBAR.LE SB0, 0x0 ;  /* 0x000080000000791a */ /* 0x000fcc0000000000 */
[----:B--2---:R-:W-:Y:S08]  /*1be0*/  HMMA.16816.F32.BF16 R104, R20, R34, R64 ;  /* 0x000000221468723c */ /* 0x004ff00000041840 */
[C---:B---3--:R-:W-:Y:S08]  /*1bf0*/  HMMA.16816.F32.BF16 R64, R16.reuse, R44, R60 ;  /* 0x0000002c1040723c */ /* 0x048ff0000004183c */
[----:B------:R-:W-:Y:S08]  /*1c00*/  HMMA.16816.F32.BF16 R60, R16, R46, R56 ;  /* 0x0000002e103c723c */ /* 0x000ff00000041838 */
[-C--:B----4-:R-:W-:Y:S08]  /*1c10*/  HMMA.16816.F32.BF16 R100, R20, R40.reuse, R140 ;  /* 0x000000281464723c */ /* 0x090ff0000004188c */
[----:B------:R-:W-:Y:S08]  /*1c20*/  HMMA.16816.F32.BF16 R56, R16, R40, R68 ;  /* 0x000000281038723c */ /* 0x000ff00000041844 */
[C---:B------:R-:W-:Y:S08]  /*1c30*/  HMMA.16816.F32.BF16 R92, R20.reuse, R44, R148 ;  /* 0x0000002c145c723c */ /* 0x040ff00000041894 */
[C---:B------:R-:W-:Y:S08]  /*1c40*/  HMMA.16816.F32.BF16 R96, R20.reuse, R46, R144 ;  /* 0x0000002e1460723c */ /* 0x040ff00000041890 */
[-C--:B------:R-:W-:Y:S08]  /*1c50*/  HMMA.16816.F32.BF16 R108, R20, R42.reuse, R136 ;  /* 0x0000002a146c723c */ /* 0x080ff00000041888 */
[----:B------:R-:W-:Y:S08]  /*1c60*/  HMMA.16816.F32.BF16 R44, R16, R42, R72 ;  /* 0x0000002a102c723c */ /* 0x000ff00000041848 */
[C---:B------:R-:W-:Y:S08]  /*1c70*/  HMMA.16816.F32.BF16 R112, R20.reuse, R36, R132 ;  /* 0x000000241470723c */ /* 0x040ff00000041884 */
[C---:B------:R-:W-:Y:S08]  /*1c80*/  HMMA.16816.F32.BF16 R124, R20.reuse, R38, R128 ;  /* 0x00000026147c723c */ /* 0x040ff00000041880 */
[----:B------:R-:W-:Y:S08]  /*1c90*/  HMMA.16816.F32.BF16 R120, R20, R32, R120 ;  /* 0x000000201478723c */ /* 0x000ff00000041878 */
[C---:B------:R-:W-:Y:S08]  /*1ca0*/  HMMA.16816.F32.BF16 R40, R16.reuse, R36, R76 ;  /* 0x000000241028723c */ /* 0x040ff0000004184c */
[C---:B------:R-:W-:Y:S08]  /*1cb0*/  HMMA.16816.F32.BF16 R36, R16.reuse, R38, R80 ;  /* 0x000000261024723c */ /* 0x040ff00000041850 */
[C---:B------:R-:W-:Y:S08]  /*1cc0*/  HMMA.16816.F32.BF16 R20, R16.reuse, R32, R88 ;  /* 0x000000201014723c */ /* 0x040ff00000041858 */
[----:B------:R-:W-:Y:S08]  /*1cd0*/  HMMA.16816.F32.BF16 R16, R16, R34, R84 ;  /* 0x000000221010723c */ /* 0x000ff00000041854 */
[-C--:B-1----:R-:W-:Y:S08]  /*1ce0*/  HMMA.16816.F32.BF16 R72, R8, R24.reuse, R100 ;  /* 0x000000180848723c */ /* 0x082ff00000041864 */
[C---:B-----5:R-:W-:Y:S07]  /*1cf0*/  HMMA.16816.F32.BF16 R144, R12.reuse, R24, R56 ;  /* 0x000000180c90723c */ /* 0x060fee0000041838 */
[----:B------:R-:W-:Y:S01]  /*1d00*/  IMAD.MOV.U32 R24, RZ, RZ, R119 ;  /* 0x000000ffff187224 */ /* 0x000fe200078e0077 */
[C---:B------:R-:W-:Y:S04]  /*1d10*/  HMMA.16816.F32.BF16 R184, R12.reuse, R28, R64 ;  /* 0x0000001c0cb8723c */ /* 0x040fe80000041840 */
[----:B------:R1:W-:Y:S04]  /*1d20*/  STL [R1+0x30], R24 ;  /* 0x0000301801007387 */ /* 0x0003e80000100800 */
[C---:B------:R-:W-:Y:S08]  /*1d30*/  HMMA.16816.F32.BF16 R152, R12.reuse, R30, R60 ;  /* 0x0000001e0c98723c */ /* 0x040ff0000004183c */
[C---:B------:R-:W-:Y:S08]  /*1d40*/  HMMA.16816.F32.BF16 R140, R12.reuse, R26, R44 ;  /* 0x0000001a0c8c723c */ /* 0x040ff0000004182c */
[C---:B------:R-:W-:Y:S08]  /*1d50*/  HMMA.16816.F32.BF16 R180, R12.reuse, R48, R40 ;  /* 0x000000300cb4723c */ /* 0x040ff00000041828 */
[C---:B------:R-:W-:Y:S08]  /*1d60*/  HMMA.16816.F32.BF16 R172, R12.reuse, R50, R36 ;  /* 0x000000320cac723c */ /* 0x040ff00000041824 */
[C---:B------:R-:W-:Y:S08]  /*1d70*/  HMMA.16816.F32.BF16 R156, R12.reuse, R52, R20 ;  /* 0x000000340c9c723c */ /* 0x040ff00000041814 */
[----:B------:R-:W-:Y:S07]  /*1d80*/  HMMA.16816.F32.BF16 R148, R12, R54, R16 ;  /* 0x000000360c94723c */ /* 0x000fee0000041810 */
[----:B------:R-:W-:Y:S01]  /*1d90*/  IMAD.SHL.U32 R14, R161, 0x2, RZ ;  /* 0x00000002a10e7824 */ /* 0x000fe200078e00ff */
[----:B------:R-:W-:Y:S01]  /*1da0*/  HMMA.16816.F32.BF16 R32, R8, R28, R92 ;  /* 0x0000001c0820723c */ /* 0x000fe2000004185c */
[----:B------:R-:W-:-:S02]  /*1db0*/  IMNMX R17, R2, R116, PT ;  /* 0x0000007402117217 */ /* 0x000fc40003800200 */
[-C--:B------:R-:W-:Y:S02]  /*1dc0*/  IMNMX R18, R3, R116.reuse, PT ;  /* 0x0000007403127217 */ /* 0x080fe40003800200 */
[-C--:B------:R-:W-:Y:S02]  /*1dd0*/  IMNMX R15, R5, R116.reuse, PT ;  /* 0x00000074050f7217 */ /* 0x080fe40003800200 */
[----:B------:R-:W-:Y:S01]  /*1de0*/  IMNMX R16, R6, R116, PT ;  /* 0x0000007406107217 */ /* 0x000fe20003800200 */
[----:B------:R-:W-:Y:S01]  /*1df0*/  HMMA.16816.F32.BF16 R68, R8, R30, R96 ;  /* 0x0000001e0844723c */ /* 0x000fe20000041860 */
[----:B------:R-:W-:Y:S02]  /*1e00*/  LOP3.LUT R2, R118, R117, RZ, 0xfc, !PT ;  /* 0x0000007576027212 */ /* 0x000fe400078efcff */
[----:B------:R-:W-:-:S05]  /*1e10*/  LOP3.LUT R14, R14, 0x6, RZ, 0xc0, !PT ;  /* 0x000000060e0e7812 */ /* 0x000fca00078ec0ff */
[C---:B------:R-:W-:Y:S08]  /*1e20*/  HMMA.16816.F32.BF16 R76, R8.reuse, R26, R108 ;  /* 0x0000001a084c723c */ /* 0x040ff0000004186c */
[C---:B------:R-:W-:Y:S08]  /*1e30*/  HMMA.16816.F32.BF16 R80, R8.reuse, R48, R112 ;  /* 0x000000300850723c */ /* 0x040ff00000041870 */
[C---:B------:R-:W-:Y:S08]  /*1e40*/  HMMA.16816.F32.BF16 R124, R8.reuse, R50, R124 ;  /* 0x00000032087c723c */ /* 0x040ff0000004187c */
[C---:B------:R-:W-:Y:S08]  /*1e50*/  HMMA.16816.F32.BF16 R120, R8.reuse, R52, R120 ;  /* 0x000000340878723c */ /* 0x040ff00000041878 */
[----:B------:R-:W-:Y:S01]  /*1e60*/  HMMA.16816.F32.BF16 R104, R8, R54, R104 ;  /* 0x000000360868723c */ /* 0x000fe20000041868 */
[----:B------:R-:W-:Y:S06]  /*1e70*/  BAR.SYNC.DEFER_BLOCKING 0x0 ;  /* 0x0000000000007b1d */ /* 0x000fec0000010000 */
[----:B------:R-:W-:Y:S05]  /*1e80*/  @!P0 BRA `(.L_x_1) ;  /* 0x000001a000008947 */ /* 0x000fea0003800000 */
[----:B-1----:R-:W-:-:S04]  /*1e90*/  IADD3 R3, R166, -0x2, RZ ;  /* 0xfffffffea6037810 */ /* 0x002fc80007ffe0ff */
[----:B------:R-:W-:Y:S01]  /*1ea0*/  SHF.R.S32.HI R8, RZ, 0x1f, R3 ;  /* 0x0000001fff087819 */ /* 0x000fe20000011403 */
[C---:B------:R-:W-:Y:S02]  /*1eb0*/  IMAD R5, R3.reuse, UR12, RZ ;  /* 0x0000000c03057c24 */ /* 0x040fe4000f8e02ff */
[----:B------:R-:W-:-:S04]  /*1ec0*/  IMAD.WIDE.U32 R6, R3, UR13, R164 ;  /* 0x0000000d03067c25 */ /* 0x000fc8000f8e00a4 */
[----:B------:R-:W-:Y:S01]  /*1ed0*/  IMAD R3, R8, UR13, R5 ;  /* 0x0000000d08037c24 */ /* 0x000fe2000f8e0205 */
[----:B------:R-:W-:-:S03]  /*1ee0*/  LEA R10, P1, R6, c[0x0][0x168], 0x1 ;  /* 0x00005a00060a7a11 */ /* 0x000fc600078208ff */
[----:B------:R-:W-:Y:S01]  /*1ef0*/  IMAD.IADD R3, R7, 0x1, R3 ;  /* 0x0000000107037824 */ /* 0x000fe200078e0203 */
[----:B------:R-:W-:-:S04]  /*1f00*/  IADD3 R8, P0, R10, UR8, RZ ;  /* 0x000000080a087c10 */ /* 0x000fc8000ff1e0ff */
[----:B------:R-:W-:Y:S02]  /*1f10*/  LEA.HI.X R11, R6, c[0x0][0x16c], R3, 0x1, P1 ;  /* 0x00005b00060b7a11 */ /* 0x000fe400008f0c03 */
[----:B------:R-:W-:Y:S02]  /*1f20*/  IADD3 R6, P1, R8, UR8, RZ ;  /* 0x0000000808067c10 */ /* 0x000fe4000ff3e0ff */
[----:B------:R-:W-:Y:S01]  /*1f30*/  IADD3.X R9, R11, UR6, RZ, P0, !PT ;  /* 0x000000060b097c10 */ /* 0x000fe200087fe4ff */
[----:B------:R-:W-:Y:S01]  /*1f40*/  @!PT LDS RZ, [RZ] ;  /* 0x00000000fffff984 */ /* 0x000fe20000000800 */
[----:B------:R-:W-:Y:S01]  /*1f50*/  @!PT LDS RZ, [RZ] ;  /* 0x00000000fffff984 */ /* 0x000fe20000000800 */
[----:B------:R-:W-:Y:S01]  /*1f60*/  @!PT LDS RZ, [RZ] ;  /* 0x00000000fffff984 */ /* 0x000fe20000000800 */
[----:B------:R1:W-:Y:S01]  /*1f70*/  LDGSTS.E.BYPASS.LTC128B.128 [R243+0x8000], [R10.64] ;  /* 0x080000000af37fae */ /* 0x0003e2000b901d50 */
[----:B------:R-:W-:Y:S02]  /*1f80*/  IADD3 R12, P0, R6, UR8, RZ ;  /* 0x00000008060c7c10 */ /* 0x000fe4000ff1e0ff */
[----:B------:R-:W-:Y:S01]  /*1f90*/  IADD3.X R7, R9, UR6, RZ, P1, !PT ;  /* 0x0000000609077c10 */ /* 0x000fe20008ffe4ff */
[----:B------:R1:W-:Y:S03]  /*1fa0*/  LDGSTS.E.BYPASS.LTC128B.128 [R243+0xa000], [R10.64+0x80] ;  /* 0x0a0000800af37fae */ /* 0x0003e6000b901d50 */
[----:B------:R-:W-:Y:S01]  /*1fb0*/  IADD3.X R13, R7, UR6, RZ, P0, !PT ;  /* 0x00000006070d7c10 */ /* 0x000fe200087fe4ff */
[----:B------:R1:W-:Y:S04]  /*1fc0*/  LDGSTS.E.BYPASS.LTC128B.128 [R243+0x8800], [R8.64] ;  /* 0x0880000008f37fae */ /* 0x0003e8000b901d50 */
[----:B------:R1:W-:Y:S04]  /*1fd0*/  LDGSTS.E.BYPASS.LTC128B.128 [R243+0xa800], [R8.64+0x80] ;  /* 0x0a80008008f37fae */ /* 0x0003e8000b901d50 */
[----:B------:R1:W-:Y:S04]  /*1fe0*/  LDGSTS.E.BYPASS.LTC128B.128 [R243+0x9000], [R6.64] ;  /* 0x0900000006f37fae */ /* 0x0003e8000b901d50 */
[----:B------:R1:W-:Y:S04]  /*1ff0*/  LDGSTS.E.BYPASS.LTC128B.128 [R243+0xb000], [R6.64+0x80] ;  /* 0x0b00008006f37fae */ /* 0x0003e8000b901d50 */
[----:B------:R1:W-:Y:S04]  /*2000*/  LDGSTS.E.BYPASS.LTC128B.128 [R243+0x9800], [R12.64] ;  /* 0x098000000cf37fae */ /* 0x0003e8000b901d50 */
[----:B------:R1:W-:Y:S04]  /*2010*/  LDGSTS.E.BYPASS.LTC128B.128 [R243+0xb800], [R12.64+0x80] ;  /* 0x0b8000800cf37fae */ /* 0x0003e8000b901d50 */
[----:B------:R-:W0:Y:S02]  /*2020*/  LDGDEPBAR ;  /* 0x00000000000079af */ /* 0x000e240000000000 */
.L_x_1:
[----:B-1----:R-:W-:Y:S01]  /*2030*/  IMAD R14, R24, 0x40, R14 ;  /* 0x00000040180e7824 */ /* 0x002fe200078e020e */
[----:B------:R-:W-:Y:S01]  /*2040*/  STL [R1+0x90], R243 ;  /* 0x000090f301007387 */ /* 0x000fe20000100800 */
[----:B------:R-:W-:-:S03]  /*2050*/  IMAD.SHL.U32 R167, R2, 0x2, RZ ;  /* 0x0000000202a77824 */ /* 0x000fc600078e00ff */
[C---:B------:R-:W-:Y:S01]  /*2060*/  IADD3 R110, R14.reuse, 0x1, RZ ;  /* 0x000000010e6e7810 */ /* 0x040fe20007ffe0ff */
[----:B------:R-:W-:Y:S01]  /*2070*/  STL [R1+0x8c], R241 ;  /* 0x00008cf101007387 */ /* 0x000fe20000100800 */
[-C--:B------:R-:W-:Y:S01]  /*2080*/  ISETP.GE.AND P3, PT, R14, R15.reuse, PT ;  /* 0x0000000f0e00720c */ /* 0x080fe20003f66270 */
[--C-:B------:R-:W-:Y:S01]  /*2090*/  IMAD.IADD R224, R4, 0x1, R167.reuse ;  /* 0x0000000104e07824 */ /* 0x100fe200078e02a7 */
[----:B------:R-:W-:Y:S01]  /*20a0*/  IADD3 R109, R14, 0x8, RZ ;  /* 0x000000080e6d7810 */ /* 0x000fe20007ffe0ff */
[----:B------:R-:W-:Y:S01]  /*20b0*/  STL [R1+0x88], R240 ;  /* 0x000088f001007387 */ /* 0x000fe20000100800 */
[----:B------:R-:W-:Y:S01]  /*20c0*/  ISETP.GE.AND P2, PT, R110, R15, PT ;  /* 0x0000000f6e00720c */ /* 0x000fe20003f46270 */
[----:B------:R-:W-:Y:S01]  /*20d0*/  IMAD.IADD R226, R0, 0x1, R167 ;  /* 0x0000000100e27824 */ /* 0x000fe200078e02a7 */
[----:B------:R-:W-:Y:S01]  /*20e0*/  FSEL R8, R32, -INF , !P3 ;  /* 0xff80000020087808 */ /* 0x000fe20005800000 */
[----:B------:R-:W-:Y:S01]  /*20f0*/  STL [R1+0x84], R239 ;  /* 0x000084ef01007387 */ /* 0x000fe20000100800 */
[----:B------:R-:W-:-:S02]  /*2100*/  FSEL R9, R33, -INF , !P2 ;  /* 0xff80000021097808 */ /* 0x000fc40005000000 */
[C---:B------:R-:W-:Y:S01]  /*2110*/  IADD3 R65, R14.reuse, 0x9, RZ ;  /* 0x000000090e417810 */ /* 0x040fe20007ffe0ff */
[----:B------:R-:W-:Y:S01]  /*2120*/  STL [R1+0x80], R238 ;  /* 0x000080ee01007387 */ /* 0x000fe20000100800 */
[-C--:B------:R-:W-:Y:S02]  /*2130*/  ISETP.GE.AND P3, PT, R109, R15.reuse, PT ;  /* 0x0000000f6d00720c */ /* 0x080fe40003f66270 */
[----:B------:R-:W-:Y:S01]  /*2140*/  IADD3 R108, R14, 0x10, RZ ;  /* 0x000000100e6c7810 */ /* 0x000fe20007ffe0ff */
[----:B------:R-:W-:Y:S01]  /*2150*/  STL [R1+0x7c], R237 ;  /* 0x00007ced01007387 */ /* 0x000fe20000100800 */
[----:B------:R-:W-:Y:S02]  /*2160*/  ISETP.GE.AND P2, PT, R65, R15, PT ;  /* 0x0000000f4100720c */ /* 0x000fe40003f46270 */
[----:B------:R-:W-:Y:S01]  /*2170*/  FSEL R10, R68, -INF , !P3 ;  /* 0xff800000440a7808 */ /* 0x000fe20005800000 */
[----:B------:R1:W-:Y:S01]  /*2180*/  STL [R1+0x78], R236 ;  /* 0x000078ec01007387 */ /* 0x0003e20000100800 */
[----:B------:R-:W-:-:S02]  /*2190*/  FMNMX.FTZ R3, R8, R9, !PT ;  /* 0x0000000908037209 */ /* 0x000fc40007810000 */
[----:B------:R-:W-:Y:S01]  /*21a0*/  FSEL R11, R69, -INF , !P2 ;  /* 0xff800000450b7808 */ /* 0x000fe20005000000 */
[----:B------:R2:W-:Y:S01]  /*21b0*/  STL [R1+0x74], R235 ;  /* 0x000074eb01007387 */ /* 0x0005e20000100800 */
[----:B------:R-:W-:Y:S02]  /*21c0*/  IADD3 R64, R14, 0x11, RZ ;  /* 0x000000110e407810 */ /* 0x000fe40007ffe0ff */
[----:B------:R-:W-:Y:S01]  /*21d0*/  ISETP.GE.AND P3, PT, R108, R15, PT ;  /* 0x0000000f6c00720c */ /* 0x000fe20003f66270 */
[----:B------:R-:W-:Y:S01]  /*21e0*/  STL [R1+0x70], R234 ;  /* 0x000070ea01007387 */ /* 0x000fe20000100800 */
[----:B------:R-:W-:Y:S02]  /*21f0*/  FMNMX.FTZ R3, R10, R3, !PT ;  /* 0x000000030a037209 */ /* 0x000fe40007810000 */
[----:B------:R-:W-:Y:S01]  /*2200*/  IADD3 R67, R14, 0x18, RZ ;  /* 0x000000180e437810 */ /* 0x000fe20007ffe0ff */
[----:B------:R3:W-:Y:S01]  /*2210*/  STL [R1+0x6c], R233 ;  /* 0x00006ce901007387 */ /* 0x0007e20000100800 */
[----:B------:R-:W-:-:S02]  /*2220*/  ISETP.GE.AND P2, PT, R64, R15, PT ;  /* 0x0000000f4000720c */ /* 0x000fc40003f46270 */
[----:B------:R-:W-:Y:S01]  /*2230*/  FSEL R23, R72, -INF , !P3 ;  /* 0xff80000048177808 */ /* 0x000fe20005800000 */
[----:B------:R-:W-:Y:S01]  /*2240*/  STL [R1+0x68], R232 ;  /* 0x000068e801007387 */ /* 0x000fe20000100800 */
[----:B------:R-:W-:Y:S02]  /*2250*/  FMNMX.FTZ R3, R11, R3, !PT ;  /* 0x000000030b037209 */ /* 0x000fe40007810000 */
[-C--:B------:R-:W-:Y:S01]  /*2260*/  ISETP.GE.AND P1, PT, R14, R16.reuse, PT ;  /* 0x000000100e00720c */ /* 0x080fe20003f26270 */
[----:B------:R4:W-:Y:S01]  /*2270*/  STL [R1+0x64], R231 ;  /* 0x000064e701007387 */ /* 0x0009e20000100800 */
[----:B------:R-:W-:Y:S02]  /*2280*/  ISETP.GE.AND P0, PT, R110, R16, PT ;  /* 0x000000106e00720c */ /* 0x000fe40003f06270 */
[----:B------:R-:W-:Y:S01]  /*2290*/  FSEL R24, R73, -INF , !P2 ;  /* 0xff80000049187808 */ /* 0x000fe20005000000 */
[----:B------:R-:W-:Y:S01]  /*22a0*/  STL [R1+0x60], R230 ;  /* 0x000060e601007387 */ /* 0x000fe20000100800 */
[----:B------:R-:W-:-:S02]  /*22b0*/  IADD3 R63, R14, 0x19, RZ ;  /* 0x000000190e3f7810 */ /* 0x000fc40007ffe0ff */
[----:B------:R-:W-:Y:S01]  /*22c0*/  ISETP.GE.AND P3, PT, R67, R15, PT ;  /* 0x0000000f4300720c */ /* 0x000fe20003f66270 */
[----:B------:R1:W-:Y:S01]  /*22d0*/  STL [R1+0x5c], R229 ;  /* 0x00005ce501007387 */ /* 0x0003e20000100800 */
[----:B------:R-:W-:Y:S02]  /*22e0*/  FMNMX.FTZ R3, R23, R3, !PT ;  /* 0x0000000317037209 */ /* 0x000fe40007810000 */
[----:B------:R-:W-:Y:S01]  /*22f0*/  FSEL R19, R34, -INF , !P1 ;  /* 0xff80000022137808 */ /* 0x000fe20004800000 */
[----:B------:R1:W-:Y:S01]  /*2300*/  STL [R1+0x58], R228 ;  /* 0x000058e401007387 */ /* 0x0003e20000100800 */
[----:B------:R-:W-:Y:S02]  /*2310*/  FSEL R20, R35, -INF , !P0 ;  /* 0xff80000023147808 */ /* 0x000fe40004000000 */
[----:B------:R-:W-:Y:S01]  /*2320*/  ISETP.GE.AND P1, PT, R109, R16, PT ;  /* 0x000000106d00720c */ /* 0x000fe20003f26270 */
[----:B------:R-:W-:Y:S01]  /*2330*/  LDSM.16.MT88.4 R92, [R226+0xc000] ;  /* 0x00c00000e25c783b */ /* 0x000fe20000004200 */
[----:B------:R-:W-:-:S02]  /*2340*/  IADD3 R66, R14, 0x20, RZ ;  /* 0x000000200e427810 */ /* 0x000fc40007ffe0ff */
[----:B------:R-:W-:Y:S01]  /*2350*/  ISETP.GE.AND P2, PT, R63, R15, PT ;  /* 0x0000000f3f00720c */ /* 0x000fe20003f46270 */
[----:B------:R-:W-:Y:S01]  /*2360*/  STL [R1+0x54], R227 ;  /* 0x000054e301007387 */ /* 0x000fe20000100800 */
[----:B------:R-:W-:Y:S02]  /*2370*/  FSEL R25, R76, -INF , !P3 ;  /* 0xff8000004c197808 */ /* 0x000fe40005800000 */
[----:B------:R-:W-:Y:S01]  /*2380*/  FMNMX.FTZ R5, R24, R3, !PT ;  /* 0x0000000318057209 */ /* 0x000fe20007810000 */
[----:B------:R-:W-:Y:S01]  /*2390*/  LDSM.16.MT88.4 R84, [R226+0xc800] ;  /* 0x00c80000e254783b */ /* 0x000fe20000004200 */
[----:B------:R-:W-:Y:S02]  /*23a0*/  ISETP.GE.AND P0, PT, R65, R16, PT ;  /* 0x000000104100720c */ /* 0x000fe40003f06270 */
[----:B------:R-:W-:Y:S01]  /*23b0*/  FSEL R21, R70, -INF , !P1 ;  /* 0xff80000046157808 */ /* 0x000fe20004800000 */
[----:B------:R-:W-:Y:S01]  /*23c0*/  LDSM.16.MT88.4 R112, [R167+0xe000] ;  /* 0x00e00000a770783b */ /* 0x000fe20000004200 */
[----:B------:R-:W-:-:S02]  /*23d0*/  FMNMX.FTZ R3, R19, R20, !PT ;  /* 0x0000001413037209 */ /* 0x000fc40007810000 */
[----:B------:R-:W-:Y:S01]  /*23e0*/  FSEL R36, R77, -INF , !P2 ;  /* 0xff8000004d247808 */ /* 0x000fe20005000000 */
[----:B------:R-:W-:Y:S01]  /*23f0*/  LDSM.16.MT88.4 R100, [R167+0xe800] ;  /* 0x00e80000a764783b */ /* 0x000fe20000004200 */
[----:B------:R-:W-:Y:S02]  /*2400*/  IADD3 R62, R14, 0x21, RZ ;  /* 0x000000210e3e7810 */ /* 0x000fe40007ffe0ff */
[----:B------:R-:W-:Y:S01]  /*2410*/  ISETP.GE.AND P3, PT, R66, R15, PT ;  /* 0x0000000f4200720c */ /* 0x000fe20003f66270 */
[----:B------:R-:W-:Y:S01]  /*2420*/  LDSM.16.MT88.4 R132, [R226+0xe000] ;  /* 0x00e00000e284783b */ /* 0x000fe20000004200 */
[----:B------:R-:W-:Y:S02]  /*2430*/  FMNMX.FTZ R5, R25, R5, !PT ;  /* 0x0000000519057209 */ /* 0x000fe40007810000 */
[----:B------:R-:W-:Y:S01]  /*2440*/  FSEL R22, R71, -INF , !P0 ;  /* 0xff80000047167808 */ /* 0x000fe20004000000 */
[----:B------:R-:W-:Y:S01]  /*2450*/  LDSM.16.MT88.4 R116, [R226+0xe800] ;  /* 0x00e80000e274783b */ /* 0x000fe20000004200 */
[----:B------:R-:W-:-:S02]  /*2460*/  ISETP.GE.AND P1, PT, R108, R16, PT ;  /* 0x000000106c00720c */ /* 0x000fc40003f26270 */
[----:B------:R-:W-:Y:S01]  /*2470*/  FMNMX.FTZ R3, R21, R3, !PT ;  /* 0x0000000315037209 */ /* 0x000fe20007810000 */
[----:B------:R-:W-:Y:S01]  /*2480*/  LDSM.16.MT88.4 R68, [R167+0xc800] ;  /* 0x00c80000a744783b */ /* 0x000fe20000004200 */
[----:B------:R-:W-:Y:S02]  /*2490*/  ISETP.GE.AND P2, PT, R62, R15, PT ;  /* 0x0000000f3e00720c */ /* 0x000fe40003f46270 */
[----:B------:R-:W-:Y:S02]  /*24a0*/  FSEL R176, R80, -INF , !P3 ;  /* 0xff80000050b07808 */ /* 0x000fe40005800000 */
[----:B------:R-:W-:Y:S02]  /*24b0*/  IADD3 R60, R14, 0x28, RZ ;  /* 0x000000280e3c7810 */ /* 0x000fe40007ffe0ff */
[----:B------:R-:W-:Y:S02]  /*24c0*/  FMNMX.FTZ R6, R36, R5, !PT ;  /* 0x0000000524067209 */ /* 0x000fe40007810000 */
[----:B------:R-:W-:-:S02]  /*24d0*/  ISETP.GE.AND P0, PT, R64, R16, PT ;  /* 0x000000104000720c */ /* 0x000fc40003f06270 */
[----:B------:R-:W-:Y:S02]  /*24e0*/  FSEL R37, R74, -INF , !P1 ;  /* 0xff8000004a257808 */ /* 0x000fe40004800000 */
[----:B------:R-:W-:Y:S02]  /*24f0*/  FMNMX.FTZ R3, R22, R3, !PT ;  /* 0x0000000316037209 */ /* 0x000fe40007810000 */
[----:B------:R-:W-:Y:S02]  /*2500*/  FSEL R171, R81, -INF , !P2 ;  /* 0xff80000051ab7808 */ /* 0x000fe40005000000 */
[----:B------:R-:W-:Y:S02]  /*2510*/  IADD3 R61, R14, 0x29, RZ ;  /* 0x000000290e3d7810 */ /* 0x000fe40007ffe0ff */
[----:B------:R-:W-:Y:S02]  /*2520*/  ISETP.GE.AND P3, PT, R60, R15, PT ;  /* 0x0000000f3c00720c */ /* 0x000fe40003f66270 */
[----:B------:R-:W-:-:S02]  /*2530*/  FMNMX.FTZ R6, R176, R6, !PT ;  /* 0x00000006b0067209 */ /* 0x000fc40007810000 */
[----:B------:R-:W-:Y:S02]  /*2540*/  FSEL R38, R75, -INF , !P0 ;  /* 0xff8000004b267808 */ /* 0x000fe40004000000 */
[----:B------:R-:W-:Y:S01]  /*2550*/  ISETP.GE.AND P1, PT, R67, R16, PT ;  /* 0x000000104300720c */ /* 0x000fe20003f26270 */
[----:B------:R-:W-:Y:S01]  /*2560*/  LDSM.16.MT88.4 R72, [R224+0xc800] ;  /* 0x00c80000e048783b */ /* 0x000fe20000004200 */
[----:B------:R-:W-:Y:S02]  /*2570*/  FMNMX.FTZ R3, R37, R3, !PT ;  /* 0x0000000325037209 */ /* 0x000fe40007810000 */
[----:B------:R-:W-:Y:S02]  /*2580*/  IADD3 R111, R14, 0x30, RZ ;  /* 0x000000300e6f7810 */ /* 0x000fe40007ffe0ff */
[----:B------:R-:W-:Y:S02]  /*2590*/  ISETP.GE.AND P2, PT, R61, R15, PT ;  /* 0x0000000f3d00720c */ /* 0x000fe40003f46270 */
[----:B------:R-:W-:-:S02]  /*25a0*/  FSEL R170, R124, -INF , !P3 ;  /* 0xff8000007caa7808 */ /* 0x000fc40005800000 */
[----:B------:R-:W-:Y:S02]  /*25b0*/  FMNMX.FTZ R6, R171, R6, !PT ;  /* 0x00000006ab067209 */ /* 0x000fe40007810000 */
[----:B------:R-:W-:Y:S02]  /*25c0*/  ISETP.GE.AND P0, PT, R63, R16, PT ;  /* 0x000000103f00720c */ /* 0x000fe40003f06270 */
[----:B------:R-:W-:Y:S02]  /*25d0*/  FSEL R39, R78, -INF , !P1 ;  /* 0xff8000004e277808 */ /* 0x000fe40004800000 */
[----:B------:R-:W-:Y:S02]  /*25e0*/  FMNMX.FTZ R3, R38, R3, !PT ;  /* 0x0000000326037209 */ /* 0x000fe40007810000 */
[----:B------:R-:W-:Y:S02]  /*25f0*/  IADD3 R128, R14, 0x31, RZ ;  /* 0x000000310e807810 */ /* 0x000fe40007ffe0ff */
[----:B------:R-:W-:-:S02]  /*2600*/  ISETP.GE.AND P3, PT, R111, R15, PT ;  /* 0x0000000f6f00720c */ /* 0x000fc40003f66270 */
[----:B------:R-:W-:Y:S02]  /*2610*/  FSEL R161, R125, -INF , !P2 ;  /* 0xff8000007da17808 */ /* 0x000fe40005000000 */
[----:B------:R-:W-:Y:S02]  /*2620*/  FMNMX.FTZ R6, R170, R6, !PT ;  /* 0x00000006aa067209 */ /* 0x000fe40007810000 */
[----:B------:R-:W-:Y:S02]  /*2630*/  FSEL R40, R79, -INF , !P0 ;  /* 0xff8000004f287808 */ /* 0x000fe40004000000 */
[----:B------:R-:W-:Y:S01]  /*2640*/  ISETP.GE.AND P1, PT, R66, R16, PT ;  /* 0x000000104200720c */ /* 0x000fe20003f26270 */
[----:B------:R-:W-:Y:S01]  /*2650*/  LDSM.16.MT88.4 R76, [R167+0xc000] ;  /* 0x00c00000a74c783b */ /* 0x000fe20000004200 */
[----:B------:R-:W-:Y:S02]  /*2660*/  FMNMX.FTZ R3, R39, R3, !PT ;  /* 0x0000000327037209 */ /* 0x000fe40007810000 */
[----:B------:R-:W-:-:S02]  /*2670*/  IADD3 R129, R14, 0x38, RZ ;  /* 0x000000380e817810 */ /* 0x000fc40007ffe0ff */
[----:B------:R-:W-:Y:S02]  /*2680*/  ISETP.GE.AND P2, PT, R128, R15, PT ;  /* 0x0000000f8000720c */ /* 0x000fe40003f46270 */
[----:B-1----:R-:W-:Y:S02]  /*2690*/  FSEL R236, R120, -INF , !P3 ;  /* 0xff80000078ec7808 */ /* 0x002fe40005800000 */
[----:B------:R-:W-:Y:S02]  /*26a0*/  FMNMX.FTZ R6, R161, R6, !PT ;  /* 0x00000006a1067209 */ /* 0x000fe40007810000 */
[----:B------:R-:W-:Y:S01]  /*26b0*/  ISETP.GE.AND P0, PT, R62, R16, PT ;  /* 0x000000103e00720c */ /* 0x000fe20003f06270 */
[----:B------:R-:W-:Y:S01]  /*26c0*/  STL [R1+0x94], R236 ;  /* 0x000094ec01007387 */ /* 0x000fe20000100800 */
[----:B------:R-:W-:Y:S02]  /*26d0*/  FSEL R178, R82, -INF , !P1 ;  /* 0xff80000052b27808 */ /* 0x000fe40004800000 */
[----:B------:R-:W-:Y:S01]  /*26e0*/  FMNMX.FTZ R3, R40, R3, !PT ;  /* 0x0000000328037209 */ /* 0x000fe20007810000 */
[----:B------:R-:W-:Y:S01]  /*26f0*/  STL [R1+0x98], R15 ;  /* 0x0000980f01007387 */ /* 0x000fe20000100800 */
[----:B------:R-:W-:-:S02]  /*2700*/  IADD3 R130, R14, 0x39, RZ ;  /* 0x000000390e827810 */ /* 0x000fc40007ffe0ff */
[----:B------:R-:W-:Y:S02]  /*2710*/  ISETP.GE.AND P3, PT, R129, R15, PT ;  /* 0x0000000f8100720c */ /* 0x000fe40003f66270 */
[----:B--2---:R-:W-:Y:S02]  /*2720*/  FSEL R235, R121, -INF , !P2 ;  /* 0xff80000079eb7808 */ /* 0x004fe40005000000 */
[----:B------:R-:W-:Y:S02]  /*2730*/  FMNMX.FTZ R6, R236, R6, !PT ;  /* 0x00000006ec067209 */ /* 0x000fe40007810000 */
[----:B------:R-:W-:Y:S01]  /*2740*/  FSEL R177, R83, -INF , !P0 ;  /* 0xff80000053b17808 */ /* 0x000fe20004000000 */
[----:B------:R-:W-:Y:S01]  /*2750*/  STL [R1+0x9c], R235 ;  /* 0x00009ceb01007387 */ /* 0x000fe20000100800 */
[----:B------:R-:W-:Y:S02]  /*2760*/  ISETP.GE.AND P1, PT, R60, R16, PT ;  /* 0x000000103c00720c */ /* 0x000fe40003f26270 */
[----:B------:R-:W-:Y:S01]  /*2770*/  FMNMX.FTZ R3, R178, R3, !PT ;  /* 0x00000003b2037209 */ /* 0x000fe20007810000 */
[----:B------:R-:W-:Y:S01]  /*2780*/  LDSM.16.MT88.4 R80, [R224+0xc000] ;  /* 0x00c00000e050783b */ /* 0x000fe20000004200 */
[----:B------:R-:W-:-:S02]  /*2790*/  ISETP.GE.AND P2, PT, R130, R15, PT ;  /* 0x0000000f8200720c */ /* 0x000fc40003f46270 */
[----:B---3--:R-:W-:Y:S02]  /*27a0*/  FSEL R233, R104, -INF , !P3 ;  /* 0xff80000068e97808 */ /* 0x008fe40005800000 */
[----:B------:R-:W-:Y:S02]  /*27b0*/  FMNMX.FTZ R6, R235, R6, !PT ;  /* 0x00000006eb067209 */ /* 0x000fe40007810000 */
[----:B------:R-:W-:Y:S01]  /*27c0*/  FSEL R169, R126, -INF , !P1 ;  /* 0xff8000007ea97808 */ /* 0x000fe20004800000 */
[----:B------:R-:W-:Y:S01]  /*27d0*/  STL [R1+0xa0], R233 ;  /* 0x0000a0e901007387 */ /* 0x000fe20000100800 */
[----:B------:R-:W-:Y:S02]  /*27e0*/  FMNMX.FTZ R3, R177, R3, !PT ;  /* 0x00000003b1037209 */ /* 0x000fe40007810000 */
[----:B------:R-:W-:Y:S02]  /*27f0*/  ISETP.GE.AND P0, PT, R61, R16, PT ;  /* 0x000000103d00720c */ /* 0x000fe40003f06270 */
[----:B----4-:R-:W-:-:S02]  /*2800*/  FSEL R231, R105, -INF , !P2 ;  /* 0xff80000069e77808 */ /* 0x010fc40005000000 */
[----:B------:R-:W-:Y:S02]  /*2810*/  FMNMX.FTZ R6, R233, R6, !PT ;  /* 0x00000006e9067209 */ /* 0x000fe40007810000 */
[----:B------:R-:W-:Y:S01]  /*2820*/  FMNMX.FTZ R5, R169, R3, !PT ;  /* 0x00000003a9057209 */ /* 0x000fe20007810000 */
[----:B------:R-:W-:Y:S01]  /*2830*/  STL [R1+0xa4], R231 ;  /* 0x0000a4e701007387 */ /* 0x000fe20000100800 */
[----:B------:R-:W-:Y:S02]  /*2840*/  FSEL R168, R127, -INF , !P0 ;  /* 0xff8000007fa87808 */ /* 0x000fe40004000000 */
[----:B------:R-:W-:Y:S02]  /*2850*/  ISETP.GE.AND P1, PT, R111, R16, PT ;  /* 0x000000106f00720c */ /* 0x000fe40003f26270 */
[----:B------:R-:W-:Y:S02]  /*2860*/  FMNMX.FTZ R3, R231, R6, !PT ;  /* 0x00000006e7037209 */ /* 0x000fe40007810000 */
[----:B------:R-:W-:-:S02]  /*2870*/  ISETP.GE.AND P0, PT, R128, R16, PT ;  /* 0x000000108000720c */ /* 0x000fc40003f06270 */
[----:B------:R-:W-:Y:S01]  /*2880*/  FSEL R229, R122, -INF , !P1 ;  /* 0xff8000007ae57808 */ /* 0x000fe20004800000 */
[----:B------:R-:W1:Y:S01]  /*2890*/  SHFL.BFLY PT, R7, R3, 0x2, 0x1f ;  /* 0x0c401f0003077f89 */ /* 0x000e6200000e0000 */
[----:B------:R-:W-:Y:S02]  /*28a0*/  FMNMX.FTZ R5, R168, R5, !PT ;  /* 0x00000005a8057209 */ /* 0x000fe40007810000 */
[----:B------:R-:W-:Y:S01]  /*28b0*/  FSEL R228, R123, -INF , !P0 ;  /* 0xff8000007be47808 */ /* 0x000fe20004000000 */
[----:B------:R-:W-:Y:S01]  /*28c0*/  STL [R1+0xa8], R229 ;  /* 0x0000a8e501007387 */ /* 0x000fe20000100800 */
[-C--:B------:R-:W-:Y:S02]  /*28d0*/  ISETP.GE.AND P1, PT, R129, R16.reuse, PT ;  /* 0x000000108100720c */ /* 0x080fe40003f26270 */
[----:B------:R-:W-:Y:S01]  /*28e0*/  FMNMX.FTZ R5, R229, R5, !PT ;  /* 0x00000005e5057209 */ /* 0x000fe20007810000 */
[----:B------:R-:W-:Y:S01]  /*28f0*/  LDSM.16.MT88.4 R120, [R224+0xe000] ;  /* 0x00e00000e078783b */ /* 0x000fe20000004200 */
[----:B------:R-:W-:-:S02]  /*2900*/  ISETP.GE.AND P0, PT, R130, R16, PT ;  /* 0x000000108200720c */ /* 0x000fc40003f06270 */
[----:B------:R-:W-:Y:S02]  /*2910*/  FSEL R203, R106, -INF , !P1 ;  /* 0xff8000006acb7808 */ /* 0x000fe40004800000 */
[----:B------:R-:W-:Y:S02]  /*2920*/  FMNMX.FTZ R5, R228, R5, !PT ;  /* 0x00000005e4057209 */ /* 0x000fe40007810000 */
[----:B------:R-:W-:Y:S02]  /*2930*/  FSEL R202, R107, -INF , !P0 ;  /* 0xff8000006bca7808 */ /* 0x000fe40004000000 */
[----:B------:R-:W-:Y:S01]  /*2940*/  FMNMX.FTZ R5, R203, R5, !PT ;  /* 0x00000005cb057209 */ /* 0x000fe20007810000 */
[----:B------:R-:W-:Y:S01]  /*2950*/  LDSM.16.MT88.4 R104, [R224+0xe800] ;  /* 0x00e80000e068783b */ /* 0x000fe20000004200 */
[----:B------:R-:W-:Y:S02]  /*2960*/  IADD3 R225, R0, R224, RZ ;  /* 0x000000e000e17210 */ /* 0x000fe40007ffe0ff */
[----:B------:R-:W-:-:S02]  /*2970*/  FMNMX.FTZ R5, R202, R5, !PT ;  /* 0x00000005ca057209 */ /* 0x000fc40007810000 */
[----:B------:R-:W-:Y:S01]  /*2980*/  ISETP.GE.AND P5, PT, R14, R17, PT ;  /* 0x000000110e00720c */ /* 0x000fe20003fa6270 */
[----:B------:R-:W-:Y:S01]  /*2990*/  LDSM.16.MT88.4 R96, [R225+0xc000] ;  /* 0x00c00000e160783b */ /* 0x000fe20000004200 */
[----:B-1----:R-:W-:Y:S02]  /*29a0*/  FMNMX.FTZ R3, R3, R7, !PT ;  /* 0x0000000703037209 */ /* 0x002fe40007810000 */
[-C--:B------:R-:W-:Y:S01]  /*29b0*/  ISETP.GE.AND P6, PT, R110, R17.reuse, PT ;  /* 0x000000116e00720c */ /* 0x080fe20003fc6270 */
[----:B------:R-:W1:Y:S01]  /*29c0*/  SHFL.BFLY PT, R6, R5, 0x2, 0x1f ;  /* 0x0c401f0005067f89 */ /* 0x000e6200000e0000 */
[-C--:B------:R-:W-:Y:S02]  /*29d0*/  ISETP.GE.AND P3, PT, R109, R17.reuse, PT ;  /* 0x000000116d00720c */ /* 0x080fe40003f66270 */
[----:B------:R-:W-:Y:S01]  /*29e0*/  ISETP.GE.AND P4, PT, R65, R17, PT ;  /* 0x000000114100720c */ /* 0x000fe20003f86270 */
[----:B------:R-:W2:Y:S01]  /*29f0*/  SHFL.BFLY PT, R7, R3, 0x1, 0x1f ;  /* 0x0c201f0003077f89 */ /* 0x000ea200000e0000 */
[----:B------:R-:W-:-:S02]  /*2a00*/  ISETP.GE.AND P1, PT, R14, R18, PT ;  /* 0x000000120e00720c */ /* 0x000fc40003f26270 */
[----:B------:R-:W-:Y:S01]  /*2a10*/  ISETP.GE.AND P2, PT, R110, R18, PT ;  /* 0x000000126e00720c */ /* 0x000fe20003f46270 */
[----:B------:R-:W-:Y:S04]  /*2a20*/  LDSM.16.MT88.4 R88, [R225+0xc800] ;  /* 0x00c80000e158783b */ /* 0x000fe80000004200 */
[----:B------:R-:W-:Y:S04]  /*2a30*/  LDSM.16.MT88.4 R136, [R225+0xe000] ;  /* 0x00e00000e188783b */ /* 0x000fe80000004200 */
[----:B------:R-:W-:Y:S01]  /*2a40*/  LDSM.16.MT88.4 R124, [R225+0xe800] ;  /* 0x00e80000e17c783b */ /* 0x000fe20000004200 */
[----:B-1----:R-:W-:-:S02]  /*2a50*/  FMNMX.FTZ R5, R5, R6, !PT ;  /* 0x0000000605057209 */ /* 0x002fc40007810000 */
[----:B--2---:R-:W-:-:S03]  /*2a60*/  FMNMX.FTZ R162, R3, R7, !PT ;  /* 0x0000000703a27209 */ /* 0x004fc60007810000 */
[----:B------:R-:W1:Y:S01]  /*2a70*/  SHFL.BFLY PT, R6, R5, 0x1, 0x1f ;  /* 0x0c201f0005067f89 */ /* 0x000e6200000e0000 */
[C---:B------:R-:W-:Y:S01]  /*2a80*/  FSETP.NEU.FTZ.AND P0, PT, R162.reuse, -INF , PT ;  /* 0xff800000a200780b */ /* 0x040fe20003f1d000 */
[----:B------:R-:W-:-:S05]  /*2a90*/  FMUL.FTZ R3, R162, c[0x0][0x23c] ;  /* 0x00008f00a2037a20 */ /* 0x000fca0000410000 */
[----:B------:R-:W-:-:S05]  /*2aa0*/  FSEL R13, R3, RZ, P0 ;  /* 0x000000ff030d7208 */ /* 0x000fca0000000000 */
[----:B------:R-:W-:-:S04]  /*2ab0*/  FFMA.FTZ R3, R8, c[0x0][0x23c], -R13 ;  /* 0x00008f0008037a23 */ /* 0x000fc8000001080d */
[----:B------:R1:W-:Y:S02]  /*2ac0*/  MUFU.EX2 R201, R3 ;  /* 0x0000000300c97308 */ /* 0x0003e40000000800 */
[----:B-1----:R-:W-:Y:S01]  /*2ad0*/  FMNMX.FTZ R3, R5, R6, !PT ;  /* 0x0000000605037209 */ /* 0x002fe20007810000 */
[--C-:B------:R-:W-:Y:S02]  /*2ae0*/  FFMA.FTZ R5, R9, c[0x0][0x23c], -R13.reuse ;  /* 0x00008f0009057a23 */ /* 0x100fe4000001080d */
[----:B------:R-:W-:Y:S01]  /*2af0*/  FFMA.FTZ R6, R10, c[0x0][0x23c], -R13 ;  /* 0x00008f000a067a23 */ /* 0x000fe2000001080d */
[C---:B------:R-:W-:Y:S02]  /*2b00*/  FSETP.NEU.FTZ.AND P0, PT, R3.reuse, -INF , PT ;  /* 0xff8000000300780b */ /* 0x040fe40003f1d000 */
[----:B------:R1:W2:Y:S08]  /*2b10*/  MUFU.EX2 R199, R5 ;  /* 0x0000000500c77308 */ /* 0x0002b00000000800 */
[----:B------:R-:W-:Y:S01]  /*2b20*/  MUFU.EX2 R200, R6 ;  /* 0x0000000600c87308 */ /* 0x000fe20000000800 */
[----:B-1----:R-:W-:Y:S01]  /*2b30*/  FMUL.FTZ R5, R3, c[0x0][0x23c] ;  /* 0x00008f0003057a20 */ /* 0x002fe20000410000 */
[----:B--2---:R-:W-:-:S04]  /*2b40*/  F2FP.BF16.PACK_AB R8, R199, R201 ;  /* 0x000000c9c708723e */ /* 0x004fc800000010ff */
[----:B------:R-:W-:Y:S01]  /*2b50*/  FSEL R12, R5, RZ, P0 ;  /* 0x000000ff050c7208 */ /* 0x000fe20000000000 */
[----:B------:R-:W-:Y:S01]  /*2b60*/  FFMA.FTZ R5, R11, c[0x0][0x23c], -R13 ;  /* 0x00008f000b057a23 */ /* 0x000fe2000001080d */
[----:B------:R-:W-:-:S03]  /*2b70*/  ISETP.GE.AND P0, PT, R109, R18, PT ;  /* 0x000000126d00720c */ /* 0x000fc60003f06270 */
[--C-:B------:R-:W-:Y:S01]  /*2b80*/  FFMA.FTZ R0, R22, c[0x0][0x23c], -R12.reuse ;  /* 0x00008f0016007a23 */ /* 0x100fe2000001080c */
[----:B------:R1:W2:Y:S01]  /*2b90*/  MUFU.EX2 R237, R5 ;  /* 0x0000000500ed7308 */ /* 0x0002a20000000800 */
[----:B------:R-:W-:-:S07]  /*2ba0*/  FFMA.FTZ R2, R20, c[0x0][0x23c], -R12 ;  /* 0x00008f0014027a23 */ /* 0x000fce000001080c */
[----:B------:R3:W-:Y:S08]  /*2bb0*/  MUFU.EX2 R238, R0 ;  /* 0x0000000000ee7308 */ /* 0x0007f00000000800 */
[----:B------:R4:W-:Y:S01]  /*2bc0*/  MUFU.EX2 R196, R2 ;  /* 0x0000000200c47308 */ /* 0x0009e20000000800 */
[----:B-1----:R-:W-:Y:S01]  /*2bd0*/  FFMA.FTZ R5, R19, c[0x0][0x23c], -R12 ;  /* 0x00008f0013057a23 */ /* 0x002fe2000001080c */
[----:B--2---:R-:W-:Y:S01]  /*2be0*/  F2FP.BF16.PACK_AB R10, R237, R200 ;  /* 0x000000c8ed0a723e */ /* 0x004fe200000010ff */
[----:B---3--:R-:W-:-:S05]  /*2bf0*/  FFMA.FTZ R0, R23, c[0x0][0x23c], -R13 ;  /* 0x00008f0017007a23 */ /* 0x008fca000001080d */
[----:B------:R-:W1:Y:S01]  /*2c00*/  MUFU.EX2 R197, R5 ;  /* 0x0000000500c57308 */ /* 0x000e620000000800 */
[----:B----4-:R-:W-:-:S07]  /*2c10*/  FFMA.FTZ R2, R21, c[0x0][0x23c], -R12 ;  /* 0x00008f0015027a23 */ /* 0x010fce000001080c */
[----:B------:R2:W-:Y:S08]  /*2c20*/  MUFU.EX2 R227, R0 ;  /* 0x0000000000e37308 */ /* 0x0005f00000000800 */
[----:B------:R-:W3:Y:S01]  /*2c30*/  MUFU.EX2 R198, R2 ;  /* 0x0000000200c67308 */ /* 0x000ee20000000800 */
[----:B-1----:R-:W-:Y:S01]  /*2c40*/  F2FP.BF16.PACK_AB R9, R196, R197 ;  /* 0x000000c5c409723e */ /* 0x002fe200000010ff */
[----:B--2---:R-:W-:-:S06]  /*2c50*/  FFMA.FTZ R0, R24, c[0x0][0x23c], -R13 ;  /* 0x00008f0018007a23 */ /* 0x004fcc000001080d */
[----:B------:R1:W2:Y:S01]  /*2c60*/  MUFU.EX2 R232, R0 ;  /* 0x0000000000e87308 */ /* 0x0002a20000000800 */
[----:B---3--:R-:W-:-:S07]  /*2c70*/  F2FP.BF16.PACK_AB R11, R238, R198 ;  /* 0x000000c6ee0b723e */ /* 0x008fce00000010ff */
[----:B------:R-:W-:Y:S01]  /*2c80*/  HMMA.16816.F32.BF16 R20, R8, R96, RZ ;  /* 0x000000600814723c */ /* 0x000fe200000418ff */
[----:B-1----:R-:W-:Y:S01]  /*2c90*/  FFMA.FTZ R0, R25, c[0x0][0x23c], -R13 ;  /* 0x00008f0019007a23 */ /* 0x002fe2000001080d */
[----:B--2---:R-:W-:-:S06]  /*2ca0*/  F2FP.BF16.PACK_AB R4, R232, R227 ;  /* 0x000000e3e804723e */ /* 0x004fcc00000010ff */
[C---:B------:R-:W-:Y:S01]  /*2cb0*/  HMMA.16816.F32.BF16 R24, R8.reuse, R92, RZ ;  /* 0x0000005c0818723c */ /* 0x040fe200000418ff */
[----:B------:R1:W-:Y:S07]  /*2cc0*/  MUFU.EX2 R163, R0 ;  /* 0x0000000000a37308 */ /* 0x0003ee0000000800 */
[C---:B------:R-:W-:Y:S08]  /*2cd0*/  HMMA.16816.F32.BF16 R56, R8.reuse, R112, RZ ;  /* 0x000000700838723c */ /* 0x040ff000000418ff */
[----:B------:R-:W-:Y:S01]  /*2ce0*/  HMMA.16816.F32.BF16 R32, R8, R76, RZ ;  /* 0x0000004c0820723c */ /* 0x000fe200000418ff */
[----:B-1----:R-:W-:-:S04]  /*2cf0*/  FFMA.FTZ R0, R36, c[0x0][0x23c], -R13 ;  /* 0x00008f0024007a23 */ /* 0x002fc8000001080d */
[----:B------:R1:W2:Y:S03]  /*2d00*/  MUFU.EX2 R240, R0 ;  /* 0x0000000000f07308 */ /* 0x0002a60000000800 */
[C---:B------:R-:W-:Y:S08]  /*2d10*/  HMMA.16816.F32.BF16 R28, R8.reuse, R80, RZ ;  /* 0x00000050081c723c */ /* 0x040ff000000418ff */
[----:B------:R-:W-:Y:S01]  /*2d20*/  HMMA.16816.F32.BF16 R52, R8, R120, RZ ;  /* 0x000000780834723c */ /* 0x000fe200000418ff */
[----:B-1----:R-:W-:Y:S01]  /*2d30*/  FFMA.FTZ R0, R37, c[0x0][0x23c], -R12 ;  /* 0x00008f0025007a23 */ /* 0x002fe2000001080c */
[----:B--2---:R-:W-:-:S06]  /*2d40*/  F2FP.BF16.PACK_AB R6, R240, R163 ;  /* 0x000000a3f006723e */ /* 0x004fcc00000010ff */
[C---:B------:R-:W-:Y:S01]  /*2d50*/  HMMA.16816.F32.BF16 R48, R8.reuse, R132, RZ ;  /* 0x000000840830723c */ /* 0x040fe200000418ff */
[----:B------:R1:W-:Y:S07]  /*2d60*/  MUFU.EX2 R230, R0 ;  /* 0x0000000000e67308 */ /* 0x0003ee0000000800 */
[----:B------:R-:W-:Y:S01]  /*2d70*/  HMMA.16816.F32.BF16 R44, R8, R136, RZ ;  /* 0x00000088082c723c */ /* 0x000fe200000418ff */
[----:B-1----:R-:W-:-:S04]  /*2d80*/  FFMA.FTZ R0, R38, c[0x0][0x23c], -R12 ;  /* 0x00008f0026007a23 */ /* 0x002fc8000001080c */
[----:B------:R1:W2:Y:S02]  /*2d90*/  MUFU.EX2 R234, R0 ;  /* 0x0000000000ea7308 */ /* 0x0002a40000000800 */
[--C-:B-1----:R-:W-:Y:S01]  /*2da0*/  FFMA.FTZ R0, R39, c[0x0][0x23c], -R12.reuse ;  /* 0x00008f0027007a23 */ /* 0x102fe2000001080c */
[----:B--2---:R-:W-:Y:S01]  /*2db0*/  F2FP.BF16.PACK_AB R5, R234, R230 ;  /* 0x000000e6ea05723e */ /* 0x004fe200000010ff */
[----:B------:R-:W-:Y:S04]  /*2dc0*/  HMMA.16816.F32.BF16 R36, R8, R82, RZ ;  /* 0x000000520824723c */ /* 0x000fe800000418ff */
[----:B------:R1:W-:Y:S02]  /*2dd0*/  MUFU.EX2 R131, R0 ;  /* 0x0000000000837308 */ /* 0x0003e40000000800 */
[----:B-1----:R-:W-:-:S02]  /*2de0*/  FFMA.FTZ R0, R40, c[0x0][0x23c], -R12 ;  /* 0x00008f0028007a23 */ /* 0x002fc4000001080c */
[----:B------:R-:W-:Y:S04]  /*2df0*/  HMMA.16816.F32.BF16 R40, R8, R78, RZ ;  /* 0x0000004e0828723c */ /* 0x000fe800000418ff */
[----:B------:R-:W1:Y:S02]  /*2e00*/  MUFU.EX2 R239, R0 ;  /* 0x0000000000ef7308 */ /* 0x000e640000000800 */
[----:B-1----:R-:W-:-:S07]  /*2e10*/  F2FP.BF16.PACK_AB R7, R239, R131 ;  /* 0x00000083ef07723e */ /* 0x002fce00000010ff */
[C---:B------:R-:W-:Y:S08]  /*2e20*/  HMMA.16816.F32.BF16 R188, R4.reuse, R84, R24 ;  /* 0x0000005404bc723c */ /* 0x040ff00000041818 */
[C---:B------:R-:W-:Y:S08]  /*2e30*/  HMMA.16816.F32.BF16 R20, R4.reuse, R88, R20 ;  /* 0x000000580414723c */ /* 0x040ff00000041814 */
[----:B------:R-:W-:Y:S07]  /*2e40*/  HMMA.16816.F32.BF16 R192, R4, R100, R56 ;  /* 0x0000006404c0723c */ /* 0x000fee0000041838 */
[----:B------:R-:W-:Y:S01]  /*2e50*/  IMAD.MOV.U32 R59, RZ, RZ, R163 ;  /* 0x000000ffff3b7224 */ /* 0x000fe200078e00a3 */
[----:B------:R-:W-:Y:S01]  /*2e60*/  HMMA.16816.F32.BF16 R24, R8, R114, RZ ;  /* 0x000000720818723c */ /* 0x000fe200000418ff */
[----:B------:R-:W-:-:S02]  /*2e70*/  IMAD.MOV.U32 R179, RZ, RZ, R188 ;  /* 0x000000ffffb37224 */ /* 0x000fc400078e00bc */
[----:B------:R-:W-:Y:S02]  /*2e80*/  IMAD.MOV.U32 R166, RZ, RZ, R189 ;  /* 0x000000ffffa67224 */ /* 0x000fe400078e00bd */
[----:B------:R-:W-:Y:S02]  /*2e90*/  IMAD.MOV.U32 R165, RZ, RZ, R190 ;  /* 0x000000ffffa57224 */ /* 0x000fe400078e00be */
[----:B------:R-:W-:Y:S01]  /*2ea0*/  IMAD.MOV.U32 R160, RZ, RZ, R191 ;  /* 0x000000ffffa07224 */ /* 0x000fe200078e00bf */
[----:B------:R-:W-:Y:S01]  /*2eb0*/  MOV R191, R21 ;  /* 0x0000001500bf7202 */ /* 0x000fe20000000f00 */
[----:B------:R-:W-:Y:S01]  /*2ec0*/  IMAD.MOV.U32 R190, RZ, RZ, R22 ;  /* 0x000000ffffbe7224 */ /* 0x000fe200078e0016 */
[----:B------:R-:W-:Y:S01]  /*2ed0*/  HMMA.16816.F32.BF16 R212, R4, R68, R32 ;  /* 0x0000004404d4723c */ /* 0x000fe20000041820 */
[----:B------:R-:W-:Y:S02]  /*2ee0*/  IMAD.MOV.U32 R189, RZ, RZ, R23 ;  /* 0x000000ffffbd7224 */ /* 0x000fe400078e0017 */
[----:B------:R-:W-:-:S03]  /*2ef0*/  IMAD.MOV.U32 R188, RZ, RZ, R20 ;  /* 0x000000ffffbc7224 */ /* 0x000fc600078e0014 */
[----:B------:R-:W-:Y:S01]  /*2f00*/  IMAD.MOV.U32 R0, RZ, RZ, R193 ;  /* 0x000000ffff007224 */ /* 0x000fe200078e00c1 */
[----:B------:R-:W-:Y:S01]  /*2f10*/  MOV R58, R194 ;  /* 0x000000c2003a7202 */ /* 0x000fe20000000f00 */
[----:B------:R-:W-:Y:S01]  /*2f20*/  HMMA.16816.F32.BF16 R20, R8, R122, RZ ;  /* 0x0000007a0814723c */ /* 0x000fe200000418ff */
[----:B------:R-:W-:Y:S02]  /*2f30*/  IMAD.MOV.U32 R57, RZ, RZ, R195 ;  /* 0x000000ffff397224 */ /* 0x000fe400078e00c3 */
[----:B------:R-:W-:-:S05]  /*2f40*/  IMAD.MOV.U32 R56, RZ, RZ, R192 ;  /* 0x000000ffff387224 */ /* 0x000fca00078e00c0 */
[----:B------:R-:W-:Y:S08]  /*2f50*/  HMMA.16816.F32.BF16 R220, R4, R72, R28 ;  /* 0x0000004804dc723c */ /* 0x000ff0000004181c */
[----:B------:R-:W-:Y:S08]  /*2f60*/  HMMA.16816.F32.BF16 R32, R8, R94, RZ ;  /* 0x0000005e0820723c */ /* 0x000ff000000418ff */
[----:B------:R-:W-:Y:S08]  /*2f70*/  HMMA.16816.F32.BF16 R20, R4, R106, R20 ;  /* 0x0000006a0414723c */ /* 0x000ff00000041814 */
[----:B------:R-:W-:Y:S08]  /*2f80*/  HMMA.16816.F32.BF16 R28, R8, R98, RZ ;  /* 0x00000062081c723c */ /* 0x000ff000000418ff */
[C---:B------:R-:W-:Y:S07]  /*2f90*/  HMMA.16816.F32.BF16 R192, R4.reuse, R70, R40 ;  /* 0x0000004604c0723c */ /* 0x040fee0000041828 */
[----:B------:R-:W-:Y:S01]  /*2fa0*/  MOV R42, R58 ;  /* 0x0000003a002a7202 */ /* 0x000fe20000000f00 */
[----:B------:R-:W-:Y:S01]  /*2fb0*/  HMMA.16816.F32.BF16 R208, R4, R74, R36 ;  /* 0x0000004a04d0723c */ /* 0x000fe20000041824 */
[----:B------:R-:W-:-:S02]  /*2fc0*/  IMAD.MOV.U32 R40, RZ, RZ, R22 ;  /* 0x000000ffff287224 */ /* 0x000fc400078e0016 */
[----:B------:R-:W-:-:S04]  /*2fd0*/  IMAD.MOV.U32 R43, RZ, RZ, R57 ;  /* 0x000000ffff2b7224 */ /* 0x000fc800078e0039 */
[----:B------:R-:W-:Y:S01]  /*2fe0*/  MOV R39, R23 ;  /* 0x0000001700277202 */ /* 0x000fe20000000f00 */
[----:B------:R-:W-:Y:S01]  /*2ff0*/  HMMA.16816.F32.BF16 R24, R4, R102, R24 ;  /* 0x000000660418723c */ /* 0x000fe20000041818 */
[----:B------:R-:W-:Y:S02]  /*3000*/  IMAD.MOV.U32 R38, RZ, RZ, R21 ;  /* 0x000000ffff267224 */ /* 0x000fe400078e0015 */
[----:B------:R-:W-:-:S05]  /*3010*/  IMAD.MOV.U32 R37, RZ, RZ, R20 ;  /* 0x000000ffff257224 */ /* 0x000fca00078e0014 */
[C---:B------:R-:W-:Y:S08]  /*3020*/  HMMA.16816.F32.BF16 R20, R8.reuse, R134, RZ ;  /* 0x000000860814723c */ /* 0x040ff000000418ff */
[----:B------:R-:W-:Y:S08]  /*3030*/  HMMA.16816.F32.BF16 R8, R8, R138, RZ ;  /* 0x0000008a0808723c */ /* 0x000ff000000418ff */
[C---:B------:R-:W-:Y:S07]  /*3040*/  HMMA.16816.F32.BF16 R216, R4.reuse, R86, R32 ;  /* 0x0000005604d8723c */ /* 0x040fee0000041820 */
[----:B------:R-:W-:Y:S01]  /*3050*/  MOV R32, R25 ;  /* 0x0000001900207202 */ /* 0x000fe20000000f00 */
[C---:B------:R-:W-:Y:S07]  /*3060*/  HMMA.16816.F32.BF16 R244, R4.reuse, R90, R28 ;  /* 0x0000005a04f4723c */ /* 0x040fee000004181c */
[----:B------:R-:W-:Y:S01]  /*3070*/  IMAD.MOV.U32 R31, RZ, RZ, R26 ;  /* 0x000000ffff1f7224 */ /* 0x000fe200078e001a */
[----:B------:R-:W-:Y:S01]  /*3080*/  HMMA.16816.F32.BF16 R52, R4, R104, R52 ;  /* 0x000000680434723c */ /* 0x000fe20000041834 */
[----:B------:R-:W-:-:S02]  /*3090*/  IMAD.MOV.U32 R30, RZ, RZ, R27 ;  /* 0x000000ffff1e7224 */ /* 0x000fc400078e001b */
[----:B------:R-:W-:-:S05]  /*30a0*/  IMAD.MOV.U32 R29, RZ, RZ, R24 ;  /* 0x000000ffff1d7224 */ /* 0x000fca00078e0018 */
[C---:B------:R-:W-:Y:S08]  /*30b0*/  HMMA.16816.F32.BF16 R48, R4.reuse, R116, R48 ;  /* 0x000000740430723c */ /* 0x040ff00000041830 */
[C---:B------:R-:W-:Y:S08]  /*30c0*/  HMMA.16816.F32.BF16 R44, R4.reuse, R124, R44 ;  /* 0x0000007c042c723c */ /* 0x040ff0000004182c */
[----:B------:R-:W-:Y:S01]  /*30d0*/  HMMA.16816.F32.BF16 R24, R4, R118, R20 ;  /* 0x000000760418723c */ /* 0x000fe20000041814 */
[----:B------:R-:W-:Y:S01]  /*30e0*/  MOV R233, R54 ;  /* 0x0000003600e97202 */ /* 0x000fe20000000f00 */
[----:B------:R-:W-:-:S02]  /*30f0*/  IMAD.MOV.U32 R235, RZ, RZ, R55 ;  /* 0x000000ffffeb7224 */ /* 0x000fc400078e0037 */
[----:B------:R-:W-:Y:S02]  /*3100*/  IMAD.MOV.U32 R229, RZ, RZ, R52 ;  /* 0x000000ffffe57224 */ /* 0x000fe400078e0034 */
[----:B------:R-:W-:Y:S01]  /*3110*/  IMAD.MOV.U32 R231, RZ, RZ, R53 ;  /* 0x000000ffffe77224 */ /* 0x000fe200078e0035 */
[----:B------:R-:W-:Y:S01]  /*3120*/  FSEL R23, R154, -INF , !P0 ;  /* 0xff8000009a177808 */ /* 0x000fe20004000000 */
[----:B------:R-:W-:Y:S01]  /*3130*/  HMMA.16816.F32.BF16 R4, R4, R126, R8 ;  /* 0x0000007e0404723c */ /* 0x000fe20000041808 */
[-C--:B------:R-:W-:Y:S01]  /*3140*/  ISETP.GE.AND P0, PT, R108, R17.reuse, PT ;  /* 0x000000116c00720c */ /* 0x080fe20003f06270 */
[----:B------:R-:W-:Y:S01]  /*3150*/  IMAD.MOV.U32 R206, RZ, RZ, R51 ;  /* 0x000000ffffce7224 */ /* 0x000fe200078e0033 */
[----:B------:R-:W-:Y:S01]  /*3160*/  FSEL R22, R187, -INF , !P2 ;  /* 0xff800000bb167808 */ /* 0x000fe20005000000 */
[----:B------:R-:W-:Y:S01]  /*3170*/  IMAD.MOV.U32 R207, RZ, RZ, R50 ;  /* 0x000000ffffcf7224 */ /* 0x000fe200078e0032 */
[----:B------:R-:W-:Y:S01]  /*3180*/  FSEL R14, R144, -INF , !P0 ;  /* 0xff800000900e7808 */ /* 0x000fe20004000000 */
[----:B------:R-:W-:Y:S01]  /*3190*/  IMAD.MOV.U32 R205, RZ, RZ, R48 ;  /* 0x000000ffffcd7224 */ /* 0x000fe200078e0030 */
[----:B------:R-:W-:Y:S01]  /*31a0*/  FSEL R8, R185, -INF , !P6 ;  /* 0xff800000b9087808 */ /* 0x000fe20007000000 */
[----:B------:R-:W-:Y:S01]  /*31b0*/  IMAD.MOV.U32 R54, RZ, RZ, R47 ;  /* 0x000000ffff367224 */ /* 0x000fe200078e002f */
[----:B------:R-:W-:Y:S01]  /*31c0*/  FSEL R10, R152, -INF , !P3 ;  /* 0xff800000980a7808 */ /* 0x000fe20005800000 */
[----:B------:R-:W-:Y:S01]  /*31d0*/  IMAD.MOV.U32 R47, RZ, RZ, R0 ;  /* 0x000000ffff2f7224 */ /* 0x000fe200078e0000 */
[-C--:B------:R-:W-:Y:S01]  /*31e0*/  ISETP.GE.AND P3, PT, R65, R18.reuse, PT ;  /* 0x000000124100720c */ /* 0x080fe20003f66270 */
[----:B------:R-:W-:Y:S01]  /*31f0*/  IMAD.MOV.U32 R55, RZ, RZ, R46 ;  /* 0x000000ffff377224 */ /* 0x000fe200078e002e */
[----:B------:R-:W-:Y:S01]  /*3200*/  FSEL R11, R153, -INF , !P4 ;  /* 0xff800000990b7808 */ /* 0x000fe20006000000 */
[----:B------:R-:W-:Y:S01]  /*3210*/  IMAD.MOV.U32 R46, RZ, RZ, R131 ;  /* 0x000000ffff2e7224 */ /* 0x000fe200078e0083 */
[-C--:B------:R-:W-:Y:S01]  /*3220*/  ISETP.GE.AND P4, PT, R108, R18.reuse, PT ;  /* 0x000000126c00720c */ /* 0x080fe20003f86270 */
[----:B------:R-:W-:Y:S01]  /*3230*/  IMAD.MOV.U32 R33, RZ, RZ, R24 ;  /* 0x000000ffff217224 */ /* 0x000fe200078e0018 */
[----:B------:R-:W-:Y:S01]  /*3240*/  FSEL R24, R155, -INF , !P3 ;  /* 0xff8000009b187808 */ /* 0x000fe20005800000 */
[----:B------:R-:W-:Y:S01]  /*3250*/  IMAD.MOV.U32 R36, RZ, RZ, R26 ;  /* 0x000000ffff247224 */ /* 0x000fe200078e001a */
[C---:B------:R-:W-:Y:S01]  /*3260*/  ISETP.GE.AND P3, PT, R64.reuse, R17, PT ;  /* 0x000000114000720c */ /* 0x040fe20003f66270 */
[----:B------:R-:W-:Y:S01]  /*3270*/  IMAD.MOV.U32 R35, RZ, RZ, R27 ;  /* 0x000000ffff237224 */ /* 0x000fe200078e001b */
[----:B------:R-:W-:Y:S01]  /*3280*/  MOV R34, R25 ;  /* 0x0000001900227202 */ /* 0x000fe20000000f00 */
[----:B------:R-:W-:Y:S01]  /*3290*/  IMAD.MOV.U32 R41, RZ, RZ, R47 ;  /* 0x000000ffff297224 */ /* 0x000fe200078e002f */
[----:B------:R-:W-:Y:S01]  /*32a0*/  ISETP.GE.AND P0, PT, R64, R18, PT ;  /* 0x000000124000720c */ /* 0x000fe20003f06270 */
[----:B------:R-:W-:Y:S01]  /*32b0*/  IMAD.MOV.U32 R15, RZ, RZ, R4 ;  /* 0x000000ffff0f7224 */ /* 0x000fe200078e0004 */
[----:B------:R-:W-:Y:S01]  /*32c0*/  MOV R241, R7 ;  /* 0x0000000700f17202 */ /* 0x000fe20000000f00 */
[----:B------:R-:W-:Y:S01]  /*32d0*/  IMAD.MOV.U32 R236, RZ, RZ, R5 ;  /* 0x000000ffffec7224 */ /* 0x000fe200078e0005 */
[----:B------:R-:W-:Y:S01]  /*32e0*/  FSEL R7, R184, -INF , !P5 ;  /* 0xff800000b8077808 */ /* 0x000fe20006800000 */
[----:B------:R-:W-:Y:S01]  /*32f0*/  IMAD.MOV.U32 R243, RZ, RZ, R6 ;  /* 0x000000fffff37224 */ /* 0x000fe200078e0006 */
[----:B------:R-:W-:Y:S01]  /*3300*/  FSEL R25, R146, -INF , !P4 ;  /* 0xff80000092197808 */ /* 0x000fe20006000000 */
[----:B------:R-:W-:Y:S01]  /*3310*/  IMAD.MOV.U32 R47, RZ, RZ, R191 ;  /* 0x000000ffff2f7224 */ /* 0x000fe200078e00bf */
[----:B------:R-:W-:Y:S01]  /*3320*/  FMNMX.FTZ R0, R7, R8, !PT ;  /* 0x0000000807007209 */ /* 0x000fe20007810000 */
[----:B------:R-:W-:Y:S01]  /*3330*/  IMAD.MOV.U32 R53, RZ, RZ, R45 ;  /* 0x000000ffff357224 */ /* 0x000fe200078e002d */
[----:B------:R-:W-:Y:S01]  /*3340*/  ISETP.GE.AND P4, PT, R67, R17, PT ;  /* 0x000000114300720c */ /* 0x000fe20003f86270 */
[----:B------:R-:W-:Y:S01]  /*3350*/  IMAD.MOV.U32 R52, RZ, RZ, R44 ;  /* 0x000000ffff347224 */ /* 0x000fe200078e002c */
[----:B------:R-:W-:Y:S01]  /*3360*/  FMNMX.FTZ R0, R10, R0, !PT ;  /* 0x000000000a007209 */ /* 0x000fe20007810000 */
[----:B------:R-:W-:Y:S01]  /*3370*/  IMAD.MOV.U32 R45, RZ, RZ, R59 ;  /* 0x000000ffff2d7224 */ /* 0x000fe200078e003b */
[----:B------:R-:W-:Y:S01]  /*3380*/  FSEL R19, R145, -INF , !P3 ;  /* 0xff80000091137808 */ /* 0x000fe20005800000 */
[----:B------:R-:W-:Y:S01]  /*3390*/  IMAD.MOV.U32 R44, RZ, RZ, R56 ;  /* 0x000000ffff2c7224 */ /* 0x000fe200078e0038 */
[----:B------:R-:W-:-:S02]  /*33a0*/  FMNMX.FTZ R0, R11, R0, !PT ;  /* 0x000000000b007209 */ /* 0x000fc40007810000 */
[----:B------:R-:W-:Y:S02]  /*33b0*/  ISETP.GE.AND P3, PT, R67, R18, PT ;  /* 0x000000124300720c */ /* 0x000fe40003f66270 */
[----:B------:R-:W-:Y:S02]  /*33c0*/  FMNMX.FTZ R0, R14, R0, !PT ;  /* 0x000000000e007209 */ /* 0x000fe40007810000 */
[----:B------:R-:W-:Y:S02]  /*33d0*/  FSEL R26, R147, -INF , !P0 ;  /* 0xff800000931a7808 */ /* 0x000fe40004000000 */
[----:B------:R-:W-:Y:S02]  /*33e0*/  ISETP.GE.AND P0, PT, R63, R17, PT ;  /* 0x000000113f00720c */ /* 0x000fe40003f06270 */
[----:B------:R-:W-:Y:S02]  /*33f0*/  FSEL R20, R140, -INF , !P4 ;  /* 0xff8000008c147808 */ /* 0x000fe40006000000 */
[----:B------:R-:W-:-:S02]  /*3400*/  FMNMX.FTZ R0, R19, R0, !PT ;  /* 0x0000000013007209 */ /* 0x000fc40007810000 */
[----:B------:R-:W-:Y:S02]  /*3410*/  ISETP.GE.AND P4, PT, R63, R18, PT ;  /* 0x000000123f00720c */ /* 0x000fe40003f86270 */
[----:B------:R-:W-:Y:S02]  /*3420*/  FSEL R27, R142, -INF , !P3 ;  /* 0xff8000008e1b7808 */ /* 0x000fe40005800000 */
[----:B------:R-:W-:Y:S02]  /*3430*/  ISETP.GE.AND P3, PT, R66, R17, PT ;  /* 0x000000114200720c */ /* 0x000fe40003f66270 */
[----:B------:R-:W-:Y:S02]  /*3440*/  FSEL R21, R141, -INF , !P0 ;  /* 0xff8000008d157808 */ /* 0x000fe40004000000 */
[----:B------:R-:W-:Y:S02]  /*3450*/  FMNMX.FTZ R0, R20, R0, !PT ;  /* 0x0000000014007209 */ /* 0x000fe40007810000 */
[----:B------:R-:W-:-:S02]  /*3460*/  FSEL R28, R143, -INF , !P4 ;  /* 0xff8000008f1c7808 */ /* 0x000fc40006000000 */
[-C--:B------:R-:W-:Y:S02]  /*3470*/  ISETP.GE.AND P4, PT, R62, R17.reuse, PT ;  /* 0x000000113e00720c */ /* 0x080fe40003f86270 */
[----:B------:R-:W-:Y:S02]  /*3480*/  FSEL R63, R180, -INF , !P3 ;  /* 0xff800000b43f7808 */ /* 0x000fe40005800000 */
[----:B------:R-:W-:Y:S02]  /*3490*/  FMNMX.FTZ R0, R21, R0, !PT ;  /* 0x0000000015007209 */ /* 0x000fe40007810000 */
[----:B------:R-:W-:Y:S02]  /*34a0*/  ISETP.GE.AND P6, PT, R62, R18, PT ;  /* 0x000000123e00720c */ /* 0x000fe40003fc6270 */
[----:B------:R-:W-:Y:S02]  /*34b0*/  ISETP.GE.AND P2, PT, R60, R17, PT ;  /* 0x000000113c00720c */ /* 0x000fe40003f46270 */
[----:B------:R-:W-:-:S02]  /*34c0*/  FSEL R62, R181, -INF , !P4 ;  /* 0xff800000b53e7808 */ /* 0x000fc40006000000 */
[----:B------:R-:W-:Y:S02]  /*34d0*/  FMNMX.FTZ R0, R63, R0, !PT ;  /* 0x000000003f007209 */ /* 0x000fe40007810000 */
[C---:B------:R-:W-:Y:S02]  /*34e0*/  ISETP.GE.AND P3, PT, R61.reuse, R17, PT ;  /* 0x000000113d00720c */ /* 0x040fe40003f66270 */
[----:B------:R-:W-:Y:S02]  /*34f0*/  ISETP.GE.AND P4, PT, R61, R18, PT ;  /* 0x000000123d00720c */ /* 0x000fe40003f86270 */
[----:B------:R-:W-:Y:S02]  /*3500*/  FSEL R61, R172, -INF , !P2 ;  /* 0xff800000ac3d7808 */ /* 0x000fe40005000000 */
[----:B------:R-:W-:Y:S02]  /*3510*/  FMNMX.FTZ R0, R62, R0, !PT ;  /* 0x000000003e007209 */ /* 0x000fe40007810000 */
[----:B------:R-:W-:-:S02]  /*3520*/  ISETP.GE.AND P5, PT, R60, R18, PT ;  /* 0x000000123c00720c */ /* 0x000fc40003fa6270 */
[----:B------:R-:W-:Y:S02]  /*3530*/  ISETP.GE.AND P2, PT, R111, R17, PT ;  /* 0x000000116f00720c */ /* 0x000fe40003f46270 */
[----:B------:R-:W-:Y:S02]  /*3540*/  FSEL R60, R173, -INF , !P3 ;  /* 0xff800000ad3c7808 */ /* 0x000fe40005800000 */
[----:B------:R-:W-:Y:S02]  /*3550*/  FMNMX.FTZ R0, R61, R0, !PT ;  /* 0x000000003d007209 */ /* 0x000fe40007810000 */
[----:B------:R-:W-:Y:S02]  /*3560*/  FSEL R145, R156, -INF , !P2 ;  /* 0xff8000009c917808 */ /* 0x000fe40005000000 */
[----:B------:R-:W-:Y:S02]  /*3570*/  FMNMX.FTZ R0, R60, R0, !PT ;  /* 0x000000003c007209 */ /* 0x000fe40007810000 */
[----:B------:R-:W-:-:S02]  /*3580*/  FSEL R9, R186, -INF , !P1 ;  /* 0xff800000ba097808 */ /* 0x000fc40004800000 */
[-C--:B------:R-:W-:Y:S02]  /*3590*/  ISETP.GE.AND P2, PT, R128, R17.reuse, PT ;  /* 0x000000118000720c */ /* 0x080fe40003f46270 */
[----:B------:R-:W-:Y:S02]  /*35a0*/  FMNMX.FTZ R2, R145, R0, !PT ;  /* 0x0000000091027209 */ /* 0x000fe40007810000 */
[----:B------:R-:W-:Y:S02]  /*35b0*/  FMNMX.FTZ R0, R9, R22, !PT ;  /* 0x0000001609007209 */ /* 0x000fe40007810000 */
[----:B------:R-:W-:Y:S02]  /*35c0*/  FSEL R144, R157, -INF , !P2 ;  /* 0xff8000009d907808 */ /* 0x000fe40005000000 */
[----:B------:R-:W-:Y:S02]  /*35d0*/  ISETP.GE.AND P2, PT, R129, R17, PT ;  /* 0x000000118100720c */ /* 0x000fe40003f46270 */
[----:B------:R-:W-:-:S02]  /*35e0*/  FMNMX.FTZ R0, R23, R0, !PT ;  /* 0x0000000017007209 */ /* 0x000fc40007810000 */
[----:B------:R-:W-:Y:S02]  /*35f0*/  FSEL R146, R148, -INF , !P2 ;  /* 0xff80000094927808 */ /* 0x000fe40005000000 */
[----:B------:R-:W-:Y:S02]  /*3600*/  FMNMX.FTZ R2, R144, R2, !PT ;  /* 0x0000000290027209 */ /* 0x000fe40007810000 */
[----:B------:R-:W-:Y:S02]  /*3610*/  FMNMX.FTZ R0, R24, R0, !PT ;  /* 0x0000000018007209 */ /* 0x000fe40007810000 */
[----:B------:R-:W-:Y:S02]  /*3620*/  FMNMX.FTZ R4, R146, R2, !PT ;  /* 0x0000000292047209 */ /* 0x000fe40007810000 */
[----:B------:R-:W-:Y:S02]  /*3630*/  FMNMX.FTZ R2, R25, R0, !PT ;  /* 0x0000000019027209 */ /* 0x000fe40007810000 */
[----:B------:R-:W-:-:S02]  /*3640*/  ISETP.GE.AND P1, PT, R130, R17, PT ;  /* 0x000000118200720c */ /* 0x000fc40003f26270 */
[----:B------:R-:W-:Y:S02]  /*3650*/  FMNMX.FTZ R2, R26, R2, !PT ;  /* 0x000000021a027209 */ /* 0x000fe40007810000 */
[----:B------:R-:W-:Y:S02]  /*3660*/  FSEL R143, R149, -INF , !P1 ;  /* 0xff800000958f7808 */ /* 0x000fe40004800000 */
[----:B------:R-:W-:Y:S02]  /*3670*/  ISETP.GE.AND P0, PT, R66, R18, PT ;  /* 0x000000124200720c */ /* 0x000fe40003f06270 */
[----:B------:R-:W-:Y:S02]  /*3680*/  FMNMX.FTZ R2, R27, R2, !PT ;  /* 0x000000021b027209 */ /* 0x000fe40007810000 */
[----:B------:R-:W-:Y:S02]  /*3690*/  FMNMX.FTZ R0, R143, R4, !PT ;  /* 0x000000048f007209 */ /* 0x000fe40007810000 */
[----:B------:R-:W-:-:S02]  /*36a0*/  FSEL R51, R182, -INF , !P0 ;  /* 0xff800000b6337808 */ /* 0x000fc40004000000 */
[----:B------:R-:W-:Y:S01]  /*36b0*/  FMNMX.FTZ R2, R28, R2, !PT ;  /* 0x000000021c027209 */ /* 0x000fe20007810000 */
[----:B------:R-:W1:Y:S01]  /*36c0*/  SHFL.BFLY PT, R4, R0, 0x2, 0x1f ;  /* 0x0c401f0000047f89 */ /* 0x000e6200000e0000 */
[----:B------:R-:W-:Y:S02]  /*36d0*/  FSEL R50, R183, -INF , !P6 ;  /* 0xff800000b7327808 */ /* 0x000fe40007000000 */
[----:B------:R-:W-:Y:S02]  /*36e0*/  FMNMX.FTZ R2, R51, R2, !PT ;  /* 0x0000000233027209 */ /* 0x000fe40007810000 */
[----:B------:R-:W-:Y:S02]  /*36f0*/  MOV R204, R49 ;  /* 0x0000003100cc7202 */ /* 0x000fe40000000f00 */
[----:B------:R-:W-:Y:S02]  /*3700*/  FSEL R49, R174, -INF , !P5 ;  /* 0xff800000ae317808 */ /* 0x000fe40006800000 */
[----:B------:R-:W-:-:S02]  /*3710*/  FMNMX.FTZ R2, R50, R2, !PT ;  /* 0x0000000232027209 */ /* 0x000fc40007810000 */
[----:B------:R-:W-:Y:S02]  /*3720*/  ISETP.GE.AND P3, PT, R111, R18, PT ;  /* 0x000000126f00720c */ /* 0x000fe40003f66270 */
[----:B------:R-:W-:Y:S02]  /*3730*/  FSEL R48, R175, -INF , !P4 ;  /* 0xff800000af307808 */ /* 0x000fe40006000000 */
[----:B------:R-:W-:Y:S02]  /*3740*/  FMNMX.FTZ R2, R49, R2, !PT ;  /* 0x0000000231027209 */ /* 0x000fe40007810000 */
[-C--:B------:R-:W-:Y:S02]  /*3750*/  ISETP.GE.AND P1, PT, R129, R18.reuse, PT ;  /* 0x000000128100720c */ /* 0x080fe40003f26270 */
[----:B------:R-:W-:Y:S02]  /*3760*/  ISETP.GE.AND P2, PT, R128, R18, PT ;  /* 0x000000128000720c */ /* 0x000fe40003f46270 */
[----:B------:R-:W-:-:S02]  /*3770*/  FSEL R129, R158, -INF , !P3 ;  /* 0xff8000009e817808 */ /* 0x000fc40005800000 */
[----:B------:R-:W-:Y:S02]  /*3780*/  FMNMX.FTZ R2, R48, R2, !PT ;  /* 0x0000000230027209 */ /* 0x000fe40007810000 */
[----:B------:R-:W-:Y:S02]  /*3790*/  FSEL R67, R159, -INF , !P2 ;  /* 0xff8000009f437808 */ /* 0x000fe40005000000 */
[----:B------:R-:W-:Y:S02]  /*37a0*/  FMNMX.FTZ R2, R129, R2, !PT ;  /* 0x0000000281027209 */ /* 0x000fe40007810000 */
[----:B------:R-:W-:Y:S02]  /*37b0*/  ISETP.GE.AND P0, PT, R130, R18, PT ;  /* 0x000000128200720c */ /* 0x000fe40003f06270 */
[----:B------:R-:W-:Y:S02]  /*37c0*/  FSEL R128, R150, -INF , !P1 ;  /* 0xff80000096807808 */ /* 0x000fe40004800000 */
[----:B------:R-:W-:-:S02]  /*37d0*/  FMNMX.FTZ R2, R67, R2, !PT ;  /* 0x0000000243027209 */ /* 0x000fc40007810000 */
[----:B-1----:R-:W-:Y:S02]  /*37e0*/  FMNMX.FTZ R0, R0, R4, !PT ;  /* 0x0000000400007209 */ /* 0x002fe40007810000 */
[----:B------:R-:W-:Y:S02]  /*37f0*/  FSEL R130, R151, -INF , !P0 ;  /* 0xff80000097827808 */ /* 0x000fe40004000000 */
[----:B------:R-:W-:Y:S01]  /*3800*/  FMNMX.FTZ R2, R128, R2, !PT ;  /* 0x0000000280027209 */ /* 0x000fe20007810000 */
[----:B------:R-:W1:Y:S03]  /*3810*/  SHFL.BFLY PT, R5, R0, 0x1, 0x1f ;  /* 0x0c201f0000057f89 */ /* 0x000e6600000e0000 */
[----:B------:R-:W-:-:S05]  /*3820*/  FMNMX.FTZ R4, R130, R2, !PT ;  /* 0x0000000282047209 */ /* 0x000fca0007810000 */
[----:B------:R-:W2:Y:S01]  /*3830*/  SHFL.BFLY PT, R6, R4, 0x2, 0x1f ;  /* 0x0c401f0004067f89 */ /* 0x000ea200000e0000 */
[----:B-1----:R-:W-:-:S04]  /*3840*/  FMNMX.FTZ R164, R0, R5, !PT ;  /* 0x0000000500a47209 */ /* 0x002fc80007810000 */
[C---:B------:R-:W-:Y:S01]  /*3850*/  FSETP.NEU.FTZ.AND P0, PT, R164.reuse, -INF , PT ;  /* 0xff800000a400780b */ /* 0x040fe20003f1d000 */
[----:B------:R-:W-:Y:S01]  /*3860*/  FMUL.FTZ R2, R164, c[0x0][0x23c] ;  /* 0x00008f00a4027a20 */ /* 0x000fe20000410000 */
[----:B--2---:R-:W-:-:S04]  /*3870*/  FMNMX.FTZ R0, R4, R6, !PT ;  /* 0x0000000604007209 */ /* 0x004fc80007810000 */
[----:B------:R-:W-:Y:S01]  /*3880*/  FSEL R2, R2, RZ, P0 ;  /* 0x000000ff02027208 */ /* 0x000fe20000000000 */
[----:B------:R-:W1:Y:S04]  /*3890*/  SHFL.BFLY PT, R5, R0, 0x1, 0x1f ;  /* 0x0c201f0000057f89 */ /* 0x000e6800000e0000 */
[----:B------:R-:W-:-:S04]  /*38a0*/  FFMA.FTZ R4, R7, c[0x0][0x23c], -R2 ;  /* 0x00008f0007047a23 */ /* 0x000fc80000010802 */
[----:B------:R2:W-:Y:S02]  /*38b0*/  MUFU.EX2 R141, R4 ;  /* 0x00000004008d7308 */ /* 0x0005e40000000800 */
[--C-:B--2---:R-:W-:Y:S01]  /*38c0*/  FFMA.FTZ R4, R8, c[0x0][0x23c], -R2.reuse ;  /* 0x00008f0008047a23 */ /* 0x104fe20000010802 */
[----:B-1----:R-:W-:Y:S01]  /*38d0*/  FMNMX.FTZ R163, R0, R5, !PT ;  /* 0x0000000500a37209 */ /* 0x002fe20007810000 */
[----:B------:R-:W-:-:S04]  /*38e0*/  FFMA.FTZ R0, R19, c[0x0][0x23c], -R2 ;  /* 0x00008f0013007a23 */ /* 0x000fc80000010802 */
[----:B------:R1:W2:Y:S01]  /*38f0*/  MUFU.EX2 R140, R4 ;  /* 0x00000004008c7308 */ /* 0x0002a20000000800 */
[----:B------:R-:W-:-:S07]  /*3900*/  FSETP.NEU.FTZ.AND P0, PT, R163, -INF , PT ;  /* 0xff800000a300780b */ /* 0x000fce0003f1d000 */
[----:B------:R3:W-:Y:S01]  /*3910*/  MUFU.EX2 R252, R0 ;  /* 0x0000000000fc7308 */ /* 0x0007e20000000800 */
[----:B-1----:R-:W-:Y:S01]  /*3920*/  FFMA.FTZ R4, R10, c[0x0][0x23c], -R2 ;  /* 0x00008f000a047a23 */ /* 0x002fe20000010802 */
[----:B--2---:R-:W-:-:S06]  /*3930*/  F2FP.BF16.PACK_AB R8, R140, R141 ;  /* 0x0000008d8c08723e */ /* 0x004fcc00000010ff */
[----:B------:R1:W-:Y:S01]  /*3940*/  MUFU.EX2 R142, R4 ;  /* 0x00000004008e7308 */ /* 0x0003e20000000800 */
[----:B---3--:R-:W-:-:S05]  /*3950*/  FMUL.FTZ R0, R163, c[0x0][0x23c] ;  /* 0x00008f00a3007a20 */ /* 0x008fca0000410000 */
[----:B------:R-:W-:Y:S01]  /*3960*/  FSEL R0, R0, RZ, P0 ;  /* 0x000000ff00007208 */ /* 0x000fe20000000000 */
[----:B-1----:R-:W-:-:S04]  /*3970*/  FFMA.FTZ R4, R11, c[0x0][0x23c], -R2 ;  /* 0x00008f000b047a23 */ /* 0x002fc80000010802 */
[----:B------:R1:W2:Y:S02]  /*3980*/  MUFU.EX2 R147, R4 ;  /* 0x0000000400937308 */ /* 0x0002a40000000800 */
[----:B-1----:R-:W-:Y:S01]  /*3990*/  FFMA.FTZ R4, R14, c[0x0][0x23c], -R2 ;  /* 0x00008f000e047a23 */ /* 0x002fe20000010802 */
[----:B--2---:R-:W-:-:S05]  /*39a0*/  F2FP.BF16.PACK_AB R10, R147, R142 ;  /* 0x0000008e930a723e */ /* 0x004fca00000010ff */
[----:B------:R1:W-:Y:S02]  /*39b0*/  MUFU.EX2 R251, R4 ;  /* 0x0000000400fb7308 */ /* 0x0003e40000000800 */
[----:B-1----:R-:W-:-:S06]  /*39c0*/  FFMA.FTZ R4, R20, c[0x0][0x23c], -R2 ;  /* 0x00008f0014047a23 */ /* 0x002fcc0000010802 */
[----:B------:R1:W-:Y:S02]  /*39d0*/  MUFU.EX2 R19, R4 ;  /* 0x0000000400137308 */ /* 0x0003e40000000800 */
[----:B-1----:R-:W-:-:S06]  /*39e0*/  FFMA.FTZ R4, R21, c[0x0][0x23c], -R2 ;  /* 0x00008f0015047a23 */ /* 0x002fcc0000010802 */
[----:B------:R1:W2:Y:S02]  /*39f0*/  MUFU.EX2 R14, R4 ;  /* 0x00000004000e7308 */ /* 0x0002a40000000800 */
[----:B-1----:R-:W-:Y:S01]  /*3a00*/  FFMA.FTZ R4, R9, c[0x0][0x23c], -R0 ;  /* 0x00008f0009047a23 */ /* 0x002fe20000010800 */
[----:B--2---:R-:W-:-:S05]  /*3a10*/  F2FP.BF16.PACK_AB R6, R14, R19 ;  /* 0x000000130e06723e */ /* 0x004fca00000010ff */
        /* <DEDUP_REMOVED lines=11> */
[----:B------:R-:W-:Y:S07]  /*3ad0*/  HMMA.16816.F32.BF16 R20, R8, R80, RZ ;  /* 0x000000500814723c */ /* 0x000fee00000418ff */
[----:B------:R-:W-:Y:S02]  /*3ae0*/  IMAD.MOV.U32 R81, RZ, RZ, R45 ;  /* 0x000000ffff517224 */ /* 0x000fe400078e002d */
[----:B------:R-:W-:-:S02]  /*3af0*/  IMAD.MOV.U32 R80, RZ, RZ, R46 ;  /* 0x000000ffff507224 */ /* 0x000fc400078e002e */
[----:B-1----:R-:W-:-:S04]  /*3b00*/  FFMA.FTZ R4, R26, c[0x0][0x23c], -R0 ;  /* 0x00008f001a047a23 */ /* 0x002fc80000010800 */
[----:B------:R1:W2:Y:S02]  /*3b10*/  MUFU.EX2 R248, R4 ;  /* 0x0000000400f87308 */ /* 0x0002a40000000800 */
[--C-:B-1----:R-:W-:Y:S01]  /*3b20*/  FFMA.FTZ R4, R27, c[0x0][0x23c], -R0.reuse ;  /* 0x00008f001b047a23 */ /* 0x102fe20000010800 */
[----:B--2---:R-:W-:Y:S01]  /*3b30*/  F2FP.BF16.PACK_AB R5, R248, R242 ;  /* 0x000000f2f805723e */ /* 0x004fe200000010ff */
[----:B------:R-:W-:Y:S04]  /*3b40*/  HMMA.16816.F32.BF16 R24, R8, R76, RZ ;  /* 0x0000004c0818723c */ /* 0x000fe800000418ff */
[----:B------:R1:W-:Y:S02]  /*3b50*/  MUFU.EX2 R250, R4 ;  /* 0x0000000400fa7308 */ /* 0x0003e40000000800 */
[----:B-1----:R-:W-:-:S06]  /*3b60*/  FFMA.FTZ R4, R28, c[0x0][0x23c], -R0 ;  /* 0x00008f001c047a23 */ /* 0x002fcc0000010800 */
[----:B------:R1:W2:Y:S02]  /*3b70*/  MUFU.EX2 R249, R4 ;  /* 0x0000000400f97308 */ /* 0x0002a40000000800 */
[----:B-1----:R-:W-:Y:S02]  /*3b80*/  F2FP.BF16.PACK_AB R4, R252, R251 ;  /* 0x000000fbfc04723e */ /* 0x002fe400000010ff */
[----:B--2---:R-:W-:-:S08]  /*3b90*/  F2FP.BF16.PACK_AB R7, R249, R250 ;  /* 0x000000faf907723e */ /* 0x004fd000000010ff */
[C---:B------:R-:W-:Y:S08]  /*3ba0*/  HMMA.16816.F32.BF16 R172, R4.reuse, R68, R24 ;  /* 0x0000004404ac723c */ /* 0x040ff00000041818 */
[----:B------:R-:W-:Y:S08]  /*3bb0*/  HMMA.16816.F32.BF16 R108, R4, R72, R20 ;  /* 0x00000048046c723c */ /* 0x000ff00000041814 */
[C---:B------:R-:W-:Y:S07]  /*3bc0*/  HMMA.16816.F32.BF16 R24, R8.reuse, R92, RZ ;  /* 0x0000005c0818723c */ /* 0x040fee00000418ff */
[----:B------:R-:W-:Y:S01]  /*3bd0*/  MOV R93, R39 ;  /* 0x00000027005d7202 */ /* 0x000fe20000000f00 */
[----:B------:R-:W-:Y:S01]  /*3be0*/  HMMA.16816.F32.BF16 R20, R8, R96, RZ ;  /* 0x000000600814723c */ /* 0x000fe200000418ff */
[----:B------:R-:W-:-:S02]  /*3bf0*/  IMAD.MOV.U32 R39, RZ, RZ, R188 ;  /* 0x000000ffff277224 */ /* 0x000fc400078e00bc */
[----:B------:R-:W-:-:S04]  /*3c00*/  IMAD.MOV.U32 R92, RZ, RZ, R40 ;  /* 0x000000ffff5c7224 */ /* 0x000fc800078e0028 */
[----:B------:R-:W-:Y:S01]  /*3c10*/  MOV R97, R206 ;  /* 0x000000ce00617202 */ /* 0x000fe20000000f00 */
[----:B------:R-:W-:-:S08]  /*3c20*/  IMAD.MOV.U32 R96, RZ, RZ, R207 ;  /* 0x000000ffff607224 */ /* 0x000fd000078e00cf */
[C---:B------:R-:W-:Y:S08]  /*3c30*/  HMMA.16816.F32.BF16 R148, R4.reuse, R84, R24 ;  /* 0x000000540494723c */ /* 0x040ff00000041818 */
[----:B------:R-:W-:Y:S07]  /*3c40*/  HMMA.16816.F32.BF16 R180, R4, R88, R20 ;  /* 0x0000005804b4723c */ /* 0x000fee0000041814 */
[----:B------:R-:W-:Y:S01]  /*3c50*/  IMAD.MOV.U32 R89, RZ, RZ, R166 ;  /* 0x000000ffff597224 */ /* 0x000fe200078e00a6 */
[----:B------:R-:W-:Y:S01]  /*3c60*/  HMMA.16816.F32.BF16 R24, R8, R112, RZ ;  /* 0x000000700818723c */ /* 0x000fe200000418ff */
[----:B------:R-:W-:-:S06]  /*3c70*/  IMAD.MOV.U32 R88, RZ, RZ, R179 ;  /* 0x000000ffff587224 */ /* 0x000fcc00078e00b3 */
[----:B------:R-:W-:Y:S01]  /*3c80*/  IMAD.MOV.U32 R113, RZ, RZ, R204 ;  /* 0x000000ffff717224 */ /* 0x000fe200078e00cc */
[----:B------:R-:W-:Y:S01]  /*3c90*/  HMMA.16816.F32.BF16 R20, R8, R120, RZ ;  /* 0x000000780814723c */ /* 0x000fe200000418ff */
[----:B------:R-:W-:-:S06]  /*3ca0*/  IMAD.MOV.U32 R112, RZ, RZ, R205 ;  /* 0x000000ffff707224 */ /* 0x000fcc00078e00cd */
[----:B------:R-:W-:Y:S02]  /*3cb0*/  IMAD.MOV.U32 R121, RZ, RZ, R41 ;  /* 0x000000ffff797224 */ /* 0x000fe400078e0029 */
[----:B------:R-:W-:-:S07]  /*3cc0*/  IMAD.MOV.U32 R120, RZ, RZ, R44 ;  /* 0x000000ffff787224 */ /* 0x000fce00078e002c */
[C---:B------:R-:W-:Y:S07]  /*3cd0*/  HMMA.16816.F32.BF16 R152, R4.reuse, R100, R24 ;  /* 0x000000640498723c */ /* 0x040fee0000041818 */
[----:B------:R-:W-:Y:S01]  /*3ce0*/  IMAD.MOV.U32 R101, RZ, RZ, R38 ;  /* 0x000000ffff657224 */ /* 0x000fe200078e0026 */
[----:B------:R-:W-:Y:S01]  /*3cf0*/  HMMA.16816.F32.BF16 R156, R4, R104, R20 ;  /* 0x00000068049c723c */ /* 0x000fe20000041814 */
[----:B------:R-:W-:Y:S01]  /*3d00*/  IMAD.MOV.U32 R100, RZ, RZ, R37 ;  /* 0x000000ffff647224 */ /* 0x000fe200078e0025 */
[----:B------:R-:W-:Y:S01]  /*3d10*/  MOV R38, R189 ;  /* 0x000000bd00267202 */ /* 0x000fe20000000f00 */
[----:B------:R-:W-:-:S04]  /*3d20*/  IMAD.MOV.U32 R37, RZ, RZ, R190 ;  /* 0x000000ffff257224 */ /* 0x000fc800078e00be */
[----:B------:R-:W-:Y:S01]  /*3d30*/  MOV R105, R47 ;  /* 0x0000002f00697202 */ /* 0x000fe20000000f00 */
[----:B------:R-:W-:Y:S01]  /*3d40*/  HMMA.16816.F32.BF16 R24, R8, R132, RZ ;  /* 0x000000840818723c */ /* 0x000fe200000418ff */
[----:B------:R-:W-:-:S06]  /*3d50*/  IMAD.MOV.U32 R104, RZ, RZ, R39 ;  /* 0x000000ffff687224 */ /* 0x000fcc00078e0027 */
[----:B------:R-:W-:Y:S01]  /*3d60*/  IMAD.MOV.U32 R133, RZ, RZ, R35 ;  /* 0x000000ffff857224 */ /* 0x000fe200078e0023 */
[----:B------:R-:W-:Y:S01]  /*3d70*/  HMMA.16816.F32.BF16 R20, R8, R136, RZ ;  /* 0x000000880814723c */ /* 0x000fe200000418ff */
[----:B------:R-:W-:-:S06]  /*3d80*/  IMAD.MOV.U32 R132, RZ, RZ, R36 ;  /* 0x000000ffff847224 */ /* 0x000fcc00078e0024 */
[----:B------:R-:W-:Y:S01]  /*3d90*/  IMAD.MOV.U32 R137, RZ, RZ, R34 ;  /* 0x000000ffff897224 */ /* 0x000fe200078e0022 */
[----:B------:R-:W-:-:S08]  /*3da0*/  MOV R136, R33 ;  /* 0x0000002100887202 */ /* 0x000fd00000000f00 */
[C---:B------:R-:W-:Y:S07]  /*3db0*/  HMMA.16816.F32.BF16 R188, R4.reuse, R116, R24 ;  /* 0x0000007404bc723c */ /* 0x040fee0000041818 */
[----:B------:R-:W-:Y:S01]  /*3dc0*/  IMAD.MOV.U32 R116, RZ, RZ, R55 ;  /* 0x000000ffff747224 */ /* 0x000fe200078e0037 */
[----:B------:R-:W-:Y:S01]  /*3dd0*/  HMMA.16816.F32.BF16 R184, R4, R124, R20 ;  /* 0x0000007c04b8723c */ /* 0x000fe20000041814 */
[----:B------:R-:W-:-:S06]  /*3de0*/  IMAD.MOV.U32 R117, RZ, RZ, R54 ;  /* 0x000000ffff757224 */ /* 0x000fcc00078e0036 */
[----:B------:R-:W-:Y:S01]  /*3df0*/  IMAD.MOV.U32 R124, RZ, RZ, R29 ;  /* 0x000000ffff7c7224 */ /* 0x000fe200078e001d */
[----:B------:R-:W-:Y:S01]  /*3e00*/  HMMA.16816.F32.BF16 R24, R8, R78, RZ ;  /* 0x0000004e0818723c */ /* 0x000fe200000418ff */
[----:B------:R-:W-:-:S07]  /*3e10*/  MOV R125, R32 ;  /* 0x00000020007d7202 */ /* 0x000fce0000000f00 */
[----:B------:R-:W-:Y:S07]  /*3e20*/  HMMA.16816.F32.BF16 R20, R8, R82, RZ ;  /* 0x000000520814723c */ /* 0x000fee00000418ff */
[----:B------:R-:W-:Y:S02]  /*3e30*/  IMAD.MOV.U32 R83, RZ, RZ, R53 ;  /* 0x000000ffff537224 */ /* 0x000fe400078e0035 */
[----:B------:R-:W-:-:S07]  /*3e40*/  IMAD.MOV.U32 R82, RZ, RZ, R52 ;  /* 0x000000ffff527224 */ /* 0x000fce00078e0034 */
[C---:B------:R-:W-:Y:S08]  /*3e50*/  HMMA.16816.F32.BF16 R56, R4.reuse, R70, R24 ;  /* 0x000000460438723c */ /* 0x040ff00000041818 */
[----:B------:R-:W-:Y:S08]  /*3e60*/  HMMA.16816.F32.BF16 R52, R4, R74, R20 ;  /* 0x0000004a0434723c */ /* 0x000ff00000041814 */
[C---:B------:R-:W-:Y:S07]  /*3e70*/  HMMA.16816.F32.BF16 R24, R8.reuse, R94, RZ ;  /* 0x0000005e0818723c */ /* 0x040fee00000418ff */
[----:B------:R-:W-:Y:S01]  /*3e80*/  IMAD.MOV.U32 R94, RZ, RZ, R31 ;  /* 0x000000ffff5e7224 */ /* 0x000fe200078e001f */
[----:B------:R-:W-:Y:S01]  /*3e90*/  HMMA.16816.F32.BF16 R20, R8, R98, RZ ;  /* 0x000000620814723c */ /* 0x000fe200000418ff */
[----:B------:R-:W-:-:S06]  /*3ea0*/  IMAD.MOV.U32 R95, RZ, RZ, R30 ;  /* 0x000000ffff5f7224 */ /* 0x000fcc00078e001e */
[----:B------:R-:W-:Y:S01]  /*3eb0*/  MOV R98, R42 ;  /* 0x0000002a00627202 */ /* 0x000fe20000000f00 */
[----:B------:R-:W-:Y:S01]  /*3ec0*/  IMAD.MOV.U32 R99, RZ, RZ, R43 ;  /* 0x000000ffff637224 */ /* 0x000fe200078e002b */
[----:B------:R-:W-:Y:S07]  /*3ed0*/  HMMA.16816.F32.BF16 R28, R8, R114, RZ ;  /* 0x00000072081c723c */ /* 0x000fee00000418ff */
[----:B------:R-:W-:Y:S01]  /*3ee0*/  IMAD.MOV.U32 R114, RZ, RZ, R37 ;  /* 0x000000ffff727224 */ /* 0x000fe200078e0025 */
[----:B------:R-:W-:Y:S01]  /*3ef0*/  HMMA.16816.F32.BF16 R44, R4, R86, R24 ;  /* 0x00000056042c723c */ /* 0x000fe20000041818 */
[----:B------:R-:W-:-:S07]  /*3f00*/  IMAD.MOV.U32 R115, RZ, RZ, R38 ;  /* 0x000000ffff737224 */ /* 0x000fce00078e0026 */
[----:B------:R-:W-:Y:S07]  /*3f10*/  HMMA.16816.F32.BF16 R40, R4, R90, R20 ;  /* 0x0000005a0428723c */ /* 0x000fee0000041814 */
[----:B------:R-:W-:Y:S01]  /*3f20*/  IMAD.MOV.U32 R91, RZ, RZ, R160 ;  /* 0x000000ffff5b7224 */ /* 0x000fe200078e00a0 */
[----:B------:R-:W-:Y:S01]  /*3f30*/  HMMA.16816.F32.BF16 R24, R8, R122, RZ ;  /* 0x0000007a0818723c */ /* 0x000fe200000418ff */
[----:B------:R-:W-:-:S06]  /*3f40*/  MOV R90, R165 ;  /* 0x000000a5005a7202 */ /* 0x000fcc0000000f00 */
[----:B------:R-:W-:Y:S01]  /*3f50*/  IMAD.MOV.U32 R122, RZ, RZ, R98 ;  /* 0x000000ffff7a7224 */ /* 0x000fe200078e0062 */
[----:B------:R-:W-:Y:S01]  /*3f60*/  HMMA.16816.F32.BF16 R20, R8, R134, RZ ;  /* 0x000000860814723c */ /* 0x000fe200000418ff */
[----:B------:R-:W-:Y:S01]  /*3f70*/  IMAD.MOV.U32 R98, RZ, RZ, R132 ;  /* 0x000000ffff627224 */ /* 0x000fe200078e0084 */
[----:B------:R-:W-:-:S05]  /*3f80*/  MOV R123, R99 ;  /* 0x00000063007b7202 */ /* 0x000fca0000000f00 */
[----:B------:R-:W-:Y:S01]  /*3f90*/  IMAD.MOV.U32 R134, RZ, RZ, R116 ;  /* 0x000000ffff867224 */ /* 0x000fe200078e0074 */
[----:B------:R-:W-:Y:S01]  /*3fa0*/  HMMA.16816.F32.BF16 R8, R8, R138, RZ ;  /* 0x0000008a0808723c */ /* 0x000fe200000418ff */
[----:B------:R-:W-:-:S07]  /*3fb0*/  IMAD.MOV.U32 R135, RZ, RZ, R117 ;  /* 0x000000ffff877224 */ /* 0x000fce00078e0075 */
[C---:B------:R-:W-:Y:S08]  /*3fc0*/  HMMA.16816.F32.BF16 R32, R4.reuse, R102, R28 ;  /* 0x000000660420723c */ /* 0x040ff0000004181c */
[C---:B------:R-:W-:Y:S08]  /*3fd0*/  HMMA.16816.F32.BF16 R24, R4.reuse, R106, R24 ;  /* 0x0000006a0418723c */ /* 0x040ff00000041818 */
[----:B------:R-:W-:Y:S01]  /*3fe0*/  HMMA.16816.F32.BF16 R36, R4, R118, R20 ;  /* 0x000000760424723c */ /* 0x000fe20000041814 */
[----:B------:R-:W1:Y:S01]  /*3ff0*/  LDSM.16.MT88.4 R20, [R167+0xd000] ;  /* 0x00d00000a714783b */ /* 0x000e620000004200 */
[----:B------:R-:W-:Y:S01]  /*4000*/  IMAD.MOV.U32 R106, RZ, RZ, R114 ;  /* 0x000000ffff6a7224 */ /* 0x000fe200078e0072 */
[----:B------:R-:W-:Y:S01]  /*4010*/  MOV R139, R83 ;  /* 0x00000053008b7202 */ /* 0x000fe20000000f00 */
[----:B------:R-:W-:Y:S01]  /*4020*/  IMAD.MOV.U32 R107, RZ, RZ, R115 ;  /* 0x000000ffff6b7224 */ /* 0x000fe200078e0073 */
[----:B------:R-:W-:Y:S01]  /*4030*/  MOV R115, R137 ;  /* 0x0000008900737202 */ /* 0x000fe20000000f00 */
[----:B------:R-:W-:-:S02]  /*4040*/  IMAD.MOV.U32 R114, RZ, RZ, R136 ;  /* 0x000000ffff727224 */ /* 0x000fc400078e0088 */
[----:B------:R-:W-:Y:S01]  /*4050*/  HMMA.16816.F32.BF16 R28, R4, R126, R8 ;  /* 0x0000007e041c723c */ /* 0x000fe20000041808 */
[----:B------:R-:W-:Y:S01]  /*4060*/  IMAD.MOV.U32 R136, RZ, RZ, R229 ;  /* 0x000000ffff887224 */ /* 0x000fe200078e00e5 */
[----:B------:R-:W-:Y:S01]  /*4070*/  MOV R137, R231 ;  /* 0x000000e700897202 */ /* 0x000fe20000000f00 */
[----:B------:R-:W2:Y:S01]  /*4080*/  LDL.LU R229, [R1+0xa8] ;  /* 0x0000a80001e57983 */ /* 0x000ea20000300800 */
[----:B------:R-:W-:Y:S01]  /*4090*/  IMAD.MOV.U32 R132, RZ, RZ, R233 ;  /* 0x000000ffff847224 */ /* 0x000fe200078e00e9 */
[----:B------:R-:W-:Y:S01]  /*40a0*/  MOV R83, R101 ;  /* 0x0000006500537202 */ /* 0x000fe20000000f00 */
[----:B------:R-:W-:Y:S01]  /*40b0*/  IMAD.MOV.U32 R138, RZ, RZ, R82 ;  /* 0x000000ffff8a7224 */ /* 0x000fe200078e0052 */
[----:B------:R-:W3:Y:S01]  /*40c0*/  LDL.LU R231, [R1+0xa4] ;  /* 0x0000a40001e77983 */ /* 0x000ee20000300800 */
[----:B------:R-:W-:Y:S02]  /*40d0*/  FFMA.FTZ R4, R63, c[0x0][0x23c], -R2 ;  /* 0x00008f003f047a23 */ /* 0x000fe40000010802 */
[----:B------:R-:W-:Y:S01]  /*40e0*/  IMAD.MOV.U32 R82, RZ, RZ, R100 ;  /* 0x000000ffff527224 */ /* 0x000fe200078e0064 */
[----:B------:R-:W4:Y:S01]  /*40f0*/  LDL.LU R233, [R1+0xa0] ;  /* 0x0000a00001e97983 */ /* 0x000f220000300800 */
[----:B------:R1:W-:Y:S01]  /*4100*/  MUFU.EX2 R204, R4 ;  /* 0x0000000400cc7308 */ /* 0x0003e20000000800 */
[----:B------:R-:W-:-:S02]  /*4110*/  IMAD.MOV.U32 R99, RZ, RZ, R133 ;  /* 0x000000ffff637224 */ /* 0x000fc400078e0085 */
[----:B------:R-:W-:Y:S02]  /*4120*/  IMAD.MOV.U32 R118, RZ, RZ, R94 ;  /* 0x000000ffff767224 */ /* 0x000fe400078e005e */
[----:B------:R-:W-:Y:S02]  /*4130*/  IMAD.MOV.U32 R119, RZ, RZ, R95 ;  /* 0x000000ffff777224 */ /* 0x000fe400078e005f */
[----:B------:R-:W-:Y:S02]  /*4140*/  IMAD.MOV.U32 R116, RZ, RZ, R92 ;  /* 0x000000ffff747224 */ /* 0x000fe400078e005c */
[----:B------:R-:W-:Y:S02]  /*4150*/  IMAD.MOV.U32 R117, RZ, RZ, R93 ;  /* 0x000000ffff757224 */ /* 0x000fe400078e005d */
[----:B-1----:R-:W-:-:S04]  /*4160*/  FFMA.FTZ R4, R62, c[0x0][0x23c], -R2 ;  /* 0x00008f003e047a23 */ /* 0x002fc80000010802 */
[----:B------:R1:W1:Y:S02]  /*4170*/  MUFU.EX2 R205, R4 ;  /* 0x0000000400cd7308 */ /* 0x0002640000000800 */
[----:B-1----:R-:W-:Y:S01]  /*4180*/  FFMA.FTZ R4, R61, c[0x0][0x23c], -R2 ;  /* 0x00008f003d047a23 */ /* 0x002fe20000010802 */
[----:B------:R-:W-:-:S05]  /*4190*/  F2FP.BF16.PACK_AB R8, R205, R204 ;  /* 0x000000cccd08723e */ /* 0x000fca00000010ff */
[----:B------:R1:W-:Y:S02]  /*41a0*/  MUFU.EX2 R206, R4 ;  /* 0x0000000400ce7308 */ /* 0x0003e40000000800 */
[----:B-1----:R-:W-:-:S06]  /*41b0*/  FFMA.FTZ R4, R60, c[0x0][0x23c], -R2 ;  /* 0x00008f003c047a23 */ /* 0x002fcc0000010802 */
        /* <DEDUP_REMOVED lines=13> */
[----:B------:R1:W-:Y:S01]  /*4290*/  MUFU.EX2 R50, R4 ;  /* 0x0000000400327308 */ /* 0x0003e20000000800 */
[----:B------:R-:W-:Y:S02]  /*42a0*/  IMAD.MOV.U32 R133, RZ, RZ, R235 ;  /* 0x000000ffff857224 */ /* 0x000fe400078e00eb */
[----:B------:R-:W2:Y:S01]  /*42b0*/  LDL.LU R235, [R1+0x9c] ;  /* 0x00009c0001eb7983 */ /* 0x000ea20000300800 */
[C---:B------:R-:W-:Y:S08]  /*42c0*/  HMMA.16816.F32.BF16 R172, R8.reuse, R20, R172 ;  /* 0x0000001408ac723c */ /* 0x040ff000000418ac */
[----:B------:R-:W-:Y:S01]  /*42d0*/  HMMA.16816.F32.BF16 R56, R8, R22, R56 ;  /* 0x000000160838723c */ /* 0x000fe20000041838 */
[----:B-1----:R-:W-:-:S04]  /*42e0*/  FFMA.FTZ R4, R171, c[0x0][0x23c], -R13 ;  /* 0x00008f00ab047a23 */ /* 0x002fc8000001080d */
[----:B------:R1:W-:Y:S02]  /*42f0*/  MUFU.EX2 R60, R4 ;  /* 0x00000004003c7308 */ /* 0x0003e40000000800 */
[----:B-1----:R-:W-:-:S06]  /*4300*/  FFMA.FTZ R4, R170, c[0x0][0x23c], -R13 ;  /* 0x00008f00aa047a23 */ /* 0x002fcc000001080d */
        /* <DEDUP_REMOVED lines=13> */
[----:B-1----:R-:W-:Y:S02]  /*43e0*/  F2FP.BF16.PACK_AB R4, R60, R50 ;  /* 0x000000323c04723e */ /* 0x002fe400000010ff */
[----:B------:R-:W-:-:S07]  /*43f0*/  F2FP.BF16.PACK_AB R7, R61, R51 ;  /* 0x000000333d07723e */ /* 0x000fce00000010ff */
[C---:B------:R-:W-:Y:S07]  /*4400*/  HMMA.16816.F32.BF16 R168, R4.reuse, R20, R212 ;  /* 0x0000001404a8723c */ /* 0x040fee00000418d4 */
[----:B------:R-:W-:Y:S01]  /*4410*/  IMAD.MOV.U32 R212, RZ, RZ, R134 ;  /* 0x000000ffffd47224 */ /* 0x000fe200078e0086 */
[----:B------:R-:W-:Y:S01]  /*4420*/  MOV R213, R135 ;  /* 0x0000008700d57202 */ /* 0x000fe20000000f00 */
[----:B------:R-:W-:Y:S01]  /*4430*/  IMAD.MOV.U32 R134, RZ, RZ, R82 ;  /* 0x000000ffff867224 */ /* 0x000fe200078e0052 */
[----:B------:R-:W-:Y:S01]  /*4440*/  HMMA.16816.F32.BF16 R176, R4, R22, R192 ;  /* 0x0000001604b0723c */ /* 0x000fe200000418c0 */
[----:B------:R-:W-:Y:S01]  /*4450*/  IMAD.MOV.U32 R135, RZ, RZ, R83 ;  /* 0x000000ffff877224 */ /* 0x000fe200078e0053 */
[----:B------:R-:W-:Y:S01]  /*4460*/  MOV R83, R113 ;  /* 0x0000007100537202 */ /* 0x000fe20000000f00 */
[----:B------:R-:W-:Y:S01]  /*4470*/  IMAD.MOV.U32 R82, RZ, RZ, R112 ;  /* 0x000000ffff527224 */ /* 0x000fe200078e0070 */
[----:B------:R-:W-:Y:S01]  /*4480*/  MOV R113, R236 ;  /* 0x000000ec00717202 */ /* 0x000fe20000000f00 */
[----:B------:R-:W-:Y:S01]  /*4490*/  IMAD.MOV.U32 R112, RZ, RZ, R15 ;  /* 0x000000ffff707224 */ /* 0x000fe200078e000f */
[----:B------:R-:W1:Y:S04]  /*44a0*/  LDSM.16.MT88.4 R20, [R224+0xd000] ;  /* 0x00d00000e014783b */ /* 0x000e680000004200 */
[----:B------:R1:W5:Y:S04]  /*44b0*/  LDL.LU R15, [R1+0x98] ;  /* 0x00009800010f7983 */ /* 0x0003680000300800 */
[----:B------:R-:W2:Y:S01]  /*44c0*/  LDL.LU R236, [R1+0x94] ;  /* 0x0000940001ec7983 */ /* 0x000ea20000300800 */
[----:B------:R-:W-:-:S02]  /*44d0*/  IMAD.MOV.U32 R195, RZ, RZ, R139 ;  /* 0x000000ffffc37224 */ /* 0x000fc400078e008b */
[----:B------:R-:W-:Y:S01]  /*44e0*/  IMAD.MOV.U32 R194, RZ, RZ, R138 ;  /* 0x000000ffffc27224 */ /* 0x000fe200078e008a */
[----:B------:R-:W-:Y:S01]  /*44f0*/  MOV R139, R99 ;  /* 0x00000063008b7202 */ /* 0x000fe20000000f00 */
[----:B------:R-:W-:Y:S01]  /*4500*/  IMAD.MOV.U32 R138, RZ, RZ, R98 ;  /* 0x000000ffff8a7224 */ /* 0x000fe200078e0062 */
[----:B------:R-:W-:Y:S01]  /*4510*/  MOV R193, R195 ;  /* 0x000000c300c17202 */ /* 0x000fe20000000f00 */
[----:B------:R-:W-:Y:S02]  /*4520*/  IMAD.MOV.U32 R98, RZ, RZ, R132 ;  /* 0x000000ffff627224 */ /* 0x000fe400078e0084 */
[----:B------:R-:W-:Y:S02]  /*4530*/  IMAD.MOV.U32 R99, RZ, RZ, R133 ;  /* 0x000000ffff637224 */ /* 0x000fe400078e0085 */
[----:B------:R-:W-:Y:S02]  /*4540*/  IMAD.MOV.U32 R133, RZ, RZ, R97 ;  /* 0x000000ffff857224 */ /* 0x000fe400078e0061 */
[----:B------:R-:W-:-:S02]  /*4550*/  IMAD.MOV.U32 R195, RZ, RZ, R213 ;  /* 0x000000ffffc37224 */ /* 0x000fc400078e00d5 */
[----:B------:R-:W-:Y:S02]  /*4560*/  IMAD.MOV.U32 R97, RZ, RZ, R241 ;  /* 0x000000ffff617224 */ /* 0x000fe400078e00f1 */
[----:B------:R-:W-:Y:S01]  /*4570*/  IMAD.MOV.U32 R213, RZ, RZ, R138 ;  /* 0x000000ffffd57224 */ /* 0x000fe200078e008a */
[----:B------:R-:W-:Y:S01]  /*4580*/  MOV R138, R135 ;  /* 0x00000087008a7202 */ /* 0x000fe20000000f00 */
[----:B------:R-:W-:Y:S02]  /*4590*/  IMAD.MOV.U32 R132, RZ, RZ, R96 ;  /* 0x000000ffff847224 */ /* 0x000fe400078e0060 */
[----:B------:R-:W-:Y:S02]  /*45a0*/  IMAD.MOV.U32 R135, RZ, RZ, R98 ;  /* 0x000000ffff877224 */ /* 0x000fe400078e0062 */
[----:B------:R-:W-:Y:S02]  /*45b0*/  IMAD.MOV.U32 R96, RZ, RZ, R243 ;  /* 0x000000ffff607224 */ /* 0x000fe400078e00f3 */
[----:B------:R-:W-:Y:S01]  /*45c0*/  IMAD.MOV.U32 R98, RZ, RZ, R83 ;  /* 0x000000ffff627224 */ /* 0x000fe200078e0053 */
[----:B------:R2:W5:Y:S01]  /*45d0*/  LDL.LU R243, [R1+0x90] ;  /* 0x0000900001f37983 */ /* 0x0005620000300800 */
[----:B------:R-:W-:Y:S01]  /*45e0*/  IMAD.MOV.U32 R83, RZ, RZ, R112 ;  /* 0x000000ffff537224 */ /* 0x000fe200078e0070 */
[----:B------:R-:W-:-:S02]  /*45f0*/  MOV R112, R97 ;  /* 0x0000006100707202 */ /* 0x000fc40000000f00 */
[----:B------:R2:W5:Y:S01]  /*4600*/  LDL.LU R241, [R1+0x8c] ;  /* 0x00008c0001f17983 */ /* 0x0005620000300800 */
[-C--:B-1----:R-:W-:Y:S03]  /*4610*/  HMMA.16816.F32.BF16 R68, R8, R20.reuse, R108 ;  /* 0x000000140844723c */ /* 0x082fe6000004186c */
[----:B------:R-:W2:Y:S05]  /*4620*/  LDL R97, [R1+0x4] ;  /* 0x0000040001617983 */ /* 0x000eaa0000100800 */
[C---:B------:R-:W-:Y:S08]  /*4630*/  HMMA.16816.F32.BF16 R72, R4.reuse, R20, R220 ;  /* 0x000000140448723c */ /* 0x040ff000000418dc */
[-C--:B------:R-:W-:Y:S08]  /*4640*/  HMMA.16816.F32.BF16 R76, R4, R22.reuse, R208 ;  /* 0x00000016044c723c */ /* 0x080ff000000418d0 */
[C---:B------:R-:W-:Y:S01]  /*4650*/  HMMA.16816.F32.BF16 R52, R8.reuse, R22, R52 ;  /* 0x000000160834723c */ /* 0x040fe20000041834 */
[----:B------:R-:W1:Y:S07]  /*4660*/  LDSM.16.MT88.4 R20, [R226+0xd000] ;  /* 0x00d00000e214783b */ /* 0x000e6e0000004200 */
[-C--:B-1----:R-:W-:Y:S08]  /*4670*/  HMMA.16816.F32.BF16 R84, R8, R20.reuse, R148 ;  /* 0x000000140854723c */ /* 0x082ff00000041894 */
[C---:B------:R-:W-:Y:S08]  /*4680*/  HMMA.16816.F32.BF16 R88, R4.reuse, R20, R88 ;  /* 0x000000140458723c */ /* 0x040ff00000041858 */
[-C--:B------:R-:W-:Y:S08]  /*4690*/  HMMA.16816.F32.BF16 R92, R4, R22.reuse, R216 ;  /* 0x00000016045c723c */ /* 0x080ff000000418d8 */
[----:B------:R-:W-:Y:S01]  /*46a0*/  HMMA.16816.F32.BF16 R44, R8, R22, R44 ;  /* 0x00000016082c723c */ /* 0x000fe2000004182c */
[----:B------:R-:W1:Y:S01]  /*46b0*/  LDSM.16.MT88.4 R20, [R225+0xd000] ;  /* 0x00d00000e114783b */ /* 0x000e620000004200 */
[----:B------:R-:W-:Y:S01]  /*46c0*/  IMAD.MOV.U32 R214, RZ, RZ, R114 ;  /* 0x000000ffffd67224 */ /* 0x000fe200078e0072 */
[----:B------:R-:W-:Y:S01]  /*46d0*/  MOV R127, R119 ;  /* 0x00000077007f7202 */ /* 0x000fe20000000f00 */
[----:B------:R-:W-:-:S04]  /*46e0*/  IMAD.MOV.U32 R126, RZ, RZ, R118 ;  /* 0x000000ffff7e7224 */ /* 0x000fc800078e0076 */
[----:B-1----:R-:W-:Y:S08]  /*46f0*/  HMMA.16816.F32.BF16 R108, R4, R22, R244 ;  /* 0x00000016046c723c */ /* 0x002ff000000418f4 */
[-C--:B------:R-:W-:Y:S08]  /*4700*/  HMMA.16816.F32.BF16 R100, R8, R20.reuse, R180 ;  /* 0x000000140864723c */ /* 0x080ff000000418b4 */
[----:B------:R-:W-:Y:S08]  /*4710*/  HMMA.16816.F32.BF16 R104, R4, R20, R104 ;  /* 0x000000140468723c */ /* 0x000ff00000041868 */
[----:B------:R-:W-:Y:S01]  /*4720*/  HMMA.16816.F32.BF16 R244, R8, R22, R40 ;  /* 0x0000001608f4723c */ /* 0x000fe20000041828 */
[----:B------:R-:W1:Y:S01]  /*4730*/  LDSM.16.MT88.4 R20, [R167+0xf000] ;  /* 0x00f00000a714783b */ /* 0x000e620000004200 */
[----:B------:R-:W-:-:S02]  /*4740*/  IMAD.MOV.U32 R223, RZ, RZ, R214 ;  /* 0x000000ffffdf7224 */ /* 0x000fc400078e00d6 */
[----:B------:R-:W-:Y:S01]  /*4750*/  IMAD.MOV.U32 R215, RZ, RZ, R115 ;  /* 0x000000ffffd77224 */ /* 0x000fe200078e0073 */
[----:B------:R-:W-:Y:S01]  /*4760*/  MOV R115, R117 ;  /* 0x0000007500737202 */ /* 0x000fe20000000f00 */
[----:B------:R-:W-:Y:S01]  /*4770*/  IMAD.MOV.U32 R114, RZ, RZ, R116 ;  /* 0x000000ffff727224 */ /* 0x000fe200078e0074 */
[----:B------:R-:W-:Y:S01]  /*4780*/  MOV R40, R223 ;  /* 0x000000df00287202 */ /* 0x000fe20000000f00 */
[----:B------:R-:W-:Y:S02]  /*4790*/  IMAD.MOV.U32 R192, RZ, RZ, R194 ;  /* 0x000000ffffc07224 */ /* 0x000fe400078e00c2 */
[----:B------:R-:W-:Y:S01]  /*47a0*/  IMAD.MOV.U32 R194, RZ, RZ, R212 ;  /* 0x000000ffffc27224 */ /* 0x000fe200078e00d4 */
[----:B------:R-:W-:Y:S01]  /*47b0*/  MOV R212, R215 ;  /* 0x000000d700d47202 */ /* 0x000fe20000000f00 */
[----:B------:R-:W-:Y:S01]  /*47c0*/  IMAD.MOV.U32 R214, RZ, RZ, R139 ;  /* 0x000000ffffd67224 */ /* 0x000fe200078e008b */
[-C--:B-1----:R-:W-:Y:S08]  /*47d0*/  HMMA.16816.F32.BF16 R116, R8, R20.reuse, R152 ;  /* 0x000000140874723c */ /* 0x082ff00000041898 */
[C---:B------:R-:W-:Y:S08]  /*47e0*/  HMMA.16816.F32.BF16 R120, R4.reuse, R20, R120 ;  /* 0x000000140478723c */ /* 0x040ff00000041878 */
[-C--:B------:R-:W-:Y:S08]  /*47f0*/  HMMA.16816.F32.BF16 R124, R4, R22.reuse, R124 ;  /* 0x00000016047c723c */ /* 0x080ff0000004187c */
        /* <DEDUP_REMOVED lines=8> */
[----:B------:R-:W-:Y:S02]  /*4880*/  IMAD.MOV.U32 R218, RZ, RZ, R139 ;  /* 0x000000ffffda7224 */ /* 0x000fe400078e008b */
[----:B------:R-:W-:Y:S01]  /*4890*/  IMAD.MOV.U32 R219, RZ, RZ, R134 ;  /* 0x000000ffffdb7224 */ /* 0x000fe200078e0086 */
[----:B------:R-:W-:Y:S01]  /*48a0*/  MOV R138, R135 ;  /* 0x00000087008a7202 */ /* 0x000fe20000000f00 */
[----:B------:R-:W-:Y:S01]  /*48b0*/  IMAD.MOV.U32 R115, RZ, RZ, R82 ;  /* 0x000000ffff737224 */ /* 0x000fe200078e0052 */
[----:B------:R-:W-:Y:S01]  /*48c0*/  MOV R82, R133 ;  /* 0x0000008500527202 */ /* 0x000fe20000000f00 */
[----:B------:R-:W-:-:S02]  /*48d0*/  IMAD.MOV.U32 R139, RZ, RZ, R114 ;  /* 0x000000ffff8b7224 */ /* 0x000fc400078e0072 */
[----:B------:R-:W-:Y:S02]  /*48e0*/  IMAD.MOV.U32 R99, RZ, RZ, R132 ;  /* 0x000000ffff637224 */ /* 0x000fe400078e0084 */
[----:B------:R-:W-:Y:S02]  /*48f0*/  IMAD.MOV.U32 R133, RZ, RZ, R96 ;  /* 0x000000ffff857224 */ /* 0x000fe400078e0060 */
[----:B------:R-:W-:-:S03]  /*4900*/  IMAD.MOV.U32 R132, RZ, RZ, R113 ;  /* 0x000000ffff847224 */ /* 0x000fc600078e0071 */
[----:B------:R-:W-:Y:S01]  /*4910*/  MOV R182, R133 ;  /* 0x0000008500b67202 */ /* 0x000fe20000000f00 */
[----:B------:R-:W-:Y:S01]  /*4920*/  IMAD.MOV.U32 R181, RZ, RZ, R132 ;  /* 0x000000ffffb57224 */ /* 0x000fe200078e0084 */
[-C--:B-1----:R-:W-:Y:S08]  /*4930*/  HMMA.16816.F32.BF16 R32, R4, R22.reuse, R216 ;  /* 0x000000160420723c */ /* 0x082ff000000418d8 */
[C---:B------:R-:W-:Y:S01]  /*4940*/  HMMA.16816.F32.BF16 R216, R8.reuse, R22, R24 ;  /* 0x0000001608d8723c */ /* 0x040fe20000041818 */
[----:B------:R-:W1:Y:S07]  /*4950*/  LDSM.16.MT88.4 R24, [R226+0xf000] ;  /* 0x00f00000e218783b */ /* 0x000e6e0000004200 */
[-C--:B------:R-:W-:Y:S08]  /*4960*/  HMMA.16816.F32.BF16 R132, R8, R20.reuse, R156 ;  /* 0x000000140884723c */ /* 0x080ff0000004189c */
[----:B------:R-:W-:Y:S01]  /*4970*/  HMMA.16816.F32.BF16 R136, R4, R20, R136 ;  /* 0x000000140488723c */ /* 0x000fe20000041888 */
[----:B------:R-:W4:Y:S01]  /*4980*/  LDSM.16.MT88.4 R20, [R225+0xf000] ;  /* 0x00f00000e114783b */ /* 0x000f220000004200 */
[----:B------:R-:W-:Y:S01]  /*4990*/  IMAD.MOV.U32 R41, RZ, RZ, R212 ;  /* 0x000000ffff297224 */ /* 0x000fe200078e00d4 */
[----:B------:R-:W-:Y:S01]  /*49a0*/  MOV R150, R99 ;  /* 0x0000006300967202 */ /* 0x000fe20000000f00 */
[----:B------:R-:W-:-:S02]  /*49b0*/  IMAD.MOV.U32 R42, RZ, RZ, R213 ;  /* 0x000000ffff2a7224 */ /* 0x000fc400078e00d5 */
[----:B------:R-:W-:Y:S02]  /*49c0*/  IMAD.MOV.U32 R43, RZ, RZ, R214 ;  /* 0x000000ffff2b7224 */ /* 0x000fe400078e00d6 */
[----:B------:R-:W-:Y:S02]  /*49d0*/  IMAD.MOV.U32 R148, RZ, RZ, R115 ;  /* 0x000000ffff947224 */ /* 0x000fe400078e0073 */
[----:B------:R-:W-:Y:S02]  /*49e0*/  IMAD.MOV.U32 R149, RZ, RZ, R98 ;  /* 0x000000ffff957224 */ /* 0x000fe400078e0062 */
[----:B------:R-:W-:Y:S02]  /*49f0*/  IMAD.MOV.U32 R151, RZ, RZ, R82 ;  /* 0x000000ffff977224 */ /* 0x000fe400078e0052 */
[----:B------:R-:W-:Y:S02]  /*4a00*/  IMAD.MOV.U32 R180, RZ, RZ, R83 ;  /* 0x000000ffffb47224 */ /* 0x000fe400078e0053 */
[----:B------:R-:W-:-:S02]  /*4a10*/  IMAD.MOV.U32 R183, RZ, RZ, R112 ;  /* 0x000000ffffb77224 */ /* 0x000fc400078e0070 */
[----:B------:R-:W-:Y:S01]  /*4a20*/  IMAD.MOV.U32 R211, RZ, RZ, R19 ;  /* 0x000000ffffd37224 */ /* 0x000fe200078e0013 */
[----:B---3--:R-:W-:Y:S01]  /*4a30*/  MOV R213, R231 ;  /* 0x000000e700d57202 */ /* 0x008fe20000000f00 */
[----:B--2---:R-:W-:Y:S01]  /*4a40*/  IMAD.MOV.U32 R214, RZ, RZ, R229 ;  /* 0x000000ffffd67224 */ /* 0x004fe200078e00e5 */
[----:B-1----:R-:W-:Y:S01]  /*4a50*/  HMMA.16816.F32.BF16 R152, R4, R26, R40 ;  /* 0x0000001a0498723c */ /* 0x002fe20000041828 */
[----:B----4-:R-:W-:Y:S02]  /*4a60*/  IMAD.MOV.U32 R212, RZ, RZ, R233 ;  /* 0x000000ffffd47224 */ /* 0x010fe400078e00e9 */
[----:B------:R-:W-:-:S05]  /*4a70*/  IMAD.MOV.U32 R215, RZ, RZ, R228 ;  /* 0x000000ffffd77224 */ /* 0x000fca00078e00e4 */
[C---:B------:R-:W-:Y:S08]  /*4a80*/  HMMA.16816.F32.BF16 R148, R4.reuse, R24, R148 ;  /* 0x000000180494723c */ /* 0x040ff00000041894 */
[C---:B------:R-:W-:Y:S08]  /*4a90*/  HMMA.16816.F32.BF16 R192, R4.reuse, R20, R192 ;  /* 0x0000001404c0723c */ /* 0x040ff000000418c0 */
[----:B------:R-:W-:Y:S07]  /*4aa0*/  HMMA.16816.F32.BF16 R40, R4, R22, R180 ;  /* 0x000000160428723c */ /* 0x000fee00000418b4 */
[----:B------:R-:W-:-:S02]  /*4ab0*/  FFMA.FTZ R4, R145, c[0x0][0x23c], -R2 ;  /* 0x00008f0091047a23 */ /* 0x000fc40000010802 */
[----:B------:R-:W-:Y:S02]  /*4ac0*/  IMAD.MOV.U32 R183, RZ, RZ, R211 ;  /* 0x000000ffffb77224 */ /* 0x000fe400078e00d3 */
[----:B------:R-:W-:Y:S01]  /*4ad0*/  HMMA.16816.F32.BF16 R208, R8, R26, R36 ;  /* 0x0000001a08d0723c */ /* 0x000fe20000041824 */
[----:B------:R-:W-:Y:S01]  /*4ae0*/  IMAD.MOV.U32 R159, RZ, RZ, R212 ;  /* 0x000000ffff9f7224 */ /* 0x000fe200078e00d4 */
[----:B------:R-:W-:Y:S01]  /*4af0*/  MOV R181, R214 ;  /* 0x000000d600b57202 */ /* 0x000fe20000000f00 */
[----:B------:R-:W-:-:S05]  /*4b00*/  IMAD.MOV.U32 R180, RZ, RZ, R213 ;  /* 0x000000ffffb47224 */ /* 0x000fca00078e00d5 */
[----:B------:R-:W-:Y:S01]  /*4b10*/  HMMA.16816.F32.BF16 R36, R8, R22, R28 ;  /* 0x000000160824723c */ /* 0x000fe2000004181c */
[----:B------:R1:W-:Y:S01]  /*4b20*/  MUFU.EX2 R23, R4 ;  /* 0x0000000400177308 */ /* 0x0003e20000000800 */
[----:B------:R-:W-:-:S06]  /*4b30*/  IMAD.MOV.U32 R182, RZ, RZ, R215 ;  /* 0x000000ffffb67224 */ /* 0x000fcc00078e00d7 */
[----:B------:R-:W-:Y:S01]  /*4b40*/  HMMA.16816.F32.BF16 R212, R8, R24, R188 ;  /* 0x0000001808d4723c */ /* 0x000fe200000418bc */
[----:B-1----:R-:W-:-:S04]  /*4b50*/  FFMA.FTZ R4, R144, c[0x0][0x23c], -R2 ;  /* 0x00008f0090047a23 */ /* 0x002fc80000010802 */
[----:B------:R1:W-:Y:S03]  /*4b60*/  MUFU.EX2 R25, R4 ;  /* 0x0000000400197308 */ /* 0x0003e60000000800 */
[----:B------:R-:W-:Y:S01]  /*4b70*/  HMMA.16816.F32.BF16 R188, R8, R20, R184 ;  /* 0x0000001408bc723c */ /* 0x000fe200000418b8 */
[----:B------:R-:W-:Y:S02]  /*4b80*/  IMAD.MOV.U32 R96, RZ, RZ, R14 ;  /* 0x000000ffff607224 */ /* 0x000fe400078e000e */
[--C-:B-1----:R-:W-:Y:S02]  /*4b90*/  FFMA.FTZ R4, R146, c[0x0][0x23c], -R2.reuse ;  /* 0x00008f0092047a23 */ /* 0x102fe40000010802 */
[----:B------:R-:W-:-:S04]  /*4ba0*/  FFMA.FTZ R2, R143, c[0x0][0x23c], -R2 ;  /* 0x00008f008f027a23 */ /* 0x000fc80000010802 */
[----:B------:R1:W-:Y:S01]  /*4bb0*/  MUFU.EX2 R28, R2 ;  /* 0x00000002001c7308 */ /* 0x0003e20000000800 */
[----:B------:R-:W-:-:S04]  /*4bc0*/  IMAD.MOV.U32 R14, RZ, RZ, R239 ;  /* 0x000000ffff0e7224 */ /* 0x000fc800078e00ef */
[----:B------:R-:W-:Y:S02]  /*4bd0*/  IMAD.MOV.U32 R82, RZ, RZ, R14 ;  /* 0x000000ffff527224 */ /* 0x000fe400078e000e */
[----:B-1----:R-:W-:-:S04]  /*4be0*/  FFMA.FTZ R2, R129, c[0x0][0x23c], -R0 ;  /* 0x00008f0081027a23 */ /* 0x002fc80000010800 */
[----:B------:R1:W-:Y:S01]  /*4bf0*/  MUFU.EX2 R20, R2 ;  /* 0x0000000200147308 */ /* 0x0003e20000000800 */
[----:B------:R-:W-:Y:S01]  /*4c00*/  IMAD.MOV.U32 R14, RZ, RZ, R236 ;  /* 0x000000ffff0e7224 */ /* 0x000fe200078e00ec */
[----:B------:R-:W-:Y:S01]  /*4c10*/  MOV R19, R235 ;  /* 0x000000eb00137202 */ /* 0x000fe20000000f00 */
[----:B-1----:R-:W-:-:S05]  /*4c20*/  FFMA.FTZ R2, R67, c[0x0][0x23c], -R0 ;  /* 0x00008f0043027a23 */ /* 0x002fca0000010800 */
[----:B------:R1:W2:Y:S02]  /*4c30*/  MUFU.EX2 R22, R2 ;  /* 0x0000000200167308 */ /* 0x0002a40000000800 */
[--C-:B-1----:R-:W-:Y:S02]  /*4c40*/  FFMA.FTZ R2, R128, c[0x0][0x23c], -R0.reuse ;  /* 0x00008f0080027a23 */ /* 0x102fe40000010800 */
[----:B------:R-:W-:-:S04]  /*4c50*/  FFMA.FTZ R0, R130, c[0x0][0x23c], -R0 ;  /* 0x00008f0082007a23 */ /* 0x000fc80000010800 */
[----:B------:R1:W-:Y:S01]  /*4c60*/  MUFU.EX2 R26, R0 ;  /* 0x00000000001a7308 */ /* 0x0003e20000000800 */
[----:B------:R-:W-:Y:S02]  /*4c70*/  IMAD.MOV.U32 R113, RZ, RZ, R240 ;  /* 0x000000ffff717224 */ /* 0x000fe400078e00f0 */
[----:B------:R-:W-:Y:S02]  /*4c80*/  FFMA.FTZ R6, R182, c[0x0][0x23c], -R12 ;  /* 0x00008f00b6067a23 */ /* 0x000fe4000001080c */
[----:B------:R-:W-:Y:S02]  /*4c90*/  IMAD.MOV.U32 R157, RZ, RZ, R80 ;  /* 0x000000ffff9d7224 */ /* 0x000fe400078e0050 */
[----:B------:R-:W-:Y:S02]  /*4ca0*/  IMAD.MOV.U32 R158, RZ, RZ, R81 ;  /* 0x000000ffff9e7224 */ /* 0x000fe400078e0051 */
[----:B------:R-:W-:Y:S02]  /*4cb0*/  IMAD.MOV.U32 R185, RZ, RZ, R82 ;  /* 0x000000ffffb97224 */ /* 0x000fe400078e0052 */
[----:B------:R-:W-:-:S02]  /*4cc0*/  FFMA.FTZ R8, R203, c[0x0][0x23c], -R12 ;  /* 0x00008f00cb087a23 */ /* 0x000fc4000001080c */
[----:B------:R-:W-:Y:S01]  /*4cd0*/  FFMA.FTZ R7, R202, c[0x0][0x23c], -R12 ;  /* 0x00008f00ca077a23 */ /* 0x000fe2000001080c */
[----:B------:R-:W3:Y:S01]  /*4ce0*/  MUFU.EX2 R27, R4 ;  /* 0x00000004001b7308 */ /* 0x000ee20000000800 */
[----:B-1----:R-:W-:Y:S01]  /*4cf0*/  FFMA.FTZ R0, R14, c[0x0][0x23c], -R13 ;  /* 0x00008f000e007a23 */ /* 0x002fe2000001080d */
[----:B------:R-:W-:Y:S01]  /*4d00*/  MOV R99, R238 ;  /* 0x000000ee00637202 */ /* 0x000fe20000000f00 */
[----:B------:R-:W-:Y:S01]  /*4d10*/  FADD.FTZ R5, R201, R199 ;  /* 0x000000c7c9057221 */ /* 0x000fe20000010000 */
[----:B------:R-:W-:Y:S01]  /*4d20*/  MOV R156, R97 ;  /* 0x00000061009c7202 */ /* 0x000fe20000000f00 */
[----:B------:R-:W-:Y:S01]  /*4d30*/  IMAD.MOV.U32 R98, RZ, RZ, R237 ;  /* 0x000000ffff627224 */ /* 0x000fe200078e00ed */
[----:B------:R1:W5:Y:S02]  /*4d40*/  LDL.LU R240, [R1+0x88] ;  /* 0x0000880001f07983 */ /* 0x0003640000300800 */
[----:B------:R4:W-:Y:S01]  /*4d50*/  MUFU.EX2 R14, R0 ;  /* 0x00000000000e7308 */ /* 0x0009e20000000800 */
[----:B------:R-:W-:-:S07]  /*4d60*/  IMAD.MOV.U32 R83, RZ, RZ, R113 ;  /* 0x000000ffff537224 */ /* 0x000fce00078e0071 */
[----:B------:R-:W1:Y:S08]  /*4d70*/  MUFU.EX2 R24, R2 ;  /* 0x0000000200187308 */ /* 0x000e700000000800 */
[----:B------:R-:W-:Y:S01]  /*4d80*/  MUFU.EX2 R10, R8 ;  /* 0x00000008000a7308 */ /* 0x000fe20000000800 */
[----:B----4-:R-:W-:-:S07]  /*4d90*/  FFMA.FTZ R0, R19, c[0x0][0x23c], -R13 ;  /* 0x00008f0013007a23 */ /* 0x010fce000001080d */
[----:B------:R-:W-:Y:S01]  /*4da0*/  MUFU.EX2 R11, R7 ;  /* 0x00000007000b7308 */ /* 0x000fe20000000800 */
[----:B------:R-:W-:Y:S01]  /*4db0*/  FADD.FTZ R4, R197, R196 ;  /* 0x000000c4c5047221 */ /* 0x000fe20000010000 */
[----:B------:R-:W-:Y:S01]  /*4dc0*/  MOV R184, R99 ;  /* 0x0000006300b87202 */ /* 0x000fe20000000f00 */
[----:B------:R-:W-:Y:S01]  /*4dd0*/  FADD.FTZ R5, R200, R5 ;  /* 0x00000005c8057221 */ /* 0x000fe20000010000 */
[----:B--2---:R-:W-:Y:S01]  /*4de0*/  F2FP.BF16.PACK_AB R201, R22, R20 ;  /* 0x0000001416c9723e */ /* 0x004fe200000010ff */
[----:B------:R-:W-:Y:S01]  /*4df0*/  IMAD.MOV.U32 R31, RZ, RZ, R98 ;  /* 0x000000ffff1f7224 */ /* 0x000fe200078e0062 */
[----:B---3--:R-:W-:Y:S01]  /*4e00*/  F2FP.BF16.PACK_AB R202, R28, R27 ;  /* 0x0000001b1cca723e */ /* 0x008fe200000010ff */
[----:B------:R-:W-:Y:S01]  /*4e10*/  IMAD.MOV.U32 R114, RZ, RZ, R234 ;  /* 0x000000ffff727224 */ /* 0x000fe200078e00ea */
[----:B------:R2:W3:Y:S01]  /*4e20*/  MUFU.EX2 R19, R0 ;  /* 0x0000000000137308 */ /* 0x0004e20000000800 */
[----:B------:R-:W-:Y:S01]  /*4e30*/  IMAD.MOV.U32 R186, RZ, RZ, R83 ;  /* 0x000000ffffba7224 */ /* 0x000fe200078e0053 */
[----:B------:R4:W5:Y:S04]  /*4e40*/  LDL.LU R239, [R1+0x84] ;  /* 0x0000840001ef7983 */ /* 0x0009680000300800 */
[----:B------:R-:W4:Y:S01]  /*4e50*/  LDSM.16.MT88.4 R80, [R224+0xd800] ;  /* 0x00d80000e050783b */ /* 0x000f220000004200 */
[----:B--2---:R-:W-:Y:S01]  /*4e60*/  FFMA.FTZ R0, R159, c[0x0][0x23c], -R13 ;  /* 0x00008f009f007a23 */ /* 0x004fe2000001080d */
[----:B------:R-:W-:Y:S01]  /*4e70*/  F2FP.BF16.PACK_AB R200, R25, R23 ;  /* 0x0000001719c8723e */ /* 0x000fe200000010ff */
[----:B------:R-:W-:Y:S01]  /*4e80*/  FADD.FTZ R4, R198, R4 ;  /* 0x00000004c6047221 */ /* 0x000fe20000010000 */
[----:B-1----:R-:W-:Y:S01]  /*4e90*/  F2FP.BF16.PACK_AB R203, R26, R24 ;  /* 0x000000181acb723e */ /* 0x002fe200000010ff */
[----:B------:R1:W-:Y:S01]  /*4ea0*/  MUFU.EX2 R21, R0 ;  /* 0x0000000000157308 */ /* 0x0003e20000000800 */
[----:B------:R-:W-:Y:S01]  /*4eb0*/  IMAD.MOV.U32 R159, RZ, RZ, R183 ;  /* 0x000000ffff9f7224 */ /* 0x000fe200078e00b7 */
[----:B---3--:R-:W-:Y:S01]  /*4ec0*/  F2FP.BF16.PACK_AB R196, R19, R14 ;  /* 0x0000000e13c4723e */ /* 0x008fe200000010ff */
[----:B------:R-:W-:Y:S01]  /*4ed0*/  FADD.FTZ R2, R141, R140 ;  /* 0x0000008c8d027221 */ /* 0x000fe20000010000 */
[----:B------:R-:W-:Y:S01]  /*4ee0*/  F2FP.BF16.PACK_AB R199, R11, R10 ;  /* 0x0000000a0bc7723e */ /* 0x000fe200000010ff */
[----:B------:R-:W-:Y:S01]  /*4ef0*/  IMAD.MOV.U32 R115, RZ, RZ, R232 ;  /* 0x000000ffff737224 */ /* 0x000fe200078e00e8 */
[----:B------:R-:W-:Y:S01]  /*4f00*/  MOV R113, R227 ;  /* 0x000000e300717202 */ /* 0x000fe20000000f00 */
[----:B------:R-:W-:-:S02]  /*4f10*/  IMAD.MOV.U32 R112, RZ, RZ, R230 ;  /* 0x000000ffff707224 */ /* 0x000fc400078e00e6 */
[----:B------:R-:W-:Y:S02]  /*4f20*/  FADD.FTZ R29, R31, R5 ;  /* 0x000000051f1d7221 */ /* 0x000fe40000010000 */
[----:B------:R-:W-:Y:S01]  /*4f30*/  IMAD.MOV.U32 R187, RZ, RZ, R96 ;  /* 0x000000ffffbb7224 */ /* 0x000fe200078e0060 */
[----:B------:R-:W-:Y:S01]  /*4f40*/  MOV R67, R186 ;  /* 0x000000ba00437202 */ /* 0x000fe20000000f00 */
[----:B------:R2:W5:Y:S01]  /*4f50*/  LDL.LU R238, [R1+0x80] ;  /* 0x0000800001ee7983 */ /* 0x0005620000300800 */
[----:B-1----:R-:W-:-:S03]  /*4f60*/  FFMA.FTZ R0, R180, c[0x0][0x23c], -R13 ;  /* 0x00008f00b4007a23 */ /* 0x002fc6000001080d */
[----:B------:R-:W1:Y:S01]  /*4f70*/  LDSM.16.MT88.4 R96, [R226+0xd800] ;  /* 0x00d80000e260783b */ /* 0x000e620000004200 */
[----:B------:R3:W2:Y:S01]  /*4f80*/  MUFU.EX2 R13, R0 ;  /* 0x00000000000d7308 */ /* 0x0006a20000000800 */
[----:B------:R-:W-:Y:S02]  /*4f90*/  FADD.FTZ R2, R142, R2 ;  /* 0x000000028e027221 */ /* 0x000fe40000010000 */
[----:B------:R1:W5:Y:S01]  /*4fa0*/  LDL.LU R237, [R1+0x7c] ;  /* 0x00007c0001ed7983 */ /* 0x0003620000300800 */
[----:B---3--:R-:W-:Y:S01]  /*4fb0*/  FFMA.FTZ R0, R181, c[0x0][0x23c], -R12 ;  /* 0x00008f00b5007a23 */ /* 0x008fe2000001080c */
[----:B--2---:R-:W-:Y:S02]  /*4fc0*/  F2FP.BF16.PACK_AB R198, R13, R21 ;  /* 0x000000150dc6723e */ /* 0x004fe400000010ff */
[----:B------:R-:W2:Y:S01]  /*4fd0*/  LDSM.16.MT88.4 R180, [R167+0xd800] ;  /* 0x00d80000a7b4783b */ /* 0x000ea20000004200 */
[----:B------:R3:W-:Y:S01]  /*4fe0*/  MUFU.EX2 R12, R6 ;  /* 0x00000006000c7308 */ /* 0x0007e20000000800 */
[----:B------:R-:W-:Y:S01]  /*4ff0*/  FADD.FTZ R8, R184, R4 ;  /* 0x00000004b8087221 */ /* 0x000fe20000010000 */
[----:B----4-:R-:W-:Y:S01]  /*5000*/  HMMA.16816.F32.BF16 R68, R200, R80, R68 ;  /* 0x00000050c844723c */ /* 0x010fe20000041844 */
[----:B------:R-:W-:Y:S01]  /*5010*/  FADD.FTZ R30, R147, R2 ;  /* 0x00000002931e7221 */ /* 0x000fe20000010000 */
[----:B------:R4:W5:Y:S04]  /*5020*/  LDL.LU R236, [R1+0x78] ;  /* 0x0000780001ec7983 */ /* 0x0009680000300800 */
[----:B------:R-:W4:Y:S01]  /*5030*/  MUFU.EX2 R9, R0 ;  /* 0x0000000000097308 */ /* 0x000f220000000800 */
[----:B------:R-:W-:Y:S01]  /*5040*/  LDSM.16.MT88.4 R144, [R224+0xf800] ;  /* 0x00f80000e090783b */ /* 0x000fe20000004200 */
[----:B------:R-:W-:-:S03]  /*5050*/  IMAD.MOV.U32 R31, RZ, RZ, R185 ;  /* 0x000000ffff1f7224 */ /* 0x000fc600078e00b9 */
[----:B------:R2:W5:Y:S04]  /*5060*/  LDL.LU R235, [R1+0x74] ;  /* 0x0000740001eb7983 */ /* 0x0005680000300800 */
[----:B---3--:R-:W3:Y:S01]  /*5070*/  LDSM.16.MT88.4 R4, [R225+0xf800] ;  /* 0x00f80000e104783b */ /* 0x008ee20000004200 */
[----:B-1----:R-:W-:Y:S03]  /*5080*/  HMMA.16816.F32.BF16 R84, R200, R96, R84 ;  /* 0x00000060c854723c */ /* 0x002fe60000041854 */
[----:B------:R1:W5:Y:S01]  /*5090*/  LDL.LU R234, [R1+0x70] ;  /* 0x0000700001ea7983 */ /* 0x0003620000300800 */
[----:B----4-:R-:W-:Y:S01]  /*50a0*/  F2FP.BF16.PACK_AB R197, R12, R9 ;  /* 0x000000090cc5723e */ /* 0x010fe200000010ff */
[----:B------:R-:W-:-:S02]  /*50b0*/  FADD.FTZ R0, R65, R64 ;  /* 0x0000004041007221 */ /* 0x000fc40000010000 */
[----:B------:R1:W5:Y:S02]  /*50c0*/  LDL.LU R233, [R1+0x6c] ;  /* 0x00006c0001e97983 */ /* 0x0003640000300800 */
[----:B------:R-:W-:Y:S02]  /*50d0*/  FADD.FTZ R0, R66, R0 ;  /* 0x0000000042007221 */ /* 0x000fe40000010000 */
[----:B------:R1:W5:Y:S01]  /*50e0*/  LDL.LU R232, [R1+0x68] ;  /* 0x0000680001e87983 */ /* 0x0003620000300800 */
[----:B------:R-:W-:Y:S01]  /*50f0*/  HMMA.16816.F32.BF16 R72, R196, R80, R72 ;  /* 0x00000050c448723c */ /* 0x000fe20000041848 */
[----:B------:R-:W-:Y:S02]  /*5100*/  IMAD.MOV.U32 R65, RZ, RZ, R156 ;  /* 0x000000ffff417224 */ /* 0x000fe400078e009c */
[----:B------:R-:W-:Y:S01]  /*5110*/  FADD.FTZ R2, R131, R0 ;  /* 0x0000000083027221 */ /* 0x000fe20000010000 */
[----:B------:R1:W5:Y:S01]  /*5120*/  LDL.LU R231, [R1+0x64] ;  /* 0x0000640001e77983 */ /* 0x0003620000300800 */
[----:B------:R-:W-:-:S03]  /*5130*/  IMAD.MOV.U32 R66, RZ, RZ, R157 ;  /* 0x000000ffff427224 */ /* 0x000fc600078e009d */
[-C--:B--2---:R-:W-:Y:S01]  /*5140*/  HMMA.16816.F32.BF16 R172, R200, R180.reuse, R172 ;  /* 0x000000b4c8ac723c */ /* 0x084fe200000418ac */
[----:B------:R-:W2:Y:S07]  /*5150*/  LDSM.16.MT88.4 R128, [R167+0xf800] ;  /* 0x00f80000a780783b */ /* 0x000eae0000004200 */
[C---:B------:R-:W-:Y:S08]  /*5160*/  HMMA.16816.F32.BF16 R168, R196.reuse, R180, R168 ;  /* 0x000000b4c4a8723c */ /* 0x040ff000000418a8 */
[C---:B------:R-:W-:Y:S08]  /*5170*/  HMMA.16816.F32.BF16 R176, R196.reuse, R182, R176 ;  /* 0x000000b6c4b0723c */ /* 0x040ff000000418b0 */
[----:B------:R-:W-:Y:S01]  /*5180*/  HMMA.16816.F32.BF16 R76, R196, R82, R76 ;  /* 0x00000052c44c723c */ /* 0x000fe2000004184c */
[----:B------:R-:W-:Y:S01]  /*5190*/  FADD.FTZ R0, R251, R30 ;  /* 0x0000001efb007221 */ /* 0x000fe20000010000 */
[----:B------:R1:W5:Y:S01]  /*51a0*/  LDL.LU R230, [R1+0x60] ;  /* 0x0000600001e67983 */ /* 0x0003620000300800 */
[----:B------:R-:W-:-:S02]  /*51b0*/  FADD.FTZ R2, R242, R2 ;  /* 0x00000002f2027221 */ /* 0x000fc40000010000 */
[----:B------:R-:W-:Y:S01]  /*51c0*/  IMAD.MOV.U32 R64, RZ, RZ, R187 ;  /* 0x000000ffff407224 */ /* 0x000fe200078e00bb */
[----:B------:R1:W5:Y:S02]  /*51d0*/  LDL.LU R229, [R1+0x5c] ;  /* 0x00005c0001e57983 */ /* 0x0003640000300800 */
[C---:B------:R-:W-:Y:S08]  /*51e0*/  HMMA.16816.F32.BF16 R180, R200.reuse, R182, R56 ;  /* 0x000000b6c8b4723c */ /* 0x040ff00000041838 */
[----:B------:R-:W-:Y:S01]  /*51f0*/  HMMA.16816.F32.BF16 R80, R200, R82, R52 ;  /* 0x00000052c850723c */ /* 0x000fe20000041834 */
[----:B------:R-:W-:Y:S01]  /*5200*/  MOV R59, R158 ;  /* 0x0000009e003b7202 */ /* 0x000fe20000000f00 */
[----:B------:R-:W-:Y:S01]  /*5210*/  IMAD.MOV.U32 R58, RZ, RZ, R159 ;  /* 0x000000ffff3a7224 */ /* 0x000fe200078e009f */
[----:B------:R1:W5:Y:S01]  /*5220*/  LDL.LU R228, [R1+0x58] ;  /* 0x0000580001e47983 */ /* 0x0003620000300800 */
[----:B------:R-:W-:-:S02]  /*5230*/  IMAD.MOV.U32 R57, RZ, RZ, R114 ;  /* 0x000000ffff397224 */ /* 0x000fc400078e0072 */
[----:B------:R-:W-:Y:S01]  /*5240*/  IMAD.MOV.U32 R56, RZ, RZ, R115 ;  /* 0x000000ffff387224 */ /* 0x000fe200078e0073 */
[----:B------:R-:W-:Y:S01]  /*5250*/  MOV R55, R112 ;  /* 0x0000007000377202 */ /* 0x000fe20000000f00 */
[----:B------:R-:W-:Y:S01]  /*5260*/  IMAD.MOV.U32 R54, RZ, RZ, R113 ;  /* 0x000000ffff367224 */ /* 0x000fe200078e0071 */
[----:B------:R-:W-:Y:S04]  /*5270*/  LDSM.16.MT88.4 R156, [R226+0xf800] ;  /* 0x00f80000e29c783b */ /* 0x000fe80000004200 */
[----:B------:R-:W4:Y:S01]  /*5280*/  LDSM.16.MT88.4 R112, [R225+0xd800] ;  /* 0x00d80000e170783b */ /* 0x000f220000004200 */
[-C--:B---3--:R-:W-:Y:S01]  /*5290*/  HMMA.16816.F32.BF16 R192, R196, R4.reuse, R192 ;  /* 0x00000004c4c0723c */ /* 0x088fe200000418c0 */
[----:B------:R-:W-:Y:S02]  /*52a0*/  FADD.FTZ R8, R55, R8 ;  /* 0x0000000837087221 */ /* 0x000fe40000010000 */
[----:B------:R-:W-:Y:S01]  /*52b0*/  FADD.FTZ R2, R248, R2 ;  /* 0x00000002f8027221 */ /* 0x000fe20000010000 */
[----:B------:R1:W5:Y:S04]  /*52c0*/  LDL.LU R227, [R1+0x54] ;  /* 0x0000540001e37983 */ /* 0x0003680000300800 */
[----:B------:R-:W-:Y:S07]  /*52d0*/  HMMA.16816.F32.BF16 R188, R200, R4, R188 ;  /* 0x00000004c8bc723c */ /* 0x000fee00000418bc */
[----:B------:R-:W-:Y:S01]  /*52e0*/  FADD.FTZ R5, R54, R29 ;  /* 0x0000001d36057221 */ /* 0x000fe20000010000 */
[----:B------:R-:W-:Y:S01]  /*52f0*/  HMMA.16816.F32.BF16 R88, R196, R96, R88 ;  /* 0x00000060c458723c */ /* 0x000fe20000041858 */
[----:B------:R-:W-:-:S02]  /*5300*/  FADD.FTZ R4, R252, R0 ;  /* 0x00000000fc047221 */ /* 0x000fc40000010000 */
[----:B------:R-:W-:Y:S02]  /*5310*/  FADD.FTZ R0, R56, R5 ;  /* 0x0000000538007221 */ /* 0x000fe40000010000 */
[----:B------:R-:W-:-:S03]  /*5320*/  FADD.FTZ R5, R57, R8 ;  /* 0x0000000839057221 */ /* 0x000fc60000010000 */
[C---:B------:R-:W-:Y:S08]  /*5330*/  HMMA.16816.F32.BF16 R92, R196.reuse, R98, R92 ;  /* 0x00000062c45c723c */ /* 0x040ff0000004185c */
[C---:B--2---:R-:W-:Y:S08]  /*5340*/  HMMA.16816.F32.BF16 R120, R196.reuse, R128, R120 ;  /* 0x00000080c478723c */ /* 0x044ff00000041878 */
[C---:B----4-:R-:W-:Y:S08]  /*5350*/  HMMA.16816.F32.BF16 R104, R196.reuse, R112, R104 ;  /* 0x00000070c468723c */ /* 0x050ff00000041868 */
        /* <DEDUP_REMOVED lines=9> */
[C---:B------:R-:W-:Y:S08]  /*53f0*/  HMMA.16816.F32.BF16 R184, R200.reuse, R156, R212 ;  /* 0x0000009cc8b8723c */ /* 0x040ff000000418d4 */
[C---:B------:R-:W-:Y:S08]  /*5400*/  HMMA.16816.F32.BF16 R96, R200.reuse, R98, R44 ;  /* 0x00000062c860723c */ /* 0x040ff0000004182c */
[C---:B------:R-:W-:Y:S08]  /*5410*/  HMMA.16816.F32.BF16 R112, R200.reuse, R114, R244 ;  /* 0x00000072c870723c */ /* 0x040ff000000418f4 */
[C---:B------:R-:W-:Y:S08]  /*5420*/  HMMA.16816.F32.BF16 R128, R200.reuse, R130, R220 ;  /* 0x00000082c880723c */ /* 0x040ff000000418dc */
[C---:B------:R-:W-:Y:S08]  /*5430*/  HMMA.16816.F32.BF16 R144, R200.reuse, R146, R216 ;  /* 0x00000092c890723c */ /* 0x040ff000000418d8 */
[----:B------:R-:W-:Y:S08]  /*5440*/  HMMA.16816.F32.BF16 R156, R200, R158, R208 ;  /* 0x0000009ec89c723c */ /* 0x000ff000000418d0 */
[-C--:B------:R-:W-:Y:S08]  /*5450*/  HMMA.16816.F32.BF16 R196, R196, R6.reuse, R40 ;  /* 0x00000006c4c4723c */ /* 0x080ff00000041828 */
[----:B------:R-:W-:Y:S07]  /*5460*/  HMMA.16816.F32.BF16 R200, R200, R6, R36 ;  /* 0x00000006c8c8723c */ /* 0x000fee0000041824 */
[----:B------:R-:W-:-:S02]  /*5470*/  FADD.FTZ R6, R58, R4 ;  /* 0x000000043a067221 */ /* 0x000fc40000010000 */
[----:B------:R-:W-:Y:S02]  /*5480*/  FADD.FTZ R4, R250, R2 ;  /* 0x00000002fa047221 */ /* 0x000fe40000010000 */
[----:B------:R-:W-:Y:S02]  /*5490*/  FADD.FTZ R2, R59, R0 ;  /* 0x000000003b027221 */ /* 0x000fe40000010000 */
[----:B------:R-:W-:Y:S02]  /*54a0*/  FADD.FTZ R0, R66, R5 ;  /* 0x0000000542007221 */ /* 0x000fe40000010000 */
[----:B------:R-:W-:Y:S02]  /*54b0*/  FADD.FTZ R5, R64, R6 ;  /* 0x0000000640057221 */ /* 0x000fe40000010000 */
[----:B------:R-:W-:Y:S02]  /*54c0*/  FADD.FTZ R4, R249, R4 ;  /* 0x00000004f9047221 */ /* 0x000fe40000010000 */
        /* <DEDUP_REMOVED lines=33> */
[----:B------:R-:W-:Y:S01]  /*56e0*/  FADD.FTZ R2, R13, R2 ;  /* 0x000000020d027221 */ /* 0x000fe20000010000 */
[----:B------:R1:W-:Y:S01]  /*56f0*/  STL [R1], R5 ;  /* 0x0000000501007387 */ /* 0x0003e20000100800 */
[----:B------:R-:W-:-:S03]  /*5700*/  IMAD.MOV.U32 R252, RZ, RZ, R65 ;  /* 0x000000fffffc7224 */ /* 0x000fc600078e0041 */
[----:B------:R1:W-:Y:S04]  /*5710*/  STL [R1+0xc], R4 ;  /* 0x00000c0401007387 */ /* 0x0003e80000100800 */
[----:B------:R1:W-:Y:S04]  /*5720*/  STL [R1+0x14], R0 ;  /* 0x0000140001007387 */ /* 0x0003e80000100800 */
[----:B------:R1:W-:Y:S01]  /*5730*/  STL [R1+0x10], R2 ;  /* 0x0000100201007387 */ /* 0x0003e20000100800 */
[----:B------:R-:W-:Y:S11]  /*5740*/  ISETP.GE.AND P0, PT, R252, 0x2, PT ;  /* 0x00000002fc00780c */ /* 0x000ff60003f06270 */
[----:B------:R-:W-:Y:S02]  /*5750*/  @!UPT UIADD3 URZ, URZ, URZ, URZ ;  /* 0x0000003f3f3ff290 */ /* 0x000fe4000fffe03f */
[----:B------:R-:W-:Y:S05]  /*5760*/  @!P0 BRA `(.L_x_2) ;  /* 0x0000568000008947 */ /* 0x000fea0003800000 */
[----:B------:R-:W2:Y:S01]  /*5770*/  LDL.64 R64, [R1+0x38] ;  /* 0x0000380001407983 */ /* 0x000ea20000100a00 */
[----:B-1----:R-:W-:Y:S01]  /*5780*/  IADD3 R4, R252, -0x2, RZ ;  /* 0xfffffffefc047810 */ /* 0x002fe20007ffe0ff */
[----:B------:R-:W-:-:S04]  /*5790*/  DEPBAR.LE SB0, 0x0 ;  /* 0x000080000000791a */ /* 0x000fc80000000000 */
[----:B------:R-:W-:Y:S01]  /*57a0*/  SHF.R.S32.HI R0, RZ, 0x1f, R4 ;  /* 0x0000001fff007819 */ /* 0x000fe20000011404 */
[----:B------:R-:W-:Y:S01]  /*57b0*/  IMAD R2, R4, UR14, RZ ;  /* 0x0000000e04027c24 */ /* 0x000fe2000f8e02ff */
[----:B------:R2:W-:Y:S03]  /*57c0*/  STL [R1+0x30], R4 ;  /* 0x0000300401007387 */ /* 0x0005e60000100800 */
[----:B------:R-:W-:Y:S01]  /*57d0*/  IMAD R0, R0, UR15, R2 ;  /* 0x0000000f00007c24 */ /* 0x000fe2000f8e0202 */
[----:B------:R-:W-:Y:S01]  /*57e0*/  BAR.SYNC.DEFER_BLOCKING 0x0 ;  /* 0x0000000000007b1d */ /* 0x000fe20000010000 */
[----:B--2---:R-:W-:-:S04]  /*57f0*/  IMAD.WIDE.U32 R4, R4, UR15, R64 ;  /* 0x0000000f04047c25 */ /* 0x004fc8000f8e0040 */
[----:B------:R-:W-:Y:S01]  /*5800*/  IMAD.IADD R0, R5, 0x1, R0 ;  /* 0x0000000105007824 */ /* 0x000fe200078e0200 */
[----:B------:R-:W-:-:S04]  /*5810*/  LEA R8, P1, R4, c[0x0][0x170], 0x1 ;  /* 0x00005c0004087a11 */ /* 0x000fc800078208ff */
[----:B------:R-:W-:Y:S02]  /*5820*/  IADD3 R6, P0, R8, UR7, RZ ;  /* 0x0000000708067c10 */ /* 0x000fe4000ff1e0ff */
[----:B------:R-:W-:Y:S02]  /*5830*/  LEA.HI.X R9, R4, c[0x0][0x174], R0, 0x1, P1 ;  /* 0x00005d0004097a11 */ /* 0x000fe400008f0c00 */
[----:B------:R-:W-:Y:S02]  /*5840*/  IADD3 R4, P1, R6, UR7, RZ ;  /* 0x0000000706047c10 */ /* 0x000fe4000ff3e0ff */
[----:B------:R-:W-:Y:S01]  /*5850*/  IADD3.X R7, R9, UR4, RZ, P0, !PT ;  /* 0x0000000409077c10 */ /* 0x000fe200087fe4ff */
[----:B------:R-:W-:Y:S01]  /*5860*/  @!PT LDS RZ, [RZ] ;  /* 0x00000000fffff984 */ /* 0x000fe20000000800 */
[----:B------:R-:W-:Y:S01]  /*5870*/  @!PT LDS RZ, [RZ] ;  /* 0x00000000fffff984 */ /* 0x000fe20000000800 */
[----:B------:R-:W-:Y:S01]  /*5880*/  @!PT LDS RZ, [RZ] ;  /* 0x00000000fffff984 */ /* 0x000fe20000000800 */
[----:B-----5:R1:W-:Y:S01]  /*5890*/  LDGSTS.E.BYPASS.LTC128B.128 [R243+0xc000], [R8.64] ;  /* 0x0c00000008f37fae */ /* 0x0203e2000b901d50 */
        /* <DEDUP_REMOVED lines=10> */
[----:B------:R-:W-:Y:S04]  /*5940*/  LDSM.16.M88.4 R20, [R230+0x2000] ;  /* 0x00200000e614783b */ /* 0x000fe80000000200 */
[----:B------:R-:W3:Y:S04]  /*5950*/  LDSM.16.M88.4 R48, [R229+0x800] ;  /* 0x00080000e530783b */ /* 0x000ee80000000200 */
[----:B------:R-:W-:Y:S04]  /*5960*/  LDSM.16.M88.4 R24, [R230] ;  /* 0x00000000e618783b */ /* 0x000fe80000000200 */
[----:B------:R-:W4:Y:S04]  /*5970*/  LDSM.16.M88.4 R44, [R229+0x1000] ;  /* 0x00100000e52c783b */ /* 0x000f280000000200 */
[----:B------:R-:W4:Y:S04]  /*5980*/  LDSM.16.M88.4 R36, [R229] ;  /* 0x00000000e524783b */ /* 0x000f280000000200 */
[----:B--2---:R-:W-:Y:S04]  /*5990*/  LDSM.16.M88.4 R4, [R231+0x2000] ;  /* 0x00200000e704783b */ /* 0x004fe80000000200 */
[----:B------:R-:W2:Y:S04]  /*59a0*/  LDSM.16.M88.4 R56, [R241] ;  /* 0x00000000f138783b */ /* 0x000ea80000000200 */
[----:B-1----:R-:W-:Y:S04]  /*59b0*/  LDSM.16.M88.4 R8, [R231] ;  /* 0x00000000e708783b */ /* 0x002fe80000000200 */
[----:B------:R-:W1:Y:S04]  /*59c0*/  LDSM.16.M88.4 R52, [R240] ;  /* 0x00000000f034783b */ /* 0x000e680000000200 */
[----:B------:R-:W1:Y:S04]  /*59d0*/  LDSM.16.M88.4 R32, [R234] ;  /* 0x00000000ea20783b */ /* 0x000e680000000200 */
[----:B------:R-:W1:Y:S01]  /*59e0*/  LDSM.16.M88.4 R40, [R229+0x1800] ;  /* 0x00180000e528783b */ /* 0x000e620000000200 */
[----:B---3--:R-:W-:Y:S03]  /*59f0*/  HMMA.16816.F32.BF16 R204, R20, R48, RZ ;  /* 0x0000003014cc723c */ /* 0x008fe600000418ff */
[----:B------:R-:W0:Y:S05]  /*5a00*/  LDGDEPBAR ;  /* 0x00000000000079af */ /* 0x000e2a0000000000 */
[-C--:B----4-:R-:W-:Y:S08]  /*5a10*/  HMMA.16816.F32.BF16 R64, R24, R44.reuse, RZ ;  /* 0x0000002c1840723c */ /* 0x090ff000000418ff */
[C---:B------:R-:W-:Y:S08]  /*5a20*/  HMMA.16816.F32.BF16 R60, R20.reuse, R44, RZ ;  /* 0x0000002c143c723c */ /* 0x040ff000000418ff */
[----:B------:R-:W-:Y:S08]  /*5a30*/  HMMA.16816.F32.BF16 R28, R20, R36, RZ ;  /* 0x00000024141c723c */ /* 0x000ff000000418ff */
[----:B--2---:R-:W-:Y:S08]  /*5a40*/  HMMA.16816.F32.BF16 R204, R4, R56, R204 ;  /* 0x0000003804cc723c */ /* 0x004ff000000418cc */
[----:B------:R-:W-:Y:S08]  /*5a50*/  HMMA.16816.F32.BF16 R212, R24, R48, RZ ;  /* 0x0000003018d4723c */ /* 0x000ff000000418ff */
[----:B-1----:R-:W-:Y:S08]  /*5a60*/  HMMA.16816.F32.BF16 R64, R8, R52, R64 ;  /* 0x000000340840723c */ /* 0x002ff00000041840 */
[----:B------:R-:W-:Y:S01]  /*5a70*/  HMMA.16816.F32.BF16 R208, R24, R36, RZ ;  /* 0x0000002418d0723c */ /* 0x000fe200000418ff */
[----:B------:R-:W-:Y:S01]  /*5a80*/  IMAD.MOV.U32 R48, RZ, RZ, R204 ;  /* 0x000000ffff307224 */ /* 0x000fe200078e00cc */
[----:B------:R-:W-:Y:S01]  /*5a90*/  MOV R44, R206 ;  /* 0x000000ce002c7202 */ /* 0x000fe20000000f00 */
[----:B------:R-:W-:-:S04]  /*5aa0*/  IMAD.MOV.U32 R45, RZ, RZ, R205 ;  /* 0x000000ffff2d7224 */ /* 0x000fc800078e00cd */
[----:B------:R-:W-:Y:S01]  /*5ab0*/  IMAD.MOV.U32 R37, RZ, RZ, R207 ;  /* 0x000000ffff257224 */ /* 0x000fe200078e00cf */
[C---:B------:R-:W-:Y:S08]  /*5ac0*/  HMMA.16816.F32.BF16 R60, R4.reuse, R52, R60 ;  /* 0x00000034043c723c */ /* 0x040ff0000004183c */
[----:B------:R-:W-:Y:S01]  /*5ad0*/  HMMA.16816.F32.BF16 R216, R4, R32, R28 ;  /* 0x0000002004d8723c */ /* 0x000fe2000004181c */
[----:B------:R-:W1:Y:S01]  /*5ae0*/  LDSM.16.M88.4 R28, [R239] ;  /* 0x00000000ef1c783b */ /* 0x000e620000000200 */
[----:B------:R-:W-:-:S02]  /*5af0*/  IMAD.MOV.U32 R160, RZ, RZ, R64 ;  /* 0x000000ffffa07224 */ /* 0x000fc400078e0040 */
[----:B------:R-:W-:Y:S02]  /*5b00*/  IMAD.MOV.U32 R49, RZ, RZ, R65 ;  /* 0x000000ffff317224 */ /* 0x000fe400078e0041 */
[----:B------:R-:W-:Y:S02]  /*5b10*/  IMAD.MOV.U32 R19, RZ, RZ, R66 ;  /* 0x000000ffff137224 */ /* 0x000fe400078e0042 */
[----:B------:R-:W-:Y:S01]  /*5b20*/  HMMA.16816.F32.BF16 R204, R20, R46, RZ ;  /* 0x0000002e14cc723c */ /* 0x000fe200000418ff */
[----:B------:R-:W-:-:S07]  /*5b30*/  IMAD.MOV.U32 R14, RZ, RZ, R67 ;  /* 0x000000ffff0e7224 */ /* 0x000fce00078e0043 */
[----:B------:R-:W-:Y:S01]  /*5b40*/  HMMA.16816.F32.BF16 R244, R8, R56, R212 ;  /* 0x0000003808f4723c */ /* 0x000fe200000418d4 */
[----:B------:R-:W-:Y:S01]  /*5b50*/  MOV R36, R60 ;  /* 0x0000003c00247202 */ /* 0x000fe20000000f00 */
[----:B------:R-:W-:Y:S02]  /*5b60*/  IMAD.MOV.U32 R242, RZ, RZ, R61 ;  /* 0x000000fffff27224 */ /* 0x000fe400078e003d */
[----:B------:R-:W-:Y:S02]  /*5b70*/  IMAD.MOV.U32 R166, RZ, RZ, R62 ;  /* 0x000000ffffa67224 */ /* 0x000fe400078e003e */
[----:B------:R-:W-:Y:S02]  /*5b80*/  IMAD.MOV.U32 R165, RZ, RZ, R63 ;  /* 0x000000ffffa57224 */ /* 0x000fe400078e003f */
[----:B------:R-:W-:Y:S08]  /*5b90*/  HMMA.16816.F32.BF16 R64, R20, R40, RZ ;  /* 0x000000281440723c */ /* 0x000ff000000418ff */
[----:B------:R-:W-:Y:S08]  /*5ba0*/  HMMA.16816.F32.BF16 R220, R8, R32, R208 ;  /* 0x0000002008dc723c */ /* 0x000ff000000418d0 */
[----:B------:R-:W-:Y:S01]  /*5bb0*/  HMMA.16816.F32.BF16 R212, R20, R38, RZ ;  /* 0x0000002614d4723c */ /* 0x000fe200000418ff */
[----:B------:R-:W-:-:S02]  /*5bc0*/  IMAD.MOV.U32 R2, RZ, RZ, R245 ;  /* 0x000000ffff027224 */ /* 0x000fc400078e00f5 */
[----:B------:R-:W-:Y:S02]  /*5bd0*/  IMAD.MOV.U32 R0, RZ, RZ, R244 ;  /* 0x000000ffff007224 */ /* 0x000fe400078e00f4 */
[----:B------:R-:W-:Y:S02]  /*5be0*/  IMAD.MOV.U32 R33, RZ, RZ, R246 ;  /* 0x000000ffff217224 */ /* 0x000fe400078e00f6 */
[----:B------:R-:W-:Y:S01]  /*5bf0*/  IMAD.MOV.U32 R32, RZ, RZ, R247 ;  /* 0x000000ffff207224 */ /* 0x000fe200078e00f7 */
[----:B------:R-:W-:Y:S01]  /*5c00*/  HMMA.16816.F32.BF16 R208, R20, R50, RZ ;  /* 0x0000003214d0723c */ /* 0x000fe200000418ff */
[----:B------:R-:W-:Y:S02]  /*5c10*/  IMAD.MOV.U32 R57, RZ, RZ, R2 ;  /* 0x000000ffff397224 */ /* 0x000fe400078e0002 */
[----:B------:R-:W-:-:S05]  /*5c20*/  IMAD.MOV.U32 R56, RZ, RZ, R0 ;  /* 0x000000ffff387224 */ /* 0x000fca00078e0000 */
[----:B------:R-:W-:Y:S08]  /*5c30*/  HMMA.16816.F32.BF16 R60, R20, R42, RZ ;  /* 0x0000002a143c723c */ /* 0x000ff000000418ff */
[----:B------:R-:W-:Y:S07]  /*5c40*/  HMMA.16816.F32.BF16 R20, R24, R40, RZ ;  /* 0x000000281814723c */ /* 0x000fee00000418ff */
[----:B------:R-:W-:Y:S01]  /*5c50*/  IMAD.MOV.U32 R40, RZ, RZ, R56 ;  /* 0x000000ffff287224 */ /* 0x000fe200078e0038 */
[----:B------:R-:W-:Y:S01]  /*5c60*/  HMMA.16816.F32.BF16 R204, R4, R54, R204 ;  /* 0x0000003604cc723c */ /* 0x000fe200000418cc */
[----:B------:R-:W-:-:S07]  /*5c70*/  IMAD.MOV.U32 R41, RZ, RZ, R57 ;  /* 0x000000ffff297224 */ /* 0x000fce00078e0039 */
[C---:B-1----:R-:W-:Y:S08]  /*5c80*/  HMMA.16816.F32.BF16 R244, R4.reuse, R28, R64 ;  /* 0x0000001c04f4723c */ /* 0x042ff00000041840 */
[----:B------:R-:W-:Y:S07]  /*5c90*/  HMMA.16816.F32.BF16 R64, R4, R34, R212 ;  /* 0x000000220440723c */ /* 0x000fee00000418d4 */
[----:B------:R-:W-:Y:S01]  /*5ca0*/  MOV R212, R160 ;  /* 0x000000a000d47202 */ /* 0x000fe20000000f00 */
[----:B------:R-:W-:Y:S01]  /*5cb0*/  IMAD.MOV.U32 R214, RZ, RZ, R19 ;  /* 0x000000ffffd67224 */ /* 0x000fe200078e0013 */
[----:B------:R-:W-:Y:S01]  /*5cc0*/  HMMA.16816.F32.BF16 R248, R8, R28, R20 ;  /* 0x0000001c08f8723c */ /* 0x000fe20000041814 */
[----:B------:R-:W-:Y:S01]  /*5cd0*/  IMAD.MOV.U32 R215, RZ, RZ, R14 ;  /* 0x000000ffffd77224 */ /* 0x000fe200078e000e */
[----:B------:R-:W-:Y:S01]  /*5ce0*/  LDSM.16.M88.4 R20, [R228] ;  /* 0x00000000e414783b */ /* 0x000fe20000000200 */
[----:B------:R-:W-:Y:S01]  /*5cf0*/  IMAD.MOV.U32 R161, RZ, RZ, R204 ;  /* 0x000000ffffa17224 */ /* 0x000fe200078e00cc */
[----:B------:R-:W-:Y:S01]  /*5d00*/  MOV R204, R48 ;  /* 0x0000003000cc7202 */ /* 0x000fe20000000f00 */
[----:B------:R-:W-:-:S02]  /*5d10*/  IMAD.MOV.U32 R160, RZ, RZ, R205 ;  /* 0x000000ffffa07224 */ /* 0x000fc400078e00cd */
[----:B------:R-:W-:Y:S01]  /*5d20*/  IMAD.MOV.U32 R19, RZ, RZ, R206 ;  /* 0x000000ffff137224 */ /* 0x000fe200078e00ce */
[----:B------:R-:W-:Y:S01]  /*5d30*/  HMMA.16816.F32.BF16 R208, R4, R58, R208 ;  /* 0x0000003a04d0723c */ /* 0x000fe200000418d0 */
[----:B------:R-:W-:Y:S02]  /*5d40*/  IMAD.MOV.U32 R14, RZ, RZ, R207 ;  /* 0x000000ffff0e7224 */ /* 0x000fe400078e00cf */
[----:B------:R-:W-:Y:S02]  /*5d50*/  IMAD.MOV.U32 R213, RZ, RZ, R49 ;  /* 0x000000ffffd57224 */ /* 0x000fe400078e0031 */
[----:B------:R-:W-:Y:S02]  /*5d60*/  IMAD.MOV.U32 R205, RZ, RZ, R45 ;  /* 0x000000ffffcd7224 */ /* 0x000fe400078e002d */
[----:B------:R-:W-:Y:S01]  /*5d70*/  IMAD.MOV.U32 R206, RZ, RZ, R44 ;  /* 0x000000ffffce7224 */ /* 0x000fe200078e002c */
        /* <DEDUP_REMOVED lines=8> */
[C---:B------:R-:W-:Y:S08]  /*5e00*/  HMMA.16816.F32.BF16 R44, R24.reuse, R46, RZ ;  /* 0x0000002e182c723c */ /* 0x040ff000000418ff */
[----:B------:R-:W-:Y:S07]  /*5e10*/  HMMA.16816.F32.BF16 R24, R24, R42, RZ ;  /* 0x0000002a1818723c */ /* 0x000fee00000418ff */
[----:B------:R-:W-:Y:S01]  /*5e20*/  MOV R42, R33 ;  /* 0x00000021002a7202 */ /* 0x000fe20000000f00 */
[----:B------:R-:W-:Y:S01]  /*5e30*/  HMMA.16816.F32.BF16 R244, R4, R30, R60 ;  /* 0x0000001e04f4723c */ /* 0x000fe2000004183c */
[----:B------:R-:W1:Y:S01]  /*5e40*/  LDSM.16.M88.4 R4, [R233+0x2000] ;  /* 0x00200000e904783b */ /* 0x000e620000000200 */
[----:B------:R-:W-:-:S06]  /*5e50*/  IMAD.MOV.U32 R43, RZ, RZ, R32 ;  /* 0x000000ffff2b7224 */ /* 0x000fcc00078e0020 */
[C---:B------:R-:W-:Y:S08]  /*5e60*/  HMMA.16816.F32.BF16 R36, R8.reuse, R34, R36 ;  /* 0x000000220824723c */ /* 0x040ff00000041824 */
[C---:B------:R-:W-:Y:S08]  /*5e70*/  HMMA.16816.F32.BF16 R60, R8.reuse, R58, R48 ;  /* 0x0000003a083c723c */ /* 0x040ff00000041830 */
[C---:B------:R-:W-:Y:S08]  /*5e80*/  HMMA.16816.F32.BF16 R52, R8.reuse, R54, R44 ;  /* 0x000000360834723c */ /* 0x040ff0000004182c */
[----:B------:R-:W-:Y:S01]  /*5e90*/  HMMA.16816.F32.BF16 R32, R8, R30, R24 ;  /* 0x0000001e0820723c */ /* 0x000fe20000041818 */
[----:B------:R-:W2:Y:S04]  /*5ea0*/  LDSM.16.M88.4 R8, [R233] ;  /* 0x00000000e908783b */ /* 0x000ea80000000200 */
[----:B------:R-:W3:Y:S03]  /*5eb0*/  LDSM.16.M88.4 R24, [R228+0x1000] ;  /* 0x00100000e418783b */ /* 0x000ee60000000200 */
[C---:B-1----:R-:W-:Y:S07]  /*5ec0*/  HMMA.16816.F32.BF16 R56, R4.reuse, R20, R216 ;  /* 0x000000140438723c */ /* 0x042fee00000418d8 */
[----:B------:R-:W-:Y:S01]  /*5ed0*/  IMAD.MOV.U32 R216, RZ, RZ, R29 ;  /* 0x000000ffffd87224 */ /* 0x000fe200078e001d */
[----:B------:R-:W-:Y:S01]  /*5ee0*/  HMMA.16816.F32.BF16 R64, R4, R22, R64 ;  /* 0x000000160440723c */ /* 0x000fe20000041840 */
[----:B------:R-:W1:Y:S01]  /*5ef0*/  LDSM.16.M88.4 R28, [R228+0x800] ;  /* 0x00080000e41c783b */ /* 0x000e620000000200 */
[----:B------:R-:W-:-:S02]  /*5f00*/  IMAD.MOV.U32 R217, RZ, RZ, R242 ;  /* 0x000000ffffd97224 */ /* 0x000fc400078e00f2 */
[----:B------:R-:W-:Y:S02]  /*5f10*/  IMAD.MOV.U32 R218, RZ, RZ, R166 ;  /* 0x000000ffffda7224 */ /* 0x000fe400078e00a6 */
[----:B------:R-:W-:Y:S02]  /*5f20*/  IMAD.MOV.U32 R219, RZ, RZ, R165 ;  /* 0x000000ffffdb7224 */ /* 0x000fe400078e00a5 */
[C---:B--2---:R-:W-:Y:S07]  /*5f30*/  HMMA.16816.F32.BF16 R48, R8.reuse, R20, R220 ;  /* 0x000000140830723c */ /* 0x044fee00000418dc */
[----:B------:R-:W-:Y:S01]  /*5f40*/  IMAD.MOV.U32 R220, RZ, RZ, R161 ;  /* 0x000000ffffdc7224 */ /* 0x000fe200078e00a1 */
[----:B------:R-:W-:Y:S01]  /*5f50*/  HMMA.16816.F32.BF16 R44, R8, R22, R36 ;  /* 0x00000016082c723c */ /* 0x000fe20000041824 */
[----:B------:R-:W2:Y:S01]  /*5f60*/  LDSM.16.M88.4 R20, [R228+0x1800] ;  /* 0x00180000e414783b */ /* 0x000ea20000000200 */
[----:B------:R-:W-:Y:S01]  /*5f70*/  MOV R221, R160 ;  /* 0x000000a000dd7202 */ /* 0x000fe20000000f00 */
[----:B------:R-:W-:-:S02]  /*5f80*/  IMAD.MOV.U32 R222, RZ, RZ, R19 ;  /* 0x000000ffffde7224 */ /* 0x000fc400078e0013 */
[----:B------:R-:W-:-:S03]  /*5f90*/  IMAD.MOV.U32 R223, RZ, RZ, R14 ;  /* 0x000000ffffdf7224 */ /* 0x000fc600078e000e */
[C---:B---3--:R-:W-:Y:S08]  /*5fa0*/  HMMA.16816.F32.BF16 R216, R4.reuse, R24, R216 ;  /* 0x0000001804d8723c */ /* 0x048ff000000418d8 */
[----:B-1----:R-:W-:Y:S08]  /*5fb0*/  HMMA.16816.F32.BF16 R36, R4, R28, R204 ;  /* 0x0000001c0424723c */ /* 0x002ff000000418cc */
[C---:B------:R-:W-:Y:S07]  /*5fc0*/  HMMA.16816.F32.BF16 R204, R8.reuse, R30, R60 ;  /* 0x0000001e08cc723c */ /* 0x040fee000004183c */
[----:B------:R-:W-:Y:S01]  /*5fd0*/  IMAD.MOV.U32 R60, RZ, RZ, R13 ;  /* 0x000000ffff3c7224 */ /* 0x000fe200078e000d */
[----:B------:R-:W-:Y:S01]  /*5fe0*/  HMMA.16816.F32.BF16 R40, R8, R28, R40 ;  /* 0x0000001c0828723c */ /* 0x000fe20000041828 */
[----:B------:R-:W-:-:S02]  /*5ff0*/  IMAD.MOV.U32 R61, RZ, RZ, R12 ;  /* 0x000000ffff3d7224 */ /* 0x000fc400078e000c */
[----:B------:R-:W-:Y:S02]  /*6000*/  IMAD.MOV.U32 R62, RZ, RZ, R2 ;  /* 0x000000ffff3e7224 */ /* 0x000fe400078e0002 */
[----:B------:R-:W-:-:S03]  /*6010*/  IMAD.MOV.U32 R63, RZ, RZ, R0 ;  /* 0x000000ffff3f7224 */ /* 0x000fc600078e0000 */
[C---:B------:R-:W-:Y:S08]  /*6020*/  HMMA.16816.F32.BF16 R208, R4.reuse, R30, R208 ;  /* 0x0000001e04d0723c */ /* 0x040ff000000418d0 */
[C---:B--2---:R-:W-:Y:S08]  /*6030*/  HMMA.16816.F32.BF16 R28, R4.reuse, R20, R60 ;  /* 0x00000014041c723c */ /* 0x044ff0000004183c */
[----:B------:R-:W-:Y:S08]  /*6040*/  HMMA.16816.F32.BF16 R244, R4, R22, R244 ;  /* 0x0000001604f4723c */ /* 0x000ff000000418f4 */
[C---:B------:R-:W-:Y:S08]  /*6050*/  HMMA.16816.F32.BF16 R248, R8.reuse, R20, R248 ;  /* 0x0000001408f8723c */ /* 0x040ff000000418f8 */
[----:B------:R-:W-:Y:S01]  /*6060*/  MOV R0, R28 ;  /* 0x0000001c00007202 */ /* 0x000fe20000000f00 */
[----:B------:R-:W-:Y:S01]  /*6070*/  IMAD.MOV.U32 R242, RZ, RZ, R29 ;  /* 0x000000fffff27224 */ /* 0x000fe200078e001d */
[----:B------:R-:W-:Y:S01]  /*6080*/  HMMA.16816.F32.BF16 R32, R8, R22, R32 ;  /* 0x000000160820723c */ /* 0x000fe20000041820 */
[----:B------:R-:W-:Y:S01]  /*6090*/  IMAD.MOV.U32 R63, RZ, RZ, R30 ;  /* 0x000000ffff3f7224 */ /* 0x000fe200078e001e */
[----:B------:R-:W-:Y:S01]  /*60a0*/  LDSM.16.M88.4 R20, [R227] ;  /* 0x00000000e314783b */ /* 0x000fe20000000200 */
[----:B------:R-:W-:-:S05]  /*60b0*/  IMAD.MOV.U32 R62, RZ, RZ, R31 ;  /* 0x000000ffff3e7224 */ /* 0x000fca00078e001f */
[----:B------:R-:W-:Y:S01]  /*60c0*/  HMMA.16816.F32.BF16 R28, R4, R26, R220 ;  /* 0x0000001a041c723c */ /* 0x000fe200000418dc */
[----:B------:R-:W1:Y:S07]  /*60d0*/  LDSM.16.M88.4 R4, [R232+0x2000] ;  /* 0x00200000e804783b */ /* 0x000e6e0000000200 */
[C---:B------:R-:W-:Y:S08]  /*60e0*/  HMMA.16816.F32.BF16 R212, R8.reuse, R24, R212 ;  /* 0x0000001808d4723c */ /* 0x040ff000000418d4 */
[----:B------:R-:W-:Y:S01]  /*60f0*/  HMMA.16816.F32.BF16 R220, R8, R26, R52 ;  /* 0x0000001a08dc723c */ /* 0x000fe20000041834 */
[----:B------:R-:W2:Y:S06]  /*6100*/  LDSM.16.M88.4 R8, [R232] ;  /* 0x00000000e808783b */ /* 0x000eac0000000200 */
[----:B------:R-:W-:Y:S01]  /*6110*/  IMAD.MOV.U32 R27, RZ, RZ, R0 ;  /* 0x000000ffff1b7224 */ /* 0x000fe200078e0000 */
[----:B------:R-:W-:Y:S01]  /*6120*/  MOV R24, R31 ;  /* 0x0000001f00187202 */ /* 0x000fe20000000f00 */
[----:B------:R-:W-:-:S02]  /*6130*/  IMAD.MOV.U32 R61, RZ, RZ, R28 ;  /* 0x000000ffff3d7224 */ /* 0x000fc400078e001c */
[----:B------:R-:W-:Y:S02]  /*6140*/  IMAD.MOV.U32 R60, RZ, RZ, R29 ;  /* 0x000000ffff3c7224 */ /* 0x000fe400078e001d */
[----:B------:R-:W-:Y:S02]  /*6150*/  IMAD.MOV.U32 R25, RZ, RZ, R30 ;  /* 0x000000ffff197224 */ /* 0x000fe400078e001e */
[----:B-1----:R-:W-:Y:S08]  /*6160*/  HMMA.16816.F32.BF16 R28, R4, R20, R56 ;  /* 0x00000014041c723c */ /* 0x002ff00000041838 */
[C---:B--2---:R-:W-:Y:S11]  /*6170*/  HMMA.16816.F32.BF16 R44, R8.reuse, R22, R44 ;  /* 0x00000016082c723c */ /* 0x044ff6000004182c */
[----:B------:R-:W-:Y:S05]  /*6180*/  @!UPT UIADD3 URZ, URZ, URZ, URZ ;  /* 0x0000003f3f3ff290 */ /* 0x000fea000fffe03f */
[----:B------:R-:W-:Y:S02]  /*6190*/  IMAD.MOV.U32 R55, RZ, RZ, R28 ;  /* 0x000000ffff377224 */ /* 0x000fe400078e001c */
[----:B------:R-:W-:Y:S02]  /*61a0*/  IMAD.MOV.U32 R54, RZ, RZ, R29 ;  /* 0x000000ffff367224 */ /* 0x000fe400078e001d */
[----:B------:R-:W-:Y:S02]  /*61b0*/  IMAD.MOV.U32 R53, RZ, RZ, R30 ;  /* 0x000000ffff357224 */ /* 0x000fe400078e001e */
[----:B------:R-:W-:Y:S02]  /*61c0*/  IMAD.MOV.U32 R52, RZ, RZ, R31 ;  /* 0x000000ffff347224 */ /* 0x000fe400078e001f */
[----:B------:R-:W-:Y:S08]  /*61d0*/  HMMA.16816.F32.BF16 R28, R8, R20, R48 ;  /* 0x00000014081c723c */ /* 0x000ff00000041830 */
[----:B------:R-:W-:Y:S01]  /*61e0*/  HMMA.16816.F32.BF16 R48, R4, R22, R64 ;  /* 0x000000160430723c */ /* 0x000fe20000041840 */
[----:B------:R-:W-:Y:S01]  /*61f0*/  MOV R13, R44 ;  /* 0x0000002c000d7202 */ /* 0x000fe20000000f00 */
[----:B------:R-:W-:-:S02]  /*6200*/  IMAD.MOV.U32 R12, RZ, RZ, R45 ;  /* 0x000000ffff0c7224 */ /* 0x000fc400078e002d */
[----:B------:R-:W-:Y:S02]  /*6210*/  IMAD.MOV.U32 R2, RZ, RZ, R46 ;  /* 0x000000ffff027224 */ /* 0x000fe400078e002e */
[----:B------:R-:W-:-:S10]  /*6220*/  IMAD.MOV.U32 R0, RZ, RZ, R47 ;  /* 0x000000ffff007224 */ /* 0x000fd400078e002f */
[----:B------:R-:W-:Y:S01]  /*6230*/  IMAD.MOV.U32 R21, RZ, RZ, R28 ;  /* 0x000000ffff157224 */ /* 0x000fe200078e001c */
[----:B------:R-:W-:Y:S01]  /*6240*/  MOV R20, R29 ;  /* 0x0000001d00147202 */ /* 0x000fe20000000f00 */
[----:B------:R-:W-:Y:S02]  /*6250*/  IMAD.MOV.U32 R19, RZ, RZ, R30 ;  /* 0x000000ffff137224 */ /* 0x000fe400078e001e */
[----:B------:R-:W-:Y:S02]  /*6260*/  IMAD.MOV.U32 R14, RZ, RZ, R31 ;  /* 0x000000ffff0e7224 */ /* 0x000fe400078e001f */
[----:B------:R-:W1:Y:S02]  /*6270*/  LDSM.16.M88.4 R28, [R227+0x800] ;  /* 0x00080000e31c783b */ /* 0x000e640000000200 */
[----:B------:R-:W-:Y:S02]  /*6280*/  IMAD.MOV.U32 R166, RZ, RZ, R48 ;  /* 0x000000ffffa67224 */ /* 0x000fe400078e0030 */
[----:B------:R-:W-:-:S02]  /*6290*/  IMAD.MOV.U32 R165, RZ, RZ, R49 ;  /* 0x000000ffffa57224 */ /* 0x000fc400078e0031 */
[----:B------:R-:W-:Y:S02]  /*62a0*/  IMAD.MOV.U32 R161, RZ, RZ, R50 ;  /* 0x000000ffffa17224 */ /* 0x000fe400078e0032 */
[----:B------:R-:W-:Y:S01]  /*62b0*/  IMAD.MOV.U32 R160, RZ, RZ, R51 ;  /* 0x000000ffffa07224 */ /* 0x000fe200078e0033 */
[-C--:B-1----:R-:W-:Y:S07]  /*62c0*/  HMMA.16816.F32.BF16 R64, R8, R28.reuse, R40 ;  /* 0x0000001c0840723c */ /* 0x082fee0000041828 */
[----:B------:R-:W-:Y:S01]  /*62d0*/  IMAD.MOV.U32 R40, RZ, RZ, R27 ;  /* 0x000000ffff287224 */ /* 0x000fe200078e001b */
[----:B------:R-:W-:Y:S01]  /*62e0*/  HMMA.16816.F32.BF16 R48, R4, R28, R36 ;  /* 0x0000001c0430723c */ /* 0x000fe20000041824 */
[----:B------:R-:W-:Y:S01]  /*62f0*/  IMAD.MOV.U32 R41, RZ, RZ, R242 ;  /* 0x000000ffff297224 */ /* 0x000fe200078e00f2 */
[----:B------:R-:W-:Y:S01]  /*6300*/  MOV R43, R62 ;  /* 0x0000003e002b7202 */ /* 0x000fe20000000f00 */
[----:B------:R-:W-:-:S04]  /*6310*/  IMAD.MOV.U32 R42, RZ, RZ, R63 ;  /* 0x000000ffff2a7224 */ /* 0x000fc800078e003f */
[----:B------:R-:W-:Y:S01]  /*6320*/  IMAD.MOV.U32 R38, RZ, RZ, R25 ;  /* 0x000000ffff267224 */ /* 0x000fe200078e0019 */
[----:B------:R-:W-:Y:S01]  /*6330*/  HMMA.16816.F32.BF16 R56, R8, R30, R204 ;  /* 0x0000001e0838723c */ /* 0x000fe200000418cc */
[----:B------:R-:W-:Y:S02]  /*6340*/  IMAD.MOV.U32 R39, RZ, RZ, R24 ;  /* 0x000000ffff277224 */ /* 0x000fe400078e0018 */
[----:B------:R-:W1:Y:S01]  /*6350*/  LDSM.16.M88.4 R24, [R227+0x1000] ;  /* 0x00100000e318783b */ /* 0x000e620000000200 */
[----:B------:R-:W-:Y:S02]  /*6360*/  IMAD.MOV.U32 R28, RZ, RZ, R21 ;  /* 0x000000ffff1c7224 */ /* 0x000fe400078e0015 */
[----:B------:R-:W-:Y:S02]  /*6370*/  IMAD.MOV.U32 R29, RZ, RZ, R20 ;  /* 0x000000ffff1d7224 */ /* 0x000fe400078e0014 */
[----:B------:R-:W2:Y:S01]  /*6380*/  LDSM.16.M88.4 R20, [R227+0x1800] ;  /* 0x00180000e314783b */ /* 0x000ea20000000200 */
[----:B------:R-:W-:-:S02]  /*6390*/  IMAD.MOV.U32 R36, RZ, RZ, R61 ;  /* 0x000000ffff247224 */ /* 0x000fc400078e003d */
[----:B------:R-:W-:Y:S02]  /*63a0*/  IMAD.MOV.U32 R37, RZ, RZ, R60 ;  /* 0x000000ffff257224 */ /* 0x000fe400078e003c */
[----:B------:R-:W-:Y:S07]  /*63b0*/  HMMA.16816.F32.BF16 R60, R4, R30, R208 ;  /* 0x0000001e043c723c */ /* 0x000fee00000418d0 */
[----:B------:R-:W-:Y:S01]  /*63c0*/  IMAD.MOV.U32 R208, RZ, RZ, R55 ;  /* 0x000000ffffd07224 */ /* 0x000fe200078e0037 */
[----:B------:R-:W-:Y:S01]  /*63d0*/  MOV R210, R53 ;  /* 0x0000003500d27202 */ /* 0x000fe20000000f00 */
[----:B------:R-:W-:-:S02]  /*63e0*/  IMAD.MOV.U32 R209, RZ, RZ, R54 ;  /* 0x000000ffffd17224 */ /* 0x000fc400078e0036 */
[----:B------:R-:W-:Y:S02]  /*63f0*/  IMAD.MOV.U32 R211, RZ, RZ, R52 ;  /* 0x000000ffffd37224 */ /* 0x000fe400078e0034 */
[----:B------:R-:W-:Y:S02]  /*6400*/  IMAD.MOV.U32 R30, RZ, RZ, R19 ;  /* 0x000000ffff1e7224 */ /* 0x000fe400078e0013 */
[----:B------:R-:W-:Y:S01]  /*6410*/  IMAD.MOV.U32 R31, RZ, RZ, R14 ;  /* 0x000000ffff1f7224 */ /* 0x000fe200078e000e */
[----:B-1----:R-:W-:Y:S08]  /*6420*/  HMMA.16816.F32.BF16 R36, R4, R26, R36 ;  /* 0x0000001a0424723c */ /* 0x002ff00000041824 */
[-C--:B------:R-:W-:Y:S07]  /*6430*/  HMMA.16816.F32.BF16 R52, R8, R24.reuse, R212 ;  /* 0x000000180834723c */ /* 0x080fee00000418d4 */
[----:B------:R-:W-:Y:S01]  /*6440*/  IMAD.MOV.U32 R212, RZ, RZ, R13 ;  /* 0x000000ffffd47224 */ /* 0x000fe200078e000d */
[----:B------:R-:W-:Y:S01]  /*6450*/  MOV R213, R12 ;  /* 0x0000000c00d57202 */ /* 0x000fe20000000f00 */
[----:B------:R-:W-:Y:S01]  /*6460*/  IMAD.MOV.U32 R214, RZ, RZ, R2 ;  /* 0x000000ffffd67224 */ /* 0x000fe200078e0002 */
[----:B------:R-:W-:Y:S01]  /*6470*/  HMMA.16816.F32.BF16 R44, R4, R24, R216 ;  /* 0x00000018042c723c */ /* 0x000fe200000418d8 */
[----:B------:R-:W-:-:S05]  /*6480*/  IMAD.MOV.U32 R215, RZ, RZ, R0 ;  /* 0x000000ffffd77224 */ /* 0x000fca00078e0000 */
[----:B------:R-:W-:Y:S02]  /*6490*/  IMAD.MOV.U32 R13, RZ, RZ, R36 ;  /* 0x000000ffff0d7224 */ /* 0x000fe400078e0024 */
[----:B------:R-:W-:Y:S01]  /*64a0*/  IMAD.MOV.U32 R12, RZ, RZ, R37 ;  /* 0x000000ffff0c7224 */ /* 0x000fe200078e0025 */
[----:B--2---:R-:W-:Y:S01]  /*64b0*/  HMMA.16816.F32.BF16 R204, R8, R20, R248 ;  /* 0x0000001408cc723c */ /* 0x004fe200000418f8 */
[----:B------:R-:W-:Y:S02]  /*64c0*/  IMAD.MOV.U32 R2, RZ, RZ, R38 ;  /* 0x000000ffff027224 */ /* 0x000fe400078e0026 */
[----:B------:R-:W-:-:S05]  /*64d0*/  IMAD.MOV.U32 R0, RZ, RZ, R39 ;  /* 0x000000ffff007224 */ /* 0x000fca00078e0027 */
[C---:B------:R-:W-:Y:S08]  /*64e0*/  HMMA.16816.F32.BF16 R36, R4.reuse, R20, R40 ;  /* 0x000000140424723c */ /* 0x040ff00000041828 */
[-C--:B------:R-:W-:Y:S01]  /*64f0*/  HMMA.16816.F32.BF16 R40, R4, R22.reuse, R244 ;  /* 0x000000160428723c */ /* 0x080fe200000418f4 */
[----:B------:R-:W-:Y:S06]  /*6500*/  LDSM.16.M88.4 R4, [R230+0x6000] ;  /* 0x00600000e604783b */ /* 0x000fec0000000200 */
[----:B------:R-:W-:Y:S01]  /*6510*/  IMAD.MOV.U32 R244, RZ, RZ, R166 ;  /* 0x000000fffff47224 */ /* 0x000fe200078e00a6 */
[----:B------:R-:W-:Y:S01]  /*6520*/  HMMA.16816.F32.BF16 R32, R8, R22, R32 ;  /* 0x000000160820723c */ /* 0x000fe20000041820 */
[----:B------:R-:W1:Y:S01]  /*6530*/  LDSM.16.M88.4 R20, [R229+0x2000] ;  /* 0x00200000e514783b */ /* 0x000e620000000200 */
[----:B------:R-:W-:Y:S01]  /*6540*/  IMAD.MOV.U32 R245, RZ, RZ, R165 ;  /* 0x000000fffff57224 */ /* 0x000fe200078e00a5 */
[----:B------:R-:W-:Y:S01]  /*6550*/  MOV R247, R160 ;  /* 0x000000a000f77202 */ /* 0x000fe20000000f00 */
[----:B------:R-:W-:-:S04]  /*6560*/  IMAD.MOV.U32 R246, RZ, RZ, R161 ;  /* 0x000000fffff67224 */ /* 0x000fc800078e00a1 */
[----:B------:R-:W-:Y:S01]  /*6570*/  MOV R25, R36 ;  /* 0x0000002400197202 */ /* 0x000fe20000000f00 */
[----:B------:R-:W-:Y:S02]  /*6580*/  IMAD.MOV.U32 R24, RZ, RZ, R37 ;  /* 0x000000ffff187224 */ /* 0x000fe400078e0025 */
[----:B------:R-:W-:Y:S02]  /*6590*/  IMAD.MOV.U32 R19, RZ, RZ, R38 ;  /* 0x000000ffff137224 */ /* 0x000fe400078e0026 */
[----:B------:R-:W-:Y:S02]  /*65a0*/  IMAD.MOV.U32 R14, RZ, RZ, R39 ;  /* 0x000000ffff0e7224 */ /* 0x000fe400078e0027 */
[----:B------:R-:W-:Y:S01]  /*65b0*/  HMMA.16816.F32.BF16 R36, R8, R26, R220 ;  /* 0x0000001a0824723c */ /* 0x000fe200000418dc */
[----:B------:R-:W2:Y:S07]  /*65c0*/  LDSM.16.M88.4 R8, [R230+0x4000] ;  /* 0x00400000e608783b */ /* 0x000eae0000000200 */
[C---:B-1----:R-:W-:Y:S08]  /*65d0*/  HMMA.16816.F32.BF16 R220, R4.reuse, R22, R244 ;  /* 0x0000001604dc723c */ /* 0x042ff000000418f4 */
[-C--:B------:R-:W-:Y:S08]  /*65e0*/  HMMA.16816.F32.BF16 R208, R4, R20.reuse, R208 ;  /* 0x0000001404d0723c */ /* 0x080ff000000418d0 */
[----:B--2---:R-:W-:Y:S01]  /*65f0*/  HMMA.16816.F32.BF16 R216, R8, R20, R28 ;  /* 0x0000001408d8723c */ /* 0x004fe2000004181c */
[----:B------:R-:W1:Y:S07]  /*6600*/  LDSM.16.M88.4 R28, [R229+0x2800] ;  /* 0x00280000e51c783b */ /* 0x000e6e0000000200 */
[----:B------:R-:W-:-:S02]  /*6610*/  IMAD.MOV.U32 R166, RZ, RZ, R220 ;  /* 0x000000ffffa67224 */ /* 0x000fc400078e00dc */
[----:B------:R-:W-:Y:S02]  /*6620*/  IMAD.MOV.U32 R165, RZ, RZ, R221 ;  /* 0x000000ffffa57224 */ /* 0x000fe400078e00dd */
[----:B------:R-:W-:Y:S02]  /*6630*/  IMAD.MOV.U32 R161, RZ, RZ, R222 ;  /* 0x000000ffffa17224 */ /* 0x000fe400078e00de */
[----:B------:R-:W-:Y:S02]  /*6640*/  IMAD.MOV.U32 R160, RZ, RZ, R223 ;  /* 0x000000ffffa07224 */ /* 0x000fe400078e00df */
[----:B------:R-:W-:Y:S01]  /*6650*/  HMMA.16816.F32.BF16 R220, R8, R22, R212 ;  /* 0x0000001608dc723c */ /* 0x000fe200000418d4 */
[----:B------:R-:W2:Y:S07]  /*6660*/  LDSM.16.M88.4 R20, [R229+0x3800] ;  /* 0x00380000e514783b */ /* 0x000eae0000000200 */
[-C--:B-1----:R-:W-:Y:S07]  /*6670*/  HMMA.16816.F32.BF16 R212, R4, R28.reuse, R48 ;  /* 0x0000001c04d4723c */ /* 0x082fee0000041830 */
[----:B------:R-:W-:Y:S01]  /*6680*/  IMAD.MOV.U32 R48, RZ, RZ, R25 ;  /* 0x000000ffff307224 */ /* 0x000fe200078e0019 */
[----:B------:R-:W-:Y:S01]  /*6690*/  HMMA.16816.F32.BF16 R244, R8, R28, R64 ;  /* 0x0000001c08f4723c */ /* 0x000fe20000041840 */
[----:B------:R-:W-:Y:S01]  /*66a0*/  IMAD.MOV.U32 R49, RZ, RZ, R24 ;  /* 0x000000ffff317224 */ /* 0x000fe200078e0018 */
[----:B------:R-:W-:Y:S01]  /*66b0*/  MOV R50, R19 ;  /* 0x0000001300327202 */ /* 0x000fe20000000f00 */
[----:B------:R-:W1:Y:S01]  /*66c0*/  LDSM.16.M88.4 R24, [R229+0x3000] ;  /* 0x00300000e518783b */ /* 0x000e620000000200 */
[----:B------:R-:W-:-:S03]  /*66d0*/  IMAD.MOV.U32 R51, RZ, RZ, R14 ;  /* 0x000000ffff337224 */ /* 0x000fc600078e000e */
[----:B------:R-:W-:Y:S01]  /*66e0*/  IMAD.MOV.U32 R28, RZ, RZ, R13 ;  /* 0x000000ffff1c7224 */ /* 0x000fe200078e000d */
[----:B------:R-:W-:Y:S01]  /*66f0*/  HMMA.16816.F32.BF16 R248, R4, R30, R60 ;  /* 0x0000001e04f8723c */ /* 0x000fe2000004183c */
[----:B------:R-:W-:-:S07]  /*6700*/  IMAD.MOV.U32 R29, RZ, RZ, R12 ;  /* 0x000000ffff1d7224 */ /* 0x000fce00078e000c */
[C---:B------:R-:W-:Y:S07]  /*6710*/  HMMA.16816.F32.BF16 R64, R8.reuse, R30, R56 ;  /* 0x0000001e0840723c */ /* 0x040fee0000041838 */
[----:B------:R-:W-:Y:S01]  /*6720*/  IMAD.MOV.U32 R30, RZ, RZ, R2 ;  /* 0x000000ffff1e7224 */ /* 0x000fe200078e0002 */
[----:B--2---:R-:W-:Y:S01]  /*6730*/  HMMA.16816.F32.BF16 R32, R8, R22, R32 ;  /* 0x000000160820723c */ /* 0x004fe20000041820 */
[----:B------:R-:W-:-:S07]  /*6740*/  IMAD.MOV.U32 R31, RZ, RZ, R0 ;  /* 0x000000ffff1f7224 */ /* 0x000fce00078e0000 */
[-C--:B-1----:R-:W-:Y:S08]  /*6750*/  HMMA.16816.F32.BF16 R60, R8, R24.reuse, R52 ;  /* 0x00000018083c723c */ /* 0x082ff00000041834 */
[C---:B------:R-:W-:Y:S07]  /*6760*/  HMMA.16816.F32.BF16 R56, R4.reuse, R24, R44 ;  /* 0x000000180438723c */ /* 0x040fee000004182c */
[----:B------:R-:W-:Y:S01]  /*6770*/  MOV R24, R166 ;  /* 0x000000a600187202 */ /* 0x000fe20000000f00 */
[----:B------:R-:W-:Y:S01]  /*6780*/  HMMA.16816.F32.BF16 R28, R4, R26, R28 ;  /* 0x0000001a041c723c */ /* 0x000fe2000004181c */
[----:B------:R-:W-:-:S07]  /*6790*/  IMAD.MOV.U32 R25, RZ, RZ, R165 ;  /* 0x000000ffff197224 */ /* 0x000fce00078e00a5 */
[C---:B------:R-:W-:Y:S08]  /*67a0*/  HMMA.16816.F32.BF16 R52, R4.reuse, R22, R40 ;  /* 0x000000160434723c */ /* 0x040ff00000041828 */
[----:B------:R-:W-:Y:S01]  /*67b0*/  HMMA.16816.F32.BF16 R44, R4, R20, R48 ;  /* 0x00000014042c723c */ /* 0x000fe20000041830 */
[----:B------:R-:W-:Y:S07]  /*67c0*/  LDSM.16.M88.4 R4, [R231+0x6000] ;  /* 0x00600000e704783b */ /* 0x000fee0000000200 */
[----:B------:R-:W-:Y:S01]  /*67d0*/  HMMA.16816.F32.BF16 R40, R8, R26, R36 ;  /* 0x0000001a0828723c */ /* 0x000fe20000041824 */
[----:B------:R-:W-:Y:S01]  /*67e0*/  IMAD.MOV.U32 R13, RZ, RZ, R28 ;  /* 0x000000ffff0d7224 */ /* 0x000fe200078e001c */
[----:B------:R-:W-:Y:S01]  /*67f0*/  MOV R12, R29 ;  /* 0x0000001d000c7202 */ /* 0x000fe20000000f00 */
[----:B------:R-:W-:-:S02]  /*6800*/  IMAD.MOV.U32 R2, RZ, RZ, R30 ;  /* 0x000000ffff027224 */ /* 0x000fc400078e001e */
[----:B------:R-:W-:Y:S02]  /*6810*/  IMAD.MOV.U32 R0, RZ, RZ, R31 ;  /* 0x000000ffff007224 */ /* 0x000fe400078e001f */
[----:B------:R-:W-:Y:S01]  /*6820*/  IMAD.MOV.U32 R26, RZ, RZ, R161 ;  /* 0x000000ffff1a7224 */ /* 0x000fe200078e00a1 */
[----:B------:R-:W-:Y:S01]  /*6830*/  HMMA.16816.F32.BF16 R36, R8, R20, R204 ;  /* 0x000000140824723c */ /* 0x000fe200000418cc */
[----:B------:R-:W1:Y:S01]  /*6840*/  LDSM.16.M88.4 R20, [R238] ;  /* 0x00000000ee14783b */ /* 0x000e620000000200 */
[----:B------:R-:W-:-:S03]  /*6850*/  IMAD.MOV.U32 R27, RZ, RZ, R160 ;  /* 0x000000ffff1b7224 */ /* 0x000fc600078e00a0 */
[----:B------:R-:W2:Y:S03]  /*6860*/  LDSM.16.M88.4 R8, [R231+0x4000] ;  /* 0x00400000e708783b */ /* 0x000ea60000000200 */
[----:B------:R-:W-:Y:S02]  /*6870*/  IMAD.MOV.U32 R29, RZ, RZ, R44 ;  /* 0x000000ffff1d7224 */ /* 0x000fe400078e002c */
[----:B------:R-:W-:Y:S02]  /*6880*/  IMAD.MOV.U32 R28, RZ, RZ, R45 ;  /* 0x000000ffff1c7224 */ /* 0x000fe400078e002d */
[----:B------:R-:W-:Y:S02]  /*6890*/  IMAD.MOV.U32 R205, RZ, RZ, R29 ;  /* 0x000000ffffcd7224 */ /* 0x000fe400078e001d */
[----:B------:R-:W-:Y:S02]  /*68a0*/  IMAD.MOV.U32 R206, RZ, RZ, R28 ;  /* 0x000000ffffce7224 */ /* 0x000fe400078e001c */
[----:B------:R-:W3:Y:S01]  /*68b0*/  LDSM.16.M88.4 R28, [R237] ;  /* 0x00000000ed1c783b */ /* 0x000ee20000000200 */
[----:B------:R-:W-:-:S02]  /*68c0*/  IMAD.MOV.U32 R14, RZ, RZ, R46 ;  /* 0x000000ffff0e7224 */ /* 0x000fc400078e002e */
[----:B------:R-:W-:Y:S02]  /*68d0*/  IMAD.MOV.U32 R19, RZ, RZ, R47 ;  /* 0x000000ffff137224 */ /* 0x000fe400078e002f */
[----:B------:R-:W-:Y:S01]  /*68e0*/  IMAD.MOV.U32 R207, RZ, RZ, R14 ;  /* 0x000000ffffcf7224 */ /* 0x000fe200078e000e */
[C---:B-1----:R-:W-:Y:S08]  /*68f0*/  HMMA.16816.F32.BF16 R24, R4.reuse, R22, R24 ;  /* 0x000000160418723c */ /* 0x042ff00000041818 */
[-C--:B------:R-:W-:Y:S08]  /*6900*/  HMMA.16816.F32.BF16 R48, R4, R20.reuse, R208 ;  /* 0x000000140430723c */ /* 0x080ff000000418d0 */
[C---:B--2---:R-:W-:Y:S08]  /*6910*/  HMMA.16816.F32.BF16 R44, R8.reuse, R20, R216 ;  /* 0x00000014082c723c */ /* 0x044ff000000418d8 */
[----:B------:R-:W-:Y:S01]  /*6920*/  MOV R21, R25 ;  /* 0x0000001900157202 */ /* 0x000fe20000000f00 */
[----:B------:R-:W-:Y:S01]  /*6930*/  IMAD.MOV.U32 R20, RZ, RZ, R26 ;  /* 0x000000ffff147224 */ /* 0x000fe200078e001a */
[----:B---3--:R-:W-:Y:S01]  /*6940*/  HMMA.16816.F32.BF16 R244, R8, R28, R244 ;  /* 0x0000001c08f4723c */ /* 0x008fe200000418f4 */
[----:B------:R-:W-:-:S02]  /*6950*/  IMAD.MOV.U32 R14, RZ, RZ, R24 ;  /* 0x000000ffff0e7224 */ /* 0x000fc400078e0018 */
[----:B------:R-:W-:Y:S02]  /*6960*/  IMAD.MOV.U32 R242, RZ, RZ, R27 ;  /* 0x000000fffff27224 */ /* 0x000fe400078e001b */
[----:B------:R-:W1:Y:S03]  /*6970*/  LDSM.16.M88.4 R24, [R236] ;  /* 0x00000000ec18783b */ /* 0x000e660000000200 */
[----:B------:R-:W-:Y:S07]  /*6980*/  HMMA.16816.F32.BF16 R216, R4, R28, R212 ;  /* 0x0000001c04d8723c */ /* 0x000fee00000418d4 */
[----:B------:R-:W-:Y:S01]  /*6990*/  IMAD.MOV.U32 R28, RZ, RZ, R21 ;  /* 0x000000ffff1c7224 */ /* 0x000fe200078e0015 */
[----:B------:R-:W-:Y:S01]  /*69a0*/  HMMA.16816.F32.BF16 R208, R8, R22, R220 ;  /* 0x0000001608d0723c */ /* 0x000fe200000418dc */
[----:B------:R-:W-:-:S07]  /*69b0*/  IMAD.MOV.U32 R29, RZ, RZ, R20 ;  /* 0x000000ffff1d7224 */ /* 0x000fce00078e0014 */
[-C--:B------:R-:W-:Y:S07]  /*69c0*/  HMMA.16816.F32.BF16 R20, R4, R30.reuse, R248 ;  /* 0x0000001e0414723c */ /* 0x080fee00000418f8 */
[----:B------:R-:W-:Y:S01]  /*69d0*/  IMAD.MOV.U32 R248, RZ, RZ, R205 ;  /* 0x000000fffff87224 */ /* 0x000fe200078e00cd */
[----:B------:R-:W-:Y:S01]  /*69e0*/  HMMA.16816.F32.BF16 R220, R8, R30, R64 ;  /* 0x0000001e08dc723c */ /* 0x000fe20000041840 */
[----:B------:R-:W-:Y:S02]  /*69f0*/  IMAD.MOV.U32 R249, RZ, RZ, R206 ;  /* 0x000000fffff97224 */ /* 0x000fe400078e00ce */
[----:B------:R-:W-:-:S02]  /*6a00*/  IMAD.MOV.U32 R250, RZ, RZ, R207 ;  /* 0x000000fffffa7224 */ /* 0x000fc400078e00cf */
[----:B------:R-:W-:Y:S02]  /*6a10*/  IMAD.MOV.U32 R251, RZ, RZ, R19 ;  /* 0x000000fffffb7224 */ /* 0x000fe400078e0013 */
[----:B------:R-:W-:Y:S01]  /*6a20*/  MOV R67, R14 ;  /* 0x0000000e00437202 */ /* 0x000fe20000000f00 */
[----:B-1----:R-:W-:Y:S08]  /*6a30*/  HMMA.16816.F32.BF16 R212, R8, R24, R60 ;  /* 0x0000001808d4723c */ /* 0x002ff0000004183c */
[----:B------:R-:W-:Y:S01]  /*6a40*/  IMAD.MOV.U32 R166, RZ, RZ, R20 ;  /* 0x000000ffffa67224 */ /* 0x000fe200078e0014 */
[----:B------:R-:W-:Y:S01]  /*6a50*/  MOV R165, R21 ;  /* 0x0000001500a57202 */ /* 0x000fe20000000f00 */
[----:B------:R-:W-:-:S02]  /*6a60*/  IMAD.MOV.U32 R161, RZ, RZ, R22 ;  /* 0x000000ffffa17224 */ /* 0x000fc400078e0016 */
[----:B------:R-:W-:Y:S01]  /*6a70*/  IMAD.MOV.U32 R160, RZ, RZ, R23 ;  /* 0x000000ffffa07224 */ /* 0x000fe200078e0017 */
[----:B------:R-:W-:Y:S01]  /*6a80*/  HMMA.16816.F32.BF16 R204, R4, R24, R56 ;  /* 0x0000001804cc723c */ /* 0x000fe20000041838 */
[----:B------:R-:W1:Y:S01]  /*6a90*/  LDSM.16.M88.4 R20, [R235] ;  /* 0x00000000eb14783b */ /* 0x000e620000000200 */
[----:B------:R-:W-:Y:S02]  /*6aa0*/  IMAD.MOV.U32 R60, RZ, RZ, R13 ;  /* 0x000000ffff3c7224 */ /* 0x000fe400078e000d */
[----:B------:R-:W-:Y:S02]  /*6ab0*/  IMAD.MOV.U32 R61, RZ, RZ, R12 ;  /* 0x000000ffff3d7224 */ /* 0x000fe400078e000c */
[----:B------:R-:W-:Y:S02]  /*6ac0*/  IMAD.MOV.U32 R62, RZ, RZ, R2 ;  /* 0x000000ffff3e7224 */ /* 0x000fe400078e0002 */
[----:B------:R-:W-:-:S07]  /*6ad0*/  IMAD.MOV.U32 R63, RZ, RZ, R0 ;  /* 0x000000ffff3f7224 */ /* 0x000fce00078e0000 */
[C---:B------:R-:W-:Y:S11]  /*6ae0*/  HMMA.16816.F32.BF16 R60, R4.reuse, R26, R60 ;  /* 0x0000001a043c723c */ /* 0x040ff6000004183c */
[----:B------:R-:W-:Y:S11]  /*6af0*/  @!UPT UIADD3 URZ, URZ, URZ, URZ ;  /* 0x0000003f3f3ff290 */ /* 0x000ff6000fffe03f */
[----:B------:R-:W-:Y:S02]  /*6b00*/  @!UPT UIADD3 URZ, URZ, URZ, URZ ;  /* 0x0000003f3f3ff290 */ /* 0x000fe4000fffe03f */
[----:B------:R-:W-:Y:S01]  /*6b10*/  IMAD.MOV.U32 R13, RZ, RZ, R60 ;  /* 0x000000ffff0d7224 */ /* 0x000fe200078e003c */
[----:B------:R-:W-:Y:S01]  /*6b20*/  MOV R2, R62 ;  /* 0x0000003e00027202 */ /* 0x000fe20000000f00 */
[----:B-1----:R-:W-:Y:S01]  /*6b30*/  HMMA.16816.F32.BF16 R56, R4, R20, R248 ;  /* 0x000000140438723c */ /* 0x002fe200000418f8 */
[----:B------:R-:W-:Y:S02]  /*6b40*/  IMAD.MOV.U32 R12, RZ, RZ, R61 ;  /* 0x000000ffff0c7224 */ /* 0x000fe400078e003d */
[----:B------:R-:W-:-:S05]  /*6b50*/  IMAD.MOV.U32 R0, RZ, RZ, R63 ;  /* 0x000000ffff007224 */ /* 0x000fca00078e003f */
[----:B------:R-:W-:Y:S01]  /*6b60*/  HMMA.16816.F32.BF16 R248, R4, R22, R52 ;  /* 0x0000001604f8723c */ /* 0x000fe20000041834 */
[----:B------:R-:W-:Y:S06]  /*6b70*/  LDSM.16.M88.4 R4, [R233+0x6000] ;  /* 0x00600000e904783b */ /* 0x000fec0000000200 */
[----:B------:R-:W-:Y:S01]  /*6b80*/  IMAD.MOV.U32 R52, RZ, RZ, R67 ;  /* 0x000000ffff347224 */ /* 0x000fe200078e0043 */
[----:B------:R-:W-:Y:S01]  /*6b90*/  HMMA.16816.F32.BF16 R60, R8, R20, R36 ;  /* 0x00000014083c723c */ /* 0x000fe20000041824 */
[----:B------:R-:W-:Y:S01]  /*6ba0*/  MOV R53, R28 ;  /* 0x0000001c00357202 */ /* 0x000fe20000000f00 */
[----:B------:R-:W-:-:S02]  /*6bb0*/  IMAD.MOV.U32 R54, RZ, RZ, R29 ;  /* 0x000000ffff367224 */ /* 0x000fc400078e001d */
[----:B------:R-:W-:Y:S01]  /*6bc0*/  LDSM.16.M88.4 R28, [R228+0x2800] ;  /* 0x00280000e41c783b */ /* 0x000fe20000000200 */
[----:B------:R-:W-:-:S03]  /*6bd0*/  IMAD.MOV.U32 R55, RZ, RZ, R242 ;  /* 0x000000ffff377224 */ /* 0x000fc600078e00f2 */
[C---:B------:R-:W-:Y:S01]  /*6be0*/  HMMA.16816.F32.BF16 R64, R8.reuse, R26, R40 ;  /* 0x0000001a0840723c */ /* 0x040fe20000041828 */
[----:B------:R-:W-:Y:S02]  /*6bf0*/  IMAD.MOV.U32 R25, RZ, RZ, R56 ;  /* 0x000000ffff197224 */ /* 0x000fe400078e0038 */
[----:B------:R-:W-:Y:S02]  /*6c00*/  IMAD.MOV.U32 R24, RZ, RZ, R57 ;  /* 0x000000ffff187224 */ /* 0x000fe400078e0039 */
[----:B------:R-:W-:Y:S02]  /*6c10*/  IMAD.MOV.U32 R19, RZ, RZ, R58 ;  /* 0x000000ffff137224 */ /* 0x000fe400078e003a */
[----:B------:R-:W-:Y:S01]  /*6c20*/  IMAD.MOV.U32 R14, RZ, RZ, R59 ;  /* 0x000000ffff0e7224 */ /* 0x000fe200078e003b */
[----:B------:R-:W-:Y:S01]  /*6c30*/  HMMA.16816.F32.BF16 R32, R8, R22, R32 ;  /* 0x000000160820723c */ /* 0x000fe20000041820 */
[----:B------:R-:W1:Y:S04]  /*6c40*/  LDSM.16.M88.4 R20, [R228+0x2000] ;  /* 0x00200000e414783b */ /* 0x000e680000000200 */
[----:B------:R-:W2:Y:S03]  /*6c50*/  LDSM.16.M88.4 R8, [R233+0x4000] ;  /* 0x00400000e908783b */ /* 0x000ea60000000200 */
[-C--:B-1----:R-:W-:Y:S08]  /*6c60*/  HMMA.16816.F32.BF16 R56, R4, R20.reuse, R48 ;  /* 0x000000140438723c */ /* 0x082ff00000041830 */
[----:B--2---:R-:W-:Y:S07]  /*6c70*/  HMMA.16816.F32.BF16 R36, R8, R20, R44 ;  /* 0x000000140824723c */ /* 0x004fee000004182c */
[----:B------:R-:W-:Y:S01]  /*6c80*/  IMAD.MOV.U32 R20, RZ, RZ, R166 ;  /* 0x000000ffff147224 */ /* 0x000fe200078e00a6 */
[----:B------:R-:W-:Y:S01]  /*6c90*/  HMMA.16816.F32.BF16 R52, R4, R22, R52 ;  /* 0x000000160434723c */ /* 0x000fe20000041834 */
[----:B------:R-:W-:-:S07]  /*6ca0*/  IMAD.MOV.U32 R21, RZ, RZ, R165 ;  /* 0x000000ffff157224 */ /* 0x000fce00078e00a5 */
[C---:B------:R-:W-:Y:S07]  /*6cb0*/  HMMA.16816.F32.BF16 R44, R8.reuse, R22, R208 ;  /* 0x00000016082c723c */ /* 0x040fee00000418d0 */
[----:B------:R-:W-:Y:S01]  /*6cc0*/  IMAD.MOV.U32 R22, RZ, RZ, R161 ;  /* 0x000000ffff167224 */ /* 0x000fe200078e00a1 */
[----:B------:R-:W-:Y:S01]  /*6cd0*/  MOV R208, R25 ;  /* 0x0000001900d07202 */ /* 0x000fe20000000f00 */
[----:B------:R-:W-:Y:S01]  /*6ce0*/  IMAD.MOV.U32 R23, RZ, RZ, R160 ;  /* 0x000000ffff177224 */ /* 0x000fe200078e00a0 */
[----:B------:R-:W-:Y:S01]  /*6cf0*/  HMMA.16816.F32.BF16 R40, R8, R28, R244 ;  /* 0x0000001c0828723c */ /* 0x000fe200000418f4 */
[----:B------:R-:W-:-:S02]  /*6d00*/  IMAD.MOV.U32 R209, RZ, RZ, R24 ;  /* 0x000000ffffd17224 */ /* 0x000fc400078e0018 */
[----:B------:R-:W1:Y:S01]  /*6d10*/  LDSM.16.M88.4 R24, [R228+0x3000] ;  /* 0x00300000e418783b */ /* 0x000e620000000200 */
[----:B------:R-:W-:Y:S02]  /*6d20*/  IMAD.MOV.U32 R210, RZ, RZ, R19 ;  /* 0x000000ffffd27224 */ /* 0x000fe400078e0013 */
[----:B------:R-:W-:Y:S02]  /*6d30*/  IMAD.MOV.U32 R211, RZ, RZ, R14 ;  /* 0x000000ffffd37224 */ /* 0x000fe400078e000e */
[C---:B------:R-:W-:Y:S01]  /*6d40*/  HMMA.16816.F32.BF16 R244, R4.reuse, R30, R20 ;  /* 0x0000001e04f4723c */ /* 0x040fe20000041814 */
[----:B------:R-:W2:Y:S07]  /*6d50*/  LDSM.16.M88.4 R20, [R228+0x3800] ;  /* 0x00380000e414783b */ /* 0x000eae0000000200 */
[----:B------:R-:W-:Y:S08]  /*6d60*/  HMMA.16816.F32.BF16 R48, R4, R28, R216 ;  /* 0x0000001c0430723c */ /* 0x000ff000000418d8 */
[----:B------:R-:W-:Y:S07]  /*6d70*/  HMMA.16816.F32.BF16 R216, R8, R30, R220 ;  /* 0x0000001e08d8723c */ /* 0x000fee00000418dc */
[----:B------:R-:W-:Y:S01]  /*6d80*/  IMAD.MOV.U32 R220, RZ, RZ, R13 ;  /* 0x000000ffffdc7224 */ /* 0x000fe200078e000d */
[----:B------:R-:W-:Y:S01]  /*6d90*/  MOV R223, R0 ;  /* 0x0000000000df7202 */ /* 0x000fe20000000f00 */
[----:B------:R-:W-:-:S02]  /*6da0*/  IMAD.MOV.U32 R221, RZ, RZ, R12 ;  /* 0x000000ffffdd7224 */ /* 0x000fc400078e000c */
[----:B------:R-:W-:Y:S01]  /*6db0*/  IMAD.MOV.U32 R222, RZ, RZ, R2 ;  /* 0x000000ffffde7224 */ /* 0x000fe200078e0002 */
[C---:B-1----:R-:W-:Y:S08]  /*6dc0*/  HMMA.16816.F32.BF16 R28, R4.reuse, R24, R204 ;  /* 0x00000018041c723c */ /* 0x042ff000000418cc */
[C---:B------:R-:W-:Y:S08]  /*6dd0*/  HMMA.16816.F32.BF16 R220, R4.reuse, R26, R220 ;  /* 0x0000001a04dc723c */ /* 0x040ff000000418dc */
[C---:B--2---:R-:W-:Y:S08]  /*6de0*/  HMMA.16816.F32.BF16 R204, R4.reuse, R20, R208 ;  /* 0x0000001404cc723c */ /* 0x044ff000000418d0 */
[----:B------:R-:W-:Y:S08]  /*6df0*/  HMMA.16816.F32.BF16 R4, R4, R22, R248 ;  /* 0x000000160404723c */ /* 0x000ff000000418f8 */
[C---:B------:R-:W-:Y:S08]  /*6e00*/  HMMA.16816.F32.BF16 R212, R8.reuse, R24, R212 ;  /* 0x0000001808d4723c */ /* 0x040ff000000418d4 */
[----:B------:R-:W-:Y:S01]  /*6e10*/  HMMA.16816.F32.BF16 R248, R8, R20, R60 ;  /* 0x0000001408f8723c */ /* 0x000fe2000004183c */
        /* <DEDUP_REMOVED lines=8> */
[----:B------:R-:W-:-:S05]  /*6ea0*/  IMAD.MOV.U32 R12, RZ, RZ, R4 ;  /* 0x000000ffff0c7224 */ /* 0x000fca00078e0004 */
[----:B------:R-:W-:Y:S01]  /*6eb0*/  HMMA.16816.F32.BF16 R4, R8, R22, R32 ;  /* 0x000000160804723c */ /* 0x000fe20000041820 */
[----:B------:R-:W-:Y:S04]  /*6ec0*/  LDSM.16.M88.4 R20, [R227+0x2000] ;  /* 0x00200000e314783b */ /* 0x000fe80000000200 */
[----:B------:R-:W1:Y:S11]  /*6ed0*/  LDSM.16.M88.4 R8, [R232+0x4000] ;  /* 0x00400000e808783b */ /* 0x000e760000000200 */
[----:B------:R-:W-:Y:S08]  /*6ee0*/  @!UPT UIADD3 URZ, URZ, URZ, URZ ;  /* 0x0000003f3f3ff290 */ /* 0x000ff0000fffe03f */
[----:B------:R-:W-:Y:S02]  /*6ef0*/  IMAD.MOV.U32 R24, RZ, RZ, R4 ;  /* 0x000000ffff187224 */ /* 0x000fe400078e0004 */
[----:B------:R-:W-:Y:S02]  /*6f00*/  IMAD.MOV.U32 R242, RZ, RZ, R5 ;  /* 0x000000fffff27224 */ /* 0x000fe400078e0005 */
[----:B------:R-:W-:Y:S02]  /*6f10*/  IMAD.MOV.U32 R2, RZ, RZ, R6 ;  /* 0x000000ffff027224 */ /* 0x000fe400078e0006 */
[----:B------:R-:W-:Y:S02]  /*6f20*/  IMAD.MOV.U32 R0, RZ, RZ, R7 ;  /* 0x000000ffff007224 */ /* 0x000fe400078e0007 */
[----:B------:R-:W2:Y:S01]  /*6f30*/  LDSM.16.M88.4 R4, [R232+0x6000] ;  /* 0x00600000e804783b */ /* 0x000ea20000000200 */
[-C--:B-1----:R-:W-:Y:S08]  /*6f40*/  HMMA.16816.F32.BF16 R60, R8, R20.reuse, R36 ;  /* 0x00000014083c723c */ /* 0x082ff00000041824 */
[C---:B--2---:R-:W-:Y:S07]  /*6f50*/  HMMA.16816.F32.BF16 R64, R4.reuse, R20, R56 ;  /* 0x000000140440723c */ /* 0x044fee0000041838 */
[----:B------:R-:W-:Y:S01]  /*6f60*/  IMAD.MOV.U32 R59, RZ, RZ, R24 ;  /* 0x000000ffff3b7224 */ /* 0x000fe200078e0018 */
[-C--:B------:R-:W-:Y:S01]  /*6f70*/  HMMA.16816.F32.BF16 R204, R4, R22.reuse, R52 ;  /* 0x0000001604cc723c */ /* 0x080fe20000041834 */
[----:B------:R-:W1:Y:S07]  /*6f80*/  LDSM.16.M88.4 R24, [R227+0x2800] ;  /* 0x00280000e318783b */ /* 0x000e6e0000000200 */
[----:B------:R-:W-:Y:S01]  /*6f90*/  HMMA.16816.F32.BF16 R52, R8, R22, R44 ;  /* 0x000000160834723c */ /* 0x000fe2000004182c */
[----:B------:R-:W2:Y:S07]  /*6fa0*/  LDSM.16.M88.4 R20, [R227+0x3000] ;  /* 0x00300000e314783b */ /* 0x000eae0000000200 */
[C---:B-1----:R-:W-:Y:S08]  /*6fb0*/  HMMA.16816.F32.BF16 R32, R4.reuse, R24, R48 ;  /* 0x000000180420723c */ /* 0x042ff00000041830 */
[----:B------:R-:W-:Y:S07]  /*6fc0*/  HMMA.16816.F32.BF16 R48, R4, R26, R244 ;  /* 0x0000001a0430723c */ /* 0x000fee00000418f4 */
[----:B------:R-:W-:Y:S01]  /*6fd0*/  IMAD.MOV.U32 R246, RZ, RZ, R2 ;  /* 0x000000fffff67224 */ /* 0x000fe200078e0002 */
[----:B------:R-:W-:Y:S01]  /*6fe0*/  HMMA.16816.F32.BF16 R40, R8, R24, R40 ;  /* 0x000000180828723c */ /* 0x000fe20000041828 */
[----:B------:R-:W1:Y:S01]  /*6ff0*/  S2R R2, SR_TID.X ;  /* 0x0000000000027919 */ /* 0x000e620000002100 */
[----:B------:R-:W-:Y:S01]  /*7000*/  IMAD.MOV.U32 R247, RZ, RZ, R0 ;  /* 0x000000fffff77224 */ /* 0x000fe200078e0000 */
[----:B------:R-:W-:Y:S01]  /*7010*/  IADD3 R0, R252, -0x2, RZ ;  /* 0xfffffffefc007810 */ /* 0x000fe20007ffe0ff */
[----:B------:R-:W-:Y:S01]  /*7020*/  IMAD.MOV.U32 R245, RZ, RZ, R242 ;  /* 0x000000fffff57224 */ /* 0x000fe200078e00f2 */
[----:B------:R-:W-:-:S03]  /*7030*/  MOV R244, R59 ;  /* 0x0000003b00f47202 */ /* 0x000fc60000000f00 */
[C---:B------:R-:W-:Y:S08]  /*7040*/  HMMA.16816.F32.BF16 R24, R8.reuse, R26, R216 ;  /* 0x0000001a0818723c */ /* 0x040ff000000418d8 */
[-C--:B--2---:R-:W-:Y:S08]  /*7050*/  HMMA.16816.F32.BF16 R36, R8, R20.reuse, R212 ;  /* 0x000000140824723c */ /* 0x084ff000000418d4 */
[----:B------:R-:W-:Y:S01]  /*7060*/  HMMA.16816.F32.BF16 R28, R4, R20, R28 ;  /* 0x00000014041c723c */ /* 0x000fe2000004181c */
[----:B-1----:R-:W-:-:S05]  /*7070*/  IMAD.SHL.U32 R2, R2, 0x2, RZ ;  /* 0x0000000202027824 */ /* 0x002fca00078e00ff */
[----:B------:R-:W-:Y:S02]  /*7080*/  LOP3.LUT R2, R2, 0x6, RZ, 0xc0, !PT ;  /* 0x0000000602027812 */ /* 0x000fe400078ec0ff */
[----:B------:R-:W-:Y:S03]  /*7090*/  HMMA.16816.F32.BF16 R56, R4, R22, R220 ;  /* 0x000000160438723c */ /* 0x000fe600000418dc */
[----:B------:R-:W-:-:S05]  /*70a0*/  IMAD R0, R0, 0x40, R2 ;  /* 0x0000004000007824 */ /* 0x000fca00078e0202 */
[C---:B------:R-:W-:Y:S01]  /*70b0*/  ISETP.GE.AND P2, PT, R0.reuse, R17, PT ;  /* 0x000000110000720c */ /* 0x040fe20003f46270 */
[----:B------:R-:W-:Y:S01]  /*70c0*/  HMMA.16816.F32.BF16 R20, R8, R22, R208 ;  /* 0x000000160814723c */ /* 0x000fe200000418d0 */
[C---:B------:R-:W-:Y:S02]  /*70d0*/  IADD3 R2, R0.reuse, 0x1, RZ ;  /* 0x0000000100027810 */ /* 0x040fe40007ffe0ff */
[----:B------:R-:W-:Y:S02]  /*70e0*/  ISETP.GE.AND P3, PT, R0, R15, PT ;  /* 0x0000000f0000720c */ /* 0x000fe40003f66270 */
[----:B------:R-:W-:Y:S02]  /*70f0*/  FSEL R44, R60, -INF , !P2 ;  /* 0xff8000003c2c7808 */ /* 0x000fe40005000000 */
[C---:B------:R-:W-:Y:S02]  /*7100*/  ISETP.GE.AND P6, PT, R2.reuse, R17, PT ;  /* 0x000000110200720c */ /* 0x040fe40003fc6270 */
[----:B------:R-:W-:-:S02]  /*7110*/  ISETP.GE.AND P5, PT, R2, R18, PT ;  /* 0x000000120200720c */ /* 0x000fc40003fa6270 */
[C---:B------:R-:W-:Y:S02]  /*7120*/  ISETP.GE.AND P1, PT, R2.reuse, R15, PT ;  /* 0x0000000f0200720c */ /* 0x040fe40003f26270 */
[----:B------:R-:W-:Y:S02]  /*7130*/  ISETP.GE.AND P0, PT, R2, R16, PT ;  /* 0x000000100200720c */ /* 0x000fe40003f06270 */
[C---:B------:R-:W-:Y:S02]  /*7140*/  ISETP.GE.AND P4, PT, R0.reuse, R18, PT ;  /* 0x000000120000720c */ /* 0x040fe40003f86270 */
[C---:B------:R-:W-:Y:S02]  /*7150*/  ISETP.GE.AND P2, PT, R0.reuse, R16, PT ;  /* 0x000000100000720c */ /* 0x040fe40003f46270 */
[----:B------:R-:W-:Y:S02]  /*7160*/  IADD3 R2, R0, 0x8, RZ ;  /* 0x0000000800027810 */ /* 0x000fe40007ffe0ff */
[----:B------:R-:W-:-:S02]  /*7170*/  FSEL R60, R64, -INF , !P3 ;  /* 0xff800000403c7808 */ /* 0x000fc40005800000 */
[----:B------:R-:W-:Y:S02]  /*7180*/  FSEL R46, R62, -INF , !P4 ;  /* 0xff8000003e2e7808 */ /* 0x000fe40006000000 */
[----:B------:R-:W-:Y:S02]  /*7190*/  FSEL R64, R66, -INF , !P2 ;  /* 0xff80000042407808 */ /* 0x000fe40005000000 */
[----:B------:R-:W-:Y:S02]  /*71a0*/  FSEL R65, R65, -INF , !P1 ;  /* 0xff80000041417808 */ /* 0x000fe40004800000 */
[C---:B------:R-:W-:Y:S02]  /*71b0*/  ISETP.GE.AND P4, PT, R2.reuse, R17, PT ;  /* 0x000000110200720c */ /* 0x040fe40003f86270 */
[C---:B------:R-:W-:Y:S02]  /*71c0*/  ISETP.GE.AND P3, PT, R2.reuse, R18, PT ;  /* 0x000000120200720c */ /* 0x040fe40003f66270 */
[----:B------:R-:W-:-:S02]  /*71d0*/  ISETP.GE.AND P2, PT, R2, R15, PT ;  /* 0x0000000f0200720c */ /* 0x000fc40003f46270 */
[----:B------:R-:W-:Y:S02]  /*71e0*/  ISETP.GE.AND P1, PT, R2, R16, PT ;  /* 0x000000100200720c */ /* 0x000fe40003f26270 */
[----:B------:R-:W-:Y:S02]  /*71f0*/  IADD3 R2, R0, 0x9, RZ ;  /* 0x0000000900027810 */ /* 0x000fe40007ffe0ff */
[----:B------:R-:W-:Y:S02]  /*7200*/  FSEL R45, R61, -INF , !P6 ;  /* 0xff8000003d2d7808 */ /* 0x000fe40007000000 */
[----:B------:R-:W-:Y:S02]  /*7210*/  FSEL R67, R67, -INF , !P0 ;  /* 0xff80000043437808 */ /* 0x000fe40004000000 */
[----:B------:R-:W-:Y:S02]  /*7220*/  FSEL R61, R63, -INF , !P5 ;  /* 0xff8000003f3d7808 */ /* 0x000fe40006800000 */
[----:B------:R-:W-:-:S02]  /*7230*/  FSEL R52, R52, -INF , !P4 ;  /* 0xff80000034347808 */ /* 0x000fc40006000000 */
[C---:B------:R-:W-:Y:S02]  /*7240*/  ISETP.GE.AND P6, PT, R2.reuse, R17, PT ;  /* 0x000000110200720c */ /* 0x040fe40003fc6270 */
[C---:B------:R-:W-:Y:S02]  /*7250*/  ISETP.GE.AND P5, PT, R2.reuse, R18, PT ;  /* 0x000000120200720c */ /* 0x040fe40003fa6270 */
[C---:B------:R-:W-:Y:S02]  /*7260*/  ISETP.GE.AND P0, PT, R2.reuse, R15, PT ;  /* 0x0000000f0200720c */ /* 0x040fe40003f06270 */
[----:B------:R-:W-:Y:S02]  /*7270*/  ISETP.GE.AND P4, PT, R2, R16, PT ;  /* 0x000000100200720c */ /* 0x000fe40003f86270 */
        /* <DEDUP_REMOVED lines=19> */
[----:B------:R-:W-:Y:S01]  /*73b0*/  FSEL R219, R42, -INF , !P2 ;  /* 0xff8000002adb7808 */ /* 0x000fe20005000000 */
[----:B------:R-:W-:Y:S01]  /*73c0*/  IMAD.MOV.U32 R42, RZ, RZ, R252 ;  /* 0x000000ffff2a7224 */ /* 0x000fe200078e00fc */
[----:B------:R-:W-:-:S02]  /*73d0*/  FSEL R220, R32, -INF , !P1 ;  /* 0xff80000020dc7808 */ /* 0x000fc40004800000 */
[----:B------:R-:W-:Y:S01]  /*73e0*/  FSEL R242, R34, -INF , !P0 ;  /* 0xff80000022f27808 */ /* 0x000fe20004000000 */
[----:B------:R-:W-:Y:S01]  /*73f0*/  IMAD.MOV.U32 R34, RZ, RZ, R13 ;  /* 0x000000ffff227224 */ /* 0x000fe200078e000d */
[----:B------:R-:W-:Y:S02]  /*7400*/  FSEL R211, R41, -INF , !P6 ;  /* 0xff80000029d37808 */ /* 0x000fe40007000000 */
[C---:B------:R-:W-:Y:S02]  /*7410*/  ISETP.GE.AND P2, PT, R2.reuse, R17, PT ;  /* 0x000000110200720c */ /* 0x040fe40003f46270 */
[C---:B------:R-:W-:Y:S02]  /*7420*/  ISETP.GE.AND P1, PT, R2.reuse, R18, PT ;  /* 0x000000120200720c */ /* 0x040fe40003f26270 */
[C---:B------:R-:W-:Y:S02]  /*7430*/  ISETP.GE.AND P0, PT, R2.reuse, R15, PT ;  /* 0x0000000f0200720c */ /* 0x040fe40003f06270 */
[----:B------:R-:W-:-:S02]  /*7440*/  ISETP.GE.AND P6, PT, R2, R16, PT ;  /* 0x000000100200720c */ /* 0x000fc40003fc6270 */
[----:B------:R-:W-:Y:S02]  /*7450*/  IADD3 R2, R0, 0x19, RZ ;  /* 0x0000001900027810 */ /* 0x000fe40007ffe0ff */
[----:B------:R-:W-:Y:S01]  /*7460*/  FSEL R214, R43, -INF , !P5 ;  /* 0xff8000002bd67808 */ /* 0x000fe20006800000 */
[----:B------:R-:W-:Y:S01]  /*7470*/  IMAD.MOV.U32 R43, RZ, RZ, R14 ;  /* 0x000000ffff2b7224 */ /* 0x000fe200078e000e */
[----:B------:R-:W-:Y:S01]  /*7480*/  FSEL R217, R33, -INF , !P4 ;  /* 0xff80000021d97808 */ /* 0x000fe20006000000 */
[----:B------:R-:W-:Y:S01]  /*7490*/  IMAD.MOV.U32 R33, RZ, RZ, R19 ;  /* 0x000000ffff217224 */ /* 0x000fe200078e0013 */
[----:B------:R-:W-:Y:S02]  /*74a0*/  FSEL R223, R35, -INF , !P3 ;  /* 0xff80000023df7808 */ /* 0x000fe40005800000 */
[----:B------:R-:W-:Y:S01]  /*74b0*/  FSEL R205, R24, -INF , !P2 ;  /* 0xff80000018cd7808 */ /* 0x000fe20005000000 */
[----:B------:R-:W-:Y:S01]  /*74c0*/  IMAD.MOV.U32 R24, RZ, RZ, R166 ;  /* 0x000000ffff187224 */ /* 0x000fe200078e00a6 */
[----:B------:R-:W-:-:S02]  /*74d0*/  ISETP.GE.AND P4, PT, R2, R17, PT ;  /* 0x000000110200720c */ /* 0x000fc40003f86270 */
[C---:B------:R-:W-:Y:S02]  /*74e0*/  ISETP.GE.AND P3, PT, R2.reuse, R18, PT ;  /* 0x000000120200720c */ /* 0x040fe40003f66270 */
[C---:B------:R-:W-:Y:S02]  /*74f0*/  ISETP.GE.AND P5, PT, R2.reuse, R15, PT ;  /* 0x0000000f0200720c */ /* 0x040fe40003fa6270 */
[----:B------:R-:W-:Y:S02]  /*7500*/  ISETP.GE.AND P2, PT, R2, R16, PT ;  /* 0x000000100200720c */ /* 0x000fe40003f46270 */
[----:B------:R-:W-:Y:S02]  /*7510*/  IADD3 R2, R0, 0x20, RZ ;  /* 0x0000002000027810 */ /* 0x000fe40007ffe0ff */
[----:B------:R-:W-:Y:S01]  /*7520*/  FSEL R208, R26, -INF , !P1 ;  /* 0xff8000001ad07808 */ /* 0x000fe20004800000 */
[----:B------:R-:W-:Y:S01]  /*7530*/  IMAD.MOV.U32 R26, RZ, RZ, R161 ;  /* 0x000000ffff1a7224 */ /* 0x000fe200078e00a1 */
[----:B------:R-:W-:-:S02]  /*7540*/  FSEL R212, R48, -INF , !P0 ;  /* 0xff80000030d47808 */ /* 0x000fc40004000000 */
[----:B------:R-:W-:Y:S02]  /*7550*/  FSEL R222, R50, -INF , !P6 ;  /* 0xff80000032de7808 */ /* 0x000fe40007000000 */
        /* <DEDUP_REMOVED lines=8> */
[----:B------:R-:W-:Y:S02]  /*75e0*/  FSEL R32, R25, -INF , !P4 ;  /* 0xff80000019207808 */ /* 0x000fe40006000000 */
[----:B------:R-:W-:Y:S01]  /*75f0*/  FSEL R41, R27, -INF , !P3 ;  /* 0xff8000001b297808 */ /* 0x000fe20005800000 */
[----:B------:R-:W-:Y:S01]  /*7600*/  IMAD.MOV.U32 R27, RZ, RZ, R160 ;  /* 0x000000ffff1b7224 */ /* 0x000fe200078e00a0 */
[----:B------:R-:W-:Y:S02]  /*7610*/  FSEL R215, R36, -INF , !P1 ;  /* 0xff80000024d77808 */ /* 0x000fe40004800000 */
[----:B------:R-:W-:-:S02]  /*7620*/  ISETP.GE.AND P4, PT, R2, R17, PT ;  /* 0x000000110200720c */ /* 0x000fc40003f86270 */
[C---:B------:R-:W-:Y:S02]  /*7630*/  ISETP.GE.AND P3, PT, R2.reuse, R18, PT ;  /* 0x000000120200720c */ /* 0x040fe40003f66270 */
[C---:B------:R-:W-:Y:S02]  /*7640*/  ISETP.GE.AND P2, PT, R2.reuse, R15, PT ;  /* 0x0000000f0200720c */ /* 0x040fe40003f46270 */
[----:B------:R-:W-:Y:S02]  /*7650*/  ISETP.GE.AND P1, PT, R2, R16, PT ;  /* 0x000000100200720c */ /* 0x000fe40003f26270 */
[----:B------:R-:W-:Y:S02]  /*7660*/  IADD3 R2, R0, 0x28, RZ ;  /* 0x0000002800027810 */ /* 0x000fe40007ffe0ff */
[----:B------:R-:W-:Y:S02]  /*7670*/  MOV R25, R165 ;  /* 0x000000a500197202 */ /* 0x000fe40000000f00 */
        /* <DEDUP_REMOVED lines=11> */
[C---:B------:R-:W-:Y:S02]  /*7730*/  ISETP.GE.AND P2, PT, R2.reuse, R17, PT ;  /* 0x000000110200720c */ /* 0x040fe40003f46270 */
[----:B------:R-:W-:-:S02]  /*7740*/  ISETP.GE.AND P1, PT, R2, R18, PT ;  /* 0x000000120200720c */ /* 0x000fc40003f26270 */
[----:B------:R-:W-:Y:S02]  /*7750*/  FSEL R213, R39, -INF , !P3 ;  /* 0xff80000027d57808 */ /* 0x000fe40005800000 */
[----:B------:R-:W-:Y:S02]  /*7760*/  FSEL R204, R20, -INF , !P0 ;  /* 0xff80000014cc7808 */ /* 0x000fe40004000000 */
[----:B------:R-:W-:Y:S02]  /*7770*/  FSEL R206, R22, -INF , !P6 ;  /* 0xff80000016ce7808 */ /* 0x000fe40007000000 */
[----:B------:R-:W-:Y:S02]  /*7780*/  FSEL R38, R21, -INF , !P2 ;  /* 0xff80000015267808 */ /* 0x000fe40005000000 */
[----:B------:R-:W-:Y:S02]  /*7790*/  FSEL R39, R23, -INF , !P1 ;  /* 0xff80000017277808 */ /* 0x000fe40004800000 */
[----:B------:R-:W1:Y:S01]  /*77a0*/  LDSM.16.M88.4 R20, [R227+0x3800] ;  /* 0x00380000e314783b */ /* 0x000e620000000200 */
[----:B------:R-:W-:Y:S01]  /*77b0*/  IADD3 R13, R0, 0x30, RZ ;  /* 0x00000030000d7810 */ /* 0x000fe20007ffe0ff */
[----:B------:R-:W-:-:S04]  /*77c0*/  DEPBAR.LE SB0, 0x0 ;  /* 0x000080000000791a */ /* 0x000fc80000000000 */
[----:B------:R-:W-:Y:S02]  /*77d0*/  MOV R35, R12 ;  /* 0x0000000c00237202 */ /* 0x000fe40000000f00 */
[-C--:B------:R-:W-:Y:S02]  /*77e0*/  ISETP.GE.AND P6, PT, R13, R17.reuse, PT ;  /* 0x000000110d00720c */ /* 0x080fe40003fc6270 */
[----:B------:R-:W-:Y:S02]  /*77f0*/  IADD3 R12, R0, 0x31, RZ ;  /* 0x00000031000c7810 */ /* 0x000fe40007ffe0ff */
[----:B------:R-:W-:Y:S02]  /*7800*/  P2R R14, PR, RZ, 0x40 ;  /* 0x00000040ff0e7803 */ /* 0x000fe40000000000 */
[----:B------:R-:W-:Y:S02]  /*7810*/  ISETP.GE.AND P6, PT, R12, R17, PT ;  /* 0x000000110c00720c */ /* 0x000fe40003fc6270 */
[----:B------:R-:W-:-:S02]  /*7820*/  ISETP.GE.AND P3, PT, R2, R15, PT ;  /* 0x0000000f0200720c */ /* 0x000fc40003f66270 */
[----:B------:R-:W-:Y:S02]  /*7830*/  ISETP.GE.AND P0, PT, R2, R16, PT ;  /* 0x000000100200720c */ /* 0x000fe40003f06270 */
[----:B------:R-:W-:Y:S02]  /*7840*/  P2R R19, PR, RZ, 0x40 ;  /* 0x00000040ff137803 */ /* 0x000fe40000000000 */
[----:B------:R-:W-:Y:S02]  /*7850*/  ISETP.NE.AND P6, PT, R14, RZ, PT ;  /* 0x000000ff0e00720c */ /* 0x000fe40003fc5270 */
        /* <DEDUP_REMOVED lines=8> */
[----:B------:R-:W-:Y:S01]  /*78e0*/  BAR.SYNC.DEFER_BLOCKING 0x0 ;  /* 0x0000000000007b1d */ /* 0x000fe20000010000 */
[----:B------:R-:W-:-:S02]  /*78f0*/  ISETP.GE.AND P2, PT, R12, R18, PT ;  /* 0x000000120c00720c */ /* 0x000fc40003f46270 */
[C---:B------:R-:W-:Y:S02]  /*7900*/  IADD3 R2, R0.reuse, 0x38, RZ ;  /* 0x0000003800027810 */ /* 0x040fe40007ffe0ff */
[-C--:B------:R-:W-:Y:S01]  /*7910*/  ISETP.GE.AND P3, PT, R13, R18.reuse, PT ;  /* 0x000000120d00720c */ /* 0x080fe20003f66270 */
[----:B------:R2:W-:Y:S01]  /*7920*/  STL [R1+0x8], R14 ;  /* 0x0000080e01007387 */ /* 0x0005e20000100800 */
[----:B------:R-:W-:Y:S01]  /*7930*/  IADD3 R0, R0, 0x39, RZ ;  /* 0x0000003900007810 */ /* 0x000fe20007ffe0ff */
[----:B-1----:R-:W-:Y:S01]  /*7940*/  HMMA.16816.F32.BF16 R28, R8, R20, R248 ;  /* 0x00000014081c723c */ /* 0x002fe200000418f8 */
[-C--:B------:R-:W-:Y:S02]  /*7950*/  ISETP.GE.AND P5, PT, R2, R17.reuse, PT ;  /* 0x000000110200720c */ /* 0x080fe40003fa6270 */
[----:B------:R-:W-:Y:S02]  /*7960*/  ISETP.GE.AND P4, PT, R0, R17, PT ;  /* 0x000000110000720c */ /* 0x000fe40003f86270 */
[----:B------:R-:W-:-:S02]  /*7970*/  ISETP.GE.AND P1, PT, R2, R18, PT ;  /* 0x000000120200720c */ /* 0x000fc40003f26270 */
[----:B------:R-:W-:Y:S01]  /*7980*/  ISETP.GE.AND P0, PT, R0, R18, PT ;  /* 0x000000120000720c */ /* 0x000fe20003f06270 */
[C---:B------:R-:W-:Y:S08]  /*7990*/  HMMA.16816.F32.BF16 R24, R4.reuse, R20, R24 ;  /* 0x000000140418723c */ /* 0x040ff00000041818 */
[-C--:B------:R-:W-:Y:S08]  /*79a0*/  HMMA.16816.F32.BF16 R4, R4, R22.reuse, R56 ;  /* 0x000000160404723c */ /* 0x080ff00000041838 */
[----:B------:R-:W-:Y:S01]  /*79b0*/  FSEL R35, R31, -INF , !P2 ;  /* 0xff8000001f237808 */ /* 0x000fe20005000000 */
[----:B------:R-:W-:Y:S01]  /*79c0*/  HMMA.16816.F32.BF16 R8, R8, R22, R244 ;  /* 0x000000160808723c */ /* 0x000fe200000418f4 */
[----:B------:R-:W-:-:S02]  /*79d0*/  ISETP.GE.AND P2, PT, R2, R15, PT ;  /* 0x0000000f0200720c */ /* 0x000fc40003f46270 */
[----:B------:R-:W-:Y:S02]  /*79e0*/  FSEL R37, R28, -INF , !P6 ;  /* 0xff8000001c257808 */ /* 0x000fe40007000000 */
[----:B------:R-:W-:Y:S02]  /*79f0*/  ISETP.NE.AND P6, PT, R19, RZ, PT ;  /* 0x000000ff1300720c */ /* 0x000fe40003fc5270 */
[----:B------:R-:W-:Y:S02]  /*7a00*/  FSEL R36, R30, -INF , !P3 ;  /* 0xff8000001e247808 */ /* 0x000fe40005800000 */
[----:B------:R-:W-:Y:S02]  /*7a10*/  FSEL R22, R29, -INF , !P6 ;  /* 0xff8000001d167808 */ /* 0x000fe40007000000 */
[-C--:B------:R-:W-:Y:S02]  /*7a20*/  ISETP.GE.AND P6, PT, R13, R15.reuse, PT ;  /* 0x0000000f0d00720c */ /* 0x080fe40003fc6270 */
[----:B------:R-:W-:-:S02]  /*7a30*/  ISETP.GE.AND P3, PT, R12, R15, PT ;  /* 0x0000000f0c00720c */ /* 0x000fc40003f66270 */
[----:B------:R-:W-:Y:S02]  /*7a40*/  FSEL R250, R4, -INF , !P2 ;  /* 0xff80000004fa7808 */ /* 0x000fe40005000000 */
[----:B------:R-:W-:Y:S02]  /*7a50*/  ISETP.GE.AND P2, PT, R12, R16, PT ;  /* 0x000000100c00720c */ /* 0x000fe40003f46270 */
[----:B------:R-:W-:Y:S02]  /*7a60*/  FSEL R245, R24, -INF , !P6 ;  /* 0xff80000018f57808 */ /* 0x000fe40007000000 */
[----:B------:R-:W-:Y:S02]  /*7a70*/  FSEL R248, R27, -INF , !P2 ;  /* 0xff8000001bf87808 */ /* 0x000fe40005000000 */
[----:B------:R-:W-:Y:S02]  /*7a80*/  ISETP.NE.AND P2, PT, R51, 0x2, PT ;  /* 0x000000023300780c */ /* 0x000fe40003f45270 */
[----:B------:R-:W-:-:S02]  /*7a90*/  FSEL R244, R25, -INF , !P3 ;  /* 0xff80000019f47808 */ /* 0x000fc40005800000 */
[----:B------:R-:W-:Y:S02]  /*7aa0*/  ISETP.GE.AND P6, PT, R0, R15, PT ;  /* 0x0000000f0000720c */ /* 0x000fe40003fc6270 */
[-C--:B------:R-:W-:Y:S02]  /*7ab0*/  ISETP.GE.AND P3, PT, R13, R16.reuse, PT ;  /* 0x000000100d00720c */ /* 0x080fe40003f66270 */
[----:B------:R-:W-:Y:S02]  /*7ac0*/  FSEL R249, R5, -INF , !P6 ;  /* 0xff80000005f97808 */ /* 0x000fe40007000000 */
[----:B------:R-:W-:Y:S02]  /*7ad0*/  FSEL R251, R26, -INF , !P3 ;  /* 0xff8000001afb7808 */ /* 0x000fe40005800000 */
[-C--:B------:R-:W-:Y:S02]  /*7ae0*/  ISETP.GE.AND P6, PT, R2, R16.reuse, PT ;  /* 0x000000100200720c */ /* 0x080fe40003fc6270 */
[----:B------:R-:W-:-:S02]  /*7af0*/  ISETP.GE.AND P3, PT, R0, R16, PT ;  /* 0x000000100000720c */ /* 0x000fc40003f66270 */
[----:B------:R-:W-:Y:S02]  /*7b00*/  FSEL R247, R6, -INF , !P6 ;  /* 0xff80000006f77808 */ /* 0x000fe40007000000 */
[----:B------:R-:W-:Y:S02]  /*7b10*/  FSEL R246, R7, -INF , !P3 ;  /* 0xff80000007f67808 */ /* 0x000fe40005800000 */
[----:B------:R-:W-:Y:S02]  /*7b20*/  FSEL R19, R8, -INF , !P5 ;  /* 0xff80000008137808 */ /* 0x000fe40006800000 */
[----:B------:R-:W-:Y:S02]  /*7b30*/  FSEL R18, R9, -INF , !P4 ;  /* 0xff80000009127808 */ /* 0x000fe40006000000 */
[----:B------:R-:W-:Y:S02]  /*7b40*/  FSEL R34, R10, -INF , !P1 ;  /* 0xff8000000a227808 */ /* 0x000fe40004800000 */
[----:B------:R-:W-:Y:S01]  /*7b50*/  FSEL R33, R11, -INF , !P0 ;  /* 0xff8000000b217808 */ /* 0x000fe20004000000 */
[----:B------:R-:W-:Y:S05]  /*7b60*/  @!P2 BRA `(.L_x_3) ;  /* 0x000001e00000a947 */ /* 0x000fea0003800000 */
[----:B--2---:R-:W2:Y:S04]  /*7b70*/  LDL.64 R48, [R1+0x28] ;  /* 0x0000280001307983 */ /* 0x004ea80000100a00 */
[----:B------:R-:W3:Y:S01]  /*7b80*/  LDL.64 R42, [R1+0x20] ;  /* 0x00002000012a7983 */ /* 0x000ee20000100a00 */
[----:B------:R-:W-:-:S04]  /*7b90*/  IADD3 R4, R51, -0x3, RZ ;  /* 0xfffffffd33047810 */ /* 0x000fc80007ffe0ff */
[----:B------:R-:W-:-:S05]  /*7ba0*/  SHF.R.S32.HI R0, RZ, 0x1f, R4 ;  /* 0x0000001fff007819 */ /* 0x000fca0000011404 */
[----:B------:R-:W-:-:S04]  /*7bb0*/  IMAD R0, R0, c[0x0][0x198], RZ ;  /* 0x0000660000007a24 */ /* 0x000fc800078e02ff */
[C---:B------:R-:W-:Y:S02]  /*7bc0*/  IMAD R0, R4.reuse, c[0x0][0x19c], R0 ;  /* 0x0000670004007a24 */ /* 0x040fe400078e0200 */
[----:B------:R-:W-:-:S04]  /*7bd0*/  IMAD.WIDE.U32 R4, R4, c[0x0][0x198], RZ ;  /* 0x0000660004047a25 */ /* 0x000fc800078e00ff */
[----:B------:R-:W-:Y:S01]  /*7be0*/  IMAD.IADD R2, R5, 0x1, R0 ;  /* 0x0000000105027824 */ /* 0x000fe200078e0200 */
[----:B--2---:R-:W-:-:S04]  /*7bf0*/  LEA R0, P0, R4, R48, 0x6 ;  /* 0x0000003004007211 */ /* 0x004fc800078030ff */
[----:B---3--:R-:W-:Y:S02]  /*7c00*/  LEA.HI.X R2, R4, R43, R2, 0x6, P0 ;  /* 0x0000002b04027211 */ /* 0x008fe400000f3402 */
[----:B------:R-:W-:-:S04]  /*7c10*/  LEA R6, P0, R0, c[0x0][0x168], 0x1 ;  /* 0x00005a0000067a11 */ /* 0x000fc800078008ff */
[----:B------:R-:W-:Y:S02]  /*7c20*/  LEA.HI.X R7, R0, c[0x0][0x16c], R2, 0x1, P0 ;  /* 0x00005b0000077a11 */ /* 0x000fe400000f0c02 */
[----:B------:R-:W-:-:S03]  /*7c30*/  IADD3 R4, P0, R6, UR8, RZ ;  /* 0x0000000806047c10 */ /* 0x000fc6000ff1e0ff */
[----:B------:R-:W-:Y:S01]  /*7c40*/  @!PT LDS RZ, [RZ] ;  /* 0x00000000fffff984 */ /* 0x000fe20000000800 */
[----:B------:R-:W-:Y:S01]  /*7c50*/  @!PT LDS RZ, [RZ] ;  /* 0x00000000fffff984 */ /* 0x000fe20000000800 */
[----:B------:R-:W-:Y:S01]  /*7c60*/  @!PT LDS RZ, [RZ] ;  /* 0x00000000fffff984 */ /* 0x000fe20000000800 */
[----:B------:R1:W-:Y:S01]  /*7c70*/  LDGSTS.E.BYPASS.LTC128B.128 [R243+0x8000], [R6.64] ;  /* 0x0800000006f37fae */ /* 0x0003e2000b901d50 */
[----:B------:R-:W-:-:S03]  /*7c80*/  IADD3.X R5, R7, UR6, RZ, P0, !PT ;  /* 0x0000000607057c10 */ /* 0x000fc600087fe4ff */
[----:B------:R1:W-:Y:S04]  /*7c90*/  LDGSTS.E.BYPASS.LTC128B.128 [R243+0xa000], [R6.64+0x80] ;  /* 0x0a00008006f37fae */ /* 0x0003e8000b901d50 */
[----:B------:R2:W-:Y:S04]  /*7ca0*/  LDGSTS.E.BYPASS.LTC128B.128 [R243+0x8800], [R4.64] ;  /* 0x0880000004f37fae */ /* 0x0005e8000b901d50 */
[----:B------:R2:W-:Y:S02]  /*7cb0*/  LDGSTS.E.BYPASS.LTC128B.128 [R243+0xa800], [R4.64+0x80] ;  /* 0x0a80008004f37fae */ /* 0x0005e4000b901d50 */
[----:B--2---:R-:W-:-:S04]  /*7cc0*/  IADD3 R4, P0, R4, UR8, RZ ;  /* 0x0000000804047c10 */ /* 0x004fc8000ff1e0ff */
[----:B------:R-:W-:Y:S02]  /*7cd0*/  IADD3.X R5, R5, UR6, RZ, P0, !PT ;  /* 0x0000000605057c10 */ /* 0x000fe400087fe4ff */
[----:B-1----:R-:W-:-:S03]  /*7ce0*/  IADD3 R6, P0, R4, UR8, RZ ;  /* 0x0000000804067c10 */ /* 0x002fc6000ff1e0ff */
[----:B------:R1:W-:Y:S01]  /*7cf0*/  LDGSTS.E.BYPASS.LTC128B.128 [R243+0x9000], [R4.64] ;  /* 0x0900000004f37fae */ /* 0x0003e2000b901d50 */
[----:B------:R-:W-:-:S03]  /*7d00*/  IADD3.X R7, R5, UR6, RZ, P0, !PT ;  /* 0x0000000605077c10 */ /* 0x000fc600087fe4ff */
[----:B------:R1:W-:Y:S04]  /*7d10*/  LDGSTS.E.BYPASS.LTC128B.128 [R243+0xb000], [R4.64+0x80] ;  /* 0x0b00008004f37fae */ /* 0x0003e8000b901d50 */
[----:B------:R1:W-:Y:S04]  /*7d20*/  LDGSTS.E.BYPASS.LTC128B.128 [R243+0x9800], [R6.64] ;  /* 0x0980000006f37fae */ /* 0x0003e8000b901d50 */
[----:B------:R1:W-:Y:S04]  /*7d30*/  LDGSTS.E.BYPASS.LTC128B.128 [R243+0xb800], [R6.64+0x80] ;  /* 0x0b80008006f37fae */ /* 0x0003e8000b901d50 */
[----:B------:R-:W0:Y:S02]  /*7d40*/  LDGDEPBAR ;  /* 0x00000000000079af */ /* 0x000e240000000000 */
.L_x_3:
[----:B--2---:R-:W-:Y:S01]  /*7d50*/  STL [R1+0x64], R231 ;  /* 0x000064e701007387 */ /* 0x004fe20000100800 */
[----:B------:R-:W-:-:S02]  /*7d60*/  MOV R29, R165 ;  /* 0x000000a5001d7202 */ /* 0x000fc40000000f00 */
[----:B------:R-:W-:Y:S01]  /*7d70*/  MOV R30, R161 ;  /* 0x000000a1001e7202 */ /* 0x000fe20000000f00 */
[----:B------:R2:W-:Y:S01]  /*7d80*/  STL [R1+0x60], R230 ;  /* 0x000060e601007387 */ /* 0x0005e20000100800 */
[----:B------:R-:W-:Y:S02]  /*7d90*/  FMNMX.FTZ R0, R164, R44, !PT ;  /* 0x0000002ca4007209 */ /* 0x000fe40007810000 */
[----:B------:R-:W-:Y:S01]  /*7da0*/  MOV R24, R160 ;  /* 0x000000a000187202 */ /* 0x000fe20000000f00 */
[----:B------:R-:W-:Y:S01]  /*7db0*/  LDSM.16.MT88.4 R12, [R167+0xc000] ;  /* 0x00c00000a70c783b */ /* 0x000fe20000004200 */
[----:B------:R-:W-:-:S03]  /*7dc0*/  MOV R23, R166 ;  /* 0x000000a600177202 */ /* 0x000fc60000000f00 */
[----:B--2---:R-:W2:Y:S01]  /*7dd0*/  LDL.LU R230, [R1+0x8] ;  /* 0x0000080001e67983 */ /* 0x004ea20000300800 */
[----:B------:R-:W-:-:S03]  /*7de0*/  FMNMX.FTZ R0, R45, R0, !PT ;  /* 0x000000002d007209 */ /* 0x000fc60007810000 */
[----:B------:R-:W-:Y:S01]  /*7df0*/  STL [R1+0x5c], R229 ;  /* 0x00005ce501007387 */ /* 0x000fe20000100800 */
[----:B------:R-:W-:-:S03]  /*7e00*/  FMNMX.FTZ R0, R52, R0, !PT ;  /* 0x0000000034007209 */ /* 0x000fc60007810000 */
[----:B------:R-:W-:Y:S01]  /*7e10*/  STL [R1+0x58], R228 ;  /* 0x000058e401007387 */ /* 0x000fe20000100800 */
[----:B------:R-:W-:-:S03]  /*7e20*/  FMNMX.FTZ R0, R47, R0, !PT ;  /* 0x000000002f007209 */ /* 0x000fc60007810000 */
[----:B------:R-:W-:Y:S01]  /*7e30*/  STL [R1+0x54], R227 ;  /* 0x000054e301007387 */ /* 0x000fe20000100800 */
[----:B------:R-:W-:-:S04]  /*7e40*/  FMNMX.FTZ R0, R216, R0, !PT ;  /* 0x00000000d8007209 */ /* 0x000fc80007810000 */
[----:B------:R-:W-:-:S04]  /*7e50*/  FMNMX.FTZ R0, R211, R0, !PT ;  /* 0x00000000d3007209 */ /* 0x000fc80007810000 */
[----:B------:R-:W-:-:S04]  /*7e60*/  FMNMX.FTZ R0, R205, R0, !PT ;  /* 0x00000000cd007209 */ /* 0x000fc80007810000 */
[----:B------:R-:W-:-:S04]  /*7e70*/  FMNMX.FTZ R0, R32, R0, !PT ;  /* 0x0000000020007209 */ /* 0x000fc80007810000 */
[----:B------:R-:W-:-:S04]  /*7e80*/  FMNMX.FTZ R0, R215, R0, !PT ;  /* 0x00000000d7007209 */ /* 0x000fc80007810000 */
[----:B------:R-:W-:-:S04]  /*7e90*/  FMNMX.FTZ R0, R209, R0, !PT ;  /* 0x00000000d1007209 */ /* 0x000fc80007810000 */
[----:B------:R-:W-:-:S04]  /*7ea0*/  FMNMX.FTZ R0, R204, R0, !PT ;  /* 0x00000000cc007209 */ /* 0x000fc80007810000 */
[----:B------:R-:W-:-:S04]  /*7eb0*/  FMNMX.FTZ R0, R38, R0, !PT ;  /* 0x0000000026007209 */ /* 0x000fc80007810000 */
[----:B------:R-:W-:Y:S02]  /*7ec0*/  FMNMX.FTZ R2, R37, R0, !PT ;  /* 0x0000000025027209 */ /* 0x000fe40007810000 */
[----:B------:R-:W-:Y:S02]  /*7ed0*/  FMNMX.FTZ R0, R163, R46, !PT ;  /* 0x0000002ea3007209 */ /* 0x000fe40007810000 */
[----:B------:R-:W-:Y:S02]  /*7ee0*/  FMNMX.FTZ R2, R22, R2, !PT ;  /* 0x0000000216027209 */ /* 0x000fe40007810000 */
[----:B------:R-:W-:Y:S02]  /*7ef0*/  FMNMX.FTZ R0, R61, R0, !PT ;  /* 0x000000003d007209 */ /* 0x000fe40007810000 */
[----:B-1----:R-:W-:Y:S02]  /*7f00*/  FMNMX.FTZ R4, R19, R2, !PT ;  /* 0x0000000213047209 */ /* 0x002fe40007810000 */
[----:B------:R-:W-:-:S02]  /*7f10*/  FMNMX.FTZ R2, R54, R0, !PT ;  /* 0x0000000036027209 */ /* 0x000fc40007810000 */
[----:B------:R-:W-:Y:S02]  /*7f20*/  FMNMX.FTZ R0, R18, R4, !PT ;  /* 0x0000000412007209 */ /* 0x000fe40007810000 */
[----:B------:R-:W-:-:S03]  /*7f30*/  FMNMX.FTZ R2, R55, R2, !PT ;  /* 0x0000000237027209 */ /* 0x000fc60007810000 */
[----:B------:R-:W1:Y:S01]  /*7f40*/  SHFL.BFLY PT, R6, R0, 0x2, 0x1f ;  /* 0x0c401f0000067f89 */ /* 0x000e6200000e0000 */
[----:B------:R-:W-:-:S04]  /*7f50*/  FMNMX.FTZ R2, R219, R2, !PT ;  /* 0x00000002db027209 */ /* 0x000fc80007810000 */
[----:B------:R-:W-:Y:S02]  /*7f60*/  FMNMX.FTZ R4, R214, R2, !PT ;  /* 0x00000002d6047209 */ /* 0x000fe40007810000 */
[----:B------:R-:W-:Y:S02]  /*7f70*/  FMNMX.FTZ R2, R162, R60, !PT ;  /* 0x0000003ca2027209 */ /* 0x000fe40007810000 */
[----:B------:R-:W-:Y:S02]  /*7f80*/  FMNMX.FTZ R4, R208, R4, !PT ;  /* 0x00000004d0047209 */ /* 0x000fe40007810000 */
[----:B------:R-:W-:Y:S02]  /*7f90*/  FMNMX.FTZ R2, R65, R2, !PT ;  /* 0x0000000241027209 */ /* 0x000fe40007810000 */
[----:B------:R-:W-:Y:S02]  /*7fa0*/  FMNMX.FTZ R4, R41, R4, !PT ;  /* 0x0000000429047209 */ /* 0x000fe40007810000 */
[----:B------:R-:W-:-:S02]  /*7fb0*/  FMNMX.FTZ R2, R62, R2, !PT ;  /* 0x000000023e027209 */ /* 0x000fc40007810000 */
[----:B------:R-:W-:Y:S02]  /*7fc0*/  FMNMX.FTZ R4, R218, R4, !PT ;  /* 0x00000004da047209 */ /* 0x000fe40007810000 */
[----:B------:R-:W-:Y:S02]  /*7fd0*/  FMNMX.FTZ R2, R63, R2, !PT ;  /* 0x000000023f027209 */ /* 0x000fe40007810000 */
[----:B------:R-:W-:Y:S02]  /*7fe0*/  FMNMX.FTZ R5, R213, R4, !PT ;  /* 0x00000004d5057209 */ /* 0x000fe40007810000 */
[----:B------:R-:W-:Y:S02]  /*7ff0*/  FMNMX.FTZ R2, R220, R2, !PT ;  /* 0x00000002dc027209 */ /* 0x000fe40007810000 */
[----:B------:R-:W-:Y:S02]  /*8000*/  FMNMX.FTZ R5, R206, R5, !PT ;  /* 0x00000005ce057209 */ /* 0x000fe40007810000 */
[----:B-1----:R-:W-:-:S02]  /*8010*/  FMNMX.FTZ R4, R0, R6, !PT ;  /* 0x0000000600047209 */ /* 0x002fc40007810000 */
[----:B------:R-:W-:Y:S02]  /*8020*/  FMNMX.FTZ R0, R3, R64, !PT ;  /* 0x0000004003007209 */ /* 0x000fe40007810000 */
[----:B------:R-:W-:Y:S01]  /*8030*/  FMNMX.FTZ R6, R39, R5, !PT ;  /* 0x0000000527067209 */ /* 0x000fe20007810000 */
[----:B------:R-:W1:Y:S01]  /*8040*/  SHFL.BFLY PT, R8, R4, 0x1, 0x1f ;  /* 0x0c201f0004087f89 */ /* 0x000e6200000e0000 */
        /* <DEDUP_REMOVED lines=13> */
[----:B------:R-:W-:Y:S01]  /*8120*/  FMNMX.FTZ R2, R223, R2, !PT ;  /* 0x00000002df027209 */ /* 0x000fe20007810000 */
[----:B------:R-:W3:Y:S01]  /*8130*/  SHFL.BFLY PT, R7, R0, 0x2, 0x1f ;  /* 0x0c401f0000077f89 */ /* 0x000ee200000e0000 */
        /* <DEDUP_REMOVED lines=11> */
[----:B-1----:R-:W-:Y:S02]  /*81f0*/  FMNMX.FTZ R166, R4, R8, !PT ;  /* 0x0000000804a67209 */ /* 0x002fe40007810000 */
[----:B---3--:R-:W-:Y:S02]  /*8200*/  FMNMX.FTZ R2, R0, R7, !PT ;  /* 0x0000000700027209 */ /* 0x008fe40007810000 */
[----:B------:R-:W1:Y:S01]  /*8210*/  SHFL.BFLY PT, R7, R5, 0x2, 0x1f ;  /* 0x0c401f0005077f89 */ /* 0x000e6200000e0000 */
[----:B------:R-:W-:-:S03]  /*8220*/  FSETP.NEU.FTZ.AND P3, PT, R166, -INF , PT ;  /* 0xff800000a600780b */ /* 0x000fc60003f7d000 */
[----:B------:R-:W3:Y:S01]  /*8230*/  SHFL.BFLY PT, R9, R2, 0x1, 0x1f ;  /* 0x0c201f0002097f89 */ /* 0x000ee200000e0000 */
[----:B-1----:R-:W-:Y:S02]  /*8240*/  FMNMX.FTZ R5, R5, R7, !PT ;  /* 0x0000000705057209 */ /* 0x002fe40007810000 */
[----:B---3--:R-:W-:-:S03]  /*8250*/  FMNMX.FTZ R165, R2, R9, !PT ;  /* 0x0000000902a57209 */ /* 0x008fc60007810000 */
[----:B------:R-:W1:Y:S01]  /*8260*/  SHFL.BFLY PT, R8, R5, 0x1, 0x1f ;  /* 0x0c201f0005087f89 */ /* 0x000e6200000e0000 */
[----:B------:R-:W-:Y:S02]  /*8270*/  FSETP.NEU.FTZ.AND P2, PT, R165, -INF , PT ;  /* 0xff800000a500780b */ /* 0x000fe40003f5d000 */
[----:B-1----:R-:W-:-:S04]  /*8280*/  FMNMX.FTZ R161, R5, R8, !PT ;  /* 0x0000000805a17209 */ /* 0x002fc80007810000 */
[C---:B------:R-:W-:Y:S01]  /*8290*/  FSETP.NEU.FTZ.AND P1, PT, R161.reuse, -INF , PT ;  /* 0xff800000a100780b */ /* 0x040fe20003f3d000 */
[----:B------:R-:W-:-:S05]  /*82a0*/  FMUL.FTZ R20, R161, c[0x0][0x23c] ;  /* 0x00008f00a1147a20 */ /* 0x000fca0000410000 */
[----:B------:R-:W-:Y:S02]  /*82b0*/  FSEL R20, R20, RZ, P1 ;  /* 0x000000ff14147208 */ /* 0x000fe40000800000 */
[----:B--2---:R-:W-:-:S04]  /*82c0*/  FMNMX.FTZ R0, R230, R6, !PT ;  /* 0x00000006e6007209 */ /* 0x004fc80007810000 */
[----:B------:R-:W-:-:S04]  /*82d0*/  FMNMX.FTZ R0, R251, R0, !PT ;  /* 0x00000000fb007209 */ /* 0x000fc80007810000 */
[----:B------:R-:W-:Y:S01]  /*82e0*/  FMNMX.FTZ R4, R248, R0, !PT ;  /* 0x00000000f8047209 */ /* 0x000fe20007810000 */
[----:B------:R-:W-:-:S03]  /*82f0*/  FMUL.FTZ R0, R166, c[0x0][0x23c] ;  /* 0x00008f00a6007a20 */ /* 0x000fc60000410000 */
[----:B------:R-:W-:Y:S02]  /*8300*/  FMNMX.FTZ R4, R247, R4, !PT ;  /* 0x00000004f7047209 */ /* 0x000fe40007810000 */
[----:B------:R-:W-:Y:S02]  /*8310*/  FSEL R0, R0, RZ, P3 ;  /* 0x000000ff00007208 */ /* 0x000fe40001800000 */
[----:B------:R-:W-:-:S03]  /*8320*/  FMNMX.FTZ R4, R246, R4, !PT ;  /* 0x00000004f6047209 */ /* 0x000fc60007810000 */
[--C-:B------:R-:W-:Y:S02]  /*8330*/  FFMA.FTZ R6, R44, c[0x0][0x23c], -R0.reuse ;  /* 0x00008f002c067a23 */ /* 0x100fe40000010800 */
[----:B------:R-:W1:Y:S01]  /*8340*/  SHFL.BFLY PT, R7, R4, 0x2, 0x1f ;  /* 0x0c401f0004077f89 */ /* 0x000e6200000e0000 */
[--C-:B------:R-:W-:Y:S01]  /*8350*/  FFMA.FTZ R2, R52, c[0x0][0x23c], -R0.reuse ;  /* 0x00008f0034027a23 */ /* 0x100fe20000010800 */
[----:B------:R2:W-:Y:S08]  /*8360*/  MUFU.EX2 R43, R6 ;  /* 0x00000006002b7308 */ /* 0x0005f00000000800 */
[----:B------:R3:W-:Y:S01]  /*8370*/  MUFU.EX2 R27, R2 ;  /* 0x00000002001b7308 */ /* 0x0007e20000000800 */
[----:B--2---:R-:W-:-:S07]  /*8380*/  FFMA.FTZ R6, R45, c[0x0][0x23c], -R0 ;  /* 0x00008f002d067a23 */ /* 0x004fce0000010800 */
[----:B------:R2:W4:Y:S01]  /*8390*/  MUFU.EX2 R228, R6 ;  /* 0x0000000600e47308 */ /* 0x0005220000000800 */
[----:B-1----:R-:W-:Y:S01]  /*83a0*/  FMNMX.FTZ R4, R4, R7, !PT ;  /* 0x0000000704047209 */ /* 0x002fe20007810000 */
[----:B---3--:R-:W-:-:S05]  /*83b0*/  FMUL.FTZ R2, R165, c[0x0][0x23c] ;  /* 0x00008f00a5027a20 */ /* 0x008fca0000410000 */
[----:B------:R-:W-:-:S05]  /*83c0*/  FSEL R2, R2, RZ, P2 ;  /* 0x000000ff02027208 */ /* 0x000fca0001000000 */
[----:B------:R-:W-:Y:S02]  /*83d0*/  FFMA.FTZ R5, R61, c[0x0][0x23c], -R2 ;  /* 0x00008f003d057a23 */ /* 0x000fe40000010802 */
[----:B--2---:R-:W-:Y:S01]  /*83e0*/  FFMA.FTZ R6, R47, c[0x0][0x23c], -R0 ;  /* 0x00008f002f067a23 */ /* 0x004fe20000010800 */
[----:B----4-:R-:W-:Y:S01]  /*83f0*/  F2FP.BF16.PACK_AB R8, R228, R43 ;  /* 0x0000002be408723e */ /* 0x010fe200000010ff */
[----:B------:R1:W-:Y:S08]  /*8400*/  MUFU.EX2 R227, R5 ;  /* 0x0000000500e37308 */ /* 0x0003f00000000800 */
[----:B------:R2:W-:Y:S01]  /*8410*/  MUFU.EX2 R49, R6 ;  /* 0x0000000600317308 */ /* 0x0005e20000000800 */
[----:B-1----:R-:W-:-:S07]  /*8420*/  FFMA.FTZ R5, R54, c[0x0][0x23c], -R2 ;  /* 0x00008f0036057a23 */ /* 0x002fce0000010802 */
[----:B------:R1:W-:Y:S01]  /*8430*/  MUFU.EX2 R26, R5 ;  /* 0x00000005001a7308 */ /* 0x0003e20000000800 */
[----:B--2---:R-:W-:-:S07]  /*8440*/  FFMA.FTZ R6, R46, c[0x0][0x23c], -R2 ;  /* 0x00008f002e067a23 */ /* 0x004fce0000010802 */
[----:B------:R2:W3:Y:S01]  /*8450*/  MUFU.EX2 R42, R6 ;  /* 0x00000006002a7308 */ /* 0x0004e20000000800 */
[----:B-1----:R-:W-:-:S07]  /*8460*/  FFMA.FTZ R5, R55, c[0x0][0x23c], -R2 ;  /* 0x00008f0037057a23 */ /* 0x002fce0000010802 */
[----:B------:R1:W4:Y:S01]  /*8470*/  MUFU.EX2 R48, R5 ;  /* 0x0000000500307308 */ /* 0x0003220000000800 */
[----:B--2---:R-:W2:Y:S01]  /*8480*/  SHFL.BFLY PT, R6, R4, 0x1, 0x1f ;  /* 0x0c201f0004067f89 */ /* 0x004ea200000e0000 */
[----:B---3--:R-:W-:Y:S01]  /*8490*/  F2FP.BF16.PACK_AB R9, R227, R42 ;  /* 0x0000002ae309723e */ /* 0x008fe200000010ff */
[----:B-1----:R-:W-:Y:S01]  /*84a0*/  FFMA.FTZ R5, R60, c[0x0][0x23c], -R20 ;  /* 0x00008f003c057a23 */ /* 0x002fe20000010814 */
[----:B----4-:R-:W-:-:S04]  /*84b0*/  F2FP.BF16.PACK_AB R11, R48, R26 ;  /* 0x0000001a300b723e */ /* 0x010fc800000010ff */
[----:B------:R1:W-:Y:S01]  /*84c0*/  MUFU.EX2 R231, R5 ;  /* 0x0000000500e77308 */ /* 0x0003e20000000800 */
[----:B--2---:R-:W-:Y:S01]  /*84d0*/  FMNMX.FTZ R160, R4, R6, !PT ;  /* 0x0000000604a07209 */ /* 0x004fe20007810000 */
[----:B------:R-:W-:-:S03]  /*84e0*/  FFMA.FTZ R4, R65, c[0x0][0x23c], -R20 ;  /* 0x00008f0041047a23 */ /* 0x000fc60000010814 */
[----:B------:R-:W-:-:S03]  /*84f0*/  FSETP.NEU.FTZ.AND P0, PT, R160, -INF , PT ;  /* 0xff800000a000780b */ /* 0x000fc60003f1d000 */
[----:B------:R2:W-:Y:S01]  /*8500*/  MUFU.EX2 R31, R4 ;  /* 0x00000004001f7308 */ /* 0x0005e20000000800 */
[----:B------:R-:W-:Y:S01]  /*8510*/  FMUL.FTZ R21, R160, c[0x0][0x23c] ;  /* 0x00008f00a0157a20 */ /* 0x000fe20000410000 */
[----:B-1----:R-:W-:-:S04]  /*8520*/  FSEL R5, R166, RZ, P3 ;  /* 0x000000ffa6057208 */ /* 0x002fc80001800000 */
[----:B------:R-:W-:Y:S01]  /*8530*/  FSEL R21, R21, RZ, P0 ;  /* 0x000000ff15157208 */ /* 0x000fe20000000000 */
[----:B------:R-:W-:-:S04]  /*8540*/  FADD.FTZ R5, R164, -R5 ;  /* 0x80000005a4057221 */ /* 0x000fc80000010000 */
[----:B------:R-:W-:Y:S02]  /*8550*/  FMUL.FTZ R17, R5, c[0x0][0x23c] ;  /* 0x00008f0005117a20 */ /* 0x000fe40000410000 */
[----:B--2---:R-:W-:-:S04]  /*8560*/  FFMA.FTZ R4, R62, c[0x0][0x23c], -R20 ;  /* 0x00008f003e047a23 */ /* 0x004fc80000010814 */
[----:B------:R-:W1:Y:S08]  /*8570*/  MUFU.EX2 R17, R17 ;  /* 0x0000001100117308 */ /* 0x000e700000000800 */
[----:B------:R2:W-:Y:S01]  /*8580*/  MUFU.EX2 R25, R4 ;  /* 0x0000000400197308 */ /* 0x0005e20000000800 */
[-C--:B-1----:R-:W-:Y:S02]  /*8590*/  FMUL.FTZ R172, R172, R17.reuse ;  /* 0x00000011acac7220 */ /* 0x082fe40000410000 */
[----:B------:R-:W-:-:S02]  /*85a0*/  FMUL.FTZ R173, R173, R17 ;  /* 0x00000011adad7220 */ /* 0x000fc40000410000 */
[-C--:B------:R-:W-:Y:S02]  /*85b0*/  FMUL.FTZ R180, R180, R17.reuse ;  /* 0x00000011b4b47220 */ /* 0x080fe40000410000 */
[-C--:B------:R-:W-:Y:S02]  /*85c0*/  FMUL.FTZ R181, R181, R17.reuse ;  /* 0x00000011b5b57220 */ /* 0x080fe40000410000 */
[----:B--2---:R-:W-:Y:S02]  /*85d0*/  FFMA.FTZ R4, R63, c[0x0][0x23c], -R20 ;  /* 0x00008f003f047a23 */ /* 0x004fe40000010814 */
[-C--:B------:R-:W-:Y:S02]  /*85e0*/  FMUL.FTZ R68, R68, R17.reuse ;  /* 0x0000001144447220 */ /* 0x080fe40000410000 */
[----:B------:R1:W2:Y:S01]  /*85f0*/  MUFU.EX2 R50, R4 ;  /* 0x0000000400327308 */ /* 0x0002a20000000800 */
[-C--:B------:R-:W-:Y:S02]  /*8600*/  FMUL.FTZ R69, R69, R17.reuse ;  /* 0x0000001145457220 */ /* 0x080fe40000410000 */
[----:B------:R-:W-:-:S02]  /*8610*/  FMUL.FTZ R80, R80, R17 ;  /* 0x0000001150507220 */ /* 0x000fc40000410000 */
[-C--:B------:R-:W-:Y:S02]  /*8620*/  FMUL.FTZ R81, R81, R17.reuse ;  /* 0x0000001151517220 */ /* 0x080fe40000410000 */
[-C--:B------:R-:W-:Y:S02]  /*8630*/  FMUL.FTZ R84, R84, R17.reuse ;  /* 0x0000001154547220 */ /* 0x080fe40000410000 */
[-C--:B------:R-:W-:Y:S02]  /*8640*/  FMUL.FTZ R85, R85, R17.reuse ;  /* 0x0000001155557220 */ /* 0x080fe40000410000 */
[-C--:B------:R-:W-:Y:S02]  /*8650*/  FMUL.FTZ R96, R96, R17.reuse ;  /* 0x0000001160607220 */ /* 0x080fe40000410000 */
[----:B------:R-:W-:Y:S02]  /*8660*/  FMUL.FTZ R97, R97, R17 ;  /* 0x0000001161617220 */ /* 0x000fe40000410000 */
[----:B-1----:R-:W-:Y:S01]  /*8670*/  FFMA.FTZ R4, R64, c[0x0][0x23c], -R21 ;  /* 0x00008f0040047a23 */ /* 0x002fe20000010815 */
[----:B--2---:R-:W-:-:S03]  /*8680*/  F2FP.BF16.PACK_AB R6, R50, R25 ;  /* 0x000000193206723e */ /* 0x004fc600000010ff */
[----:B------:R1:W-:Y:S02]  /*8690*/  MUFU.EX2 R229, R4 ;  /* 0x0000000400e57308 */ /* 0x0003e40000000800 */
[----:B-1----:R-:W-:-:S06]  /*86a0*/  FFMA.FTZ R4, R67, c[0x0][0x23c], -R21 ;  /* 0x00008f0043047a23 */ /* 0x002fcc0000010815 */
[----:B------:R1:W-:Y:S02]  /*86b0*/  MUFU.EX2 R10, R4 ;  /* 0x00000004000a7308 */ /* 0x0003e40000000800 */
[----:B-1----:R-:W-:-:S06]  /*86c0*/  FFMA.FTZ R4, R66, c[0x0][0x23c], -R21 ;  /* 0x00008f0042047a23 */ /* 0x002fcc0000010815 */
[----:B------:R1:W-:Y:S02]  /*86d0*/  MUFU.EX2 R164, R4 ;  /* 0x0000000400a47308 */ /* 0x0003e40000000800 */
[----:B-1----:R-:W-:-:S05]  /*86e0*/  FSEL R4, R165, RZ, P2 ;  /* 0x000000ffa5047208 */ /* 0x002fca0001000000 */
[----:B------:R-:W-:Y:S01]  /*86f0*/  FADD.FTZ R5, R163, -R4 ;  /* 0x80000004a3057221 */ /* 0x000fe20000010000 */
[----:B------:R-:W-:Y:S02]  /*8700*/  FSEL R4, R161, RZ, P1 ;  /* 0x000000ffa1047208 */ /* 0x000fe40000800000 */
[----:B------:R-:W-:Y:S01]  /*8710*/  MOV R163, R40 ;  /* 0x0000002800a37202 */ /* 0x000fe20000000f00 */
[----:B------:R-:W-:Y:S02]  /*8720*/  FMUL.FTZ R16, R5, c[0x0][0x23c] ;  /* 0x00008f0005107a20 */ /* 0x000fe40000410000 */
[----:B------:R-:W-:Y:S01]  /*8730*/  FADD.FTZ R5, R162, -R4 ;  /* 0x80000004a2057221 */ /* 0x000fe20000010000 */
[----:B------:R-:W-:-:S03]  /*8740*/  FSEL R4, R160, RZ, P0 ;  /* 0x000000ffa0047208 */ /* 0x000fc60000000000 */
[----:B------:R-:W-:Y:S01]  /*8750*/  FMUL.FTZ R5, R5, c[0x0][0x23c] ;  /* 0x00008f0005057a20 */ /* 0x000fe20000410000 */
[----:B------:R-:W1:Y:S01]  /*8760*/  MUFU.EX2 R16, R16 ;  /* 0x0000001000107308 */ /* 0x000e620000000800 */
[----:B------:R-:W-:Y:S01]  /*8770*/  FADD.FTZ R3, R3, -R4 ;  /* 0x8000000403037221 */ /* 0x000fe20000010000 */
[----:B------:R-:W-:-:S03]  /*8780*/  F2FP.BF16.PACK_AB R4, R31, R231 ;  /* 0x000000e71f04723e */ /* 0x000fc600000010ff */
[----:B------:R-:W-:-:S03]  /*8790*/  FMUL.FTZ R3, R3, c[0x0][0x23c] ;  /* 0x00008f0003037a20 */ /* 0x000fc60000410000 */
[----:B------:R-:W2:Y:S08]  /*87a0*/  MUFU.EX2 R28, R5 ;  /* 0x00000005001c7308 */ /* 0x000eb00000000800 */
[----:B------:R3:W4:Y:S01]  /*87b0*/  MUFU.EX2 R40, R3 ;  /* 0x0000000300287308 */ /* 0x0007220000000800 */
[-C--:B-1----:R-:W-:Y:S02]  /*87c0*/  FMUL.FTZ R174, R174, R16.reuse ;  /* 0x00000010aeae7220 */ /* 0x082fe40000410000 */
[----:B------:R-:W-:-:S02]  /*87d0*/  FMUL.FTZ R175, R175, R16 ;  /* 0x00000010afaf7220 */ /* 0x000fc40000410000 */
[-C--:B------:R-:W-:Y:S02]  /*87e0*/  FMUL.FTZ R182, R182, R16.reuse ;  /* 0x00000010b6b67220 */ /* 0x080fe40000410000 */
[----:B------:R-:W-:Y:S02]  /*87f0*/  FMUL.FTZ R183, R183, R16 ;  /* 0x00000010b7b77220 */ /* 0x000fe40000410000 */
[-C--:B--2---:R-:W-:Y:S02]  /*8800*/  FMUL.FTZ R168, R168, R28.reuse ;  /* 0x0000001ca8a87220 */ /* 0x084fe40000410000 */
[-C--:B------:R-:W-:Y:S02]  /*8810*/  FMUL.FTZ R169, R169, R28.reuse ;  /* 0x0000001ca9a97220 */ /* 0x080fe40000410000 */
[-C--:B------:R-:W-:Y:S02]  /*8820*/  FMUL.FTZ R176, R176, R28.reuse ;  /* 0x0000001cb0b07220 */ /* 0x080fe40000410000 */
[----:B------:R-:W-:-:S02]  /*8830*/  FMUL.FTZ R177, R177, R28 ;  /* 0x0000001cb1b17220 */ /* 0x000fc40000410000 */
[----:B---3--:R-:W-:Y:S01]  /*8840*/  FFMA.FTZ R3, R207, c[0x0][0x23c], -R21 ;  /* 0x00008f00cf037a23 */ /* 0x008fe20000010815 */
[----:B------:R-:W-:Y:S01]  /*8850*/  MOV R207, R53 ;  /* 0x0000003500cf7202 */ /* 0x000fe20000000f00 */
[-C--:B----4-:R-:W-:Y:S02]  /*8860*/  FMUL.FTZ R170, R170, R40.reuse ;  /* 0x00000028aaaa7220 */ /* 0x090fe40000410000 */
[----:B------:R1:W2:Y:S01]  /*8870*/  MUFU.EX2 R162, R3 ;  /* 0x0000000300a27308 */ /* 0x0002a20000000800 */
[-C--:B------:R-:W-:Y:S02]  /*8880*/  FMUL.FTZ R171, R171, R40.reuse ;  /* 0x00000028abab7220 */ /* 0x080fe40000410000 */
[-C--:B------:R-:W-:Y:S02]  /*8890*/  FMUL.FTZ R178, R178, R40.reuse ;  /* 0x00000028b2b27220 */ /* 0x080fe40000410000 */
[----:B------:R-:W-:Y:S02]  /*88a0*/  FMUL.FTZ R179, R179, R40 ;  /* 0x00000028b3b37220 */ /* 0x000fe40000410000 */
[----:B------:R-:W-:-:S02]  /*88b0*/  FMUL.FTZ R70, R70, R16 ;  /* 0x0000001046467220 */ /* 0x000fc40000410000 */
[----:B------:R-:W-:Y:S02]  /*88c0*/  FMUL.FTZ R71, R71, R16 ;  /* 0x0000001047477220 */ /* 0x000fe40000410000 */
[-C--:B------:R-:W-:Y:S02]  /*88d0*/  FMUL.FTZ R72, R72, R28.reuse ;  /* 0x0000001c48487220 */ /* 0x080fe40000410000 */
[----:B------:R-:W-:Y:S02]  /*88e0*/  FMUL.FTZ R73, R73, R28 ;  /* 0x0000001c49497220 */ /* 0x000fe40000410000 */
[----:B------:R-:W-:Y:S01]  /*88f0*/  FMUL.FTZ R74, R74, R40 ;  /* 0x000000284a4a7220 */ /* 0x000fe20000410000 */
[----:B-1----:R-:W-:Y:S01]  /*8900*/  MOV R3, R10 ;  /* 0x0000000a00037202 */ /* 0x002fe20000000f00 */
[----:B------:R-:W-:Y:S01]  /*8910*/  FMUL.FTZ R75, R75, R40 ;  /* 0x000000284b4b7220 */ /* 0x000fe20000410000 */
[----:B------:R-:W-:Y:S01]  /*8920*/  F2FP.BF16.PACK_AB R10, R49, R27 ;  /* 0x0000001b310a723e */ /* 0x000fe200000010ff */
[-C--:B------:R-:W-:Y:S01]  /*8930*/  FMUL.FTZ R76, R76, R28.reuse ;  /* 0x0000001c4c4c7220 */ /* 0x080fe20000410000 */
[----:B------:R-:W-:Y:S01]  /*8940*/  F2FP.BF16.PACK_AB R5, R3, R229 ;  /* 0x000000e50305723e */ /* 0x000fe200000010ff */
[----:B------:R-:W-:Y:S01]  /*8950*/  FMUL.FTZ R77, R77, R28 ;  /* 0x0000001c4d4d7220 */ /* 0x000fe20000410000 */
[----:B--2---:R-:W-:Y:S01]  /*8960*/  F2FP.BF16.PACK_AB R7, R162, R164 ;  /* 0x000000a4a207723e */ /* 0x004fe200000010ff */
[----:B------:R-:W-:-:S02]  /*8970*/  FMUL.FTZ R78, R78, R40 ;  /* 0x000000284e4e7220 */ /* 0x000fc40000410000 */
[-C--:B------:R-:W-:Y:S01]  /*8980*/  HMMA.16816.F32.BF16 R172, R8, R12.reuse, R172 ;  /* 0x0000000c08ac723c */ /* 0x080fe200000418ac */
[----:B------:R-:W-:Y:S02]  /*8990*/  FMUL.FTZ R79, R79, R40 ;  /* 0x000000284f4f7220 */ /* 0x000fe40000410000 */
[-C--:B------:R-:W-:Y:S02]  /*89a0*/  FMUL.FTZ R82, R82, R16.reuse ;  /* 0x0000001052527220 */ /* 0x080fe40000410000 */
[----:B------:R-:W-:Y:S02]  /*89b0*/  FMUL.FTZ R83, R83, R16 ;  /* 0x0000001053537220 */ /* 0x000fe40000410000 */
[-C--:B------:R-:W-:Y:S01]  /*89c0*/  FMUL.FTZ R88, R88, R28.reuse ;  /* 0x0000001c58587220 */ /* 0x080fe20000410000 */
[----:B------:R-:W-:Y:S01]  /*89d0*/  HMMA.16816.F32.BF16 R168, R4, R12, R168 ;  /* 0x0000000c04a8723c */ /* 0x000fe200000418a8 */
[----:B------:R-:W-:Y:S02]  /*89e0*/  FMUL.FTZ R89, R89, R28 ;  /* 0x0000001c59597220 */ /* 0x000fe40000410000 */
[----:B------:R-:W-:-:S02]  /*89f0*/  FMUL.FTZ R90, R90, R40 ;  /* 0x000000285a5a7220 */ /* 0x000fc40000410000 */
[----:B------:R-:W-:Y:S02]  /*8a00*/  FMUL.FTZ R91, R91, R40 ;  /* 0x000000285b5b7220 */ /* 0x000fe40000410000 */
[-C--:B------:R-:W-:Y:S01]  /*8a10*/  FMUL.FTZ R86, R86, R16.reuse ;  /* 0x0000001056567220 */ /* 0x080fe20000410000 */
[-C--:B------:R-:W-:Y:S01]  /*8a20*/  HMMA.16816.F32.BF16 R176, R4, R14.reuse, R176 ;  /* 0x0000000e04b0723c */ /* 0x080fe200000418b0 */
[----:B------:R-:W-:Y:S02]  /*8a30*/  FMUL.FTZ R87, R87, R16 ;  /* 0x0000001057577220 */ /* 0x000fe40000410000 */
[-C--:B------:R-:W-:Y:S02]  /*8a40*/  FMUL.FTZ R92, R92, R28.reuse ;  /* 0x0000001c5c5c7220 */ /* 0x080fe40000410000 */
[----:B------:R-:W-:Y:S02]  /*8a50*/  FMUL.FTZ R93, R93, R28 ;  /* 0x0000001c5d5d7220 */ /* 0x000fe40000410000 */
[-C--:B------:R-:W-:Y:S01]  /*8a60*/  FMUL.FTZ R94, R94, R40.reuse ;  /* 0x000000285e5e7220 */ /* 0x080fe20000410000 */
[----:B------:R-:W-:Y:S01]  /*8a70*/  HMMA.16816.F32.BF16 R44, R8, R14, R180 ;  /* 0x0000000e082c723c */ /* 0x000fe200000418b4 */
[----:B------:R-:W1:Y:S01]  /*8a80*/  LDSM.16.MT88.4 R12, [R224+0xc000] ;  /* 0x00c00000e00c783b */ /* 0x000e620000004200 */
[----:B------:R-:W-:-:S02]  /*8a90*/  FMUL.FTZ R95, R95, R40 ;  /* 0x000000285f5f7220 */ /* 0x000fc40000410000 */
[-C--:B------:R-:W-:Y:S02]  /*8aa0*/  FMUL.FTZ R98, R98, R16.reuse ;  /* 0x0000001062627220 */ /* 0x080fe40000410000 */
[----:B------:R-:W-:Y:S02]  /*8ab0*/  FMUL.FTZ R99, R99, R16 ;  /* 0x0000001063637220 */ /* 0x000fe40000410000 */
[-C--:B-1----:R-:W-:Y:S08]  /*8ac0*/  HMMA.16816.F32.BF16 R180, R8, R12.reuse, R68 ;  /* 0x0000000c08b4723c */ /* 0x082ff00000041844 */
[C---:B------:R-:W-:Y:S07]  /*8ad0*/  HMMA.16816.F32.BF16 R64, R4.reuse, R12, R72 ;  /* 0x0000000c0440723c */ /* 0x040fee0000041848 */
[----:B------:R-:W-:Y:S01]  /*8ae0*/  MOV R75, R51 ;  /* 0x00000033004b7202 */ /* 0x000fe20000000f00 */
[----:B------:R-:W-:Y:S01]  /*8af0*/  HMMA.16816.F32.BF16 R60, R4, R14, R76 ;  /* 0x0000000e043c723c */ /* 0x000fe2000004184c */
[----:B------:R-:W-:-:S02]  /*8b00*/  MOV R74, R50 ;  /* 0x00000032004a7202 */ /* 0x000fc40000000f00 */
[----:B------:R-:W-:Y:S02]  /*8b10*/  MOV R73, R49 ;  /* 0x0000003100497202 */ /* 0x000fe40000000f00 */
[----:B------:R-:W-:-:S03]  /*8b20*/  MOV R72, R48 ;  /* 0x0000003000487202 */ /* 0x000fc60000000f00 */
[----:B------:R-:W-:Y:S01]  /*8b30*/  HMMA.16816.F32.BF16 R56, R8, R14, R80 ;  /* 0x0000000e0838723c */ /* 0x000fe20000041850 */
[----:B------:R-:W1:Y:S07]  /*8b40*/  LDSM.16.MT88.4 R12, [R226+0xc000] ;  /* 0x00c00000e20c783b */ /* 0x000e6e0000004200 */
[-C--:B-1----:R-:W-:Y:S07]  /*8b50*/  HMMA.16816.F32.BF16 R48, R4, R12.reuse, R88 ;  /* 0x0000000c0430723c */ /* 0x082fee0000041858 */
[----:B------:R-:W-:Y:S01]  /*8b60*/  MOV R88, R3 ;  /* 0x0000000300587202 */ /* 0x000fe20000000f00 */
[----:B------:R-:W-:Y:S01]  /*8b70*/  HMMA.16816.F32.BF16 R52, R8, R12, R84 ;  /* 0x0000000c0834723c */ /* 0x000fe20000041854 */
[----:B------:R-:W2:Y:S01]  /*8b80*/  LDL.LU R3, [R1] ;  /* 0x0000000001037983 */ /* 0x000ea20000300800 */
[----:B------:R-:W-:Y:S01]  /*8b90*/  MOV R89, R207 ;  /* 0x000000cf00597202 */ /* 0x000fe20000000f00 */
[----:B------:R-:W-:Y:S01]  /*8ba0*/  FMUL.FTZ R100, R100, R17 ;  /* 0x0000001164647220 */ /* 0x000fe20000410000 */
[----:B------:R-:W-:Y:S01]  /*8bb0*/  MOV R90, R27 ;  /* 0x0000001b005a7202 */ /* 0x000fe20000000f00 */
[----:B------:R-:W3:Y:S01]  /*8bc0*/  LDL.LU R207, [R1+0xc] ;  /* 0x00000c0001cf7983 */ /* 0x000ee20000300800 */
[----:B------:R-:W-:Y:S01]  /*8bd0*/  FMUL.FTZ R101, R101, R17 ;  /* 0x0000001165657220 */ /* 0x000fe20000410000 */
[----:B------:R-:W-:Y:S01]  /*8be0*/  MOV R91, R26 ;  /* 0x0000001a005b7202 */ /* 0x000fe20000000f00 */
[-C--:B------:R-:W-:Y:S08]  /*8bf0*/  HMMA.16816.F32.BF16 R92, R4, R14.reuse, R92 ;  /* 0x0000000e045c723c */ /* 0x080ff0000004185c */
[----:B------:R-:W-:Y:S01]  /*8c00*/  HMMA.16816.F32.BF16 R68, R8, R14, R96 ;  /* 0x0000000e0844723c */ /* 0x000fe20000041860 */
[----:B------:R-:W1:Y:S01]  /*8c10*/  LDSM.16.MT88.4 R12, [R225+0xc000] ;  /* 0x00c00000e10c783b */ /* 0x000e620000004200 */
[----:B------:R-:W-:-:S02]  /*8c20*/  FMUL.FTZ R102, R102, R16 ;  /* 0x0000001066667220 */ /* 0x000fc40000410000 */
[----:B------:R-:W-:Y:S02]  /*8c30*/  FMUL.FTZ R103, R103, R16 ;  /* 0x0000001067677220 */ /* 0x000fe40000410000 */
[----:B------:R-:W-:Y:S01]  /*8c40*/  FMUL.FTZ R104, R104, R28 ;  /* 0x0000001c68687220 */ /* 0x000fe20000410000 */
[----:B------:R-:W-:Y:S01]  /*8c50*/  MOV R99, R72 ;  /* 0x0000004800637202 */ /* 0x000fe20000000f00 */
[----:B------:R-:W-:Y:S01]  /*8c60*/  FMUL.FTZ R105, R105, R28 ;  /* 0x0000001c69697220 */ /* 0x000fe20000410000 */
[----:B------:R-:W-:Y:S01]  /*8c70*/  MOV R98, R73 ;  /* 0x0000004900627202 */ /* 0x000fe20000000f00 */
[-C--:B------:R-:W-:Y:S01]  /*8c80*/  FMUL.FTZ R106, R106, R40.reuse ;  /* 0x000000286a6a7220 */ /* 0x080fe20000410000 */
[----:B------:R-:W-:Y:S01]  /*8c90*/  MOV R72, R25 ;  /* 0x0000001900487202 */ /* 0x000fe20000000f00 */
[----:B------:R-:W-:Y:S01]  /*8ca0*/  FMUL.FTZ R107, R107, R40 ;  /* 0x000000286b6b7220 */ /* 0x000fe20000410000 */
[----:B------:R-:W-:Y:S01]  /*8cb0*/  MOV R73, R24 ;  /* 0x0000001800497202 */ /* 0x000fe20000000f00 */
[-C--:B------:R-:W-:Y:S01]  /*8cc0*/  FMUL.FTZ R108, R108, R28.reuse ;  /* 0x0000001c6c6c7220 */ /* 0x080fe20000410000 */
[----:B------:R-:W-:Y:S01]  /*8cd0*/  LDSM.16.MT88.4 R24, [R226+0xe000] ;  /* 0x00e00000e218783b */ /* 0x000fe20000004200 */
[----:B------:R-:W-:-:S02]  /*8ce0*/  FMUL.FTZ R109, R109, R28 ;  /* 0x0000001c6d6d7220 */ /* 0x000fc40000410000 */
[-C--:B------:R-:W-:Y:S02]  /*8cf0*/  FMUL.FTZ R110, R110, R40.reuse ;  /* 0x000000286e6e7220 */ /* 0x080fe40000410000 */
[----:B------:R-:W-:Y:S02]  /*8d00*/  FMUL.FTZ R111, R111, R40 ;  /* 0x000000286f6f7220 */ /* 0x000fe40000410000 */
[-C--:B------:R-:W-:Y:S02]  /*8d10*/  FMUL.FTZ R112, R112, R17.reuse ;  /* 0x0000001170707220 */ /* 0x080fe40000410000 */
[-C--:B------:R-:W-:Y:S02]  /*8d20*/  FMUL.FTZ R113, R113, R17.reuse ;  /* 0x0000001171717220 */ /* 0x080fe40000410000 */
[-C--:B------:R-:W-:Y:S02]  /*8d30*/  FMUL.FTZ R114, R114, R16.reuse ;  /* 0x0000001072727220 */ /* 0x080fe40000410000 */
[----:B------:R-:W-:Y:S01]  /*8d40*/  FMUL.FTZ R115, R115, R16 ;  /* 0x0000001073737220 */ /* 0x000fe20000410000 */
[-C--:B-1----:R-:W-:Y:S08]  /*8d50*/  HMMA.16816.F32.BF16 R100, R8, R12.reuse, R100 ;  /* 0x0000000c0864723c */ /* 0x082ff00000041864 */
[C---:B------:R-:W-:Y:S08]  /*8d60*/  HMMA.16816.F32.BF16 R104, R4.reuse, R12, R104 ;  /* 0x0000000c0468723c */ /* 0x040ff00000041868 */
[-C--:B------:R-:W-:Y:S08]  /*8d70*/  HMMA.16816.F32.BF16 R108, R4, R14.reuse, R108 ;  /* 0x0000000e046c723c */ /* 0x080ff0000004186c */
[----:B------:R-:W-:Y:S01]  /*8d80*/  HMMA.16816.F32.BF16 R112, R8, R14, R112 ;  /* 0x0000000e0870723c */ /* 0x000fe20000041870 */
[----:B------:R-:W1:Y:S01]  /*8d90*/  LDSM.16.MT88.4 R12, [R167+0xe000] ;  /* 0x00e00000a70c783b */ /* 0x000e620000004200 */
[----:B------:R-:W-:-:S02]  /*8da0*/  FMUL.FTZ R116, R116, R17 ;  /* 0x0000001174747220 */ /* 0x000fc40000410000 */
[----:B------:R-:W-:Y:S02]  /*8db0*/  FMUL.FTZ R117, R117, R17 ;  /* 0x0000001175757220 */ /* 0x000fe40000410000 */
[-C--:B------:R-:W-:Y:S02]  /*8dc0*/  FMUL.FTZ R118, R118, R16.reuse ;  /* 0x0000001076767220 */ /* 0x080fe40000410000 */
[----:B------:R-:W-:Y:S02]  /*8dd0*/  FMUL.FTZ R119, R119, R16 ;  /* 0x0000001077777220 */ /* 0x000fe40000410000 */
[-C--:B------:R-:W-:Y:S02]  /*8de0*/  FMUL.FTZ R120, R120, R28.reuse ;  /* 0x0000001c78787220 */ /* 0x080fe40000410000 */
[----:B------:R-:W-:Y:S02]  /*8df0*/  FMUL.FTZ R121, R121, R28 ;  /* 0x0000001c79797220 */ /* 0x000fe40000410000 */
[----:B------:R-:W-:-:S02]  /*8e00*/  FMUL.FTZ R122, R122, R40 ;  /* 0x000000287a7a7220 */ /* 0x000fc40000410000 */
[----:B------:R-:W-:Y:S02]  /*8e10*/  FMUL.FTZ R123, R123, R40 ;  /* 0x000000287b7b7220 */ /* 0x000fe40000410000 */
[-C--:B------:R-:W-:Y:S02]  /*8e20*/  FMUL.FTZ R124, R124, R28.reuse ;  /* 0x0000001c7c7c7220 */ /* 0x080fe40000410000 */
[----:B------:R-:W-:Y:S02]  /*8e30*/  FMUL.FTZ R125, R125, R28 ;  /* 0x0000001c7d7d7220 */ /* 0x000fe40000410000 */
[-C--:B------:R-:W-:Y:S02]  /*8e40*/  FMUL.FTZ R126, R126, R40.reuse ;  /* 0x000000287e7e7220 */ /* 0x080fe40000410000 */
[----:B------:R-:W-:Y:S02]  /*8e50*/  FMUL.FTZ R127, R127, R40 ;  /* 0x000000287f7f7220 */ /* 0x000fe40000410000 */
[----:B------:R-:W-:-:S02]  /*8e60*/  FMUL.FTZ R128, R128, R17 ;  /* 0x0000001180807220 */ /* 0x000fc40000410000 */
        /* <DEDUP_REMOVED lines=34> */
[-C--:B------:R-:W-:Y:S02]  /*9090*/  FMUL.FTZ R153, R153, R28.reuse ;  /* 0x0000001c99997220 */ /* 0x080fe40000410000 */
        /* <DEDUP_REMOVED lines=10> */
[C---:B------:R-:W-:Y:S08]  /*9140*/  HMMA.16816.F32.BF16 R148, R4.reuse, R24, R148 ;  /* 0x000000180494723c */ /* 0x040ff00000041894 */
[C---:B------:R-:W-:Y:S08]  /*9150*/  HMMA.16816.F32.BF16 R152, R4.reuse, R26, R152 ;  /* 0x0000001a0498723c */ /* 0x040ff00000041898 */
[C---:B-1----:R-:W-:Y:S08]  /*9160*/  HMMA.16816.F32.BF16 R192, R4.reuse, R12, R192 ;  /* 0x0000000c04c0723c */ /* 0x042ff000000418c0 */
[----:B------:R-:W-:Y:S01]  /*9170*/  HMMA.16816.F32.BF16 R196, R4, R14, R196 ;  /* 0x0000000e04c4723c */ /* 0x000fe200000418c4 */
[----:B--2---:R-:W-:-:S02]  /*9180*/  FFMA.FTZ R43, R3, R17, R43 ;  /* 0x00000011032b7223 */ /* 0x004fc4000001002b */
[----:B------:R-:W-:-:S04]  /*9190*/  FFMA.FTZ R3, R216, c[0x0][0x23c], -R0 ;  /* 0x00008f00d8037a23 */ /* 0x000fc80000010800 */
[----:B------:R1:W-:Y:S01]  /*91a0*/  MUFU.EX2 R145, R3 ;  /* 0x0000000300917308 */ /* 0x0003e20000000800 */
[----:B---3--:R-:W-:Y:S02]  /*91b0*/  FFMA.FTZ R42, R207, R16, R42 ;  /* 0x00000010cf2a7223 */ /* 0x008fe4000001002a */
[----:B-1----:R-:W-:-:S05]  /*91c0*/  FFMA.FTZ R3, R211, c[0x0][0x23c], -R0 ;  /* 0x00008f00d3037a23 */ /* 0x002fca0000010800 */
[----:B------:R1:W2:Y:S02]  /*91d0*/  MUFU.EX2 R4, R3 ;  /* 0x0000000300047308 */ /* 0x0002a40000000800 */
[----:B-1----:R-:W-:-:S06]  /*91e0*/  FFMA.FTZ R3, R205, c[0x0][0x23c], -R0 ;  /* 0x00008f00cd037a23 */ /* 0x002fcc0000010800 */
[----:B------:R1:W-:Y:S02]  /*91f0*/  MUFU.EX2 R205, R3 ;  /* 0x0000000300cd7308 */ /* 0x0003e40000000800 */
[----:B-1----:R-:W-:-:S06]  /*9200*/  FFMA.FTZ R3, R32, c[0x0][0x23c], -R0 ;  /* 0x00008f0020037a23 */ /* 0x002fcc0000010800 */
[----:B------:R1:W-:Y:S02]  /*9210*/  MUFU.EX2 R207, R3 ;  /* 0x0000000300cf7308 */ /* 0x0003e40000000800 */
[----:B-1----:R-:W-:-:S06]  /*9220*/  FFMA.FTZ R3, R219, c[0x0][0x23c], -R2 ;  /* 0x00008f00db037a23 */ /* 0x002fcc0000010802 */
[----:B------:R1:W-:Y:S01]  /*9230*/  MUFU.EX2 R144, R3 ;  /* 0x0000000300907308 */ /* 0x0003e20000000800 */
[-C--:B------:R-:W-:Y:S02]  /*9240*/  FMUL.FTZ R184, R184, R17.reuse ;  /* 0x00000011b8b87220 */ /* 0x080fe40000410000 */
[----:B------:R-:W-:Y:S02]  /*9250*/  FMUL.FTZ R185, R185, R17 ;  /* 0x00000011b9b97220 */ /* 0x000fe40000410000 */
[----:B-1----:R-:W-:-:S04]  /*9260*/  FFMA.FTZ R3, R214, c[0x0][0x23c], -R2 ;  /* 0x00008f00d6037a23 */ /* 0x002fc80000010802 */
[----:B------:R1:W-:Y:S01]  /*9270*/  MUFU.EX2 R219, R3 ;  /* 0x0000000300db7308 */ /* 0x0003e20000000800 */
[-C--:B------:R-:W-:Y:S02]  /*9280*/  FMUL.FTZ R186, R186, R16.reuse ;  /* 0x00000010baba7220 */ /* 0x080fe40000410000 */
[----:B------:R-:W-:Y:S02]  /*9290*/  FMUL.FTZ R187, R187, R16 ;  /* 0x00000010bbbb7220 */ /* 0x000fe40000410000 */
[-C--:B------:R-:W-:Y:S02]  /*92a0*/  FMUL.FTZ R156, R156, R17.reuse ;  /* 0x000000119c9c7220 */ /* 0x080fe40000410000 */
[----:B------:R-:W-:Y:S02]  /*92b0*/  FMUL.FTZ R157, R157, R17 ;  /* 0x000000119d9d7220 */ /* 0x000fe40000410000 */
[----:B-1----:R-:W-:-:S04]  /*92c0*/  FFMA.FTZ R3, R208, c[0x0][0x23c], -R2 ;  /* 0x00008f00d0037a23 */ /* 0x002fc80000010802 */
[----:B------:R1:W-:Y:S01]  /*92d0*/  MUFU.EX2 R211, R3 ;  /* 0x0000000300d37308 */ /* 0x0003e20000000800 */
[----:B------:R-:W-:Y:S01]  /*92e0*/  FMUL.FTZ R158, R158, R16 ;  /* 0x000000109e9e7220 */ /* 0x000fe20000410000 */
[----:B--2---:R-:W-:Y:S01]  /*92f0*/  MOV R208, R4 ;  /* 0x0000000400d07202 */ /* 0x004fe20000000f00 */
[-C--:B------:R-:W-:Y:S02]  /*9300*/  FMUL.FTZ R159, R159, R16.reuse ;  /* 0x000000109f9f7220 */ /* 0x080fe40000410000 */
[-C--:B------:R-:W-:Y:S02]  /*9310*/  FMUL.FTZ R188, R188, R17.reuse ;  /* 0x00000011bcbc7220 */ /* 0x080fe40000410000 */
[----:B------:R-:W-:Y:S02]  /*9320*/  FMUL.FTZ R189, R189, R17 ;  /* 0x00000011bdbd7220 */ /* 0x000fe40000410000 */
[-C--:B------:R-:W-:Y:S02]  /*9330*/  FMUL.FTZ R190, R190, R16.reuse ;  /* 0x00000010bebe7220 */ /* 0x080fe40000410000 */
[----:B------:R-:W-:-:S02]  /*9340*/  FMUL.FTZ R191, R191, R16 ;  /* 0x00000010bfbf7220 */ /* 0x000fc40000410000 */
[-C--:B------:R-:W-:Y:S02]  /*9350*/  FMUL.FTZ R200, R200, R17.reuse ;  /* 0x00000011c8c87220 */ /* 0x080fe40000410000 */
[----:B-1----:R-:W-:Y:S02]  /*9360*/  FFMA.FTZ R3, R41, c[0x0][0x23c], -R2 ;  /* 0x00008f0029037a23 */ /* 0x002fe40000010802 */
[----:B------:R-:W-:Y:S02]  /*9370*/  FMUL.FTZ R201, R201, R17 ;  /* 0x00000011c9c97220 */ /* 0x000fe40000410000 */
[-C--:B------:R-:W-:Y:S01]  /*9380*/  FMUL.FTZ R202, R202, R16.reuse ;  /* 0x00000010caca7220 */ /* 0x080fe20000410000 */
[----:B------:R1:W2:Y:S01]  /*9390*/  MUFU.EX2 R4, R3 ;  /* 0x0000000300047308 */ /* 0x0002a20000000800 */
[----:B------:R-:W-:Y:S02]  /*93a0*/  FMUL.FTZ R203, R203, R16 ;  /* 0x00000010cbcb7220 */ /* 0x000fe40000410000 */
[----:B------:R-:W-:-:S02]  /*93b0*/  FFMA.FTZ R97, R19, c[0x0][0x23c], -R0 ;  /* 0x00008f0013617a23 */ /* 0x000fc40000010800 */
[----:B------:R-:W-:Y:S02]  /*93c0*/  FFMA.FTZ R96, R18, c[0x0][0x23c], -R0 ;  /* 0x00008f0012607a23 */ /* 0x000fe40000010800 */
[----:B------:R-:W3:Y:S01]  /*93d0*/  LDSM.16.MT88.4 R16, [R224+0xc800] ;  /* 0x00c80000e010783b */ /* 0x000ee20000004200 */
[----:B------:R-:W-:Y:S01]  /*93e0*/  MOV R146, R163 ;  /* 0x000000a300927202 */ /* 0x000fe20000000f00 */
[----:B-1----:R-:W-:-:S04]  /*93f0*/  FFMA.FTZ R3, R220, c[0x0][0x23c], -R20 ;  /* 0x00008f00dc037a23 */ /* 0x002fc80000010814 */
[----:B------:R1:W-:Y:S02]  /*9400*/  MUFU.EX2 R163, R3 ;  /* 0x0000000300a37308 */ /* 0x0003e40000000800 */
[----:B-1----:R-:W-:-:S06]  /*9410*/  FFMA.FTZ R3, R217, c[0x0][0x23c], -R20 ;  /* 0x00008f00d9037a23 */ /* 0x002fcc0000010814 */
[----:B------:R1:W-:Y:S01]  /*9420*/  MUFU.EX2 R216, R3 ;  /* 0x0000000300d87308 */ /* 0x0003e20000000800 */
[----:B------:R-:W-:Y:S01]  /*9430*/  HMMA.16816.F32.BF16 R76, R8, R24, R184 ;  /* 0x00000018084c723c */ /* 0x000fe200000418b8 */
[----:B------:R-:W-:Y:S02]  /*9440*/  MOV R133, R74 ;  /* 0x0000004a00857202 */ /* 0x000fe40000000f00 */
[----:B------:R-:W-:Y:S01]  /*9450*/  MOV R147, R75 ;  /* 0x0000004b00937202 */ /* 0x000fe20000000f00 */
[----:B-1----:R-:W-:-:S04]  /*9460*/  FFMA.FTZ R3, R212, c[0x0][0x23c], -R20 ;  /* 0x00008f00d4037a23 */ /* 0x002fc80000010814 */
[----:B------:R1:W-:Y:S01]  /*9470*/  MUFU.EX2 R132, R3 ;  /* 0x0000000300847308 */ /* 0x0003e20000000800 */
[----:B------:R-:W-:Y:S01]  /*9480*/  MOV R135, R98 ;  /* 0x0000006200877202 */ /* 0x000fe20000000f00 */
[--C-:B------:R-:W-:Y:S01]  /*9490*/  FFMA.FTZ R32, R215, c[0x0][0x23c], -R0.reuse ;  /* 0x00008f00d7207a23 */ /* 0x100fe20000010800 */
[----:B------:R-:W-:Y:S01]  /*94a0*/  MOV R134, R99 ;  /* 0x0000006300867202 */ /* 0x000fe20000000f00 */
[--C-:B------:R-:W-:Y:S01]  /*94b0*/  FFMA.FTZ R99, R37, c[0x0][0x23c], -R0.reuse ;  /* 0x00008f0025637a23 */ /* 0x100fe20000010800 */
[----:B------:R-:W-:Y:S01]  /*94c0*/  MOV R187, R31 ;  /* 0x0000001f00bb7202 */ /* 0x000fe20000000f00 */
[----:B------:R-:W-:Y:S01]  /*94d0*/  FFMA.FTZ R31, R209, c[0x0][0x23c], -R0 ;  /* 0x00008f00d11f7a23 */ /* 0x000fe20000010800 */
[----:B------:R-:W-:Y:S01]  /*94e0*/  MOV R74, R30 ;  /* 0x0000001e004a7202 */ /* 0x000fe20000000f00 */
[----:B-1----:R-:W-:-:S04]  /*94f0*/  FFMA.FTZ R3, R210, c[0x0][0x23c], -R20 ;  /* 0x00008f00d2037a23 */ /* 0x002fc80000010814 */
[----:B------:R1:W-:Y:S01]  /*9500*/  MUFU.EX2 R210, R3 ;  /* 0x0000000300d27308 */ /* 0x0003e20000000800 */
[----:B------:R-:W-:Y:S01]  /*9510*/  MOV R75, R29 ;  /* 0x0000001d004b7202 */ /* 0x000fe20000000f00 */
[--C-:B------:R-:W-:Y:S02]  /*9520*/  FFMA.FTZ R30, R204, c[0x0][0x23c], -R0.reuse ;  /* 0x00008f00cc1e7a23 */ /* 0x100fe40000010800 */
[--C-:B------:R-:W-:Y:S02]  /*9530*/  FFMA.FTZ R29, R38, c[0x0][0x23c], -R0.reuse ;  /* 0x00008f00261d7a23 */ /* 0x100fe40000010800 */
[----:B------:R-:W-:Y:S01]  /*9540*/  FFMA.FTZ R98, R22, c[0x0][0x23c], -R0 ;  /* 0x00008f0016627a23 */ /* 0x000fe20000010800 */
[----:B------:R-:W-:Y:S01]  /*9550*/  MOV R37, R23 ;  /* 0x0000001700257202 */ /* 0x000fe20000000f00 */
[--C-:B------:R-:W-:Y:S01]  /*9560*/  FFMA.FTZ R0, R221, c[0x0][0x23c], -R21.reuse ;  /* 0x00008f00dd007a23 */ /* 0x100fe20000010815 */
[----:B------:R-:W4:Y:S01]  /*9570*/  LDL.LU R38, [R1+0x10] ;  /* 0x0000100001267983 */ /* 0x000f220000300800 */
[----:B-1----:R-:W-:-:S04]  /*9580*/  FFMA.FTZ R3, R242, c[0x0][0x23c], -R21 ;  /* 0x00008f00f2037a23 */ /* 0x002fc80000010815 */
[----:B------:R1:W-:Y:S01]  /*9590*/  MUFU.EX2 R217, R3 ;  /* 0x0000000300d97308 */ /* 0x0003e20000000800 */
[----:B------:R-:W-:Y:S01]  /*95a0*/  FFMA.FTZ R23, R218, c[0x0][0x23c], -R2 ;  /* 0x00008f00da177a23 */ /* 0x000fe20000010802 */
[----:B--2---:R-:W-:Y:S02]  /*95b0*/  MOV R215, R4 ;  /* 0x0000000400d77202 */ /* 0x004fe40000000f00 */
[----:B------:R-:W-:Y:S01]  /*95c0*/  MOV R218, R146 ;  /* 0x0000009200da7202 */ /* 0x000fe20000000f00 */
[----:B------:R-:W-:Y:S01]  /*95d0*/  HMMA.16816.F32.BF16 R156, R8, R26, R156 ;  /* 0x0000001a089c723c */ /* 0x000fe2000004189c */
[----:B------:R-:W-:Y:S01]  /*95e0*/  MOV R242, R133 ;  /* 0x0000008500f27202 */ /* 0x000fe20000000f00 */
[----:B------:R-:W-:Y:S01]  /*95f0*/  LDSM.16.MT88.4 R24, [R224+0xe800] ;  /* 0x00e80000e018783b */ /* 0x000fe20000004200 */
[----:B------:R2:W-:Y:S01]  /*9600*/  MUFU.EX2 R146, R0 ;  /* 0x0000000000927308 */ /* 0x0005e20000000800 */
[----:B-1----:R-:W-:-:S04]  /*9610*/  FFMA.FTZ R3, R223, c[0x0][0x23c], -R21 ;  /* 0x00008f00df037a23 */ /* 0x002fc80000010815 */
[----:B------:R-:W-:Y:S03]  /*9620*/  HMMA.16816.F32.BF16 R188, R8, R12, R188 ;  /* 0x0000000c08bc723c */ /* 0x000fe600000418bc */
[----:B------:R1:W-:Y:S01]  /*9630*/  MUFU.EX2 R214, R3 ;  /* 0x0000000300d67308 */ /* 0x0003e20000000800 */
[----:B--2---:R-:W-:-:S04]  /*9640*/  FFMA.FTZ R0, R39, c[0x0][0x23c], -R2 ;  /* 0x00008f0027007a23 */ /* 0x004fc80000010802 */
[----:B------:R-:W-:Y:S01]  /*9650*/  HMMA.16816.F32.BF16 R200, R8, R14, R200 ;  /* 0x0000000e08c8723c */ /* 0x000fe200000418c8 */
[----:B------:R-:W-:Y:S01]  /*9660*/  MOV R39, R75 ;  /* 0x0000004b00277202 */ /* 0x000fe20000000f00 */
[----:B------:R-:W2:Y:S01]  /*9670*/  LDSM.16.MT88.4 R12, [R167+0xc800] ;  /* 0x00c80000a70c783b */ /* 0x000ea20000004200 */
[----:B------:R3:W-:Y:S04]  /*9680*/  MUFU.EX2 R41, R0 ;  /* 0x0000000000297308 */ /* 0x0007e80000000800 */
[----:B------:R-:W-:Y:S02]  /*9690*/  F2FP.BF16.PACK_AB R8, R208, R145 ;  /* 0x00000091d008723e */ /* 0x000fe400000010ff */
[----:B------:R-:W-:Y:S01]  /*96a0*/  F2FP.BF16.PACK_AB R9, R219, R144 ;  /* 0x00000090db09723e */ /* 0x000fe200000010ff */
[----:B-1----:R-:W-:Y:S01]  /*96b0*/  FFMA.FTZ R3, R222, c[0x0][0x23c], -R21 ;  /* 0x00008f00de037a23 */ /* 0x002fe20000010815 */
[----:B------:R-:W-:-:S02]  /*96c0*/  F2FP.BF16.PACK_AB R10, R207, R205 ;  /* 0x000000cdcf0a723e */ /* 0x000fc400000010ff */
[----:B------:R-:W-:Y:S01]  /*96d0*/  F2FP.BF16.PACK_AB R11, R215, R211 ;  /* 0x000000d3d70b723e */ /* 0x000fe200000010ff */
[----:B------:R1:W1:Y:S01]  /*96e0*/  MUFU.EX2 R4, R3 ;  /* 0x0000000300047308 */ /* 0x0002620000000800 */
[----:B------:R-:W-:Y:S01]  /*96f0*/  MOV R133, R72 ;  /* 0x0000004800857202 */ /* 0x000fe20000000f00 */
[----:B---3--:R-:W-:Y:S01]  /*9700*/  FFMA.FTZ R0, R39, c[0x0][0x23c], -R20 ;  /* 0x00008f0027007a23 */ /* 0x008fe20000010814 */
[----:B------:R-:W-:Y:S01]  /*9710*/  MOV R204, R73 ;  /* 0x0000004900cc7202 */ /* 0x000fe20000000f00 */
[----:B-1----:R-:W-:Y:S01]  /*9720*/  FFMA.FTZ R3, R206, c[0x0][0x23c], -R2 ;  /* 0x00008f00ce037a23 */ /* 0x002fe20000010802 */
[----:B------:R-:W-:Y:S02]  /*9730*/  MOV R206, R74 ;  /* 0x0000004a00ce7202 */ /* 0x000fe40000000f00 */
[----:B------:R-:W-:Y:S01]  /*9740*/  HMMA.16816.F32.BF16 R72, R8, R16, R180 ;  /* 0x000000100848723c */ /* 0x000fe200000418b4 */
[----:B------:R1:W-:Y:S02]  /*9750*/  MUFU.EX2 R182, R0 ;  /* 0x0000000000b67308 */ /* 0x0003e40000000800 */
[----:B-1----:R-:W-:-:S06]  /*9760*/  FFMA.FTZ R0, R206, c[0x0][0x23c], -R20 ;  /* 0x00008f00ce007a23 */ /* 0x002fcc0000010814 */
[----:B------:R1:W-:Y:S02]  /*9770*/  MUFU.EX2 R180, R0 ;  /* 0x0000000000b47308 */ /* 0x0003e40000000800 */
[----:B-1----:R-:W-:Y:S02]  /*9780*/  FFMA.FTZ R0, R204, c[0x0][0x23c], -R20 ;  /* 0x00008f00cc007a23 */ /* 0x002fe40000010814 */
[----:B------:R-:W3:Y:S01]  /*9790*/  LDL.LU R204, [R1+0x14] ;  /* 0x0000140001cc7983 */ /* 0x000ee20000300800 */
[----:B------:R-:W-:Y:S02]  /*97a0*/  MOV R221, R4 ;  /* 0x0000000400dd7202 */ /* 0x000fe40000000f00 */
[----:B------:R-:W-:Y:S02]  /*97b0*/  F2FP.BF16.PACK_AB R4, R216, R163 ;  /* 0x000000a3d804723e */ /* 0x000fe400000010ff */
[----:B------:R-:W-:Y:S02]  /*97c0*/  F2FP.BF16.PACK_AB R5, R214, R217 ;  /* 0x000000d9d605723e */ /* 0x000fe400000010ff */
[----:B------:R-:W-:-:S02]  /*97d0*/  F2FP.BF16.PACK_AB R6, R210, R132 ;  /* 0x00000084d206723e */ /* 0x000fc400000010ff */
[----:B------:R-:W-:Y:S01]  /*97e0*/  F2FP.BF16.PACK_AB R7, R146, R221 ;  /* 0x000000dd9207723e */ /* 0x000fe200000010ff */
[-C--:B--2---:R-:W-:Y:S08]  /*97f0*/  HMMA.16816.F32.BF16 R172, R8, R12.reuse, R172 ;  /* 0x0000000c08ac723c */ /* 0x084ff000000418ac */
[C---:B------:R-:W-:Y:S08]  /*9800*/  HMMA.16816.F32.BF16 R168, R4.reuse, R12, R168 ;  /* 0x0000000c04a8723c */ /* 0x040ff000000418a8 */
[-C--:B------:R-:W-:Y:S08]  /*9810*/  HMMA.16816.F32.BF16 R176, R4, R14.reuse, R176 ;  /* 0x0000000e04b0723c */ /* 0x080ff000000418b0 */
[----:B------:R-:W-:Y:S01]  /*9820*/  HMMA.16816.F32.BF16 R44, R8, R14, R44 ;  /* 0x0000000e082c723c */ /* 0x000fe2000004182c */
[----:B------:R-:W1:Y:S07]  /*9830*/  LDSM.16.MT88.4 R12, [R226+0xc800] ;  /* 0x00c80000e20c783b */ /* 0x000e6e0000004200 */
[C---:B------:R-:W-:Y:S08]  /*9840*/  HMMA.16816.F32.BF16 R64, R4.reuse, R16, R64 ;  /* 0x000000100440723c */ /* 0x040ff00000041840 */
[-C--:B------:R-:W-:Y:S08]  /*9850*/  HMMA.16816.F32.BF16 R60, R4, R18.reuse, R60 ;  /* 0x00000012043c723c */ /* 0x080ff0000004183c */
[C---:B------:R-:W-:Y:S01]  /*9860*/  HMMA.16816.F32.BF16 R56, R8.reuse, R18, R56 ;  /* 0x000000120838723c */ /* 0x040fe20000041838 */
[----:B------:R-:W2:Y:S07]  /*9870*/  LDSM.16.MT88.4 R16, [R225+0xc800] ;  /* 0x00c80000e110783b */ /* 0x000eae0000004200 */
[-C--:B-1----:R-:W-:Y:S08]  /*9880*/  HMMA.16816.F32.BF16 R52, R8, R12.reuse, R52 ;  /* 0x0000000c0834723c */ /* 0x082ff00000041834 */
[C---:B------:R-:W-:Y:S08]  /*9890*/  HMMA.16816.F32.BF16 R48, R4.reuse, R12, R48 ;  /* 0x0000000c0430723c */ /* 0x040ff00000041830 */
[-C--:B------:R-:W-:Y:S08]  /*98a0*/  HMMA.16816.F32.BF16 R92, R4, R14.reuse, R92 ;  /* 0x0000000e045c723c */ /* 0x080ff0000004185c */
[C---:B------:R-:W-:Y:S01]  /*98b0*/  HMMA.16816.F32.BF16 R68, R8.reuse, R14, R68 ;  /* 0x0000000e0844723c */ /* 0x040fe20000041844 */
[----:B------:R-:W1:Y:S07]  /*98c0*/  LDSM.16.MT88.4 R12, [R167+0xe800] ;  /* 0x00e80000a70c783b */ /* 0x000e6e0000004200 */
[-C--:B--2---:R-:W-:Y:S08]  /*98d0*/  HMMA.16816.F32.BF16 R100, R8, R16.reuse, R100 ;  /* 0x000000100864723c */ /* 0x084ff00000041864 */
[C---:B------:R-:W-:Y:S08]  /*98e0*/  HMMA.16816.F32.BF16 R104, R4.reuse, R16, R104 ;  /* 0x000000100468723c */ /* 0x040ff00000041868 */
[-C--:B------:R-:W-:Y:S08]  /*98f0*/  HMMA.16816.F32.BF16 R108, R4, R18.reuse, R108 ;  /* 0x00000012046c723c */ /* 0x080ff0000004186c */
[C---:B------:R-:W-:Y:S01]  /*9900*/  HMMA.16816.F32.BF16 R112, R8.reuse, R18, R112 ;  /* 0x000000120870723c */ /* 0x040fe20000041870 */
[----:B------:R-:W2:Y:S07]  /*9910*/  LDSM.16.MT88.4 R16, [R226+0xe800] ;  /* 0x00e80000e210783b */ /* 0x000eae0000004200 */
[-C--:B-1----:R-:W-:Y:S08]  /*9920*/  HMMA.16816.F32.BF16 R116, R8, R12.reuse, R116 ;  /* 0x0000000c0874723c */ /* 0x082ff00000041874 */
[C---:B------:R-:W-:Y:S08]  /*9930*/  HMMA.16816.F32.BF16 R120, R4.reuse, R12, R120 ;  /* 0x0000000c0478723c */ /* 0x040ff00000041878 */
[-C--:B------:R-:W-:Y:S08]  /*9940*/  HMMA.16816.F32.BF16 R124, R4, R14.reuse, R124 ;  /* 0x0000000e047c723c */ /* 0x080ff0000004187c */
[----:B------:R-:W-:Y:S01]  /*9950*/  HMMA.16816.F32.BF16 R128, R8, R14, R128 ;  /* 0x0000000e0880723c */ /* 0x000fe20000041880 */
[----:B------:R-:W1:Y:S07]  /*9960*/  LDSM.16.MT88.4 R12, [R225+0xe800] ;  /* 0x00e80000e10c783b */ /* 0x000e6e0000004200 */
[C---:B--2---:R-:W-:Y:S08]  /*9970*/  HMMA.16816.F32.BF16 R148, R4.reuse, R16, R148 ;  /* 0x000000100494723c */ /* 0x044ff00000041894 */
[----:B------:R-:W-:Y:S08]  /*9980*/  HMMA.16816.F32.BF16 R152, R4, R18, R152 ;  /* 0x000000120498723c */ /* 0x000ff00000041898 */
[C---:B------:R-:W-:Y:S08]  /*9990*/  HMMA.16816.F32.BF16 R76, R8.reuse, R16, R76 ;  /* 0x00000010084c723c */ /* 0x040ff0000004184c */
[----:B------:R-:W-:Y:S01]  /*99a0*/  HMMA.16816.F32.BF16 R156, R8, R18, R156 ;  /* 0x00000012089c723c */ /* 0x000fe2000004189c */
[----:B------:R-:W2:Y:S01]  /*99b0*/  LDSM.16.MT88.4 R16, [R224+0xd000] ;  /* 0x00d00000e010783b */ /* 0x000ea20000004200 */
[----:B------:R-:W-:-:S06]  /*99c0*/  FFMA.FTZ R22, R213, c[0x0][0x23c], -R2 ;  /* 0x00008f00d5167a23 */ /* 0x000fcc0000010802 */
[C---:B-1----:R-:W-:Y:S01]  /*99d0*/  HMMA.16816.F32.BF16 R192, R4.reuse, R12, R192 ;  /* 0x0000000c04c0723c */ /* 0x042fe200000418c0 */
[----:B------:R1:W-:Y:S07]  /*99e0*/  MUFU.EX2 R181, R0 ;  /* 0x0000000000b57308 */ /* 0x0003ee0000000800 */
[----:B------:R-:W-:Y:S08]  /*99f0*/  HMMA.16816.F32.BF16 R196, R4, R14, R196 ;  /* 0x0000000e04c4723c */ /* 0x000ff000000418c4 */
[C---:B------:R-:W-:Y:S08]  /*9a00*/  HMMA.16816.F32.BF16 R188, R8.reuse, R12, R188 ;  /* 0x0000000c08bc723c */ /* 0x040ff000000418bc */
[----:B------:R-:W-:Y:S01]  /*9a10*/  HMMA.16816.F32.BF16 R200, R8, R14, R200 ;  /* 0x0000000e08c8723c */ /* 0x000fe200000418c8 */
[----:B------:R-:W-:Y:S01]  /*9a20*/  LDSM.16.MT88.4 R12, [R226+0xd000] ;  /* 0x00d00000e20c783b */ /* 0x000fe20000004200 */
[----:B------:R-:W-:Y:S01]  /*9a30*/  MOV R213, R89 ;  /* 0x0000005900d57202 */ /* 0x000fe20000000f00 */
[----:B-1----:R-:W-:-:S05]  /*9a40*/  FFMA.FTZ R0, R252, c[0x0][0x23c], -R20 ;  /* 0x00008f00fc007a23 */ /* 0x002fca0000010814 */
[C---:B------:R-:W-:Y:S08]  /*9a50*/  HMMA.16816.F32.BF16 R136, R4.reuse, R24, R136 ;  /* 0x000000180488723c */ /* 0x040ff00000041888 */
[----:B------:R-:W-:Y:S08]  /*9a60*/  HMMA.16816.F32.BF16 R140, R4, R26, R140 ;  /* 0x0000001a048c723c */ /* 0x000ff0000004188c */
[C---:B------:R-:W-:Y:S08]  /*9a70*/  HMMA.16816.F32.BF16 R84, R8.reuse, R24, R84 ;  /* 0x000000180854723c */ /* 0x040ff00000041854 */
[----:B------:R-:W-:Y:S01]  /*9a80*/  HMMA.16816.F32.BF16 R80, R8, R26, R80 ;  /* 0x0000001a0850723c */ /* 0x000fe20000041850 */
[----:B------:R-:W1:Y:S01]  /*9a90*/  LDSM.16.MT88.4 R24, [R167+0xd000] ;  /* 0x00d00000a718783b */ /* 0x000e620000004200 */
[----:B------:R-:W-:Y:S01]  /*9aa0*/  MUFU.EX2 R29, R29 ;  /* 0x0000001d001d7308 */ /* 0x000fe20000000800 */
[----:B------:R-:W-:-:S02]  /*9ab0*/  MOV R212, R187 ;  /* 0x000000bb00d47202 */ /* 0x000fc40000000f00 */
[----:B------:R-:W-:Y:S02]  /*9ac0*/  MOV R220, R147 ;  /* 0x0000009300dc7202 */ /* 0x000fe40000000f00 */
[----:B------:R-:W-:-:S03]  /*9ad0*/  MOV R223, R134 ;  /* 0x0000008600df7202 */ /* 0x000fc60000000f00 */
[----:B------:R-:W-:Y:S01]  /*9ae0*/  MUFU.EX2 R23, R23 ;  /* 0x0000001700177308 */ /* 0x000fe20000000800 */
[----:B------:R-:W-:Y:S01]  /*9af0*/  MOV R222, R135 ;  /* 0x0000008700de7202 */ /* 0x000fe20000000f00 */
[----:B------:R-:W-:Y:S01]  /*9b00*/  FFMA.FTZ R89, R36, c[0x0][0x23c], -R2 ;  /* 0x00008f0024597a23 */ /* 0x000fe20000010802 */
[----:B------:R-:W-:-:S05]  /*9b10*/  MOV R209, R88 ;  /* 0x0000005800d17202 */ /* 0x000fca0000000f00 */
[----:B------:R2:W-:Y:S01]  /*9b20*/  MUFU.EX2 R4, R0 ;  /* 0x0000000000047308 */ /* 0x0005e20000000800 */
[----:B------:R-:W-:Y:S01]  /*9b30*/  MOV R135, R90 ;  /* 0x0000005a00877202 */ /* 0x000fe20000000f00 */
[--C-:B------:R-:W-:Y:S01]  /*9b40*/  FFMA.FTZ R90, R34, c[0x0][0x23c], -R2.reuse ;  /* 0x00008f00225a7a23 */ /* 0x100fe20000010802 */
[----:B------:R-:W-:Y:S01]  /*9b50*/  MOV R134, R91 ;  /* 0x0000005b00867202 */ /* 0x000fe20000000f00 */
[--C-:B------:R-:W-:Y:S02]  /*9b60*/  FFMA.FTZ R91, R35, c[0x0][0x23c], -R2.reuse ;  /* 0x00008f00235b7a23 */ /* 0x100fe40000010802 */
[----:B------:R-:W-:Y:S02]  /*9b70*/  FFMA.FTZ R88, R33, c[0x0][0x23c], -R2 ;  /* 0x00008f0021587a23 */ /* 0x000fe40000010802 */
[----:B------:R-:W-:Y:S01]  /*9b80*/  MUFU.EX2 R147, R32 ;  /* 0x0000002000937308 */ /* 0x000fe20000000800 */
[--C-:B------:R-:W-:Y:S02]  /*9b90*/  FFMA.FTZ R2, R37, c[0x0][0x23c], -R21.reuse ;  /* 0x00008f0025027a23 */ /* 0x100fe40000010815 */
[----:B--2---:R-:W-:-:S05]  /*9ba0*/  FFMA.FTZ R0, R213, c[0x0][0x23c], -R21 ;  /* 0x00008f00d5007a23 */ /* 0x004fca0000010815 */
[----:B------:R-:W2:Y:S01]  /*9bb0*/  MUFU.EX2 R184, R31 ;  /* 0x0000001f00b87308 */ /* 0x000ea20000000800 */
[----:B------:R-:W-:Y:S01]  /*9bc0*/  FFMA.FTZ R35, R248, c[0x0][0x23c], -R21 ;  /* 0x00008f00f8237a23 */ /* 0x000fe20000010815 */
[----:B------:R-:W-:Y:S01]  /*9bd0*/  MOV R248, R41 ;  /* 0x0000002900f87202 */ /* 0x000fe20000000f00 */
[----:B----4-:R-:W-:-:S05]  /*9be0*/  FFMA.FTZ R39, R38, R28, R231 ;  /* 0x0000001c26277223 */ /* 0x010fca00000100e7 */
[----:B------:R-:W-:Y:S01]  /*9bf0*/  MUFU.EX2 R186, R30 ;  /* 0x0000001e00ba7308 */ /* 0x000fe20000000800 */
[----:B------:R-:W-:-:S07]  /*9c00*/  FFMA.FTZ R34, R245, c[0x0][0x23c], -R20 ;  /* 0x00008f00f5227a23 */ /* 0x000fce0000010814 */
[----:B------:R-:W-:Y:S01]  /*9c10*/  MUFU.EX2 R185, R22 ;  /* 0x0000001600b97308 */ /* 0x000fe20000000800 */
[----:B------:R-:W-:-:S07]  /*9c20*/  FFMA.FTZ R38, R249, c[0x0][0x23c], -R20 ;  /* 0x00008f00f9267a23 */ /* 0x000fce0000010814 */
[----:B------:R4:W1:Y:S01]  /*9c30*/  MUFU.EX2 R187, R3 ;  /* 0x0000000300bb7308 */ /* 0x0008620000000800 */
[----:B------:R-:W-:-:S07]  /*9c40*/  FFMA.FTZ R41, R246, c[0x0][0x23c], -R21 ;  /* 0x00008f00f6297a23 */ /* 0x000fce0000010815 */
[----:B------:R1:W-:Y:S01]  /*9c50*/  MUFU.EX2 R252, R0 ;  /* 0x0000000000fc7308 */ /* 0x0003e20000000800 */
[--C-:B------:R-:W-:Y:S02]  /*9c60*/  FFMA.FTZ R33, R244, c[0x0][0x23c], -R20.reuse ;  /* 0x00008f00f4217a23 */ /* 0x100fe40000010814 */
[--C-:B------:R-:W-:Y:S01]  /*9c70*/  FFMA.FTZ R36, R247, c[0x0][0x23c], -R21.reuse ;  /* 0x00008f00f7247a23 */ /* 0x100fe20000010815 */
[----:B--2---:R-:W-:Y:S01]  /*9c80*/  F2FP.BF16.PACK_AB R8, R184, R147 ;  /* 0x00000093b808723e */ /* 0x004fe200000010ff */
[--C-:B------:R-:W-:Y:S01]  /*9c90*/  FFMA.FTZ R37, R251, c[0x0][0x23c], -R21.reuse ;  /* 0x00008f00fb257a23 */ /* 0x100fe20000010815 */
[----:B------:R-:W-:Y:S01]  /*9ca0*/  MOV R31, R210 ;  /* 0x000000d2001f7202 */ /* 0x000fe20000000f00 */
[----:B------:R-:W-:Y:S01]  /*9cb0*/  FFMA.FTZ R32, R250, c[0x0][0x23c], -R20 ;  /* 0x00008f00fa207a23 */ /* 0x000fe20000010814 */
[----:B------:R-:W-:Y:S01]  /*9cc0*/  MOV R183, R212 ;  /* 0x000000d400b77202 */ /* 0x000fe20000000f00 */
[--C-:B----4-:R-:W-:Y:S01]  /*9cd0*/  FFMA.FTZ R3, R230, c[0x0][0x23c], -R21.reuse ;  /* 0x00008f00e6037a23 */ /* 0x110fe20000010815 */
[----:B------:R2:W-:Y:S01]  /*9ce0*/  MUFU.EX2 R245, R2 ;  /* 0x0000000200f57308 */ /* 0x0005e20000000800 */
[----:B------:R-:W-:Y:S01]  /*9cf0*/  FADD.FTZ R42, R227, R42 ;  /* 0x0000002ae32a7221 */ /* 0x000fe20000010000 */
[----:B------:R4:W5:Y:S01]  /*9d00*/  LDL.LU R231, [R1+0x64] ;  /* 0x0000640001e77983 */ /* 0x0009620000300800 */
[----:B-1----:R-:W-:Y:S01]  /*9d10*/  FFMA.FTZ R0, R218, c[0x0][0x23c], -R21 ;  /* 0x00008f00da007a23 */ /* 0x002fe20000010815 */
[----:B------:R-:W-:-:S04]  /*9d20*/  MOV R244, R23 ;  /* 0x0000001700f47202 */ /* 0x000fc80000000f00 */
[----:B------:R1:W-:Y:S01]  /*9d30*/  MUFU.EX2 R246, R3 ;  /* 0x0000000300f67308 */ /* 0x0003e20000000800 */
[----:B------:R-:W-:Y:S01]  /*9d40*/  MOV R247, R29 ;  /* 0x0000001d00f77202 */ /* 0x000fe20000000f00 */
[----:B------:R-:W-:Y:S01]  /*9d50*/  LDSM.16.MT88.4 R20, [R167+0xf000] ;  /* 0x00f00000a714783b */ /* 0x000fe20000004200 */
[----:B------:R-:W-:Y:S02]  /*9d60*/  F2FP.BF16.PACK_AB R11, R248, R187 ;  /* 0x000000bbf80b723e */ /* 0x000fe400000010ff */
[----:B------:R-:W-:Y:S01]  /*9d70*/  MOV R251, R4 ;  /* 0x0000000400fb7202 */ /* 0x000fe20000000f00 */
[----:B------:R4:W5:Y:S02]  /*9d80*/  LDL.LU R230, [R1+0x60] ;  /* 0x0000600001e67983 */ /* 0x0009640000300800 */
[----:B------:R-:W3:Y:S01]  /*9d90*/  MUFU.EX2 R249, R0 ;  /* 0x0000000000f97308 */ /* 0x000ee20000000800 */
[----:B------:R-:W-:Y:S02]  /*9da0*/  F2FP.BF16.PACK_AB R9, R185, R244 ;  /* 0x000000f4b909723e */ /* 0x000fe400000010ff */
[----:B------:R-:W-:Y:S01]  /*9db0*/  F2FP.BF16.PACK_AB R10, R247, R186 ;  /* 0x000000baf70a723e */ /* 0x000fe200000010ff */
[----:B--2---:R-:W-:Y:S01]  /*9dc0*/  FADD.FTZ R2, R228, R43 ;  /* 0x0000002be4027221 */ /* 0x004fe20000010000 */
[----:B------:R-:W-:-:S02]  /*9dd0*/  MOV R29, R209 ;  /* 0x000000d1001d7202 */ /* 0x000fc40000000f00 */
[----:B------:R-:W-:Y:S02]  /*9de0*/  MOV R30, R215 ;  /* 0x000000d7001e7202 */ /* 0x000fe40000000f00 */
[----:B------:R-:W-:Y:S02]  /*9df0*/  MOV R250, R217 ;  /* 0x000000d900fa7202 */ /* 0x000fe40000000f00 */
[----:B-1----:R-:W-:Y:S02]  /*9e00*/  MOV R3, R219 ;  /* 0x000000db00037202 */ /* 0x002fe40000000f00 */
[----:B------:R-:W-:Y:S02]  /*9e10*/  MOV R43, R216 ;  /* 0x000000d8002b7202 */ /* 0x000fe40000000f00 */
[----:B------:R-:W-:Y:S01]  /*9e20*/  F2FP.BF16.PACK_AB R4, R180, R182 ;  /* 0x000000b6b404723e */ /* 0x000fe200000010ff */
[----:B------:R-:W-:Y:S01]  /*9e30*/  HMMA.16816.F32.BF16 R216, R8, R16, R72 ;  /* 0x0000001008d8723c */ /* 0x000fe20000041848 */
[----:B---3--:R-:W-:-:S02]  /*9e40*/  F2FP.BF16.PACK_AB R5, R249, R252 ;  /* 0x000000fcf905723e */ /* 0x008fc400000010ff */
[----:B------:R-:W-:Y:S02]  /*9e50*/  F2FP.BF16.PACK_AB R6, R251, R181 ;  /* 0x000000b5fb06723e */ /* 0x000fe400000010ff */
[----:B------:R-:W-:Y:S01]  /*9e60*/  F2FP.BF16.PACK_AB R7, R246, R245 ;  /* 0x000000f5f607723e */ /* 0x000fe200000010ff */
[----:B------:R-:W-:Y:S01]  /*9e70*/  FFMA.FTZ R0, R204, R40, R229 ;  /* 0x00000028cc007223 */ /* 0x000fe200000100e5 */
[----:B------:R-:W-:Y:S01]  /*9e80*/  MOV R74, R205 ;  /* 0x000000cd004a7202 */ /* 0x000fe20000000f00 */
[----:B------:R-:W-:Y:S01]  /*9e90*/  HMMA.16816.F32.BF16 R172, R8, R24, R172 ;  /* 0x0000001808ac723c */ /* 0x000fe200000418ac */
[----:B------:R-:W-:Y:S01]  /*9ea0*/  MOV R72, R207 ;  /* 0x000000cf00487202 */ /* 0x000fe20000000f00 */
[----:B------:R-:W-:Y:S01]  /*9eb0*/  MUFU.EX2 R34, R34 ;  /* 0x0000002200227308 */ /* 0x000fe20000000800 */
[----:B------:R-:W-:Y:S01]  /*9ec0*/  MOV R40, R208 ;  /* 0x000000d000287202 */ /* 0x000fe20000000f00 */
[----:B------:R4:W5:Y:S01]  /*9ed0*/  LDL.LU R229, [R1+0x5c] ;  /* 0x00005c0001e57983 */ /* 0x0009620000300800 */
[----:B------:R-:W-:-:S03]  /*9ee0*/  MOV R75, R214 ;  /* 0x000000d6004b7202 */ /* 0x000fc60000000f00 */
[----:B------:R-:W-:Y:S01]  /*9ef0*/  HMMA.16816.F32.BF16 R204, R8, R14, R68 ;  /* 0x0000000e08cc723c */ /* 0x000fe20000041844 */
[----:B------:R-:W-:Y:S01]  /*9f00*/  MOV R73, R211 ;  /* 0x000000d300497202 */ /* 0x000fe20000000f00 */
[----:B------:R-:W-:Y:S01]  /*9f10*/  MUFU.EX2 R33, R33 ;  /* 0x0000002100217308 */ /* 0x000fe20000000800 */
[----:B------:R4:W5:Y:S04]  /*9f20*/  LDL.LU R228, [R1+0x58] ;  /* 0x0000580001e47983 */ /* 0x0009680000300800 */
[----:B------:R-:W-:Y:S02]  /*9f30*/  MOV R68, R29 ;  /* 0x0000001d00447202 */ /* 0x000fe40000000f00 */
[----:B------:R-:W-:Y:S02]  /*9f40*/  MOV R69, R30 ;  /* 0x0000001e00457202 */ /* 0x000fe40000000f00 */
[----:B------:R-:W-:Y:S01]  /*9f50*/  MOV R70, R31 ;  /* 0x0000001f00467202 */ /* 0x000fe20000000f00 */
[C---:B------:R-:W-:Y:S01]  /*9f60*/  HMMA.16816.F32.BF16 R168, R4.reuse, R24, R168 ;  /* 0x0000001804a8723c */ /* 0x040fe200000418a8 */
[----:B------:R-:W1:Y:S07]  /*9f70*/  LDSM.16.MT88.4 R28, [R225+0xf000] ;  /* 0x00f00000e11c783b */ /* 0x000e6e0000004200 */
[-C--:B------:R-:W-:Y:S08]  /*9f80*/  HMMA.16816.F32.BF16 R176, R4, R26.reuse, R176 ;  /* 0x0000001a04b0723c */ /* 0x080ff000000418b0 */
[----:B------:R-:W-:Y:S01]  /*9f90*/  HMMA.16816.F32.BF16 R44, R8, R26, R44 ;  /* 0x0000001a082c723c */ /* 0x000fe2000004182c */
[----:B------:R-:W2:Y:S07]  /*9fa0*/  LDSM.16.MT88.4 R24, [R225+0xd000] ;  /* 0x00d00000e118783b */ /* 0x000eae0000004200 */
[C---:B------:R-:W-:Y:S08]  /*9fb0*/  HMMA.16816.F32.BF16 R64, R4.reuse, R16, R64 ;  /* 0x000000100440723c */ /* 0x040ff00000041840 */
[-C--:B------:R-:W-:Y:S08]  /*9fc0*/  HMMA.16816.F32.BF16 R60, R4, R18.reuse, R60 ;  /* 0x00000012043c723c */ /* 0x080ff0000004183c */
[----:B------:R-:W-:Y:S01]  /*9fd0*/  HMMA.16816.F32.BF16 R212, R8, R18, R56 ;  /* 0x0000001208d4723c */ /* 0x000fe20000041838 */
[----:B------:R-:W3:Y:S07]  /*9fe0*/  LDSM.16.MT88.4 R16, [R224+0xf000] ;  /* 0x00f00000e010783b */ /* 0x000eee0000004200 */
[C---:B------:R-:W-:Y:S08]  /*9ff0*/  HMMA.16816.F32.BF16 R48, R4.reuse, R12, R48 ;  /* 0x0000000c0430723c */ /* 0x040ff00000041830 */
[----:B------:R-:W-:Y:S01]  /*a000*/  HMMA.16816.F32.BF16 R92, R4, R14, R92 ;  /* 0x0000000e045c723c */ /* 0x000fe2000004185c */
[----:B------:R-:W-:Y:S01]  /*a010*/  MOV R71, R132 ;  /* 0x0000008400477202 */ /* 0x000fe20000000f00 */
[----:B------:R-:W-:Y:S01]  /*a020*/  MUFU.EX2 R32, R32 ;  /* 0x0000002000207308 */ /* 0x000fe20000000800 */
[----:B------:R4:W5:Y:S05]  /*a030*/  LDL.LU R227, [R1+0x54] ;  /* 0x0000540001e37983 */ /* 0x00096a0000300800 */
[----:B------:R-:W-:Y:S01]  /*a040*/  HMMA.16816.F32.BF16 R208, R8, R12, R52 ;  /* 0x0000000c08d0723c */ /* 0x000fe20000041834 */
[----:B------:R-:W3:Y:S07]  /*a050*/  LDSM.16.MT88.4 R12, [R226+0xf000] ;  /* 0x00f00000e20c783b */ /* 0x000eee0000004200 */
[C---:B-1----:R-:W-:Y:S07]  /*a060*/  HMMA.16816.F32.BF16 R52, R4.reuse, R30, R196 ;  /* 0x0000001e0434723c */ /* 0x042fee00000418c4 */
[----:B------:R-:W-:Y:S01]  /*a070*/  MOV R199, R135 ;  /* 0x0000008700c77202 */ /* 0x000fe20000000f00 */
[----:B--2---:R-:W-:Y:S01]  /*a080*/  HMMA.16816.F32.BF16 R104, R4, R24, R104 ;  /* 0x000000180468723c */ /* 0x004fe20000041868 */
[----:B------:R-:W-:-:S02]  /*a090*/  MOV R197, R133 ;  /* 0x0000008500c57202 */ /* 0x000fc40000000f00 */
[----:B------:R-:W-:-:S05]  /*a0a0*/  MOV R198, R134 ;  /* 0x0000008600c67202 */ /* 0x000fca0000000f00 */
[C---:B------:R-:W-:Y:S08]  /*a0b0*/  HMMA.16816.F32.BF16 R108, R4.reuse, R26, R108 ;  /* 0x0000001a046c723c */ /* 0x040ff0000004186c */
[C---:B------:R-:W-:Y:S08]  /*a0c0*/  HMMA.16816.F32.BF16 R120, R4.reuse, R20, R120 ;  /* 0x000000140478723c */ /* 0x040ff00000041878 */
[C---:B------:R-:W-:Y:S08]  /*a0d0*/  HMMA.16816.F32.BF16 R124, R4.reuse, R22, R124 ;  /* 0x00000016047c723c */ /* 0x040ff0000004187c */
[C---:B---3--:R-:W-:Y:S08]  /*a0e0*/  HMMA.16816.F32.BF16 R136, R4.reuse, R16, R136 ;  /* 0x000000100488723c */ /* 0x048ff00000041888 */
[C---:B------:R-:W-:Y:S08]  /*a0f0*/  HMMA.16816.F32.BF16 R140, R4.reuse, R18, R140 ;  /* 0x00000012048c723c */ /* 0x040ff0000004188c */
[C---:B------:R-:W-:Y:S08]  /*a100*/  HMMA.16816.F32.BF16 R148, R4.reuse, R12, R148 ;  /* 0x0000000c0494723c */ /* 0x040ff00000041894 */
[C---:B------:R-:W-:Y:S08]  /*a110*/  HMMA.16816.F32.BF16 R152, R4.reuse, R14, R152 ;  /* 0x0000000e0498723c */ /* 0x040ff00000041898 */
[----:B------:R-:W-:Y:S07]  /*a120*/  HMMA.16816.F32.BF16 R192, R4, R28, R192 ;  /* 0x0000001c04c0723c */ /* 0x000fee00000418c0 */
[----:B------:R-:W-:Y:S01]  /*a130*/  MOV R4, R68 ;  /* 0x0000004400047202 */ /* 0x000fe20000000f00 */
[----:B------:R-:W-:Y:S01]  /*a140*/  HMMA.16816.F32.BF16 R132, R8, R16, R84 ;  /* 0x000000100884723c */ /* 0x000fe20000041854 */
[----:B------:R-:W-:-:S02]  /*a150*/  MOV R7, R74 ;  /* 0x0000004a00077202 */ /* 0x000fc40000000f00 */
[----:B------:R-:W-:-:S04]  /*a160*/  MOV R74, R182 ;  /* 0x000000b6004a7202 */ /* 0x000fc80000000f00 */
[----:B------:R-:W-:Y:S01]  /*a170*/  MOV R85, R199 ;  /* 0x000000c700557202 */ /* 0x000fe20000000f00 */
[----:B------:R-:W-:Y:S01]  /*a180*/  HMMA.16816.F32.BF16 R100, R8, R24, R100 ;  /* 0x000000180864723c */ /* 0x000fe20000041864 */
[----:B------:R-:W-:Y:S02]  /*a190*/  MOV R199, R69 ;  /* 0x0000004500c77202 */ /* 0x000fe40000000f00 */
[----:B------:R-:W-:Y:S01]  /*a1a0*/  MOV R69, R3 ;  /* 0x0000000300457202 */ /* 0x000fe20000000f00 */
[----:B------:R-:W-:Y:S01]  /*a1b0*/  FADD.FTZ R4, R4, R0 ;  /* 0x0000000004047221 */ /* 0x000fe20000010000 */
[----:B------:R-:W-:-:S03]  /*a1c0*/  MOV R3, R183 ;  /* 0x000000b700037202 */ /* 0x000fc60000000f00 */
[----:B------:R-:W-:Y:S01]  /*a1d0*/  HMMA.16816.F32.BF16 R24, R8, R26, R112 ;  /* 0x0000001a0818723c */ /* 0x000fe20000041870 */
[----:B------:R-:W-:Y:S01]  /*a1e0*/  MOV R6, R75 ;  /* 0x0000004b00067202 */ /* 0x000fe20000000f00 */
[----:B------:R-:W-:Y:S01]  /*a1f0*/  FADD.FTZ R3, R3, R39 ;  /* 0x0000002703037221 */ /* 0x000fe20000010000 */
[----:B------:R-:W-:-:S04]  /*a200*/  MOV R87, R197 ;  /* 0x000000c500577202 */ /* 0x000fc80000000f00 */
[----:B------:R-:W-:Y:S01]  /*a210*/  MOV R114, R180 ;  /* 0x000000b400727202 */ /* 0x000fe20000000f00 */
[----:B------:R-:W-:Y:S01]  /*a220*/  HMMA.16816.F32.BF16 R56, R8, R22, R128 ;  /* 0x000000160838723c */ /* 0x000fe20000041880 */
[----:B------:R-:W-:Y:S01]  /*a230*/  MOV R86, R198 ;  /* 0x000000c600567202 */ /* 0x000fe20000000f00 */
[----:B------:R-:W-:Y:S01]  /*a240*/  FADD.FTZ R4, R164, R4 ;  /* 0x00000004a4047221 */ /* 0x000fe20000010000 */
[----:B------:R-:W-:-:S04]  /*a250*/  MOV R75, R244 ;  /* 0x000000f4004b7202 */ /* 0x000fc80000000f00 */
[----:B------:R-:W-:Y:S01]  /*a260*/  MOV R131, R181 ;  /* 0x000000b500837202 */ /* 0x000fe20000000f00 */
[C---:B------:R-:W-:Y:S01]  /*a270*/  HMMA.16816.F32.BF16 R116, R8.reuse, R20, R116 ;  /* 0x000000140874723c */ /* 0x040fe20000041874 */
[----:B------:R-:W1:Y:S01]  /*a280*/  LDSM.16.MT88.4 R180, [R167+0xd800] ;  /* 0x00d80000a7b4783b */ /* 0x000e620000004200 */
[----:B------:R-:W-:Y:S01]  /*a290*/  MOV R128, R222 ;  /* 0x000000de00807202 */ /* 0x000fe20000000f00 */
[----:B------:R-:W-:Y:S01]  /*a2a0*/  MUFU.EX2 R244, R96 ;  /* 0x0000006000f47308 */ /* 0x000fe20000000800 */
[----:B------:R-:W-:Y:S02]  /*a2b0*/  MOV R129, R223 ;  /* 0x000000df00817202 */ /* 0x000fe40000000f00 */
[----:B------:R-:W-:Y:S02]  /*a2c0*/  MOV R130, R242 ;  /* 0x000000f200827202 */ /* 0x000fe40000000f00 */
[----:B------:R-:W-:Y:S01]  /*a2d0*/  HMMA.16816.F32.BF16 R20, R8, R18, R80 ;  /* 0x000000120814723c */ /* 0x000fe20000041850 */
[----:B------:R-:W2:Y:S01]  /*a2e0*/  LDSM.16.MT88.4 R80, [R224+0xd800] ;  /* 0x00d80000e050783b */ /* 0x000ea20000004200 */
[----:B------:R-:W-:Y:S01]  /*a2f0*/  MOV R5, R184 ;  /* 0x000000b800057202 */ /* 0x000fe20000000f00 */
[----:B------:R-:W-:Y:S01]  /*a300*/  MUFU.EX2 R222, R99 ;  /* 0x0000006300de7308 */ /* 0x000fe20000000800 */
[----:B------:R-:W-:-:S02]  /*a310*/  MOV R112, R187 ;  /* 0x000000bb00707202 */ /* 0x000fc40000000f00 */
[----:B------:R-:W-:Y:S02]  /*a320*/  MOV R113, R186 ;  /* 0x000000ba00717202 */ /* 0x000fe40000000f00 */
[----:B------:R-:W-:-:S03]  /*a330*/  MOV R115, R185 ;  /* 0x000000b900737202 */ /* 0x000fc60000000f00 */
[----:B------:R-:W3:Y:S01]  /*a340*/  MUFU.EX2 R223, R98 ;  /* 0x0000006200df7308 */ /* 0x000ee20000000800 */
[----:B------:R-:W-:Y:S01]  /*a350*/  HMMA.16816.F32.BF16 R184, R8, R12, R76 ;  /* 0x0000000c08b8723c */ /* 0x000fe2000004184c */
[----:B------:R-:W-:Y:S01]  /*a360*/  FADD.FTZ R0, R86, R42 ;  /* 0x0000002a56007221 */ /* 0x000fe20000010000 */
[----:B------:R-:W-:Y:S01]  /*a370*/  MOV R86, R7 ;  /* 0x0000000700567202 */ /* 0x000fe20000000f00 */
[----:B------:R-:W-:-:S04]  /*a380*/  FADD.FTZ R3, R87, R3 ;  /* 0x0000000357037221 */ /* 0x000fc80000010000 */
[----:B------:R1:W-:Y:S01]  /*a390*/  MUFU.EX2 R242, R97 ;  /* 0x0000006100f27308 */ /* 0x0003e20000000800 */
[----:B------:R-:W-:Y:S01]  /*a3a0*/  HMMA.16816.F32.BF16 R16, R8, R14, R156 ;  /* 0x0000000e0810723c */ /* 0x000fe2000004189c */
[----:B------:R-:W-:Y:S01]  /*a3b0*/  MOV R87, R6 ;  /* 0x0000000600577202 */ /* 0x000fe20000000f00 */
[----:B------:R-:W-:-:S06]  /*a3c0*/  FADD.FTZ R12, R162, R4 ;  /* 0x00000004a20c7221 */ /* 0x000fcc0000010000 */
[C---:B------:R-:W-:Y:S01]  /*a3d0*/  HMMA.16816.F32.BF16 R188, R8.reuse, R28, R188 ;  /* 0x0000001c08bc723c */ /* 0x040fe200000418bc */
[----:B------:R-:W-:Y:S02]  /*a3e0*/  MOV R197, R71 ;  /* 0x0000004700c57202 */ /* 0x000fe40000000f00 */
[----:B------:R-:W-:Y:S02]  /*a3f0*/  MOV R198, R70 ;  /* 0x0000004600c67202 */ /* 0x000fe40000000f00 */
[----:B------:R-:W-:Y:S01]  /*a400*/  MOV R196, R73 ;  /* 0x0000004900c47202 */ /* 0x000fe20000000f00 */
[----:B------:R-:W-:Y:S01]  /*a410*/  MUFU.EX2 R38, R38 ;  /* 0x0000002600267308 */ /* 0x000fe20000000800 */
[----:B-1----:R-:W1:Y:S01]  /*a420*/  LDSM.16.MT88.4 R96, [R226+0xd800] ;  /* 0x00d80000e260783b */ /* 0x002e620000004200 */
[----:B------:R-:W-:Y:S01]  /*a430*/  HMMA.16816.F32.BF16 R8, R8, R30, R200 ;  /* 0x0000001e0808723c */ /* 0x000fe200000418c8 */
[----:B------:R-:W-:Y:S02]  /*a440*/  MOV R71, R250 ;  /* 0x000000fa00477202 */ /* 0x000fe40000000f00 */
[----:B------:R-:W-:-:S03]  /*a450*/  MOV R68, R43 ;  /* 0x0000002b00447202 */ /* 0x000fc60000000f00 */
[----:B------:R-:W-:Y:S01]  /*a460*/  MUFU.EX2 R37, R37 ;  /* 0x0000002500257308 */ /* 0x000fe20000000800 */
[----:B------:R-:W-:-:S07]  /*a470*/  MOV R30, R5 ;  /* 0x00000005001e7202 */ /* 0x000fce0000000f00 */
[----:B------:R-:W-:Y:S01]  /*a480*/  MUFU.EX2 R35, R35 ;  /* 0x0000002300237308 */ /* 0x000fe20000000800 */
[----:B------:R-:W1:Y:S01]  /*a490*/  LDSM.16.MT88.4 R4, [R225+0xf800] ;  /* 0x00f80000e104783b */ /* 0x000e620000004200 */
[----:B------:R-:W-:Y:S02]  /*a4a0*/  MOV R70, R40 ;  /* 0x0000002800467202 */ /* 0x000fe40000000f00 */
[----:B------:R-:W-:-:S04]  /*a4b0*/  MOV R73, R221 ;  /* 0x000000dd00497202 */ /* 0x000fc80000000f00 */
[----:B------:R-:W-:Y:S01]  /*a4c0*/  MUFU.EX2 R36, R36 ;  /* 0x0000002400247308 */ /* 0x000fe20000000800 */
[----:B------:R-:W-:-:S07]  /*a4d0*/  MOV R250, R220 ;  /* 0x000000dc00fa7202 */ /* 0x000fce0000000f00 */
[----:B------:R-:W-:Y:S01]  /*a4e0*/  MUFU.EX2 R41, R41 ;  /* 0x0000002900297308 */ /* 0x000fe20000000800 */
[----:B------:R-:W-:Y:S01]  /*a4f0*/  FADD.FTZ R2, R85, R2 ;  /* 0x0000000255027221 */ /* 0x000fe20000010000 */
[----:B------:R-:W-:Y:S01]  /*a500*/  MOV R78, R199 ;  /* 0x000000c7004e7202 */ /* 0x000fe20000000f00 */
[----:B------:R-:W-:Y:S01]  /*a510*/  FADD.FTZ R0, R129, R0 ;  /* 0x0000000081007221 */ /* 0x000fe20000010000 */
[----:B------:R-:W-:Y:S01]  /*a520*/  MOV R79, R72 ;  /* 0x00000048004f7202 */ /* 0x000fe20000000f00 */
[----:B------:R-:W-:Y:S01]  /*a530*/  FADD.FTZ R13, R130, R3 ;  /* 0x00000003820d7221 */ /* 0x000fe20000010000 */
[----:B------:R-:W-:Y:S01]  /*a540*/  MOV R42, R114 ;  /* 0x00000072002a7202 */ /* 0x000fe20000000f00 */
[----:B------:R-:W-:Y:S01]  /*a550*/  LDSM.16.MT88.4 R156, [R226+0xf800] ;  /* 0x00f80000e29c783b */ /* 0x000fe20000004200 */
[----:B------:R-:W-:Y:S08]  /*a560*/  MUFU.EX2 R220, R89 ;  /* 0x0000005900dc7308 */ /* 0x000ff00000000800 */
[----:B------:R-:W1:Y:S08]  /*a570*/  MUFU.EX2 R40, R91 ;  /* 0x0000005b00287308 */ /* 0x000e700000000800 */
[----:B------:R-:W-:Y:S08]  /*a580*/  MUFU.EX2 R43, R90 ;  /* 0x0000005a002b7308 */ /* 0x000ff00000000800 */
[----:B------:R-:W2:Y:S01]  /*a590*/  MUFU.EX2 R221, R88 ;  /* 0x0000005800dd7308 */ /* 0x000ea20000000800 */
[----:B------:R-:W-:-:S02]  /*a5a0*/  MOV R85, R196 ;  /* 0x000000c400557202 */ /* 0x000fc40000000f00 */
[----:B------:R-:W-:Y:S02]  /*a5b0*/  MOV R84, R197 ;  /* 0x000000c500547202 */ /* 0x000fe40000000f00 */
[----:B------:R-:W-:Y:S02]  /*a5c0*/  MOV R77, R198 ;  /* 0x000000c6004d7202 */ /* 0x000fe40000000f00 */
[----:B---3--:R-:W-:Y:S02]  /*a5d0*/  F2FP.BF16.PACK_AB R200, R223, R222 ;  /* 0x000000dedfc8723e */ /* 0x008fe400000010ff */
[----:B-1----:R-:W-:Y:S02]  /*a5e0*/  F2FP.BF16.PACK_AB R201, R40, R220 ;  /* 0x000000dc28c9723e */ /* 0x002fe400000010ff */
[----:B------:R-:W-:Y:S02]  /*a5f0*/  F2FP.BF16.PACK_AB R202, R244, R242 ;  /* 0x000000f2f4ca723e */ /* 0x000fe400000010ff */
[----:B------:R-:W-:-:S02]  /*a600*/  F2FP.BF16.PACK_AB R196, R33, R34 ;  /* 0x0000002221c4723e */ /* 0x000fc400000010ff */
[----:B------:R-:W-:Y:S02]  /*a610*/  F2FP.BF16.PACK_AB R197, R35, R37 ;  /* 0x0000002523c5723e */ /* 0x000fe400000010ff */
[----:B--2---:R-:W-:Y:S02]  /*a620*/  F2FP.BF16.PACK_AB R203, R221, R43 ;  /* 0x0000002bddcb723e */ /* 0x004fe400000010ff */
[----:B------:R-:W-:Y:S02]  /*a630*/  F2FP.BF16.PACK_AB R198, R38, R32 ;  /* 0x0000002026c6723e */ /* 0x000fe400000010ff */
[----:B------:R-:W-:Y:S01]  /*a640*/  F2FP.BF16.PACK_AB R199, R41, R36 ;  /* 0x0000002429c7723e */ /* 0x000fe200000010ff */
[----:B------:R-:W-:Y:S01]  /*a650*/  FADD.FTZ R2, R128, R2 ;  /* 0x0000000280027221 */ /* 0x000fe20000010000 */
[----:B------:R-:W-:Y:S01]  /*a660*/  MOV R89, R73 ;  /* 0x0000004900597202 */ /* 0x000fe20000000f00 */
[----:B------:R-:W-:Y:S01]  /*a670*/  HMMA.16816.F32.BF16 R172, R200, R180, R172 ;  /* 0x000000b4c8ac723c */ /* 0x000fe200000418ac */
[----:B------:R-:W-:-:S02]  /*a680*/  FADD.FTZ R14, R144, R0 ;  /* 0x00000000900e7221 */ /* 0x000fc40000010000 */
[----:B------:R-:W-:Y:S01]  /*a690*/  FADD.FTZ R15, R145, R2 ;  /* 0x00000002910f7221 */ /* 0x000fe20000010000 */
[----:B------:R-:W-:-:S04]  /*a6a0*/  MOV R2, R163 ;  /* 0x000000a300027202 */ /* 0x000fc80000000f00 */
[----:B------:R-:W-:Y:S01]  /*a6b0*/  HMMA.16816.F32.BF16 R168, R196, R180, R168 ;  /* 0x000000b4c4a8723c */ /* 0x000fe200000418a8 */
[----:B------:R-:W-:-:S07]  /*a6c0*/  MOV R0, R71 ;  /* 0x0000004700007202 */ /* 0x000fce0000000f00 */
[-C--:B------:R-:W-:Y:S08]  /*a6d0*/  HMMA.16816.F32.BF16 R176, R196, R182.reuse, R176 ;  /* 0x000000b6c4b0723c */ /* 0x080ff000000418b0 */
[----:B------:R-:W-:Y:S07]  /*a6e0*/  HMMA.16816.F32.BF16 R180, R200, R182, R44 ;  /* 0x000000b6c8b4723c */ /* 0x000fee000004182c */
[----:B------:R-:W-:-:S02]  /*a6f0*/  MOV R47, R74 ;  /* 0x0000004a002f7202 */ /* 0x000fc40000000f00 */
[----:B------:R-:W-:Y:S02]  /*a700*/  MOV R46, R75 ;  /* 0x0000004b002e7202 */ /* 0x000fe40000000f00 */
[----:B------:R-:W-:Y:S01]  /*a710*/  HMMA.16816.F32.BF16 R72, R196, R80, R64 ;  /* 0x00000050c448723c */ /* 0x000fe20000041840 */
[----:B------:R-:W-:-:S06]  /*a720*/  FADD.FTZ R2, R2, R13 ;  /* 0x0000000d02027221 */ /* 0x000fcc0000010000 */
[----:B------:R-:W-:Y:S02]  /*a730*/  MOV R64, R89 ;  /* 0x0000005900407202 */ /* 0x000fe40000000f00 */
[C---:B------:R-:W-:Y:S01]  /*a740*/  HMMA.16816.F32.BF16 R88, R196.reuse, R96, R48 ;  /* 0x00000060c458723c */ /* 0x040fe20000041830 */
[----:B------:R-:W-:Y:S02]  /*a750*/  MOV R67, R77 ;  /* 0x0000004d00437202 */ /* 0x000fe40000000f00 */
[----:B------:R-:W-:Y:S02]  /*a760*/  MOV R66, R78 ;  /* 0x0000004e00427202 */ /* 0x000fe40000000f00 */
[----:B------:R-:W-:Y:S02]  /*a770*/  MOV R65, R79 ;  /* 0x0000004f00417202 */ /* 0x000fe40000000f00 */
[----:B------:R-:W-:Y:S01]  /*a780*/  MOV R49, R70 ;  /* 0x0000004600317202 */ /* 0x000fe20000000f00 */
[----:B------:R-:W-:Y:S01]  /*a790*/  HMMA.16816.F32.BF16 R76, R196, R82, R60 ;  /* 0x00000052c44c723c */ /* 0x000fe2000004183c */
[----:B------:R-:W-:-:S02]  /*a7a0*/  MOV R50, R69 ;  /* 0x0000004500327202 */ /* 0x000fc40000000f00 */
[----:B------:R-:W-:Y:S01]  /*a7b0*/  MOV R51, R68 ;  /* 0x0000004400337202 */ /* 0x000fe20000000f00 */
[----:B------:R-:W-:-:S03]  /*a7c0*/  FADD.FTZ R0, R0, R12 ;  /* 0x0000000c00007221 */ /* 0x000fc60000010000 */
[----:B------:R-:W-:Y:S01]  /*a7d0*/  MOV R60, R87 ;  /* 0x00000057003c7202 */ /* 0x000fe20000000f00 */
[----:B------:R-:W-:Y:S01]  /*a7e0*/  HMMA.16816.F32.BF16 R192, R196, R4, R192 ;  /* 0x00000004c4c0723c */ /* 0x000fe200000418c0 */
[----:B------:R-:W-:Y:S02]  /*a7f0*/  MOV R61, R86 ;  /* 0x00000056003d7202 */ /* 0x000fe40000000f00 */
[----:B------:R-:W-:Y:S01]  /*a800*/  MOV R62, R85 ;  /* 0x00000055003e7202 */ /* 0x000fe20000000f00 */
[----:B------:R-:W-:Y:S01]  /*a810*/  FADD.FTZ R2, R51, R2 ;  /* 0x0000000233027221 */ /* 0x000fe20000010000 */
[----:B------:R-:W-:-:S03]  /*a820*/  MOV R63, R84 ;  /* 0x00000054003f7202 */ /* 0x000fc60000000f00 */
[----:B------:R-:W-:Y:S01]  /*a830*/  HMMA.16816.F32.BF16 R188, R200, R4, R188 ;  /* 0x00000004c8bc723c */ /* 0x000fe200000418bc */
[----:B------:R-:W-:-:S06]  /*a840*/  FADD.FTZ R0, R60, R0 ;  /* 0x000000003c007221 */ /* 0x000fcc0000010000 */
[----:B------:R-:W-:Y:S02]  /*a850*/  FADD.FTZ R5, R49, R15 ;  /* 0x0000000f31057221 */ /* 0x000fe40000010000 */
[----:B------:R-:W-:Y:S02]  /*a860*/  FADD.FTZ R4, R50, R14 ;  /* 0x0000000e32047221 */ /* 0x000fe40000010000 */
[----:B------:R-:W-:Y:S01]  /*a870*/  FADD.FTZ R5, R61, R5 ;  /* 0x000000053d057221 */ /* 0x000fe20000010000 */
[----:B------:R-:W-:Y:S01]  /*a880*/  MOV R44, R146 ;  /* 0x00000092002c7202 */ /* 0x000fe20000000f00 */
        /* <DEDUP_REMOVED lines=11> */
[----:B------:R-:W1:Y:S01]  /*a940*/  LDSM.16.MT88.4 R112, [R225+0xd800] ;  /* 0x00d80000e170783b */ /* 0x000e620000004200 */
[----:B------:R-:W-:-:S02]  /*a950*/  FADD.FTZ R0, R44, R0 ;  /* 0x000000002c007221 */ /* 0x000fc40000010000 */
[----:B------:R-:W-:Y:S01]  /*a960*/  FADD.FTZ R5, R45, R5 ;  /* 0x000000052d057221 */ /* 0x000fe20000010000 */
[----:B------:R-:W2:Y:S01]  /*a970*/  LDSM.16.MT88.4 R128, [R167+0xf800] ;  /* 0x00f80000a780783b */ /* 0x000ea20000004200 */
[----:B------:R-:W-:Y:S02]  /*a980*/  FADD.FTZ R4, R46, R4 ;  /* 0x000000042e047221 */ /* 0x000fe40000010000 */
[----:B------:R-:W-:Y:S01]  /*a990*/  FADD.FTZ R2, R47, R2 ;  /* 0x000000022f027221 */ /* 0x000fe20000010000 */
[----:B------:R-:W3:Y:S01]  /*a9a0*/  LDSM.16.MT88.4 R144, [R224+0xf800] ;  /* 0x00f80000e090783b */ /* 0x000ee20000004200 */
        /* <DEDUP_REMOVED lines=28> */
[----:B------:R-:W-:Y:S01]  /*ab70*/  FADD.FTZ R0, R41, R0 ;  /* 0x0000000029007221 */ /* 0x000fe20000010000 */
[----:B------:R4:W-:Y:S04]  /*ab80*/  STL [R1], R5 ;  /* 0x0000000501007387 */ /* 0x0009e80000100800 */
[----:B------:R4:W-:Y:S04]  /*ab90*/  STL [R1+0xc], R4 ;  /* 0x00000c0401007387 */ /* 0x0009e80000100800 */
[----:B------:R4:W-:Y:S04]  /*aba0*/  STL [R1+0x10], R2 ;  /* 0x0000100201007387 */ /* 0x0009e80000100800 */
[----:B------:R4:W-:Y:S01]  /*abb0*/  STL [R1+0x14], R0 ;  /* 0x0000140001007387 */ /* 0x0009e20000100800 */
[----:B------:R-:W-:Y:S01]  /*abc0*/  ISETP.GE.AND P0, PT, R250, 0x3, PT ;  /* 0x00000003fa00780c */ /* 0x000fe20003f06270 */
[----:B------:R-:W-:Y:S01]  /*abd0*/  HMMA.16816.F32.BF16 R92, R196, R98, R92 ;  /* 0x00000062c45c723c */ /* 0x000fe2000004185c */
[----:B------:R-:W-:-:S02]  /*abe0*/  MOV R163, R165 ;  /* 0x000000a500a37202 */ /* 0x000fc40000000f00 */
[----:B------:R-:W-:-:S05]  /*abf0*/  MOV R164, R166 ;  /* 0x000000a600a47202 */ /* 0x000fca0000000f00 */
[----:B-1----:R-:W-:Y:S01]  /*ac00*/  HMMA.16816.F32.BF16 R104, R196, R112, R104 ;  /* 0x00000070c468723c */ /* 0x002fe20000041868 */
[----:B------:R-:W-:Y:S02]  /*ac10*/  MOV R3, R160 ;  /* 0x000000a000037202 */ /* 0x000fe40000000f00 */
[----:B------:R-:W-:-:S05]  /*ac20*/  MOV R162, R161 ;  /* 0x000000a100a27202 */ /* 0x000fca0000000f00 */
[----:B------:R-:W-:Y:S01]  /*ac30*/  HMMA.16816.F32.BF16 R108, R196, R114, R108 ;  /* 0x00000072c46c723c */ /* 0x000fe2000004186c */
[----:B------:R-:W-:Y:S02]  /*ac40*/  @P0 MOV R163, R165 ;  /* 0x000000a500a30202 */ /* 0x000fe40000000f00 */
[----:B------:R-:W-:-:S05]  /*ac50*/  @P0 MOV R164, R166 ;  /* 0x000000a600a40202 */ /* 0x000fca0000000f00 */
[----:B--2---:R-:W-:Y:S01]  /*ac60*/  HMMA.16816.F32.BF16 R120, R196, R128, R120 ;  /* 0x00000080c478723c */ /* 0x004fe20000041878 */
[----:B------:R-:W-:Y:S02]  /*ac70*/  @P0 MOV R3, R160 ;  /* 0x000000a000030202 */ /* 0x000fe40000000f00 */
[----:B------:R-:W-:-:S05]  /*ac80*/  @P0 MOV R162, R161 ;  /* 0x000000a100a20202 */ /* 0x000fca0000000f00 */
[----:B------:R-:W-:Y:S01]  /*ac90*/  HMMA.16816.F32.BF16 R124, R196, R130, R124 ;  /* 0x00000082c47c723c */ /* 0x000fe2000004187c */
[----:B------:R-:W-:-:S07]  /*aca0*/  @P0 IADD3 R242, R250, -0x3, RZ ;  /* 0xfffffffdfaf20810 */ /* 0x000fce0007ffe0ff */
[C---:B---3--:R-:W-:Y:S08]  /*acb0*/  HMMA.16816.F32.BF16 R136, R196.reuse, R144, R136 ;  /* 0x00000090c488723c */ /* 0x048ff00000041888 */
        /* <DEDUP_REMOVED lines=16> */
[----:B------:R-:W-:Y:S01]  /*adc0*/  HMMA.16816.F32.BF16 R200, R200, R6, R8 ;  /* 0x00000006c8c8723c */ /* 0x000fe20000041808 */
[----:B------:R-:W-:Y:S03]  /*add0*/  @!UPT UIADD3 URZ, URZ, URZ, URZ ;  /* 0x0000003f3f3ff290 */ /* 0x000fe6000fffe03f */
[----:B------:R-:W-:Y:S11]  /*ade0*/  @P0 BRA `(.L_x_4) ;  /* 0x0000002000000947 */ /* 0x000ff60003800000 */
.L_x_2:
[----:B-1--4-:R-:W2:Y:S02]  /*adf0*/  LDL.LU R0, [R1+0x30] ;  /* 0x0000300001007983 */ /* 0x012ea40000300800 */
[----:B--2---:R-:W-:-:S07]  /*ae00*/  IADD3 R242, R0, -0x1, RZ ;  /* 0xffffffff00f27810 */ /* 0x004fce0007ffe0ff */
.L_x_4:
[----:B----4-:R-:W-:-:S13]  /*ae10*/  ISETP.GE.AND P0, PT, R242, RZ, PT ;  /* 0x000000fff200720c */ /* 0x010fda0003f06270 */
[----:B------:R-:W-:Y:S05]  /*ae20*/  @!P0 BRA `(.L_x_5) ;  /* 0x000039c000008947 */ /* 0x000fea0003800000 */
[----:B------:R-:W2:Y:S01]  /*ae30*/  LDL.LU.64 R6, [R1+0x38] ;  /* 0x0000380001067983 */ /* 0x000ea20000300a00 */
[----:B------:R-:W-:Y:S01]  /*ae40*/  MOV R166, R3 ;  /* 0x0000000300a67202 */ /* 0x000fe20000000f00 */
[----:B------:R-:W-:Y:S02]  /*ae50*/  IMAD.MOV.U32 R161, RZ, RZ, R163 ;  /* 0x000000ffffa17224 */ /* 0x000fe400078e00a3 */
[----:B------:R-:W3:Y:S01]  /*ae60*/  LDL.LU.64 R4, [R1+0x48] ;  /* 0x0000480001047983 */ /* 0x000ee20000300a00 */
[----:B------:R-:W-:Y:S02]  /*ae70*/  IMAD.MOV.U32 R160, RZ, RZ, R164 ;  /* 0x000000ffffa07224 */ /* 0x000fe400078e00a4 */
[----:B------:R-:W-:Y:S01]  /*ae80*/  IMAD.MOV.U32 R165, RZ, RZ, R162 ;  /* 0x000000ffffa57224 */ /* 0x000fe200078e00a2 */
[----:B--2---:R-:W-:Y:S02]  /*ae90*/  MOV R3, R7 ;  /* 0x0000000700037202 */ /* 0x004fe40000000f00 */
[----:B---3--:R-:W-:-:S05]  /*aea0*/  MOV R2, R4 ;  /* 0x0000000400027202 */ /* 0x008fca0000000f00 */
[----:B------:R1:W-:Y:S01]  /*aeb0*/  STL.64 [R1+0x18], R2 ;  /* 0x0000180201007387 */ /* 0x0003e20000100a00 */
[----:B------:R-:W-:Y:S05]  /*aec0*/  BRA `(.L_x_6) ;  /* 0x000001f000007947 */ /* 0x000fea0003800000 */
.L_x_8:
[----:B------:R-:W2:Y:S01]  /*aed0*/  LDL.64 R246, [R1+0x28] ;  /* 0x0000280001f67983 */ /* 0x000ea20000100a00 */
[----:B------:R-:W-:Y:S03]  /*aee0*/  IADD3 R0, R242, -0x1, RZ ;  /* 0xfffffffff2007810 */ /* 0x000fe60007ffe0ff */
[----:B------:R-:W3:Y:S01]  /*aef0*/  LDL.64 R244, [R1+0x20] ;  /* 0x0000200001f47983 */ /* 0x000ee20000100a00 */
[----:B------:R-:W-:Y:S01]  /*af00*/  SHF.R.S32.HI R162, RZ, 0x1f, R0 ;  /* 0x0000001fffa27819 */ /* 0x000fe20000011400 */
[----:B------:R-:W-:Y:S04]  /*af10*/  IMAD.WIDE.U32 R2, R0, c[0x0][0x198], RZ ;  /* 0x0000660000027a25 */ /* 0x000fe800078e00ff */
[----:B------:R-:W-:Y:S04]  /*af20*/  IMAD R162, R162, c[0x0][0x198], RZ ;  /* 0x00006600a2a27a24 */ /* 0x000fe800078e02ff */
[----:B------:R-:W-:Y:S04]  /*af30*/  IMAD R162, R0, c[0x0][0x19c], R162 ;  /* 0x0000670000a27a24 */ /* 0x000fe800078e02a2 */
[----:B------:R-:W-:Y:S01]  /*af40*/  IMAD.IADD R162, R3, 0x1, R162 ;  /* 0x0000000103a27824 */ /* 0x000fe200078e02a2 */
[----:B--2---:R-:W-:Y:S04]  /*af50*/  LEA R0, P1, R2, R246, 0x6 ;  /* 0x000000f602007211 */ /* 0x004fe800078230ff */
[----:B------:R-:W-:Y:S02]  /*af60*/  LEA R204, P2, R0, c[0x0][0x168], 0x1 ;  /* 0x00005a0000cc7a11 */ /* 0x000fe400078408ff */
[----:B---3--:R-:W-:Y:S02]  /*af70*/  LEA.HI.X R2, R2, R245, R162, 0x6, P1 ;  /* 0x000000f502027211 */ /* 0x008fe400008f34a2 */
[----:B------:R-:W-:Y:S02]  /*af80*/  IADD3 R162, P1, R204, UR8, RZ ;  /* 0x00000008cca27c10 */ /* 0x000fe4000ff3e0ff */
        /* <DEDUP_REMOVED lines=17> */
[----:B------:R-:W0:Y:S01]  /*b0a0*/  LDGDEPBAR ;  /* 0x00000000000079af */ /* 0x000e220000000000 */
[----:B------:R-:W-:-:S05]  /*b0b0*/  BRA `(.L_x_7) ;  /* 0x00000d0000007947 */ /* 0x000fca0003800000 */
.L_x_6:
[----:B-1----:R-:W2:Y:S01]  /*b0c0*/  LDL.64 R2, [R1+0x18] ;  /* 0x0000180001027983 */ /* 0x002ea20000100a00 */
[----:B------:R-:W-:Y:S04]  /*b0d0*/  DEPBAR.LE SB0, 0x0 ;  /* 0x000080000000791a */ /* 0x000fe80000000000 */
[----:B------:R-:W-:Y:S01]  /*b0e0*/  SHF.R.S32.HI R4, RZ, 0x1f, R242 ;  /* 0x0000001fff047819 */ /* 0x000fe200000114f2 */
[----:B------:R-:W-:Y:S01]  /*b0f0*/  BAR.SYNC.DEFER_BLOCKING 0x0 ;  /* 0x0000000000007b1d */ /* 0x000fe20000010000 */
[----:B------:R-:W-:Y:S04]  /*b100*/  IMAD R0, R242, UR14, RZ ;  /* 0x0000000ef2007c24 */ /* 0x000fe8000f8e02ff */
[----:B------:R-:W-:Y:S02]  /*b110*/  IMAD R0, R4, UR15, R0 ;  /* 0x0000000f04007c24 */ /* 0x000fe4000f8e0200 */
[----:B--2---:R-:W-:Y:S04]  /*b120*/  IMAD.WIDE.U32 R2, R242, UR15, R2 ;  /* 0x0000000ff2027c25 */ /* 0x004fe8000f8e0002 */
[----:B------:R-:W-:Y:S01]  /*b130*/  IMAD.IADD R0, R3, 0x1, R0 ;  /* 0x0000000103007824 */ /* 0x000fe200078e0200 */
[C---:B------:R-:W-:Y:S04]  /*b140*/  LEA R6, P1, R2.reuse, c[0x0][0x170], 0x1 ;  /* 0x00005c0002067a11 */ /* 0x040fe800078208ff */
[----:B------:R-:W-:Y:S02]  /*b150*/  LEA.HI.X R7, R2, c[0x0][0x174], R0, 0x1, P1 ;  /* 0x00005d0002077a11 */ /* 0x000fe400008f0c00 */
[----:B------:R-:W-:Y:S03]  /*b160*/  IADD3 R4, P0, R6, UR7, RZ ;  /* 0x0000000706047c10 */ /* 0x000fe6000ff1e0ff */
[----:B------:R-:W-:Y:S01]  /*b170*/  @!PT LDS RZ, [RZ] ;  /* 0x00000000fffff984 */ /* 0x000fe20000000800 */
[----:B------:R-:W-:Y:S01]  /*b180*/  @!PT LDS RZ, [RZ] ;  /* 0x00000000fffff984 */ /* 0x000fe20000000800 */
[----:B------:R-:W-:Y:S01]  /*b190*/  @!PT LDS RZ, [RZ] ;  /* 0x00000000fffff984 */ /* 0x000fe20000000800 */
[----:B-----5:R1:W-:Y:S01]  /*b1a0*/  LDGSTS.E.BYPASS.LTC128B.128 [R243+0xc000], [R6.64] ;  /* 0x0c00000006f37fae */ /* 0x0203e2000b901d50 */
[----:B------:R-:W-:Y:S02]  /*b1b0*/  IADD3.X R5, R7, UR4, RZ, P0, !PT ;  /* 0x0000000407057c10 */ /* 0x000fe400087fe4ff */
[----:B------:R-:W-:Y:S03]  /*b1c0*/  IADD3 R2, P1, R4, UR7, RZ ;  /* 0x0000000704027c10 */ /* 0x000fe6000ff3e0ff */
[----:B------:R1:W-:Y:S01]  /*b1d0*/  LDGSTS.E.BYPASS.LTC128B.128 [R243+0xe000], [R6.64+0x80] ;  /* 0x0e00008006f37fae */ /* 0x0003e2000b901d50 */
[----:B------:R-:W-:Y:S02]  /*b1e0*/  IADD3.X R3, R5, UR4, RZ, P1, !PT ;  /* 0x0000000405037c10 */ /* 0x000fe40008ffe4ff */
[----:B------:R-:W-:Y:S03]  /*b1f0*/  IADD3 R8, P0, R2, UR7, RZ ;  /* 0x0000000702087c10 */ /* 0x000fe6000ff1e0ff */
[----:B------:R1:W-:Y:S01]  /*b200*/  LDGSTS.E.BYPASS.LTC128B.128 [R243+0xc800], [R4.64] ;  /* 0x0c80000004f37fae */ /* 0x0003e2000b901d50 */
[----:B------:R-:W-:Y:S02]  /*b210*/  IADD3.X R9, R3, UR4, RZ, P0, !PT ;  /* 0x0000000403097c10 */ /* 0x000fe400087fe4ff */
[----:B------:R-:W-:Y:S03]  /*b220*/  ISETP.GT.AND P0, PT, R242, RZ, PT ;  /* 0x000000fff200720c */ /* 0x000fe60003f04270 */
[----:B------:R1:W-:Y:S06]  /*b230*/  LDGSTS.E.BYPASS.LTC128B.128 [R243+0xe800], [R4.64+0x80] ;  /* 0x0e80008004f37fae */ /* 0x0003ec000b901d50 */
[----:B------:R2:W-:Y:S06]  /*b240*/  LDGSTS.E.BYPASS.LTC128B.128 [R243+0xd000], [R2.64] ;  /* 0x0d00000002f37fae */ /* 0x0005ec000b901d50 */
[----:B------:R2:W-:Y:S06]  /*b250*/  LDGSTS.E.BYPASS.LTC128B.128 [R243+0xf000], [R2.64+0x80] ;  /* 0x0f00008002f37fae */ /* 0x0005ec000b901d50 */
[----:B------:R3:W-:Y:S06]  /*b260*/  LDGSTS.E.BYPASS.LTC128B.128 [R243+0xd800], [R8.64] ;  /* 0x0d80000008f37fae */ /* 0x0007ec000b901d50 */
[----:B------:R3:W-:Y:S06]  /*b270*/  LDGSTS.E.BYPASS.LTC128B.128 [R243+0xf800], [R8.64+0x80] ;  /* 0x0f80008008f37fae */ /* 0x0007ec000b901d50 */
[----:B------:R-:W-:Y:S06]  /*b280*/  LDSM.16.M88.4 R64, [R230] ;  /* 0x00000000e640783b */ /* 0x000fec0000000200 */
[----:B------:R-:W1:Y:S06]  /*b290*/  LDSM.16.M88.4 R16, [R229] ;  /* 0x00000000e510783b */ /* 0x000e6c0000000200 */
[----:B------:R-:W3:Y:S06]  /*b2a0*/  LDSM.16.M88.4 R60, [R230+0x2000] ;  /* 0x00200000e63c783b */ /* 0x000eec0000000200 */
[----:B------:R-:W4:Y:S06]  /*b2b0*/  LDSM.16.M88.4 R32, [R229+0x800] ;  /* 0x00080000e520783b */ /* 0x000f2c0000000200 */
[----:B------:R-:W0:Y:S06]  /*b2c0*/  LDGDEPBAR ;  /* 0x00000000000079af */ /* 0x000e2c0000000000 */
[----:B------:R-:W2:Y:S06]  /*b2d0*/  LDSM.16.M88.4 R48, [R229+0x1000] ;  /* 0x00100000e530783b */ /* 0x000eac0000000200 */
[----:B------:R-:W2:Y:S06]  /*b2e0*/  LDSM.16.M88.4 R204, [R229+0x1800] ;  /* 0x00180000e5cc783b */ /* 0x000eac0000000200 */
[----:B------:R-:W-:Y:S01]  /*b2f0*/  LDSM.16.M88.4 R208, [R231] ;  /* 0x00000000e7d0783b */ /* 0x000fe20000000200 */
[-C--:B-1----:R-:W-:Y:S05]  /*b300*/  HMMA.16816.F32.BF16 R4, R64, R16.reuse, RZ ;  /* 0x000000104004723c */ /* 0x082fea00000418ff */
[----:B------:R-:W1:Y:S03]  /*b310*/  LDSM.16.M88.4 R212, [R234] ;  /* 0x00000000ead4783b */ /* 0x000e660000000200 */
[C---:B---3--:R-:W-:Y:S03]  /*b320*/  HMMA.16816.F32.BF16 R8, R60.reuse, R16, RZ ;  /* 0x000000103c08723c */ /* 0x048fe600000418ff */
[----:B------:R-:W3:Y:S06]  /*b330*/  LDSM.16.M88.4 R216, [R231+0x2000] ;  /* 0x00200000e7d8783b */ /* 0x000eec0000000200 */
[----:B------:R-:W-:Y:S01]  /*b340*/  LDSM.16.M88.4 R220, [R240] ;  /* 0x00000000f0dc783b */ /* 0x000fe20000000200 */
[-C--:B------:R-:W-:Y:S08]  /*b350*/  HMMA.16816.F32.BF16 R12, R60, R18.reuse, RZ ;  /* 0x000000123c0c723c */ /* 0x080ff000000418ff */
[C---:B------:R-:W-:Y:S08]  /*b360*/  HMMA.16816.F32.BF16 R16, R64.reuse, R18, RZ ;  /* 0x000000124010723c */ /* 0x040ff000000418ff */
[-C--:B----4-:R-:W-:Y:S08]  /*b370*/  HMMA.16816.F32.BF16 R20, R64, R32.reuse, RZ ;  /* 0x000000204014723c */ /* 0x090ff000000418ff */
[C---:B------:R-:W-:Y:S08]  /*b380*/  HMMA.16816.F32.BF16 R24, R60.reuse, R32, RZ ;  /* 0x000000203c18723c */ /* 0x040ff000000418ff */
[-C--:B------:R-:W-:Y:S08]  /*b390*/  HMMA.16816.F32.BF16 R28, R60, R34.reuse, RZ ;  /* 0x000000223c1c723c */ /* 0x080ff000000418ff */
[C---:B------:R-:W-:Y:S08]  /*b3a0*/  HMMA.16816.F32.BF16 R32, R64.reuse, R34, RZ ;  /* 0x000000224020723c */ /* 0x040ff000000418ff */
[-C--:B--2---:R-:W-:Y:S08]  /*b3b0*/  HMMA.16816.F32.BF16 R36, R64, R48.reuse, RZ ;  /* 0x000000304024723c */ /* 0x084ff000000418ff */
[C---:B------:R-:W-:Y:S08]  /*b3c0*/  HMMA.16816.F32.BF16 R40, R60.reuse, R48, RZ ;  /* 0x000000303c28723c */ /* 0x040ff000000418ff */
[-C--:B------:R-:W-:Y:S08]  /*b3d0*/  HMMA.16816.F32.BF16 R44, R60, R50.reuse, RZ ;  /* 0x000000323c2c723c */ /* 0x080ff000000418ff */
[C---:B------:R-:W-:Y:S08]  /*b3e0*/  HMMA.16816.F32.BF16 R48, R64.reuse, R50, RZ ;  /* 0x000000324030723c */ /* 0x040ff000000418ff */
[-C--:B------:R-:W-:Y:S08]  /*b3f0*/  HMMA.16816.F32.BF16 R52, R64, R204.reuse, RZ ;  /* 0x000000cc4034723c */ /* 0x080ff000000418ff */
[C---:B------:R-:W-:Y:S08]  /*b400*/  HMMA.16816.F32.BF16 R56, R60.reuse, R204, RZ ;  /* 0x000000cc3c38723c */ /* 0x040ff000000418ff */
[-C--:B------:R-:W-:Y:S08]  /*b410*/  HMMA.16816.F32.BF16 R60, R60, R206.reuse, RZ ;  /* 0x000000ce3c3c723c */ /* 0x080ff000000418ff */
[----:B------:R-:W-:Y:S01]  /*b420*/  HMMA.16816.F32.BF16 R64, R64, R206, RZ ;  /* 0x000000ce4040723c */ /* 0x000fe200000418ff */
[----:B------:R-:W2:Y:S07]  /*b430*/  LDSM.16.M88.4 R204, [R241] ;  /* 0x00000000f1cc783b */ /* 0x000eae0000000200 */
[-C--:B-1----:R-:W-:Y:S08]  /*b440*/  HMMA.16816.F32.BF16 R4, R208, R212.reuse, R4 ;  /* 0x000000d4d004723c */ /* 0x082ff00000041804 */
[C---:B---3--:R-:W-:Y:S08]  /*b450*/  HMMA.16816.F32.BF16 R8, R216.reuse, R212, R8 ;  /* 0x000000d4d808723c */ /* 0x048ff00000041808 */
[-C--:B------:R-:W-:Y:S08]  /*b460*/  HMMA.16816.F32.BF16 R12, R216, R214.reuse, R12 ;  /* 0x000000d6d80c723c */ /* 0x080ff0000004180c */
[C---:B------:R-:W-:Y:S01]  /*b470*/  HMMA.16816.F32.BF16 R16, R208.reuse, R214, R16 ;  /* 0x000000d6d010723c */ /* 0x040fe20000041810 */
[----:B------:R-:W1:Y:S07]  /*b480*/  LDSM.16.M88.4 R212, [R239] ;  /* 0x00000000efd4783b */ /* 0x000e6e0000000200 */
[-C--:B--2---:R-:W-:Y:S08]  /*b490*/  HMMA.16816.F32.BF16 R20, R208, R204.reuse, R20 ;  /* 0x000000ccd014723c */ /* 0x084ff00000041814 */
[C---:B------:R-:W-:Y:S08]  /*b4a0*/  HMMA.16816.F32.BF16 R24, R216.reuse, R204, R24 ;  /* 0x000000ccd818723c */ /* 0x040ff00000041818 */
[-C--:B------:R-:W-:Y:S08]  /*b4b0*/  HMMA.16816.F32.BF16 R28, R216, R206.reuse, R28 ;  /* 0x000000ced81c723c */ /* 0x080ff0000004181c */
[C---:B------:R-:W-:Y:S01]  /*b4c0*/  HMMA.16816.F32.BF16 R32, R208.reuse, R206, R32 ;  /* 0x000000ced020723c */ /* 0x040fe20000041820 */
[----:B------:R-:W-:Y:S07]  /*b4d0*/  LDSM.16.M88.4 R204, [R233] ;  /* 0x00000000e9cc783b */ /* 0x000fee0000000200 */
[-C--:B------:R-:W-:Y:S08]  /*b4e0*/  HMMA.16816.F32.BF16 R36, R208, R220.reuse, R36 ;  /* 0x000000dcd024723c */ /* 0x080ff00000041824 */
[C---:B------:R-:W-:Y:S08]  /*b4f0*/  HMMA.16816.F32.BF16 R40, R216.reuse, R220, R40 ;  /* 0x000000dcd828723c */ /* 0x040ff00000041828 */
[-C--:B------:R-:W-:Y:S08]  /*b500*/  HMMA.16816.F32.BF16 R44, R216, R222.reuse, R44 ;  /* 0x000000ded82c723c */ /* 0x080ff0000004182c */
[C---:B------:R-:W-:Y:S01]  /*b510*/  HMMA.16816.F32.BF16 R48, R208.reuse, R222, R48 ;  /* 0x000000ded030723c */ /* 0x040fe20000041830 */
[----:B------:R-:W2:Y:S07]  /*b520*/  LDSM.16.M88.4 R220, [R228] ;  /* 0x00000000e4dc783b */ /* 0x000eae0000000200 */
[-C--:B-1----:R-:W-:Y:S08]  /*b530*/  HMMA.16816.F32.BF16 R52, R208, R212.reuse, R52 ;  /* 0x000000d4d034723c */ /* 0x082ff00000041834 */
[C---:B------:R-:W-:Y:S08]  /*b540*/  HMMA.16816.F32.BF16 R56, R216.reuse, R212, R56 ;  /* 0x000000d4d838723c */ /* 0x040ff00000041838 */
[-C--:B------:R-:W-:Y:S01]  /*b550*/  HMMA.16816.F32.BF16 R60, R216, R214.reuse, R60 ;  /* 0x000000d6d83c723c */ /* 0x080fe2000004183c */
[----:B------:R-:W1:Y:S07]  /*b560*/  LDSM.16.M88.4 R216, [R233+0x2000] ;  /* 0x00200000e9d8783b */ /* 0x000e6e0000000200 */
[----:B------:R-:W-:Y:S01]  /*b570*/  HMMA.16816.F32.BF16 R64, R208, R214, R64 ;  /* 0x000000d6d040723c */ /* 0x000fe20000041840 */
[----:B------:R-:W3:Y:S06]  /*b580*/  LDSM.16.M88.4 R208, [R228+0x800] ;  /* 0x00080000e4d0783b */ /* 0x000eec0000000200 */
[----:B------:R-:W4:Y:S01]  /*b590*/  LDSM.16.M88.4 R212, [R228+0x1000] ;  /* 0x00100000e4d4783b */ /* 0x000f220000000200 */
[-C--:B--2---:R-:W-:Y:S08]  /*b5a0*/  HMMA.16816.F32.BF16 R4, R204, R220.reuse, R4 ;  /* 0x000000dccc04723c */ /* 0x084ff00000041804 */
[C---:B-1----:R-:W-:Y:S08]  /*b5b0*/  HMMA.16816.F32.BF16 R8, R216.reuse, R220, R8 ;  /* 0x000000dcd808723c */ /* 0x042ff00000041808 */
[-C--:B------:R-:W-:Y:S08]  /*b5c0*/  HMMA.16816.F32.BF16 R12, R216, R222.reuse, R12 ;  /* 0x000000ded80c723c */ /* 0x080ff0000004180c */
[C---:B------:R-:W-:Y:S01]  /*b5d0*/  HMMA.16816.F32.BF16 R16, R204.reuse, R222, R16 ;  /* 0x000000decc10723c */ /* 0x040fe20000041810 */
[----:B------:R-:W1:Y:S07]  /*b5e0*/  LDSM.16.M88.4 R220, [R228+0x1800] ;  /* 0x00180000e4dc783b */ /* 0x000e6e0000000200 */
[-C--:B---3--:R-:W-:Y:S08]  /*b5f0*/  HMMA.16816.F32.BF16 R20, R204, R208.reuse, R20 ;  /* 0x000000d0cc14723c */ /* 0x088ff00000041814 */
[C---:B------:R-:W-:Y:S08]  /*b600*/  HMMA.16816.F32.BF16 R24, R216.reuse, R208, R24 ;  /* 0x000000d0d818723c */ /* 0x040ff00000041818 */
[-C--:B------:R-:W-:Y:S08]  /*b610*/  HMMA.16816.F32.BF16 R28, R216, R210.reuse, R28 ;  /* 0x000000d2d81c723c */ /* 0x080ff0000004181c */
[C---:B------:R-:W-:Y:S01]  /*b620*/  HMMA.16816.F32.BF16 R32, R204.reuse, R210, R32 ;  /* 0x000000d2cc20723c */ /* 0x040fe20000041820 */
[----:B------:R-:W-:Y:S07]  /*b630*/  LDSM.16.M88.4 R208, [R232] ;  /* 0x00000000e8d0783b */ /* 0x000fee0000000200 */
[-C--:B----4-:R-:W-:Y:S08]  /*b640*/  HMMA.16816.F32.BF16 R36, R204, R212.reuse, R36 ;  /* 0x000000d4cc24723c */ /* 0x090ff00000041824 */
        /* <DEDUP_REMOVED lines=20> */
[----:B------:R-:W-:Y:S07]  /*b790*/  LDSM.16.M88.4 R204, [R230+0x4000] ;  /* 0x00400000e6cc783b */ /* 0x000fee0000000200 */
[-C--:B----4-:R-:W-:Y:S08]  /*b7a0*/  HMMA.16816.F32.BF16 R36, R208, R220.reuse, R36 ;  /* 0x000000dcd024723c */ /* 0x090ff00000041824 */
[C---:B------:R-:W-:Y:S08]  /*b7b0*/  HMMA.16816.F32.BF16 R40, R216.reuse, R220, R40 ;  /* 0x000000dcd828723c */ /* 0x040ff00000041828 */
[-C--:B------:R-:W-:Y:S08]  /*b7c0*/  HMMA.16816.F32.BF16 R44, R216, R222.reuse, R44 ;  /* 0x000000ded82c723c */ /* 0x080ff0000004182c */
[C---:B------:R-:W-:Y:S01]  /*b7d0*/  HMMA.16816.F32.BF16 R48, R208.reuse, R222, R48 ;  /* 0x000000ded030723c */ /* 0x040fe20000041830 */
[----:B------:R-:W2:Y:S07]  /*b7e0*/  LDSM.16.M88.4 R220, [R229+0x2000] ;  /* 0x00200000e5dc783b */ /* 0x000eae0000000200 */
        /* <DEDUP_REMOVED lines=27> */
[----:B------:R-:W3:Y:S06]  /*b9a0*/  LDSM.16.M88.4 R204, [R237] ;  /* 0x00000000edcc783b */ /* 0x000eec0000000200 */
[----:B------:R-:W4:Y:S01]  /*b9b0*/  LDSM.16.M88.4 R220, [R236] ;  /* 0x00000000ecdc783b */ /* 0x000f220000000200 */
[-C--:B--2---:R-:W-:Y:S08]  /*b9c0*/  HMMA.16816.F32.BF16 R4, R208, R212.reuse, R4 ;  /* 0x000000d4d004723c */ /* 0x084ff00000041804 */
[C---:B-1----:R-:W-:Y:S08]  /*b9d0*/  HMMA.16816.F32.BF16 R8, R216.reuse, R212, R8 ;  /* 0x000000d4d808723c */ /* 0x042ff00000041808 */
[-C--:B------:R-:W-:Y:S08]  /*b9e0*/  HMMA.16816.F32.BF16 R12, R216, R214.reuse, R12 ;  /* 0x000000d6d80c723c */ /* 0x080ff0000004180c */
[C---:B------:R-:W-:Y:S01]  /*b9f0*/  HMMA.16816.F32.BF16 R16, R208.reuse, R214, R16 ;  /* 0x000000d6d010723c */ /* 0x040fe20000041810 */
[----:B------:R-:W1:Y:S07]  /*ba00*/  LDSM.16.M88.4 R212, [R235] ;  /* 0x00000000ebd4783b */ /* 0x000e6e0000000200 */
        /* <DEDUP_REMOVED lines=43> */
[----:B------:R-:W1:Y:S01]  /*bcc0*/  LDSM.16.M88.4 R212, [R227+0x3800] ;  /* 0x00380000e3d4783b */ /* 0x000e620000000200 */
[----:B------:R-:W-:Y:S05]  /*bcd0*/  DEPBAR.LE SB0, 0x0 ;  /* 0x000080000000791a */ /* 0x000fea0000000000 */
[----:B------:R-:W-:Y:S01]  /*bce0*/  BAR.SYNC.DEFER_BLOCKING 0x0 ;  /* 0x0000000000007b1d */ /* 0x000fe20000010000 */
[-C--:B---3--:R-:W-:Y:S08]  /*bcf0*/  HMMA.16816.F32.BF16 R20, R208, R204.reuse, R20 ;  /* 0x000000ccd014723c */ /* 0x088ff00000041814 */
[C---:B------:R-:W-:Y:S08]  /*bd00*/  HMMA.16816.F32.BF16 R24, R216.reuse, R204, R24 ;  /* 0x000000ccd818723c */ /* 0x040ff00000041818 */
[-C--:B------:R-:W-:Y:S08]  /*bd10*/  HMMA.16816.F32.BF16 R28, R216, R206.reuse, R28 ;  /* 0x000000ced81c723c */ /* 0x080ff0000004181c */
[C---:B------:R-:W-:Y:S08]  /*bd20*/  HMMA.16816.F32.BF16 R32, R208.reuse, R206, R32 ;  /* 0x000000ced020723c */ /* 0x040ff00000041820 */
[-C--:B----4-:R-:W-:Y:S08]  /*bd30*/  HMMA.16816.F32.BF16 R36, R208, R220.reuse, R36 ;  /* 0x000000dcd024723c */ /* 0x090ff00000041824 */
[C---:B------:R-:W-:Y:S08]  /*bd40*/  HMMA.16816.F32.BF16 R40, R216.reuse, R220, R40 ;  /* 0x000000dcd828723c */ /* 0x040ff00000041828 */
[-C--:B------:R-:W-:Y:S08]  /*bd50*/  HMMA.16816.F32.BF16 R44, R216, R222.reuse, R44 ;  /* 0x000000ded82c723c */ /* 0x080ff0000004182c */
[C---:B------:R-:W-:Y:S08]  /*bd60*/  HMMA.16816.F32.BF16 R48, R208.reuse, R222, R48 ;  /* 0x000000ded030723c */ /* 0x040ff00000041830 */
[-C--:B-1----:R-:W-:Y:S08]  /*bd70*/  HMMA.16816.F32.BF16 R52, R208, R212.reuse, R52 ;  /* 0x000000d4d034723c */ /* 0x082ff00000041834 */
[C---:B------:R-:W-:Y:S08]  /*bd80*/  HMMA.16816.F32.BF16 R56, R216.reuse, R212, R56 ;  /* 0x000000d4d838723c */ /* 0x040ff00000041838 */
[-C--:B------:R-:W-:Y:S08]  /*bd90*/  HMMA.16816.F32.BF16 R60, R216, R214.reuse, R60 ;  /* 0x000000d6d83c723c */ /* 0x080ff0000004183c */
[----:B------:R-:W-:Y:S01]  /*bda0*/  HMMA.16816.F32.BF16 R64, R208, R214, R64 ;  /* 0x000000d6d040723c */ /* 0x000fe20000041840 */
[----:B------:R-:W-:-:S07]  /*bdb0*/  @P0 BRA `(.L_x_8) ;  /* 0xfffff11000000947 */ /* 0x000fce000383ffff */
.L_x_7:
[----:B------:R-:W-:Y:S02]  /*bdc0*/  FMNMX.FTZ R0, R4, R160, !PT ;  /* 0x000000a004007209 */ /* 0x000fe40007810000 */
[----:B------:R-:W-:Y:S02]  /*bdd0*/  IADD3 R242, R242, -0x1, RZ ;  /* 0xfffffffff2f27810 */ /* 0x000fe40007ffe0ff */
[----:B-1----:R-:W-:Y:S02]  /*bde0*/  FMNMX.FTZ R2, R5, R0, !PT ;  /* 0x0000000005027209 */ /* 0x002fe40007810000 */
[----:B------:R-:W-:Y:S02]  /*bdf0*/  FMNMX.FTZ R0, R6, R161, !PT ;  /* 0x000000a106007209 */ /* 0x000fe40007810000 */
        /* <DEDUP_REMOVED lines=33> */
[----:B------:R-:W-:Y:S01]  /*c010*/  FMNMX.FTZ R2, R25, R2, !PT ;  /* 0x0000000219027209 */ /* 0x000fe20007810000 */
[----:B------:R-:W1:Y:S01]  /*c020*/  SHFL.BFLY PT, R205, R164, 0x2, 0x1f ;  /* 0x0c401f00a4cd7f89 */ /* 0x000e6200000e0000 */
        /* <DEDUP_REMOVED lines=21> */
[----:B-1----:R-:W-:Y:S02]  /*c180*/  FMNMX.FTZ R164, R164, R205, !PT ;  /* 0x000000cda4a47209 */ /* 0x002fe40007810000 */
[----:B------:R-:W-:Y:S02]  /*c190*/  FMNMX.FTZ R0, R62, R0, !PT ;  /* 0x000000003e007209 */ /* 0x000fe40007810000 */
[----:B------:R-:W-:Y:S01]  /*c1a0*/  FMNMX.FTZ R3, R67, R3, !PT ;  /* 0x0000000343037209 */ /* 0x000fe20007810000 */
[----:B------:R-:W1:Y:S01]  /*c1b0*/  SHFL.BFLY PT, R205, R164, 0x1, 0x1f ;  /* 0x0c201f00a4cd7f89 */ /* 0x000e6200000e0000 */
[----:B------:R-:W-:Y:S02]  /*c1c0*/  FMNMX.FTZ R2, R57, R2, !PT ;  /* 0x0000000239027209 */ /* 0x000fe40007810000 */
[----:B------:R-:W-:Y:S02]  /*c1d0*/  FMNMX.FTZ R0, R63, R0, !PT ;  /* 0x000000003f007209 */ /* 0x000fe40007810000 */
[----:B------:R-:W-:Y:S03]  /*c1e0*/  FMNMX.FTZ R162, R60, R2, !PT ;  /* 0x000000023ca27209 */ /* 0x000fe60007810000 */
[----:B------:R-:W2:Y:S01]  /*c1f0*/  SHFL.BFLY PT, R163, R3, 0x2, 0x1f ;  /* 0x0c401f0003a37f89 */ /* 0x000ea200000e0000 */
[----:B------:R-:W-:Y:S07]  /*c200*/  FMNMX.FTZ R162, R61, R162, !PT ;  /* 0x000000a23da27209 */ /* 0x000fee0007810000 */
[----:B------:R-:W3:Y:S01]  /*c210*/  SHFL.BFLY PT, R2, R0, 0x2, 0x1f ;  /* 0x0c401f0000027f89 */ /* 0x000ee200000e0000 */
[----:B-1----:R-:W-:Y:S07]  /*c220*/  FMNMX.FTZ R164, R164, R205, !PT ;  /* 0x000000cda4a47209 */ /* 0x002fee0007810000 */
[----:B------:R-:W1:Y:S01]  /*c230*/  SHFL.BFLY PT, R204, R162, 0x2, 0x1f ;  /* 0x0c401f00a2cc7f89 */ /* 0x000e6200000e0000 */
[----:B------:R-:W-:Y:S02]  /*c240*/  FSETP.NEU.FTZ.AND P1, PT, R164, -INF , PT ;  /* 0xff800000a400780b */ /* 0x000fe40003f3d000 */
[----:B--2---:R-:W-:Y:S05]  /*c250*/  FMNMX.FTZ R163, R3, R163, !PT ;  /* 0x000000a303a37209 */ /* 0x004fea0007810000 */
[----:B------:R-:W2:Y:S01]  /*c260*/  SHFL.BFLY PT, R206, R163, 0x1, 0x1f ;  /* 0x0c201f00a3ce7f89 */ /* 0x000ea200000e0000 */
[----:B---3--:R-:W-:Y:S01]  /*c270*/  FMNMX.FTZ R2, R0, R2, !PT ;  /* 0x0000000200027209 */ /* 0x008fe20007810000 */
[----:B------:R-:W-:Y:S04]  /*c280*/  FADD.FTZ R0, -R164, R160 ;  /* 0x000000a0a4007221 */ /* 0x000fe80000010100 */
[----:B------:R-:W-:Y:S02]  /*c290*/  FMUL.FTZ R0, R0, c[0x0][0x23c] ;  /* 0x00008f0000007a20 */ /* 0x000fe40000410000 */
[----:B------:R-:W3:Y:S02]  /*c2a0*/  SHFL.BFLY PT, R3, R2, 0x1, 0x1f ;  /* 0x0c201f0002037f89 */ /* 0x000ee400000e0000 */
[----:B------:R4:W5:Y:S01]  /*c2b0*/  MUFU.EX2 R160, R0 ;  /* 0x0000000000a07308 */ /* 0x0009620000000800 */
[----:B-1----:R-:W-:Y:S05]  /*c2c0*/  FMNMX.FTZ R162, R162, R204, !PT ;  /* 0x000000cca2a27209 */ /* 0x002fea0007810000 */
[----:B------:R-:W1:Y:S01]  /*c2d0*/  SHFL.BFLY PT, R204, R162, 0x1, 0x1f ;  /* 0x0c201f00a2cc7f89 */ /* 0x000e6200000e0000 */
[----:B--2---:R-:W-:Y:S02]  /*c2e0*/  FMNMX.FTZ R163, R163, R206, !PT ;  /* 0x000000cea3a37209 */ /* 0x004fe40007810000 */
[----:B---3--:R-:W-:Y:S03]  /*c2f0*/  FMNMX.FTZ R3, R2, R3, !PT ;  /* 0x0000000302037209 */ /* 0x008fe60007810000 */
[----:B----4-:R-:W-:Y:S02]  /*c300*/  FADD.FTZ R0, -R163, R161 ;  /* 0x000000a1a3007221 */ /* 0x010fe40000010100 */
[----:B------:R-:W-:Y:S02]  /*c310*/  FMUL.FTZ R209, R3, c[0x0][0x23c] ;  /* 0x00008f0003d17a20 */ /* 0x000fe40000410000 */
[----:B------:R-:W-:Y:S01]  /*c320*/  FMUL.FTZ R0, R0, c[0x0][0x23c] ;  /* 0x00008f0000007a20 */ /* 0x000fe20000410000 */
[----:B-1----:R-:W-:Y:S01]  /*c330*/  FMNMX.FTZ R162, R162, R204, !PT ;  /* 0x000000cca2a27209 */ /* 0x002fe20007810000 */
[C---:B-----5:R-:W-:Y:S02]  /*c340*/  FMUL.FTZ R68, R160.reuse, R68 ;  /* 0x00000044a0447220 */ /* 0x060fe40000410000 */
[----:B------:R1:W2:Y:S01]  /*c350*/  MUFU.EX2 R161, R0 ;  /* 0x0000000000a17308 */ /* 0x0002a20000000800 */
[----:B------:R-:W3:Y:S01]  /*c360*/  LDSM.16.MT88.4 R204, [R167+0xc000] ;  /* 0x00c00000a7cc783b */ /* 0x000ee20000004200 */
[----:B------:R-:W-:Y:S02]  /*c370*/  FMUL.FTZ R69, R160, R69 ;  /* 0x00000045a0457220 */ /* 0x000fe40000410000 */
[----:B------:R-:W-:Y:S02]  /*c380*/  FMUL.FTZ R208, R162, c[0x0][0x23c] ;  /* 0x00008f00a2d07a20 */ /* 0x000fe40000410000 */
[C---:B------:R-:W-:Y:S02]  /*c390*/  FMUL.FTZ R80, R160.reuse, R80 ;  /* 0x00000050a0507220 */ /* 0x040fe40000410000 */
[C---:B------:R-:W-:Y:S02]  /*c3a0*/  FMUL.FTZ R81, R160.reuse, R81 ;  /* 0x00000051a0517220 */ /* 0x040fe40000410000 */
[C---:B------:R-:W-:Y:S02]  /*c3b0*/  FMUL.FTZ R84, R160.reuse, R84 ;  /* 0x00000054a0547220 */ /* 0x040fe40000410000 */
[C---:B------:R-:W-:Y:S02]  /*c3c0*/  FMUL.FTZ R85, R160.reuse, R85 ;  /* 0x00000055a0557220 */ /* 0x040fe40000410000 */
[C---:B------:R-:W-:Y:S02]  /*c3d0*/  FMUL.FTZ R96, R160.reuse, R96 ;  /* 0x00000060a0607220 */ /* 0x040fe40000410000 */
[C---:B------:R-:W-:Y:S02]  /*c3e0*/  FMUL.FTZ R97, R160.reuse, R97 ;  /* 0x00000061a0617220 */ /* 0x040fe40000410000 */
[C---:B------:R-:W-:Y:S02]  /*c3f0*/  FMUL.FTZ R100, R160.reuse, R100 ;  /* 0x00000064a0647220 */ /* 0x040fe40000410000 */
[C---:B------:R-:W-:Y:S02]  /*c400*/  FMUL.FTZ R101, R160.reuse, R101 ;  /* 0x00000065a0657220 */ /* 0x040fe40000410000 */
[----:B------:R-:W-:Y:S02]  /*c410*/  FMUL.FTZ R112, R160, R112 ;  /* 0x00000070a0707220 */ /* 0x000fe40000410000 */
[----:B-1----:R-:W-:Y:S02]  /*c420*/  FADD.FTZ R0, -R162, R165 ;  /* 0x000000a5a2007221 */ /* 0x002fe40000010100 */
[----:B------:R-:W-:Y:S02]  /*c430*/  FMUL.FTZ R165, R164, c[0x0][0x23c] ;  /* 0x00008f00a4a57a20 */ /* 0x000fe40000410000 */
[----:B------:R-:W-:Y:S02]  /*c440*/  FMUL.FTZ R0, R0, c[0x0][0x23c] ;  /* 0x00008f0000007a20 */ /* 0x000fe40000410000 */
[----:B--2---:R-:W-:Y:S01]  /*c450*/  FMUL.FTZ R70, R161, R70 ;  /* 0x00000046a1467220 */ /* 0x004fe20000410000 */
[----:B------:R-:W-:Y:S01]  /*c460*/  FSEL R165, R165, RZ, P1 ;  /* 0x000000ffa5a57208 */ /* 0x000fe20000800000 */
[----:B------:R1:W2:Y:S01]  /*c470*/  MUFU.EX2 R2, R0 ;  /* 0x0000000000027308 */ /* 0x0002a20000000800 */
[----:B------:R-:W-:Y:S01]  /*c480*/  FSETP.NEU.FTZ.AND P1, PT, R163, -INF , PT ;  /* 0xff800000a300780b */ /* 0x000fe20003f3d000 */
[----:B------:R-:W-:Y:S02]  /*c490*/  FMUL.FTZ R71, R161, R71 ;  /* 0x00000047a1477220 */ /* 0x000fe40000410000 */
[--C-:B------:R-:W-:Y:S02]  /*c4a0*/  FFMA.FTZ R4, R4, c[0x0][0x23c], -R165.reuse ;  /* 0x00008f0004047a23 */ /* 0x100fe400000108a5 */
[--C-:B------:R-:W-:Y:S02]  /*c4b0*/  FFMA.FTZ R5, R5, c[0x0][0x23c], -R165.reuse ;  /* 0x00008f0005057a23 */ /* 0x100fe400000108a5 */
[--C-:B------:R-:W-:Y:S02]  /*c4c0*/  FFMA.FTZ R16, R16, c[0x0][0x23c], -R165.reuse ;  /* 0x00008f0010107a23 */ /* 0x100fe400000108a5 */
[----:B------:R-:W-:Y:S01]  /*c4d0*/  FFMA.FTZ R17, R17, c[0x0][0x23c], -R165 ;  /* 0x00008f0011117a23 */ /* 0x000fe200000108a5 */
[----:B------:R4:W-:Y:S01]  /*c4e0*/  MUFU.EX2 R210, R4 ;  /* 0x0000000400d27308 */ /* 0x0009e20000000800 */
[C---:B------:R-:W-:Y:S02]  /*c4f0*/  FMUL.FTZ R82, R161.reuse, R82 ;  /* 0x00000052a1527220 */ /* 0x040fe40000410000 */
[C---:B------:R-:W-:Y:S02]  /*c500*/  FMUL.FTZ R83, R161.reuse, R83 ;  /* 0x00000053a1537220 */ /* 0x040fe40000410000 */
[C---:B------:R-:W-:Y:S02]  /*c510*/  FMUL.FTZ R86, R161.reuse, R86 ;  /* 0x00000056a1567220 */ /* 0x040fe40000410000 */
[C---:B------:R-:W-:Y:S02]  /*c520*/  FMUL.FTZ R87, R161.reuse, R87 ;  /* 0x00000057a1577220 */ /* 0x040fe40000410000 */
[C---:B------:R-:W-:Y:S01]  /*c530*/  FMUL.FTZ R98, R161.reuse, R98 ;  /* 0x00000062a1627220 */ /* 0x040fe20000410000 */
[----:B------:R-:W-:Y:S01]  /*c540*/  MUFU.EX2 R245, R16 ;  /* 0x0000001000f57308 */ /* 0x000fe20000000800 */
[----:B------:R-:W-:Y:S02]  /*c550*/  FMUL.FTZ R99, R161, R99 ;  /* 0x00000063a1637220 */ /* 0x000fe40000410000 */
[----:B-1----:R-:W-:Y:S02]  /*c560*/  FADD.FTZ R0, -R3, R166 ;  /* 0x000000a603007221 */ /* 0x002fe40000010100 */
[----:B------:R-:W-:Y:S02]  /*c570*/  FMUL.FTZ R166, R163, c[0x0][0x23c] ;  /* 0x00008f00a3a67a20 */ /* 0x000fe40000410000 */
[----:B------:R-:W-:Y:S02]  /*c580*/  FMUL.FTZ R0, R0, c[0x0][0x23c] ;  /* 0x00008f0000007a20 */ /* 0x000fe40000410000 */
[----:B--2---:R-:W-:Y:S01]  /*c590*/  FMUL.FTZ R72, R2, R72 ;  /* 0x0000004802487220 */ /* 0x004fe20000410000 */
[----:B------:R-:W-:Y:S01]  /*c5a0*/  FSEL R166, R166, RZ, P1 ;  /* 0x000000ffa6a67208 */ /* 0x000fe20000800000 */
[----:B------:R-:W1:Y:S01]  /*c5b0*/  MUFU.EX2 R214, R5 ;  /* 0x0000000500d67308 */ /* 0x000e620000000800 */
[----:B------:R-:W-:Y:S01]  /*c5c0*/  FSETP.NEU.FTZ.AND P1, PT, R162, -INF , PT ;  /* 0xff800000a200780b */ /* 0x000fe20003f3d000 */
[----:B------:R-:W-:Y:S02]  /*c5d0*/  FMUL.FTZ R73, R2, R73 ;  /* 0x0000004902497220 */ /* 0x000fe40000410000 */
[--C-:B------:R-:W-:Y:S01]  /*c5e0*/  FFMA.FTZ R18, R18, c[0x0][0x23c], -R166.reuse ;  /* 0x00008f0012127a23 */ /* 0x100fe200000108a6 */
[----:B------:R-:W-:Y:S01]  /*c5f0*/  FSEL R208, R208, RZ, P1 ;  /* 0x000000ffd0d07208 */ /* 0x000fe20000800000 */
[--C-:B------:R-:W-:Y:S01]  /*c600*/  FFMA.FTZ R6, R6, c[0x0][0x23c], -R166.reuse ;  /* 0x00008f0006067a23 */ /* 0x100fe200000108a6 */
[----:B------:R-:W-:Y:S01]  /*c610*/  FSETP.NEU.FTZ.AND P1, PT, R3, -INF , PT ;  /* 0xff8000000300780b */ /* 0x000fe20003f3d000 */
[----:B------:R-:W-:Y:S02]  /*c620*/  FFMA.FTZ R7, R7, c[0x0][0x23c], -R166 ;  /* 0x00008f0007077a23 */ /* 0x000fe400000108a6 */
[--C-:B------:R-:W-:Y:S01]  /*c630*/  FFMA.FTZ R12, R12, c[0x0][0x23c], -R208.reuse ;  /* 0x00008f000c0c7a23 */ /* 0x100fe200000108d0 */
[----:B------:R-:W-:Y:S01]  /*c640*/  FSEL R209, R209, RZ, P1 ;  /* 0x000000ffd1d17208 */ /* 0x000fe20000800000 */
[----:B------:R-:W-:Y:S01]  /*c650*/  FFMA.FTZ R13, R13, c[0x0][0x23c], -R208 ;  /* 0x00008f000d0d7a23 */ /* 0x000fe200000108d0 */
[----:B------:R-:W2:Y:S01]  /*c660*/  MUFU.EX2 R0, R0 ;  /* 0x0000000000007308 */ /* 0x000ea20000000800 */
[----:B------:R-:W-:Y:S02]  /*c670*/  FFMA.FTZ R19, R19, c[0x0][0x23c], -R166 ;  /* 0x00008f0013137a23 */ /* 0x000fe400000108a6 */
[--C-:B------:R-:W-:Y:S02]  /*c680*/  FFMA.FTZ R14, R14, c[0x0][0x23c], -R209.reuse ;  /* 0x00008f000e0e7a23 */ /* 0x100fe400000108d1 */
[--C-:B------:R-:W-:Y:S02]  /*c690*/  FFMA.FTZ R15, R15, c[0x0][0x23c], -R209.reuse ;  /* 0x00008f000f0f7a23 */ /* 0x100fe400000108d1 */
[--C-:B------:R-:W-:Y:S02]  /*c6a0*/  FFMA.FTZ R8, R8, c[0x0][0x23c], -R208.reuse ;  /* 0x00008f0008087a23 */ /* 0x100fe400000108d0 */
[--C-:B------:R-:W-:Y:S01]  /*c6b0*/  FFMA.FTZ R9, R9, c[0x0][0x23c], -R208.reuse ;  /* 0x00008f0009097a23 */ /* 0x100fe200000108d0 */
[----:B------:R5:W-:Y:S01]  /*c6c0*/  MUFU.EX2 R244, R12 ;  /* 0x0000000c00f47308 */ /* 0x000be20000000800 */
[--C-:B------:R-:W-:Y:S02]  /*c6d0*/  FFMA.FTZ R10, R10, c[0x0][0x23c], -R209.reuse ;  /* 0x00008f000a0a7a23 */ /* 0x100fe400000108d1 */
[--C-:B------:R-:W-:Y:S02]  /*c6e0*/  FFMA.FTZ R11, R11, c[0x0][0x23c], -R209.reuse ;  /* 0x00008f000b0b7a23 */ /* 0x100fe400000108d1 */
[----:B----4-:R-:W-:Y:S01]  /*c6f0*/  FMUL.FTZ R4, R160, R172 ;  /* 0x000000aca0047220 */ /* 0x010fe20000410000 */
[----:B-1----:R-:W-:Y:S01]  /*c700*/  F2FP.BF16.PACK_AB R172, R214, R210 ;  /* 0x000000d2d6ac723e */ /* 0x002fe200000010ff */
[C---:B------:R-:W-:Y:S02]  /*c710*/  FMUL.FTZ R5, R160.reuse, R173 ;  /* 0x000000ada0057220 */ /* 0x040fe40000410000 */
[----:B------:R-:W-:Y:S01]  /*c720*/  FMUL.FTZ R16, R160, R180 ;  /* 0x000000b4a0107220 */ /* 0x000fe20000410000 */
[----:B------:R1:W-:Y:S01]  /*c730*/  MUFU.EX2 R217, R13 ;  /* 0x0000000d00d97308 */ /* 0x0003e20000000800 */
[C---:B------:R-:W-:Y:S02]  /*c740*/  FMUL.FTZ R76, R2.reuse, R76 ;  /* 0x0000004c024c7220 */ /* 0x040fe40000410000 */
[----:B------:R-:W-:Y:S02]  /*c750*/  FMUL.FTZ R77, R2, R77 ;  /* 0x0000004d024d7220 */ /* 0x000fe40000410000 */
[C---:B--2---:R-:W-:Y:S02]  /*c760*/  FMUL.FTZ R74, R0.reuse, R74 ;  /* 0x0000004a004a7220 */ /* 0x044fe40000410000 */
[C---:B------:R-:W-:Y:S02]  /*c770*/  FMUL.FTZ R75, R0.reuse, R75 ;  /* 0x0000004b004b7220 */ /* 0x040fe40000410000 */
[C---:B------:R-:W-:Y:S01]  /*c780*/  FMUL.FTZ R78, R0.reuse, R78 ;  /* 0x0000004e004e7220 */ /* 0x040fe20000410000 */
[----:B------:R2:W-:Y:S01]  /*c790*/  MUFU.EX2 R220, R14 ;  /* 0x0000000e00dc7308 */ /* 0x0005e20000000800 */
[----:B------:R-:W-:Y:S02]  /*c7a0*/  FMUL.FTZ R79, R0, R79 ;  /* 0x0000004f004f7220 */ /* 0x000fe40000410000 */
[C---:B------:R-:W-:Y:S02]  /*c7b0*/  FMUL.FTZ R88, R2.reuse, R88 ;  /* 0x0000005802587220 */ /* 0x040fe40000410000 */
[C---:B-----5:R-:W-:Y:S02]  /*c7c0*/  FMUL.FTZ R12, R2.reuse, R176 ;  /* 0x000000b0020c7220 */ /* 0x060fe40000410000 */
[----:B------:R-:W-:Y:S02]  /*c7d0*/  FMUL.FTZ R89, R2, R89 ;  /* 0x0000005902597220 */ /* 0x000fe40000410000 */
[C---:B------:R-:W-:Y:S01]  /*c7e0*/  FMUL.FTZ R90, R0.reuse, R90 ;  /* 0x0000005a005a7220 */ /* 0x040fe20000410000 */
[----:B------:R4:W-:Y:S01]  /*c7f0*/  MUFU.EX2 R216, R15 ;  /* 0x0000000f00d87308 */ /* 0x0009e20000000800 */
[----:B------:R-:W-:Y:S02]  /*c800*/  FMUL.FTZ R91, R0, R91 ;  /* 0x0000005b005b7220 */ /* 0x000fe40000410000 */
[C---:B------:R-:W-:Y:S02]  /*c810*/  FMUL.FTZ R92, R2.reuse, R92 ;  /* 0x0000005c025c7220 */ /* 0x040fe40000410000 */
[C---:B-1----:R-:W-:Y:S02]  /*c820*/  FMUL.FTZ R13, R2.reuse, R177 ;  /* 0x000000b1020d7220 */ /* 0x042fe40000410000 */
[----:B------:R-:W-:Y:S02]  /*c830*/  FMUL.FTZ R93, R2, R93 ;  /* 0x0000005d025d7220 */ /* 0x000fe40000410000 */
[C---:B------:R-:W-:Y:S01]  /*c840*/  FMUL.FTZ R94, R0.reuse, R94 ;  /* 0x0000005e005e7220 */ /* 0x040fe20000410000 */
[----:B------:R1:W-:Y:S01]  /*c850*/  MUFU.EX2 R246, R18 ;  /* 0x0000001200f67308 */ /* 0x0003e20000000800 */
[C---:B------:R-:W-:Y:S02]  /*c860*/  FMUL.FTZ R95, R0.reuse, R95 ;  /* 0x0000005f005f7220 */ /* 0x040fe40000410000 */
[C---:B------:R-:W-:Y:S02]  /*c870*/  FMUL.FTZ R102, R161.reuse, R102 ;  /* 0x00000066a1667220 */ /* 0x040fe40000410000 */
[----:B--2---:R-:W-:Y:S02]  /*c880*/  FMUL.FTZ R14, R0, R178 ;  /* 0x000000b2000e7220 */ /* 0x004fe40000410000 */
[C---:B------:R-:W-:Y:S02]  /*c890*/  FMUL.FTZ R103, R161.reuse, R103 ;  /* 0x00000067a1677220 */ /* 0x040fe40000410000 */
[C---:B------:R-:W-:Y:S01]  /*c8a0*/  FMUL.FTZ R104, R2.reuse, R104 ;  /* 0x0000006802687220 */ /* 0x040fe20000410000 */
[----:B------:R2:W-:Y:S01]  /*c8b0*/  MUFU.EX2 R213, R6 ;  /* 0x0000000600d57308 */ /* 0x0005e20000000800 */
[----:B------:R-:W-:Y:S02]  /*c8c0*/  FMUL.FTZ R105, R2, R105 ;  /* 0x0000006902697220 */ /* 0x000fe40000410000 */
[C---:B------:R-:W-:Y:S02]  /*c8d0*/  FMUL.FTZ R106, R0.reuse, R106 ;  /* 0x0000006a006a7220 */ /* 0x040fe40000410000 */
[C---:B----4-:R-:W-:Y:S02]  /*c8e0*/  FMUL.FTZ R15, R0.reuse, R179 ;  /* 0x000000b3000f7220 */ /* 0x050fe40000410000 */
[----:B------:R-:W4:Y:S01]  /*c8f0*/  LDSM.16.MT88.4 R176, [R224+0xc000] ;  /* 0x00c00000e0b0783b */ /* 0x000f220000004200 */
[----:B------:R-:W-:Y:S02]  /*c900*/  FMUL.FTZ R107, R0, R107 ;  /* 0x0000006b006b7220 */ /* 0x000fe40000410000 */
[----:B------:R-:W5:Y:S01]  /*c910*/  MUFU.EX2 R221, R7 ;  /* 0x0000000700dd7308 */ /* 0x000f620000000800 */
[C---:B------:R-:W-:Y:S02]  /*c920*/  FMUL.FTZ R108, R2.reuse, R108 ;  /* 0x0000006c026c7220 */ /* 0x040fe40000410000 */
[----:B------:R-:W-:Y:S02]  /*c930*/  FMUL.FTZ R109, R2, R109 ;  /* 0x0000006d026d7220 */ /* 0x000fe40000410000 */
[C---:B-1----:R-:W-:Y:S02]  /*c940*/  FMUL.FTZ R18, R161.reuse, R182 ;  /* 0x000000b6a1127220 */ /* 0x042fe40000410000 */
[C---:B------:R-:W-:Y:S02]  /*c950*/  FMUL.FTZ R110, R0.reuse, R110 ;  /* 0x0000006e006e7220 */ /* 0x040fe40000410000 */
[----:B------:R-:W-:Y:S01]  /*c960*/  FMUL.FTZ R111, R0, R111 ;  /* 0x0000006f006f7220 */ /* 0x000fe20000410000 */
[----:B------:R-:W1:Y:S01]  /*c970*/  MUFU.EX2 R219, R17 ;  /* 0x0000001100db7308 */ /* 0x000e620000000800 */
[C---:B------:R-:W-:Y:S02]  /*c980*/  FMUL.FTZ R113, R160.reuse, R113 ;  /* 0x00000071a0717220 */ /* 0x040fe40000410000 */
[C---:B------:R-:W-:Y:S02]  /*c990*/  FMUL.FTZ R114, R161.reuse, R114 ;  /* 0x00000072a1727220 */ /* 0x040fe40000410000 */
[C---:B--2---:R-:W-:Y:S02]  /*c9a0*/  FMUL.FTZ R6, R161.reuse, R174 ;  /* 0x000000aea1067220 */ /* 0x044fe40000410000 */
[C---:B------:R-:W-:Y:S02]  /*c9b0*/  FMUL.FTZ R115, R161.reuse, R115 ;  /* 0x00000073a1737220 */ /* 0x040fe40000410000 */
[C---:B------:R-:W-:Y:S01]  /*c9c0*/  FMUL.FTZ R116, R160.reuse, R116 ;  /* 0x00000074a0747220 */ /* 0x040fe20000410000 */
[----:B------:R-:W2:Y:S01]  /*c9d0*/  MUFU.EX2 R218, R19 ;  /* 0x0000001300da7308 */ /* 0x000ea20000000800 */
[----:B------:R-:W-:Y:S02]  /*c9e0*/  FMUL.FTZ R117, R160, R117 ;  /* 0x00000075a0757220 */ /* 0x000fe40000410000 */
[----:B------:R-:W-:Y:S01]  /*c9f0*/  FMUL.FTZ R118, R161, R118 ;  /* 0x00000076a1767220 */ /* 0x000fe20000410000 */
[----:B-----5:R-:W-:Y:S01]  /*ca00*/  F2FP.BF16.PACK_AB R173, R221, R213 ;  /* 0x000000d5ddad723e */ /* 0x020fe200000010ff */
[C---:B------:R-:W-:Y:S02]  /*ca10*/  FMUL.FTZ R7, R161.reuse, R175 ;  /* 0x000000afa1077220 */ /* 0x040fe40000410000 */
[----:B------:R-:W-:Y:S02]  /*ca20*/  FMUL.FTZ R119, R161, R119 ;  /* 0x00000077a1777220 */ /* 0x000fe40000410000 */
[C---:B------:R-:W-:Y:S01]  /*ca30*/  FMUL.FTZ R120, R2.reuse, R120 ;  /* 0x0000007802787220 */ /* 0x040fe20000410000 */
[----:B------:R5:W-:Y:S01]  /*ca40*/  MUFU.EX2 R212, R8 ;  /* 0x0000000800d47308 */ /* 0x000be20000000800 */
[----:B------:R-:W-:Y:S02]  /*ca50*/  FMUL.FTZ R121, R2, R121 ;  /* 0x0000007902797220 */ /* 0x000fe40000410000 */
[----:B------:R-:W-:Y:S01]  /*ca60*/  FMUL.FTZ R122, R0, R122 ;  /* 0x0000007a007a7220 */ /* 0x000fe20000410000 */
[----:B-1----:R-:W-:Y:S01]  /*ca70*/  F2FP.BF16.PACK_AB R174, R219, R245 ;  /* 0x000000f5dbae723e */ /* 0x002fe200000010ff */
[----:B------:R-:W-:Y:S02]  /*ca80*/  FMUL.FTZ R17, R160, R181 ;  /* 0x000000b5a0117220 */ /* 0x000fe40000410000 */
[----:B------:R-:W-:Y:S02]  /*ca90*/  FMUL.FTZ R123, R0, R123 ;  /* 0x0000007b007b7220 */ /* 0x000fe40000410000 */
[C---:B------:R-:W-:Y:S01]  /*caa0*/  FMUL.FTZ R124, R2.reuse, R124 ;  /* 0x0000007c027c7220 */ /* 0x040fe20000410000 */
[----:B------:R1:W-:Y:S01]  /*cab0*/  MUFU.EX2 R211, R10 ;  /* 0x0000000a00d37308 */ /* 0x0003e20000000800 */
[----:B------:R-:W-:Y:S02]  /*cac0*/  FMUL.FTZ R125, R2, R125 ;  /* 0x0000007d027d7220 */ /* 0x000fe40000410000 */
[----:B------:R-:W-:Y:S01]  /*cad0*/  FMUL.FTZ R126, R0, R126 ;  /* 0x0000007e007e7220 */ /* 0x000fe20000410000 */
[----:B--2---:R-:W-:Y:S01]  /*cae0*/  F2FP.BF16.PACK_AB R175, R218, R246 ;  /* 0x000000f6daaf723e */ /* 0x004fe200000010ff */
[----:B------:R-:W-:Y:S02]  /*caf0*/  FMUL.FTZ R127, R0, R127 ;  /* 0x0000007f007f7220 */ /* 0x000fe40000410000 */
[C---:B------:R-:W-:Y:S02]  /*cb00*/  FMUL.FTZ R128, R160.reuse, R128 ;  /* 0x00000080a0807220 */ /* 0x040fe40000410000 */
[----:B------:R-:W-:Y:S01]  /*cb10*/  FMUL.FTZ R129, R160, R129 ;  /* 0x00000081a0817220 */ /* 0x000fe20000410000 */
[----:B------:R2:W-:Y:S01]  /*cb20*/  MUFU.EX2 R222, R11 ;  /* 0x0000000b00de7308 */ /* 0x0005e20000000800 */
[-C--:B---3--:R-:W-:Y:S05]  /*cb30*/  HMMA.16816.F32.BF16 R4, R172, R204.reuse, R4 ;  /* 0x000000ccac04723c */ /* 0x088fea0000041804 */
[----:B-----5:R-:W-:Y:S02]  /*cb40*/  FMUL.FTZ R8, R2, R168 ;  /* 0x000000a802087220 */ /* 0x020fe40000410000 */
[C---:B------:R-:W-:Y:S02]  /*cb50*/  FMUL.FTZ R19, R161.reuse, R183 ;  /* 0x000000b7a1137220 */ /* 0x040fe40000410000 */
[----:B------:R-:W3:Y:S03]  /*cb60*/  MUFU.EX2 R215, R9 ;  /* 0x0000000900d77308 */ /* 0x000ee60000000800 */
[----:B------:R-:W-:Y:S02]  /*cb70*/  FMUL.FTZ R130, R161, R130 ;  /* 0x00000082a1827220 */ /* 0x000fe40000410000 */
[----:B-1----:R-:W-:Y:S01]  /*cb80*/  FMUL.FTZ R10, R0, R170 ;  /* 0x000000aa000a7220 */ /* 0x002fe20000410000 */
[----:B------:R-:W-:Y:S01]  /*cb90*/  F2FP.BF16.PACK_AB R170, R217, R244 ;  /* 0x000000f4d9aa723e */ /* 0x000fe200000010ff */
[C---:B------:R-:W-:Y:S02]  /*cba0*/  FMUL.FTZ R131, R161.reuse, R131 ;  /* 0x00000083a1837220 */ /* 0x040fe40000410000 */
[C---:B------:R-:W-:Y:S02]  /*cbb0*/  FMUL.FTZ R132, R160.reuse, R132 ;  /* 0x00000084a0847220 */ /* 0x040fe40000410000 */
[----:B------:R-:W-:Y:S02]  /*cbc0*/  FMUL.FTZ R133, R160, R133 ;  /* 0x00000085a0857220 */ /* 0x000fe40000410000 */
[C---:B------:R-:W-:Y:S02]  /*cbd0*/  FMUL.FTZ R134, R161.reuse, R134 ;  /* 0x00000086a1867220 */ /* 0x040fe40000410000 */
[----:B--2---:R-:W-:Y:S01]  /*cbe0*/  FMUL.FTZ R11, R0, R171 ;  /* 0x000000ab000b7220 */ /* 0x004fe20000410000 */
[----:B------:R-:W-:Y:S01]  /*cbf0*/  F2FP.BF16.PACK_AB R171, R216, R220 ;  /* 0x000000dcd8ab723e */ /* 0x000fe200000010ff */
[----:B------:R-:W-:Y:S02]  /*cc00*/  FMUL.FTZ R135, R161, R135 ;  /* 0x00000087a1877220 */ /* 0x000fe40000410000 */
[C---:B------:R-:W-:Y:S02]  /*cc10*/  FMUL.FTZ R136, R2.reuse, R136 ;  /* 0x0000008802887220 */ /* 0x040fe40000410000 */
[----:B------:R-:W-:Y:S02]  /*cc20*/  FMUL.FTZ R137, R2, R137 ;  /* 0x0000008902897220 */ /* 0x000fe40000410000 */
[----:B------:R-:W-:Y:S01]  /*cc30*/  FMUL.FTZ R138, R0, R138 ;  /* 0x0000008a008a7220 */ /* 0x000fe20000410000 */
[----:B---3--:R-:W-:Y:S01]  /*cc40*/  F2FP.BF16.PACK_AB R168, R215, R212 ;  /* 0x000000d4d7a8723e */ /* 0x008fe200000010ff */
[----:B------:R-:W-:Y:S01]  /*cc50*/  FMUL.FTZ R9, R2, R169 ;  /* 0x000000a902097220 */ /* 0x000fe20000410000 */
[----:B------:R-:W-:Y:S01]  /*cc60*/  F2FP.BF16.PACK_AB R169, R222, R211 ;  /* 0x000000d3dea9723e */ /* 0x000fe200000010ff */
[----:B------:R-:W-:Y:S02]  /*cc70*/  FMUL.FTZ R139, R0, R139 ;  /* 0x0000008b008b7220 */ /* 0x000fe40000410000 */
[C---:B------:R-:W-:Y:S02]  /*cc80*/  FMUL.FTZ R140, R2.reuse, R140 ;  /* 0x0000008c028c7220 */ /* 0x040fe40000410000 */
[----:B------:R-:W-:Y:S02]  /*cc90*/  FMUL.FTZ R141, R2, R141 ;  /* 0x0000008d028d7220 */ /* 0x000fe40000410000 */
[C---:B------:R-:W-:Y:S04]  /*cca0*/  HMMA.16816.F32.BF16 R8, R168.reuse, R204, R8 ;  /* 0x000000cca808723c */ /* 0x040fe80000041808 */
[C---:B------:R-:W-:Y:S02]  /*ccb0*/  FMUL.FTZ R142, R0.reuse, R142 ;  /* 0x0000008e008e7220 */ /* 0x040fe40000410000 */
[----:B------:R-:W-:Y:S02]  /*ccc0*/  FMUL.FTZ R143, R0, R143 ;  /* 0x0000008f008f7220 */ /* 0x000fe40000410000 */
[-C--:B------:R-:W-:Y:S04]  /*ccd0*/  HMMA.16816.F32.BF16 R12, R168, R206.reuse, R12 ;  /* 0x000000cea80c723c */ /* 0x080fe8000004180c */
[C---:B------:R-:W-:Y:S02]  /*cce0*/  FMUL.FTZ R144, R160.reuse, R144 ;  /* 0x00000090a0907220 */ /* 0x040fe40000410000 */
[----:B------:R-:W-:Y:S02]  /*ccf0*/  FMUL.FTZ R145, R160, R145 ;  /* 0x00000091a0917220 */ /* 0x000fe40000410000 */
[C---:B------:R-:W-:Y:S04]  /*cd00*/  HMMA.16816.F32.BF16 R16, R172.reuse, R206, R16 ;  /* 0x000000ceac10723c */ /* 0x040fe80000041810 */
[C---:B------:R-:W-:Y:S02]  /*cd10*/  FMUL.FTZ R146, R161.reuse, R146 ;  /* 0x00000092a1927220 */ /* 0x040fe40000410000 */
[C---:B------:R-:W-:Y:S02]  /*cd20*/  FMUL.FTZ R147, R161.reuse, R147 ;  /* 0x00000093a1937220 */ /* 0x040fe40000410000 */
[-C--:B----4-:R-:W-:Y:S04]  /*cd30*/  HMMA.16816.F32.BF16 R68, R172, R176.reuse, R68 ;  /* 0x000000b0ac44723c */ /* 0x090fe80000041844 */
[C---:B------:R-:W-:Y:S02]  /*cd40*/  FMUL.FTZ R148, R2.reuse, R148 ;  /* 0x0000009402947220 */ /* 0x040fe40000410000 */
[----:B------:R-:W-:Y:S02]  /*cd50*/  FMUL.FTZ R149, R2, R149 ;  /* 0x0000009502957220 */ /* 0x000fe40000410000 */
[C---:B------:R-:W-:Y:S04]  /*cd60*/  HMMA.16816.F32.BF16 R72, R168.reuse, R176, R72 ;  /* 0x000000b0a848723c */ /* 0x040fe80000041848 */
[C---:B------:R-:W-:Y:S02]  /*cd70*/  FMUL.FTZ R150, R0.reuse, R150 ;  /* 0x0000009600967220 */ /* 0x040fe40000410000 */
[----:B------:R-:W-:Y:S02]  /*cd80*/  FMUL.FTZ R151, R0, R151 ;  /* 0x0000009700977220 */ /* 0x000fe40000410000 */
[-C--:B------:R-:W-:Y:S04]  /*cd90*/  HMMA.16816.F32.BF16 R76, R168, R178.reuse, R76 ;  /* 0x000000b2a84c723c */ /* 0x080fe8000004184c */
[--C-:B------:R-:W-:Y:S02]  /*cda0*/  FFMA.FTZ R24, R24, c[0x0][0x23c], -R208.reuse ;  /* 0x00008f0018187a23 */ /* 0x100fe400000108d0 */
[C---:B------:R-:W-:Y:S02]  /*cdb0*/  FMUL.FTZ R152, R2.reuse, R152 ;  /* 0x0000009802987220 */ /* 0x040fe40000410000 */
[C---:B------:R-:W-:Y:S01]  /*cdc0*/  HMMA.16816.F32.BF16 R80, R172.reuse, R178, R80 ;  /* 0x000000b2ac50723c */ /* 0x040fe20000041850 */
[----:B------:R-:W1:Y:S01]  /*cdd0*/  LDSM.16.MT88.4 R176, [R226+0xc000] ;  /* 0x00c00000e2b0783b */ /* 0x000e620000004200 */
[----:B------:R2:W-:Y:S02]  /*cde0*/  MUFU.EX2 R205, R24 ;  /* 0x0000001800cd7308 */ /* 0x0005e40000000800 */
[----:B------:R-:W-:Y:S02]  /*cdf0*/  FMUL.FTZ R153, R2, R153 ;  /* 0x0000009902997220 */ /* 0x000fe40000410000 */
[C---:B------:R-:W-:Y:S02]  /*ce00*/  FMUL.FTZ R154, R0.reuse, R154 ;  /* 0x0000009a009a7220 */ /* 0x040fe40000410000 */
[----:B------:R-:W-:Y:S04]  /*ce10*/  FMUL.FTZ R155, R0, R155 ;  /* 0x0000009b009b7220 */ /* 0x000fe80000410000 */
[C---:B------:R-:W-:Y:S02]  /*ce20*/  FMUL.FTZ R156, R160.reuse, R156 ;  /* 0x0000009ca09c7220 */ /* 0x040fe40000410000 */
[----:B------:R-:W-:Y:S02]  /*ce30*/  FMUL.FTZ R157, R160, R157 ;  /* 0x0000009da09d7220 */ /* 0x000fe40000410000 */
[C---:B------:R-:W-:Y:S02]  /*ce40*/  FMUL.FTZ R158, R161.reuse, R158 ;  /* 0x0000009ea19e7220 */ /* 0x040fe40000410000 */
[----:B------:R-:W-:Y:S02]  /*ce50*/  FMUL.FTZ R159, R161, R159 ;  /* 0x0000009fa19f7220 */ /* 0x000fe40000410000 */
[----:B------:R-:W-:Y:S02]  /*ce60*/  FFMA.FTZ R25, R25, c[0x0][0x23c], -R208 ;  /* 0x00008f0019197a23 */ /* 0x000fe400000108d0 */
[--C-:B------:R-:W-:Y:S02]  /*ce70*/  FFMA.FTZ R26, R26, c[0x0][0x23c], -R209.reuse ;  /* 0x00008f001a1a7a23 */ /* 0x100fe400000108d1 */
[--C-:B------:R-:W-:Y:S01]  /*ce80*/  FFMA.FTZ R27, R27, c[0x0][0x23c], -R209.reuse ;  /* 0x00008f001b1b7a23 */ /* 0x100fe200000108d1 */
[----:B------:R3:W4:Y:S01]  /*ce90*/  MUFU.EX2 R249, R25 ;  /* 0x0000001900f97308 */ /* 0x0007220000000800 */
[----:B--2---:R-:W-:Y:S02]  /*cea0*/  FMUL.FTZ R24, R160, R188 ;  /* 0x000000bca0187220 */ /* 0x004fe40000410000 */
[--C-:B------:R-:W-:Y:S02]  /*ceb0*/  FFMA.FTZ R183, R38, c[0x0][0x23c], -R166.reuse ;  /* 0x00008f0026b77a23 */ /* 0x100fe400000108a6 */
[----:B------:R-:W-:Y:S02]  /*cec0*/  FFMA.FTZ R182, R39, c[0x0][0x23c], -R166 ;  /* 0x00008f0027b67a23 */ /* 0x000fe400000108a6 */
[----:B------:R-:W-:Y:S02]  /*ced0*/  FMUL.FTZ R39, R0, R199 ;  /* 0x000000c700277220 */ /* 0x000fe40000410000 */
[--C-:B------:R-:W-:Y:S01]  /*cee0*/  FFMA.FTZ R28, R28, c[0x0][0x23c], -R208.reuse ;  /* 0x00008f001c1c7a23 */ /* 0x100fe200000108d0 */
[----:B------:R2:W-:Y:S01]  /*cef0*/  MUFU.EX2 R252, R26 ;  /* 0x0000001a00fc7308 */ /* 0x0005e20000000800 */
[----:B------:R-:W-:Y:S02]  /*cf00*/  FFMA.FTZ R29, R29, c[0x0][0x23c], -R208 ;  /* 0x00008f001d1d7a23 */ /* 0x000fe400000108d0 */
[--C-:B------:R-:W-:Y:S02]  /*cf10*/  FFMA.FTZ R30, R30, c[0x0][0x23c], -R209.reuse ;  /* 0x00008f001e1e7a23 */ /* 0x100fe400000108d1 */
[----:B------:R-:W-:Y:S01]  /*cf20*/  FFMA.FTZ R31, R31, c[0x0][0x23c], -R209 ;  /* 0x00008f001f1f7a23 */ /* 0x000fe200000108d1 */
[-C--:B-1----:R-:W-:Y:S03]  /*cf30*/  HMMA.16816.F32.BF16 R84, R172, R176.reuse, R84 ;  /* 0x000000b0ac54723c */ /* 0x082fe60000041854 */
[--C-:B------:R-:W-:Y:S02]  /*cf40*/  FFMA.FTZ R204, R52, c[0x0][0x23c], -R165.reuse ;  /* 0x00008f0034cc7a23 */ /* 0x100fe400000108a5 */
[--C-:B------:R-:W-:Y:S02]  /*cf50*/  FFMA.FTZ R206, R53, c[0x0][0x23c], -R165.reuse ;  /* 0x00008f0035ce7a23 */ /* 0x100fe400000108a5 */
[--C-:B------:R-:W-:Y:S01]  /*cf60*/  FFMA.FTZ R20, R20, c[0x0][0x23c], -R165.reuse ;  /* 0x00008f0014147a23 */ /* 0x100fe200000108a5 */
[C---:B------:R-:W-:Y:S03]  /*cf70*/  HMMA.16816.F32.BF16 R88, R168.reuse, R176, R88 ;  /* 0x000000b0a858723c */ /* 0x040fe60000041858 */
[----:B------:R-:W1:Y:S01]  /*cf80*/  MUFU.EX2 R181, R20 ;  /* 0x0000001400b57308 */ /* 0x000e620000000800 */
[----:B---3--:R-:W-:Y:S01]  /*cf90*/  FMUL.FTZ R25, R160, R189 ;  /* 0x000000bda0197220 */ /* 0x008fe20000410000 */
[----:B----4-:R-:W-:Y:S01]  /*cfa0*/  MOV R38, R249 ;  /* 0x000000f900267202 */ /* 0x010fe20000000f00 */
[--C-:B------:R-:W-:Y:S02]  /*cfb0*/  FFMA.FTZ R189, R55, c[0x0][0x23c], -R166.reuse ;  /* 0x00008f0037bd7a23 */ /* 0x100fe400000108a6 */
[-C--:B------:R-:W-:Y:S04]  /*cfc0*/  HMMA.16816.F32.BF16 R92, R168, R178.reuse, R92 ;  /* 0x000000b2a85c723c */ /* 0x080fe8000004185c */
[----:B--2---:R-:W-:Y:S01]  /*cfd0*/  FMUL.FTZ R26, R161, R190 ;  /* 0x000000bea11a7220 */ /* 0x004fe20000410000 */
[----:B------:R2:W-:Y:S01]  /*cfe0*/  MUFU.EX2 R249, R29 ;  /* 0x0000001d00f97308 */ /* 0x0005e20000000800 */
[--C-:B------:R-:W-:Y:S02]  /*cff0*/  FFMA.FTZ R190, R54, c[0x0][0x23c], -R166.reuse ;  /* 0x00008f0036be7a23 */ /* 0x100fe400000108a6 */
[C---:B------:R-:W-:Y:S01]  /*d000*/  HMMA.16816.F32.BF16 R96, R172.reuse, R178, R96 ;  /* 0x000000b2ac60723c */ /* 0x040fe20000041860 */
[----:B------:R-:W3:Y:S03]  /*d010*/  LDSM.16.MT88.4 R176, [R225+0xc000] ;  /* 0x00c00000e1b0783b */ /* 0x000ee60000004200 */
[--C-:B------:R-:W-:Y:S02]  /*d020*/  FFMA.FTZ R21, R21, c[0x0][0x23c], -R165.reuse ;  /* 0x00008f0015157a23 */ /* 0x100fe400000108a5 */
[--C-:B------:R-:W-:Y:S02]  /*d030*/  FFMA.FTZ R22, R22, c[0x0][0x23c], -R166.reuse ;  /* 0x00008f0016167a23 */ /* 0x100fe400000108a6 */
[--C-:B------:R-:W-:Y:S01]  /*d040*/  FFMA.FTZ R23, R23, c[0x0][0x23c], -R166.reuse ;  /* 0x00008f0017177a23 */ /* 0x100fe200000108a6 */
[----:B------:R4:W-:Y:S03]  /*d050*/  MUFU.EX2 R223, R21 ;  /* 0x0000001500df7308 */ /* 0x0009e60000000800 */
[----:B-1----:R-:W-:Y:S01]  /*d060*/  MOV R52, R181 ;  /* 0x000000b500347202 */ /* 0x002fe20000000f00 */
[--C-:B------:R-:W-:Y:S02]  /*d070*/  FFMA.FTZ R181, R50, c[0x0][0x23c], -R166.reuse ;  /* 0x00008f0032b57a23 */ /* 0x100fe400000108a6 */
[----:B------:R-:W-:Y:S02]  /*d080*/  FMUL.FTZ R20, R160, R184 ;  /* 0x000000b8a0147220 */ /* 0x000fe40000410000 */
[--C-:B------:R-:W-:Y:S02]  /*d090*/  FFMA.FTZ R184, R49, c[0x0][0x23c], -R165.reuse ;  /* 0x00008f0031b87a23 */ /* 0x100fe400000108a5 */
[----:B------:R1:W-:Y:S01]  /*d0a0*/  MUFU.EX2 R247, R22 ;  /* 0x0000001600f77308 */ /* 0x0003e20000000800 */
[--C-:B------:R-:W-:Y:S02]  /*d0b0*/  FFMA.FTZ R32, R32, c[0x0][0x23c], -R165.reuse ;  /* 0x00008f0020207a23 */ /* 0x100fe400000108a5 */
[----:B--2---:R-:W-:Y:S01]  /*d0c0*/  FMUL.FTZ R29, R160, R201 ;  /* 0x000000c9a01d7220 */ /* 0x004fe20000410000 */
[----:B------:R-:W-:Y:S01]  /*d0d0*/  MOV R201, R218 ;  /* 0x000000da00c97202 */ /* 0x000fe20000000f00 */
[--C-:B------:R-:W-:Y:S02]  /*d0e0*/  FFMA.FTZ R34, R34, c[0x0][0x23c], -R166.reuse ;  /* 0x00008f0022227a23 */ /* 0x100fe400000108a6 */
[--C-:B------:R-:W-:Y:S02]  /*d0f0*/  FFMA.FTZ R35, R35, c[0x0][0x23c], -R166.reuse ;  /* 0x00008f0023237a23 */ /* 0x100fe400000108a6 */
[----:B------:R-:W-:Y:S01]  /*d100*/  FFMA.FTZ R188, R66, c[0x0][0x23c], -R166 ;  /* 0x00008f0042bc7a23 */ /* 0x000fe200000108a6 */
[----:B------:R-:W2:Y:S01]  /*d110*/  MUFU.EX2 R180, R34 ;  /* 0x0000002200b47308 */ /* 0x000ea20000000800 */
[----:B------:R-:W-:Y:S02]  /*d120*/  FFMA.FTZ R66, R44, c[0x0][0x23c], -R208 ;  /* 0x00008f002c427a23 */ /* 0x000fe400000108d0 */
[--C-:B------:R-:W-:Y:S02]  /*d130*/  FFMA.FTZ R33, R33, c[0x0][0x23c], -R165.reuse ;  /* 0x00008f0021217a23 */ /* 0x100fe400000108a5 */
[----:B----4-:R-:W-:Y:S02]  /*d140*/  FMUL.FTZ R21, R160, R185 ;  /* 0x000000b9a0157220 */ /* 0x010fe40000410000 */
[--C-:B------:R-:W-:Y:S03]  /*d150*/  FFMA.FTZ R185, R48, c[0x0][0x23c], -R165.reuse ;  /* 0x00008f0030b97a23 */ /* 0x100fe600000108a5 */
[----:B------:R4:W-:Y:S01]  /*d160*/  MUFU.EX2 R207, R23 ;  /* 0x0000001700cf7308 */ /* 0x0009e20000000800 */
[-C--:B---3--:R-:W-:Y:S03]  /*d170*/  HMMA.16816.F32.BF16 R100, R172, R176.reuse, R100 ;  /* 0x000000b0ac64723c */ /* 0x088fe60000041864 */
[----:B-1----:R-:W-:Y:S02]  /*d180*/  FMUL.FTZ R22, R161, R186 ;  /* 0x000000baa1167220 */ /* 0x002fe40000410000 */
[--C-:B------:R-:W-:Y:S01]  /*d190*/  FFMA.FTZ R186, R37, c[0x0][0x23c], -R165.reuse ;  /* 0x00008f0025ba7a23 */ /* 0x100fe200000108a5 */
[----:B------:R-:W-:Y:S01]  /*d1a0*/  MOV R37, R205 ;  /* 0x000000cd00257202 */ /* 0x000fe20000000f00 */
[--C-:B------:R-:W-:Y:S01]  /*d1b0*/  FFMA.FTZ R205, R64, c[0x0][0x23c], -R165.reuse ;  /* 0x00008f0040cd7a23 */ /* 0x100fe200000108a5 */
[C---:B------:R-:W-:Y:S01]  /*d1c0*/  HMMA.16816.F32.BF16 R104, R168.reuse, R176, R104 ;  /* 0x000000b0a868723c */ /* 0x040fe20000041868 */
[----:B------:R1:W3:Y:S03]  /*d1d0*/  MUFU.EX2 R251, R32 ;  /* 0x0000002000fb7308 */ /* 0x0002e60000000800 */
[----:B--2---:R-:W-:Y:S01]  /*d1e0*/  MOV R53, R180 ;  /* 0x000000b400357202 */ /* 0x004fe20000000f00 */
[--C-:B------:R-:W-:Y:S02]  /*d1f0*/  FFMA.FTZ R180, R51, c[0x0][0x23c], -R166.reuse ;  /* 0x00008f0033b47a23 */ /* 0x100fe400000108a6 */
[----:B------:R-:W-:Y:S01]  /*d200*/  LDSM.16.MT88.4 R48, [R167+0xc800] ;  /* 0x00c80000a730783b */ /* 0x000fe20000004200 */
[-C--:B------:R-:W-:Y:S03]  /*d210*/  HMMA.16816.F32.BF16 R108, R168, R178.reuse, R108 ;  /* 0x000000b2a86c723c */ /* 0x080fe6000004186c */
[----:B------:R2:W5:Y:S01]  /*d220*/  MUFU.EX2 R250, R35 ;  /* 0x0000002300fa7308 */ /* 0x0005620000000800 */
[----:B------:R-:W-:Y:S01]  /*d230*/  FMUL.FTZ R34, R0, R194 ;  /* 0x000000c200227220 */ /* 0x000fe20000410000 */
[----:B------:R-:W-:Y:S01]  /*d240*/  MOV R194, R37 ;  /* 0x0000002500c27202 */ /* 0x000fe20000000f00 */
[----:B----4-:R-:W-:Y:S02]  /*d250*/  FMUL.FTZ R23, R161, R187 ;  /* 0x000000bba1177220 */ /* 0x010fe40000410000 */
[C---:B------:R-:W-:Y:S01]  /*d260*/  HMMA.16816.F32.BF16 R112, R172.reuse, R178, R112 ;  /* 0x000000b2ac70723c */ /* 0x040fe20000041870 */
[----:B------:R-:W4:Y:S03]  /*d270*/  LDSM.16.MT88.4 R176, [R167+0xe000] ;  /* 0x00e00000a7b0783b */ /* 0x000f260000004200 */
[--C-:B------:R-:W-:Y:S01]  /*d280*/  FFMA.FTZ R187, R36, c[0x0][0x23c], -R165.reuse ;  /* 0x00008f0024bb7a23 */ /* 0x100fe200000108a5 */
[----:B------:R5:W5:Y:S01]  /*d290*/  MUFU.EX2 R248, R33 ;  /* 0x0000002100f87308 */ /* 0x000b620000000800 */
[----:B------:R-:W-:Y:S01]  /*d2a0*/  FMUL.FTZ R36, R2, R196 ;  /* 0x000000c402247220 */ /* 0x000fe20000410000 */
[----:B------:R-:W-:Y:S01]  /*d2b0*/  MOV R196, R38 ;  /* 0x0000002600c47202 */ /* 0x000fe20000000f00 */
[----:B------:R-:W-:Y:S01]  /*d2c0*/  FMUL.FTZ R38, R0, R198 ;  /* 0x000000c600267220 */ /* 0x000fe20000410000 */
[----:B------:R-:W-:Y:S03]  /*d2d0*/  MOV R198, R53 ;  /* 0x0000003500c67202 */ /* 0x000fe60000000f00 */
[C---:B-1----:R-:W-:Y:S01]  /*d2e0*/  FMUL.FTZ R32, R2.reuse, R192 ;  /* 0x000000c002207220 */ /* 0x042fe20000410000 */
[----:B------:R-:W-:Y:S01]  /*d2f0*/  MOV R192, R52 ;  /* 0x0000003400c07202 */ /* 0x000fe20000000f00 */
[----:B------:R-:W-:Y:S01]  /*d300*/  FMUL.FTZ R37, R2, R197 ;  /* 0x000000c502257220 */ /* 0x000fe20000410000 */
[----:B------:R-:W-:Y:S01]  /*d310*/  LDSM.16.MT88.4 R52, [R224+0xc800] ;  /* 0x00c80000e034783b */ /* 0x000fe20000004200 */
[----:B---3--:R-:W-:Y:S01]  /*d320*/  MOV R64, R251 ;  /* 0x000000fb00407202 */ /* 0x008fe20000000f00 */
[----:B------:R-:W-:Y:S01]  /*d330*/  FFMA.FTZ R165, R65, c[0x0][0x23c], -R165 ;  /* 0x00008f0041a57a23 */ /* 0x000fe200000108a5 */
[----:B------:R-:W1:Y:S01]  /*d340*/  MUFU.EX2 R251, R27 ;  /* 0x0000001b00fb7308 */ /* 0x000e620000000800 */
[----:B--2---:R-:W-:Y:S01]  /*d350*/  FMUL.FTZ R35, R0, R195 ;  /* 0x000000c300237220 */ /* 0x004fe20000410000 */
[----:B-----5:R-:W-:Y:S01]  /*d360*/  MOV R65, R250 ;  /* 0x000000fa00417202 */ /* 0x020fe20000000f00 */
[----:B------:R-:W-:Y:S01]  /*d370*/  FFMA.FTZ R166, R67, c[0x0][0x23c], -R166 ;  /* 0x00008f0043a67a23 */ /* 0x000fe200000108a6 */
[----:B------:R-:W-:Y:S01]  /*d380*/  MOV R197, R64 ;  /* 0x0000004000c57202 */ /* 0x000fe20000000f00 */
[--C-:B------:R-:W-:Y:S02]  /*d390*/  FFMA.FTZ R64, R41, c[0x0][0x23c], -R208.reuse ;  /* 0x00008f0029407a23 */ /* 0x100fe400000108d0 */
[--C-:B------:R-:W-:Y:S03]  /*d3a0*/  FFMA.FTZ R67, R45, c[0x0][0x23c], -R208.reuse ;  /* 0x00008f002d437a23 */ /* 0x100fe600000108d0 */
[----:B------:R2:W-:Y:S01]  /*d3b0*/  MUFU.EX2 R195, R183 ;  /* 0x000000b700c37308 */ /* 0x0005e20000000800 */
[----:B------:R-:W-:Y:S01]  /*d3c0*/  FMUL.FTZ R33, R2, R193 ;  /* 0x000000c102217220 */ /* 0x000fe20000410000 */
[----:B------:R-:W-:Y:S01]  /*d3d0*/  MOV R193, R65 ;  /* 0x0000004100c17202 */ /* 0x000fe20000000f00 */
[--C-:B------:R-:W-:Y:S01]  /*d3e0*/  FFMA.FTZ R65, R40, c[0x0][0x23c], -R208.reuse ;  /* 0x00008f0028417a23 */ /* 0x100fe200000108d0 */
[----:B------:R-:W-:Y:S06]  /*d3f0*/  MOV R199, R248 ;  /* 0x000000f800c77202 */ /* 0x000fec0000000f00 */
[----:B------:R-:W-:Y:S01]  /*d400*/  MUFU.EX2 R218, R67 ;  /* 0x0000004300da7308 */ /* 0x000fe20000000800 */
[-C--:B----4-:R-:W-:Y:S03]  /*d410*/  HMMA.16816.F32.BF16 R116, R172, R176.reuse, R116 ;  /* 0x000000b0ac74723c */ /* 0x090fe60000041874 */
[----:B-1----:R-:W-:Y:S01]  /*d420*/  F2FP.BF16.PACK_AB R45, R251, R252 ;  /* 0x000000fcfb2d723e */ /* 0x002fe200000010ff */
[C---:B------:R-:W-:Y:S05]  /*d430*/  FMUL.FTZ R27, R161.reuse, R191 ;  /* 0x000000bfa11b7220 */ /* 0x040fea0000410000 */
[----:B------:R1:W3:Y:S01]  /*d440*/  MUFU.EX2 R250, R28 ;  /* 0x0000001c00fa7308 */ /* 0x0002e20000000800 */
[C---:B------:R-:W-:Y:S04]  /*d450*/  HMMA.16816.F32.BF16 R120, R168.reuse, R176, R120 ;  /* 0x000000b0a878723c */ /* 0x040fe80000041878 */
[----:B--2---:R-:W-:Y:S04]  /*d460*/  MOV R183, R222 ;  /* 0x000000de00b77202 */ /* 0x004fe80000000f00 */
[-C--:B------:R-:W-:Y:S01]  /*d470*/  HMMA.16816.F32.BF16 R124, R168, R178.reuse, R124 ;  /* 0x000000b2a87c723c */ /* 0x080fe2000004187c */
[----:B------:R2:W-:Y:S07]  /*d480*/  MUFU.EX2 R222, R182 ;  /* 0x000000b600de7308 */ /* 0x0005ee0000000800 */
[C---:B------:R-:W-:Y:S01]  /*d490*/  HMMA.16816.F32.BF16 R128, R172.reuse, R178, R128 ;  /* 0x000000b2ac80723c */ /* 0x040fe20000041880 */
[----:B------:R-:W4:Y:S02]  /*d4a0*/  LDSM.16.MT88.4 R176, [R224+0xe000] ;  /* 0x00e00000e0b0783b */ /* 0x000f240000004200 */
[----:B------:R5:W-:Y:S01]  /*d4b0*/  MUFU.EX2 R248, R30 ;  /* 0x0000001e00f87308 */ /* 0x000be20000000800 */
[----:B-1----:R-:W-:Y:S01]  /*d4c0*/  FMUL.FTZ R28, R160, R200 ;  /* 0x000000c8a01c7220 */ /* 0x002fe20000410000 */
[----:B------:R-:W-:Y:S08]  /*d4d0*/  MOV R200, R217 ;  /* 0x000000d900c87202 */ /* 0x000ff00000000f00 */
[----:B------:R1:W1:Y:S01]  /*d4e0*/  MUFU.EX2 R191, R31 ;  /* 0x0000001f00bf7308 */ /* 0x0002620000000800 */
[----:B--2---:R-:W-:Y:S09]  /*d4f0*/  MOV R182, R245 ;  /* 0x000000f500b67202 */ /* 0x004ff20000000f00 */
[----:B------:R2:W-:Y:S01]  /*d500*/  MUFU.EX2 R245, R185 ;  /* 0x000000b900f57308 */ /* 0x0005e20000000800 */
[C---:B-----5:R-:W-:Y:S01]  /*d510*/  FMUL.FTZ R30, R161.reuse, R202 ;  /* 0x000000caa11e7220 */ /* 0x060fe20000410000 */
[----:B------:R-:W-:Y:S08]  /*d520*/  MOV R202, R219 ;  /* 0x000000db00ca7202 */ /* 0x000ff00000000f00 */
[----:B------:R-:W-:Y:S01]  /*d530*/  MUFU.EX2 R219, R66 ;  /* 0x0000004200db7308 */ /* 0x000fe20000000800 */
[----:B-1----:R-:W-:Y:S01]  /*d540*/  FMUL.FTZ R31, R161, R203 ;  /* 0x000000cba11f7220 */ /* 0x002fe20000410000 */
[----:B------:R-:W-:Y:S01]  /*d550*/  MOV R203, R220 ;  /* 0x000000dc00cb7202 */ /* 0x000fe20000000f00 */
[-C--:B----4-:R-:W-:Y:S03]  /*d560*/  HMMA.16816.F32.BF16 R132, R172, R176.reuse, R132 ;  /* 0x000000b0ac84723c */ /* 0x090fe60000041884 */
[-C--:B--2---:R-:W-:Y:S05]  /*d570*/  MOV R185, R192.reuse ;  /* 0x000000c000b97202 */ /* 0x084fea0000000f00 */
[C---:B------:R-:W-:Y:S08]  /*d580*/  HMMA.16816.F32.BF16 R136, R168.reuse, R176, R136 ;  /* 0x000000b0a888723c */ /* 0x040ff00000041888 */
[-C--:B------:R-:W-:Y:S08]  /*d590*/  HMMA.16816.F32.BF16 R140, R168, R178.reuse, R140 ;  /* 0x000000b2a88c723c */ /* 0x080ff0000004188c */
[C---:B------:R-:W-:Y:S01]  /*d5a0*/  HMMA.16816.F32.BF16 R144, R172.reuse, R178, R144 ;  /* 0x000000b2ac90723c */ /* 0x040fe20000041890 */
[----:B------:R-:W1:Y:S07]  /*d5b0*/  LDSM.16.MT88.4 R176, [R226+0xe000] ;  /* 0x00e00000e2b0783b */ /* 0x000e6e0000004200 */
[-C--:B-1----:R-:W-:Y:S08]  /*d5c0*/  HMMA.16816.F32.BF16 R20, R172, R176.reuse, R20 ;  /* 0x000000b0ac14723c */ /* 0x082ff00000041814 */
[C---:B------:R-:W-:Y:S08]  /*d5d0*/  HMMA.16816.F32.BF16 R148, R168.reuse, R176, R148 ;  /* 0x000000b0a894723c */ /* 0x040ff00000041894 */
[-C--:B------:R-:W-:Y:S08]  /*d5e0*/  HMMA.16816.F32.BF16 R152, R168, R178.reuse, R152 ;  /* 0x000000b2a898723c */ /* 0x080ff00000041898 */
[C---:B------:R-:W-:Y:S01]  /*d5f0*/  HMMA.16816.F32.BF16 R156, R172.reuse, R178, R156 ;  /* 0x000000b2ac9c723c */ /* 0x040fe2000004189c */
[----:B------:R-:W1:Y:S07]  /*d600*/  LDSM.16.MT88.4 R176, [R225+0xe000] ;  /* 0x00e00000e1b0783b */ /* 0x000e6e0000004200 */
[-C--:B-1----:R-:W-:Y:S08]  /*d610*/  HMMA.16816.F32.BF16 R24, R172, R176.reuse, R24 ;  /* 0x000000b0ac18723c */ /* 0x082ff00000041818 */
[C---:B------:R-:W-:Y:S07]  /*d620*/  HMMA.16816.F32.BF16 R32, R168.reuse, R176, R32 ;  /* 0x000000b0a820723c */ /* 0x040fee0000041820 */
[--C-:B------:R-:W-:Y:S01]  /*d630*/  FFMA.FTZ R176, R57, c[0x0][0x23c], -R208.reuse ;  /* 0x00008f0039b07a23 */ /* 0x100fe200000108d0 */
[-C--:B------:R-:W-:Y:S04]  /*d640*/  HMMA.16816.F32.BF16 R36, R168, R178.reuse, R36 ;  /* 0x000000b2a824723c */ /* 0x080fe80000041824 */
[--C-:B------:R-:W-:Y:S01]  /*d650*/  FFMA.FTZ R57, R42, c[0x0][0x23c], -R209.reuse ;  /* 0x00008f002a397a23 */ /* 0x100fe200000108d1 */
[----:B------:R-:W-:Y:S01]  /*d660*/  F2FP.BF16.PACK_AB R42, R199, R197 ;  /* 0x000000c5c72a723e */ /* 0x000fe200000010ff */
[--C-:B------:R-:W-:Y:S02]  /*d670*/  FFMA.FTZ R177, R60, c[0x0][0x23c], -R208.reuse ;  /* 0x00008f003cb17a23 */ /* 0x100fe400000108d0 */
[----:B------:R-:W-:Y:S02]  /*d680*/  HMMA.16816.F32.BF16 R28, R172, R178, R28 ;  /* 0x000000b2ac1c723c */ /* 0x000fe4000004181c */
[----:B------:R-:W-:Y:S02]  /*d690*/  MUFU.EX2 R67, R177 ;  /* 0x000000b100437308 */ /* 0x000fe40000000800 */
[--C-:B------:R-:W-:Y:S02]  /*d6a0*/  FFMA.FTZ R169, R58, c[0x0][0x23c], -R209.reuse ;  /* 0x00008f003aa97a23 */ /* 0x100fe400000108d1 */
[----:B------:R-:W2:Y:S01]  /*d6b0*/  LDL.LU R58, [R1] ;  /* 0x00000000013a7983 */ /* 0x000ea20000300800 */
[----:B------:R-:W-:Y:S01]  /*d6c0*/  MOV R175, R193 ;  /* 0x000000c100af7202 */ /* 0x000fe20000000f00 */
[--C-:B------:R-:W-:Y:S01]  /*d6d0*/  FFMA.FTZ R171, R56, c[0x0][0x23c], -R208.reuse ;  /* 0x00008f0038ab7a23 */ /* 0x100fe200000108d0 */
[----:B------:R-:W-:Y:S03]  /*d6e0*/  MOV R178, R207 ;  /* 0x000000cf00b27202 */ /* 0x000fe60000000f00 */
[----:B------:R-:W-:Y:S01]  /*d6f0*/  MOV R179, R223 ;  /* 0x000000df00b37202 */ /* 0x000fe20000000f00 */
[--C-:B------:R-:W-:Y:S01]  /*d700*/  FFMA.FTZ R56, R43, c[0x0][0x23c], -R209.reuse ;  /* 0x00008f002b387a23 */ /* 0x100fe200000108d1 */
[----:B------:R-:W-:Y:S01]  /*d710*/  F2FP.BF16.PACK_AB R41, R178, R247 ;  /* 0x000000f7b229723e */ /* 0x000fe200000010ff */
[--C-:B------:R-:W-:Y:S01]  /*d720*/  FFMA.FTZ R60, R46, c[0x0][0x23c], -R209.reuse ;  /* 0x00008f002e3c7a23 */ /* 0x100fe200000108d1 */
[----:B------:R-:W-:Y:S01]  /*d730*/  F2FP.BF16.PACK_AB R40, R179, R192 ;  /* 0x000000c0b328723e */ /* 0x000fe200000010ff */
[--C-:B------:R-:W-:Y:S01]  /*d740*/  FFMA.FTZ R168, R47, c[0x0][0x23c], -R209.reuse ;  /* 0x00008f002fa87a23 */ /* 0x100fe200000108d1 */
[----:B------:R-:W-:Y:S01]  /*d750*/  F2FP.BF16.PACK_AB R43, R175, R198 ;  /* 0x000000c6af2b723e */ /* 0x000fe200000010ff */
[----:B------:R-:W-:Y:S01]  /*d760*/  MUFU.EX2 R193, R65 ;  /* 0x0000004100c17308 */ /* 0x000fe20000000800 */
[----:B------:R-:W-:Y:S01]  /*d770*/  MOV R173, R194 ;  /* 0x000000c200ad7202 */ /* 0x000fe20000000f00 */
[--C-:B------:R-:W-:Y:S01]  /*d780*/  FFMA.FTZ R170, R59, c[0x0][0x23c], -R209.reuse ;  /* 0x00008f003baa7a23 */ /* 0x100fe200000108d1 */
[----:B---3--:R-:W-:Y:S01]  /*d790*/  F2FP.BF16.PACK_AB R46, R249, R250 ;  /* 0x000000faf92e723e */ /* 0x008fe200000010ff */
[----:B------:R-:W-:Y:S01]  /*d7a0*/  FFMA.FTZ R208, R61, c[0x0][0x23c], -R208 ;  /* 0x00008f003dd07a23 */ /* 0x000fe200000108d0 */
[----:B------:R-:W-:Y:S01]  /*d7b0*/  F2FP.BF16.PACK_AB R44, R196, R173 ;  /* 0x000000adc42c723e */ /* 0x000fe200000010ff */
[-C--:B------:R-:W-:Y:S04]  /*d7c0*/  HMMA.16816.F32.BF16 R4, R40, R48.reuse, R4 ;  /* 0x000000302804723c */ /* 0x080fe80000041804 */
[----:B------:R-:W-:Y:S01]  /*d7d0*/  MUFU.EX2 R192, R57 ;  /* 0x0000003900c07308 */ /* 0x000fe20000000800 */
[----:B------:R-:W-:Y:S01]  /*d7e0*/  F2FP.BF16.PACK_AB R47, R191, R248 ;  /* 0x000000f8bf2f723e */ /* 0x000fe200000010ff */
[--C-:B------:R-:W-:Y:S01]  /*d7f0*/  FFMA.FTZ R172, R62, c[0x0][0x23c], -R209.reuse ;  /* 0x00008f003eac7a23 */ /* 0x100fe200000108d1 */
[----:B------:R-:W-:Y:S01]  /*d800*/  MOV R174, R216 ;  /* 0x000000d800ae7202 */ /* 0x000fe20000000f00 */
[----:B------:R-:W-:Y:S01]  /*d810*/  FFMA.FTZ R209, R63, c[0x0][0x23c], -R209 ;  /* 0x00008f003fd17a23 */ /* 0x000fe200000108d1 */
[----:B------:R-:W-:Y:S03]  /*d820*/  MOV R207, R221 ;  /* 0x000000dd00cf7202 */ /* 0x000fe60000000f00 */
[C---:B------:R-:W-:Y:S02]  /*d830*/  HMMA.16816.F32.BF16 R8, R44.reuse, R48, R8 ;  /* 0x000000302c08723c */ /* 0x040fe40000041808 */
[----:B------:R-:W1:Y:S06]  /*d840*/  MUFU.EX2 R220, R56 ;  /* 0x0000003800dc7308 */ /* 0x000e6c0000000800 */
[-C--:B------:R-:W-:Y:S04]  /*d850*/  HMMA.16816.F32.BF16 R12, R44, R50.reuse, R12 ;  /* 0x000000322c0c723c */ /* 0x080fe8000004180c */
[----:B------:R3:W-:Y:S04]  /*d860*/  MUFU.EX2 R217, R60 ;  /* 0x0000003c00d97308 */ /* 0x0007e80000000800 */
[C---:B------:R-:W-:Y:S01]  /*d870*/  HMMA.16816.F32.BF16 R16, R40.reuse, R50, R16 ;  /* 0x000000322810723c */ /* 0x040fe20000041810 */
[----:B------:R-:W4:Y:S05]  /*d880*/  LDSM.16.MT88.4 R48, [R226+0xc800] ;  /* 0x00c80000e230783b */ /* 0x000f2a0000004200 */
[----:B------:R5:W-:Y:S02]  /*d890*/  MUFU.EX2 R223, R186 ;  /* 0x000000ba00df7308 */ /* 0x000be40000000800 */
[-C--:B------:R-:W-:Y:S08]  /*d8a0*/  HMMA.16816.F32.BF16 R68, R40, R52.reuse, R68 ;  /* 0x000000342844723c */ /* 0x080ff00000041844 */
[C---:B------:R-:W-:Y:S01]  /*d8b0*/  HMMA.16816.F32.BF16 R72, R44.reuse, R52, R72 ;  /* 0x000000342c48723c */ /* 0x040fe20000041848 */
[----:B------:R1:W-:Y:S01]  /*d8c0*/  MUFU.EX2 R221, R187 ;  /* 0x000000bb00dd7308 */ /* 0x0003e20000000800 */
[----:B---3--:R-:W-:Y:S06]  /*d8d0*/  LDSM.16.MT88.4 R60, [R226+0xd000] ;  /* 0x00d00000e23c783b */ /* 0x008fec0000004200 */
[-C--:B------:R-:W-:Y:S03]  /*d8e0*/  HMMA.16816.F32.BF16 R76, R44, R54.reuse, R76 ;  /* 0x000000362c4c723c */ /* 0x080fe6000004184c */
[----:B------:R-:W-:Y:S01]  /*d8f0*/  MUFU.EX2 R194, R64 ;  /* 0x0000004000c27308 */ /* 0x000fe20000000800 */
[----:B-----5:R-:W-:Y:S04]  /*d900*/  MOV R186, R247 ;  /* 0x000000f700ba7202 */ /* 0x020fe80000000f00 */
[C---:B------:R-:W-:Y:S01]  /*d910*/  HMMA.16816.F32.BF16 R80, R40.reuse, R54, R80 ;  /* 0x000000362850723c */ /* 0x040fe20000041850 */
[----:B------:R-:W3:Y:S04]  /*d920*/  LDSM.16.MT88.4 R52, [R225+0xc800] ;  /* 0x00c80000e134783b */ /* 0x000ee80000004200 */
[----:B------:R5:W-:Y:S03]  /*d930*/  MUFU.EX2 R247, R184 ;  /* 0x000000b800f77308 */ /* 0x000be60000000800 */
[-C--:B----4-:R-:W-:Y:S04]  /*d940*/  HMMA.16816.F32.BF16 R84, R40, R48.reuse, R84 ;  /* 0x000000302854723c */ /* 0x090fe80000041854 */
[----:B-1----:R-:W-:Y:S03]  /*d950*/  MOV R187, R244 ;  /* 0x000000f400bb7202 */ /* 0x002fe60000000f00 */
[----:B------:R1:W-:Y:S01]  /*d960*/  MUFU.EX2 R244, R181 ;  /* 0x000000b500f47308 */ /* 0x0003e20000000800 */
[C---:B------:R-:W-:Y:S08]  /*d970*/  HMMA.16816.F32.BF16 R88, R44.reuse, R48, R88 ;  /* 0x000000302c58723c */ /* 0x040ff00000041858 */
[-C--:B------:R-:W-:Y:S01]  /*d980*/  HMMA.16816.F32.BF16 R92, R44, R50.reuse, R92 ;  /* 0x000000322c5c723c */ /* 0x080fe2000004185c */
[----:B------:R4:W4:Y:S03]  /*d990*/  MUFU.EX2 R216, R168 ;  /* 0x000000a800d87308 */ /* 0x0009260000000800 */
[----:B-----5:R-:W-:Y:S04]  /*d9a0*/  MOV R184, R246 ;  /* 0x000000f600b87202 */ /* 0x020fe80000000f00 */
[C---:B------:R-:W-:Y:S01]  /*d9b0*/  HMMA.16816.F32.BF16 R96, R40.reuse, R50, R96 ;  /* 0x000000322860723c */ /* 0x040fe20000041860 */
[----:B------:R-:W5:Y:S02]  /*d9c0*/  LDSM.16.MT88.4 R48, [R167+0xe800] ;  /* 0x00e80000a730783b */ /* 0x000f640000004200 */
[----:B------:R4:W4:Y:S05]  /*d9d0*/  MUFU.EX2 R246, R180 ;  /* 0x000000b400f67308 */ /* 0x00092a0000000800 */
[-C--:B---3--:R-:W-:Y:S01]  /*d9e0*/  HMMA.16816.F32.BF16 R100, R40, R52.reuse, R100 ;  /* 0x000000342864723c */ /* 0x088fe20000041864 */
[----:B-1----:R-:W3:Y:S04]  /*d9f0*/  LDL.LU R181, [R1+0x14] ;  /* 0x0000140001b57983 */ /* 0x002ee80000300800 */
[----:B------:R-:W-:Y:S03]  /*da00*/  MUFU.EX2 R66, R172 ;  /* 0x000000ac00427308 */ /* 0x000fe60000000800 */
[C---:B------:R-:W-:Y:S04]  /*da10*/  HMMA.16816.F32.BF16 R104, R44.reuse, R52, R104 ;  /* 0x000000342c68723c */ /* 0x040fe80000041868 */
[----:B----4-:R-:W-:Y:S03]  /*da20*/  MOV R168, R183 ;  /* 0x000000b700a87202 */ /* 0x010fe60000000f00 */
[----:B------:R-:W1:Y:S01]  /*da30*/  MUFU.EX2 R208, R208 ;  /* 0x000000d000d07308 */ /* 0x000e620000000800 */
[-C--:B------:R-:W-:Y:S01]  /*da40*/  HMMA.16816.F32.BF16 R108, R44, R54.reuse, R108 ;  /* 0x000000362c6c723c */ /* 0x080fe2000004186c */
[----:B------:R-:W4:Y:S04]  /*da50*/  LDL.LU R180, [R1+0x10] ;  /* 0x0000100001b47983 */ /* 0x000f280000300800 */
[----:B------:R-:W4:Y:S03]  /*da60*/  LDL.LU R65, [R1+0xc] ;  /* 0x00000c0001417983 */ /* 0x000f260000300800 */
[C---:B------:R-:W-:Y:S01]  /*da70*/  HMMA.16816.F32.BF16 R112, R40.reuse, R54, R112 ;  /* 0x000000362870723c */ /* 0x040fe20000041870 */
[----:B------:R-:W-:Y:S01]  /*da80*/  MUFU.EX2 R209, R209 ;  /* 0x000000d100d17308 */ /* 0x000fe20000000800 */
[----:B------:R-:W1:Y:S06]  /*da90*/  LDSM.16.MT88.4 R52, [R224+0xe800] ;  /* 0x00e80000e034783b */ /* 0x000e6c0000004200 */
[-C--:B-----5:R-:W-:Y:S08]  /*daa0*/  HMMA.16816.F32.BF16 R116, R40, R48.reuse, R116 ;  /* 0x000000302874723c */ /* 0x0a0ff00000041874 */
[C---:B------:R-:W-:Y:S08]  /*dab0*/  HMMA.16816.F32.BF16 R120, R44.reuse, R48, R120 ;  /* 0x000000302c78723c */ /* 0x040ff00000041878 */
[-C--:B------:R-:W-:Y:S08]  /*dac0*/  HMMA.16816.F32.BF16 R124, R44, R50.reuse, R124 ;  /* 0x000000322c7c723c */ /* 0x080ff0000004187c */
[C---:B------:R-:W-:Y:S01]  /*dad0*/  HMMA.16816.F32.BF16 R128, R40.reuse, R50, R128 ;  /* 0x000000322880723c */ /* 0x040fe20000041880 */
[----:B------:R-:W5:Y:S07]  /*dae0*/  LDSM.16.MT88.4 R48, [R226+0xe800] ;  /* 0x00e80000e230783b */ /* 0x000f6e0000004200 */
[-C--:B-1----:R-:W-:Y:S08]  /*daf0*/  HMMA.16816.F32.BF16 R132, R40, R52.reuse, R132 ;  /* 0x000000342884723c */ /* 0x082ff00000041884 */
[C---:B------:R-:W-:Y:S08]  /*db00*/  HMMA.16816.F32.BF16 R136, R44.reuse, R52, R136 ;  /* 0x000000342c88723c */ /* 0x040ff00000041888 */
[-C--:B------:R-:W-:Y:S08]  /*db10*/  HMMA.16816.F32.BF16 R140, R44, R54.reuse, R140 ;  /* 0x000000362c8c723c */ /* 0x080ff0000004188c */
[C---:B------:R-:W-:Y:S01]  /*db20*/  HMMA.16816.F32.BF16 R144, R40.reuse, R54, R144 ;  /* 0x000000362890723c */ /* 0x040fe20000041890 */
[----:B------:R-:W1:Y:S07]  /*db30*/  LDSM.16.MT88.4 R52, [R225+0xe800] ;  /* 0x00e80000e134783b */ /* 0x000e6e0000004200 */
[-C--:B-----5:R-:W-:Y:S08]  /*db40*/  HMMA.16816.F32.BF16 R20, R40, R48.reuse, R20 ;  /* 0x000000302814723c */ /* 0x0a0ff00000041814 */
[C---:B------:R-:W-:Y:S08]  /*db50*/  HMMA.16816.F32.BF16 R148, R44.reuse, R48, R148 ;  /* 0x000000302c94723c */ /* 0x040ff00000041894 */
[-C--:B------:R-:W-:Y:S08]  /*db60*/  HMMA.16816.F32.BF16 R152, R44, R50.reuse, R152 ;  /* 0x000000322c98723c */ /* 0x080ff00000041898 */
[C---:B------:R-:W-:Y:S01]  /*db70*/  HMMA.16816.F32.BF16 R156, R40.reuse, R50, R156 ;  /* 0x00000032289c723c */ /* 0x040fe2000004189c */
[----:B------:R-:W5:Y:S07]  /*db80*/  LDSM.16.MT88.4 R48, [R167+0xd000] ;  /* 0x00d00000a730783b */ /* 0x000f6e0000004200 */
[-C--:B-1----:R-:W-:Y:S08]  /*db90*/  HMMA.16816.F32.BF16 R24, R40, R52.reuse, R24 ;  /* 0x000000342818723c */ /* 0x082ff00000041818 */
[C---:B------:R-:W-:Y:S08]  /*dba0*/  HMMA.16816.F32.BF16 R32, R44.reuse, R52, R32 ;  /* 0x000000342c20723c */ /* 0x040ff00000041820 */
[-C--:B------:R-:W-:Y:S07]  /*dbb0*/  HMMA.16816.F32.BF16 R36, R44, R54.reuse, R36 ;  /* 0x000000362c24723c */ /* 0x080fee0000041824 */
[----:B------:R-:W-:Y:S01]  /*dbc0*/  F2FP.BF16.PACK_AB R45, R220, R192 ;  /* 0x000000c0dc2d723e */ /* 0x000fe200000010ff */
[----:B------:R-:W-:Y:S01]  /*dbd0*/  HMMA.16816.F32.BF16 R28, R40, R54, R28 ;  /* 0x00000036281c723c */ /* 0x000fe2000004181c */
[----:B------:R-:W-:Y:S03]  /*dbe0*/  LDSM.16.MT88.4 R52, [R225+0xd000] ;  /* 0x00d00000e134783b */ /* 0x000fe60000004200 */
[----:B------:R-:W-:Y:S02]  /*dbf0*/  F2FP.BF16.PACK_AB R46, R218, R219 ;  /* 0x000000dbda2e723e */ /* 0x000fe400000010ff */
[----:B------:R-:W-:Y:S02]  /*dc00*/  F2FP.BF16.PACK_AB R47, R216, R217 ;  /* 0x000000d9d82f723e */ /* 0x000fe400000010ff */
[----:B------:R-:W-:Y:S04]  /*dc10*/  F2FP.BF16.PACK_AB R40, R223, R221 ;  /* 0x000000dddf28723e */ /* 0x000fe800000010ff */
[----:B------:R-:W-:Y:S02]  /*dc20*/  F2FP.BF16.PACK_AB R41, R222, R195 ;  /* 0x000000c3de29723e */ /* 0x000fe400000010ff */
[----:B------:R-:W-:Y:S02]  /*dc30*/  F2FP.BF16.PACK_AB R42, R247, R245 ;  /* 0x000000f5f72a723e */ /* 0x000fe400000010ff */
[----:B------:R-:W-:Y:S02]  /*dc40*/  F2FP.BF16.PACK_AB R43, R246, R244 ;  /* 0x000000f4f62b723e */ /* 0x000fe400000010ff */
[----:B------:R-:W-:Y:S05]  /*dc50*/  F2FP.BF16.PACK_AB R44, R194, R193 ;  /* 0x000000c1c22c723e */ /* 0x000fea00000010ff */
[-C--:B-----5:R-:W-:Y:S03]  /*dc60*/  HMMA.16816.F32.BF16 R4, R40, R48.reuse, R4 ;  /* 0x000000302804723c */ /* 0x0a0fe60000041804 */
[----:B--2---:R-:W-:Y:S02]  /*dc70*/  FFMA.FTZ R160, R160, R58, R210 ;  /* 0x0000003aa0a07223 */ /* 0x004fe400000100d2 */
[----:B------:R-:W1:Y:S01]  /*dc80*/  LDSM.16.MT88.4 R56, [R224+0xd000] ;  /* 0x00d00000e038783b */ /* 0x000e620000004200 */
[----:B------:R-:W-:Y:S02]  /*dc90*/  MUFU.EX2 R210, R206 ;  /* 0x000000ce00d27308 */ /* 0x000fe40000000800 */
[C---:B------:R-:W-:Y:S08]  /*dca0*/  HMMA.16816.F32.BF16 R8, R44.reuse, R48, R8 ;  /* 0x000000302c08723c */ /* 0x040ff00000041808 */
[-C--:B------:R-:W-:Y:S01]  /*dcb0*/  HMMA.16816.F32.BF16 R12, R44, R50.reuse, R12 ;  /* 0x000000322c0c723c */ /* 0x080fe2000004180c */
[----:B------:R2:W-:Y:S07]  /*dcc0*/  MUFU.EX2 R206, R190 ;  /* 0x000000be00ce7308 */ /* 0x0005ee0000000800 */
[C---:B------:R-:W-:Y:S01]  /*dcd0*/  HMMA.16816.F32.BF16 R16, R40.reuse, R50, R16 ;  /* 0x000000322810723c */ /* 0x040fe20000041810 */
[----:B------:R-:W5:Y:S03]  /*dce0*/  LDSM.16.MT88.4 R48, [R167+0xf000] ;  /* 0x00f00000a730783b */ /* 0x000f660000004200 */
[----:B--2---:R-:W-:Y:S02]  /*dcf0*/  MOV R190, R215 ;  /* 0x000000d700be7202 */ /* 0x004fe40000000f00 */
[----:B------:R-:W-:Y:S02]  /*dd00*/  MUFU.EX2 R215, R165 ;  /* 0x000000a500d77308 */ /* 0x000fe40000000800 */
[-C--:B-1----:R-:W-:Y:S08]  /*dd10*/  HMMA.16816.F32.BF16 R68, R40, R56.reuse, R68 ;  /* 0x000000382844723c */ /* 0x082ff00000041844 */
[C---:B------:R-:W-:Y:S01]  /*dd20*/  HMMA.16816.F32.BF16 R72, R44.reuse, R56, R72 ;  /* 0x000000382c48723c */ /* 0x040fe20000041848 */
[----:B------:R-:W-:Y:S07]  /*dd30*/  MUFU.EX2 R165, R170 ;  /* 0x000000aa00a57308 */ /* 0x000fee0000000800 */
[-C--:B------:R-:W-:Y:S08]  /*dd40*/  HMMA.16816.F32.BF16 R76, R44, R58.reuse, R76 ;  /* 0x0000003a2c4c723c */ /* 0x080ff0000004184c */
[C---:B------:R-:W-:Y:S01]  /*dd50*/  HMMA.16816.F32.BF16 R80, R40.reuse, R58, R80 ;  /* 0x0000003a2850723c */ /* 0x040fe20000041850 */
[----:B------:R-:W1:Y:S07]  /*dd60*/  LDSM.16.MT88.4 R56, [R224+0xf000] ;  /* 0x00f00000e038783b */ /* 0x000e6e0000004200 */
[-C--:B------:R-:W-:Y:S08]  /*dd70*/  HMMA.16816.F32.BF16 R84, R40, R60.reuse, R84 ;  /* 0x0000003c2854723c */ /* 0x080ff00000041854 */
[C---:B------:R-:W-:Y:S08]  /*dd80*/  HMMA.16816.F32.BF16 R88, R44.reuse, R60, R88 ;  /* 0x0000003c2c58723c */ /* 0x040ff00000041858 */
[-C--:B------:R-:W-:Y:S08]  /*dd90*/  HMMA.16816.F32.BF16 R92, R44, R62.reuse, R92 ;  /* 0x0000003e2c5c723c */ /* 0x080ff0000004185c */
[C---:B------:R-:W-:Y:S01]  /*dda0*/  HMMA.16816.F32.BF16 R96, R40.reuse, R62, R96 ;  /* 0x0000003e2860723c */ /* 0x040fe20000041860 */
[----:B------:R-:W2:Y:S07]  /*ddb0*/  LDSM.16.MT88.4 R60, [R226+0xf000] ;  /* 0x00f00000e23c783b */ /* 0x000eae0000004200 */
[-C--:B------:R-:W-:Y:S08]  /*ddc0*/  HMMA.16816.F32.BF16 R100, R40, R52.reuse, R100 ;  /* 0x000000342864723c */ /* 0x080ff00000041864 */
[C---:B------:R-:W-:Y:S04]  /*ddd0*/  HMMA.16816.F32.BF16 R104, R44.reuse, R52, R104 ;  /* 0x000000342c68723c */ /* 0x040fe80000041868 */
[----:B---3--:R-:W-:Y:S02]  /*dde0*/  FFMA.FTZ R0, R0, R181, R211 ;  /* 0x000000b500007223 */ /* 0x008fe400000100d3 */
[----:B------:R3:W-:Y:S02]  /*ddf0*/  MUFU.EX2 R211, R189 ;  /* 0x000000bd00d37308 */ /* 0x0007e40000000800 */
[-C--:B------:R-:W-:Y:S04]  /*de00*/  HMMA.16816.F32.BF16 R108, R44, R54.reuse, R108 ;  /* 0x000000362c6c723c */ /* 0x080fe8000004186c */
[----:B------:R-:W-:Y:S04]  /*de10*/  FADD.FTZ R0, R168, R0 ;  /* 0x00000000a8007221 */ /* 0x000fe80000010000 */
[C---:B------:R-:W-:Y:S01]  /*de20*/  HMMA.16816.F32.BF16 R112, R40.reuse, R54, R112 ;  /* 0x000000362870723c */ /* 0x040fe20000041870 */
[----:B------:R-:W2:Y:S03]  /*de30*/  LDSM.16.MT88.4 R52, [R225+0xf000] ;  /* 0x00f00000e134783b */ /* 0x000ea60000004200 */
[----:B------:R-:W-:Y:S02]  /*de40*/  FADD.FTZ R0, R203, R0 ;  /* 0x00000000cb007221 */ /* 0x000fe40000010000 */
[----:B----4-:R-:W-:Y:S02]  /*de50*/  FFMA.FTZ R64, R2, R180, R212 ;  /* 0x000000b402407223 */ /* 0x010fe400000100d4 */
[-C--:B-----5:R-:W-:Y:S01]  /*de60*/  HMMA.16816.F32.BF16 R116, R40, R48.reuse, R116 ;  /* 0x000000302874723c */ /* 0x0a0fe20000041874 */
[----:B------:R4:W-:Y:S03]  /*de70*/  MUFU.EX2 R212, R188 ;  /* 0x000000bc00d47308 */ /* 0x0009e60000000800 */
[----:B------:R-:W-:Y:S01]  /*de80*/  FFMA.FTZ R161, R161, R65, R213 ;  /* 0x00000041a1a17223 */ /* 0x000fe200000100d5 */
[----:B------:R-:W-:Y:S01]  /*de90*/  MOV R65, R182 ;  /* 0x000000b600417202 */ /* 0x000fe20000000f00 */
[----:B------:R-:W-:Y:S01]  /*dea0*/  FADD.FTZ R0, R174, R0 ;  /* 0x00000000ae007221 */ /* 0x000fe20000010000 */
[----:B------:R-:W5:Y:S01]  /*deb0*/  LDSM.16.MT88.4 R180, [R167+0xd800] ;  /* 0x00d80000a7b4783b */ /* 0x000f620000004200 */
[C---:B------:R-:W-:Y:S03]  /*dec0*/  HMMA.16816.F32.BF16 R120, R44.reuse, R48, R120 ;  /* 0x000000302c78723c */ /* 0x040fe60000041878 */
[----:B------:R-:W-:Y:S01]  /*ded0*/  MUFU.EX2 R213, R205 ;  /* 0x000000cd00d57308 */ /* 0x000fe20000000800 */
[----:B------:R-:W-:Y:S01]  /*dee0*/  MOV R2, R207 ;  /* 0x000000cf00027202 */ /* 0x000fe20000000f00 */
[----:B------:R-:W-:Y:S01]  /*def0*/  FADD.FTZ R0, R252, R0 ;  /* 0x00000000fc007221 */ /* 0x000fe20000010000 */
[----:B---3--:R-:W-:Y:S02]  /*df00*/  MOV R189, R214 ;  /* 0x000000d600bd7202 */ /* 0x008fe40000000f00 */
[-C--:B------:R-:W-:Y:S04]  /*df10*/  HMMA.16816.F32.BF16 R124, R44, R50.reuse, R124 ;  /* 0x000000322c7c723c */ /* 0x080fe8000004187c */
[----:B------:R-:W-:Y:S01]  /*df20*/  FADD.FTZ R2, R2, R161 ;  /* 0x000000a102027221 */ /* 0x000fe20000010000 */
[----:B------:R-:W3:Y:S01]  /*df30*/  MUFU.EX2 R214, R166 ;  /* 0x000000a600d67308 */ /* 0x000ee20000000800 */
[----:B------:R-:W-:Y:S01]  /*df40*/  MOV R161, R196 ;  /* 0x000000c400a17202 */ /* 0x000fe20000000f00 */
[----:B------:R-:W-:Y:S01]  /*df50*/  FADD.FTZ R0, R251, R0 ;  /* 0x00000000fb007221 */ /* 0x000fe20000010000 */
[C---:B------:R-:W-:Y:S01]  /*df60*/  HMMA.16816.F32.BF16 R128, R40.reuse, R50, R128 ;  /* 0x000000322880723c */ /* 0x040fe20000041880 */
[----:B------:R-:W5:Y:S03]  /*df70*/  LDSM.16.MT88.4 R48, [R224+0xd800] ;  /* 0x00d80000e030783b */ /* 0x000f660000004200 */
[----:B----4-:R-:W-:Y:S01]  /*df80*/  MOV R188, R198 ;  /* 0x000000c600bc7202 */ /* 0x010fe20000000f00 */
[----:B------:R-:W-:Y:S01]  /*df90*/  FADD.FTZ R0, R248, R0 ;  /* 0x00000000f8007221 */ /* 0x000fe20000010000 */
[----:B------:R-:W-:Y:S01]  /*dfa0*/  F2FP.BF16.PACK_AB R198, R208, R67 ;  /* 0x00000043d0c6723e */ /* 0x000fe200000010ff */
[----:B------:R-:W-:Y:S01]  /*dfb0*/  MUFU.EX2 R207, R204 ;  /* 0x000000cc00cf7308 */ /* 0x000fe20000000800 */
[-C--:B-1----:R-:W-:Y:S08]  /*dfc0*/  HMMA.16816.F32.BF16 R132, R40, R56.reuse, R132 ;  /* 0x000000382884723c */ /* 0x082ff00000041884 */
[C---:B------:R-:W-:Y:S01]  /*dfd0*/  HMMA.16816.F32.BF16 R136, R44.reuse, R56, R136 ;  /* 0x000000382c88723c */ /* 0x040fe20000041888 */
[----:B------:R-:W-:Y:S03]  /*dfe0*/  MUFU.EX2 R204, R176 ;  /* 0x000000b000cc7308 */ /* 0x000fe60000000800 */
[----:B---3--:R-:W-:Y:S04]  /*dff0*/  F2FP.BF16.PACK_AB R203, R214, R212 ;  /* 0x000000d4d6cb723e */ /* 0x008fe800000010ff */
[-C--:B------:R-:W-:Y:S03]  /*e000*/  HMMA.16816.F32.BF16 R140, R44, R58.reuse, R140 ;  /* 0x0000003a2c8c723c */ /* 0x080fe6000004188c */
[----:B------:R-:W-:Y:S05]  /*e010*/  MUFU.EX2 R166, R169 ;  /* 0x000000a900a67308 */ /* 0x000fea0000000800 */
[C---:B------:R-:W-:Y:S01]  /*e020*/  HMMA.16816.F32.BF16 R144, R40.reuse, R58, R144 ;  /* 0x0000003a2890723c */ /* 0x040fe20000041890 */
[----:B------:R-:W1:Y:S04]  /*e030*/  LDSM.16.MT88.4 R56, [R226+0xd800] ;  /* 0x00d80000e238783b */ /* 0x000e680000004200 */
[----:B------:R-:W3:Y:S03]  /*e040*/  MUFU.EX2 R205, R171 ;  /* 0x000000ab00cd7308 */ /* 0x000ee60000000800 */
[-C--:B--2---:R-:W-:Y:S08]  /*e050*/  HMMA.16816.F32.BF16 R20, R40, R60.reuse, R20 ;  /* 0x0000003c2814723c */ /* 0x084ff00000041814 */
[C---:B------:R-:W-:Y:S08]  /*e060*/  HMMA.16816.F32.BF16 R148, R44.reuse, R60, R148 ;  /* 0x0000003c2c94723c */ /* 0x040ff00000041894 */
[-C--:B------:R-:W-:Y:S04]  /*e070*/  HMMA.16816.F32.BF16 R152, R44, R62.reuse, R152 ;  /* 0x0000003e2c98723c */ /* 0x080fe80000041898 */
[----:B---3--:R-:W-:Y:S04]  /*e080*/  F2FP.BF16.PACK_AB R196, R204, R205 ;  /* 0x000000cdccc4723e */ /* 0x008fe800000010ff */
[C---:B------:R-:W-:Y:S01]  /*e090*/  HMMA.16816.F32.BF16 R156, R40.reuse, R62, R156 ;  /* 0x0000003e289c723c */ /* 0x040fe2000004189c */
[----:B------:R-:W-:Y:S07]  /*e0a0*/  LDSM.16.MT88.4 R60, [R226+0xf800] ;  /* 0x00f80000e23c783b */ /* 0x000fee0000004200 */
[-C--:B------:R-:W-:Y:S08]  /*e0b0*/  HMMA.16816.F32.BF16 R24, R40, R52.reuse, R24 ;  /* 0x000000342818723c */ /* 0x080ff00000041818 */
[C---:B------:R-:W-:Y:S07]  /*e0c0*/  HMMA.16816.F32.BF16 R32, R44.reuse, R52, R32 ;  /* 0x000000342c20723c */ /* 0x040fee0000041820 */
[----:B------:R-:W-:Y:S01]  /*e0d0*/  FADD.FTZ R53, R190, R64 ;  /* 0x00000040be357221 */ /* 0x000fe20000010000 */
[-C--:B------:R-:W-:Y:S04]  /*e0e0*/  HMMA.16816.F32.BF16 R36, R44, R54.reuse, R36 ;  /* 0x000000362c24723c */ /* 0x080fe80000041824 */
[----:B------:R-:W-:Y:S01]  /*e0f0*/  FADD.FTZ R52, R189, R160 ;  /* 0x000000a0bd347221 */ /* 0x000fe20000010000 */
[----:B------:R-:W-:Y:S02]  /*e100*/  MOV R190, R175 ;  /* 0x000000af00be7202 */ /* 0x000fe40000000f00 */
[----:B------:R-:W-:Y:S01]  /*e110*/  FADD.FTZ R44, R184, R2 ;  /* 0x00000002b82c7221 */ /* 0x000fe20000010000 */
[----:B------:R-:W-:Y:S01]  /*e120*/  HMMA.16816.F32.BF16 R28, R40, R54, R28 ;  /* 0x00000036281c723c */ /* 0x000fe2000004181c */
[----:B------:R-:W-:Y:S03]  /*e130*/  LDSM.16.MT88.4 R40, [R167+0xf800] ;  /* 0x00f80000a728783b */ /* 0x000fe60000004200 */
[----:B------:R-:W-:Y:S01]  /*e140*/  FADD.FTZ R52, R65, R52 ;  /* 0x0000003441347221 */ /* 0x000fe20000010000 */
[----:B------:R-:W-:Y:S01]  /*e150*/  MOV R189, R199 ;  /* 0x000000c700bd7202 */ /* 0x000fe20000000f00 */
[----:B------:R-:W-:Y:S01]  /*e160*/  FADD.FTZ R2, R187, R53 ;  /* 0x00000035bb027221 */ /* 0x000fe20000010000 */
[----:B------:R-:W-:Y:S01]  /*e170*/  MOV R187, R173 ;  /* 0x000000ad00bb7202 */ /* 0x000fe20000000f00 */
[----:B------:R-:W-:Y:S01]  /*e180*/  FADD.FTZ R65, R202, R52 ;  /* 0x00000034ca417221 */ /* 0x000fe20000010000 */
[----:B------:R-:W-:Y:S01]  /*e190*/  F2FP.BF16.PACK_AB R202, R215, R213 ;  /* 0x000000d5d7ca723e */ /* 0x000fe200000010ff */
[----:B------:R-:W-:Y:S02]  /*e1a0*/  LDSM.16.MT88.4 R52, [R224+0xf800] ;  /* 0x00f80000e034783b */ /* 0x000fe40000004200 */
[----:B------:R-:W-:Y:S01]  /*e1b0*/  FADD.FTZ R64, R201, R44 ;  /* 0x0000002cc9407221 */ /* 0x000fe20000010000 */
[----:B------:R-:W-:Y:S01]  /*e1c0*/  F2FP.BF16.PACK_AB R201, R211, R206 ;  /* 0x000000ced3c9723e */ /* 0x000fe200000010ff */
[----:B------:R-:W-:Y:S01]  /*e1d0*/  FADD.FTZ R2, R200, R2 ;  /* 0x00000002c8027221 */ /* 0x000fe20000010000 */
[----:B------:R-:W-:Y:S02]  /*e1e0*/  F2FP.BF16.PACK_AB R200, R210, R207 ;  /* 0x000000cfd2c8723e */ /* 0x000fe400000010ff */
[----:B------:R-:W-:Y:S01]  /*e1f0*/  F2FP.BF16.PACK_AB R199, R209, R66 ;  /* 0x00000042d1c7723e */ /* 0x000fe200000010ff */
[----:B------:R-:W2:Y:S01]  /*e200*/  LDSM.16.MT88.4 R44, [R225+0xd800] ;  /* 0x00d80000e12c783b */ /* 0x000ea20000004200 */
[----:B------:R-:W-:Y:S02]  /*e210*/  MOV R160, R197 ;  /* 0x000000c500a07202 */ /* 0x000fe40000000f00 */
[----:B------:R-:W-:Y:S01]  /*e220*/  F2FP.BF16.PACK_AB R197, R165, R166 ;  /* 0x000000a6a5c5723e */ /* 0x000fe200000010ff */
[-C--:B-----5:R-:W-:Y:S04]  /*e230*/  HMMA.16816.F32.BF16 R172, R200, R180.reuse, R4 ;  /* 0x000000b4c8ac723c */ /* 0x0a0fe80000041804 */
[----:B------:R-:W3:Y:S04]  /*e240*/  LDSM.16.MT88.4 R4, [R225+0xf800] ;  /* 0x00f80000e104783b */ /* 0x000ee80000004200 */
[C---:B------:R-:W-:Y:S07]  /*e250*/  HMMA.16816.F32.BF16 R168, R196.reuse, R180, R8 ;  /* 0x000000b4c4a8723c */ /* 0x040fee0000041808 */
[----:B------:R-:W-:Y:S02]  /*e260*/  MOV R11, R178 ;  /* 0x000000b2000b7202 */ /* 0x000fe40000000f00 */
[----:B------:R-:W-:Y:S02]  /*e270*/  MOV R10, R179 ;  /* 0x000000b3000a7202 */ /* 0x000fe40000000f00 */
[-C--:B------:R-:W-:Y:S03]  /*e280*/  HMMA.16816.F32.BF16 R176, R196, R182.reuse, R12 ;  /* 0x000000b6c4b0723c */ /* 0x080fe6000004180c */
[----:B------:R-:W-:Y:S02]  /*e290*/  MOV R8, R185 ;  /* 0x000000b900087202 */ /* 0x000fe40000000f00 */
[----:B------:R-:W-:Y:S02]  /*e2a0*/  MOV R9, R186 ;  /* 0x000000ba00097202 */ /* 0x000fe40000000f00 */
[----:B------:R-:W-:Y:S01]  /*e2b0*/  MOV R15, R187 ;  /* 0x000000bb000f7202 */ /* 0x000fe20000000f00 */
[C---:B------:R-:W-:Y:S04]  /*e2c0*/  HMMA.16816.F32.BF16 R180, R200.reuse, R182, R16 ;  /* 0x000000b6c8b4723c */ /* 0x040fe80000041810 */
[----:B------:R-:W-:Y:S02]  /*e2d0*/  FADD.FTZ R8, R8, R65 ;  /* 0x0000004108087221 */ /* 0x000fe40000010000 */
[----:B------:R-:W-:Y:S02]  /*e2e0*/  FADD.FTZ R9, R9, R64 ;  /* 0x0000004009097221 */ /* 0x000fe40000010000 */
[-C--:B------:R-:W-:Y:S04]  /*e2f0*/  HMMA.16816.F32.BF16 R68, R200, R48.reuse, R68 ;  /* 0x00000030c844723c */ /* 0x080fe80000041844 */
[----:B------:R-:W-:Y:S02]  /*e300*/  FADD.FTZ R8, R10, R8 ;  /* 0x000000080a087221 */ /* 0x000fe40000010000 */
[----:B------:R-:W-:Y:S02]  /*e310*/  FADD.FTZ R9, R11, R9 ;  /* 0x000000090b097221 */ /* 0x000fe40000010000 */
[C---:B------:R-:W-:Y:S04]  /*e320*/  HMMA.16816.F32.BF16 R72, R196.reuse, R48, R72 ;  /* 0x00000030c448723c */ /* 0x040fe80000041848 */
[----:B------:R-:W-:Y:S01]  /*e330*/  FADD.FTZ R12, R160, R8 ;  /* 0x00000008a00c7221 */ /* 0x000fe20000010000 */
[----:B------:R-:W-:Y:S01]  /*e340*/  MOV R160, R164 ;  /* 0x000000a400a07202 */ /* 0x000fe20000000f00 */
[----:B------:R-:W-:Y:S02]  /*e350*/  FADD.FTZ R8, R188, R9 ;  /* 0x00000009bc087221 */ /* 0x000fe40000010000 */
[-C--:B------:R-:W-:Y:S04]  /*e360*/  HMMA.16816.F32.BF16 R76, R196, R50.reuse, R76 ;  /* 0x00000032c44c723c */ /* 0x080fe8000004184c */
[----:B------:R-:W-:Y:S02]  /*e370*/  FADD.FTZ R12, R189, R12 ;  /* 0x0000000cbd0c7221 */ /* 0x000fe40000010000 */
[----:B------:R-:W-:Y:S02]  /*e380*/  FADD.FTZ R11, R190, R8 ;  /* 0x00000008be0b7221 */ /* 0x000fe40000010000 */
[C---:B------:R-:W-:Y:S04]  /*e390*/  HMMA.16816.F32.BF16 R80, R200.reuse, R50, R80 ;  /* 0x00000032c850723c */ /* 0x040fe80000041850 */
[----:B------:R-:W-:Y:S02]  /*e3a0*/  FADD.FTZ R9, R191, R0 ;  /* 0x00000000bf097221 */ /* 0x000fe40000010000 */
[----:B------:R-:W-:Y:S02]  /*e3b0*/  FADD.FTZ R8, R221, R12 ;  /* 0x0000000cdd087221 */ /* 0x000fe40000010000 */
[-C--:B-1----:R-:W-:Y:S04]  /*e3c0*/  HMMA.16816.F32.BF16 R84, R200, R56.reuse, R84 ;  /* 0x00000038c854723c */ /* 0x082fe80000041854 */
[----:B------:R-:W-:Y:S02]  /*e3d0*/  FADD.FTZ R9, R192, R9 ;  /* 0x00000009c0097221 */ /* 0x000fe40000010000 */
[----:B------:R-:W-:Y:S02]  /*e3e0*/  FADD.FTZ R2, R15, R2 ;  /* 0x000000020f027221 */ /* 0x000fe40000010000 */
[C---:B------:R-:W-:Y:S04]  /*e3f0*/  HMMA.16816.F32.BF16 R88, R196.reuse, R56, R88 ;  /* 0x00000038c458723c */ /* 0x040fe80000041858 */
[----:B------:R-:W-:Y:S01]  /*e400*/  FADD.FTZ R2, R161, R2 ;  /* 0x00000002a1027221 */ /* 0x000fe20000010000 */
[----:B------:R-:W-:Y:S03]  /*e410*/  MOV R161, R163 ;  /* 0x000000a300a17202 */ /* 0x000fe60000000f00 */
[-C--:B------:R-:W-:Y:S04]  /*e420*/  HMMA.16816.F32.BF16 R92, R196, R58.reuse, R92 ;  /* 0x0000003ac45c723c */ /* 0x080fe8000004185c */
[----:B------:R-:W-:Y:S04]  /*e430*/  FADD.FTZ R2, R250, R2 ;  /* 0x00000002fa027221 */ /* 0x000fe80000010000 */
[C---:B------:R-:W-:Y:S04]  /*e440*/  HMMA.16816.F32.BF16 R96, R200.reuse, R58, R96 ;  /* 0x0000003ac860723c */ /* 0x040fe80000041860 */
[----:B------:R-:W-:Y:S02]  /*e450*/  FADD.FTZ R10, R249, R2 ;  /* 0x00000002f90a7221 */ /* 0x000fe40000010000 */
[----:B------:R-:W-:Y:S02]  /*e460*/  FADD.FTZ R2, R195, R11 ;  /* 0x0000000bc3027221 */ /* 0x000fe40000010000 */
[-C--:B--2---:R-:W-:Y:S04]  /*e470*/  HMMA.16816.F32.BF16 R100, R200, R44.reuse, R100 ;  /* 0x0000002cc864723c */ /* 0x084fe80000041864 */
[----:B------:R-:W-:Y:S02]  /*e480*/  FADD.FTZ R0, R193, R10 ;  /* 0x0000000ac1007221 */ /* 0x000fe40000010000 */
[----:B------:R-:W-:Y:S02]  /*e490*/  FADD.FTZ R10, R223, R8 ;  /* 0x00000008df0a7221 */ /* 0x000fe40000010000 */
[C---:B------:R-:W-:Y:S04]  /*e4a0*/  HMMA.16816.F32.BF16 R104, R196.reuse, R44, R104 ;  /* 0x0000002cc468723c */ /* 0x040fe80000041868 */
[----:B------:R-:W-:Y:S02]  /*e4b0*/  FADD.FTZ R8, R194, R0 ;  /* 0x00000000c2087221 */ /* 0x000fe40000010000 */
[----:B------:R-:W-:Y:S02]  /*e4c0*/  FADD.FTZ R2, R222, R2 ;  /* 0x00000002de027221 */ /* 0x000fe40000010000 */
[-C--:B------:R-:W-:Y:S04]  /*e4d0*/  HMMA.16816.F32.BF16 R108, R196, R46.reuse, R108 ;  /* 0x0000002ec46c723c */ /* 0x080fe8000004186c */
        /* <DEDUP_REMOVED lines=8> */
[C---:B------:R-:W-:Y:S08]  /*e560*/  HMMA.16816.F32.BF16 R120, R196.reuse, R40, R120 ;  /* 0x00000028c478723c */ /* 0x040ff00000041878 */
[-C--:B------:R-:W-:Y:S08]  /*e570*/  HMMA.16816.F32.BF16 R124, R196, R42.reuse, R124 ;  /* 0x0000002ac47c723c */ /* 0x080ff0000004187c */
        /* <DEDUP_REMOVED lines=9> */
[-C--:B---3--:R-:W-:Y:S08]  /*e610*/  HMMA.16816.F32.BF16 R188, R200, R4.reuse, R24 ;  /* 0x00000004c8bc723c */ /* 0x088ff00000041818 */
[C---:B------:R-:W-:Y:S07]  /*e620*/  HMMA.16816.F32.BF16 R192, R196.reuse, R4, R32 ;  /* 0x00000004c4c0723c */ /* 0x040fee0000041820 */
[----:B------:R-:W-:Y:S01]  /*e630*/  FADD.FTZ R4, R245, R10 ;  /* 0x0000000af5047221 */ /* 0x000fe20000010000 */
[-C--:B------:R-:W-:Y:S04]  /*e640*/  HMMA.16816.F32.BF16 R196, R196, R6.reuse, R36 ;  /* 0x00000006c4c4723c */ /* 0x080fe80000041824 */
[----:B------:R-:W-:Y:S02]  /*e650*/  FADD.FTZ R4, R247, R4 ;  /* 0x00000004f7047221 */ /* 0x000fe40000010000 */
[----:B------:R-:W-:Y:S02]  /*e660*/  FADD.FTZ R5, R219, R8 ;  /* 0x00000008db057221 */ /* 0x000fe40000010000 */
[----:B------:R-:W-:Y:S01]  /*e670*/  FADD.FTZ R4, R207, R4 ;  /* 0x00000004cf047221 */ /* 0x000fe20000010000 */
[----:B------:R-:W-:Y:S04]  /*e680*/  HMMA.16816.F32.BF16 R200, R200, R6, R28 ;  /* 0x00000006c8c8723c */ /* 0x000fe8000004181c */
[----:B------:R-:W-:Y:S02]  /*e690*/  FADD.FTZ R2, R218, R5 ;  /* 0x00000005da027221 */ /* 0x000fe40000010000 */
[----:B------:R-:W-:Y:S02]  /*e6a0*/  FADD.FTZ R10, R210, R4 ;  /* 0x00000004d20a7221 */ /* 0x000fe40000010000 */
[----:B------:R-:W-:Y:S04]  /*e6b0*/  FADD.FTZ R8, R205, R2 ;  /* 0x00000002cd087221 */ /* 0x000fe80000010000 */
[----:B------:R-:W-:Y:S01]  /*e6c0*/  FADD.FTZ R5, R166, R0 ;  /* 0x00000000a6057221 */ /* 0x000fe20000010000 */
[----:B------:R-:W-:Y:S01]  /*e6d0*/  MOV R166, R3 ;  /* 0x0000000300a67202 */ /* 0x000fe20000000f00 */
[----:B------:R-:W-:Y:S02]  /*e6e0*/  FADD.FTZ R2, R211, R9 ;  /* 0x00000009d3027221 */ /* 0x000fe40000010000 */
[----:B------:R-:W-:Y:S02]  /*e6f0*/  FADD.FTZ R6, R213, R10 ;  /* 0x0000000ad5067221 */ /* 0x000fe40000010000 */
[----:B------:R-:W-:Y:S02]  /*e700*/  FADD.FTZ R0, R204, R8 ;  /* 0x00000008cc007221 */ /* 0x000fe40000010000 */
[----:B------:R-:W-:Y:S02]  /*e710*/  FADD.FTZ R6, R215, R6 ;  /* 0x00000006d7067221 */ /* 0x000fe40000010000 */
[----:B------:R-:W-:Y:S01]  /*e720*/  FADD.FTZ R4, R165, R5 ;  /* 0x00000005a5047221 */ /* 0x000fe20000010000 */
[----:B------:R-:W-:Y:S01]  /*e730*/  MOV R165, R162 ;  /* 0x000000a200a57202 */ /* 0x000fe20000000f00 */
[----:B------:R-:W-:Y:S01]  /*e740*/  FADD.FTZ R5, R212, R2 ;  /* 0x00000002d4057221 */ /* 0x000fe20000010000 */
[----:B------:R1:W-:Y:S01]  /*e750*/  STL [R1], R6 ;  /* 0x0000000601007387 */ /* 0x0003e20000100800 */
[----:B------:R-:W-:Y:S02]  /*e760*/  FADD.FTZ R2, R67, R0 ;  /* 0x0000000043027221 */ /* 0x000fe40000010000 */
[----:B------:R-:W-:Y:S02]  /*e770*/  FADD.FTZ R0, R66, R4 ;  /* 0x0000000442007221 */ /* 0x000fe40000010000 */
[----:B------:R-:W-:Y:S02]  /*e780*/  FADD.FTZ R4, R214, R5 ;  /* 0x00000005d6047221 */ /* 0x000fe40000010000 */
[----:B------:R-:W-:Y:S02]  /*e790*/  FADD.FTZ R2, R208, R2 ;  /* 0x00000002d0027221 */ /* 0x000fe40000010000 */
[----:B------:R-:W-:Y:S01]  /*e7a0*/  FADD.FTZ R0, R209, R0 ;  /* 0x00000000d1007221 */ /* 0x000fe20000010000 */
[----:B------:R1:W-:Y:S04]  /*e7b0*/  STL [R1+0xc], R4 ;  /* 0x00000c0401007387 */ /* 0x0003e80000100800 */
[----:B------:R1:W-:Y:S04]  /*e7c0*/  STL [R1+0x10], R2 ;  /* 0x0000100201007387 */ /* 0x0003e80000100800 */
[----:B------:R1:W-:Y:S02]  /*e7d0*/  STL [R1+0x14], R0 ;  /* 0x0000140001007387 */ /* 0x0003e40000100800 */
[----:B-1----:R-:W-:-:S05]  /*e7e0*/  @P0 BRA `(.L_x_6) ;  /* 0xffffc8d000000947 */ /* 0x002fca000383ffff */
.L_x_5:
[----:B------:R-:W2:Y:S04]  /*e7f0*/  LDL.LU R5, [R1] ;  /* 0x0000000001057983 */ /* 0x000ea80000300800 */
[----:B------:R-:W3:Y:S04]  /*e800*/  LDL.LU R8, [R1+0xc] ;  /* 0x00000c0001087983 */ /* 0x000ee80000300800 */
[----:B------:R-:W4:Y:S04]  /*e810*/  LDL.LU R7, [R1+0x10] ;  /* 0x0000100001077983 */ /* 0x000f280000300800 */
[----:B------:R-:W4:Y:S01]  /*e820*/  LDL.LU R6, [R1+0x14] ;  /* 0x0000140001067983 */ /* 0x000f220000300800 */
[----:B------:R-:W-:Y:S01]  /*e830*/  ULDC.U8 UR4, c[0x0][0x329] ;  /* 0x0000ca4000047ab9 */ /* 0x000fe20000000000 */
[----:B------:R-:W-:Y:S01]  /*e840*/  BSSY B0, `(.L_x_9) ;  /* 0x00001a6000007945 */ /* 0x000fe20003800000 */
[----:B------:R-:W-:Y:S01]  /*e850*/  ISETP.NE.AND P0, PT, RZ, UR4, PT ;  /* 0x00000004ff007c0c */ /* 0x000fe2000bf05270 */
[----:B------:R-:W1:Y:S01]  /*e860*/  S2R R204, SR_TID.X ;  /* 0x0000000000cc7919 */ /* 0x000e620000002100 */
[----:B------:R-:W-:-:S02]  /*e870*/  ULDC.U8 UR5, c[0x0][0x328] ;  /* 0x0000ca0000057ab9 */ /* 0x000fc40000000000 */
[----:B------:R-:W-:-:S09]  /*e880*/  ISETP.NE.AND P3, PT, RZ, UR5, PT ;  /* 0x00000005ff007c0c */ /* 0x000fd2000bf65270 */
[----:B------:R-:W-:-:S05]  /*e890*/  @P0 MOV R167, c[0x0][0x210] ;  /* 0x0000840000a70a02 */ /* 0x000fca0000000f00 */
[----:B------:R-:W-:Y:S01]  /*e8a0*/  @P0 IMAD R167, R167, c[0x0][0x214], RZ ;  /* 0x00008500a7a70a24 */ /* 0x000fe200078e02ff */
[----:B-1----:R-:W-:-:S04]  /*e8b0*/  SHF.R.S32.HI R9, RZ, 0x1f, R204 ;  /* 0x0000001fff097819 */ /* 0x002fc800000114cc */
[----:B------:R-:W-:Y:S01]  /*e8c0*/  LEA.HI R18, R9, R204, RZ, 0x2 ;  /* 0x000000cc09127211 */ /* 0x000fe200078f10ff */
[----:B--2---:R-:W1:Y:S04]  /*e8d0*/  SHFL.BFLY PT, R2, R5, 0x2, 0x1f ;  /* 0x0c401f0005027f89 */ /* 0x004e6800000e0000 */
[----:B---3--:R-:W2:Y:S04]  /*e8e0*/  SHFL.BFLY PT, R0, R8, 0x2, 0x1f ;  /* 0x0c401f0008007f89 */ /* 0x008ea800000e0000 */
[----:B----4-:R-:W3:Y:S01]  /*e8f0*/  SHFL.BFLY PT, R4, R7, 0x2, 0x1f ;  /* 0x0c401f0007047f89 */ /* 0x010ee200000e0000 */
[----:B-1----:R-:W-:-:S03]  /*e900*/  FADD.FTZ R2, R2, R5 ;  /* 0x0000000502027221 */ /* 0x002fc60000010000 */
[----:B------:R-:W-:Y:S01]  /*e910*/  SHFL.BFLY PT, R5, R6, 0x2, 0x1f ;  /* 0x0c401f0006057f89 */ /* 0x000fe200000e0000 */
[----:B--2---:R-:W-:Y:S01]  /*e920*/  FADD.FTZ R0, R0, R8 ;  /* 0x0000000800007221 */ /* 0x004fe20000010000 */
[----:B------:R-:W-:Y:S02]  /*e930*/  SHF.R.S32.HI R8, RZ, 0x2, R18 ;  /* 0x00000002ff087819 */ /* 0x000fe40000011412 */
[----:B------:R-:W1:Y:S01]  /*e940*/  SHFL.BFLY PT, R160, R2, 0x1, 0x1f ;  /* 0x0c201f0002a07f89 */ /* 0x000e6200000e0000 */
[----:B---3--:R-:W-:-:S03]  /*e950*/  FADD.FTZ R4, R4, R7 ;  /* 0x0000000704047221 */ /* 0x008fc60000010000 */
[----:B------:R-:W2:Y:S04]  /*e960*/  SHFL.BFLY PT, R161, R0, 0x1, 0x1f ;  /* 0x0c201f0000a17f89 */ /* 0x000ea800000e0000 */
[----:B------:R-:W3:Y:S01]  /*e970*/  SHFL.BFLY PT, R7, R4, 0x1, 0x1f ;  /* 0x0c201f0004077f89 */ /* 0x000ee200000e0000 */
[----:B-1----:R-:W-:Y:S02]  /*e980*/  FADD.FTZ R160, R2, R160 ;  /* 0x000000a002a07221 */ /* 0x002fe40000010000 */
[----:B------:R-:W-:Y:S01]  /*e990*/  FADD.FTZ R2, R5, R6 ;  /* 0x0000000605027221 */ /* 0x000fe20000010000 */
[----:B------:R-:W-:Y:S01]  /*e9a0*/  SHF.R.S32.HI R5, RZ, 0x1f, R18 ;  /* 0x0000001fff057819 */ /* 0x000fe20000011412 */
[----:B--2---:R-:W-:Y:S01]  /*e9b0*/  FADD.FTZ R161, R0, R161 ;  /* 0x000000a100a17221 */ /* 0x004fe20000010000 */
[----:B------:R-:W-:-:S02]  /*e9c0*/  FSETP.NE.FTZ.AND P6, PT, R160, RZ, PT ;  /* 0x000000ffa000720b */ /* 0x000fc40003fd5000 */
[----:B------:R-:W1:Y:S01]  /*e9d0*/  SHFL.BFLY PT, R6, R2, 0x1, 0x1f ;  /* 0x0c201f0002067f89 */ /* 0x000e6200000e0000 */
[----:B------:R-:W-:Y:S01]  /*e9e0*/  MOV R0, 0x3f800000 ;  /* 0x3f80000000007802 */ /* 0x000fe20000000f00 */
[----:B---3--:R-:W-:Y:S01]  /*e9f0*/  FADD.FTZ R165, R4, R7 ;  /* 0x0000000704a57221 */ /* 0x008fe20000010000 */
[----:B------:R-:W-:Y:S02]  /*ea00*/  LEA.HI R5, R5, R8, RZ, 0x3 ;  /* 0x0000000805057211 */ /* 0x000fe400078f18ff */
[----:B------:R-:W-:Y:S02]  /*ea10*/  @!P0 MOV R7, c[0x0][0x214] ;  /* 0x0000850000078a02 */ /* 0x000fe40000000f00 */
[----:B------:R-:W-:Y:S02]  /*ea20*/  LOP3.LUT R18, R18, 0x3ffffffc, RZ, 0xc0, !PT ;  /* 0x3ffffffc12127812 */ /* 0x000fe400078ec0ff */
[----:B------:R-:W-:Y:S02]  /*ea30*/  @!P0 SEL R167, R7, c[0x0][0x234], !P3 ;  /* 0x00008d0007a78a07 */ /* 0x000fe40005800000 */
[----:B------:R-:W2:Y:S01]  /*ea40*/  @P6 MUFU.RCP R0, R160 ;  /* 0x000000a000006308 */ /* 0x000ea20000001000 */
[----:B------:R-:W-:-:S02]  /*ea50*/  IADD3 R18, -R18, R204, RZ ;  /* 0x000000cc12127210 */ /* 0x000fc40007ffe1ff */
[----:B------:R-:W-:Y:S02]  /*ea60*/  FSETP.NE.FTZ.AND P5, PT, R161, RZ, PT ;  /* 0x000000ffa100720b */ /* 0x000fe40003fb5000 */
[----:B------:R-:W-:Y:S02]  /*ea70*/  FSETP.NE.FTZ.AND P4, PT, R165, RZ, PT ;  /* 0x000000ffa500720b */ /* 0x000fe40003f95000 */
[----:B------:R-:W-:Y:S01]  /*ea80*/  MOV R4, 0x3f800000 ;  /* 0x3f80000000047802 */ /* 0x000fe20000000f00 */
[----:B-1----:R-:W-:Y:S01]  /*ea90*/  FADD.FTZ R166, R2, R6 ;  /* 0x0000000602a67221 */ /* 0x002fe20000010000 */
[----:B------:R-:W-:Y:S01]  /*eaa0*/  LOP3.LUT R2, R5, 0xfffffff8, RZ, 0xc0, !PT ;  /* 0xfffffff805027812 */ /* 0x000fe200078ec0ff */
[----:B--2---:R-:W-:-:S06]  /*eab0*/  FMUL.FTZ R172, R0, R172 ;  /* 0x000000ac00ac7220 */ /* 0x004fcc0000410000 */
[----:B------:R-:W1:Y:S01]  /*eac0*/  @P5 MUFU.RCP R4, R161 ;  /* 0x000000a100045308 */ /* 0x000e620000001000 */
[C---:B------:R-:W-:Y:S02]  /*ead0*/  FMUL.FTZ R7, R0.reuse, R173 ;  /* 0x000000ad00077220 */ /* 0x040fe40000410000 */
[C---:B------:R-:W-:Y:S02]  /*eae0*/  FMUL.FTZ R180, R0.reuse, R180 ;  /* 0x000000b400b47220 */ /* 0x040fe40000410000 */
[C---:B------:R-:W-:Y:S01]  /*eaf0*/  FMUL.FTZ R181, R0.reuse, R181 ;  /* 0x000000b500b57220 */ /* 0x040fe20000410000 */
[----:B------:R-:W-:Y:S01]  /*eb00*/  F2FP.BF16.PACK_AB R7, R7, R172 ;  /* 0x000000ac0707723e */ /* 0x000fe200000010ff */
[C---:B------:R-:W-:Y:S01]  /*eb10*/  FMUL.FTZ R13, R0.reuse, R68 ;  /* 0x00000044000d7220 */ /* 0x040fe20000410000 */
[----:B------:R-:W-:Y:S01]  /*eb20*/  MOV R68, 0x20 ;  /* 0x0000002000447802 */ /* 0x000fe20000000f00 */
[C---:B------:R-:W-:Y:S01]  /*eb30*/  FMUL.FTZ R10, R0.reuse, R69 ;  /* 0x00000045000a7220 */ /* 0x040fe20000410000 */
[----:B------:R-:W-:Y:S01]  /*eb40*/  LEA.HI R69, R9, R204, RZ, 0x5 ;  /* 0x000000cc09457211 */ /* 0x000fe200078f28ff */
[----:B------:R-:W-:-:S02]  /*eb50*/  FMUL.FTZ R80, R0, R80 ;  /* 0x0000005000507220 */ /* 0x000fc40000410000 */
[----:B------:R-:W-:Y:S01]  /*eb60*/  FMUL.FTZ R81, R0, R81 ;  /* 0x0000005100517220 */ /* 0x000fe20000410000 */
[----:B------:R-:W-:Y:S01]  /*eb70*/  F2FP.BF16.PACK_AB R10, R10, R13 ;  /* 0x0000000d0a0a723e */ /* 0x000fe200000010ff */
[C---:B------:R-:W-:Y:S01]  /*eb80*/  FMUL.FTZ R17, R0.reuse, R84 ;  /* 0x0000005400117220 */ /* 0x040fe20000410000 */
[----:B------:R-:W-:Y:S01]  /*eb90*/  SHF.R.S32.HI R84, RZ, 0x5, R69 ;  /* 0x00000005ff547819 */ /* 0x000fe20000011445 */
[C---:B------:R-:W-:Y:S01]  /*eba0*/  FMUL.FTZ R22, R0.reuse, R85 ;  /* 0x0000005500167220 */ /* 0x040fe20000410000 */
[----:B------:R-:W-:Y:S01]  /*ebb0*/  F2FP.BF16.PACK_AB R13, R81, R80 ;  /* 0x00000050510d723e */ /* 0x000fe200000010ff */
[----:B------:R-:W-:Y:S01]  /*ebc0*/  FMUL.FTZ R96, R0, R96 ;  /* 0x0000006000607220 */ /* 0x000fe20000410000 */
[----:B------:R-:W-:Y:S01]  /*ebd0*/  LEA R18, R84, R18, 0x9 ;  /* 0x0000001254127211 */ /* 0x000fe200078e48ff */
[----:B------:R-:W-:Y:S01]  /*ebe0*/  FMUL.FTZ R97, R0, R97 ;  /* 0x0000006100617220 */ /* 0x000fe20000410000 */
[----:B------:R-:W-:Y:S01]  /*ebf0*/  F2FP.BF16.PACK_AB R22, R22, R17 ;  /* 0x000000111616723e */ /* 0x000fe200000010ff */
[----:B------:R-:W-:-:S02]  /*ec00*/  FMUL.FTZ R100, R0, R100 ;  /* 0x0000006400647220 */ /* 0x000fc40000410000 */
[C---:B------:R-:W-:Y:S01]  /*ec10*/  FMUL.FTZ R64, R0.reuse, R101 ;  /* 0x0000006500407220 */ /* 0x040fe20000410000 */
[----:B------:R-:W-:Y:S01]  /*ec20*/  F2FP.BF16.PACK_AB R17, R97, R96 ;  /* 0x000000606111723e */ /* 0x000fe200000010ff */
[C---:B------:R-:W-:Y:S02]  /*ec30*/  FMUL.FTZ R112, R0.reuse, R112 ;  /* 0x0000007000707220 */ /* 0x040fe40000410000 */
[----:B------:R-:W-:Y:S01]  /*ec40*/  FMUL.FTZ R60, R0, R113 ;  /* 0x00000071003c7220 */ /* 0x000fe20000410000 */
[----:B------:R-:W-:Y:S01]  /*ec50*/  F2FP.BF16.PACK_AB R64, R64, R100 ;  /* 0x000000644040723e */ /* 0x000fe200000010ff */
[C---:B------:R-:W-:Y:S02]  /*ec60*/  FMUL.FTZ R116, R0.reuse, R116 ;  /* 0x0000007400747220 */ /* 0x040fe40000410000 */
[----:B------:R-:W-:Y:S01]  /*ec70*/  FMUL.FTZ R56, R0, R117 ;  /* 0x0000007500387220 */ /* 0x000fe20000410000 */
[----:B------:R-:W-:Y:S01]  /*ec80*/  F2FP.BF16.PACK_AB R60, R60, R112 ;  /* 0x000000703c3c723e */ /* 0x000fe200000010ff */
[----:B------:R-:W-:-:S02]  /*ec90*/  FMUL.FTZ R128, R0, R128 ;  /* 0x0000008000807220 */ /* 0x000fc40000410000 */
[----:B------:R-:W-:Y:S01]  /*eca0*/  FMUL.FTZ R52, R0, R129 ;  /* 0x0000008100347220 */ /* 0x000fe20000410000 */
        /* <DEDUP_REMOVED lines=18> */
[----:B------:R-:W-:Y:S01]  /*edd0*/  IADD3 R0, R8, -R2, RZ ;  /* 0x8000000208007210 */ /* 0x000fe20007ffe0ff */
[----:B-1----:R-:W-:Y:S01]  /*ede0*/  FMUL.FTZ R174, R4, R174 ;  /* 0x000000ae04ae7220 */ /* 0x002fe20000410000 */
[----:B------:R-:W-:Y:S01]  /*edf0*/  F2FP.BF16.PACK_AB R32, R32, R188 ;  /* 0x000000bc2020723e */ /* 0x000fe200000010ff */
[----:B------:R-:W-:Y:S01]  /*ee00*/  FMUL.FTZ R6, R4, R175 ;  /* 0x000000af04067220 */ /* 0x000fe20000410000 */
[----:B------:R-:W-:Y:S01]  /*ee10*/  SHF.L.U32 R2, R0, 0x6, RZ ;  /* 0x0000000600027819 */ /* 0x000fe200000006ff */
[----:B------:R-:W-:Y:S01]  /*ee20*/  FMUL.FTZ R182, R4, R182 ;  /* 0x000000b604b67220 */ /* 0x000fe20000410000 */
[----:B------:R-:W-:Y:S01]  /*ee30*/  LOP3.LUT R5, R0, 0x1, RZ, 0xc0, !PT ;  /* 0x0000000100057812 */ /* 0x000fe200078ec0ff */
[----:B------:R-:W-:Y:S01]  /*ee40*/  FMUL.FTZ R183, R4, R183 ;  /* 0x000000b704b77220 */ /* 0x000fe20000410000 */
[----:B------:R-:W-:Y:S01]  /*ee50*/  LOP3.LUT R2, R2, 0x1c0, RZ, 0xc0, !PT ;  /* 0x000001c002027812 */ /* 0x000fe200078ec0ff */
[C---:B------:R-:W-:Y:S01]  /*ee60*/  FMUL.FTZ R70, R4.reuse, R70 ;  /* 0x0000004604467220 */ /* 0x040fe20000410000 */
[----:B------:R-:W-:Y:S01]  /*ee70*/  ISETP.NE.U32.AND P1, PT, R5, 0x1, PT ;  /* 0x000000010500780c */ /* 0x000fe20003f25070 */
[----:B------:R-:W-:Y:S01]  /*ee80*/  FMUL.FTZ R9, R4, R71 ;  /* 0x0000004704097220 */ /* 0x000fe20000410000 */
[----:B------:R-:W-:Y:S01]  /*ee90*/  LEA.HI R2, R2, R2, RZ, 0x1d ;  /* 0x0000000202027211 */ /* 0x000fe200078fe8ff */
[----:B------:R-:W-:Y:S01]  /*eea0*/  FMUL.FTZ R82, R4, R82 ;  /* 0x0000005204527220 */ /* 0x000fe20000410000 */
[----:B------:R-:W-:Y:S01]  /*eeb0*/  F2FP.BF16.PACK_AB R6, R6, R174 ;  /* 0x000000ae0606723e */ /* 0x000fe200000010ff */
[----:B------:R-:W-:Y:S01]  /*eec0*/  FMUL.FTZ R12, R4, R83 ;  /* 0x00000053040c7220 */ /* 0x000fe20000410000 */
[----:B------:R-:W-:Y:S01]  /*eed0*/  LEA R18, R18, R2, 0x1 ;  /* 0x0000000212127211 */ /* 0x000fe200078e08ff */
[C---:B------:R-:W-:Y:S01]  /*eee0*/  FMUL.FTZ R86, R4.reuse, R86 ;  /* 0x0000005604567220 */ /* 0x040fe20000410000 */
[----:B------:R-:W-:Y:S01]  /*eef0*/  MOV R2, 0x3f800000 ;  /* 0x3f80000000027802 */ /* 0x000fe20000000f00 */
[----:B------:R-:W-:Y:S01]  /*ef00*/  FMUL.FTZ R21, R4, R87 ;  /* 0x0000005704157220 */ /* 0x000fe20000410000 */
[----:B------:R-:W-:Y:S01]  /*ef10*/  SHF.L.U32 R18, R18, 0x1, RZ ;  /* 0x0000000112127819 */ /* 0x000fe200000006ff */
[C---:B------:R-:W-:Y:S01]  /*ef20*/  FMUL.FTZ R98, R4.reuse, R98 ;  /* 0x0000006204627220 */ /* 0x040fe20000410000 */
[----:B------:R-:W-:Y:S01]  /*ef30*/  F2FP.BF16.PACK_AB R9, R9, R70 ;  /* 0x000000460909723e */ /* 0x000fe200000010ff */
[----:B------:R-:W-:Y:S01]  /*ef40*/  FMUL.FTZ R16, R4, R99 ;  /* 0x0000006304107220 */ /* 0x000fe20000410000 */
[C---:B------:R-:W-:Y:S01]  /*ef50*/  IADD3 R20, R18.reuse, -0x10, RZ ;  /* 0xfffffff012147810 */ /* 0x040fe20007ffe0ff */
[----:B------:R-:W1:Y:S01]  /*ef60*/  @P4 MUFU.RCP R2, R165 ;  /* 0x000000a500024308 */ /* 0x000e620000001000 */
[----:B------:R-:W-:Y:S01]  /*ef70*/  @P1 IADD3 R20, R18, 0x10, RZ ;  /* 0x0000001012141810 */ /* 0x000fe20007ffe0ff */
[----:B------:R-:W-:Y:S01]  /*ef80*/  FMUL.FTZ R102, R4, R102 ;  /* 0x0000006604667220 */ /* 0x000fe20000410000 */
[----:B------:R-:W-:Y:S01]  /*ef90*/  R2P PR, R0, 0x6 ;  /* 0x0000000600007804 */ /* 0x000fe20000000000 */
[C---:B------:R-:W-:Y:S01]  /*efa0*/  FMUL.FTZ R63, R4.reuse, R103 ;  /* 0x00000067043f7220 */ /* 0x040fe20000410000 */
[----:B------:R-:W-:Y:S01]  /*efb0*/  MOV R0, 0x3f800000 ;  /* 0x3f80000000007802 */ /* 0x000fe20000000f00 */
[----:B------:R-:W-:Y:S01]  /*efc0*/  FMUL.FTZ R114, R4, R114 ;  /* 0x0000007204727220 */ /* 0x000fe20000410000 */
[----:B------:R2:W-:Y:S01]  /*efd0*/  STS [R18], R7 ;  /* 0x0000000712007388 */ /* 0x0005e20000000800 */
[----:B------:R-:W-:Y:S01]  /*efe0*/  SEL R68, R68, 0xffffffe0, !P1 ;  /* 0xffffffe044447807 */ /* 0x000fe20004800000 */
[----:B------:R-:W-:Y:S01]  /*eff0*/  FMUL.FTZ R59, R4, R115 ;  /* 0x00000073043b7220 */ /* 0x000fe20000410000 */
[----:B------:R-:W-:Y:S01]  /*f000*/  FSETP.NE.FTZ.AND P1, PT, R166, RZ, PT ;  /* 0x000000ffa600720b */ /* 0x000fe20003f35000 */
[C---:B------:R-:W-:Y:S01]  /*f010*/  FMUL.FTZ R118, R4.reuse, R118 ;  /* 0x0000007604767220 */ /* 0x040fe20000410000 */
[----:B------:R-:W-:Y:S01]  /*f020*/  STS [R18+0x400], R6 ;  /* 0x0004000612007388 */ /* 0x000fe20000000800 */
[----:B------:R-:W-:Y:S01]  /*f030*/  FMUL.FTZ R55, R4, R119 ;  /* 0x0000007704377220 */ /* 0x000fe20000410000 */
[----:B------:R-:W-:Y:S01]  /*f040*/  F2FP.BF16.PACK_AB R12, R12, R82 ;  /* 0x000000520c0c723e */ /* 0x000fe200000010ff */
[----:B------:R-:W-:Y:S01]  /*f050*/  FMUL.FTZ R130, R4, R130 ;  /* 0x0000008204827220 */ /* 0x000fe20000410000 */
[----:B------:R-:W-:Y:S01]  /*f060*/  F2FP.BF16.PACK_AB R21, R21, R86 ;  /* 0x000000561515723e */ /* 0x000fe200000010ff */
[----:B-1----:R-:W-:Y:S01]  /*f070*/  FMUL.FTZ R168, R2, R168 ;  /* 0x000000a802a87220 */ /* 0x002fe20000410000 */
[----:B------:R-:W-:Y:S01]  /*f080*/  F2FP.BF16.PACK_AB R16, R16, R98 ;  /* 0x000000621010723e */ /* 0x000fe200000010ff */
[----:B------:R-:W-:Y:S01]  /*f090*/  FMUL.FTZ R5, R2, R169 ;  /* 0x000000a902057220 */ /* 0x000fe20000410000 */
[----:B------:R-:W-:Y:S01]  /*f0a0*/  F2FP.BF16.PACK_AB R63, R63, R102 ;  /* 0x000000663f3f723e */ /* 0x000fe200000010ff */
[C---:B------:R-:W-:Y:S01]  /*f0b0*/  FMUL.FTZ R51, R4.reuse, R131 ;  /* 0x0000008304337220 */ /* 0x040fe20000410000 */
[----:B------:R-:W-:Y:S01]  /*f0c0*/  F2FP.BF16.PACK_AB R59, R59, R114 ;  /* 0x000000723b3b723e */ /* 0x000fe200000010ff */
[----:B------:R-:W1:Y:S01]  /*f0d0*/  @P1 MUFU.RCP R0, R166 ;  /* 0x000000a600001308 */ /* 0x000e620000001000 */
[C---:B------:R-:W-:Y:S01]  /*f0e0*/  FMUL.FTZ R134, R4.reuse, R134 ;  /* 0x0000008604867220 */ /* 0x040fe20000410000 */
[----:B------:R-:W-:Y:S01]  /*f0f0*/  F2FP.BF16.PACK_AB R5, R5, R168 ;  /* 0x000000a80505723e */ /* 0x000fe200000010ff */
[C---:B------:R-:W-:Y:S01]  /*f100*/  FMUL.FTZ R47, R4.reuse, R135 ;  /* 0x00000087042f7220 */ /* 0x040fe20000410000 */
[----:B------:R-:W-:Y:S01]  /*f110*/  F2FP.BF16.PACK_AB R55, R55, R118 ;  /* 0x000000763737723e */ /* 0x000fe200000010ff */
[C---:B------:R-:W-:Y:S01]  /*f120*/  FMUL.FTZ R146, R4.reuse, R146 ;  /* 0x0000009204927220 */ /* 0x040fe20000410000 */
[----:B------:R-:W-:Y:S01]  /*f130*/  F2FP.BF16.PACK_AB R51, R51, R130 ;  /* 0x000000823333723e */ /* 0x000fe200000010ff */
[C---:B------:R-:W-:Y:S01]  /*f140*/  FMUL.FTZ R43, R4.reuse, R147 ;  /* 0x00000093042b7220 */ /* 0x040fe20000410000 */
[----:B------:R-:W-:Y:S01]  /*f150*/  F2FP.BF16.PACK_AB R47, R47, R134 ;  /* 0x000000862f2f723e */ /* 0x000fe200000010ff */
[----:B------:R-:W-:Y:S01]  /*f160*/  FMUL.FTZ R186, R4, R186 ;  /* 0x000000ba04ba7220 */ /* 0x000fe20000410000 */
[----:B--2---:R-:W-:Y:S01]  /*f170*/  IADD3 R7, R68, R20, RZ ;  /* 0x0000001444077210 */ /* 0x004fe20007ffe0ff */
[C---:B------:R-:W-:Y:S01]  /*f180*/  FMUL.FTZ R39, R4.reuse, R187 ;  /* 0x000000bb04277220 */ /* 0x040fe20000410000 */
[----:B------:R-:W-:Y:S01]  /*f190*/  F2FP.BF16.PACK_AB R43, R43, R146 ;  /* 0x000000922b2b723e */ /* 0x000fe200000010ff */
[----:B------:R-:W-:Y:S01]  /*f1a0*/  FMUL.FTZ R158, R4, R158 ;  /* 0x0000009e049e7220 */ /* 0x000fe20000410000 */
[----:B------:R-:W-:Y:S01]  /*f1b0*/  F2FP.BF16.PACK_AB R28, R28, R200 ;  /* 0x000000c81c1c723e */ /* 0x000fe200000010ff */
[C---:B------:R-:W-:Y:S01]  /*f1c0*/  FMUL.FTZ R35, R4.reuse, R159 ;  /* 0x0000009f04237220 */ /* 0x040fe20000410000 */
[----:B------:R-:W-:Y:S01]  /*f1d0*/  F2FP.BF16.PACK_AB R39, R39, R186 ;  /* 0x000000ba2727723e */ /* 0x000fe200000010ff */
[C---:B------:R-:W-:Y:S01]  /*f1e0*/  FMUL.FTZ R190, R4.reuse, R190 ;  /* 0x000000be04be7220 */ /* 0x040fe20000410000 */
[----:B------:R-:W-:Y:S01]  /*f1f0*/  ISETP.NE.OR P3, PT, RZ, UR4, !P3 ;  /* 0x00000004ff007c0c */ /* 0x000fe2000df65670 */
[C---:B------:R-:W-:Y:S01]  /*f200*/  FMUL.FTZ R31, R4.reuse, R191 ;  /* 0x000000bf041f7220 */ /* 0x040fe20000410000 */
[----:B------:R-:W-:Y:S01]  /*f210*/  F2FP.BF16.PACK_AB R35, R35, R158 ;  /* 0x0000009e2323723e */ /* 0x000fe200000010ff */
[----:B------:R-:W-:-:S02]  /*f220*/  FMUL.FTZ R202, R4, R202 ;  /* 0x000000ca04ca7220 */ /* 0x000fc40000410000 */
[----:B------:R-:W-:Y:S01]  /*f230*/  FMUL.FTZ R27, R4, R203 ;  /* 0x000000cb041b7220 */ /* 0x000fe20000410000 */
[----:B------:R-:W-:Y:S01]  /*f240*/  F2FP.BF16.PACK_AB R31, R31, R190 ;  /* 0x000000be1f1f723e */ /* 0x000fe200000010ff */
[C---:B------:R-:W-:Y:S02]  /*f250*/  FMUL.FTZ R176, R2.reuse, R176 ;  /* 0x000000b002b07220 */ /* 0x040fe40000410000 */
[C---:B------:R-:W-:Y:S01]  /*f260*/  FMUL.FTZ R8, R2.reuse, R177 ;  /* 0x000000b102087220 */ /* 0x040fe20000410000 */
        /* <DEDUP_REMOVED lines=11> */
[C---:B------:R-:W-:Y:S01]  /*f320*/  FMUL.FTZ R66, R2.reuse, R93 ;  /* 0x0000005d02427220 */ /* 0x040fe20000410000 */
        /* <DEDUP_REMOVED lines=31> */
[----:B-1----:R-:W-:Y:S01]  /*f520*/  FMUL.FTZ R171, R0, R171 ;  /* 0x000000ab00ab7220 */ /* 0x002fe20000410000 */
[----:B------:R-:W-:Y:S01]  /*f530*/  F2FP.BF16.PACK_AB R30, R30, R192 ;  /* 0x000000c01e1e723e */ /* 0x000fe200000010ff */
[----:B------:R-:W-:Y:S01]  /*f540*/  FMUL.FTZ R4, R0, R170 ;  /* 0x000000aa00047220 */ /* 0x000fe20000410000 */
[----:B------:R-:W-:Y:S01]  /*f550*/  F2FP.BF16.PACK_AB R26, R26, R196 ;  /* 0x000000c41a1a723e */ /* 0x000fe200000010ff */
[C---:B------:R-:W-:Y:S01]  /*f560*/  FMUL.FTZ R179, R0.reuse, R179 ;  /* 0x000000b300b37220 */ /* 0x040fe20000410000 */
[----:B------:R-:W-:Y:S01]  /*f570*/  STS [R20], R2 ;  /* 0x0000000214007388 */ /* 0x000fe20000000800 */
[C---:B------:R-:W-:Y:S01]  /*f580*/  FMUL.FTZ R11, R0.reuse, R178 ;  /* 0x000000b2000b7220 */ /* 0x040fe20000410000 */
[----:B------:R-:W-:Y:S01]  /*f590*/  F2FP.BF16.PACK_AB R4, R171, R4 ;  /* 0x00000004ab04723e */ /* 0x000fe200000010ff */
[----:B------:R-:W-:-:S02]  /*f5a0*/  FMUL.FTZ R75, R0, R75 ;  /* 0x0000004b004b7220 */ /* 0x000fc40000410000 */
[C---:B-----5:R-:W-:Y:S01]  /*f5b0*/  FMUL.FTZ R15, R0.reuse, R74 ;  /* 0x0000004a000f7220 */ /* 0x060fe20000410000 */
[----:B------:R-:W-:Y:S01]  /*f5c0*/  F2FP.BF16.PACK_AB R11, R179, R11 ;  /* 0x0000000bb30b723e */ /* 0x000fe200000010ff */
[C---:B------:R-:W-:Y:S02]  /*f5d0*/  FMUL.FTZ R79, R0.reuse, R79 ;  /* 0x0000004f004f7220 */ /* 0x040fe40000410000 */
[C---:B------:R-:W-:Y:S01]  /*f5e0*/  FMUL.FTZ R23, R0.reuse, R78 ;  /* 0x0000004e00177220 */ /* 0x040fe20000410000 */
[----:B------:R-:W-:Y:S01]  /*f5f0*/  F2FP.BF16.PACK_AB R15, R75, R15 ;  /* 0x0000000f4b0f723e */ /* 0x000fe200000010ff */
[C---:B------:R-:W-:Y:S02]  /*f600*/  FMUL.FTZ R91, R0.reuse, R91 ;  /* 0x0000005b005b7220 */ /* 0x040fe40000410000 */
[C---:B------:R-:W-:Y:S01]  /*f610*/  FMUL.FTZ R25, R0.reuse, R90 ;  /* 0x0000005a00197220 */ /* 0x040fe20000410000 */
[----:B------:R-:W-:Y:S01]  /*f620*/  F2FP.BF16.PACK_AB R23, R79, R23 ;  /* 0x000000174f17723e */ /* 0x000fe200000010ff */
[----:B------:R-:W-:-:S02]  /*f630*/  FMUL.FTZ R95, R0, R95 ;  /* 0x0000005f005f7220 */ /* 0x000fc40000410000 */
[C---:B------:R-:W-:Y:S01]  /*f640*/  FMUL.FTZ R65, R0.reuse, R94 ;  /* 0x0000005e00417220 */ /* 0x040fe20000410000 */
        /* <DEDUP_REMOVED lines=29> */
[----:B------:R-:W-:Y:S01]  /*f820*/  FMUL.FTZ R67, R0, R198 ;  /* 0x000000c600437220 */ /* 0x000fe20000410000 */
[----:B------:R-:W-:Y:S02]  /*f830*/  F2FP.BF16.PACK_AB R0, R183, R182 ;  /* 0x000000b6b700723e */ /* 0x000fe400000010ff */
[----:B------:R-:W-:Y:S02]  /*f840*/  F2FP.BF16.PACK_AB R29, R195, R29 ;  /* 0x0000001dc31d723e */ /* 0x000fe400000010ff */
[----:B------:R-:W-:Y:S01]  /*f850*/  F2FP.BF16.PACK_AB R67, R199, R67 ;  /* 0x00000043c743723e */ /* 0x000fe200000010ff */
[----:B------:R1:W-:Y:S04]  /*f860*/  STS [R20+0x400], R0 ;  /* 0x0004000014007388 */ /* 0x0003e80000000800 */
[----:B------:R2:W-:Y:S04]  /*f870*/  STS [R18+0x2000], R5 ;  /* 0x0020000512007388 */ /* 0x0005e80000000800 */
[----:B------:R3:W-:Y:S04]  /*f880*/  STS [R18+0x2400], R4 ;  /* 0x0024000412007388 */ /* 0x0007e80000000800 */
[----:B------:R4:W-:Y:S04]  /*f890*/  STS [R20+0x2000], R8 ;  /* 0x0020000814007388 */ /* 0x0009e80000000800 */
[----:B------:R4:W-:Y:S01]  /*f8a0*/  STS [R20+0x2400], R11 ;  /* 0x0024000b14007388 */ /* 0x0009e20000000800 */
[----:B-1----:R-:W-:-:S02]  /*f8b0*/  IADD3 R0, R18, R68, RZ ;  /* 0x0000004412007210 */ /* 0x002fc40007ffe0ff */
[----:B--2---:R-:W-:-:S03]  /*f8c0*/  MOV R5, 0x40 ;  /* 0x0000004000057802 */ /* 0x004fc60000000f00 */
[----:B------:R1:W-:Y:S01]  /*f8d0*/  STS [R0], R10 ;  /* 0x0000000a00007388 */ /* 0x0003e20000000800 */
[----:B------:R-:W-:-:S03]  /*f8e0*/  SEL R5, R5, 0xffffffc0, !P2 ;  /* 0xffffffc005057807 */ /* 0x000fc60005000000 */
[----:B------:R2:W-:Y:S01]  /*f8f0*/  STS [R0+0x400], R9 ;  /* 0x0004000900007388 */ /* 0x0005e20000000800 */
[----:B---3--:R-:W-:-:S03]  /*f900*/  IADD3 R4, R18, R5, RZ ;  /* 0x0000000512047210 */ /* 0x008fc60007ffe0ff */
[----:B------:R-:W-:Y:S01]  /*f910*/  STS [R7], R13 ;  /* 0x0000000d07007388 */ /* 0x000fe20000000800 */
[----:B------:R-:W-:Y:S01]  /*f920*/  IADD3 R6, R5, R20, RZ ;  /* 0x0000001405067210 */ /* 0x000fe20007ffe0ff */
[----:B----4-:R-:W-:Y:S01]  /*f930*/  @P6 MUFU.LG2 R8, R160 ;  /* 0x000000a000086308 */ /* 0x010fe20000000c00 */
[-C--:B------:R-:W-:Y:S01]  /*f940*/  IADD3 R2, R0, R5.reuse, RZ ;  /* 0x0000000500027210 */ /* 0x080fe20007ffe0ff */
[----:B------:R-:W-:Y:S01]  /*f950*/  STS [R7+0x400], R12 ;  /* 0x0004000c07007388 */ /* 0x000fe20000000800 */
[----:B------:R-:W-:-:S03]  /*f960*/  IADD3 R5, R7, R5, RZ ;  /* 0x0000000507057210 */ /* 0x000fc60007ffe0ff */
[----:B------:R3:W-:Y:S02]  /*f970*/  STS [R0+0x2000], R14 ;  /* 0x0020000e00007388 */ /* 0x0007e40000000800 */
[----:B------:R-:W-:Y:S02]  /*f980*/  @P4 MUFU.LG2 R11, R165 ;  /* 0x000000a5000b4308 */ /* 0x000fe40000000c00 */
[----:B------:R4:W-:Y:S04]  /*f990*/  STS [R0+0x2400], R15 ;  /* 0x0024000f00007388 */ /* 0x0009e80000000800 */
[----:B------:R-:W-:Y:S02]  /*f9a0*/  STS [R7+0x2000], R24 ;  /* 0x0020001807007388 */ /* 0x000fe40000000800 */
[----:B-1----:R-:W-:Y:S02]  /*f9b0*/  @P1 MUFU.LG2 R10, R166 ;  /* 0x000000a6000a1308 */ /* 0x002fe40000000c00 */
[----:B------:R-:W-:Y:S04]  /*f9c0*/  STS [R7+0x2400], R23 ;  /* 0x0024001707007388 */ /* 0x000fe80000000800 */
[----:B------:R-:W-:Y:S02]  /*f9d0*/  STS [R4], R22 ;  /* 0x0000001604007388 */ /* 0x000fe40000000800 */
[----:B--2---:R-:W1:Y:S02]  /*f9e0*/  @P5 MUFU.LG2 R9, R161 ;  /* 0x000000a100095308 */ /* 0x004e640000000c00 */
[----:B------:R-:W-:Y:S04]  /*f9f0*/  STS [R4+0x400], R21 ;  /* 0x0004001504007388 */ /* 0x000fe80000000800 */
[----:B------:R2:W-:Y:S01]  /*fa00*/  STS [R6], R17 ;  /* 0x0000001106007388 */ /* 0x0005e20000000800 */
[----:B---3--:R-:W-:-:S03]  /*fa10*/  MOV R14, 0x7f800000 ;  /* 0x7f800000000e7802 */ /* 0x008fc60000000f00 */
[----:B------:R3:W-:Y:S01]  /*fa20*/  STS [R6+0x400], R16 ;  /* 0x0004001006007388 */ /* 0x0007e20000000800 */
[----:B----4-:R-:W-:-:S03]  /*fa30*/  MOV R15, 0x7f800000 ;  /* 0x7f800000000f7802 */ /* 0x010fc60000000f00 */
[----:B------:R-:W-:Y:S01]  /*fa40*/  STS [R4+0x2000], R19 ;  /* 0x0020001304007388 */ /* 0x000fe20000000800 */
[----:B-1----:R-:W-:-:S03]  /*fa50*/  @P5 FMUL.FTZ R9, R9, 0.69314718246459960938 ;  /* 0x3f31721809095820 */ /* 0x002fc60000410000 */
[----:B------:R-:W-:Y:S04]  /*fa60*/  STS [R4+0x2400], R25 ;  /* 0x0024001904007388 */ /* 0x000fe80000000800 */
[----:B------:R-:W-:Y:S04]  /*fa70*/  STS [R6+0x2000], R66 ;  /* 0x0020004206007388 */ /* 0x000fe80000000800 */
[----:B------:R-:W-:Y:S04]  /*fa80*/  STS [R6+0x2400], R65 ;  /* 0x0024004106007388 */ /* 0x000fe80000000800 */
[----:B------:R-:W-:Y:S01]  /*fa90*/  STS [R2], R64 ;  /* 0x0000004002007388 */ /* 0x000fe20000000800 */
[----:B--2---:R-:W-:-:S03]  /*faa0*/  MOV R17, 0x7f800000 ;  /* 0x7f80000000117802 */ /* 0x004fc60000000f00 */
[----:B------:R-:W-:Y:S01]  /*fab0*/  STS [R2+0x400], R63 ;  /* 0x0004003f02007388 */ /* 0x000fe20000000800 */
[----:B---3--:R-:W-:Y:S01]  /*fac0*/  MOV R16, 0x7f800000 ;  /* 0x7f80000000107802 */ /* 0x008fe20000000f00 */
[----:B------:R-:W-:Y:S02]  /*fad0*/  @P5 FFMA.FTZ R16, R163, c[0x0][0x238], R9 ;  /* 0x00008e00a3105a23 */ /* 0x000fe40000010009 */
[----:B------:R-:W-:Y:S04]  /*fae0*/  STS [R5], R60 ;  /* 0x0000003c05007388 */ /* 0x000fe80000000800 */
[----:B------:R-:W-:Y:S04]  /*faf0*/  STS [R5+0x400], R59 ;  /* 0x0004003b05007388 */ /* 0x000fe80000000800 */
        /* <DEDUP_REMOVED lines=17> */
[----:B------:R1:W-:Y:S04]  /*fc10*/  STS [R0+0x6400], R45 ;  /* 0x0064002d00007388 */ /* 0x0003e80000000800 */
[----:B------:R-:W-:Y:S04]  /*fc20*/  STS [R7+0x6000], R42 ;  /* 0x0060002a07007388 */ /* 0x000fe80000000800 */
[----:B------:R-:W-:Y:S04]  /*fc30*/  STS [R7+0x6400], R41 ;  /* 0x0064002907007388 */ /* 0x000fe80000000800 */
[----:B------:R-:W-:Y:S04]  /*fc40*/  STS [R4+0x4000], R40 ;  /* 0x0040002804007388 */ /* 0x000fe80000000800 */
[----:B------:R-:W-:Y:S04]  /*fc50*/  STS [R4+0x4400], R39 ;  /* 0x0044002704007388 */ /* 0x000fe80000000800 */
[----:B------:R-:W-:Y:S04]  /*fc60*/  STS [R6+0x4000], R36 ;  /* 0x0040002406007388 */ /* 0x000fe80000000800 */
[----:B------:R-:W-:Y:S01]  /*fc70*/  STS [R6+0x4400], R35 ;  /* 0x0044002306007388 */ /* 0x000fe20000000800 */
[----:B-1----:R-:W-:Y:S01]  /*fc80*/  @P0 MOV R0, 0x1 ;  /* 0x0000000100000802 */ /* 0x002fe20000000f00 */
[----:B------:R-:W-:-:S02]  /*fc90*/  @!P0 IMAD R0, R167, c[0x0][0x1c0], RZ ;  /* 0x00007000a7008a24 */ /* 0x000fc400078e02ff */
        /* <DEDUP_REMOVED lines=9> */
[----:B------:R2:W-:Y:S01]  /*fd30*/  STS [R2+0x6400], R29 ;  /* 0x0064001d02007388 */ /* 0x0005e20000000800 */
[----:B-1----:R-:W-:-:S02]  /*fd40*/  @P0 MOV R6, c[0x0][0x210] ;  /* 0x0000840000060a02 */ /* 0x002fc40000000f00 */
[----:B------:R-:W-:Y:S01]  /*fd50*/  @!P0 MOV R6, 0x1 ;  /* 0x0000000100068802 */ /* 0x000fe20000000f00 */
[----:B------:R-:W-:Y:S04]  /*fd60*/  STS [R5+0x6000], R26 ;  /* 0x0060001a05007388 */ /* 0x000fe80000000800 */
[----:B------:R1:W-:Y:S04]  /*fd70*/  STS [R5+0x6400], R67 ;  /* 0x0064004305007388 */ /* 0x0003e80000000800 */
[----:B------:R-:W-:Y:S06]  /*fd80*/  BAR.SYNC.DEFER_BLOCKING 0x0 ;  /* 0x0000000000007b1d */ /* 0x000fec0000010000 */
[----:B------:R-:W3:Y:S04]  /*fd90*/  S2R R18, SR_CTAID.Y ;  /* 0x0000000000127919 */ /* 0x000ee80000002600 */
[----:B------:R-:W4:Y:S01]  /*fda0*/  S2R R13, SR_CTAID.X ;  /* 0x00000000000d7919 */ /* 0x000f220000002500 */
[----:B--2---:R-:W-:-:S03]  /*fdb0*/  LOP3.LUT R2, R69, 0xffffffe0, RZ, 0xc0, !PT ;  /* 0xffffffe045027812 */ /* 0x004fc600078ec0ff */
[----:B------:R-:W2:Y:S01]  /*fdc0*/  S2R R19, SR_CTAID.Z ;  /* 0x0000000000137919 */ /* 0x000ea20000002700 */
[----:B------:R-:W-:Y:S01]  /*fdd0*/  IADD3 R7, -R2, R204, RZ ;  /* 0x000000cc02077210 */ /* 0x000fe20007ffe1ff */
[----:B------:R-:W-:-:S03]  /*fde0*/  @P6 FMUL.FTZ R2, R8, 0.69314718246459960938 ;  /* 0x3f31721808026820 */ /* 0x000fc60000410000 */
[----:B------:R-:W-:Y:S01]  /*fdf0*/  LOP3.LUT P0, RZ, R7, 0x3, RZ, 0xc0, !PT ;  /* 0x0000000307ff7812 */ /* 0x000fe2000780c0ff */
[----:B-1----:R-:W-:Y:S01]  /*fe00*/  CS2R R4, SRZ ;  /* 0x0000000000047805 */ /* 0x002fe2000001ff00 */
[----:B------:R-:W-:Y:S01]  /*fe10*/  @P6 FFMA.FTZ R17, R164, c[0x0][0x238], R2 ;  /* 0x00008e00a4116a23 */ /* 0x000fe20000010002 */
[----:B------:R1:W1:Y:S01]  /*fe20*/  LDS.128 R20, [R243] ;  /* 0x00000000f3147984 */ /* 0x0002620000000c00 */
[----:B------:R-:W-:-:S03]  /*fe30*/  @P1 FMUL.FTZ R7, R10, 0.69314718246459960938 ;  /* 0x3f3172180a071820 */ /* 0x000fc60000410000 */
[----:B------:R1:W1:Y:S01]  /*fe40*/  LDS.128 R28, [R243+0x800] ;  /* 0x00080000f31c7984 */ /* 0x0002620000000c00 */
[----:B------:R-:W-:Y:S02]  /*fe50*/  @P1 FFMA.FTZ R15, R3, c[0x0][0x238], R7 ;  /* 0x00008e00030f1a23 */ /* 0x000fe40000010007 */
[C---:B---3--:R-:W-:Y:S01]  /*fe60*/  IMAD R0, R18.reuse, R0, RZ ;  /* 0x0000000012007224 */ /* 0x048fe200078e02ff */
[----:B------:R3:W1:Y:S01]  /*fe70*/  LDS.128 R36, [R243+0x1000] ;  /* 0x00100000f3247984 */ /* 0x0006620000000c00 */
[----:B------:R-:W-:-:S03]  /*fe80*/  @!P3 IMAD R12, R18, c[0x0][0x214], RZ ;  /* 0x00008500120cba24 */ /* 0x000fc600078e02ff */
[----:B------:R3:W1:Y:S01]  /*fe90*/  LDS.128 R44, [R243+0x1800] ;  /* 0x00180000f32c7984 */ /* 0x0006620000000c00 */
[----:B------:R-:W-:Y:S01]  /*fea0*/  SEL R8, R0, RZ, P3 ;  /* 0x000000ff00087207 */ /* 0x000fe20001800000 */
[----:B----4-:R-:W-:Y:S01]  /*feb0*/  IMAD R0, R13, R6, RZ ;  /* 0x000000060d007224 */ /* 0x010fe200078e02ff */
[----:B------:R-:W-:Y:S01]  /*fec0*/  @!P3 MOV R4, R12 ;  /* 0x0000000c0004b202 */ /* 0x000fe20000000f00 */
[----:B------:R3:W4:Y:S01]  /*fed0*/  LDS.128 R56, [R243+0x2000] ;  /* 0x00200000f3387984 */ /* 0x0007220000000c00 */
[----:B------:R-:W-:Y:S01]  /*fee0*/  @!P3 SHF.R.S32.HI R5, RZ, 0x1f, R12 ;  /* 0x0000001fff05b819 */ /* 0x000fe2000001140c */
[----:B--2---:R-:W-:Y:S01]  /*fef0*/  IMAD R2, R19, R167, R8 ;  /* 0x000000a713027224 */ /* 0x004fe200078e0208 */
[----:B------:R-:W-:Y:S01]  /*ff00*/  SHF.L.U32 R0, R0, 0x7, RZ ;  /* 0x0000000700007819 */ /* 0x000fe200000006ff */
[----:B------:R3:W2:Y:S01]  /*ff10*/  LDS.128 R80, [R243+0x2800] ;  /* 0x00280000f3507984 */ /* 0x0006a20000000c00 */
[----:B------:R-:W-:Y:S02]  /*ff20*/  @P4 FMUL.FTZ R8, R11, 0.69314718246459960938 ;  /* 0x3f3172180b084820 */ /* 0x000fe40000410000 */
[----:B------:R-:W-:Y:S01]  /*ff30*/  IADD3 R11, P3, P2, R0, R4, R2 ;  /* 0x00000004000b7210 */ /* 0x000fe20007a7e002 */
[----:B------:R3:W1:Y:S01]  /*ff40*/  LDS.128 R76, [R243+0x3000] ;  /* 0x00300000f34c7984 */ /* 0x0006620000000c00 */
[----:B------:R-:W-:Y:S01]  /*ff50*/  SHF.R.S32.HI R0, RZ, 0x1f, R0 ;  /* 0x0000001fff007819 */ /* 0x000fe20000011400 */
[----:B------:R-:W-:Y:S01]  /*ff60*/  @P4 FFMA.FTZ R14, R162, c[0x0][0x238], R8 ;  /* 0x00008e00a20e4a23 */ /* 0x000fe20000010008 */
[----:B------:R-:W-:Y:S01]  /*ff70*/  SHF.R.S32.HI R2, RZ, 0x1f, R2 ;  /* 0x0000001fff027819 */ /* 0x000fe20000011402 */
[----:B------:R3:W1:Y:S03]  /*ff80*/  LDS.128 R72, [R243+0x3800] ;  /* 0x00380000f3487984 */ /* 0x0006660000000c00 */
[----:B------:R-:W-:Y:S01]  /*ff90*/  IADD3.X R5, R0, R5, R2, P3, P2 ;  /* 0x0000000500057210 */ /* 0x000fe20001fe4402 */
[----:B------:R3:W1:Y:S04]  /*ffa0*/  LDS.128 R24, [R243+0x4000] ;  /* 0x00400000f3187984 */ /* 0x0006680000000c00 */
[----:B------:R3:W1:Y:S04]  /*ffb0*/  LDS.128 R32, [R243+0x4800] ;  /* 0x00480000f3207984 */ /* 0x0006680000000c00 */
[----:B------:R3:W1:Y:S04]  /*ffc0*/  LDS.128 R40, [R243+0x5000] ;  /* 0x00500000f3287984 */ /* 0x0006680000000c00 */
[----:B------:R3:W1:Y:S04]  /*ffd0*/  LDS.128 R52, [R243+0x5800] ;  /* 0x00580000f3347984 */ /* 0x0006680000000c00 */
[----:B------:R3:W1:Y:S04]  /*ffe0*/  LDS.128 R68, [R243+0x6000] ;  /* 0x00600000f3447984 */ /* 0x0006680000000c00 */
[----:B------:R3:W1:Y:S04]  /*fff0*/  LDS.128 R64, [R243+0x6800] ;  /* 0x00680000f3407984 */ /* 0x0006680000000c00 */
[----:B------:R3:W1:Y:S04]  /*10000*/  LDS.128 R60, [R243+0x7000] ;  /* 0x00700000f33c7984 */ /* 0x0006680000000c00 */
[----:B------:R3:W1:Y:S01]  /*10010*/  LDS.128 R48, [R243+0x7800] ;  /* 0x00780000f3307984 */ /* 0x0006620000000c00 */
[----:B------:R-:W-:Y:S05]  /*10020*/  @P0 BRA `(.L_x_10) ;  /* 0x0000027000000947 */ /* 0x000fea0003800000 */
[----:B--2-4-:R-:W2:Y:S01]  /*10030*/  LDL.LU R205, [R1+0x50] ;  /* 0x0000500001cd7983 */ /* 0x014ea20000300800 */
[----:B------:R-:W-:Y:S01]  /*10040*/  SHF.R.S32.HI R0, RZ, 0x1f, R84 ;  /* 0x0000001fff007819 */ /* 0x000fe20000011454 */
[----:B------:R-:W-:-:S03]  /*10050*/  IMAD.MOV.U32 R7, RZ, RZ, c[0x0][0x214] ;  /* 0x00008500ff077624 */ /* 0x000fc600078e00ff */
[----:B------:R-:W-:Y:S01]  /*10060*/  LEA.HI R0, R0, R84, RZ, 0x2 ;  /* 0x0000005400007211 */ /* 0x000fe200078f10ff */
[----:B------:R-:W-:-:S03]  /*10070*/  IMAD R7, R13, -0x80, R7 ;  /* 0xffffff800d077824 */ /* 0x000fc600078e0207 */
[----:B------:R-:W-:-:S05]  /*10080*/  LOP3.LUT R0, R0, 0xffffffc, RZ, 0xc0, !PT ;  /* 0x0ffffffc00007812 */ /* 0x000fca00078ec0ff */
[----:B------:R-:W-:-:S04]  /*10090*/  IMAD.IADD R0, R84, 0x1, -R0 ;  /* 0x0000000154007824 */ /* 0x000fc800078e0a00 */
[----:B--2---:R-:W-:-:S05]  /*100a0*/  IMAD R0, R0, 0x10, R205 ;  /* 0x0000001000007824 */ /* 0x004fca00078e02cd */
[CC--:B------:R-:W-:Y:S02]  /*100b0*/  ISETP.GE.AND P6, PT, R0.reuse, R7.reuse, PT ;  /* 0x000000070000720c */ /* 0x0c0fe40003fc6270 */
[C---:B------:R-:W-:Y:S02]  /*100c0*/  IADD3 R3, R0.reuse, 0x8, RZ ;  /* 0x0000000800037810 */ /* 0x040fe40007ffe0ff */
[C---:B------:R-:W-:Y:S02]  /*100d0*/  IADD3 R2, R0.reuse, 0x40, RZ ;  /* 0x0000004000027810 */ /* 0x040fe40007ffe0ff */
[----:B------:R-:W-:Y:S02]  /*100e0*/  IADD3 R4, R0, 0x48, RZ ;  /* 0x0000004800047810 */ /* 0x000fe40007ffe0ff */
[-C--:B------:R-:W-:Y:S02]  /*100f0*/  ISETP.GE.AND P5, PT, R3, R7.reuse, PT ;  /* 0x000000070300720c */ /* 0x080fe40003fa6270 */
[----:B------:R-:W-:-:S02]  /*10100*/  ISETP.GE.AND P4, PT, R2, R7, PT ;  /* 0x000000070200720c */ /* 0x000fc40003f86270 */
[----:B------:R-:W-:Y:S01]  /*10110*/  ISETP.GE.AND P3, PT, R4, R7, PT ;  /* 0x000000070400720c */ /* 0x000fe20003f66270 */
[----:B------:R-:W-:-:S05]  /*10120*/  @!P6 IMAD R0, R0, R6, RZ ;  /* 0x000000060000e224 */ /* 0x000fca00078e02ff */
[----:B------:R-:W-:-:S03]  /*10130*/  @!P6 IADD3 R7, P0, R0, R11, RZ ;  /* 0x0000000b0007e210 */ /* 0x000fc60007f1e0ff */
[-C--:B------:R-:W-:Y:S01]  /*10140*/  @!P5 IMAD R3, R3, R6.reuse, RZ ;  /* 0x000000060303d224 */ /* 0x080fe200078e02ff */
[----:B------:R-:W-:Y:S01]  /*10150*/  @!P6 LEA.HI.X.SX32 R9, R0, R5, 0x1, P0 ;  /* 0x000000050009e211 */ /* 0x000fe200000f0eff */
[-C--:B------:R-:W-:Y:S01]  /*10160*/  @!P4 IMAD R12, R2, R6.reuse, RZ ;  /* 0x00000006020cc224 */ /* 0x080fe200078e02ff */
[----:B------:R-:W-:Y:S01]  /*10170*/  @!P6 LEA R8, P0, R7, c[0x0][0x200], 0x2 ;  /* 0x000080000708ea11 */ /* 0x000fe200078010ff */
[----:B------:R-:W-:Y:S01]  /*10180*/  @!P3 IMAD R2, R4, R6, RZ ;  /* 0x000000060402b224 */ /* 0x000fe200078e02ff */
[-C--:B------:R-:W-:Y:S02]  /*10190*/  @!P5 IADD3 R0, P2, R3, R11.reuse, RZ ;  /* 0x0000000b0300d210 */ /* 0x080fe40007f5e0ff */
[----:B------:R-:W-:Y:S02]  /*101a0*/  @!P6 LEA.HI.X R9, R7, c[0x0][0x204], R9, 0x2, P0 ;  /* 0x000081000709ea11 */ /* 0x000fe400000f1409 */
[-C--:B------:R-:W-:Y:S02]  /*101b0*/  @!P4 IADD3 R10, P1, R12, R11.reuse, RZ ;  /* 0x0000000b0c0ac210 */ /* 0x080fe40007f3e0ff */
[----:B------:R-:W-:Y:S01]  /*101c0*/  @!P3 IADD3 R11, P0, R2, R11, RZ ;  /* 0x0000000b020bb210 */ /* 0x000fe20007f1e0ff */
[----:B------:R2:W-:Y:S01]  /*101d0*/  @!P6 STG.E [R8.64], R17 ;  /* 0x000000110800e986 */ /* 0x0005e2000c101910 */
[----:B------:R-:W-:-:S02]  /*101e0*/  @!P5 LEA.HI.X.SX32 R3, R3, R5, 0x1, P2 ;  /* 0x000000050303d211 */ /* 0x000fc400010f0eff */
[----:B------:R-:W-:Y:S02]  /*101f0*/  @!P5 LEA R6, P2, R0, c[0x0][0x200], 0x2 ;  /* 0x000080000006da11 */ /* 0x000fe400078410ff */
[-C--:B------:R-:W-:Y:S02]  /*10200*/  @!P4 LEA.HI.X.SX32 R13, R12, R5.reuse, 0x1, P1 ;  /* 0x000000050c0dc211 */ /* 0x080fe400008f0eff */
[----:B------:R-:W-:Y:S02]  /*10210*/  @!P3 LEA.HI.X.SX32 R12, R2, R5, 0x1, P0 ;  /* 0x00000005020cb211 */ /* 0x000fe400000f0eff */
[----:B------:R-:W-:Y:S02]  /*10220*/  @!P4 LEA R4, P1, R10, c[0x0][0x200], 0x2 ;  /* 0x000080000a04ca11 */ /* 0x000fe400078210ff */
[----:B------:R-:W-:Y:S02]  /*10230*/  @!P3 LEA R2, P0, R11, c[0x0][0x200], 0x2 ;  /* 0x000080000b02ba11 */ /* 0x000fe400078010ff */
[----:B------:R-:W-:-:S02]  /*10240*/  @!P5 LEA.HI.X R7, R0, c[0x0][0x204], R3, 0x2, P2 ;  /* 0x000081000007da11 */ /* 0x000fc400010f1403 */
[----:B------:R-:W-:Y:S02]  /*10250*/  @!P4 LEA.HI.X R5, R10, c[0x0][0x204], R13, 0x2, P1 ;  /* 0x000081000a05ca11 */ /* 0x000fe400008f140d */
[----:B------:R-:W-:Y:S01]  /*10260*/  @!P3 LEA.HI.X R3, R11, c[0x0][0x204], R12, 0x2, P0 ;  /* 0x000081000b03ba11 */ /* 0x000fe200000f140c */
[----:B------:R2:W-:Y:S04]  /*10270*/  @!P5 STG.E [R6.64], R16 ;  /* 0x000000100600d986 */ /* 0x0005e8000c101910 */
[----:B------:R2:W-:Y:S04]  /*10280*/  @!P4 STG.E [R4.64], R14 ;  /* 0x0000000e0400c986 */ /* 0x0005e8000c101910 */
[----:B------:R2:W-:Y:S02]  /*10290*/  @!P3 STG.E [R2.64], R15 ;  /* 0x0000000f0200b986 */ /* 0x0005e4000c101910 */
.L_x_10:
[----:B--2-4-:R-:W-:Y:S05]  /*102a0*/  BSYNC B0 ;  /* 0x0000000000007941 */ /* 0x014fea0003800000 */
.L_x_9:
[----:B------:R-:W2:Y:S01]  /*102b0*/  LDL.LU.64 R6, [R1+0x40] ;  /* 0x0000400001067983 */ /* 0x000ea20000300a00 */
[----:B------:R-:W-:Y:S01]  /*102c0*/  SHF.R.S32.HI R4, RZ, 0x1f, R19 ;  /* 0x0000001fff047819 */ /* 0x000fe20000011413 */
[----:B------:R-:W-:-:S02]  /*102d0*/  ULDC.64 UR4, c[0x0][0x1e8] ;  /* 0x00007a0000047ab9 */ /* 0x000fc40000000a00 */
[----:B------:R-:W4:Y:S01]  /*102e0*/  S2R R0, SR_TID.X ;  /* 0x0000000000007919 */ /* 0x000f220000002100 */
[----:B------:R-:W-:Y:S01]  /*102f0*/  USHF.L.U32 UR7, UR4, 0x5, URZ ;  /* 0x0000000504077899 */ /* 0x000fe2000800063f */
[----:B------:R-:W-:Y:S01]  /*10300*/  IMAD R4, R4, c[0x0][0x1f0], RZ ;  /* 0x00007c0004047a24 */ /* 0x000fe200078e02ff */
[----:B------:R-:W-:Y:S02]  /*10310*/  UMOV UR6, 0x5 ;  /* 0x0000000500067882 */ /* 0x000fe40000000000 */
[----:B------:R-:W-:Y:S01]  /*10320*/  USHF.L.U64.HI UR5, UR4, UR6, UR5 ;  /* 0x0000000604057299 */ /* 0x000fe20008010205 */
[----:B------:R-:W-:Y:S01]  /*10330*/  IMAD R4, R19, c[0x0][0x1f4], R4 ;  /* 0x00007d0013047a24 */ /* 0x000fe200078e0204 */
[----:B----4-:R-:W-:-:S04]  /*10340*/  SHF.R.S32.HI R2, RZ, 0x1f, R0 ;  /* 0x0000001fff027819 */ /* 0x010fc80000011400 */
[----:B------:R-:W-:-:S04]  /*10350*/  LEA.HI R2, R2, R0, RZ, 0x3 ;  /* 0x0000000002027211 */ /* 0x000fc800078f18ff */
[----:B------:R-:W-:-:S05]  /*10360*/  LOP3.LUT R2, R2, 0xfffffff8, RZ, 0xc0, !PT ;  /* 0xfffffff802027812 */ /* 0x000fca00078ec0ff */
[----:B------:R-:W-:Y:S01]  /*10370*/  IMAD.IADD R2, R0, 0x1, -R2 ;  /* 0x0000000100027824 */ /* 0x000fe200078e0a02 */
[----:B------:R-:W-:-:S03]  /*10380*/  SHF.R.S32.HI R0, RZ, 0x1f, R18 ;  /* 0x0000001fff007819 */ /* 0x000fc60000011412 */
[----:B------:R-:W-:Y:S02]  /*10390*/  IMAD.SHL.U32 R2, R2, 0x8, RZ ;  /* 0x0000000802027824 */ /* 0x000fe400078e00ff */
[----:B------:R-:W-:-:S03]  /*103a0*/  IMAD R0, R0, c[0x0][0x1e0], RZ ;  /* 0x0000780000007a24 */ /* 0x000fc600078e02ff */
[----:B------:R-:W-:Y:S01]  /*103b0*/  SHF.R.S32.HI R3, RZ, 0x1f, R2 ;  /* 0x0000001fff037819 */ /* 0x000fe20000011402 */
[----:B------:R-:W-:-:S04]  /*103c0*/  IMAD R0, R18, c[0x0][0x1e4], R0 ;  /* 0x0000790012007a24 */ /* 0x000fc800078e0200 */
[----:B------:R-:W-:-:S04]  /*103d0*/  IMAD.WIDE.U32 R2, R18, c[0x0][0x1e0], R2 ;  /* 0x0000780012027a25 */ /* 0x000fc800078e0002 */
[----:B------:R-:W-:-:S04]  /*103e0*/  IMAD.IADD R3, R3, 0x1, R0 ;  /* 0x0000000103037824 */ /* 0x000fc800078e0200 */
[----:B------:R-:W-:-:S04]  /*103f0*/  IMAD.WIDE.U32 R2, R19, c[0x0][0x1f0], R2 ;  /* 0x00007c0013027a25 */ /* 0x000fc800078e0002 */
[----:B------:R-:W-:Y:S02]  /*10400*/  IMAD.IADD R3, R3, 0x1, R4 ;  /* 0x0000000103037824 */ /* 0x000fe400078e0204 */
[----:B--2---:R-:W-:Y:S02]  /*10410*/  IMAD R0, R7, c[0x0][0x1e8], RZ ;  /* 0x00007a0007007a24 */ /* 0x004fe400078e02ff */
[----:B------:R-:W-:-:S04]  /*10420*/  IMAD.WIDE.U32 R2, R6, c[0x0][0x1e8], R2 ;  /* 0x00007a0006027a25 */ /* 0x000fc800078e0002 */
[----:B------:R-:W-:Y:S01]  /*10430*/  IMAD R0, R6, c[0x0][0x1ec], R0 ;  /* 0x00007b0006007a24 */ /* 0x000fe200078e0200 */
[----:B------:R-:W-:-:S03]  /*10440*/  LEA R4, P0, R2, c[0x0][0x1d0], 0x1 ;  /* 0x0000740002047a11 */ /* 0x000fc600078008ff */
[----:B------:R-:W-:-:S05]  /*10450*/  IMAD.IADD R0, R3, 0x1, R0 ;  /* 0x0000000103007824 */ /* 0x000fca00078e0200 */
[----:B------:R-:W-:Y:S02]  /*10460*/  LEA.HI.X R5, R2, c[0x0][0x1d4], R0, 0x1, P0 ;  /* 0x0000750002057a11 */ /* 0x000fe400000f0c00 */
[----:B------:R-:W-:-:S03]  /*10470*/  IADD3 R2, P0, R4, UR7, RZ ;  /* 0x0000000704027c10 */ /* 0x000fc6000ff1e0ff */
[----:B-1----:R-:W-:Y:S01]  /*10480*/  STG.E.128 [R4.64], R20 ;  /* 0x0000001404007986 */ /* 0x002fe2000c101d10 */
[----:B------:R-:W-:Y:S02]  /*10490*/  IADD3.X R3, R5, UR5, RZ, P0, !PT ;  /* 0x0000000505037c10 */ /* 0x000fe400087fe4ff */
[----:B------:R-:W-:Y:S01]  /*104a0*/  IADD3 R8, P0, R2, UR7, RZ ;  /* 0x0000000702087c10 */ /* 0x000fe2000ff1e0ff */
[----:B------:R1:W-:Y:S03]  /*104b0*/  STG.E.128 [R4.64+0x80], R24 ;  /* 0x0000801804007986 */ /* 0x0003e6000c101d10 */
[----:B------:R-:W-:Y:S01]  /*104c0*/  IADD3.X R9, R3, UR5, RZ, P0, !PT ;  /* 0x0000000503097c10 */ /* 0x000fe200087fe4ff */
[----:B------:R-:W-:Y:S01]  /*104d0*/  STG.E.128 [R2.64], R28 ;  /* 0x0000001c02007986 */ /* 0x000fe2000c101d10 */
[----:B------:R-:W-:-:S03]  /*104e0*/  IADD3 R10, P0, R8, UR7, RZ ;  /* 0x00000007080a7c10 */ /* 0x000fc6000ff1e0ff */
[----:B------:R2:W-:Y:S01]  /*104f0*/  STG.E.128 [R2.64+0x80], R32 ;  /* 0x0000802002007986 */ /* 0x0005e2000c101d10 */
[----:B------:R-:W-:Y:S02]  /*10500*/  IADD3.X R11, R9, UR5, RZ, P0, !PT ;  /* 0x00000005090b7c10 */ /* 0x000fe400087fe4ff */
[----:B------:R-:W-:Y:S01]  /*10510*/  IADD3 R6, P0, R10, UR7, RZ ;  /* 0x000000070a067c10 */ /* 0x000fe2000ff1e0ff */
[----:B------:R-:W-:Y:S03]  /*10520*/  STG.E.128 [R8.64], R36 ;  /* 0x0000002408007986 */ /* 0x000fe6000c101d10 */
[----:B------:R-:W-:Y:S01]  /*10530*/  IADD3.X R7, R11, UR5, RZ, P0, !PT ;  /* 0x000000050b077c10 */ /* 0x000fe200087fe4ff */
[----:B------:R4:W-:Y:S04]  /*10540*/  STG.E.128 [R8.64+0x80], R40 ;  /* 0x0000802808007986 */ /* 0x0009e8000c101d10 */
[----:B------:R-:W-:Y:S04]  /*10550*/  STG.E.128 [R10.64], R44 ;  /* 0x0000002c0a007986 */ /* 0x000fe8000c101d10 */
[----:B------:R-:W-:Y:S04]  /*10560*/  STG.E.128 [R10.64+0x80], R52 ;  /* 0x000080340a007986 */ /* 0x000fe8000c101d10 */
[----:B------:R-:W-:Y:S04]  /*10570*/  STG.E.128 [R6.64], R56 ;  /* 0x0000003806007986 */ /* 0x000fe8000c101d10 */
[----:B------:R-:W-:Y:S01]  /*10580*/  STG.E.128 [R6.64+0x80], R68 ;  /* 0x0000804406007986 */ /* 0x000fe2000c101d10 */
[----:B-1----:R-:W-:-:S04]  /*10590*/  IADD3 R4, P0, R6, UR7, RZ ;  /* 0x0000000706047c10 */ /* 0x002fc8000ff1e0ff */
[----:B------:R-:W-:Y:S02]  /*105a0*/  IADD3.X R5, R7, UR5, RZ, P0, !PT ;  /* 0x0000000507057c10 */ /* 0x000fe400087fe4ff */
[----:B--2---:R-:W-:-:S03]  /*105b0*/  IADD3 R2, P0, R4, UR7, RZ ;  /* 0x0000000704027c10 */ /* 0x004fc6000ff1e0ff */
[----:B------:R-:W-:Y:S01]  /*105c0*/  STG.E.128 [R4.64], R80 ;  /* 0x0000005004007986 */ /* 0x000fe2000c101d10 */
[----:B------:R-:W-:-:S03]  /*105d0*/  IADD3.X R3, R5, UR5, RZ, P0, !PT ;  /* 0x0000000505037c10 */ /* 0x000fc600087fe4ff */
[----:B------:R-:W-:Y:S01]  /*105e0*/  STG.E.128 [R4.64+0x80], R64 ;  /* 0x0000804004007986 */ /* 0x000fe2000c101d10 */
[----:B----4-:R-:W-:-:S03]  /*105f0*/  IADD3 R8, P0, R2, UR7, RZ ;  /* 0x0000000702087c10 */ /* 0x010fc6000ff1e0ff */
[----:B------:R-:W-:Y:S01]  /*10600*/  STG.E.128 [R2.64], R76 ;  /* 0x0000004c02007986 */ /* 0x000fe2000c101d10 */
[----:B------:R-:W-:-:S03]  /*10610*/  IADD3.X R9, R3, UR5, RZ, P0, !PT ;  /* 0x0000000503097c10 */ /* 0x000fc600087fe4ff */
[----:B------:R-:W-:Y:S04]  /*10620*/  STG.E.128 [R2.64+0x80], R60 ;  /* 0x0000803c02007986 */ /* 0x000fe8000c101d10 */
[----:B------:R-:W-:Y:S04]  /*10630*/  STG.E.128 [R8.64], R72 ;  /* 0x0000004808007986 */ /* 0x000fe8000c101d10 */
[----:B------:R-:W-:Y:S01]  /*10640*/  STG.E.128 [R8.64+0x80], R48 ;  /* 0x0000803008007986 */ /* 0x000fe2000c101d10 */
[----:B------:R-:W-:Y:S05]  /*10650*/  EXIT ;  /* 0x000000000000794d */ /* 0x000fea0003800000 */
.L_x_0:
[----:B-12---:R-:W-:Y:S01]  /*10660*/  SHF.R.S32.HI R8, RZ, 0x1f, R161 ;  /* 0x0000001fff087819 */ /* 0x006fe200000114a1 */
[----:B------:R-:W1:Y:S01]  /*10670*/  LDC.U8 R11, c[0x0][0x329] ;  /* 0x0000ca40ff0b7b82 */ /* 0x000e620000000000 */
[----:B------:R-:W-:Y:S01]  /*10680*/  SHF.R.S32.HI R0, RZ, 0x1f, R23 ;  /* 0x0000001fff007819 */ /* 0x000fe20000011417 */
[----:B------:R-:W-:Y:S01]  /*10690*/  ULDC.64 UR4, c[0x0][0x1e8] ;  /* 0x00007a0000047ab9 */ /* 0x000fe20000000a00 */
[----:B------:R-:W-:Y:S01]  /*106a0*/  LEA.HI R8, R8, R161, RZ, 0x3 ;  /* 0x000000a108087211 */ /* 0x000fe200078f18ff */
[----:B------:R-:W-:Y:S01]  /*106b0*/  USHF.L.U32 UR6, UR4, 0x5, URZ ;  /* 0x0000000504067899 */ /* 0x000fe2000800063f */
[----:B------:R-:W-:Y:S01]  /*106c0*/  SHF.R.S32.HI R4, RZ, 0x1f, R24 ;  /* 0x0000001fff047819 */ /* 0x000fe20000011418 */
[----:B------:R-:W-:Y:S01]  /*106d0*/  IMAD R0, R0, c[0x0][0x1e0], RZ ;  /* 0x0000780000007a24 */ /* 0x000fe200078e02ff */
[----:B------:R-:W-:Y:S01]  /*106e0*/  LOP3.LUT R2, R8, 0x1ffffff8, RZ, 0xc0, !PT ;  /* 0x1ffffff808027812 */ /* 0x000fe200078ec0ff */
[----:B------:R-:W2:Y:S01]  /*106f0*/  LDC.U8 R10, c[0x0][0x328] ;  /* 0x0000ca00ff0a7b82 */ /* 0x000ea20000000000 */
[----:B------:R-:W-:Y:S01]  /*10700*/  SHF.R.S32.HI R8, RZ, 0x3, R8 ;  /* 0x00000003ff087819 */ /* 0x000fe20000011408 */
[----:B------:R-:W-:Y:S01]  /*10710*/  IMAD R0, R23, c[0x0][0x1e4], R0 ;  /* 0x0000790017007a24 */ /* 0x000fe200078e0200 */
[----:B------:R-:W-:Y:S01]  /*10720*/  UMOV UR7, 0x5 ;  /* 0x0000000500077882 */ /* 0x000fe20000000000 */
[C---:B------:R-:W-:Y:S01]  /*10730*/  IMAD.IADD R2, R161.reuse, 0x1, -R2 ;  /* 0x00000001a1027824 */ /* 0x040fe200078e0a02 */
[----:B------:R-:W-:Y:S01]  /*10740*/  SHF.R.S32.HI R9, RZ, 0x1f, R8 ;  /* 0x0000001fff097819 */ /* 0x000fe20000011408 */
[----:B------:R-:W-:Y:S01]  /*10750*/  USHF.L.U64.HI UR5, UR4, UR7, UR5 ;  /* 0x0000000704057299 */ /* 0x000fe20008010205 */
[----:B------:R-:W-:Y:S01]  /*10760*/  LOP3.LUT P6, RZ, R161, 0x7, RZ, 0xc0, !PT ;  /* 0x00000007a1ff7812 */ /* 0x000fe200078cc0ff */
[----:B------:R-:W-:Y:S01]  /*10770*/  IMAD.SHL.U32 R2, R2, 0x8, RZ ;  /* 0x0000000802027824 */ /* 0x000fe200078e00ff */
[----:B------:R-:W-:-:S02]  /*10780*/  IADD3 R18, -R163, c[0x0][0x214], RZ ;  /* 0x00008500a3127a10 */ /* 0x000fc40007ffe1ff */
[C---:B------:R-:W-:Y:S02]  /*10790*/  IADD3 R12, R8.reuse, 0x10, RZ ;  /* 0x00000010080c7810 */ /* 0x040fe40007ffe0ff */
[--C-:B------:R-:W-:Y:S02]  /*107a0*/  SHF.R.S32.HI R3, RZ, 0x1f, R2.reuse ;  /* 0x0000001fff037819 */ /* 0x100fe40000011402 */
[----:B------:R-:W-:Y:S02]  /*107b0*/  IADD3 R14, R8, 0x30, RZ ;  /* 0x00000030080e7810 */ /* 0x000fe40007ffe0ff */
[----:B-1----:R-:W-:Y:S01]  /*107c0*/  ISETP.NE.AND P0, PT, R11, RZ, PT ;  /* 0x000000ff0b00720c */ /* 0x002fe20003f05270 */
[----:B------:R-:W-:Y:S01]  /*107d0*/  IMAD.WIDE.U32 R2, R23, c[0x0][0x1e0], R2 ;  /* 0x0000780017027a25 */ /* 0x000fe200078e0002 */
[----:B------:R-:W-:-:S03]  /*107e0*/  ISETP.GE.OR P4, PT, R14, R18, P6 ;  /* 0x000000120e00720c */ /* 0x000fc60003786670 */
[----:B------:R-:W-:Y:S02]  /*107f0*/  IMAD.IADD R3, R0, 0x1, R3 ;  /* 0x0000000100037824 */ /* 0x000fe400078e0203 */
[----:B------:R-:W-:Y:S02]  /*10800*/  IMAD R0, R4, c[0x0][0x1f0], RZ ;  /* 0x00007c0004007a24 */ /* 0x000fe400078e02ff */
[----:B------:R-:W-:-:S04]  /*10810*/  IMAD.WIDE.U32 R2, R24, c[0x0][0x1f0], R2 ;  /* 0x00007c0018027a25 */ /* 0x000fc800078e0002 */
[----:B------:R-:W-:Y:S02]  /*10820*/  IMAD R0, R24, c[0x0][0x1f4], R0 ;  /* 0x00007d0018007a24 */ /* 0x000fe400078e0200 */
[----:B------:R-:W-:Y:S01]  /*10830*/  IMAD.WIDE R4, R13, 0x80, R8 ;  /* 0x000000800d047825 */ /* 0x000fe200078e0208 */
[----:B------:R-:W-:-:S03]  /*10840*/  IADD3 R13, R8, 0x20, RZ ;  /* 0x00000020080d7810 */ /* 0x000fc60007ffe0ff */
[----:B------:R-:W-:Y:S01]  /*10850*/  IMAD.IADD R3, R0, 0x1, R3 ;  /* 0x0000000100037824 */ /* 0x000fe200078e0203 */
[----:B------:R-:W-:Y:S01]  /*10860*/  ISETP.GE.OR P5, PT, R13, R18, P6 ;  /* 0x000000120d00720c */ /* 0x000fe200037a6670 */
[----:B------:R-:W-:Y:S02]  /*10870*/  IMAD R0, R5, c[0x0][0x1e8], RZ ;  /* 0x00007a0005007a24 */ /* 0x000fe400078e02ff */
[----:B------:R-:W-:Y:S02]  /*10880*/  @P0 IMAD.MOV.U32 R9, RZ, RZ, 0x1 ;  /* 0x00000001ff090424 */ /* 0x000fe400078e00ff */
[C---:B------:R-:W-:Y:S02]  /*10890*/  IMAD R0, R4.reuse, c[0x0][0x1ec], R0 ;  /* 0x00007b0004007a24 */ /* 0x040fe400078e0200 */
[----:B------:R-:W-:-:S04]  /*108a0*/  IMAD.WIDE.U32 R4, R4, c[0x0][0x1e8], R2 ;  /* 0x00007a0004047a25 */ /* 0x000fc800078e0002 */
[----:B------:R-:W-:Y:S01]  /*108b0*/  IMAD.IADD R0, R0, 0x1, R5 ;  /* 0x0000000100007824 */ /* 0x000fe200078e0205 */
[----:B------:R-:W-:Y:S01]  /*108c0*/  LEA R2, P1, R4, c[0x0][0x1d0], 0x1 ;  /* 0x0000740004027a11 */ /* 0x000fe200078208ff */
[----:B------:R-:W-:-:S03]  /*108d0*/  @P0 IMAD.MOV.U32 R5, RZ, RZ, c[0x0][0x210] ;  /* 0x00008400ff050624 */ /* 0x000fc600078e00ff */
[----:B------:R-:W-:Y:S01]  /*108e0*/  LEA.HI.X R3, R4, c[0x0][0x1d4], R0, 0x1, P1 ;  /* 0x0000750004037a11 */ /* 0x000fe200008f0c00 */
[----:B------:R-:W-:Y:S01]  /*108f0*/  @!P0 IMAD.MOV.U32 R4, RZ, RZ, c[0x0][0x214] ;  /* 0x00008500ff048624 */ /* 0x000fe200078e00ff */
[----:B--2---:R-:W-:Y:S01]  /*10900*/  @!P0 ISETP.NE.AND P1, PT, R10, RZ, PT ;  /* 0x000000ff0a00820c */ /* 0x004fe20003f25270 */
[----:B------:R-:W-:Y:S01]  /*10910*/  @P0 IMAD R0, R5, c[0x0][0x214], RZ ;  /* 0x0000850005000a24 */ /* 0x000fe200078e02ff */
[----:B------:R-:W-:Y:S01]  /*10920*/  IADD3 R6, P2, R2, UR6, RZ ;  /* 0x0000000602067c10 */ /* 0x000fe2000ff5e0ff */
[----:B------:R-:W-:Y:S01]  /*10930*/  STG.E.128 [R2.64], RZ ;  /* 0x000000ff02007986 */ /* 0x000fe2000c101d10 */
[----:B------:R-:W-:Y:S02]  /*10940*/  @!P0 SEL R0, R4, c[0x0][0x234], !P1 ;  /* 0x00008d0004008a07 */ /* 0x000fe40004800000 */
[----:B------:R-:W-:Y:S01]  /*10950*/  IADD3.X R7, R3, UR5, RZ, P2, !PT ;  /* 0x0000000503077c10 */ /* 0x000fe200097fe4ff */
[----:B------:R1:W-:Y:S01]  /*10960*/  STG.E.128 [R2.64+0x80], RZ ;  /* 0x000080ff02007986 */ /* 0x0003e2000c101d10 */
[----:B------:R-:W-:Y:S01]  /*10970*/  IADD3 R4, P2, R6, UR6, RZ ;  /* 0x0000000606047c10 */ /* 0x000fe2000ff5e0ff */
[----:B------:R-:W-:Y:S01]  /*10980*/  @!P0 IMAD R9, R0, c[0x0][0x1c0], RZ ;  /* 0x0000700000098a24 */ /* 0x000fe200078e02ff */
[----:B------:R-:W-:Y:S01]  /*10990*/  ISETP.NE.AND P1, PT, R10, RZ, PT ;  /* 0x000000ff0a00720c */ /* 0x000fe20003f25270 */
[----:B------:R-:W-:Y:S01]  /*109a0*/  STG.E.128 [R6.64], RZ ;  /* 0x000000ff06007986 */ /* 0x000fe2000c101d10 */
[----:B------:R-:W-:-:S02]  /*109b0*/  IADD3.X R5, R7, UR5, RZ, P2, !PT ;  /* 0x0000000507057c10 */ /* 0x000fc400097fe4ff */
[----:B------:R-:W-:Y:S01]  /*109c0*/  ISETP.EQ.AND P1, PT, R11, RZ, P1 ;  /* 0x000000ff0b00720c */ /* 0x000fe20000f22270 */
[----:B------:R2:W-:Y:S01]  /*109d0*/  STG.E.128 [R6.64+0x80], RZ ;  /* 0x000080ff06007986 */ /* 0x0005e2000c101d10 */
[----:B------:R-:W-:-:S03]  /*109e0*/  IMAD R11, R23, c[0x0][0x214], RZ ;  /* 0x00008500170b7a24 */ /* 0x000fc600078e02ff */
[----:B------:R-:W-:Y:S04]  /*109f0*/  STG.E.128 [R4.64], RZ ;  /* 0x000000ff04007986 */ /* 0x000fe8000c101d10 */
[----:B------:R4:W-:Y:S01]  /*10a00*/  STG.E.128 [R4.64+0x80], RZ ;  /* 0x000080ff04007986 */ /* 0x0009e2000c101d10 */
[----:B-1----:R-:W-:-:S04]  /*10a10*/  IADD3 R2, P2, R4, UR6, RZ ;  /* 0x0000000604027c10 */ /* 0x002fc8000ff5e0ff */
[----:B------:R-:W-:Y:S01]  /*10a20*/  IADD3.X R3, R5, UR5, RZ, P2, !PT ;  /* 0x0000000505037c10 */ /* 0x000fe200097fe4ff */
[----:B--2---:R-:W-:-:S04]  /*10a30*/  IMAD R6, R23, R9, RZ ;  /* 0x0000000917067224 */ /* 0x004fc800078e02ff */
[----:B------:R-:W-:Y:S01]  /*10a40*/  STG.E.128 [R2.64], RZ ;  /* 0x000000ff02007986 */ /* 0x000fe2000c101d10 */
[----:B------:R-:W-:Y:S01]  /*10a50*/  @P0 IMAD.MOV.U32 R9, RZ, RZ, c[0x0][0x210] ;  /* 0x00008400ff090624 */ /* 0x000fe200078e00ff */
[----:B------:R-:W-:Y:S01]  /*10a60*/  SHF.R.S32.HI R7, RZ, 0x1f, R11 ;  /* 0x0000001fff077819 */ /* 0x000fe2000001140b */
[----:B------:R-:W-:Y:S01]  /*10a70*/  @!P0 IMAD.MOV.U32 R9, RZ, RZ, 0x1 ;  /* 0x00000001ff098424 */ /* 0x000fe200078e00ff */
[----:B------:R-:W-:Y:S01]  /*10a80*/  SEL R6, R6, RZ, !P1 ;  /* 0x000000ff06067207 */ /* 0x000fe20004800000 */
[----:B------:R1:W-:Y:S01]  /*10a90*/  STG.E.128 [R2.64+0x80], RZ ;  /* 0x000080ff02007986 */ /* 0x0003e2000c101d10 */
[----:B------:R-:W-:Y:S02]  /*10aa0*/  SEL R11, R11, RZ, P1 ;  /* 0x000000ff0b0b7207 */ /* 0x000fe40000800000 */
[----:B----4-:R-:W-:Y:S01]  /*10ab0*/  IADD3 R4, P2, R2, UR6, RZ ;  /* 0x0000000602047c10 */ /* 0x010fe2000ff5e0ff */
[----:B------:R-:W-:Y:S02]  /*10ac0*/  IMAD R6, R24, R0, R6 ;  /* 0x0000000018067224 */ /* 0x000fe400078e0206 */
[----:B------:R-:W-:Y:S01]  /*10ad0*/  IMAD R0, R163, R9, RZ ;  /* 0x00000009a3007224 */ /* 0x000fe200078e02ff */
[----:B------:R-:W-:-:S02]  /*10ae0*/  IADD3.X R5, R3, UR5, RZ, P2, !PT ;  /* 0x0000000503057c10 */ /* 0x000fc400097fe4ff */
[----:B------:R-:W-:Y:S02]  /*10af0*/  ISETP.GE.OR P2, PT, R8, R18, P6 ;  /* 0x000000120800720c */ /* 0x000fe40003746670 */
[----:B------:R-:W-:Y:S01]  /*10b00*/  SHF.R.S32.HI R10, RZ, 0x1f, R0 ;  /* 0x0000001fff0a7819 */ /* 0x000fe20000011400 */
[----:B------:R-:W-:Y:S04]  /*10b10*/  STG.E.128 [R4.64], RZ ;  /* 0x000000ff04007986 */ /* 0x000fe8000c101d10 */
[----:B------:R2:W-:Y:S01]  /*10b20*/  STG.E.128 [R4.64+0x80], RZ ;  /* 0x000080ff04007986 */ /* 0x0005e2000c101d10 */
[----:B-1----:R-:W-:-:S04]  /*10b30*/  IADD3 R2, P0, R4, UR6, RZ ;  /* 0x0000000604027c10 */ /* 0x002fc8000ff1e0ff */
[----:B------:R-:W-:-:S05]  /*10b40*/  IADD3.X R3, R5, UR5, RZ, P0, !PT ;  /* 0x0000000505037c10 */ /* 0x000fca00087fe4ff */
[----:B------:R-:W-:Y:S04]  /*10b50*/  STG.E.128 [R2.64], RZ ;  /* 0x000000ff02007986 */ /* 0x000fe8000c101d10 */
[----:B------:R1:W-:Y:S01]  /*10b60*/  STG.E.128 [R2.64+0x80], RZ ;  /* 0x000080ff02007986 */ /* 0x0003e2000c101d10 */
[----:B--2---:R-:W-:Y:S02]  /*10b70*/  SEL R4, R7, RZ, P1 ;  /* 0x000000ff07047207 */ /* 0x004fe40000800000 */
[--C-:B------:R-:W-:Y:S02]  /*10b80*/  IADD3 R11, P1, P0, R0, R11, R6.reuse ;  /* 0x0000000b000b7210 */ /* 0x100fe4000783e006 */
[----:B------:R-:W-:-:S04]  /*10b90*/  SHF.R.S32.HI R0, RZ, 0x1f, R6 ;  /* 0x0000001fff007819 */ /* 0x000fc80000011406 */
[----:B------:R-:W-:Y:S01]  /*10ba0*/  IADD3.X R10, R10, R4, R0, P1, P0 ;  /* 0x000000040a0a7210 */ /* 0x000fe20000fe0400 */
[----:B------:R-:W-:Y:S01]  /*10bb0*/  @!P2 IMAD R0, R8, R9, RZ ;  /* 0x000000090800a224 */ /* 0x000fe200078e02ff */
[----:B------:R-:W-:-:S04]  /*10bc0*/  ISETP.GE.OR P1, PT, R12, R18, P6 ;  /* 0x000000120c00720c */ /* 0x000fc80003726670 */
[----:B------:R-:W-:-:S04]  /*10bd0*/  @!P2 IADD3 R7, P0, R0, R11, RZ ;  /* 0x0000000b0007a210 */ /* 0x000fc80007f1e0ff */
[----:B------:R-:W-:Y:S02]  /*10be0*/  @!P2 LEA.HI.X.SX32 R0, R0, R10, 0x1, P0 ;  /* 0x0000000a0000a211 */ /* 0x000fe400000f0eff */
[C---:B------:R-:W-:Y:S02]  /*10bf0*/  @!P2 LEA R6, P0, R7.reuse, c[0x0][0x200], 0x2 ;  /* 0x000080000706aa11 */ /* 0x040fe400078010ff */
[----:B-1----:R-:W-:Y:S02]  /*10c00*/  IADD3 R2, P3, R2, UR6, RZ ;  /* 0x0000000602027c10 */ /* 0x002fe4000ff7e0ff */
[----:B------:R-:W-:Y:S01]  /*10c10*/  @!P2 LEA.HI.X R7, R7, c[0x0][0x204], R0, 0x2, P0 ;  /* 0x000081000707aa11 */ /* 0x000fe200000f1400 */
[----:B------:R-:W-:Y:S01]  /*10c20*/  @!P1 IMAD R0, R12, R9, RZ ;  /* 0x000000090c009224 */ /* 0x000fe200078e02ff */
[----:B------:R-:W-:Y:S02]  /*10c30*/  IADD3.X R3, R3, UR5, RZ, P3, !PT ;  /* 0x0000000503037c10 */ /* 0x000fe40009ffe4ff */
[----:B------:R-:W-:-:S03]  /*10c40*/  IADD3 R4, P3, R2, UR6, RZ ;  /* 0x0000000602047c10 */ /* 0x000fc6000ff7e0ff */
[----:B------:R-:W-:Y:S01]  /*10c50*/  STG.E.128 [R2.64], RZ ;  /* 0x000000ff02007986 */ /* 0x000fe2000c101d10 */
[----:B------:R-:W-:-:S03]  /*10c60*/  IADD3.X R5, R3, UR5, RZ, P3, !PT ;  /* 0x0000000503057c10 */ /* 0x000fc60009ffe4ff */
[----:B------:R1:W-:Y:S04]  /*10c70*/  STG.E.128 [R2.64+0x80], RZ ;  /* 0x000080ff02007986 */ /* 0x0003e8000c101d10 */
[----:B------:R-:W-:Y:S04]  /*10c80*/  STG.E.128 [R4.64], RZ ;  /* 0x000000ff04007986 */ /* 0x000fe8000c101d10 */
[----:B------:R2:W-:Y:S01]  /*10c90*/  STG.E.128 [R4.64+0x80], RZ ;  /* 0x000080ff04007986 */ /* 0x0005e2000c101d10 */
[----:B-1----:R-:W-:Y:S01]  /*10ca0*/  @!P2 IMAD.MOV.U32 R2, RZ, RZ, 0x7f800000 ;  /* 0x7f800000ff02a424 */ /* 0x002fe200078e00ff */
[----:B------:R-:W-:-:S04]  /*10cb0*/  @!P1 IADD3 R3, P0, R0, R11, RZ ;  /* 0x0000000b00039210 */ /* 0x000fc80007f1e0ff */
[----:B------:R1:W-:Y:S01]  /*10cc0*/  @!P2 STG.E [R6.64], R2 ;  /* 0x000000020600a986 */ /* 0x0003e2000c101910 */
[-C--:B--2---:R-:W-:Y:S02]  /*10cd0*/  @!P5 IMAD R4, R13, R9.reuse, RZ ;  /* 0x000000090d04d224 */ /* 0x084fe400078e02ff */
[----:B------:R-:W-:Y:S01]  /*10ce0*/  @!P4 IMAD R5, R14, R9, RZ ;  /* 0x000000090e05c224 */ /* 0x000fe200078e02ff */
[----:B-1----:R-:W-:Y:S02]  /*10cf0*/  IADD3 R7, R8, 0x40, RZ ;  /* 0x0000004008077810 */ /* 0x002fe40007ffe0ff */
[----:B------:R-:W-:Y:S02]  /*10d00*/  @!P1 LEA.HI.X.SX32 R6, R0, R10, 0x1, P0 ;  /* 0x0000000a00069211 */ /* 0x000fe400000f0eff */
[----:B------:R-:W-:Y:S02]  /*10d10*/  @!P1 LEA R2, P2, R3, c[0x0][0x200], 0x2 ;  /* 0x0000800003029a11 */ /* 0x000fe400078410ff */
[----:B------:R-:W-:-:S02]  /*10d20*/  @!P5 IADD3 R0, P0, R4, R11, RZ ;  /* 0x0000000b0400d210 */ /* 0x000fc40007f1e0ff */
[----:B------:R-:W-:Y:S02]  /*10d30*/  ISETP.GE.OR P3, PT, R7, R18, P6 ;  /* 0x000000120700720c */ /* 0x000fe40003766670 */
[----:B------:R-:W-:Y:S02]  /*10d40*/  @!P1 LEA.HI.X R3, R3, c[0x0][0x204], R6, 0x2, P2 ;  /* 0x0000810003039a11 */ /* 0x000fe400010f1406 */
[----:B------:R-:W-:Y:S02]  /*10d50*/  @!P5 LEA.HI.X.SX32 R12, R4, R10, 0x1, P0 ;  /* 0x0000000a040cd211 */ /* 0x000fe400000f0eff */
[----:B------:R-:W-:Y:S02]  /*10d60*/  @!P5 LEA R16, P2, R0, c[0x0][0x200], 0x2 ;  /* 0x000080000010da11 */ /* 0x000fe400078410ff */
[----:B------:R-:W-:Y:S02]  /*10d70*/  IADD3 R6, R8, 0x50, RZ ;  /* 0x0000005008067810 */ /* 0x000fe40007ffe0ff */
[----:B------:R-:W-:-:S02]  /*10d80*/  @!P4 IADD3 R4, P0, R5, R11, RZ ;  /* 0x0000000b0504c210 */ /* 0x000fc40007f1e0ff */
[----:B------:R-:W-:Y:S01]  /*10d90*/  @!P5 LEA.HI.X R17, R0, c[0x0][0x204], R12, 0x2, P2 ;  /* 0x000081000011da11 */ /* 0x000fe200010f140c */
[----:B------:R-:W-:Y:S01]  /*10da0*/  @!P1 IMAD.MOV.U32 R0, RZ, RZ, 0x7f800000 ;  /* 0x7f800000ff009424 */ /* 0x000fe200078e00ff */
[----:B------:R-:W-:Y:S02]  /*10db0*/  ISETP.GE.OR P2, PT, R6, R18, P6 ;  /* 0x000000120600720c */ /* 0x000fe40003746670 */
[----:B------:R-:W-:Y:S01]  /*10dc0*/  @!P4 LEA.HI.X.SX32 R13, R5, R10, 0x1, P0 ;  /* 0x0000000a050dc211 */ /* 0x000fe200000f0eff */
[----:B------:R-:W-:Y:S01]  /*10dd0*/  @!P3 IMAD R5, R7, R9, RZ ;  /* 0x000000090705b224 */ /* 0x000fe200078e02ff */
[----:B------:R-:W-:Y:S01]  /*10de0*/  @!P4 LEA R14, P0, R4, c[0x0][0x200], 0x2 ;  /* 0x00008000040eca11 */ /* 0x000fe200078010ff */
[----:B------:R1:W-:Y:S01]  /*10df0*/  @!P1 STG.E [R2.64], R0 ;  /* 0x0000000002009986 */ /* 0x0003e2000c101910 */
[----:B------:R-:W-:Y:S02]  /*10e00*/  IADD3 R12, R8, 0x60, RZ ;  /* 0x00000060080c7810 */ /* 0x000fe40007ffe0ff */
[----:B------:R-:W-:Y:S01]  /*10e10*/  @!P4 LEA.HI.X R15, R4, c[0x0][0x204], R13, 0x2, P0 ;  /* 0x00008100040fca11 */ /* 0x000fe200000f140d */
[----:B------:R-:W-:Y:S01]  /*10e20*/  @!P3 IMAD.MOV.U32 R13, RZ, RZ, 0x7f800000 ;  /* 0x7f800000ff0db424 */ /* 0x000fe200078e00ff */
[----:B------:R-:W-:-:S02]  /*10e30*/  ISETP.GE.OR P1, PT, R12, R18, P6 ;  /* 0x000000120c00720c */ /* 0x000fc40003726670 */
[----:B-1----:R-:W-:Y:S01]  /*10e40*/  @!P3 IADD3 R0, P0, R5, R11, RZ ;  /* 0x0000000b0500b210 */ /* 0x002fe20007f1e0ff */
[----:B------:R-:W-:-:S10]  /*10e50*/  @!P2 IMAD R2, R6, R9, RZ ;  /* 0x000000090602a224 */ /* 0x000fd400078e02ff */
[----:B------:R-:W-:Y:S01]  /*10e60*/  @!P1 IMAD R3, R12, R9, RZ ;  /* 0x000000090c039224 */ /* 0x000fe200078e02ff */
[----:B------:R-:W-:Y:S01]  /*10e70*/  @!P3 LEA.HI.X.SX32 R5, R5, R10, 0x1, P0 ;  /* 0x0000000a0505b211 */ /* 0x000fe200000f0eff */
[----:B------:R-:W-:Y:S01]  /*10e80*/  @!P5 IMAD.MOV.U32 R12, RZ, RZ, 0x7f800000 ;  /* 0x7f800000ff0cd424 */ /* 0x000fe200078e00ff */
[----:B------:R-:W-:-:S04]  /*10e90*/  @!P3 LEA R6, P0, R0, c[0x0][0x200], 0x2 ;  /* 0x000080000006ba11 */ /* 0x000fc800078010ff */
[----:B------:R-:W-:Y:S01]  /*10ea0*/  @!P3 LEA.HI.X R7, R0, c[0x0][0x204], R5, 0x2, P0 ;  /* 0x000081000007ba11 */ /* 0x000fe200000f1405 */
[----:B------:R1:W-:Y:S01]  /*10eb0*/  @!P5 STG.E [R16.64], R12 ;  /* 0x0000000c1000d986 */ /* 0x0003e2000c101910 */
[----:B------:R-:W-:-:S04]  /*10ec0*/  @!P2 IADD3 R0, P0, R2, R11, RZ ;  /* 0x0000000b0200a210 */ /* 0x000fc80007f1e0ff */
[----:B------:R-:W-:Y:S02]  /*10ed0*/  @!P2 LEA.HI.X.SX32 R2, R2, R10, 0x1, P0 ;  /* 0x0000000a0202a211 */ /* 0x000fe400000f0eff */
[----:B------:R-:W-:-:S04]  /*10ee0*/  @!P2 LEA R4, P0, R0, c[0x0][0x200], 0x2 ;  /* 0x000080000004aa11 */ /* 0x000fc800078010ff */
[----:B------:R-:W-:Y:S02]  /*10ef0*/  @!P2 LEA.HI.X R5, R0, c[0x0][0x204], R2, 0x2, P0 ;  /* 0x000081000005aa11 */ /* 0x000fe400000f1402 */
[----:B------:R-:W-:-:S04]  /*10f00*/  @!P1 IADD3 R0, P0, R3, R11, RZ ;  /* 0x0000000b03009210 */ /* 0x000fc80007f1e0ff */
[----:B------:R-:W-:Y:S02]  /*10f10*/  @!P1 LEA.HI.X.SX32 R3, R3, R10, 0x1, P0 ;  /* 0x0000000a03039211 */ /* 0x000fe400000f0eff */
[----:B------:R-:W-:-:S04]  /*10f20*/  @!P1 LEA R2, P0, R0, c[0x0][0x200], 0x2 ;  /* 0x0000800000029a11 */ /* 0x000fc800078010ff */
[----:B------:R-:W-:Y:S01]  /*10f30*/  @!P1 LEA.HI.X R3, R0, c[0x0][0x204], R3, 0x2, P0 ;  /* 0x0000810000039a11 */ /* 0x000fe200000f1403 */
[----:B------:R-:W-:Y:S02]  /*10f40*/  @!P4 IMAD.MOV.U32 R0, RZ, RZ, 0x7f800000 ;  /* 0x7f800000ff00c424 */ /* 0x000fe400078e00ff */
[----:B-1----:R-:W-:-:S03]  /*10f50*/  @!P2 IMAD.MOV.U32 R12, RZ, RZ, 0x7f800000 ;  /* 0x7f800000ff0ca424 */ /* 0x002fc600078e00ff */
[----:B------:R1:W-:Y:S04]  /*10f60*/  @!P4 STG.E [R14.64], R0 ;  /* 0x000000000e00c986 */ /* 0x0003e8000c101910 */
[----:B------:R-:W-:Y:S04]  /*10f70*/  @!P3 STG.E [R6.64], R13 ;  /* 0x0000000d0600b986 */ /* 0x000fe8000c101910 */
[----:B------:R-:W-:Y:S01]  /*10f80*/  @!P2 STG.E [R4.64], R12 ;  /* 0x0000000c0400a986 */ /* 0x000fe2000c101910 */
[----:B-1----:R-:W-:-:S05]  /*10f90*/  @!P1 IMAD.MOV.U32 R0, RZ, RZ, 0x7f800000 ;  /* 0x7f800000ff009424 */ /* 0x002fca00078e00ff */
[----:B------:R1:W-:Y:S02]  /*10fa0*/  @!P1 STG.E [R2.64], R0 ;  /* 0x0000000002009986 */ /* 0x0003e4000c101910 */
[----:B-1----:R-:W-:-:S04]  /*10fb0*/  IADD3 R0, R8, 0x70, RZ ;  /* 0x0000007008007810 */ /* 0x002fc80007ffe0ff */
[----:B------:R-:W-:-:S13]  /*10fc0*/  ISETP.GE.OR P6, PT, R0, R18, P6 ;  /* 0x000000120000720c */ /* 0x000fda00037c6670 */
[----:B------:R-:W-:Y:S05]  /*10fd0*/  @P6 EXIT ;  /* 0x000000000000694d */ /* 0x000fea0003800000 */
[----:B------:R-:W-:-:S05]  /*10fe0*/  IMAD R0, R0, R9, RZ ;  /* 0x0000000900007224 */ /* 0x000fca00078e02ff */
[----:B------:R-:W-:-:S04]  /*10ff0*/  IADD3 R3, P0, R0, R11, RZ ;  /* 0x0000000b00037210 */ /* 0x000fc80007f1e0ff */
[----:B------:R-:W-:Y:S02]  /*11000*/  LEA.HI.X.SX32 R0, R0, R10, 0x1, P0 ;  /* 0x0000000a00007211 */ /* 0x000fe400000f0eff */
[----:B------:R-:W-:-:S04]  /*11010*/  LEA R2, P0, R3, c[0x0][0x200], 0x2 ;  /* 0x0000800003027a11 */ /* 0x000fc800078010ff */
[----:B------:R-:W-:Y:S01]  /*11020*/  LEA.HI.X R3, R3, c[0x0][0x204], R0, 0x2, P0 ;  /* 0x0000810003037a11 */ /* 0x000fe200000f1400 */
[----:B------:R-:W-:-:S05]  /*11030*/  IMAD.MOV.U32 R0, RZ, RZ, 0x7f800000 ;  /* 0x7f800000ff007424 */ /* 0x000fca00078e00ff */
[----:B------:R-:W-:Y:S01]  /*11040*/  STG.E [R2.64], R0 ;  /* 0x0000000002007986 */ /* 0x000fe2000c101910 */
[----:B------:R-:W-:Y:S05]  /*11050*/  EXIT ;  /* 0x000000000000794d */ /* 0x000fea0003800000 */
.L_x_11:
[----:B------:R-:W-:-:S00]  /*11060*/  BRA `(.L_x_11) ;  /* 0xfffffff000007947 */ /* 0x000fc0000383ffff */
[----:B------:R-:W-:-:S00]  /*11070*/  NOP ;  /* 0x0000000000007918 */ /* 0x000fc00000000000 */
        /* <DEDUP_REMOVED lines=8> */
.L_x_1392:


//--------------------- .text._ZN5flash16flash_fwd_kernelI23Flash_fwd_kernel_traitsILi128ELi128ELi64ELi4ELb0ELb0EN7cutlass10bfloat16_tE19Flash_kernel_traitsILi128ELi128ELi64ELi4ES3_EELb0ELb1ELb0ELb0ELb1ELb1ELb1ELb0EEEvNS_16Flash_fwd_paramsE --------------------------
	.section	.text._ZN5flash16flash_fwd_kernelI23Flash_fwd_kernel_traitsILi128ELi128ELi64ELi4ELb0ELb0EN7cutlass10bfloat16_tE19Flash_kernel_traitsILi128ELi128ELi64ELi4ES3_EELb0ELb1ELb0ELb0ELb1ELb1ELb1ELb0EEEvNS_16Flash_fwd_paramsE,"ax",@progbits
	.sectioninfo	@"SHI_REGISTERS=255"
	.align	128
        .global         _ZN5flash16flash_fwd_kernelI23Flash_fwd_kernel_traitsILi128ELi128ELi64ELi4ELb0ELb0EN7cutlass10bfloat16_tE19Flash_kernel_traitsILi128ELi128ELi64ELi4ES3_EELb0ELb1ELb0ELb0ELb1ELb1ELb1ELb0EEEvNS_16Flash_fwd_paramsE
        .type           _ZN5flash16flash_fwd_kernelI23Flash_fwd_kernel_traitsILi128ELi128ELi64ELi4ELb0ELb0EN7cutlass10bfloat16_tE19Flash_kernel_traitsILi128ELi128ELi64ELi4ES3_EELb0ELb1ELb0ELb0ELb1ELb1ELb1ELb0EEEvNS_16Flash_fwd_paramsE,@function
        .size           _ZN5flash16flash_fwd_kernelI23Flash_fwd_kernel_traitsILi128ELi128ELi64ELi4ELb0ELb0EN7cutlass10bfloat16_tE19Flash_kernel_traitsILi128ELi128ELi64ELi4ES3_EELb0ELb1ELb0ELb0ELb1ELb1ELb1ELb0EEEvNS_16Flash_fwd_paramsE,(.L_x_1393 - _ZN5flash16flash_fwd_kernelI23Flash_fwd_kernel_traitsILi128ELi128ELi64ELi4ELb0ELb0EN7cutlass10bfloat16_tE19Flash_kernel_traitsILi128ELi128ELi64ELi4ES3_EELb0ELb1ELb0ELb0ELb1ELb1ELb1ELb0EEEvNS_16Flash_fwd_paramsE)
        .other          _ZN5flash16flash_fwd_kernelI23Flash_fwd_kernel_traitsILi128ELi128ELi64ELi4ELb0ELb0EN7cutlass10bfloat16_tE19Flash_kernel_traitsILi128ELi128ELi64ELi4ES3_EELb0ELb1ELb0ELb0ELb1ELb1ELb1ELb0EEEvNS_16Flash_fwd_paramsE,@"STO_CUDA_ENTRY STV_DEFAULT"
_ZN5flash16flash_fwd_kernelI23Flash_fwd_kernel_traitsILi128ELi128ELi64ELi4ELb0ELb0EN7cutlass10bfloat16_tE19Flash_kernel_traitsILi128ELi128ELi64ELi4ES3_EELb0ELb1ELb0ELb0ELb1ELb1ELb1ELb0EEEvNS_16Flash_fwd_paramsE:
.text._ZN5flash16flash_fwd_kernelI23Flash_fwd_kernel_traitsILi128ELi128ELi64ELi4ELb0ELb0EN7cutlass10bfloat16_tE19Flash_kernel_traitsILi128ELi128ELi64ELi4ES3_EELb0ELb1ELb0ELb0ELb1ELb1ELb1ELb0EEEvNS_16Flash_fwd_paramsE:
        /* <DEDUP_REMOVED lines=37> */
[----:B------:R-:W-:-:S13]  /*0250*/  ISETP.GE.AND P0, PT, R208, 0x1, PT ;  /* 0x00000001d000780c */ /* 0x000fda0003f06270 */
        /* <DEDUP_REMOVED lines=29> */
[C---:B------:R-:W-:Y:S01]  /*0430*/  SHF.L.U32 R3, R4.reuse, 0x6, RZ ;  /* 0x0000000604037819 */ /* 0x040fe200000006ff */
[----:B------:R-:W-:Y:S01]  /*0440*/  IMAD.IADD R0, R159, 0x1, -R11 ;  /* 0x000000019f007824 */ /* 0x000fe200078e0a0b */
[----:B------:R-:W-:Y:S01]  /*0450*/  IADD3 R8, P0, R4, R9, RZ ;  /* 0x0000000904087210 */ /* 0x000fe20007f1e0ff */
[----:B------:R-:W-:Y:S01]  /*0460*/  IMAD.SHL.U32 R2, R68, 0x8, RZ ;  /* 0x0000000844027824 */ /* 0x000fe200078e00ff */
[----:B------:R-:W-:Y:S01]  /*0470*/  LOP3.LUT R3, R3, 0x1c0, RZ, 0xc0, !PT ;  /* 0x000001c003037812 */ /* 0x000fe200078ec0ff */
[----:B------:R-:W-:Y:S01]  /*0480*/  IMAD.WIDE R26, R13, 0x80, R4 ;  /* 0x000000800d1a7825 */ /* 0x000fe200078e0204 */
[----:B------:R-:W-:Y:S01]  /*0490*/  SHF.R.S32.HI R4, RZ, 0x1f, R0 ;  /* 0x0000001fff047819 */ /* 0x000fe20000011400 */
[----:B------:R-:W-:Y:S01]  /*04a0*/  USHF.L.U32 UR11, UR8, 0x5, URZ ;  /* 0x00000005080b7899 */ /* 0x000fe2000800063f */
[----:B------:R-:W-:Y:S01]  /*04b0*/  SHF.R.U32.HI R11, RZ, 0x3, R3 ;  /* 0x00000003ff0b7819 */ /* 0x000fe20000011603 */
[----:B------:R-:W-:Y:S01]  /*04c0*/  UMOV UR10, 0x5 ;  /* 0x00000005000a7882 */ /* 0x000fe20000000000 */
[----:B------:R-:W-:Y:S01]  /*04d0*/  LOP3.LUT R3, R3, 0x38, R2, 0xf8, !PT ;  /* 0x0000003803037812 */ /* 0x000fe200078ef802 */
[----:B------:R-:W-:Y:S01]  /*04e0*/  USHF.L.U64.HI UR9, UR8, UR10, UR9 ;  /* 0x0000000a08097299 */ /* 0x000fe20008010209 */
[----:B------:R-:W-:Y:S01]  /*04f0*/  LEA.HI R16, R4, R0, RZ, 0x3 ;  /* 0x0000000004107211 */ /* 0x000fe200078f18ff */
[----:B------:R-:W-:Y:S01]  /*0500*/  USHF.L.U32 UR8, UR6, 0x5, URZ ;  /* 0x0000000506087899 */ /* 0x000fe2000800063f */
[----:B-1----:R-:W-:Y:S01]  /*0510*/  IADD3 R6, R6, 0xffffffe, RZ ;  /* 0x0ffffffe06067810 */ /* 0x002fe20007ffe0ff */
[----:B------:R-:W-:Y:S01]  /*0520*/  USHF.L.U64.HI UR6, UR6, UR10, UR7 ;  /* 0x0000000a06067299 */ /* 0x000fe20008010207 */
[----:B------:R-:W-:Y:S01]  /*0530*/  SHF.R.S32.HI R10, RZ, 0x4, R12 ;  /* 0x00000004ff0a7819 */ /* 0x000fe2000001140c */
[----:B------:R-:W-:Y:S01]  /*0540*/  USHF.L.U32 UR7, UR4, 0x5, URZ ;  /* 0x0000000504077899 */ /* 0x000fe2000800063f */
[----:B------:R-:W1:Y:S01]  /*0550*/  F2I.FTZ.U32.TRUNC.NTZ R7, R6 ;  /* 0x0000000600077305 */ /* 0x000e62000021f000 */
[----:B------:R-:W-:Y:S01]  /*0560*/  LOP3.LUT R11, R3, R11, RZ, 0x3c, !PT ;  /* 0x0000000b030b7212 */ /* 0x000fe200078e3cff */
[----:B------:R-:W-:Y:S01]  /*0570*/  USHF.L.U64.HI UR4, UR4, UR10, UR5 ;  /* 0x0000000a04047299 */ /* 0x000fe20008010205 */
[----:B------:R-:W-:Y:S01]  /*0580*/  LOP3.LUT R4, R16, 0xfffffff8, RZ, 0xc0, !PT ;  /* 0xfffffff810047812 */ /* 0x000fe200078ec0ff */
[----:B------:R-:W-:Y:S01]  /*0590*/  STL.64 [R1+0x48], R26 ;  /* 0x0000481a01007387 */ /* 0x000fe20000100a00 */
[----:B------:R-:W-:-:S02]  /*05a0*/  LEA.HI R3, R12, R10, RZ, 0x1 ;  /* 0x0000000a0c037211 */ /* 0x000fc400078f08ff */
[----:B------:R-:W-:Y:S02]  /*05b0*/  IADD3 R69, R0, -R4, RZ ;  /* 0x8000000400457210 */ /* 0x000fe40007ffe0ff */
[----:B------:R-:W-:Y:S02]  /*05c0*/  LOP3.LUT R3, R3, 0xfffffffe, RZ, 0xc0, !PT ;  /* 0xfffffffe03037812 */ /* 0x000fe400078ec0ff */
[----:B------:R-:W-:Y:S02]  /*05d0*/  LEA.HI.X.SX32 R9, R9, R5, 0x1, P0 ;  /* 0x0000000509097211 */ /* 0x000fe400000f0eff */
[----:B------:R-:W-:Y:S01]  /*05e0*/  LEA.HI R5, R20, R159, RZ, 0x6 ;  /* 0x0000009f14057211 */ /* 0x000fe200078f30ff */
[----:B------:R-:W-:Y:S01]  /*05f0*/  IMAD.IADD R15, R10, 0x1, -R3 ;  /* 0x000000010a0f7824 */ /* 0x000fe200078e0a03 */
[----:B------:R-:W-:Y:S01]  /*0600*/  IABS R10, R24 ;  /* 0x00000018000a7213 */ /* 0x000fe20000000000 */
[----:B------:R-:W-:Y:S01]  /*0610*/  IMAD R4, R9, c[0x0][0x198], RZ ;  /* 0x0000660009047a24 */ /* 0x000fe200078e02ff */
[----:B-1----:R-:W-:Y:S01]  /*0620*/  IADD3 R6, RZ, -R7, RZ ;  /* 0x80000007ff067210 */ /* 0x002fe20007ffe0ff */
[----:B------:R-:W-:Y:S01]  /*0630*/  IMAD.SHL.U32 R5, R5, 0x8, RZ ;  /* 0x0000000805057824 */ /* 0x000fe200078e00ff */
[----:B------:R-:W-:-:S02]  /*0640*/  SHF.R.S32.HI R22, RZ, 0x1f, R23 ;  /* 0x0000001fff167819 */ /* 0x000fc40000011417 */
[----:B------:R-:W-:Y:S01]  /*0650*/  SHF.R.S32.HI R3, RZ, 0x1f, R2 ;  /* 0x0000001fff037819 */ /* 0x000fe20000011402 */
[----:B------:R-:W-:Y:S01]  /*0660*/  IMAD R0, R6, R21, RZ ;  /* 0x0000001506007224 */ /* 0x000fe200078e02ff */
[----:B------:R-:W-:Y:S01]  /*0670*/  LOP3.LUT R247, R11, 0x7ffffe00, R5, 0xf8, !PT ;  /* 0x7ffffe000bf77812 */ /* 0x000fe200078ef805 */
[----:B------:R-:W-:Y:S01]  /*0680*/  IMAD.MOV.U32 R6, RZ, RZ, RZ ;  /* 0x000000ffff067224 */ /* 0x000fe200078e00ff */
[----:B------:R-:W-:Y:S01]  /*0690*/  SHF.R.S32.HI R25, RZ, 0x1f, R24 ;  /* 0x0000001fff197819 */ /* 0x000fe20000011418 */
[----:B------:R-:W-:Y:S01]  /*06a0*/  IMAD.SHL.U32 R5, R68, 0x40, RZ ;  /* 0x0000004044057824 */ /* 0x000fe200078e00ff */
[----:B------:R-:W-:Y:S01]  /*06b0*/  ISETP.NE.AND P2, PT, RZ, c[0x0][0x1c8], PT ;  /* 0x00007200ff007a0c */ /* 0x000fe20003f45270 */
[----:B------:R-:W-:Y:S01]  /*06c0*/  IMAD.HI.U32 R6, R7, R0, R6 ;  /* 0x0000000007067227 */ /* 0x000fe200078e0006 */
[----:B------:R-:W-:Y:S02]  /*06d0*/  SHF.L.U32 R247, R247, 0x1, RZ ;  /* 0x00000001f7f77819 */ /* 0x000fe400000006ff */
[----:B------:R-:W-:Y:S01]  /*06e0*/  LEA.HI R164, R20, R159, RZ, 0x5 ;  /* 0x0000009f14a47211 */ /* 0x000fe200078f28ff */
[----:B------:R-:W-:-:S02]  /*06f0*/  IMAD R0, R9, c[0x0][0x1a0], RZ ;  /* 0x0000680009007a24 */ /* 0x000fc400078e02ff */
[----:B------:R-:W-:Y:S01]  /*0700*/  IMAD.HI.U32 R12, R6, R10, RZ ;  /* 0x0000000a060c7227 */ /* 0x000fe200078e00ff */
[----:B------:R-:W-:Y:S02]  /*0710*/  LOP3.LUT R6, R5, 0x1c0, RZ, 0xc0, !PT ;  /* 0x000001c005067812 */ /* 0x000fe400078ec0ff */
[----:B------:R-:W-:Y:S01]  /*0720*/  SHF.R.S32.HI R158, RZ, 0x5, R164 ;  /* 0x00000005ff9e7819 */ /* 0x000fe200000114a4 */
[----:B------:R-:W-:Y:S01]  /*0730*/  IMAD R13, R8, c[0x0][0x1a4], R0 ;  /* 0x00006900080d7a24 */ /* 0x000fe200078e0200 */
[----:B------:R-:W-:Y:S01]  /*0740*/  IADD3 R7, -R12, RZ, RZ ;  /* 0x000000ff0c077210 */ /* 0x000fe20007ffe1ff */
[----:B------:R-:W-:Y:S02]  /*0750*/  IMAD R14, R22, c[0x0][0x178], RZ ;  /* 0x00005e00160e7a24 */ /* 0x000fe400078e02ff */
[----:B------:R-:W-:Y:S02]  /*0760*/  IMAD R11, R8, c[0x0][0x19c], R4 ;  /* 0x00006700080b7a24 */ /* 0x000fe400078e0204 */
[----:B------:R-:W-:Y:S01]  /*0770*/  IMAD R0, R21, R7, R10 ;  /* 0x0000000715007224 */ /* 0x000fe200078e020a */
[----:B------:R-:W-:Y:S01]  /*0780*/  LOP3.LUT R10, R6, 0x8, R17, 0xf8, !PT ;  /* 0x00000008060a7812 */ /* 0x000fe200078ef811 */
[----:B------:R-:W-:Y:S01]  /*0790*/  IMAD.WIDE.U32 R4, R8, c[0x0][0x198], R2 ;  /* 0x0000660008047a25 */ /* 0x000fe200078e0002 */
[----:B------:R-:W-:-:S02]  /*07a0*/  SHF.R.U32.HI R6, RZ, 0x3, R6 ;  /* 0x00000003ff067819 */ /* 0x000fc40000011606 */
[----:B------:R-:W-:Y:S01]  /*07b0*/  ISETP.GT.U32.AND P0, PT, R21, R0, PT ;  /* 0x000000001500720c */ /* 0x000fe20003f04070 */
[----:B------:R-:W-:-:S04]  /*07c0*/  IMAD.WIDE.U32 R8, R8, c[0x0][0x1a0], R2 ;  /* 0x0000680008087a25 */ /* 0x000fc800078e0002 */
[C---:B------:R-:W-:Y:S02]  /*07d0*/  IMAD R14, R23.reuse, c[0x0][0x17c], R14 ;  /* 0x00005f00170e7a24 */ /* 0x040fe400078e020e */
[----:B------:R-:W-:-:S04]  /*07e0*/  IMAD.WIDE.U32 R2, R23, c[0x0][0x178], R2 ;  /* 0x00005e0017027a25 */ /* 0x000fc800078e0002 */
[----:B------:R-:W-:Y:S01]  /*07f0*/  IMAD.IADD R7, R3, 0x1, R14 ;  /* 0x0000000103077824 */ /* 0x000fe200078e020e */
[----:B------:R-:W-:Y:S01]  /*0800*/  LOP3.LUT R14, R10, R6, RZ, 0x3c, !PT ;  /* 0x000000060a0e7212 */ /* 0x000fe200078e3cff */
[----:B------:R-:W-:Y:S01]  /*0810*/  IMAD.IADD R5, R5, 0x1, R11 ;  /* 0x0000000105057824 */ /* 0x000fe200078e020b */
[----:B------:R-:W-:Y:S01]  /*0820*/  @!P0 IADD3 R0, R0, -R21, RZ ;  /* 0x8000001500008210 */ /* 0x000fe20007ffe0ff */
[----:B------:R-:W-:Y:S01]  /*0830*/  IMAD.MOV.U32 R6, RZ, RZ, R2 ;  /* 0x000000ffff067224 */ /* 0x000fe200078e0002 */
[----:B------:R-:W-:Y:S01]  /*0840*/  IADD3 R3, R9, R13, RZ ;  /* 0x0000000d09037210 */ /* 0x000fe20007ffe0ff */
[----:B------:R-:W-:Y:S01]  /*0850*/  IMAD R11, R25, c[0x0][0x1a8], RZ ;  /* 0x00006a00190b7a24 */ /* 0x000fe200078e02ff */
[----:B------:R-:W-:Y:S01]  /*0860*/  ISETP.GE.U32.AND P3, PT, R0, R21, PT ;  /* 0x000000150000720c */ /* 0x000fe20003f66070 */
[----:B------:R-:W-:Y:S01]  /*0870*/  IMAD.MOV.U32 R2, RZ, RZ, R8 ;  /* 0x000000ffff027224 */ /* 0x000fe200078e0008 */
[----:B------:R-:W-:Y:S01]  /*0880*/  @!P0 IADD3 R12, R12, 0x1, RZ ;  /* 0x000000010c0c8810 */ /* 0x000fe20007ffe0ff */
[----:B------:R-:W-:-:S02]  /*0890*/  IMAD R11, R24, c[0x0][0x1ac], R11 ;  /* 0x00006b00180b7a24 */ /* 0x000fc400078e020b */
[----:B------:R-:W-:-:S04]  /*08a0*/  IMAD.WIDE.U32 R8, R24, c[0x0][0x1a8], R6 ;  /* 0x00006a0018087a25 */ /* 0x000fc800078e0006 */
[----:B------:R-:W-:-:S04]  /*08b0*/  IMAD.WIDE.U32 R6, R23, c[0x0][0x180], R4 ;  /* 0x0000600017067a25 */ /* 0x000fc800078e0004 */
[----:B------:R-:W-:Y:S01]  /*08c0*/  IMAD R10, R22, c[0x0][0x180], RZ ;  /* 0x00006000160a7a24 */ /* 0x000fe200078e02ff */
[----:B------:R-:W-:Y:S01]  /*08d0*/  @P3 IADD3 R12, R12, 0x1, RZ ;  /* 0x000000010c0c3810 */ /* 0x000fe20007ffe0ff */
[----:B------:R-:W-:-:S04]  /*08e0*/  IMAD.WIDE.U32 R4, R23, c[0x0][0x188], R2 ;  /* 0x0000620017047a25 */ /* 0x000fc800078e0002 */
[----:B------:R-:W-:Y:S02]  /*08f0*/  IMAD.IADD R3, R9, 0x1, R11 ;  /* 0x0000000109037824 */ /* 0x000fe400078e020b */
[----:B------:R-:W-:Y:S02]  /*0900*/  IMAD R0, R27, c[0x0][0x190], RZ ;  /* 0x000064001b007a24 */ /* 0x000fe400078e02ff */
[----:B------:R-:W-:Y:S01]  /*0910*/  IMAD.MOV.U32 R2, RZ, RZ, R8 ;  /* 0x000000ffff027224 */ /* 0x000fe200078e0008 */
[----:B------:R-:W-:Y:S01]  /*0920*/  MOV R8, R4 ;  /* 0x0000000400087202 */ /* 0x000fe20000000f00 */
[----:B------:R-:W-:Y:S02]  /*0930*/  IMAD R10, R23, c[0x0][0x184], R10 ;  /* 0x00006100170a7a24 */ /* 0x000fe400078e020a */
[C---:B------:R-:W-:Y:S02]  /*0940*/  IMAD R0, R26.reuse, c[0x0][0x194], R0 ;  /* 0x000065001a007a24 */ /* 0x040fe400078e0200 */
[----:B------:R-:W-:-:S04]  /*0950*/  IMAD.WIDE.U32 R2, R26, c[0x0][0x190], R2 ;  /* 0x000064001a027a25 */ /* 0x000fc800078e0002 */
[----:B------:R-:W-:Y:S02]  /*0960*/  IMAD.IADD R11, R7, 0x1, R10 ;  /* 0x00000001070b7824 */ /* 0x000fe400078e020a */
[----:B------:R-:W-:Y:S01]  /*0970*/  IMAD.MOV.U32 R10, RZ, RZ, R6 ;  /* 0x000000ffff0a7224 */ /* 0x000fe200078e0006 */
[----:B------:R-:W-:Y:S01]  /*0980*/  LEA R6, P0, R2, c[0x0][0x160], 0x1 ;  /* 0x0000580002067a11 */ /* 0x000fe200078008ff */
[----:B------:R-:W-:Y:S02]  /*0990*/  IMAD.IADD R0, R3, 0x1, R0 ;  /* 0x0000000103007824 */ /* 0x000fe400078e0200 */
[----:B------:R-:W-:-:S03]  /*09a0*/  IMAD R13, R22, c[0x0][0x188], RZ ;  /* 0x00006200160d7a24 */ /* 0x000fc600078e02ff */
[----:B------:R-:W-:Y:S01]  /*09b0*/  LEA.HI.X R7, R2, c[0x0][0x164], R0, 0x1, P0 ;  /* 0x0000590002077a11 */ /* 0x000fe200000f0c00 */
[----:B------:R-:W-:Y:S01]  /*09c0*/  IMAD.MOV.U32 R0, RZ, RZ, R12 ;  /* 0x000000ffff007224 */ /* 0x000fe200078e000c */
[----:B------:R-:W-:Y:S01]  /*09d0*/  IADD3 R4, P0, R6, UR11, RZ ;  /* 0x0000000b06047c10 */ /* 0x000fe2000ff1e0ff */
[----:B------:R-:W-:Y:S02]  /*09e0*/  IMAD R13, R23, c[0x0][0x18c], R13 ;  /* 0x00006300170d7a24 */ /* 0x000fe400078e020d */
[----:B------:R-:W-:Y:S01]  /*09f0*/  @!P1 IMAD.MOV R0, RZ, RZ, -R0 ;  /* 0x000000ffff009224 */ /* 0x000fe200078e0a00 */
[----:B------:R-:W-:Y:S01]  /*0a00*/  @!P2 LOP3.LUT R0, RZ, c[0x0][0x1c8], RZ, 0x33, !PT ;  /* 0x00007200ff00aa12 */ /* 0x000fe200078e33ff */
[----:B------:R1:W-:Y:S01]  /*0a10*/  LDGSTS.E.BYPASS.LTC128B.128 [R247], [R6.64] ;  /* 0x0000000006f77fae */ /* 0x0003e2000b901d50 */
[----:B------:R-:W-:Y:S02]  /*0a20*/  IADD3 R9, R5, R13, RZ ;  /* 0x0000000d05097210 */ /* 0x000fe40007ffe0ff */
[----:B------:R-:W-:Y:S01]  /*0a30*/  IADD3.X R5, R7, UR9, RZ, P0, !PT ;  /* 0x0000000907057c10 */ /* 0x000fe200087fe4ff */
[----:B------:R1:W-:Y:S01]  /*0a40*/  LDGSTS.E.BYPASS.LTC128B.128 [R247+0x4000], [R6.64+0x80] ;  /* 0x0400008006f77fae */ /* 0x0003e2000b901d50 */
[----:B------:R-:W-:Y:S01]  /*0a50*/  IADD3 R2, P0, R4, UR11, RZ ;  /* 0x0000000b04027c10 */ /* 0x000fe2000ff1e0ff */
[C---:B------:R-:W-:Y:S01]  /*0a60*/  IMAD.WIDE.U32 R24, R0.reuse, c[0x0][0x1b0], R10 ;  /* 0x00006c0000187a25 */ /* 0x040fe200078e000a */
[----:B------:R-:W-:Y:S01]  /*0a70*/  SHF.R.S32.HI R12, RZ, 0x1f, R0 ;  /* 0x0000001fff0c7819 */ /* 0x000fe20000011400 */
[----:B------:R2:W-:Y:S01]  /*0a80*/  LDGSTS.E.BYPASS.LTC128B.128 [R247+0x800], [R4.64] ;  /* 0x0080000004f77fae */ /* 0x0005e2000b901d50 */
[----:B------:R-:W-:Y:S01]  /*0a90*/  IADD3.X R3, R5, UR9, RZ, P0, !PT ;  /* 0x0000000905037c10 */ /* 0x000fe200087fe4ff */
[----:B------:R-:W-:Y:S01]  /*0aa0*/  IMAD.WIDE.U32 R22, R0, c[0x0][0x1b8], R8 ;  /* 0x00006e0000167a25 */ /* 0x000fe200078e0008 */
[----:B------:R-:W-:Y:S01]  /*0ab0*/  MOV R166, R24 ;  /* 0x0000001800a67202 */ /* 0x000fe20000000f00 */
        /* <DEDUP_REMOVED lines=11> */
[----:B---3--:R-:W-:Y:S01]  /*0b70*/  IMAD R3, R12, c[0x0][0x1b8], RZ ;  /* 0x00006e000c037a24 */ /* 0x008fe200078e02ff */
        /* <DEDUP_REMOVED lines=10> */
[----:B------:R-:W-:Y:S01]  /*0c20*/  IMAD.IADD R11, R23, 0x1, R10 ;  /* 0x00000001170b7824 */ /* 0x000fe200078e020a */
[----:B------:R-:W-:-:S02]  /*0c30*/  MOV R10, R22 ;  /* 0x00000016000a7202 */ /* 0x000fc40000000f00 */
        /* <DEDUP_REMOVED lines=13> */
[----:B---3--:R-:W-:Y:S01]  /*0d10*/  IADD3 R4, P0, R6, UR8, RZ ;  /* 0x0000000806047c10 */ /* 0x008fe2000ff1e0ff */
        /* <DEDUP_REMOVED lines=12> */
[----:B---3--:R-:W-:-:S04]  /*0de0*/  IADD3 R6, P0, R2, UR8, RZ ;  /* 0x0000000802067c10 */ /* 0x008fc8000ff1e0ff */
[----:B------:R-:W-:-:S05]  /*0df0*/  IADD3.X R7, R3, UR6, RZ, P0, !PT ;  /* 0x0000000603077c10 */ /* 0x000fca00087fe4ff */
[----:B------:R3:W-:Y:S04]  /*0e00*/  LDGSTS.E.BYPASS.LTC128B.128 [R247+0x9800], [R6.64] ;  /* 0x0980000006f77fae */ /* 0x0007e8000b901d50 */
[----:B------:R3:W-:Y:S04]  /*0e10*/  LDGSTS.E.BYPASS.LTC128B.128 [R247+0xb800], [R6.64+0x80] ;  /* 0x0b80008006f77fae */ /* 0x0007e8000b901d50 */
[----:B------:R-:W0:Y:S01]  /*0e20*/  LDGDEPBAR ;  /* 0x00000000000079af */ /* 0x000e220000000000 */
[----:B-1----:R-:W-:-:S05]  /*0e30*/  IMAD.WIDE.U32 R2, R135, UR15, R10 ;  /* 0x0000000f87027c25 */ /* 0x002fca000f8e000a */
[----:B----4-:R-:W-:Y:S02]  /*0e40*/  IADD3 R5, R3, R19, RZ ;  /* 0x0000001303057210 */ /* 0x010fe40007ffe0ff */
[----:B------:R-:W-:Y:S02]  /*0e50*/  LEA R4, P0, R2, c[0x0][0x170], 0x1 ;  /* 0x00005c0002047a11 */ /* 0x000fe400078008ff */
[----:B------:R-:W-:Y:S02]  /*0e60*/  LOP3.LUT R3, R0, 0x1c0, RZ, 0xc0, !PT ;  /* 0x000001c000037812 */ /* 0x000fe400078ec0ff */
[----:B------:R-:W-:Y:S02]  /*0e70*/  LEA.HI.X R5, R2, c[0x0][0x174], R5, 0x1, P0 ;  /* 0x00005d0002057a11 */ /* 0x000fe400000f0c05 */
[----:B------:R-:W-:Y:S02]  /*0e80*/  SHF.R.U32.HI R2, RZ, 0x3, R3 ;  /* 0x00000003ff027819 */ /* 0x000fe40000011603 */
[C---:B------:R-:W-:Y:S01]  /*0e90*/  LEA R0, R15.reuse, R14, 0x9 ;  /* 0x0000000e0f007211 */ /* 0x040fe200078e48ff */
[----:B---3--:R-:W-:Y:S01]  /*0ea0*/  IMAD.SHL.U32 R6, R15, 0x8, RZ ;  /* 0x000000080f067824 */ /* 0x008fe200078e00ff */
[----:B------:R-:W-:-:S04]  /*0eb0*/  DEPBAR.LE SB0, 0x0 ;  /* 0x000080000000791a */ /* 0x000fc80000000000 */
[----:B------:R-:W-:Y:S01]  /*0ec0*/  BAR.SYNC.DEFER_BLOCKING 0x0 ;  /* 0x0000000000007b1d */ /* 0x000fe20000010000 */
[----:B------:R-:W-:Y:S01]  /*0ed0*/  LOP3.LUT R6, R3, 0x8, R6, 0xf8, !PT ;  /* 0x0000000803067812 */ /* 0x000fe200078ef806 */
[----:B------:R-:W-:Y:S01]  /*0ee0*/  IMAD.SHL.U32 R3, R16, 0x40, RZ ;  /* 0x0000004010037824 */ /* 0x000fe200078e00ff */
[----:B------:R-:W-:Y:S02]  /*0ef0*/  LEA R234, R0, 0x8000, 0x1 ;  /* 0x0000800000ea7811 */ /* 0x000fe400078e08ff */
[----:B------:R-:W-:Y:S02]  /*0f00*/  LOP3.LUT R134, R6, R2, RZ, 0x3c, !PT ;  /* 0x0000000206867212 */ /* 0x000fe400078e3cff */
[----:B------:R-:W-:Y:S02]  /*0f10*/  IADD3 R2, P0, R4, UR7, RZ ;  /* 0x0000000704027c10 */ /* 0x000fe4000ff1e0ff */
[----:B------:R-:W-:Y:S02]  /*0f20*/  LOP3.LUT R133, R3, 0xfffffe00, RZ, 0xc0, !PT ;  /* 0xfffffe0003857812 */ /* 0x000fe400078ec0ff */
[----:B------:R-:W-:-:S02]  /*0f30*/  IADD3.X R3, R5, UR4, RZ, P0, !PT ;  /* 0x0000000405037c10 */ /* 0x000fc400087fe4ff */
[----:B------:R-:W-:Y:S02]  /*0f40*/  IADD3 R6, P0, R2, UR7, RZ ;  /* 0x0000000702067c10 */ /* 0x000fe4000ff1e0ff */
[----:B------:R-:W-:Y:S02]  /*0f50*/  IADD3 R239, R234, 0x20, RZ ;  /* 0x00000020eaef7810 */ /* 0x000fe40007ffe0ff */
        /* <DEDUP_REMOVED lines=10> */
[----:B-1----:R-:W-:-:S02]  /*1000*/  LEA R5, R158, R133, 0xa ;  /* 0x000000859e057211 */ /* 0x002fc400078e50ff */
[----:B------:R-:W-:-:S03]  /*1010*/  IADD3 R4, P0, R6, UR7, RZ ;  /* 0x0000000706047c10 */ /* 0x000fc6000ff1e0ff */
[----:B---3--:R-:W-:Y:S01]  /*1020*/  IMAD.IADD R2, R5, 0x1, R134 ;  /* 0x0000000105027824 */ /* 0x008fe200078e0286 */
[----:B------:R-:W-:Y:S01]  /*1030*/  IADD3.X R5, R7, UR4, RZ, P0, !PT ;  /* 0x0000000407057c10 */ /* 0x000fe200087fe4ff */
[----:B------:R-:W-:Y:S01]  /*1040*/  IMAD.SHL.U32 R3, R0, 0x2, RZ ;  /* 0x0000000200037824 */ /* 0x000fe200078e00ff */
[----:B------:R-:W-:Y:S02]  /*1050*/  LOP3.LUT P0, RZ, R68, 0x2, RZ, 0xc0, !PT ;  /* 0x0000000244ff7812 */ /* 0x000fe4000780c0ff */
[----:B------:R-:W-:Y:S01]  /*1060*/  SHF.L.U32 R235, R2, 0x1, RZ ;  /* 0x0000000102eb7819 */ /* 0x000fe200000006ff */
[----:B------:R1:W-:Y:S01]  /*1070*/  LDGSTS.E.BYPASS.LTC128B.128 [R247+0xd800], [R4.64] ;  /* 0x0d80000004f77fae */ /* 0x0003e2000b901d50 */
[----:B------:R-:W-:-:S03]  /*1080*/  MOV R2, 0x40 ;  /* 0x0000004000027802 */ /* 0x000fc60000000f00 */
[----:B------:R1:W-:Y:S04]  /*1090*/  LDGSTS.E.BYPASS.LTC128B.128 [R247+0xf800], [R4.64+0x80] ;  /* 0x0f80008004f77fae */ /* 0x0003e8000b901d50 */
[----:B------:R-:W-:Y:S02]  /*10a0*/  LDSM.16.M88.4 R12, [R235] ;  /* 0x00000000eb0c783b */ /* 0x000fe40000000200 */
[----:B------:R-:W-:Y:S02]  /*10b0*/  @P0 IADD3 R239, R234, -0x20, RZ ;  /* 0xffffffe0eaef0810 */ /* 0x000fe40007ffe0ff */
[----:B------:R-:W3:Y:S01]  /*10c0*/  LDSM.16.M88.4 R32, [R3+0x8000] ;  /* 0x008000000320783b */ /* 0x000ee20000000200 */
[----:B------:R-:W-:Y:S02]  /*10d0*/  LOP3.LUT P0, RZ, R68, 0x4, RZ, 0xc0, !PT ;  /* 0x0000000444ff7812 */ /* 0x000fe4000780c0ff */
[C---:B------:R-:W-:Y:S01]  /*10e0*/  IADD3 R246, R239.reuse, 0x800, RZ ;  /* 0x00000800eff67810 */ /* 0x040fe20007ffe0ff */
[----:B--2---:R-:W2:Y:S01]  /*10f0*/  LDSM.16.M88.4 R8, [R235+0x2000] ;  /* 0x00200000eb08783b */ /* 0x004ea20000000200 */
[----:B------:R-:W-:-:S02]  /*1100*/  IADD3 R245, R239, 0x1000, RZ ;  /* 0x00001000eff57810 */ /* 0x000fc40007ffe0ff */
[C---:B------:R-:W-:Y:S01]  /*1110*/  IADD3 R244, R239.reuse, 0x1800, RZ ;  /* 0x00001800eff47810 */ /* 0x040fe20007ffe0ff */
[----:B------:R-:W5:Y:S01]  /*1120*/  LDSM.16.M88.4 R28, [R3+0x8800] ;  /* 0x00880000031c783b */ /* 0x000f620000000200 */
[C---:B------:R-:W-:Y:S02]  /*1130*/  IADD3 R243, R239.reuse, 0x2000, RZ ;  /* 0x00002000eff37810 */ /* 0x040fe40007ffe0ff */
[C---:B------:R-:W-:Y:S01]  /*1140*/  IADD3 R242, R239.reuse, 0x2800, RZ ;  /* 0x00002800eff27810 */ /* 0x040fe20007ffe0ff */
[----:B------:R-:W4:Y:S01]  /*1150*/  LDSM.16.M88.4 R24, [R3+0x9000] ;  /* 0x009000000318783b */ /* 0x000f220000000200 */
[C---:B------:R-:W-:Y:S02]  /*1160*/  IADD3 R241, R239.reuse, 0x3000, RZ ;  /* 0x00003000eff17810 */ /* 0x040fe40007ffe0ff */
[----:B------:R-:W-:Y:S01]  /*1170*/  IADD3 R240, R239, 0x3800, RZ ;  /* 0x00003800eff07810 */ /* 0x000fe20007ffe0ff */
[----:B------:R-:W4:Y:S01]  /*1180*/  LDSM.16.M88.4 R16, [R3+0x9800] ;  /* 0x009800000310783b */ /* 0x000f220000000200 */
[----:B-1----:R-:W-:-:S03]  /*1190*/  MOV R4, 0x20 ;  /* 0x0000002000047802 */ /* 0x002fc60000000f00 */
[----:B------:R-:W-:Y:S01]  /*11a0*/  LDSM.16.M88.4 R60, [R239+0x800] ;  /* 0x00080000ef3c783b */ /* 0x000fe20000000200 */
[----:B------:R-:W-:-:S03]  /*11b0*/  SEL R4, R4, 0xffffffe0, !P1 ;  /* 0xffffffe004047807 */ /* 0x000fc60004800000 */
[----:B------:R-:W-:Y:S01]  /*11c0*/  LDSM.16.M88.4 R64, [R239] ;  /* 0x00000000ef40783b */ /* 0x000fe20000000200 */
[----:B------:R-:W-:Y:S01]  /*11d0*/  LOP3.LUT P1, RZ, R69, 0x4, RZ, 0xc0, !PT ;  /* 0x0000000445ff7812 */ /* 0x000fe2000782c0ff */
[C---:B------:R-:W-:Y:S02]  /*11e0*/  IMAD.IADD R236, R235.reuse, 0x1, R4 ;  /* 0x00000001ebec7824 */ /* 0x040fe400078e0204 */
[----:B------:R-:W-:Y:S01]  /*11f0*/  LDSM.16.M88.4 R56, [R239+0x1000] ;  /* 0x00100000ef38783b */ /* 0x000fe20000000200 */
[C---:B------:R-:W-:Y:S02]  /*1200*/  SEL R0, R2.reuse, 0xffffffc0, !P1 ;  /* 0xffffffc002007807 */ /* 0x040fe40004800000 */
[----:B------:R-:W-:Y:S01]  /*1210*/  SEL R2, R2, 0xffffffc0, !P0 ;  /* 0xffffffc002027807 */ /* 0x000fe20004000000 */
[----:B------:R-:W1:Y:S01]  /*1220*/  LDSM.16.M88.4 R20, [R236+0x2000] ;  /* 0x00200000ec14783b */ /* 0x000e620000000200 */
[----:B------:R-:W-:Y:S01]  /*1230*/  IADD3 R237, R236, R0, RZ ;  /* 0x00000000eced7210 */ /* 0x000fe20007ffe0ff */
[----:B------:R-:W-:Y:S01]  /*1240*/  IMAD.IADD R238, R235, 0x1, R0 ;  /* 0x00000001ebee7824 */ /* 0x000fe200078e0200 */
[----:B------:R-:W-:Y:S01]  /*1250*/  IADD3 R233, R234, R2, RZ ;  /* 0x00000002eae97210 */ /* 0x000fe20007ffe0ff */
[----:B------:R-:W1:Y:S01]  /*1260*/  LDSM.16.M88.4 R52, [R239+0x1800] ;  /* 0x00180000ef34783b */ /* 0x000e620000000200 */
[----:B------:R-:W-:Y:S01]  /*1270*/  IMAD.IADD R232, R2, 0x1, R239 ;  /* 0x0000000102e87824 */ /* 0x000fe200078e02ef */
[----:B------:R-:W-:Y:S01]  /*1280*/  ISETP.NE.AND P0, PT, R208, 0x1, PT ;  /* 0x00000001d000780c */ /* 0x000fe20003f05270 */
[-C--:B---3--:R-:W-:Y:S01]  /*1290*/  HMMA.16816.F32.BF16 R116, R12, R32.reuse, RZ ;  /* 0x000000200c74723c */ /* 0x088fe200000418ff */
[----:B------:R-:W-:Y:S04]  /*12a0*/  LDSM.16.M88.4 R68, [R3+0xa000] ;  /* 0x00a000000344783b */ /* 0x000fe80000000200 */
[----:B------:R-:W0:Y:S03]  /*12b0*/  LDGDEPBAR ;  /* 0x00000000000079af */ /* 0x000e260000000000 */
[C---:B--2---:R-:W-:Y:S08]  /*12c0*/  HMMA.16816.F32.BF16 R48, R8.reuse, R32, RZ ;  /* 0x000000200830723c */ /* 0x044ff000000418ff */
[-C--:B------:R-:W-:Y:S08]  /*12d0*/  HMMA.16816.F32.BF16 R72, R8, R34.reuse, RZ ;  /* 0x000000220848723c */ /* 0x080ff000000418ff */
[----:B------:R-:W-:Y:S08]  /*12e0*/  HMMA.16816.F32.BF16 R112, R12, R34, RZ ;  /* 0x000000220c70723c */ /* 0x000ff000000418ff */
[C---:B-----5:R-:W-:Y:S08]  /*12f0*/  HMMA.16816.F32.BF16 R44, R8.reuse, R28, RZ ;  /* 0x0000001c082c723c */ /* 0x060ff000000418ff */
[C---:B----4-:R-:W-:Y:S08]  /*1300*/  HMMA.16816.F32.BF16 R40, R8.reuse, R24, RZ ;  /* 0x000000180828723c */ /* 0x050ff000000418ff */
[C---:B------:R-:W-:Y:S08]  /*1310*/  HMMA.16816.F32.BF16 R36, R8.reuse, R16, RZ ;  /* 0x000000100824723c */ /* 0x040ff000000418ff */
[C---:B------:R-:W-:Y:S08]  /*1320*/  HMMA.16816.F32.BF16 R32, R8.reuse, R30, RZ ;  /* 0x0000001e0820723c */ /* 0x040ff000000418ff */
[C---:B------:R-:W-:Y:S08]  /*1330*/  HMMA.16816.F32.BF16 R84, R8.reuse, R26, RZ ;  /* 0x0000001a0854723c */ /* 0x040ff000000418ff */
[----:B------:R-:W-:Y:S01]  /*1340*/  HMMA.16816.F32.BF16 R80, R8, R18, RZ ;  /* 0x000000120850723c */ /* 0x000fe200000418ff */
[----:B------:R-:W2:Y:S07]  /*1350*/  LDSM.16.M88.4 R8, [R236] ;  /* 0x00000000ec08783b */ /* 0x000eae0000000200 */
[C---:B------:R-:W-:Y:S08]  /*1360*/  HMMA.16816.F32.BF16 R92, R12.reuse, R16, RZ ;  /* 0x000000100c5c723c */ /* 0x040ff000000418ff */
[----:B------:R-:W-:Y:S01]  /*1370*/  HMMA.16816.F32.BF16 R76, R12, R18, RZ ;  /* 0x000000120c4c723c */ /* 0x000fe200000418ff */
[----:B------:R-:W-:Y:S07]  /*1380*/  LDSM.16.M88.4 R16, [R238] ;  /* 0x00000000ee10783b */ /* 0x000fee0000000200 */
[----:B-1----:R-:W-:Y:S01]  /*1390*/  HMMA.16816.F32.BF16 R144, R20, R62, R32 ;  /* 0x0000003e1490723c */ /* 0x002fe20000041820 */
[----:B------:R-:W1:Y:S07]  /*13a0*/  LDSM.16.M88.4 R32, [R233] ;  /* 0x00000000e920783b */ /* 0x000e6e0000000200 */
[C---:B------:R-:W-:Y:S08]  /*13b0*/  HMMA.16816.F32.BF16 R108, R12.reuse, R28, RZ ;  /* 0x0000001c0c6c723c */ /* 0x040ff000000418ff */
[C---:B------:R-:W-:Y:S01]  /*13c0*/  HMMA.16816.F32.BF16 R104, R12.reuse, R30, RZ ;  /* 0x0000001e0c68723c */ /* 0x040fe200000418ff */
[----:B------:R-:W-:Y:S07]  /*13d0*/  LDSM.16.M88.4 R28, [R233+0x800] ;  /* 0x00080000e91c783b */ /* 0x000fee0000000200 */
[C---:B------:R-:W-:Y:S08]  /*13e0*/  HMMA.16816.F32.BF16 R100, R12.reuse, R24, RZ ;  /* 0x000000180c64723c */ /* 0x040ff000000418ff */
[----:B------:R-:W-:Y:S01]  /*13f0*/  HMMA.16816.F32.BF16 R96, R12, R26, RZ ;  /* 0x0000001a0c60723c */ /* 0x000fe200000418ff */
[----:B------:R-:W-:Y:S04]  /*1400*/  LDSM.16.M88.4 R12, [R238+0x2000] ;  /* 0x00200000ee0c783b */ /* 0x000fe80000000200 */
[----:B------:R-:W-:Y:S03]  /*1410*/  LDSM.16.M88.4 R24, [R233+0x1000] ;  /* 0x00100000e918783b */ /* 0x000fe60000000200 */
[C---:B------:R-:W-:Y:S08]  /*1420*/  HMMA.16816.F32.BF16 R88, R20.reuse, R64, R48 ;  /* 0x000000401458723c */ /* 0x040ff00000041830 */
[C---:B------:R-:W-:Y:S01]  /*1430*/  HMMA.16816.F32.BF16 R124, R20.reuse, R60, R44 ;  /* 0x0000003c147c723c */ /* 0x040fe2000004182c */
[----:B------:R-:W-:Y:S07]  /*1440*/  LDSM.16.M88.4 R44, [R232] ;  /* 0x00000000e82c783b */ /* 0x000fee0000000200 */
[C---:B------:R-:W-:Y:S01]  /*1450*/  HMMA.16816.F32.BF16 R120, R20.reuse, R56, R40 ;  /* 0x000000381478723c */ /* 0x040fe20000041828 */
[----:B------:R-:W-:Y:S07]  /*1460*/  LDSM.16.M88.4 R40, [R237] ;  /* 0x00000000ed28783b */ /* 0x000fee0000000200 */
[C---:B------:R-:W-:Y:S08]  /*1470*/  HMMA.16816.F32.BF16 R36, R20.reuse, R52, R36 ;  /* 0x000000341424723c */ /* 0x040ff00000041824 */
[C---:B------:R-:W-:Y:S08]  /*1480*/  HMMA.16816.F32.BF16 R72, R20.reuse, R66, R72 ;  /* 0x000000421448723c */ /* 0x040ff00000041848 */
[C---:B------:R-:W-:Y:S08]  /*1490*/  HMMA.16816.F32.BF16 R148, R20.reuse, R58, R84 ;  /* 0x0000003a1494723c */ /* 0x040ff00000041854 */
[----:B------:R-:W-:Y:S01]  /*14a0*/  HMMA.16816.F32.BF16 R140, R20, R54, R80 ;  /* 0x00000036148c723c */ /* 0x000fe20000041850 */
[----:B------:R-:W3:Y:S07]  /*14b0*/  LDSM.16.M88.4 R20, [R233+0x1800] ;  /* 0x00180000e914783b */ /* 0x000eee0000000200 */
[C---:B--2---:R-:W-:Y:S01]  /*14c0*/  HMMA.16816.F32.BF16 R48, R8.reuse, R64, R116 ;  /* 0x000000400830723c */ /* 0x044fe20000041874 */
[----:B------:R-:W-:Y:S07]  /*14d0*/  LDSM.16.M88.4 R116, [R232+0x1800] ;  /* 0x00180000e874783b */ /* 0x000fee0000000200 */
[C---:B------:R-:W-:Y:S08]  /*14e0*/  HMMA.16816.F32.BF16 R64, R8.reuse, R66, R112 ;  /* 0x000000420840723c */ /* 0x040ff00000041870 */
[----:B------:R-:W-:Y:S08]  /*14f0*/  HMMA.16816.F32.BF16 R112, R8, R62, R104 ;  /* 0x0000003e0870723c */ /* 0x000ff00000041868 */
[----:B-1----:R-:W-:Y:S08]  /*1500*/  HMMA.16816.F32.BF16 R48, R16, R32, R48 ;  /* 0x000000201030723c */ /* 0x002ff00000041830 */
[C---:B------:R-:W-:Y:S08]  /*1510*/  HMMA.16816.F32.BF16 R136, R8.reuse, R56, R100 ;  /* 0x000000380888723c */ /* 0x040ff00000041864 */
[C---:B------:R-:W-:Y:S08]  /*1520*/  HMMA.16816.F32.BF16 R104, R8.reuse, R58, R96 ;  /* 0x0000003a0868723c */ /* 0x040ff00000041860 */
[C---:B------:R-:W-:Y:S08]  /*1530*/  HMMA.16816.F32.BF16 R56, R8.reuse, R54, R76 ;  /* 0x000000360838723c */ /* 0x040ff0000004184c */
[C---:B------:R-:W-:Y:S08]  /*1540*/  HMMA.16816.F32.BF16 R108, R8.reuse, R60, R108 ;  /* 0x0000003c086c723c */ /* 0x040ff0000004186c */
[----:B------:R-:W-:Y:S01]  /*1550*/  HMMA.16816.F32.BF16 R128, R8, R52, R92 ;  /* 0x000000340880723c */ /* 0x000fe2000004185c */
[----:B------:R-:W1:Y:S04]  /*1560*/  LDSM.16.M88.4 R8, [R237+0x2000] ;  /* 0x00200000ed08783b */ /* 0x000e680000000200 */
[----:B------:R-:W-:Y:S03]  /*1570*/  LDSM.16.M88.4 R52, [R232+0x800] ;  /* 0x00080000e834783b */ /* 0x000fe60000000200 */
[C---:B---3--:R-:W-:Y:S01]  /*1580*/  HMMA.16816.F32.BF16 R76, R12.reuse, R20, R36 ;  /* 0x000000140c4c723c */ /* 0x048fe20000041824 */
[----:B------:R-:W2:Y:S04]  /*1590*/  LDSM.16.M88.4 R36, [R235+0x4000] ;  /* 0x00400000eb24783b */ /* 0x000ea80000000200 */
[----:B------:R-:W-:Y:S03]  /*15a0*/  LDSM.16.M88.4 R92, [R232+0x1000] ;  /* 0x00100000e85c783b */ /* 0x000fe60000000200 */
[C---:B------:R-:W-:Y:S08]  /*15b0*/  HMMA.16816.F32.BF16 R60, R12.reuse, R32, R88 ;  /* 0x000000200c3c723c */ /* 0x040ff00000041858 */
[C---:B------:R-:W-:Y:S08]  /*15c0*/  HMMA.16816.F32.BF16 R100, R12.reuse, R34, R72 ;  /* 0x000000220c64723c */ /* 0x040ff00000041848 */
[C---:B------:R-:W-:Y:S08]  /*15d0*/  HMMA.16816.F32.BF16 R96, R12.reuse, R28, R124 ;  /* 0x0000001c0c60723c */ /* 0x040ff0000004187c */
[C---:B------:R-:W-:Y:S08]  /*15e0*/  HMMA.16816.F32.BF16 R84, R12.reuse, R24, R120 ;  /* 0x000000180c54723c */ /* 0x040ff00000041878 */
[C---:B------:R-:W-:Y:S08]  /*15f0*/  HMMA.16816.F32.BF16 R88, R12.reuse, R30, R144 ;  /* 0x0000001e0c58723c */ /* 0x040ff00000041890 */
[C---:B------:R-:W-:Y:S08]  /*1600*/  HMMA.16816.F32.BF16 R80, R12.reuse, R26, R148 ;  /* 0x0000001a0c50723c */ /* 0x040ff00000041894 */
[----:B------:R-:W-:Y:S08]  /*1610*/  HMMA.16816.F32.BF16 R72, R12, R22, R140 ;  /* 0x000000160c48723c */ /* 0x000ff0000004188c */
[----:B------:R-:W-:Y:S01]  /*1620*/  HMMA.16816.F32.BF16 R12, R40, R44, R48 ;  /* 0x0000002c280c723c */ /* 0x000fe20000041830 */
[----:B------:R-:W-:Y:S07]  /*1630*/  LDSM.16.M88.4 R48, [R239+0x2000] ;  /* 0x00200000ef30783b */ /* 0x000fee0000000200 */
[C---:B------:R-:W-:Y:S01]  /*1640*/  HMMA.16816.F32.BF16 R64, R16.reuse, R34, R64 ;  /* 0x000000221040723c */ /* 0x040fe20000041840 */
[----:B------:R-:W3:Y:S07]  /*1650*/  LDSM.16.M88.4 R32, [R235+0x6000] ;  /* 0x00600000eb20783b */ /* 0x000eee0000000200 */
[C---:B------:R-:W-:Y:S08]  /*1660*/  HMMA.16816.F32.BF16 R108, R16.reuse, R28, R108 ;  /* 0x0000001c106c723c */ /* 0x040ff0000004186c */
[----:B------:R-:W-:Y:S01]  /*1670*/  HMMA.16816.F32.BF16 R112, R16, R30, R112 ;  /* 0x0000001e1070723c */ /* 0x000fe20000041870 */
[----:B------:R-:W4:Y:S07]  /*1680*/  LDSM.16.M88.4 R28, [R236+0x4000] ;  /* 0x00400000ec1c783b */ /* 0x000f2e0000000200 */
[----:B-1----:R-:W-:Y:S08]  /*1690*/  HMMA.16816.F32.BF16 R60, R8, R44, R60 ;  /* 0x0000002c083c723c */ /* 0x002ff0000004183c */
[----:B--2---:R-:W-:Y:S08]  /*16a0*/  HMMA.16816.F32.BF16 R12, R36, R68, R12 ;  /* 0x00000044240c723c */ /* 0x004ff0000004180c */
[C---:B------:R-:W-:Y:S08]  /*16b0*/  HMMA.16816.F32.BF16 R136, R16.reuse, R24, R136 ;  /* 0x000000181088723c */ /* 0x040ff00000041888 */
[C---:B------:R-:W-:Y:S01]  /*16c0*/  HMMA.16816.F32.BF16 R104, R16.reuse, R26, R104 ;  /* 0x0000001a1068723c */ /* 0x040fe20000041868 */
[----:B------:R-:W1:Y:S07]  /*16d0*/  LDSM.16.M88.4 R24, [R236+0x6000] ;  /* 0x00600000ec18783b */ /* 0x000e6e0000000200 */
[C---:B------:R-:W-:Y:S08]  /*16e0*/  HMMA.16816.F32.BF16 R128, R16.reuse, R20, R128 ;  /* 0x000000141080723c */ /* 0x040ff00000041880 */
[----:B------:R-:W-:Y:S01]  /*16f0*/  HMMA.16816.F32.BF16 R120, R16, R22, R56 ;  /* 0x000000161078723c */ /* 0x000fe20000041838 */
[----:B------:R-:W-:Y:S04]  /*1700*/  LDSM.16.M88.4 R20, [R238+0x4000] ;  /* 0x00400000ee14783b */ /* 0x000fe80000000200 */
[----:B------:R-:W-:Y:S03]  /*1710*/  LDSM.16.M88.4 R16, [R238+0x6000] ;  /* 0x00600000ee10783b */ /* 0x000fe60000000200 */
[-C--:B------:R-:W-:Y:S08]  /*1720*/  HMMA.16816.F32.BF16 R100, R8, R46.reuse, R100 ;  /* 0x0000002e0864723c */ /* 0x080ff00000041864 */
[----:B------:R-:W-:Y:S01]  /*1730*/  HMMA.16816.F32.BF16 R64, R40, R46, R64 ;  /* 0x0000002e2840723c */ /* 0x000fe20000041840 */
[----:B------:R-:W2:Y:S07]  /*1740*/  LDSM.16.M88.4 R44, [R233+0x2000] ;  /* 0x00200000e92c783b */ /* 0x000eae0000000200 */
[----:B---3--:R-:W-:Y:S08]  /*1750*/  HMMA.16816.F32.BF16 R60, R32, R68, R60 ;  /* 0x00000044203c723c */ /* 0x008ff0000004183c */
[----:B----4-:R-:W-:Y:S01]  /*1760*/  HMMA.16816.F32.BF16 R56, R28, R48, R12 ;  /* 0x000000301c38723c */ /* 0x010fe2000004180c */
[----:B------:R-:W-:Y:S07]  /*1770*/  LDSM.16.M88.4 R12, [R237+0x4000] ;  /* 0x00400000ed0c783b */ /* 0x000fee0000000200 */
[C---:B------:R-:W-:Y:S08]  /*1780*/  HMMA.16816.F32.BF16 R124, R8.reuse, R54, R88 ;  /* 0x00000036087c723c */ /* 0x040ff00000041858 */
[-C--:B------:R-:W-:Y:S08]  /*1790*/  HMMA.16816.F32.BF16 R96, R8, R52.reuse, R96 ;  /* 0x000000340860723c */ /* 0x080ff00000041860 */
[C---:B------:R-:W-:Y:S08]  /*17a0*/  HMMA.16816.F32.BF16 R88, R40.reuse, R52, R108 ;  /* 0x000000342858723c */ /* 0x040ff0000004186c */
[----:B------:R-:W-:Y:S01]  /*17b0*/  HMMA.16816.F32.BF16 R112, R40, R54, R112 ;  /* 0x000000362870723c */ /* 0x000fe20000041870 */
[----:B------:R-:W3:Y:S07]  /*17c0*/  LDSM.16.M88.4 R52, [R232+0x2000] ;  /* 0x00200000e834783b */ /* 0x000eee0000000200 */
[----:B------:R-:W-:Y:S08]  /*17d0*/  HMMA.16816.F32.BF16 R152, R8, R118, R72 ;  /* 0x000000760898723c */ /* 0x000ff00000041848 */
[----:B------:R-:W-:Y:S08]  /*17e0*/  HMMA.16816.F32.BF16 R72, R36, R70, R64 ;  /* 0x000000462448723c */ /* 0x000ff00000041840 */
[----:B-1----:R-:W-:Y:S08]  /*17f0*/  HMMA.16816.F32.BF16 R60, R24, R48, R60 ;  /* 0x00000030183c723c */ /* 0x002ff0000004183c */
[----:B--2---:R-:W-:Y:S01]  /*1800*/  HMMA.16816.F32.BF16 R64, R20, R44, R56 ;  /* 0x0000002c1440723c */ /* 0x004fe20000041838 */
[----:B------:R-:W1:Y:S07]  /*1810*/  LDSM.16.M88.4 R56, [R3+0xa800] ;  /* 0x00a800000338783b */ /* 0x000e6e0000000200 */
[C---:B------:R-:W-:Y:S08]  /*1820*/  HMMA.16816.F32.BF16 R140, R8.reuse, R92, R84 ;  /* 0x0000005c088c723c */ /* 0x040ff00000041854 */
[C---:B------:R-:W-:Y:S08]  /*1830*/  HMMA.16816.F32.BF16 R144, R8.reuse, R94, R80 ;  /* 0x0000005e0890723c */ /* 0x040ff00000041850 */
[----:B------:R-:W-:Y:S01]  /*1840*/  HMMA.16816.F32.BF16 R148, R8, R116, R76 ;  /* 0x000000740894723c */ /* 0x000fe2000004184c */
[----:B------:R-:W2:Y:S07]  /*1850*/  LDSM.16.M88.4 R8, [R237+0x6000] ;  /* 0x00600000ed08783b */ /* 0x000eae0000000200 */
[----:B------:R-:W-:Y:S08]  /*1860*/  HMMA.16816.F32.BF16 R76, R32, R70, R100 ;  /* 0x00000046204c723c */ /* 0x000ff00000041864 */
[----:B------:R-:W-:Y:S08]  /*1870*/  HMMA.16816.F32.BF16 R60, R16, R44, R60 ;  /* 0x0000002c103c723c */ /* 0x000ff0000004183c */
[----:B---3--:R-:W-:Y:S01]  /*1880*/  HMMA.16816.F32.BF16 R80, R12, R52, R64 ;  /* 0x000000340c50723c */ /* 0x008fe20000041840 */
[----:B------:R-:W3:Y:S07]  /*1890*/  LDSM.16.M88.4 R64, [R239+0x2800] ;  /* 0x00280000ef40783b */ /* 0x000eee0000000200 */
[-C--:B------:R-:W-:Y:S08]  /*18a0*/  HMMA.16816.F32.BF16 R68, R28, R50.reuse, R72 ;  /* 0x000000321c44723c */ /* 0x080ff00000041848 */
[----:B------:R-:W-:Y:S08]  /*18b0*/  HMMA.16816.F32.BF16 R76, R24, R50, R76 ;  /* 0x00000032184c723c */ /* 0x000ff0000004184c */
[----:B-1----:R-:W-:Y:S01]  /*18c0*/  HMMA.16816.F32.BF16 R72, R36, R56, R88 ;  /* 0x000000382448723c */ /* 0x002fe20000041858 */
[----:B------:R-:W-:-:S04]  /*18d0*/  FMUL.FTZ R2, R80, c[0x0][0x2ec] ;  /* 0x0000bb0050027a20 */ /* 0x000fc80000410000 */
[----:B------:R1:W4:Y:S03]  /*18e0*/  MUFU.TANH R199, R2 ;  /* 0x0000000200c77308 */ /* 0x0003260000002400 */
[C---:B------:R-:W-:Y:S08]  /*18f0*/  HMMA.16816.F32.BF16 R136, R40.reuse, R92, R136 ;  /* 0x0000005c2888723c */ /* 0x040ff00000041888 */
[----:B------:R-:W-:Y:S01]  /*1900*/  HMMA.16816.F32.BF16 R104, R40, R94, R104 ;  /* 0x0000005e2868723c */ /* 0x000fe20000041868 */
[----:B-1----:R-:W-:-:S07]  /*1910*/  FMUL.FTZ R2, R81, c[0x0][0x2ec] ;  /* 0x0000bb0051027a20 */ /* 0x002fce0000410000 */
[C---:B------:R-:W-:Y:S01]  /*1920*/  HMMA.16816.F32.BF16 R128, R40.reuse, R116, R128 ;  /* 0x000000742880723c */ /* 0x040fe20000041880 */
[----:B------:R1:W1:Y:S07]  /*1930*/  MUFU.TANH R198, R2 ;  /* 0x0000000200c67308 */ /* 0x00026e0000002400 */
[----:B------:R-:W-:Y:S01]  /*1940*/  HMMA.16816.F32.BF16 R120, R40, R118, R120 ;  /* 0x000000762878723c */ /* 0x000fe20000041878 */
[----:B------:R-:W5:Y:S07]  /*1950*/  LDSM.16.M88.4 R40, [R233+0x2800] ;  /* 0x00280000e928783b */ /* 0x000f6e0000000200 */
[----:B--2---:R-:W-:Y:S01]  /*1960*/  HMMA.16816.F32.BF16 R84, R8, R52, R60 ;  /* 0x000000340854723c */ /* 0x004fe2000004183c */
[----:B-1----:R-:W-:-:S04]  /*1970*/  FMUL.FTZ R2, R82, c[0x0][0x2ec] ;  /* 0x0000bb0052027a20 */ /* 0x002fc80000410000 */
[----:B------:R1:W2:Y:S03]  /*1980*/  MUFU.TANH R204, R2 ;  /* 0x0000000200cc7308 */ /* 0x0002a60000002400 */
[----:B------:R-:W-:Y:S08]  /*1990*/  HMMA.16816.F32.BF16 R48, R32, R56, R96 ;  /* 0x000000382030723c */ /* 0x000ff00000041860 */
[----:B------:R-:W-:Y:S01]  /*19a0*/  HMMA.16816.F32.BF16 R60, R20, R46, R68 ;  /* 0x0000002e143c723c */ /* 0x000fe20000041844 */
[----:B-1----:R-:W-:-:S07]  /*19b0*/  FMUL.FTZ R2, R83, c[0x0][0x2ec] ;  /* 0x0000bb0053027a20 */ /* 0x002fce0000410000 */
[----:B------:R-:W-:Y:S01]  /*19c0*/  HMMA.16816.F32.BF16 R68, R16, R46, R76 ;  /* 0x0000002e1044723c */ /* 0x000fe2000004184c */
[----:B------:R1:W1:Y:S07]  /*19d0*/  MUFU.TANH R197, R2 ;  /* 0x0000000200c57308 */ /* 0x00026e0000002400 */
[-C--:B---3--:R-:W-:Y:S08]  /*19e0*/  HMMA.16816.F32.BF16 R72, R28, R64.reuse, R72 ;  /* 0x000000401c48723c */ /* 0x088ff00000041848 */
[----:B------:R-:W-:Y:S01]  /*19f0*/  HMMA.16816.F32.BF16 R44, R24, R64, R48 ;  /* 0x00000040182c723c */ /* 0x000fe20000041830 */
[----:B------:R-:W3:Y:S01]  /*1a00*/  LDSM.16.M88.4 R48, [R232+0x2800] ;  /* 0x00280000e830783b */ /* 0x000ee20000000200 */
[----:B-1----:R-:W-:-:S04]  /*1a10*/  FMUL.FTZ R2, R84, c[0x0][0x2ec] ;  /* 0x0000bb0054027a20 */ /* 0x002fc80000410000 */
[----:B------:R1:W1:Y:S02]  /*1a20*/  MUFU.TANH R108, R2 ;  /* 0x00000002006c7308 */ /* 0x0002640000002400 */
[-C--:B------:R-:W-:Y:S01]  /*1a30*/  HMMA.16816.F32.BF16 R76, R12, R54.reuse, R60 ;  /* 0x000000360c4c723c */ /* 0x080fe2000004183c */
[----:B------:R-:W2:Y:S07]  /*1a40*/  LDSM.16.M88.4 R60, [R3+0xb000] ;  /* 0x00b00000033c783b */ /* 0x000eae0000000200 */
[----:B------:R-:W-:Y:S01]  /*1a50*/  HMMA.16816.F32.BF16 R80, R8, R54, R68 ;  /* 0x000000360850723c */ /* 0x000fe20000041844 */
[----:B-1----:R-:W-:-:S07]  /*1a60*/  FMUL.FTZ R2, R85, c[0x0][0x2ec] ;  /* 0x0000bb0055027a20 */ /* 0x002fce0000410000 */
[----:B------:R-:W-:Y:S01]  /*1a70*/  HMMA.16816.F32.BF16 R52, R36, R58, R112 ;  /* 0x0000003a2434723c */ /* 0x000fe20000041870 */
[----:B------:R1:W1:Y:S07]  /*1a80*/  MUFU.TANH R102, R2 ;  /* 0x0000000200667308 */ /* 0x00026e0000002400 */
[----:B-----5:R-:W-:Y:S08]  /*1a90*/  HMMA.16816.F32.BF16 R68, R20, R40, R72 ;  /* 0x000000281444723c */ /* 0x020ff00000041848 */
[----:B------:R-:W-:Y:S01]  /*1aa0*/  HMMA.16816.F32.BF16 R72, R32, R58, R124 ;  /* 0x0000003a2048723c */ /* 0x000fe2000004187c */
[----:B-1----:R-:W-:-:S04]  /*1ab0*/  FMUL.FTZ R2, R86, c[0x0][0x2ec] ;  /* 0x0000bb0056027a20 */ /* 0x002fc80000410000 */
[----:B------:R1:W1:Y:S03]  /*1ac0*/  MUFU.TANH R103, R2 ;  /* 0x0000000200677308 */ /* 0x0002660000002400 */
[----:B------:R-:W-:Y:S08]  /*1ad0*/  HMMA.16816.F32.BF16 R44, R16, R40, R44 ;  /* 0x00000028102c723c */ /* 0x000ff0000004182c */
[----:B------:R-:W-:Y:S01]  /*1ae0*/  HMMA.16816.F32.BF16 R56, R28, R66, R52 ;  /* 0x000000421c38723c */ /* 0x000fe20000041834 */
[----:B------:R-:W5:Y:S01]  /*1af0*/  LDSM.16.M88.4 R52, [R239+0x3000] ;  /* 0x00300000ef34783b */ /* 0x000f620000000200 */
[----:B-1----:R-:W-:-:S06]  /*1b00*/  FMUL.FTZ R2, R87, c[0x0][0x2ec] ;  /* 0x0000bb0057027a20 */ /* 0x002fcc0000410000 */
[----:B------:R-:W-:Y:S01]  /*1b10*/  HMMA.16816.F32.BF16 R72, R24, R66, R72 ;  /* 0x000000421848723c */ /* 0x000fe20000041848 */
[----:B------:R1:W1:Y:S07]  /*1b20*/  MUFU.TANH R101, R2 ;  /* 0x0000000200657308 */ /* 0x00026e0000002400 */
[----:B---3--:R-:W-:Y:S08]  /*1b30*/  HMMA.16816.F32.BF16 R84, R8, R48, R44 ;  /* 0x000000300854723c */ /* 0x008ff0000004182c */
[----:B------:R-:W-:Y:S01]  /*1b40*/  HMMA.16816.F32.BF16 R64, R20, R42, R56 ;  /* 0x0000002a1440723c */ /* 0x000fe20000041838 */
[----:B------:R-:W3:Y:S01]  /*1b50*/  LDSM.16.M88.4 R56, [R233+0x3000] ;  /* 0x00300000e938783b */ /* 0x000ee20000000200 */
[----:B-1----:R-:W-:-:S04]  /*1b60*/  FMUL.FTZ R2, R76, c[0x0][0x2ec] ;  /* 0x0000bb004c027a20 */ /* 0x002fc80000410000 */
[----:B------:R1:W1:Y:S02]  /*1b70*/  MUFU.TANH R196, R2 ;  /* 0x0000000200c47308 */ /* 0x0002640000002400 */
[----:B--2---:R-:W-:Y:S08]  /*1b80*/  HMMA.16816.F32.BF16 R44, R32, R60, R140 ;  /* 0x0000003c202c723c */ /* 0x004ff0000004188c */
[----:B------:R-:W-:Y:S01]  /*1b90*/  HMMA.16816.F32.BF16 R40, R16, R42, R72 ;  /* 0x0000002a1028723c */ /* 0x000fe20000041848 */
[----:B-1----:R-:W-:-:S07]  /*1ba0*/  FMUL.FTZ R2, R77, c[0x0][0x2ec] ;  /* 0x0000bb004d027a20 */ /* 0x002fce0000410000 */
[----:B------:R-:W-:Y:S01]  /*1bb0*/  HMMA.16816.F32.BF16 R72, R36, R62, R104 ;  /* 0x0000003e2448723c */ /* 0x000fe20000041868 */
[----:B------:R1:W2:Y:S11]  /*1bc0*/  MUFU.TANH R192, R2 ;  /* 0x0000000200c07308 */ /* 0x0002b60000002400 */
[----:B------:R-:W-:Y:S04]  /*1bd0*/  @!UPT UIADD3 URZ, URZ, URZ, URZ ;  /* 0x0000003f3f3ff290 */ /* 0x000fe8000fffe03f */
[----:B------:R-:W-:Y:S01]  /*1be0*/  HMMA.16816.F32.BF16 R88, R8, R50, R40 ;  /* 0x000000320858723c */ /* 0x000fe20000041828 */
[----:B------:R-:W2:Y:S01]  /*1bf0*/  LDSM.16.M88.4 R40, [R3+0xb800] ;  /* 0x00b800000328783b */ /* 0x000ea20000000200 */
[----:B-1----:R-:W-:-:S04]  /*1c00*/  FMUL.FTZ R2, R78, c[0x0][0x2ec] ;  /* 0x0000bb004e027a20 */ /* 0x002fc80000410000 */
[----:B------:R1:W1:Y:S02]  /*1c10*/  MUFU.TANH R191, R2 ;  /* 0x0000000200bf7308 */ /* 0x0002640000002400 */
[----:B-----5:R-:W-:Y:S01]  /*1c20*/  HMMA.16816.F32.BF16 R72, R28, R54, R72 ;  /* 0x000000361c48723c */ /* 0x020fe20000041848 */
[----:B-1----:R-:W-:-:S07]  /*1c30*/  FMUL.FTZ R2, R79, c[0x0][0x2ec] ;  /* 0x0000bb004f027a20 */ /* 0x002fce0000410000 */
[----:B------:R-:W-:Y:S01]  /*1c40*/  HMMA.16816.F32.BF16 R76, R12, R48, R68 ;  /* 0x000000300c4c723c */ /* 0x000fe20000041844 */
[----:B------:R1:W1:Y:S07]  /*1c50*/  MUFU.TANH R190, R2 ;  /* 0x0000000200be7308 */ /* 0x00026e0000002400 */
[----:B------:R-:W-:Y:S01]  /*1c60*/  HMMA.16816.F32.BF16 R68, R36, R60, R136 ;  /* 0x0000003c2444723c */ /* 0x000fe20000041888 */
[----:B-1----:R-:W-:-:S04]  /*1c70*/  FMUL.FTZ R2, R80, c[0x0][0x2ec] ;  /* 0x0000bb0050027a20 */ /* 0x002fc80000410000 */
[----:B------:R1:W1:Y:S11]  /*1c80*/  MUFU.TANH R100, R2 ;  /* 0x0000000200647308 */ /* 0x0002760000002400 */
[----:B------:R-:W-:Y:S08]  /*1c90*/  @!UPT UIADD3 URZ, URZ, URZ, URZ ;  /* 0x0000003f3f3ff290 */ /* 0x000ff0000fffe03f */
[----:B------:R-:W-:Y:S01]  /*1ca0*/  HMMA.16816.F32.BF16 R68, R28, R52, R68 ;  /* 0x000000341c44723c */ /* 0x000fe20000041844 */
[----:B-1----:R-:W-:-:S04]  /*1cb0*/  FMUL.FTZ R2, R81, c[0x0][0x2ec] ;  /* 0x0000bb0051027a20 */ /* 0x002fc80000410000 */
[----:B------:R1:W1:Y:S02]  /*1cc0*/  MUFU.TANH R99, R2 ;  /* 0x0000000200637308 */ /* 0x0002640000002400 */
[----:B-1----:R-:W-:-:S06]  /*1cd0*/  FMUL.FTZ R2, R82, c[0x0][0x2ec] ;  /* 0x0000bb0052027a20 */ /* 0x002fcc0000410000 */
[----:B------:R1:W1:Y:S02]  /*1ce0*/  MUFU.TANH R98, R2 ;  /* 0x0000000200627308 */ /* 0x0002640000002400 */
[----:B-1----:R-:W-:Y:S02]  /*1cf0*/  FMUL.FTZ R2, R83, c[0x0][0x2ec] ;  /* 0x0000bb0053027a20 */ /* 0x002fe40000410000 */
[----:B------:R-:W-:Y:S04]  /*1d00*/  HMMA.16816.F32.BF16 R80, R12, R50, R64 ;  /* 0x000000320c50723c */ /* 0x000fe80000041840 */
[----:B------:R1:W1:Y:S04]  /*1d10*/  MUFU.TANH R97, R2 ;  /* 0x0000000200617308 */ /* 0x0002680000002400 */
[----:B---3--:R-:W-:Y:S08]  /*1d20*/  HMMA.16816.F32.BF16 R64, R20, R56, R68 ;  /* 0x000000381440723c */ /* 0x008ff00000041844 */
[----:B------:R-:W-:Y:S01]  /*1d30*/  HMMA.16816.F32.BF16 R68, R32, R62, R144 ;  /* 0x0000003e2044723c */ /* 0x000fe20000041890 */
[----:B------:R-:W3:Y:S01]  /*1d40*/  LDSM.16.M88.4 R60, [R239+0x3800] ;  /* 0x00380000ef3c783b */ /* 0x000ee20000000200 */
[----:B-1----:R-:W-:-:S04]  /*1d50*/  FMUL.FTZ R2, R76, c[0x0][0x2ec] ;  /* 0x0000bb004c027a20 */ /* 0x002fc80000410000 */
[----:B------:R1:W1:Y:S02]  /*1d60*/  MUFU.TANH R189, R2 ;  /* 0x0000000200bd7308 */ /* 0x0002640000002400 */
[----:B-1----:R-:W-:Y:S11]  /*1d70*/  FMUL.FTZ R2, R77, c[0x0][0x2ec] ;  /* 0x0000bb004d027a20 */ /* 0x002ff60000410000 */
[----:B------:R-:W-:Y:S05]  /*1d80*/  @!UPT UIADD3 URZ, URZ, URZ, URZ ;  /* 0x0000003f3f3ff290 */ /* 0x000fea000fffe03f */
[----:B------:R-:W-:Y:S01]  /*1d90*/  HMMA.16816.F32.BF16 R68, R24, R54, R68 ;  /* 0x000000361844723c */ /* 0x000fe20000041844 */
[----:B------:R1:W1:Y:S02]  /*1da0*/  MUFU.TANH R188, R2 ;  /* 0x0000000200bc7308 */ /* 0x0002640000002400 */
[----:B-1----:R-:W-:-:S06]  /*1db0*/  FMUL.FTZ R2, R78, c[0x0][0x2ec] ;  /* 0x0000bb004e027a20 */ /* 0x002fcc0000410000 */
[----:B------:R1:W1:Y:S11]  /*1dc0*/  MUFU.TANH R179, R2 ;  /* 0x0000000200b37308 */ /* 0x0002760000002400 */
[----:B------:R-:W-:Y:S04]  /*1dd0*/  @!UPT UIADD3 URZ, URZ, URZ, URZ ;  /* 0x0000003f3f3ff290 */ /* 0x000fe8000fffe03f */
[----:B------:R-:W-:Y:S01]  /*1de0*/  HMMA.16816.F32.BF16 R68, R16, R58, R68 ;  /* 0x0000003a1044723c */ /* 0x000fe20000041844 */
[----:B-1----:R-:W-:-:S07]  /*1df0*/  FMUL.FTZ R2, R79, c[0x0][0x2ec] ;  /* 0x0000bb004f027a20 */ /* 0x002fce0000410000 */
[----:B------:R-:W-:Y:S01]  /*1e00*/  HMMA.16816.F32.BF16 R76, R24, R52, R44 ;  /* 0x00000034184c723c */ /* 0x000fe2000004182c */
[----:B------:R-:W1:Y:S01]  /*1e10*/  LDSM.16.M88.4 R44, [R232+0x3000] ;  /* 0x00300000e82c783b */ /* 0x000e620000000200 */
[----:B------:R5:W1:Y:S06]  /*1e20*/  MUFU.TANH R178, R2 ;  /* 0x0000000200b27308 */ /* 0x000a6c0000002400 */
[----:B------:R-:W-:Y:S08]  /*1e30*/  HMMA.16816.F32.BF16 R52, R20, R58, R72 ;  /* 0x0000003a1434723c */ /* 0x000ff00000041848 */
[----:B--2---:R-:W-:Y:S01]  /*1e40*/  HMMA.16816.F32.BF16 R72, R32, R40, R148 ;  /* 0x000000282048723c */ /* 0x004fe20000041894 */
[----:B-----5:R-:W-:-:S04]  /*1e50*/  FMUL.FTZ R2, R84, c[0x0][0x2ec] ;  /* 0x0000bb0054027a20 */ /* 0x020fc80000410000 */
[----:B------:R2:W1:Y:S03]  /*1e60*/  MUFU.TANH R96, R2 ;  /* 0x0000000200607308 */ /* 0x0004660000002400 */
[----:B------:R-:W-:Y:S01]  /*1e70*/  HMMA.16816.F32.BF16 R48, R16, R56, R76 ;  /* 0x000000381030723c */ /* 0x000fe2000004184c */
[----:B--2---:R-:W-:Y:S11]  /*1e80*/  FMUL.FTZ R2, R85, c[0x0][0x2ec] ;  /* 0x0000bb0055027a20 */ /* 0x004ff60000410000 */
[----:B------:R-:W-:Y:S04]  /*1e90*/  @!UPT UIADD3 URZ, URZ, URZ, URZ ;  /* 0x0000003f3f3ff290 */ /* 0x000fe8000fffe03f */
[----:B---3--:R-:W-:Y:S01]  /*1ea0*/  HMMA.16816.F32.BF16 R56, R24, R60, R72 ;  /* 0x0000003c1838723c */ /* 0x008fe20000041848 */
[----:B------:R2:W3:Y:S07]  /*1eb0*/  MUFU.TANH R95, R2 ;  /* 0x00000002005f7308 */ /* 0x0004ee0000002400 */
[----:B-1----:R-:W-:Y:S08]  /*1ec0*/  HMMA.16816.F32.BF16 R76, R12, R44, R64 ;  /* 0x0000002c0c4c723c */ /* 0x002ff00000041840 */
[----:B------:R-:W-:Y:S01]  /*1ed0*/  HMMA.16816.F32.BF16 R64, R36, R40, R128 ;  /* 0x000000282440723c */ /* 0x000fe20000041880 */
[----:B--2---:R-:W-:-:S04]  /*1ee0*/  FMUL.FTZ R2, R86, c[0x0][0x2ec] ;  /* 0x0000bb0056027a20 */ /* 0x004fc80000410000 */
[----:B------:R1:W2:Y:S03]  /*1ef0*/  MUFU.TANH R94, R2 ;  /* 0x00000002005e7308 */ /* 0x0002a60000002400 */
[----:B------:R-:W-:Y:S01]  /*1f00*/  HMMA.16816.F32.BF16 R68, R8, R46, R68 ;  /* 0x0000002e0844723c */ /* 0x000fe20000041844 */
[----:B-1----:R-:W-:Y:S11]  /*1f10*/  FMUL.FTZ R2, R87, c[0x0][0x2ec] ;  /* 0x0000bb0057027a20 */ /* 0x002ff60000410000 */
[----:B------:R-:W-:Y:S04]  /*1f20*/  @!UPT UIADD3 URZ, URZ, URZ, URZ ;  /* 0x0000003f3f3ff290 */ /* 0x000fe8000fffe03f */
[----:B------:R-:W-:Y:S01]  /*1f30*/  HMMA.16816.F32.BF16 R64, R28, R60, R64 ;  /* 0x0000003c1c40723c */ /* 0x000fe20000041840 */
[----:B------:R1:W1:Y:S07]  /*1f40*/  MUFU.TANH R93, R2 ;  /* 0x00000002005d7308 */ /* 0x00026e0000002400 */
[----:B------:R-:W-:Y:S02]  /*1f50*/  FMUL.FTZ R68, R68, c[0x0][0x2ec] ;  /* 0x0000bb0044447a20 */ /* 0x000fe40000410000 */
[----:B------:R-:W-:-:S02]  /*1f60*/  FMUL.FTZ R69, R69, c[0x0][0x2ec] ;  /* 0x0000bb0045457a20 */ /* 0x000fc40000410000 */
[----:B------:R-:W-:Y:S02]  /*1f70*/  FMUL.FTZ R70, R70, c[0x0][0x2ec] ;  /* 0x0000bb0046467a20 */ /* 0x000fe40000410000 */
[----:B------:R-:W2:Y:S01]  /*1f80*/  MUFU.TANH R68, R68 ;  /* 0x0000004400447308 */ /* 0x000ea20000002400 */
[----:B-1----:R-:W-:-:S07]  /*1f90*/  FMUL.FTZ R2, R80, c[0x0][0x2ec] ;  /* 0x0000bb0050027a20 */ /* 0x002fce0000410000 */
[----:B------:R1:W1:Y:S08]  /*1fa0*/  MUFU.TANH R177, R2 ;  /* 0x0000000200b17308 */ /* 0x0002700000002400 */
[----:B------:R-:W2:Y:S01]  /*1fb0*/  MUFU.TANH R69, R69 ;  /* 0x0000004500457308 */ /* 0x000ea20000002400 */
[----:B-1----:R-:W-:-:S07]  /*1fc0*/  FMUL.FTZ R2, R81, c[0x0][0x2ec] ;  /* 0x0000bb0051027a20 */ /* 0x002fce0000410000 */
[----:B------:R-:W1:Y:S08]  /*1fd0*/  MUFU.TANH R70, R70 ;  /* 0x0000004600467308 */ /* 0x000e700000002400 */
[----:B------:R5:W1:Y:S02]  /*1fe0*/  MUFU.TANH R176, R2 ;  /* 0x0000000200b07308 */ /* 0x000a640000002400 */
[----:B-----5:R-:W-:-:S06]  /*1ff0*/  FMUL.FTZ R2, R82, c[0x0][0x2ec] ;  /* 0x0000bb0052027a20 */ /* 0x020fcc0000410000 */
[----:B------:R5:W1:Y:S02]  /*2000*/  MUFU.TANH R175, R2 ;  /* 0x0000000200af7308 */ /* 0x000a640000002400 */
[----:B-----5:R-:W-:Y:S02]  /*2010*/  FMUL.FTZ R2, R83, c[0x0][0x2ec] ;  /* 0x0000bb0053027a20 */ /* 0x020fe40000410000 */
[----:B------:R-:W-:Y:S01]  /*2020*/  HMMA.16816.F32.BF16 R80, R8, R44, R48 ;  /* 0x0000002c0850723c */ /* 0x000fe20000041830 */
[----:B------:R-:W5:Y:S03]  /*2030*/  LDSM.16.M88.4 R48, [R233+0x3800] ;  /* 0x00380000e930783b */ /* 0x000f660000000200 */
[----:B------:R1:W1:Y:S02]  /*2040*/  MUFU.TANH R174, R2 ;  /* 0x0000000200ae7308 */ /* 0x0002640000002400 */
[----:B-1----:R-:W-:-:S06]  /*2050*/  FMUL.FTZ R2, R88, c[0x0][0x2ec] ;  /* 0x0000bb0058027a20 */ /* 0x002fcc0000410000 */
        /* <DEDUP_REMOVED lines=13> */
[----:B-1----:R-:W-:Y:S02]  /*2130*/  FMUL.FTZ R2, R79, c[0x0][0x2ec] ;  /* 0x0000bb004f027a20 */ /* 0x002fe40000410000 */
[----:B------:R-:W-:Y:S04]  /*2140*/  HMMA.16816.F32.BF16 R76, R12, R46, R52 ;  /* 0x0000002e0c4c723c */ /* 0x000fe80000041834 */
[----:B------:R1:W1:Y:S04]  /*2150*/  MUFU.TANH R172, R2 ;  /* 0x0000000200ac7308 */ /* 0x0002680000002400 */
[----:B------:R-:W-:Y:S01]  /*2160*/  HMMA.16816.F32.BF16 R52, R36, R42, R120 ;  /* 0x0000002a2434723c */ /* 0x000fe20000041878 */
[----:B------:R-:W2:Y:S01]  /*2170*/  LDSM.16.M88.4 R36, [R232+0x3800] ;  /* 0x00380000e824783b */ /* 0x000ea20000000200 */
[----:B------:R-:W-:-:S06]  /*2180*/  DEPBAR.LE SB0, 0x0 ;  /* 0x000080000000791a */ /* 0x000fcc0000000000 */
[----:B-----5:R-:W-:Y:S01]  /*2190*/  HMMA.16816.F32.BF16 R44, R20, R48, R64 ;  /* 0x00000030142c723c */ /* 0x020fe20000041840 */
[----:B-1----:R-:W-:-:S04]  /*21a0*/  FMUL.FTZ R2, R80, c[0x0][0x2ec] ;  /* 0x0000bb0050027a20 */ /* 0x002fc80000410000 */
[----:B------:R1:W1:Y:S03]  /*21b0*/  MUFU.TANH R85, R2 ;  /* 0x0000000200557308 */ /* 0x0002660000002400 */
[----:B------:R-:W-:Y:S01]  /*21c0*/  HMMA.16816.F32.BF16 R64, R32, R42, R152 ;  /* 0x0000002a2040723c */ /* 0x000fe20000041898 */
[----:B------:R-:W-:Y:S02]  /*21d0*/  FMUL.FTZ R77, R77, c[0x0][0x2ec] ;  /* 0x0000bb004d4d7a20 */ /* 0x000fe40000410000 */
[----:B------:R-:W-:Y:S02]  /*21e0*/  FMUL.FTZ R78, R78, c[0x0][0x2ec] ;  /* 0x0000bb004e4e7a20 */ /* 0x000fe40000410000 */
[----:B------:R-:W-:Y:S01]  /*21f0*/  FMUL.FTZ R79, R79, c[0x0][0x2ec] ;  /* 0x0000bb004f4f7a20 */ /* 0x000fe20000410000 */
[----:B------:R-:W2:Y:S02]  /*2200*/  MUFU.TANH R156, R77 ;  /* 0x0000004d009c7308 */ /* 0x000ea40000002400 */
[----:B------:R-:W-:Y:S01]  /*2210*/  HMMA.16816.F32.BF16 R28, R28, R62, R52 ;  /* 0x0000003e1c1c723c */ /* 0x000fe20000041834 */
[----:B-1----:R-:W-:-:S05]  /*2220*/  FMUL.FTZ R2, R81, c[0x0][0x2ec] ;  /* 0x0000bb0051027a20 */ /* 0x002fca0000410000 */
[----:B------:R-:W1:Y:S02]  /*2230*/  MUFU.TANH R161, R78 ;  /* 0x0000004e00a17308 */ /* 0x000e640000002400 */
[----:B------:R-:W-:Y:S06]  /*2240*/  HMMA.16816.F32.BF16 R32, R16, R48, R56 ;  /* 0x000000301020723c */ /* 0x000fec0000041838 */
[----:B------:R5:W1:Y:S02]  /*2250*/  MUFU.TANH R84, R2 ;  /* 0x0000000200547308 */ /* 0x000a640000002400 */
[----:B------:R-:W-:Y:S06]  /*2260*/  HMMA.16816.F32.BF16 R24, R24, R62, R64 ;  /* 0x0000003e1818723c */ /* 0x000fec0000041840 */
[----:B------:R-:W1:Y:S02]  /*2270*/  MUFU.TANH R160, R79 ;  /* 0x0000004f00a07308 */ /* 0x000e640000002400 */
[----:B--2---:R-:W-:Y:S01]  /*2280*/  HMMA.16816.F32.BF16 R40, R12, R36, R44 ;  /* 0x000000240c28723c */ /* 0x004fe2000004182c */
[----:B-----5:R-:W-:-:S07]  /*2290*/  FMUL.FTZ R2, R82, c[0x0][0x2ec] ;  /* 0x0000bb0052027a20 */ /* 0x020fce0000410000 */
[----:B------:R-:W-:Y:S01]  /*22a0*/  HMMA.16816.F32.BF16 R20, R20, R50, R28 ;  /* 0x000000321414723c */ /* 0x000fe2000004181c */
[----:B------:R2:W1:Y:S07]  /*22b0*/  MUFU.TANH R72, R2 ;  /* 0x0000000200487308 */ /* 0x00046e0000002400 */
[----:B------:R-:W-:Y:S08]  /*22c0*/  HMMA.16816.F32.BF16 R32, R8, R36, R32 ;  /* 0x000000240820723c */ /* 0x000ff00000041820 */
[----:B------:R-:W-:Y:S01]  /*22d0*/  HMMA.16816.F32.BF16 R16, R16, R50, R24 ;  /* 0x000000321010723c */ /* 0x000fe20000041818 */
[----:B------:R-:W-:-:S02]  /*22e0*/  FMUL.FTZ R40, R40, c[0x0][0x2ec] ;  /* 0x0000bb0028287a20 */ /* 0x000fc40000410000 */
[----:B--2---:R-:W-:Y:S02]  /*22f0*/  FMUL.FTZ R2, R83, c[0x0][0x2ec] ;  /* 0x0000bb0053027a20 */ /* 0x004fe40000410000 */
[----:B------:R-:W-:Y:S01]  /*2300*/  FMUL.FTZ R41, R41, c[0x0][0x2ec] ;  /* 0x0000bb0029297a20 */ /* 0x000fe20000410000 */
[----:B------:R-:W2:Y:S01]  /*2310*/  MUFU.TANH R139, R40 ;  /* 0x00000028008b7308 */ /* 0x000ea20000002400 */
[----:B------:R-:W-:Y:S01]  /*2320*/  FMUL.FTZ R42, R42, c[0x0][0x2ec] ;  /* 0x0000bb002a2a7a20 */ /* 0x000fe20000410000 */
[----:B------:R-:W-:Y:S06]  /*2330*/  HMMA.16816.F32.BF16 R20, R12, R38, R20 ;  /* 0x000000260c14723c */ /* 0x000fec0000041814 */
[----:B------:R5:W1:Y:S01]  /*2340*/  MUFU.TANH R73, R2 ;  /* 0x0000000200497308 */ /* 0x000a620000002400 */
[----:B------:R-:W-:-:S02]  /*2350*/  IMAD.SHL.U32 R14, R159, 0x2, RZ ;  /* 0x000000029f0e7824 */ /* 0x000fc400078e00ff */
[----:B------:R-:W-:-:S03]  /*2360*/  FMUL.FTZ R32, R32, c[0x0][0x2ec] ;  /* 0x0000bb0020207a20 */ /* 0x000fc60000410000 */
[----:B------:R-:W-:Y:S02]  /*2370*/  LOP3.LUT R14, R14, 0x6, RZ, 0xc0, !PT ;  /* 0x000000060e0e7812 */ /* 0x000fe400078ec0ff */
[----:B------:R-:W1:Y:S02]  /*2380*/  MUFU.TANH R149, R41 ;  /* 0x0000002900957308 */ /* 0x000e640000002400 */
[----:B------:R-:W-:Y:S01]  /*2390*/  HMMA.16816.F32.BF16 R16, R8, R38, R16 ;  /* 0x000000260810723c */ /* 0x000fe20000041810 */
[----:B-----5:R-:W-:-:S05]  /*23a0*/  FMUL.FTZ R2, R76, c[0x0][0x2ec] ;  /* 0x0000bb004c027a20 */ /* 0x020fca0000410000 */
[----:B------:R-:W1:Y:S02]  /*23b0*/  MUFU.TANH R151, R42 ;  /* 0x0000002a00977308 */ /* 0x000e640000002400 */
[----:B------:R-:W-:Y:S02]  /*23c0*/  FMUL.FTZ R3, R21, c[0x0][0x2ec] ;  /* 0x0000bb0015037a20 */ /* 0x000fe40000410000 */
[----:B------:R-:W-:-:S04]  /*23d0*/  FMUL.FTZ R20, R20, c[0x0][0x2ec] ;  /* 0x0000bb0014147a20 */ /* 0x000fc80000410000 */
[----:B------:R5:W1:Y:S08]  /*23e0*/  MUFU.TANH R157, R2 ;  /* 0x00000002009d7308 */ /* 0x000a700000002400 */
[----:B------:R1:W1:Y:S02]  /*23f0*/  MUFU.TANH R138, R3 ;  /* 0x00000003008a7308 */ /* 0x0002640000002400 */
[----:B------:R-:W-:-:S02]  /*2400*/  FMUL.FTZ R19, R19, c[0x0][0x2ec] ;  /* 0x0000bb0013137a20 */ /* 0x000fc40000410000 */
[----:B------:R-:W-:Y:S02]  /*2410*/  FMUL.FTZ R16, R16, c[0x0][0x2ec] ;  /* 0x0000bb0010107a20 */ /* 0x000fe40000410000 */
[----:B------:R-:W-:Y:S02]  /*2420*/  FMUL.FTZ R18, R18, c[0x0][0x2ec] ;  /* 0x0000bb0012127a20 */ /* 0x000fe40000410000 */
[----:B-----5:R-:W-:Y:S01]  /*2430*/  FMUL.FTZ R2, R71, c[0x0][0x2ec] ;  /* 0x0000bb0047027a20 */ /* 0x020fe20000410000 */
[----:B------:R5:W2:Y:S01]  /*2440*/  MUFU.TANH R136, R20 ;  /* 0x0000001400887308 */ /* 0x000aa20000002400 */
[----:B-1----:R-:W-:-:S07]  /*2450*/  FMUL.FTZ R3, R22, c[0x0][0x2ec] ;  /* 0x0000bb0016037a20 */ /* 0x002fce0000410000 */
[----:B------:R1:W1:Y:S08]  /*2460*/  MUFU.TANH R44, R2 ;  /* 0x00000002002c7308 */ /* 0x0002700000002400 */
[----:B------:R-:W2:Y:S01]  /*2470*/  MUFU.TANH R148, R3 ;  /* 0x0000000300947308 */ /* 0x000ea20000002400 */
[----:B-----5:R-:W-:Y:S01]  /*2480*/  MOV R20, R135 ;  /* 0x0000008700147202 */ /* 0x020fe20000000f00 */
[----:B-1----:R-:W-:-:S06]  /*2490*/  FMUL.FTZ R2, R43, c[0x0][0x2ec] ;  /* 0x0000bb002b027a20 */ /* 0x002fcc0000410000 */
[----:B------:R-:W1:Y:S08]  /*24a0*/  MUFU.TANH R32, R32 ;  /* 0x0000002000207308 */ /* 0x000e700000002400 */
[----:B------:R5:W1:Y:S08]  /*24b0*/  MUFU.TANH R150, R2 ;  /* 0x0000000200967308 */ /* 0x000a700000002400 */
[----:B------:R-:W1:Y:S01]  /*24c0*/  MUFU.TANH R26, R19 ;  /* 0x00000013001a7308 */ /* 0x000e620000002400 */
[----:B-----5:R-:W-:-:S07]  /*24d0*/  FMUL.FTZ R2, R33, c[0x0][0x2ec] ;  /* 0x0000bb0021027a20 */ /* 0x020fce0000410000 */
[----:B------:R-:W1:Y:S08]  /*24e0*/  MUFU.TANH R28, R16 ;  /* 0x00000010001c7308 */ /* 0x000e700000002400 */
[----:B------:R5:W1:Y:S08]  /*24f0*/  MUFU.TANH R30, R2 ;  /* 0x00000002001e7308 */ /* 0x000a700000002400 */
[----:B------:R-:W1:Y:S01]  /*2500*/  MUFU.TANH R29, R18 ;  /* 0x00000012001d7308 */ /* 0x000e620000002400 */
[----:B-----5:R-:W-:-:S07]  /*2510*/  FMUL.FTZ R2, R34, c[0x0][0x2ec] ;  /* 0x0000bb0022027a20 */ /* 0x020fce0000410000 */
[----:B------:R5:W1:Y:S02]  /*2520*/  MUFU.TANH R33, R2 ;  /* 0x0000000200217308 */ /* 0x000a640000002400 */
[----:B-----5:R-:W-:-:S06]  /*2530*/  FMUL.FTZ R2, R35, c[0x0][0x2ec] ;  /* 0x0000bb0023027a20 */ /* 0x020fcc0000410000 */
[----:B------:R5:W1:Y:S02]  /*2540*/  MUFU.TANH R31, R2 ;  /* 0x00000002001f7308 */ /* 0x000a640000002400 */
[----:B-----5:R-:W-:-:S05]  /*2550*/  LOP3.LUT R2, R164, 0xffffffe0, RZ, 0xc0, !PT ;  /* 0xffffffe0a4027812 */ /* 0x020fca00078ec0ff */
[----:B------:R-:W-:-:S05]  /*2560*/  IMAD.IADD R2, R159, 0x1, -R2 ;  /* 0x000000019f027824 */ /* 0x000fca00078e0a02 */
[----:B------:R-:W-:-:S04]  /*2570*/  SHF.R.S32.HI R5, RZ, 0x1f, R2 ;  /* 0x0000001fff057819 */ /* 0x000fc80000011402 */
[----:B------:R-:W-:Y:S01]  /*2580*/  LEA.HI R3, R5, R2, RZ, 0x2 ;  /* 0x0000000205037211 */ /* 0x000fe200078f10ff */
[----:B------:R-:W-:Y:S01]  /*2590*/  FMUL.FTZ R5, R23, c[0x0][0x2ec] ;  /* 0x0000bb0017057a20 */ /* 0x000fe20000410000 */
[----:B------:R-:W-:Y:S02]  /*25a0*/  LEA R2, R158, R165, 0x4 ;  /* 0x000000a59e027211 */ /* 0x000fe400078e20ff */
[----:B------:R-:W-:Y:S01]  /*25b0*/  SHF.R.S32.HI R168, RZ, 0x2, R3 ;  /* 0x00000002ffa87819 */ /* 0x000fe20000011403 */
[----:B------:R-:W-:Y:S01]  /*25c0*/  FMUL.FTZ R3, R17, c[0x0][0x2ec] ;  /* 0x0000bb0011037a20 */ /* 0x000fe20000410000 */
[----:B------:R5:W1:Y:S02]  /*25d0*/  MUFU.TANH R137, R5 ;  /* 0x0000000500897308 */ /* 0x000a640000002400 */
[----:B------:R-:W-:Y:S01]  /*25e0*/  IADD3 R2, R2, 0x1, R168 ;  /* 0x0000000102027810 */ /* 0x000fe20007ffe0a8 */
[----:B------:R1:W-:Y:S03]  /*25f0*/  STL [R1+0x58], R168 ;  /* 0x000058a801007387 */ /* 0x0003e60000100800 */
[----:B------:R-:W-:Y:S01]  /*2600*/  IADD3 R2, R132, -c[0x0][0x214], R2 ;  /* 0x8000850084027a10 */ /* 0x000fe20007ffe002 */
[----:B------:R1:W-:Y:S01]  /*2610*/  STL [R1+0x18], R20 ;  /* 0x0000181401007387 */ /* 0x0003e20000100800 */
[----:B------:R1:W1:Y:S02]  /*2620*/  MUFU.TANH R27, R3 ;  /* 0x00000003001b7308 */ /* 0x0002640000002400 */
[----:B------:R-:W-:-:S04]  /*2630*/  IADD3 R2, R2, c[0x0][0x2e8], RZ ;  /* 0x0000ba0002027a10 */ /* 0x000fc80007ffe0ff */
[C---:B------:R-:W-:Y:S02]  /*2640*/  IADD3 R16, R2.reuse, 0x40, RZ ;  /* 0x0000004002107810 */ /* 0x040fe40007ffe0ff */
[C---:B-----5:R-:W-:Y:S02]  /*2650*/  IADD3 R5, R2.reuse, 0x8, RZ ;  /* 0x0000000802057810 */ /* 0x060fe40007ffe0ff */
[C---:B------:R-:W-:Y:S02]  /*2660*/  IADD3 R15, R2.reuse, 0x48, RZ ;  /* 0x00000048020f7810 */ /* 0x040fe40007ffe0ff */
[-C--:B------:R-:W-:Y:S02]  /*2670*/  IMNMX R17, R2, R132.reuse, PT ;  /* 0x0000008402117217 */ /* 0x080fe40003800200 */
[-C--:B------:R-:W-:Y:S02]  /*2680*/  IMNMX R18, R5, R132.reuse, PT ;  /* 0x0000008405127217 */ /* 0x080fe40003800200 */
[----:B------:R-:W-:-:S02]  /*2690*/  IMNMX R16, R16, R132, PT ;  /* 0x0000008410107217 */ /* 0x000fc40003800200 */
[----:B------:R-:W-:Y:S02]  /*26a0*/  IMNMX R15, R15, R132, PT ;  /* 0x000000840f0f7217 */ /* 0x000fe40003800200 */
[----:B------:R-:W-:Y:S01]  /*26b0*/  LOP3.LUT R2, R134, R133, RZ, 0xfc, !PT ;  /* 0x0000008586027212 */ /* 0x000fe200078efcff */
[----:B------:R-:W-:Y:S06]  /*26c0*/  BAR.SYNC.DEFER_BLOCKING 0x0 ;  /* 0x0000000000007b1d */ /* 0x000fec0000010000 */
[----:B------:R-:W-:Y:S05]  /*26d0*/  @!P0 BRA `(.L_x_13) ;  /* 0x000001a000008947 */ /* 0x000fea0003800000 */
[----:B-1234-:R-:W-:-:S04]  /*26e0*/  IADD3 R6, R208, -0x2, RZ ;  /* 0xfffffffed0067810 */ /* 0x01efc80007ffe0ff */
        /* <DEDUP_REMOVED lines=25> */
.L_x_13:
[----:B-1234-:R-:W-:Y:S01]  /*2880*/  IMAD R14, R20, 0x40, R14 ;  /* 0x00000040140e7824 */ /* 0x01efe200078e020e */
        /* <DEDUP_REMOVED lines=8> */
[-C--:B------:R-:W-:Y:S01]  /*2910*/  ISETP.GE.AND P6, PT, R61, R16.reuse, PT ;  /* 0x000000103d00720c */ /* 0x080fe20003fc6270 */
[----:B------:R-:W-:Y:S01]  /*2920*/  IMAD.IADD R230, R0, 0x1, R229 ;  /* 0x0000000100e67824 */ /* 0x000fe200078e02e5 */
[----:B------:R-:W-:Y:S01]  /*2930*/  IADD3 R62, R14, 0x9, RZ ;  /* 0x000000090e3e7810 */ /* 0x000fe20007ffe0ff */
[----:B------:R-:W-:Y:S01]  /*2940*/  STL [R1+0x8c], R244 ;  /* 0x00008cf401007387 */ /* 0x000fe20000100800 */
[----:B------:R-:W-:Y:S01]  /*2950*/  ISETP.GE.AND P1, PT, R60, R16, PT ;  /* 0x000000103c00720c */ /* 0x000fe20003f26270 */
[----:B------:R-:W-:Y:S01]  /*2960*/  IMAD.IADD R231, R0, 0x1, R228 ;  /* 0x0000000100e77824 */ /* 0x000fe200078e02e4 */
[----:B------:R-:W-:Y:S01]  /*2970*/  FSEL R9, R102, -INF , !P6 ;  /* 0xff80000066097808 */ /* 0x000fe20007000000 */
[----:B------:R-:W-:Y:S01]  /*2980*/  STL [R1+0x88], R243 ;  /* 0x000088f301007387 */ /* 0x000fe20000100800 */
[----:B------:R-:W-:-:S02]  /*2990*/  FSEL R8, R108, -INF , !P5 ;  /* 0xff8000006c087808 */ /* 0x000fc40006800000 */
[----:B------:R-:W-:Y:S01]  /*29a0*/  ISETP.GE.AND P2, PT, R61, R15, PT ;  /* 0x0000000f3d00720c */ /* 0x000fe20003f46270 */
[----:B------:R1:W-:Y:S01]  /*29b0*/  STL [R1+0x84], R242 ;  /* 0x000084f201007387 */ /* 0x0003e20000100800 */
[----:B------:R-:W-:Y:S02]  /*29c0*/  IADD3 R63, R14, 0x10, RZ ;  /* 0x000000100e3f7810 */ /* 0x000fe40007ffe0ff */
[----:B------:R-:W-:Y:S01]  /*29d0*/  ISETP.GE.AND P3, PT, R62, R16, PT ;  /* 0x000000103e00720c */ /* 0x000fe20003f66270 */
[----:B------:R-:W-:Y:S01]  /*29e0*/  STL [R1+0x80], R241 ;  /* 0x000080f101007387 */ /* 0x000fe20000100800 */
[----:B------:R-:W-:Y:S02]  /*29f0*/  FSEL R11, R100, -INF , !P1 ;  /* 0xff800000640b7808 */ /* 0x000fe40004800000 */
[----:B------:R-:W-:Y:S01]  /*2a00*/  FMNMX.FTZ R3, R8, R9, !PT ;  /* 0x0000000908037209 */ /* 0x000fe20007810000 */
[----:B------:R-:W-:Y:S01]  /*2a10*/  STL [R1+0x7c], R240 ;  /* 0x00007cf001007387 */ /* 0x000fe20000100800 */
[----:B------:R-:W-:-:S02]  /*2a20*/  ISETP.GE.AND P0, PT, R60, R15, PT ;  /* 0x0000000f3c00720c */ /* 0x000fc40003f06270 */
[----:B------:R-:W-:Y:S01]  /*2a30*/  FSEL R20, R101, -INF , !P2 ;  /* 0xff80000065147808 */ /* 0x000fe20005000000 */
[----:B------:R-:W-:Y:S01]  /*2a40*/  STL [R1+0x78], R239 ;  /* 0x000078ef01007387 */ /* 0x000fe20000100800 */
[----:B------:R-:W-:Y:S02]  /*2a50*/  IADD3 R64, R14, 0x11, RZ ;  /* 0x000000110e407810 */ /* 0x000fe40007ffe0ff */
[----:B------:R-:W-:Y:S01]  /*2a60*/  ISETP.GE.AND P2, PT, R63, R16, PT ;  /* 0x000000103f00720c */ /* 0x000fe20003f46270 */
[----:B------:R2:W-:Y:S01]  /*2a70*/  STL [R1+0x74], R238 ;  /* 0x000074ee01007387 */ /* 0x0005e20000100800 */
[----:B------:R-:W-:Y:S02]  /*2a80*/  FSEL R19, R99, -INF , !P3 ;  /* 0xff80000063137808 */ /* 0x000fe40005800000 */
[----:B------:R-:W-:Y:S01]  /*2a90*/  FMNMX.FTZ R3, R11, R3, !PT ;  /* 0x000000030b037209 */ /* 0x000fe20007810000 */
[----:B------:R3:W-:Y:S01]  /*2aa0*/  STL [R1+0x70], R237 ;  /* 0x000070ed01007387 */ /* 0x0007e20000100800 */
[----:B------:R-:W-:-:S02]  /*2ab0*/  FSEL R21, R98, -INF , !P0 ;  /* 0xff80000062157808 */ /* 0x000fc40004000000 */
[----:B------:R-:W-:Y:S01]  /*2ac0*/  ISETP.GE.AND P0, PT, R64, R16, PT ;  /* 0x000000104000720c */ /* 0x000fe20003f06270 */
[----:B------:R4:W-:Y:S01]  /*2ad0*/  STL [R1+0x6c], R236 ;  /* 0x00006cec01007387 */ /* 0x0009e20000100800 */
[----:B------:R-:W-:Y:S02]  /*2ae0*/  FSEL R23, R96, -INF , !P2 ;  /* 0xff80000060177808 */ /* 0x000fe40005000000 */
[----:B------:R-:W-:Y:S01]  /*2af0*/  FMNMX.FTZ R3, R19, R3, !PT ;  /* 0x0000000313037209 */ /* 0x000fe20007810000 */
[----:B------:R-:W-:Y:S01]  /*2b00*/  STL [R1+0x68], R235 ;  /* 0x000068eb01007387 */ /* 0x000fe20000100800 */
[----:B------:R-:W-:Y:S02]  /*2b10*/  ISETP.GE.AND P4, PT, R14, R15, PT ;  /* 0x0000000f0e00720c */ /* 0x000fe40003f86270 */
[----:B------:R-:W-:Y:S01]  /*2b20*/  FSEL R24, R95, -INF , !P0 ;  /* 0xff8000005f187808 */ /* 0x000fe20004000000 */
[----:B------:R-:W-:Y:S01]  /*2b30*/  STL [R1+0x64], R234 ;  /* 0x000064ea01007387 */ /* 0x000fe20000100800 */
[----:B------:R-:W-:-:S02]  /*2b40*/  FMNMX.FTZ R3, R23, R3, !PT ;  /* 0x0000000317037209 */ /* 0x000fc40007810000 */
[----:B------:R-:W-:Y:S01]  /*2b50*/  FSEL R10, R103, -INF , !P4 ;  /* 0xff800000670a7808 */ /* 0x000fe20006000000 */
[----:B------:R-:W-:Y:S01]  /*2b60*/  STL [R1+0x60], R233 ;  /* 0x000060e901007387 */ /* 0x000fe20000100800 */
[----:B------:R-:W-:Y:S02]  /*2b70*/  FMNMX.FTZ R5, R24, R3, !PT ;  /* 0x0000000318057209 */ /* 0x000fe40007810000 */
[-C--:B------:R-:W-:Y:S01]  /*2b80*/  ISETP.GE.AND P6, PT, R62, R15.reuse, PT ;  /* 0x0000000f3e00720c */ /* 0x080fe20003fc6270 */
[----:B------:R1:W-:Y:S01]  /*2b90*/  STL [R1+0x5c], R232 ;  /* 0x00005ce801007387 */ /* 0x0003e20000100800 */
[----:B------:R-:W-:Y:S02]  /*2ba0*/  FMNMX.FTZ R3, R10, R20, !PT ;  /* 0x000000140a037209 */ /* 0x000fe40007810000 */
[----:B------:R-:W-:Y:S01]  /*2bb0*/  IADD3 R65, R14, 0x18, RZ ;  /* 0x000000180e417810 */ /* 0x000fe20007ffe0ff */
[----:B------:R-:W-:Y:S01]  /*2bc0*/  LDSM.16.MT88.4 R100, [R230+0xc000] ;  /* 0x00c00000e664783b */ /* 0x000fe20000004200 */
[----:B------:R-:W-:-:S02]  /*2bd0*/  ISETP.GE.AND P1, PT, R63, R15, PT ;  /* 0x0000000f3f00720c */ /* 0x000fc40003f26270 */
[----:B------:R-:W-:Y:S01]  /*2be0*/  FSEL R22, R97, -INF , !P6 ;  /* 0xff80000061167808 */ /* 0x000fe20007000000 */
[----:B------:R-:W-:Y:S01]  /*2bf0*/  LDSM.16.MT88.4 R112, [R228+0xe000] ;  /* 0x00e00000e470783b */ /* 0x000fe20000004200 */
[----:B------:R-:W-:Y:S02]  /*2c00*/  FMNMX.FTZ R3, R21, R3, !PT ;  /* 0x0000000315037209 */ /* 0x000fe40007810000 */
[----:B------:R-:W-:Y:S01]  /*2c10*/  IADD3 R66, R14, 0x19, RZ ;  /* 0x000000190e427810 */ /* 0x000fe20007ffe0ff */
[----:B------:R-:W-:Y:S01]  /*2c20*/  LDSM.16.MT88.4 R104, [R228+0xe800] ;  /* 0x00e80000e468783b */ /* 0x000fe20000004200 */
[----:B------:R-:W-:Y:S02]  /*2c30*/  ISETP.GE.AND P6, PT, R65, R16, PT ;  /* 0x000000104100720c */ /* 0x000fe40003fc6270 */
[----:B------:R-:W-:Y:S01]  /*2c40*/  ISETP.GE.AND P3, PT, R64, R15, PT ;  /* 0x0000000f4000720c */ /* 0x000fe20003f66270 */
[----:B------:R-:W-:Y:S01]  /*2c50*/  LDSM.16.MT88.4 R120, [R229+0xe000] ;  /* 0x00e00000e578783b */ /* 0x000fe20000004200 */
[----:B------:R-:W-:-:S02]  /*2c60*/  FSEL R39, R94, -INF , !P1 ;  /* 0xff8000005e277808 */ /* 0x000fc40004800000 */
[----:B------:R-:W-:Y:S01]  /*2c70*/  FMNMX.FTZ R3, R22, R3, !PT ;  /* 0x0000000316037209 */ /* 0x000fe20007810000 */
[----:B------:R-:W-:Y:S01]  /*2c80*/  LDSM.16.MT88.4 R96, [R231+0xc000] ;  /* 0x00c00000e760783b */ /* 0x000fe20000004200 */
[----:B------:R-:W-:Y:S02]  /*2c90*/  IADD3 R67, R14, 0x20, RZ ;  /* 0x000000200e437810 */ /* 0x000fe40007ffe0ff */
[----:B------:R-:W-:Y:S01]  /*2ca0*/  ISETP.GE.AND P5, PT, R66, R16, PT ;  /* 0x000000104200720c */ /* 0x000fe20003fa6270 */
[----:B------:R-:W-:Y:S01]  /*2cb0*/  LDSM.16.MT88.4 R76, [R228+0xc000] ;  /* 0x00c00000e44c783b */ /* 0x000fe20000004200 */
[----:B------:R-:W-:Y:S02]  /*2cc0*/  FSEL R25, R92, -INF , !P6 ;  /* 0xff8000005c197808 */ /* 0x000fe40007000000 */
        /* <DEDUP_REMOVED lines=9> */
[----:B------:R-:W-:Y:S01]  /*2d60*/  FMNMX.FTZ R5, R25, R5, !PT ;  /* 0x0000000519057209 */ /* 0x000fe20007810000 */
        /* <DEDUP_REMOVED lines=8> */
[----:B------:R-:W-:Y:S01]  /*2df0*/  FSEL R154, R85, -INF , !P0 ;  /* 0xff800000559a7808 */ /* 0x000fe20004000000 */
[----:B------:R-:W-:Y:S01]  /*2e00*/  LDSM.16.MT88.4 R124, [R230+0xe800] ;  /* 0x00e80000e67c783b */ /* 0x000fe20000004200 */
[----:B------:R-:W-:-:S02]  /*2e10*/  FMNMX.FTZ R134, R36, R5, !PT ;  /* 0x0000000524867209 */ /* 0x000fc40007810000 */
[----:B------:R-:W-:Y:S01]  /*2e20*/  ISETP.GE.AND P3, PT, R67, R15, PT ;  /* 0x0000000f4300720c */ /* 0x000fe20003f66270 */
[----:B------:R-:W-:Y:S01]  /*2e30*/  STL [R1+0x9c], R16 ;  /* 0x00009c1001007387 */ /* 0x000fe20000100800 */
[----:B------:R-:W-:Y:S02]  /*2e40*/  FSEL R37, R87, -INF , !P1 ;  /* 0xff80000057257808 */ /* 0x000fe40004800000 */
[----:B------:R-:W-:Y:S02]  /*2e50*/  FMNMX.FTZ R3, R38, R3, !PT ;  /* 0x0000000326037209 */ /* 0x000fe40007810000 */
[----:B------:R-:W-:Y:S02]  /*2e60*/  IADD3 R82, R14, 0x29, RZ ;  /* 0x000000290e527810 */ /* 0x000fe40007ffe0ff */
[----:B------:R-:W-:Y:S02]  /*2e70*/  ISETP.GE.AND P5, PT, R81, R16, PT ;  /* 0x000000105100720c */ /* 0x000fe40003fa6270 */
[----:B------:R-:W-:-:S02]  /*2e80*/  FSEL R153, R84, -INF , !P6 ;  /* 0xff80000054997808 */ /* 0x000fc40007000000 */
[----:B------:R-:W-:Y:S01]  /*2e90*/  FMNMX.FTZ R134, R154, R134, !PT ;  /* 0x000000869a867209 */ /* 0x000fe20007810000 */
[----:B------:R-:W-:Y:S01]  /*2ea0*/  LDSM.16.MT88.4 R84, [R229+0xc000] ;  /* 0x00c00000e554783b */ /* 0x000fe20000004200 */
[----:B------:R-:W-:Y:S02]  /*2eb0*/  ISETP.GE.AND P2, PT, R80, R15, PT ;  /* 0x0000000f5000720c */ /* 0x000fe40003f46270 */
[----:B------:R-:W-:Y:S02]  /*2ec0*/  FSEL R155, R72, -INF , !P3 ;  /* 0xff800000489b7808 */ /* 0x000fe40005800000 */
[----:B------:R-:W-:Y:S02]  /*2ed0*/  FMNMX.FTZ R3, R37, R3, !PT ;  /* 0x0000000325037209 */ /* 0x000fe40007810000 */
[----:B------:R-:W-:Y:S02]  /*2ee0*/  IADD3 R83, R14, 0x30, RZ ;  /* 0x000000300e537810 */ /* 0x000fe40007ffe0ff */
[----:B------:R-:W-:-:S02]  /*2ef0*/  ISETP.GE.AND P4, PT, R82, R16, PT ;  /* 0x000000105200720c */ /* 0x000fc40003f86270 */
[----:B------:R-:W-:Y:S02]  /*2f00*/  FSEL R152, R68, -INF , !P5 ;  /* 0xff80000044987808 */ /* 0x000fe40006800000 */
[----:B------:R-:W-:Y:S02]  /*2f10*/  FMNMX.FTZ R134, R153, R134, !PT ;  /* 0x0000008699867209 */ /* 0x000fe40007810000 */
[----:B------:R-:W-:Y:S02]  /*2f20*/  ISETP.GE.AND P1, PT, R81, R15, PT ;  /* 0x0000000f5100720c */ /* 0x000fe40003f26270 */
[----:B------:R-:W-:Y:S02]  /*2f30*/  FSEL R146, R73, -INF , !P2 ;  /* 0xff80000049927808 */ /* 0x000fe40005000000 */
[----:B------:R-:W-:Y:S01]  /*2f40*/  FMNMX.FTZ R3, R155, R3, !PT ;  /* 0x000000039b037209 */ /* 0x000fe20007810000 */
[----:B------:R-:W-:Y:S01]  /*2f50*/  LDSM.16.MT88.4 R72, [R229+0xc800] ;  /* 0x00c80000e548783b */ /* 0x000fe20000004200 */
[----:B------:R-:W-:-:S02]  /*2f60*/  IADD3 R132, R14, 0x31, RZ ;  /* 0x000000310e847810 */ /* 0x000fc40007ffe0ff */
[----:B------:R-:W-:Y:S02]  /*2f70*/  ISETP.GE.AND P3, PT, R83, R16, PT ;  /* 0x000000105300720c */ /* 0x000fe40003f66270 */
        /* <DEDUP_REMOVED lines=8> */
[----:B-1----:R-:W-:Y:S02]  /*3000*/  FSEL R242, R32, -INF , !P3 ;  /* 0xff80000020f27808 */ /* 0x002fe40005800000 */
[----:B------:R-:W-:Y:S02]  /*3010*/  FMNMX.FTZ R134, R147, R134, !PT ;  /* 0x0000008693867209 */ /* 0x000fe40007810000 */
[----:B------:R-:W-:Y:S01]  /*3020*/  ISETP.GE.AND P1, PT, R83, R15, PT ;  /* 0x0000000f5300720c */ /* 0x000fe20003f26270 */
[----:B------:R-:W-:Y:S01]  /*3030*/  STL [R1+0xa0], R242 ;  /* 0x0000a0f201007387 */ /* 0x000fe20000100800 */
[----:B------:R-:W-:Y:S02]  /*3040*/  FSEL R144, R44, -INF , !P0 ;  /* 0xff8000002c907808 */ /* 0x000fe40004000000 */
[----:B------:R-:W-:-:S02]  /*3050*/  FMNMX.FTZ R3, R145, R3, !PT ;  /* 0x0000000391037209 */ /* 0x000fc40007810000 */
[----:B------:R-:W-:Y:S02]  /*3060*/  IADD3 R135, R14, 0x39, RZ ;  /* 0x000000390e877810 */ /* 0x000fe40007ffe0ff */
[----:B------:R-:W-:Y:S02]  /*3070*/  ISETP.GE.AND P4, PT, R133, R16, PT ;  /* 0x000000108500720c */ /* 0x000fe40003f86270 */
[----:B--2---:R-:W-:Y:S02]  /*3080*/  FSEL R238, R30, -INF , !P5 ;  /* 0xff8000001eee7808 */ /* 0x004fe40006800000 */
[----:B------:R-:W-:Y:S02]  /*3090*/  FMNMX.FTZ R134, R242, R134, !PT ;  /* 0x00000086f2867209 */ /* 0x000fe40007810000 */
[----:B------:R-:W-:Y:S01]  /*30a0*/  ISETP.GE.AND P0, PT, R132, R15, PT ;  /* 0x0000000f8400720c */ /* 0x000fe20003f06270 */
[----:B------:R-:W-:Y:S01]  /*30b0*/  STL [R1+0xa4], R238 ;  /* 0x0000a4ee01007387 */ /* 0x000fe20000100800 */
[----:B---3--:R-:W-:-:S02]  /*30c0*/  FSEL R237, R33, -INF , !P1 ;  /* 0xff80000021ed7808 */ /* 0x008fc40004800000 */
[----:B------:R-:W-:Y:S02]  /*30d0*/  FMNMX.FTZ R3, R144, R3, !PT ;  /* 0x0000000390037209 */ /* 0x000fe40007810000 */
[----:B------:R-:W-:Y:S02]  /*30e0*/  ISETP.GE.AND P3, PT, R135, R16, PT ;  /* 0x000000108700720c */ /* 0x000fe40003f66270 */
[----:B----4-:R-:W-:Y:S02]  /*30f0*/  FSEL R236, R28, -INF , !P4 ;  /* 0xff8000001cec7808 */ /* 0x010fe40006000000 */
[----:B------:R-:W-:Y:S02]  /*3100*/  FMNMX.FTZ R134, R238, R134, !PT ;  /* 0x00000086ee867209 */ /* 0x000fe40007810000 */
[----:B------:R-:W-:Y:S01]  /*3110*/  ISETP.GE.AND P1, PT, R133, R15, PT ;  /* 0x0000000f8500720c */ /* 0x000fe20003f26270 */
[----:B------:R-:W-:Y:S01]  /*3120*/  STL [R1+0xa8], R236 ;  /* 0x0000a8ec01007387 */ /* 0x000fe20000100800 */
[----:B------:R-:W-:-:S02]  /*3130*/  FSEL R239, R31, -INF , !P0 ;  /* 0xff8000001fef7808 */ /* 0x000fc40004000000 */
[----:B------:R-:W-:Y:S02]  /*3140*/  FMNMX.FTZ R3, R237, R3, !PT ;  /* 0x00000003ed037209 */ /* 0x000fe40007810000 */
[----:B------:R-:W-:Y:S02]  /*3150*/  FSEL R232, R27, -INF , !P3 ;  /* 0xff8000001be87808 */ /* 0x000fe40005800000 */
[----:B------:R-:W-:Y:S02]  /*3160*/  FMNMX.FTZ R134, R236, R134, !PT ;  /* 0x00000086ec867209 */ /* 0x000fe40007810000 */
[----:B------:R-:W-:Y:S01]  /*3170*/  ISETP.GE.AND P0, PT, R135, R15, PT ;  /* 0x0000000f8700720c */ /* 0x000fe20003f06270 */
[----:B------:R-:W-:Y:S01]  /*3180*/  STL [R1+0xac], R232 ;  /* 0x0000ace801007387 */ /* 0x000fe20000100800 */
[----:B------:R-:W-:Y:S02]  /*3190*/  FSEL R159, R29, -INF , !P1 ;  /* 0xff8000001d9f7808 */ /* 0x000fe40004800000 */
[----:B------:R-:W-:Y:S01]  /*31a0*/  FMNMX.FTZ R3, R239, R3, !PT ;  /* 0x00000003ef037209 */ /* 0x000fe20007810000 */
[----:B------:R-:W-:Y:S01]  /*31b0*/  STL [R1+0xb0], R237 ;  /* 0x0000b0ed01007387 */ /* 0x000fe20000100800 */
[----:B------:R-:W-:-:S02]  /*31c0*/  FMNMX.FTZ R134, R232, R134, !PT ;  /* 0x00000086e8867209 */ /* 0x000fc40007810000 */
[----:B------:R-:W-:Y:S01]  /*31d0*/  FSEL R158, R26, -INF , !P0 ;  /* 0xff8000001a9e7808 */ /* 0x000fe20004000000 */
[----:B------:R-:W-:Y:S01]  /*31e0*/  STL [R1+0xb4], R15 ;  /* 0x0000b40f01007387 */ /* 0x000fe20000100800 */
[----:B------:R-:W-:Y:S02]  /*31f0*/  FMNMX.FTZ R3, R159, R3, !PT ;  /* 0x000000039f037209 */ /* 0x000fe40007810000 */
[----:B------:R-:W-:Y:S01]  /*3200*/  ISETP.GE.AND P5, PT, R14, R17, PT ;  /* 0x000000110e00720c */ /* 0x000fe20003fa6270 */
[----:B------:R-:W1:Y:S01]  /*3210*/  SHFL.BFLY PT, R6, R134, 0x2, 0x1f ;  /* 0x0c401f0086067f89 */ /* 0x000e6200000e0000 */
[----:B------:R-:W-:Y:S02]  /*3220*/  FMNMX.FTZ R3, R158, R3, !PT ;  /* 0x000000039e037209 */ /* 0x000fe40007810000 */
[-C--:B------:R-:W-:Y:S02]  /*3230*/  ISETP.GE.AND P6, PT, R60, R17.reuse, PT ;  /* 0x000000113c00720c */ /* 0x080fe40003fc6270 */
[----:B------:R-:W-:Y:S01]  /*3240*/  ISETP.GE.AND P4, PT, R61, R18, PT ;  /* 0x000000123d00720c */ /* 0x000fe20003f86270 */
[----:B------:R-:W2:Y:S01]  /*3250*/  SHFL.BFLY PT, R5, R3, 0x2, 0x1f ;  /* 0x0c401f0003057f89 */ /* 0x000ea200000e0000 */
[----:B------:R-:W-:-:S02]  /*3260*/  ISETP.GE.AND P3, PT, R62, R17, PT ;  /* 0x000000113e00720c */ /* 0x000fc40003f66270 */
[-C--:B------:R-:W-:Y:S02]  /*3270*/  ISETP.GE.AND P2, PT, R60, R18.reuse, PT ;  /* 0x000000123c00720c */ /* 0x080fe40003f46270 */
[----:B------:R-:W-:Y:S02]  /*3280*/  ISETP.GE.AND P1, PT, R14, R18, PT ;  /* 0x000000120e00720c */ /* 0x000fe40003f26270 */
[----:B-1----:R-:W-:-:S05]  /*3290*/  FMNMX.FTZ R134, R134, R6, !PT ;  /* 0x0000000686867209 */ /* 0x002fca0007810000 */
[----:B------:R-:W1:Y:S01]  /*32a0*/  SHFL.BFLY PT, R6, R134, 0x1, 0x1f ;  /* 0x0c201f0086067f89 */ /* 0x000e6200000e0000 */
[----:B--2---:R-:W-:-:S05]  /*32b0*/  FMNMX.FTZ R3, R3, R5, !PT ;  /* 0x0000000503037209 */ /* 0x004fca0007810000 */
[----:B------:R-:W2:Y:S01]  /*32c0*/  SHFL.BFLY PT, R7, R3, 0x1, 0x1f ;  /* 0x0c201f0003077f89 */ /* 0x000ea200000e0000 */
[----:B-1----:R-:W-:-:S04]  /*32d0*/  FMNMX.FTZ R134, R134, R6, !PT ;  /* 0x0000000686867209 */ /* 0x002fc80007810000 */
[C---:B------:R-:W-:Y:S01]  /*32e0*/  FSETP.NEU.FTZ.AND P0, PT, R134.reuse, -INF , PT ;  /* 0xff8000008600780b */ /* 0x040fe20003f1d000 */
[----:B------:R-:W-:Y:S01]  /*32f0*/  FMUL.FTZ R13, R134, c[0x0][0x23c] ;  /* 0x00008f00860d7a20 */ /* 0x000fe20000410000 */
[----:B--2---:R-:W-:-:S04]  /*3300*/  FMNMX.FTZ R3, R3, R7, !PT ;  /* 0x0000000703037209 */ /* 0x004fc80007810000 */
[----:B------:R-:W-:Y:S01]  /*3310*/  FSEL R13, R13, RZ, P0 ;  /* 0x000000ff0d0d7208 */ /* 0x000fe20000000000 */
[C---:B------:R-:W-:Y:S01]  /*3320*/  FMUL.FTZ R12, R3.reuse, c[0x0][0x23c] ;  /* 0x00008f00030c7a20 */ /* 0x040fe20000410000 */
[----:B------:R-:W-:-:S03]  /*3330*/  FSETP.NEU.FTZ.AND P0, PT, R3, -INF , PT ;  /* 0xff8000000300780b */ /* 0x000fc60003f1d000 */
[----:B------:R-:W-:Y:S01]  /*3340*/  FFMA.FTZ R5, R8, c[0x0][0x23c], -R13 ;  /* 0x00008f0008057a23 */ /* 0x000fe2000001080d */
[----:B------:R-:W-:Y:S02]  /*3350*/  FSEL R12, R12, RZ, P0 ;  /* 0x000000ff0c0c7208 */ /* 0x000fe40000000000 */
[----:B------:R-:W-:Y:S01]  /*3360*/  ISETP.GE.AND P0, PT, R61, R17, PT ;  /* 0x000000113d00720c */ /* 0x000fe20003f06270 */
[----:B------:R1:W-:Y:S02]  /*3370*/  MUFU.EX2 R241, R5 ;  /* 0x0000000500f17308 */ /* 0x0003e40000000800 */
[--C-:B------:R-:W-:Y:S02]  /*3380*/  FFMA.FTZ R0, R22, c[0x0][0x23c], -R12.reuse ;  /* 0x00008f0016007a23 */ /* 0x100fe4000001080c */
[----:B------:R-:W-:-:S04]  /*3390*/  FFMA.FTZ R2, R20, c[0x0][0x23c], -R12 ;  /* 0x00008f0014027a23 */ /* 0x000fc8000001080c */
[----:B------:R2:W-:Y:S01]  /*33a0*/  MUFU.EX2 R246, R0 ;  /* 0x0000000000f67308 */ /* 0x0005e20000000800 */
[----:B-1----:R-:W-:-:S07]  /*33b0*/  FFMA.FTZ R5, R9, c[0x0][0x23c], -R13 ;  /* 0x00008f0009057a23 */ /* 0x002fce000001080d */
[----:B------:R1:W-:Y:S01]  /*33c0*/  MUFU.EX2 R193, R2 ;  /* 0x0000000200c17308 */ /* 0x0003e20000000800 */
[----:B--2---:R-:W-:-:S07]  /*33d0*/  FFMA.FTZ R0, R23, c[0x0][0x23c], -R13 ;  /* 0x00008f0017007a23 */ /* 0x004fce000001080d */
[----:B------:R2:W3:Y:S08]  /*33e0*/  MUFU.EX2 R240, R5 ;  /* 0x0000000500f07308 */ /* 0x0004f00000000800 */
[----:B------:R4:W-:Y:S01]  /*33f0*/  MUFU.EX2 R234, R0 ;  /* 0x0000000000ea7308 */ /* 0x0009e20000000800 */
[----:B-1----:R-:W-:Y:S02]  /*3400*/  FFMA.FTZ R2, R21, c[0x0][0x23c], -R12 ;  /* 0x00008f0015027a23 */ /* 0x002fe4000001080c */
[----:B--2---:R-:W-:-:S05]  /*3410*/  FFMA.FTZ R5, R11, c[0x0][0x23c], -R13 ;  /* 0x00008f000b057a23 */ /* 0x004fca000001080d */
[----:B------:R-:W1:Y:S01]  /*3420*/  MUFU.EX2 R195, R2 ;  /* 0x0000000200c37308 */ /* 0x000e620000000800 */
[----:B---3--:R-:W-:Y:S01]  /*3430*/  F2FP.BF16.PACK_AB R8, R240, R241 ;  /* 0x000000f1f008723e */ /* 0x008fe200000010ff */
[----:B----4-:R-:W-:-:S06]  /*3440*/  FFMA.FTZ R0, R24, c[0x0][0x23c], -R13 ;  /* 0x00008f0018007a23 */ /* 0x010fcc000001080d */
[----:B------:R2:W-:Y:S08]  /*3450*/  MUFU.EX2 R235, R5 ;  /* 0x0000000500eb7308 */ /* 0x0005f00000000800 */
[----:B------:R3:W4:Y:S01]  /*3460*/  MUFU.EX2 R243, R0 ;  /* 0x0000000000f37308 */ /* 0x0007220000000800 */
[----:B-1----:R-:W-:Y:S01]  /*3470*/  F2FP.BF16.PACK_AB R11, R246, R195 ;  /* 0x000000c3f60b723e */ /* 0x002fe200000010ff */
[----:B--2---:R-:W-:-:S06]  /*3480*/  FFMA.FTZ R5, R19, c[0x0][0x23c], -R13 ;  /* 0x00008f0013057a23 */ /* 0x004fcc000001080d */
[----:B------:R1:W2:Y:S01]  /*3490*/  MUFU.EX2 R245, R5 ;  /* 0x0000000500f57308 */ /* 0x0002a20000000800 */
[----:B---3--:R-:W-:Y:S01]  /*34a0*/  FFMA.FTZ R0, R25, c[0x0][0x23c], -R13 ;  /* 0x00008f0019007a23 */ /* 0x008fe2000001080d */
[----:B----4-:R-:W-:-:S06]  /*34b0*/  F2FP.BF16.PACK_AB R4, R243, R234 ;  /* 0x000000eaf304723e */ /* 0x010fcc00000010ff */
[----:B------:R3:W-:Y:S01]  /*34c0*/  MUFU.EX2 R209, R0 ;  /* 0x0000000000d17308 */ /* 0x0007e20000000800 */
[----:B-1----:R-:W-:Y:S01]  /*34d0*/  FFMA.FTZ R5, R10, c[0x0][0x23c], -R12 ;  /* 0x00008f000a057a23 */ /* 0x002fe2000001080c */
[----:B--2---:R-:W-:-:S06]  /*34e0*/  F2FP.BF16.PACK_AB R10, R245, R235 ;  /* 0x000000ebf50a723e */ /* 0x004fcc00000010ff */
[----:B------:R-:W1:Y:S01]  /*34f0*/  MUFU.EX2 R194, R5 ;  /* 0x0000000500c27308 */ /* 0x000e620000000800 */
[----:B---3--:R-:W-:-:S07]  /*3500*/  FFMA.FTZ R0, R36, c[0x0][0x23c], -R13 ;  /* 0x00008f0024007a23 */ /* 0x008fce000001080d */
[----:B------:R2:W3:Y:S01]  /*3510*/  MUFU.EX2 R211, R0 ;  /* 0x0000000000d37308 */ /* 0x0004e20000000800 */
[----:B-1----:R-:W-:-:S07]  /*3520*/  F2FP.BF16.PACK_AB R9, R193, R194 ;  /* 0x000000c2c109723e */ /* 0x002fce00000010ff */
[----:B------:R-:W-:Y:S01]  /*3530*/  HMMA.16816.F32.BF16 R20, R8, R100, RZ ;  /* 0x000000640814723c */ /* 0x000fe200000418ff */
[----:B--2---:R-:W-:Y:S01]  /*3540*/  FFMA.FTZ R0, R39, c[0x0][0x23c], -R12 ;  /* 0x00008f0027007a23 */ /* 0x004fe2000001080c */
[----:B---3--:R-:W-:-:S03]  /*3550*/  F2FP.BF16.PACK_AB R6, R211, R209 ;  /* 0x000000d1d306723e */ /* 0x008fc600000010ff */
[----:B------:R1:W-:Y:S03]  /*3560*/  MUFU.EX2 R233, R0 ;  /* 0x0000000000e97308 */ /* 0x0003e60000000800 */
[C---:B------:R-:W-:Y:S08]  /*3570*/  HMMA.16816.F32.BF16 R56, R8.reuse, R112, RZ ;  /* 0x000000700838723c */ /* 0x040ff000000418ff */
[----:B------:R-:W-:Y:S01]  /*3580*/  HMMA.16816.F32.BF16 R52, R8, R120, RZ ;  /* 0x000000780834723c */ /* 0x000fe200000418ff */
[----:B-1----:R-:W-:-:S07]  /*3590*/  FFMA.FTZ R0, R40, c[0x0][0x23c], -R12 ;  /* 0x00008f0028007a23 */ /* 0x002fce000001080c */
[C---:B------:R-:W-:Y:S01]  /*35a0*/  HMMA.16816.F32.BF16 R24, R8.reuse, R96, RZ ;  /* 0x000000600818723c */ /* 0x040fe200000418ff */
[----:B------:R1:W2:Y:S07]  /*35b0*/  MUFU.EX2 R210, R0 ;  /* 0x0000000000d27308 */ /* 0x0002ae0000000800 */
[C---:B------:R-:W-:Y:S08]  /*35c0*/  HMMA.16816.F32.BF16 R32, R8.reuse, R76, RZ ;  /* 0x0000004c0820723c */ /* 0x040ff000000418ff */
[----:B------:R-:W-:Y:S01]  /*35d0*/  HMMA.16816.F32.BF16 R28, R8, R84, RZ ;  /* 0x00000054081c723c */ /* 0x000fe200000418ff */
[----:B-1----:R-:W-:Y:S01]  /*35e0*/  FFMA.FTZ R0, R38, c[0x0][0x23c], -R12 ;  /* 0x00008f0026007a23 */ /* 0x002fe2000001080c */
[----:B--2---:R-:W-:-:S03]  /*35f0*/  F2FP.BF16.PACK_AB R5, R210, R233 ;  /* 0x000000e9d205723e */ /* 0x004fc600000010ff */
[----:B------:R1:W-:Y:S03]  /*3600*/  MUFU.EX2 R244, R0 ;  /* 0x0000000000f47308 */ /* 0x0003e60000000800 */
[C---:B------:R-:W-:Y:S08]  /*3610*/  HMMA.16816.F32.BF16 R40, R8.reuse, R78, RZ ;  /* 0x0000004e0828723c */ /* 0x040ff000000418ff */
[----:B------:R-:W-:Y:S01]  /*3620*/  HMMA.16816.F32.BF16 R48, R8, R128, RZ ;  /* 0x000000800830723c */ /* 0x000fe200000418ff */
[----:B-1----:R-:W-:-:S07]  /*3630*/  FFMA.FTZ R0, R37, c[0x0][0x23c], -R12 ;  /* 0x00008f0025007a23 */ /* 0x002fce000001080c */
[C---:B------:R-:W-:Y:S01]  /*3640*/  HMMA.16816.F32.BF16 R36, R8.reuse, R86, RZ ;  /* 0x000000560824723c */ /* 0x040fe200000418ff */
[----:B------:R-:W1:Y:S07]  /*3650*/  MUFU.EX2 R247, R0 ;  /* 0x0000000000f77308 */ /* 0x000e6e0000000800 */
[----:B------:R-:W-:Y:S01]  /*3660*/  HMMA.16816.F32.BF16 R44, R8, R140, RZ ;  /* 0x0000008c082c723c */ /* 0x000fe200000418ff */
[----:B-1----:R-:W-:-:S07]  /*3670*/  F2FP.BF16.PACK_AB R7, R247, R244 ;  /* 0x000000f4f707723e */ /* 0x002fce00000010ff */
[----:B------:R-:W-:Y:S08]  /*3680*/  HMMA.16816.F32.BF16 R164, R4, R92, R20 ;  /* 0x0000005c04a4723c */ /* 0x000ff00000041814 */
[----:B------:R-:W-:Y:S08]  /*3690*/  HMMA.16816.F32.BF16 R20, R8, R122, RZ ;  /* 0x0000007a0814723c */ /* 0x000ff000000418ff */
[----:B------:R-:W-:Y:S08]  /*36a0*/  HMMA.16816.F32.BF16 R220, R4, R88, R24 ;  /* 0x0000005804dc723c */ /* 0x000ff00000041818 */
[----:B------:R-:W-:Y:S01]  /*36b0*/  IMAD.MOV.U32 R227, RZ, RZ, R164 ;  /* 0x000000ffffe37224 */ /* 0x000fe200078e00a4 */
[----:B------:R-:W-:Y:S01]  /*36c0*/  MOV R226, R165 ;  /* 0x000000a500e27202 */ /* 0x000fe20000000f00 */
[----:B------:R-:W-:Y:S01]  /*36d0*/  IMAD.MOV.U32 R225, RZ, RZ, R166 ;  /* 0x000000ffffe17224 */ /* 0x000fe200078e00a6 */
[----:B------:R-:W-:Y:S01]  /*36e0*/  HMMA.16816.F32.BF16 R24, R8, R114, RZ ;  /* 0x000000720818723c */ /* 0x000fe200000418ff */
[----:B------:R-:W-:-:S07]  /*36f0*/  IMAD.MOV.U32 R224, RZ, RZ, R167 ;  /* 0x000000ffffe07224 */ /* 0x000fce00078e00a7 */
[C---:B------:R-:W-:Y:S08]  /*3700*/  HMMA.16816.F32.BF16 R164, R4.reuse, R104, R56 ;  /* 0x0000006804a4723c */ /* 0x040ff00000041838 */
[C---:B------:R-:W-:Y:S08]  /*3710*/  HMMA.16816.F32.BF16 R20, R4.reuse, R110, R20 ;  /* 0x0000006e0414723c */ /* 0x040ff00000041814 */
[C---:B------:R-:W-:Y:S08]  /*3720*/  HMMA.16816.F32.BF16 R180, R4.reuse, R68, R32 ;  /* 0x0000004404b4723c */ /* 0x040ff00000041820 */
[----:B------:R-:W-:Y:S01]  /*3730*/  IMAD.MOV.U32 R59, RZ, RZ, R165 ;  /* 0x000000ffff3b7224 */ /* 0x000fe200078e00a5 */
[----:B------:R-:W-:Y:S01]  /*3740*/  HMMA.16816.F32.BF16 R200, R4, R72, R28 ;  /* 0x0000004804c8723c */ /* 0x000fe2000004181c */
[----:B------:R-:W-:-:S02]  /*3750*/  IMAD.MOV.U32 R58, RZ, RZ, R166 ;  /* 0x000000ffff3a7224 */ /* 0x000fc400078e00a6 */
[----:B------:R-:W-:Y:S02]  /*3760*/  IMAD.MOV.U32 R57, RZ, RZ, R167 ;  /* 0x000000ffff397224 */ /* 0x000fe400078e00a7 */
[----:B------:R-:W-:-:S03]  /*3770*/  IMAD.MOV.U32 R56, RZ, RZ, R164 ;  /* 0x000000ffff387224 */ /* 0x000fc600078e00a4 */
[----:B------:R-:W-:Y:S08]  /*3780*/  HMMA.16816.F32.BF16 R164, R4, R108, R52 ;  /* 0x0000006c04a4723c */ /* 0x000ff00000041834 */
[C---:B------:R-:W-:Y:S08]  /*3790*/  HMMA.16816.F32.BF16 R32, R8.reuse, R98, RZ ;  /* 0x000000620820723c */ /* 0x040ff000000418ff */
[----:B------:R-:W-:Y:S08]  /*37a0*/  HMMA.16816.F32.BF16 R28, R8, R102, RZ ;  /* 0x00000066081c723c */ /* 0x000ff000000418ff */
[----:B------:R-:W-:Y:S01]  /*37b0*/  MOV R55, R164 ;  /* 0x000000a400377202 */ /* 0x000fe20000000f00 */
[----:B------:R-:W-:Y:S01]  /*37c0*/  IMAD.MOV.U32 R54, RZ, RZ, R166 ;  /* 0x000000ffff367224 */ /* 0x000fe200078e00a6 */
[----:B------:R-:W-:Y:S01]  /*37d0*/  HMMA.16816.F32.BF16 R168, R4, R74, R36 ;  /* 0x0000004a04a8723c */ /* 0x000fe20000041824 */
[----:B------:R-:W-:-:S02]  /*37e0*/  IMAD.MOV.U32 R53, RZ, RZ, R167 ;  /* 0x000000ffff357224 */ /* 0x000fc400078e00a7 */
[----:B------:R-:W-:-:S04]  /*37f0*/  IMAD.MOV.U32 R52, RZ, RZ, R165 ;  /* 0x000000ffff347224 */ /* 0x000fc800078e00a5 */
[----:B------:R-:W-:Y:S01]  /*3800*/  IMAD.MOV.U32 R39, RZ, RZ, R22 ;  /* 0x000000ffff277224 */ /* 0x000fe200078e0016 */
[----:B------:R-:W-:Y:S01]  /*3810*/  HMMA.16816.F32.BF16 R164, R4, R70, R40 ;  /* 0x0000004604a4723c */ /* 0x000fe20000041828 */
[----:B------:R-:W-:-:S06]  /*3820*/  IMAD.MOV.U32 R38, RZ, RZ, R21 ;  /* 0x000000ffff267224 */ /* 0x000fcc00078e0015 */
[----:B------:R-:W-:Y:S01]  /*3830*/  IMAD.MOV.U32 R41, RZ, RZ, R20 ;  /* 0x000000ffff297224 */ /* 0x000fe200078e0014 */
[----:B------:R-:W-:Y:S01]  /*3840*/  HMMA.16816.F32.BF16 R48, R4, R116, R48 ;  /* 0x000000740430723c */ /* 0x000fe20000041830 */
[----:B------:R-:W-:-:S07]  /*3850*/  IMAD.MOV.U32 R40, RZ, RZ, R23 ;  /* 0x000000ffff287224 */ /* 0x000fce00078e0017 */
[----:B------:R-:W-:Y:S08]  /*3860*/  HMMA.16816.F32.BF16 R24, R4, R106, R24 ;  /* 0x0000006a0418723c */ /* 0x000ff00000041818 */
[C---:B------:R-:W-:Y:S08]  /*3870*/  HMMA.16816.F32.BF16 R20, R8.reuse, R130, RZ ;  /* 0x000000820814723c */ /* 0x040ff000000418ff */
[----:B------:R-:W-:Y:S01]  /*3880*/  HMMA.16816.F32.BF16 R8, R8, R142, RZ ;  /* 0x0000008e0808723c */ /* 0x000fe200000418ff */
[----:B------:R-:W-:Y:S01]  /*3890*/  IMAD.MOV.U32 R205, RZ, RZ, R49 ;  /* 0x000000ffffcd7224 */ /* 0x000fe200078e0031 */
[----:B------:R-:W-:Y:S01]  /*38a0*/  MOV R232, R48 ;  /* 0x0000003000e87202 */ /* 0x000fe20000000f00 */
[----:B------:R-:W-:-:S02]  /*38b0*/  IMAD.MOV.U32 R15, RZ, RZ, R50 ;  /* 0x000000ffff0f7224 */ /* 0x000fc400078e0032 */
[----:B------:R-:W-:-:S03]  /*38c0*/  IMAD.MOV.U32 R237, RZ, RZ, R51 ;  /* 0x000000ffffed7224 */ /* 0x000fc600078e0033 */
[C---:B------:R-:W-:Y:S07]  /*38d0*/  HMMA.16816.F32.BF16 R184, R4.reuse, R90, R32 ;  /* 0x0000005a04b8723c */ /* 0x040fee0000041820 */
[----:B------:R-:W-:Y:S01]  /*38e0*/  IMAD.MOV.U32 R33, RZ, RZ, R25 ;  /* 0x000000ffff217224 */ /* 0x000fe200078e0019 */
[----:B------:R-:W-:Y:S01]  /*38f0*/  HMMA.16816.F32.BF16 R216, R4, R94, R28 ;  /* 0x0000005e04d8723c */ /* 0x000fe2000004181c */
[----:B------:R-:W-:-:S06]  /*3900*/  IMAD.MOV.U32 R32, RZ, RZ, R26 ;  /* 0x000000ffff207224 */ /* 0x000fcc00078e001a */
[----:B------:R-:W-:Y:S01]  /*3910*/  MOV R31, R27 ;  /* 0x0000001b001f7202 */ /* 0x000fe20000000f00 */
[----:B------:R-:W-:Y:S01]  /*3920*/  IMAD.MOV.U32 R30, RZ, RZ, R24 ;  /* 0x000000ffff1e7224 */ /* 0x000fe200078e0018 */
[C---:B------:R-:W-:Y:S08]  /*3930*/  HMMA.16816.F32.BF16 R48, R4.reuse, R124, R44 ;  /* 0x0000007c0430723c */ /* 0x040ff0000004182c */
[C---:B------:R-:W-:Y:S07]  /*3940*/  HMMA.16816.F32.BF16 R24, R4.reuse, R118, R20 ;  /* 0x000000760418723c */ /* 0x040fee0000041814 */
[----:B------:R-:W-:Y:S01]  /*3950*/  FSEL R22, R197, -INF , !P4 ;  /* 0xff800000c5167808 */ /* 0x000fe20006000000 */
[----:B------:R-:W-:Y:S01]  /*3960*/  HMMA.16816.F32.BF16 R4, R4, R126, R8 ;  /* 0x0000007e0404723c */ /* 0x000fe20000041808 */
[----:B------:R-:W-:-:S02]  /*3970*/  ISETP.GE.AND P4, PT, R63, R17, PT ;  /* 0x000000113f00720c */ /* 0x000fc40003f86270 */
[----:B------:R-:W-:Y:S02]  /*3980*/  FSEL R23, R191, -INF , !P2 ;  /* 0xff800000bf177808 */ /* 0x000fe40005000000 */
[----:B------:R-:W-:Y:S02]  /*3990*/  ISETP.GE.AND P2, PT, R64, R17, PT ;  /* 0x000000114000720c */ /* 0x000fe40003f46270 */
[----:B------:R-:W-:Y:S01]  /*39a0*/  FSEL R8, R198, -INF , !P0 ;  /* 0xff800000c6087808 */ /* 0x000fe20004000000 */
[----:B------:R-:W-:Y:S01]  /*39b0*/  IMAD.MOV.U32 R45, RZ, RZ, R51 ;  /* 0x000000ffff2d7224 */ /* 0x000fe200078e0033 */
[----:B------:R-:W-:Y:S01]  /*39c0*/  FSEL R10, R196, -INF , !P6 ;  /* 0xff800000c40a7808 */ /* 0x000fe20007000000 */
[----:B------:R-:W-:Y:S01]  /*39d0*/  IMAD.MOV.U32 R46, RZ, RZ, R50 ;  /* 0x000000ffff2e7224 */ /* 0x000fe200078e0032 */
[----:B------:R-:W-:Y:S01]  /*39e0*/  FSEL R11, R192, -INF , !P3 ;  /* 0xff800000c00b7808 */ /* 0x000fe20005800000 */
[----:B------:R-:W-:Y:S01]  /*39f0*/  IMAD.MOV.U32 R44, RZ, RZ, R49 ;  /* 0x000000ffff2c7224 */ /* 0x000fe200078e0031 */
[----:B------:R-:W-:Y:S01]  /*3a00*/  ISETP.GE.AND P0, PT, R62, R18, PT ;  /* 0x000000123e00720c */ /* 0x000fe20003f06270 */
[----:B------:R-:W-:Y:S01]  /*3a10*/  IMAD.MOV.U32 R47, RZ, RZ, R48 ;  /* 0x000000ffff2f7224 */ /* 0x000fe200078e0030 */
[----:B------:R-:W-:Y:S01]  /*3a20*/  FSEL R14, R189, -INF , !P4 ;  /* 0xff800000bd0e7808 */ /* 0x000fe20006000000 */
[----:B------:R-:W-:Y:S01]  /*3a30*/  IMAD.MOV.U32 R34, RZ, RZ, R25 ;  /* 0x000000ffff227224 */ /* 0x000fe200078e0019 */
[----:B------:R-:W-:Y:S01]  /*3a40*/  MOV R36, R24 ;  /* 0x0000001800247202 */ /* 0x000fe20000000f00 */
[----:B------:R-:W-:Y:S01]  /*3a50*/  IMAD.MOV.U32 R35, RZ, RZ, R26 ;  /* 0x000000ffff237224 */ /* 0x000fe200078e001a */
[----:B------:R-:W-:Y:S01]  /*3a60*/  ISETP.GE.AND P6, PT, R63, R18, PT ;  /* 0x000000123f00720c */ /* 0x000fe20003fc6270 */
[----:B------:R-:W-:Y:S01]  /*3a70*/  IMAD.MOV.U32 R37, RZ, RZ, R27 ;  /* 0x000000ffff257224 */ /* 0x000fe200078e001b */
[----:B------:R-:W-:-:S02]  /*3a80*/  FSEL R24, R190, -INF , !P0 ;  /* 0xff800000be187808 */ /* 0x000fc40004000000 */
[----:B------:R-:W-:Y:S01]  /*3a90*/  ISETP.GE.AND P0, PT, R65, R17, PT ;  /* 0x000000114100720c */ /* 0x000fe20003f06270 */
[----:B------:R-:W-:Y:S01]  /*3aa0*/  IMAD.MOV.U32 R242, RZ, RZ, R7 ;  /* 0x000000fffff27224 */ /* 0x000fe200078e0007 */
[----:B------:R-:W-:Y:S01]  /*3ab0*/  FSEL R7, R199, -INF , !P5 ;  /* 0xff800000c7077808 */ /* 0x000fe20006800000 */
[----:B------:R-:W-:Y:S01]  /*3ac0*/  IMAD.MOV.U32 R16, RZ, RZ, R4 ;  /* 0x000000ffff107224 */ /* 0x000fe200078e0004 */
[----:B------:R-:W-:Y:S01]  /*3ad0*/  FSEL R19, R188, -INF , !P2 ;  /* 0xff800000bc137808 */ /* 0x000fe20005000000 */
[----:B------:R-:W-:Y:S01]  /*3ae0*/  IMAD.MOV.U32 R236, RZ, RZ, R5 ;  /* 0x000000ffffec7224 */ /* 0x000fe200078e0005 */
[----:B------:R-:W-:Y:S01]  /*3af0*/  FMNMX.FTZ R0, R7, R8, !PT ;  /* 0x0000000807007209 */ /* 0x000fe20007810000 */
[----:B------:R-:W-:Y:S01]  /*3b00*/  IMAD.MOV.U32 R238, RZ, RZ, R6 ;  /* 0x000000ffffee7224 */ /* 0x000fe200078e0006 */
[----:B------:R-:W-:Y:S02]  /*3b10*/  ISETP.GE.AND P3, PT, R64, R18, PT ;  /* 0x000000124000720c */ /* 0x000fe40003f66270 */
[----:B------:R-:W-:-:S02]  /*3b20*/  FMNMX.FTZ R0, R10, R0, !PT ;  /* 0x000000000a007209 */ /* 0x000fc40007810000 */
[----:B------:R-:W-:Y:S02]  /*3b30*/  FSEL R25, R179, -INF , !P6 ;  /* 0xff800000b3197808 */ /* 0x000fe40007000000 */
[----:B------:R-:W-:Y:S02]  /*3b40*/  FMNMX.FTZ R0, R11, R0, !PT ;  /* 0x000000000b007209 */ /* 0x000fe40007810000 */
[----:B------:R-:W-:Y:S02]  /*3b50*/  ISETP.GE.AND P6, PT, R66, R17, PT ;  /* 0x000000114200720c */ /* 0x000fe40003fc6270 */
[----:B------:R-:W-:Y:S02]  /*3b60*/  FMNMX.FTZ R0, R14, R0, !PT ;  /* 0x000000000e007209 */ /* 0x000fe40007810000 */
[----:B------:R-:W-:Y:S02]  /*3b70*/  FSEL R20, R177, -INF , !P0 ;  /* 0xff800000b1147808 */ /* 0x000fe40004000000 */
[----:B------:R-:W-:-:S02]  /*3b80*/  FMNMX.FTZ R0, R19, R0, !PT ;  /* 0x0000000013007209 */ /* 0x000fc40007810000 */
[----:B------:R-:W-:Y:S02]  /*3b90*/  ISETP.GE.AND P4, PT, R65, R18, PT ;  /* 0x000000124100720c */ /* 0x000fe40003f86270 */
[----:B------:R-:W-:Y:S02]  /*3ba0*/  FSEL R26, R178, -INF , !P3 ;  /* 0xff800000b21a7808 */ /* 0x000fe40005800000 */
[----:B------:R-:W-:Y:S02]  /*3bb0*/  ISETP.GE.AND P3, PT, R67, R17, PT ;  /* 0x000000114300720c */ /* 0x000fe40003f66270 */
[----:B------:R-:W-:Y:S02]  /*3bc0*/  FSEL R21, R176, -INF , !P6 ;  /* 0xff800000b0157808 */ /* 0x000fe40007000000 */
[----:B------:R-:W-:Y:S02]  /*3bd0*/  FMNMX.FTZ R0, R20, R0, !PT ;  /* 0x0000000014007209 */ /* 0x000fe40007810000 */
[----:B------:R-:W-:-:S02]  /*3be0*/  ISETP.GE.AND P2, PT, R66, R18, PT ;  /* 0x000000124200720c */ /* 0x000fc40003f46270 */
[----:B------:R-:W-:Y:S02]  /*3bf0*/  FSEL R27, R175, -INF , !P4 ;  /* 0xff800000af1b7808 */ /* 0x000fe40006000000 */
[-C--:B------:R-:W-:Y:S02]  /*3c00*/  ISETP.GE.AND P4, PT, R80, R17.reuse, PT ;  /* 0x000000115000720c */ /* 0x080fe40003f86270 */
[----:B------:R-:W-:Y:S02]  /*3c10*/  FSEL R63, R163, -INF , !P3 ;  /* 0xff800000a33f7808 */ /* 0x000fe40005800000 */
[----:B------:R-:W-:Y:S02]  /*3c20*/  FMNMX.FTZ R0, R21, R0, !PT ;  /* 0x0000000015007209 */ /* 0x000fe40007810000 */
[----:B------:R-:W-:Y:S02]  /*3c30*/  FSEL R28, R174, -INF , !P2 ;  /* 0xff800000ae1c7808 */ /* 0x000fe40005000000 */
[----:B------:R-:W-:-:S02]  /*3c40*/  ISETP.GE.AND P2, PT, R81, R17, PT ;  /* 0x000000115100720c */ /* 0x000fc40003f46270 */
[----:B------:R-:W-:Y:S02]  /*3c50*/  FSEL R62, R162, -INF , !P4 ;  /* 0xff800000a23e7808 */ /* 0x000fe40006000000 */
[----:B------:R-:W-:Y:S02]  /*3c60*/  FMNMX.FTZ R0, R63, R0, !PT ;  /* 0x000000003f007209 */ /* 0x000fe40007810000 */
[-C--:B------:R-:W-:Y:S02]  /*3c70*/  ISETP.GE.AND P3, PT, R82, R17.reuse, PT ;  /* 0x000000115200720c */ /* 0x080fe40003f66270 */
[----:B------:R-:W-:Y:S02]  /*3c80*/  FSEL R61, R157, -INF , !P2 ;  /* 0xff8000009d3d7808 */ /* 0x000fe40005000000 */
[----:B------:R-:W-:Y:S02]  /*3c90*/  FMNMX.FTZ R0, R62, R0, !PT ;  /* 0x000000003e007209 */ /* 0x000fe40007810000 */
[----:B------:R-:W-:-:S02]  /*3ca0*/  ISETP.GE.AND P2, PT, R83, R17, PT ;  /* 0x000000115300720c */ /* 0x000fc40003f46270 */
[----:B------:R-:W-:Y:S02]  /*3cb0*/  FSEL R60, R156, -INF , !P3 ;  /* 0xff8000009c3c7808 */ /* 0x000fe40005800000 */
[----:B------:R-:W-:Y:S02]  /*3cc0*/  FMNMX.FTZ R0, R61, R0, !PT ;  /* 0x000000003d007209 */ /* 0x000fe40007810000 */
[----:B------:R-:W-:Y:S02]  /*3cd0*/  FSEL R156, R139, -INF , !P2 ;  /* 0xff8000008b9c7808 */ /* 0x000fe40005000000 */
[----:B------:R-:W-:Y:S02]  /*3ce0*/  FMNMX.FTZ R0, R60, R0, !PT ;  /* 0x000000003c007209 */ /* 0x000fe40007810000 */
[----:B------:R-:W-:Y:S02]  /*3cf0*/  FSEL R9, R204, -INF , !P1 ;  /* 0xff800000cc097808 */ /* 0x000fe40004800000 */
[----:B------:R-:W-:-:S02]  /*3d00*/  ISETP.GE.AND P2, PT, R132, R17, PT ;  /* 0x000000118400720c */ /* 0x000fc40003f46270 */
[----:B------:R-:W-:Y:S02]  /*3d10*/  FMNMX.FTZ R2, R156, R0, !PT ;  /* 0x000000009c027209 */ /* 0x000fe40007810000 */
[----:B------:R-:W-:Y:S02]  /*3d20*/  FMNMX.FTZ R0, R9, R22, !PT ;  /* 0x0000001609007209 */ /* 0x000fe40007810000 */
[----:B------:R-:W-:Y:S02]  /*3d30*/  FSEL R139, R149, -INF , !P2 ;  /* 0xff800000958b7808 */ /* 0x000fe40005000000 */
[----:B------:R-:W-:Y:S02]  /*3d40*/  ISETP.GE.AND P2, PT, R133, R17, PT ;  /* 0x000000118500720c */ /* 0x000fe40003f46270 */
[----:B------:R-:W-:Y:S02]  /*3d50*/  FMNMX.FTZ R0, R23, R0, !PT ;  /* 0x0000000017007209 */ /* 0x000fe40007810000 */
[----:B------:R-:W-:-:S02]  /*3d60*/  FSEL R157, R136, -INF , !P2 ;  /* 0xff800000889d7808 */ /* 0x000fc40005000000 */
[----:B------:R-:W-:Y:S02]  /*3d70*/  FMNMX.FTZ R2, R139, R2, !PT ;  /* 0x000000028b027209 */ /* 0x000fe40007810000 */
[----:B------:R-:W-:Y:S02]  /*3d80*/  FMNMX.FTZ R0, R24, R0, !PT ;  /* 0x0000000018007209 */ /* 0x000fe40007810000 */
[----:B------:R-:W-:Y:S02]  /*3d90*/  FMNMX.FTZ R4, R157, R2, !PT ;  /* 0x000000029d047209 */ /* 0x000fe40007810000 */
[----:B------:R-:W-:Y:S02]  /*3da0*/  FMNMX.FTZ R2, R25, R0, !PT ;  /* 0x0000000019027209 */ /* 0x000fe40007810000 */
[----:B------:R-:W-:Y:S02]  /*3db0*/  ISETP.GE.AND P1, PT, R135, R17, PT ;  /* 0x000000118700720c */ /* 0x000fe40003f26270 */
[----:B------:R-:W-:-:S02]  /*3dc0*/  FMNMX.FTZ R2, R26, R2, !PT ;  /* 0x000000021a027209 */ /* 0x000fc40007810000 */
[----:B------:R-:W-:Y:S02]  /*3dd0*/  FSEL R138, R138, -INF , !P1 ;  /* 0xff8000008a8a7808 */ /* 0x000fe40004800000 */
[----:B------:R-:W-:Y:S02]  /*3de0*/  ISETP.GE.AND P0, PT, R67, R18, PT ;  /* 0x000000124300720c */ /* 0x000fe40003f06270 */
[----:B------:R-:W-:Y:S02]  /*3df0*/  FMNMX.FTZ R2, R27, R2, !PT ;  /* 0x000000021b027209 */ /* 0x000fe40007810000 */
[----:B------:R-:W-:Y:S02]  /*3e00*/  FMNMX.FTZ R0, R138, R4, !PT ;  /* 0x000000048a007209 */ /* 0x000fe40007810000 */
[----:B------:R-:W-:Y:S02]  /*3e10*/  ISETP.GE.AND P6, PT, R80, R18, PT ;  /* 0x000000125000720c */ /* 0x000fe40003fc6270 */
[----:B------:R-:W-:Y:S01]  /*3e20*/  FSEL R51, R173, -INF , !P0 ;  /* 0xff800000ad337808 */ /* 0x000fe20004000000 */
[----:B------:R-:W1:Y:S01]  /*3e30*/  SHFL.BFLY PT, R4, R0, 0x2, 0x1f ;  /* 0x0c401f0000047f89 */ /* 0x000e6200000e0000 */
[----:B------:R-:W-:-:S02]  /*3e40*/  FMNMX.FTZ R2, R28, R2, !PT ;  /* 0x000000021c027209 */ /* 0x000fc40007810000 */
[----:B------:R-:W-:Y:S02]  /*3e50*/  ISETP.GE.AND P5, PT, R81, R18, PT ;  /* 0x000000125100720c */ /* 0x000fe40003fa6270 */
[----:B------:R-:W-:Y:S02]  /*3e60*/  FSEL R50, R172, -INF , !P6 ;  /* 0xff800000ac327808 */ /* 0x000fe40007000000 */
[----:B------:R-:W-:Y:S02]  /*3e70*/  FMNMX.FTZ R2, R51, R2, !PT ;  /* 0x0000000233027209 */ /* 0x000fe40007810000 */
[----:B------:R-:W-:Y:S02]  /*3e80*/  ISETP.GE.AND P4, PT, R82, R18, PT ;  /* 0x000000125200720c */ /* 0x000fe40003f86270 */
[----:B------:R-:W-:Y:S02]  /*3e90*/  FSEL R49, R161, -INF , !P5 ;  /* 0xff800000a1317808 */ /* 0x000fe40006800000 */
        /* <DEDUP_REMOVED lines=31> */
[----:B------:R-:W-:Y:S02]  /*4090*/  MOV R19, R210 ;  /* 0x000000d200137202 */ /* 0x000fe40000000f00 */
[----:B------:R-:W-:Y:S01]  /*40a0*/  FSETP.NEU.FTZ.AND P0, PT, R136, -INF , PT ;  /* 0xff8000008800780b */ /* 0x000fe20003f1d000 */
[----:B-1----:R-:W-:Y:S01]  /*40b0*/  FFMA.FTZ R4, R10, c[0x0][0x23c], -R2 ;  /* 0x00008f000a047a23 */ /* 0x002fe20000010802 */
[----:B--2---:R-:W-:-:S03]  /*40c0*/  F2FP.BF16.PACK_AB R8, R132, R133 ;  /* 0x000000858408723e */ /* 0x004fc600000010ff */
[----:B------:R1:W-:Y:S02]  /*40d0*/  MUFU.EX2 R135, R4 ;  /* 0x0000000400877308 */ /* 0x0003e40000000800 */
[----:B-1----:R-:W-:-:S06]  /*40e0*/  FFMA.FTZ R4, R11, c[0x0][0x23c], -R2 ;  /* 0x00008f000b047a23 */ /* 0x002fcc0000010802 */
[----:B------:R1:W2:Y:S02]  /*40f0*/  MUFU.EX2 R192, R4 ;  /* 0x0000000400c07308 */ /* 0x0002a40000000800 */
[----:B-1----:R-:W-:Y:S01]  /*4100*/  FFMA.FTZ R4, R14, c[0x0][0x23c], -R2 ;  /* 0x00008f000e047a23 */ /* 0x002fe20000010802 */
[----:B--2---:R-:W-:-:S05]  /*4110*/  F2FP.BF16.PACK_AB R10, R192, R135 ;  /* 0x00000087c00a723e */ /* 0x004fca00000010ff */
[----:B------:R1:W-:Y:S08]  /*4120*/  MUFU.EX2 R14, R0 ;  /* 0x00000000000e7308 */ /* 0x0003f00000000800 */
[----:B------:R2:W-:Y:S01]  /*4130*/  MUFU.EX2 R252, R4 ;  /* 0x0000000400fc7308 */ /* 0x0005e20000000800 */
[----:B-1----:R-:W-:-:S05]  /*4140*/  FMUL.FTZ R0, R136, c[0x0][0x23c] ;  /* 0x00008f0088007a20 */ /* 0x002fca0000410000 */
[----:B------:R-:W-:Y:S01]  /*4150*/  FSEL R0, R0, RZ, P0 ;  /* 0x000000ff00007208 */ /* 0x000fe20000000000 */
[----:B--2---:R-:W-:-:S04]  /*4160*/  FFMA.FTZ R4, R20, c[0x0][0x23c], -R2 ;  /* 0x00008f0014047a23 */ /* 0x004fc80000010802 */
[----:B------:R1:W-:Y:S02]  /*4170*/  MUFU.EX2 R29, R4 ;  /* 0x00000004001d7308 */ /* 0x0003e40000000800 */
[----:B-1----:R-:W-:-:S06]  /*4180*/  FFMA.FTZ R4, R21, c[0x0][0x23c], -R2 ;  /* 0x00008f0015047a23 */ /* 0x002fcc0000010802 */
        /* <DEDUP_REMOVED lines=14> */
[----:B------:R-:W-:Y:S01]  /*4270*/  MOV R84, R42 ;  /* 0x0000002a00547202 */ /* 0x000fe20000000f00 */
[----:B------:R-:W-:-:S03]  /*4280*/  IMAD.MOV.U32 R85, RZ, RZ, R211 ;  /* 0x000000ffff557224 */ /* 0x000fc600078e00d3 */
[----:B------:R-:W-:Y:S01]  /*4290*/  F2FP.BF16.PACK_AB R6, R84, R29 ;  /* 0x0000001d5406723e */ /* 0x000fe200000010ff */
[----:B-1----:R-:W-:-:S04]  /*42a0*/  FFMA.FTZ R4, R26, c[0x0][0x23c], -R0 ;  /* 0x00008f001a047a23 */ /* 0x002fc80000010800 */
[----:B------:R1:W2:Y:S02]  /*42b0*/  MUFU.EX2 R249, R4 ;  /* 0x0000000400f97308 */ /* 0x0002a40000000800 */
[----:B-1----:R-:W-:Y:S01]  /*42c0*/  FFMA.FTZ R4, R27, c[0x0][0x23c], -R0 ;  /* 0x00008f001b047a23 */ /* 0x002fe20000010800 */
[----:B--2---:R-:W-:Y:S01]  /*42d0*/  F2FP.BF16.PACK_AB R5, R249, R248 ;  /* 0x000000f8f905723e */ /* 0x004fe200000010ff */
[----:B------:R-:W-:Y:S04]  /*42e0*/  HMMA.16816.F32.BF16 R24, R8, R76, RZ ;  /* 0x0000004c0818723c */ /* 0x000fe800000418ff */
[----:B------:R1:W-:Y:S03]  /*42f0*/  MUFU.EX2 R251, R4 ;  /* 0x0000000400fb7308 */ /* 0x0003e60000000800 */
[----:B------:R-:W-:Y:S01]  /*4300*/  MOV R76, R30 ;  /* 0x0000001e004c7202 */ /* 0x000fe20000000f00 */
[----:B------:R-:W-:-:S02]  /*4310*/  IMAD.MOV.U32 R77, RZ, RZ, R33 ;  /* 0x000000ffff4d7224 */ /* 0x000fc400078e0021 */
[----:B-1----:R-:W-:-:S04]  /*4320*/  FFMA.FTZ R4, R28, c[0x0][0x23c], -R0 ;  /* 0x00008f001c047a23 */ /* 0x002fc80000010800 */
[----:B------:R1:W2:Y:S02]  /*4330*/  MUFU.EX2 R250, R4 ;  /* 0x0000000400fa7308 */ /* 0x0002a40000000800 */
[----:B-1----:R-:W-:Y:S02]  /*4340*/  F2FP.BF16.PACK_AB R4, R14, R252 ;  /* 0x000000fc0e04723e */ /* 0x002fe400000010ff */
[----:B--2---:R-:W-:-:S07]  /*4350*/  F2FP.BF16.PACK_AB R7, R250, R251 ;  /* 0x000000fbfa07723e */ /* 0x004fce00000010ff */
[C---:B------:R-:W-:Y:S07]  /*4360*/  HMMA.16816.F32.BF16 R148, R4.reuse, R68, R24 ;  /* 0x000000440494723c */ /* 0x040fee0000041818 */
[----:B------:R-:W-:Y:S01]  /*4370*/  IMAD.MOV.U32 R69, RZ, RZ, R205 ;  /* 0x000000ffff457224 */ /* 0x000fe200078e00cd */
[----:B------:R-:W-:Y:S01]  /*4380*/  HMMA.16816.F32.BF16 R160, R4, R72, R20 ;  /* 0x0000004804a0723c */ /* 0x000fe20000041814 */
[----:B------:R-:W-:-:S06]  /*4390*/  IMAD.MOV.U32 R68, RZ, RZ, R41 ;  /* 0x000000ffff447224 */ /* 0x000fcc00078e0029 */
        /* <DEDUP_REMOVED lines=9> */
[----:B------:R-:W-:Y:S01]  /*4430*/  MOV R88, R55 ;  /* 0x0000003700587202 */ /* 0x000fe20000000f00 */
[----:B------:R-:W-:Y:S01]  /*4440*/  HMMA.16816.F32.BF16 R196, R4, R92, R20 ;  /* 0x0000005c04c4723c */ /* 0x000fe20000041814 */
[----:B------:R-:W-:-:S06]  /*4450*/  IMAD.MOV.U32 R89, RZ, RZ, R52 ;  /* 0x000000ffff597224 */ /* 0x000fcc00078e0034 */
[----:B------:R-:W-:Y:S01]  /*4460*/  IMAD.MOV.U32 R92, RZ, RZ, R39 ;  /* 0x000000ffff5c7224 */ /* 0x000fe200078e0027 */
[----:B------:R-:W-:Y:S01]  /*4470*/  HMMA.16816.F32.BF16 R24, R8, R112, RZ ;  /* 0x000000700818723c */ /* 0x000fe200000418ff */
[----:B------:R-:W-:-:S06]  /*4480*/  IMAD.MOV.U32 R93, RZ, RZ, R208 ;  /* 0x000000ffff5d7224 */ /* 0x000fcc00078e00d0 */
[----:B------:R-:W-:Y:S01]  /*4490*/  IMAD.MOV.U32 R112, RZ, RZ, R37 ;  /* 0x000000ffff707224 */ /* 0x000fe200078e0025 */
[----:B------:R-:W-:Y:S01]  /*44a0*/  HMMA.16816.F32.BF16 R20, R8, R120, RZ ;  /* 0x000000780814723c */ /* 0x000fe200000418ff */
[----:B------:R-:W-:-:S06]  /*44b0*/  MOV R113, R36 ;  /* 0x0000002400717202 */ /* 0x000fcc0000000f00 */
[----:B------:R-:W-:Y:S02]  /*44c0*/  IMAD.MOV.U32 R120, RZ, RZ, R47 ;  /* 0x000000ffff787224 */ /* 0x000fe400078e002f */
[----:B------:R-:W-:-:S07]  /*44d0*/  IMAD.MOV.U32 R121, RZ, RZ, R44 ;  /* 0x000000ffff797224 */ /* 0x000fce00078e002c */
        /* <DEDUP_REMOVED lines=9> */
[----:B------:R-:W-:Y:S11]  /*4570*/  IMAD.MOV.U32 R129, RZ, RZ, R53 ;  /* 0x000000ffff817224 */ /* 0x000ff600078e0035 */
[----:B------:R-:W-:Y:S04]  /*4580*/  @!UPT UIADD3 URZ, URZ, URZ, URZ ;  /* 0x0000003f3f3ff290 */ /* 0x000fe8000fffe03f */
        /* <DEDUP_REMOVED lines=8> */
[C---:B------:R-:W-:Y:S01]  /*4610*/  HMMA.16816.F32.BF16 R20, R8.reuse, R86, RZ ;  /* 0x000000560814723c */ /* 0x040fe200000418ff */
[----:B------:R-:W-:Y:S01]  /*4620*/  MOV R117, R15 ;  /* 0x0000000f00757202 */ /* 0x000fe20000000f00 */
[----:B------:R-:W-:Y:S01]  /*4630*/  IMAD.MOV.U32 R78, RZ, RZ, R116 ;  /* 0x000000ffff4e7224 */ /* 0x000fe200078e0074 */
[----:B------:R1:W5:Y:S01]  /*4640*/  LDL.LU R15, [R1+0xb4] ;  /* 0x0000b400010f7983 */ /* 0x0003620000300800 */
[----:B------:R-:W-:Y:S02]  /*4650*/  IMAD.MOV.U32 R116, RZ, RZ, R100 ;  /* 0x000000ffff747224 */ /* 0x000fe400078e0064 */
[----:B------:R-:W-:Y:S02]  /*4660*/  IMAD.MOV.U32 R100, RZ, RZ, R68 ;  /* 0x000000ffff647224 */ /* 0x000fe400078e0044 */
[----:B------:R-:W-:Y:S01]  /*4670*/  HMMA.16816.F32.BF16 R28, R8, R114, RZ ;  /* 0x00000072081c723c */ /* 0x000fe200000418ff */
[----:B------:R-:W-:-:S02]  /*4680*/  IMAD.MOV.U32 R86, RZ, RZ, R109 ;  /* 0x000000ffff567224 */ /* 0x000fc400078e006d */
[----:B------:R-:W-:Y:S02]  /*4690*/  IMAD.MOV.U32 R109, RZ, RZ, R104 ;  /* 0x000000ffff6d7224 */ /* 0x000fe400078e0068 */
[----:B------:R-:W-:-:S03]  /*46a0*/  IMAD.MOV.U32 R87, RZ, RZ, R105 ;  /* 0x000000ffff577224 */ /* 0x000fc600078e0069 */
[C---:B------:R-:W-:Y:S08]  /*46b0*/  HMMA.16816.F32.BF16 R56, R4.reuse, R70, R24 ;  /* 0x000000460438723c */ /* 0x040ff00000041818 */
[C---:B------:R-:W-:Y:S08]  /*46c0*/  HMMA.16816.F32.BF16 R52, R4.reuse, R74, R20 ;  /* 0x0000004a0434723c */ /* 0x040ff00000041814 */
[----:B------:R-:W-:Y:S01]  /*46d0*/  HMMA.16816.F32.BF16 R32, R4, R106, R28 ;  /* 0x0000006a0420723c */ /* 0x000fe2000004181c */
[----:B------:R-:W-:Y:S01]  /*46e0*/  IMAD.MOV.U32 R74, RZ, RZ, R124 ;  /* 0x000000ffff4a7224 */ /* 0x000fe200078e007c */
[----:B------:R-:W-:Y:S01]  /*46f0*/  MOV R124, R112 ;  /* 0x00000070007c7202 */ /* 0x000fe20000000f00 */
[----:B------:R-:W-:-:S02]  /*4700*/  IMAD.MOV.U32 R104, RZ, RZ, R232 ;  /* 0x000000ffff687224 */ /* 0x000fc400078e00e8 */
[----:B------:R-:W-:Y:S02]  /*4710*/  IMAD.MOV.U32 R75, RZ, RZ, R125 ;  /* 0x000000ffff4b7224 */ /* 0x000fe400078e007d */
[----:B------:R-:W-:Y:S01]  /*4720*/  IMAD.MOV.U32 R105, RZ, RZ, R69 ;  /* 0x000000ffff697224 */ /* 0x000fe200078e0045 */
[C---:B------:R-:W-:Y:S08]  /*4730*/  HMMA.16816.F32.BF16 R24, R8.reuse, R98, RZ ;  /* 0x000000620818723c */ /* 0x040ff000000418ff */
[----:B------:R-:W-:Y:S01]  /*4740*/  HMMA.16816.F32.BF16 R20, R8, R102, RZ ;  /* 0x000000660814723c */ /* 0x000fe200000418ff */
[----:B------:R-:W-:-:S02]  /*4750*/  IMAD.MOV.U32 R112, RZ, RZ, R236 ;  /* 0x000000ffff707224 */ /* 0x000fc400078e00ec */
[----:B------:R-:W-:Y:S02]  /*4760*/  IMAD.MOV.U32 R99, RZ, RZ, R108 ;  /* 0x000000ffff637224 */ /* 0x000fe400078e006c */
[----:B------:R-:W-:Y:S02]  /*4770*/  IMAD.MOV.U32 R108, RZ, RZ, R113 ;  /* 0x000000ffff6c7224 */ /* 0x000fe400078e0071 */
[----:B------:R-:W-:Y:S01]  /*4780*/  MOV R103, R128 ;  /* 0x0000008000677202 */ /* 0x000fe20000000f00 */
[----:B------:R-:W-:Y:S02]  /*4790*/  IMAD.MOV.U32 R125, RZ, RZ, R92 ;  /* 0x000000ffff7d7224 */ /* 0x000fe400078e005c */
[----:B------:R-:W-:-:S06]  /*47a0*/  IMAD.MOV.U32 R98, RZ, RZ, R129 ;  /* 0x000000ffff627224 */ /* 0x000fcc00078e0081 */
[C---:B------:R-:W-:Y:S08]  /*47b0*/  HMMA.16816.F32.BF16 R44, R4.reuse, R90, R24 ;  /* 0x0000005a042c723c */ /* 0x040ff00000041818 */
[----:B------:R-:W-:Y:S08]  /*47c0*/  HMMA.16816.F32.BF16 R40, R4, R94, R20 ;  /* 0x0000005e0428723c */ /* 0x000ff00000041814 */
[C---:B------:R-:W-:Y:S08]  /*47d0*/  HMMA.16816.F32.BF16 R24, R8.reuse, R122, RZ ;  /* 0x0000007a0818723c */ /* 0x040ff000000418ff */
[C---:B------:R-:W-:Y:S08]  /*47e0*/  HMMA.16816.F32.BF16 R20, R8.reuse, R130, RZ ;  /* 0x000000820814723c */ /* 0x040ff000000418ff */
[----:B------:R-:W-:Y:S08]  /*47f0*/  HMMA.16816.F32.BF16 R8, R8, R142, RZ ;  /* 0x0000008e0808723c */ /* 0x000ff000000418ff */
[C---:B------:R-:W-:Y:S08]  /*4800*/  HMMA.16816.F32.BF16 R24, R4.reuse, R110, R24 ;  /* 0x0000006e0418723c */ /* 0x040ff00000041818 */
[C---:B------:R-:W-:Y:S01]  /*4810*/  HMMA.16816.F32.BF16 R36, R4.reuse, R118, R20 ;  /* 0x000000760424723c */ /* 0x040fe20000041814 */
[----:B------:R-:W2:Y:S07]  /*4820*/  LDSM.16.MT88.4 R20, [R228+0xd000] ;  /* 0x00d00000e414783b */ /* 0x000eae0000004200 */
[----:B------:R-:W-:Y:S07]  /*4830*/  HMMA.16816.F32.BF16 R28, R4, R126, R8 ;  /* 0x0000007e041c723c */ /* 0x000fee0000041808 */
[----:B------:R-:W-:-:S04]  /*4840*/  FFMA.FTZ R4, R63, c[0x0][0x23c], -R2 ;  /* 0x00008f003f047a23 */ /* 0x000fc80000010802 */
[----:B------:R3:W-:Y:S02]  /*4850*/  MUFU.EX2 R208, R4 ;  /* 0x0000000400d07308 */ /* 0x0007e40000000800 */
[----:B---3--:R-:W-:-:S06]  /*4860*/  FFMA.FTZ R4, R62, c[0x0][0x23c], -R2 ;  /* 0x00008f003e047a23 */ /* 0x008fcc0000010802 */
[----:B------:R3:W4:Y:S02]  /*4870*/  MUFU.EX2 R209, R4 ;  /* 0x0000000400d17308 */ /* 0x0007240000000800 */
[----:B---3--:R-:W-:Y:S01]  /*4880*/  FFMA.FTZ R4, R61, c[0x0][0x23c], -R2 ;  /* 0x00008f003d047a23 */ /* 0x008fe20000010802 */
[----:B----4-:R-:W-:-:S05]  /*4890*/  F2FP.BF16.PACK_AB R8, R209, R208 ;  /* 0x000000d0d108723e */ /* 0x010fca00000010ff */
        /* <DEDUP_REMOVED lines=15> */
[----:B------:R3:W-:Y:S01]  /*4990*/  MUFU.EX2 R50, R4 ;  /* 0x0000000400327308 */ /* 0x0007e20000000800 */
[----:B------:R-:W-:Y:S02]  /*49a0*/  IMAD.MOV.U32 R128, RZ, RZ, R237 ;  /* 0x000000ffff807224 */ /* 0x000fe400078e00ed */
[----:B------:R-:W4:Y:S01]  /*49b0*/  LDL.LU R237, [R1+0xb0] ;  /* 0x0000b00001ed7983 */ /* 0x000f220000300800 */
[----:B------:R-:W-:Y:S01]  /*49c0*/  IMAD.MOV.U32 R113, RZ, RZ, R238 ;  /* 0x000000ffff717224 */ /* 0x000fe200078e00ee */
[C---:B--2---:R-:W-:Y:S02]  /*49d0*/  HMMA.16816.F32.BF16 R148, R8.reuse, R20, R148 ;  /* 0x000000140894723c */ /* 0x044fe40000041894 */
[----:B------:R-:W2:Y:S04]  /*49e0*/  LDL.LU R232, [R1+0xac] ;  /* 0x0000ac0001e87983 */ /* 0x000ea80000300800 */
[----:B------:R-:W2:Y:S01]  /*49f0*/  LDL.LU R236, [R1+0xa8] ;  /* 0x0000a80001ec7983 */ /* 0x000ea20000300800 */
[----:B------:R-:W-:Y:S01]  /*4a00*/  IMAD.MOV.U32 R92, RZ, RZ, R242 ;  /* 0x000000ffff5c7224 */ /* 0x000fe200078e00f2 */
[----:B------:R-:W-:Y:S02]  /*4a10*/  HMMA.16816.F32.BF16 R56, R8, R22, R56 ;  /* 0x000000160838723c */ /* 0x000fe40000041838 */
[----:B------:R-:W2:Y:S01]  /*4a20*/  LDL.LU R238, [R1+0xa4] ;  /* 0x0000a40001ee7983 */ /* 0x000ea20000300800 */
[----:B---3--:R-:W-:-:S03]  /*4a30*/  FFMA.FTZ R4, R153, c[0x0][0x23c], -R13 ;  /* 0x00008f0099047a23 */ /* 0x008fc6000001080d */
[----:B------:R-:W3:Y:S01]  /*4a40*/  LDL.LU R242, [R1+0xa0] ;  /* 0x0000a00001f27983 */ /* 0x000ee20000300800 */
        /* <DEDUP_REMOVED lines=17> */
[C---:B------:R-:W-:Y:S08]  /*4b60*/  HMMA.16816.F32.BF16 R144, R4.reuse, R20, R180 ;  /* 0x000000140490723c */ /* 0x040ff000000418b4 */
[----:B------:R-:W-:Y:S01]  /*4b70*/  HMMA.16816.F32.BF16 R152, R4, R22, R164 ;  /* 0x000000160498723c */ /* 0x000fe200000418a4 */
[----:B------:R-:W1:Y:S07]  /*4b80*/  LDSM.16.MT88.4 R20, [R229+0xd000] ;  /* 0x00d00000e514783b */ /* 0x000e6e0000004200 */
[-C--:B-1----:R-:W-:Y:S08]  /*4b90*/  HMMA.16816.F32.BF16 R160, R8, R20.reuse, R160 ;  /* 0x0000001408a0723c */ /* 0x082ff000000418a0 */
[C---:B------:R-:W-:Y:S07]  /*4ba0*/  HMMA.16816.F32.BF16 R164, R4.reuse, R20, R200 ;  /* 0x0000001404a4723c */ /* 0x040fee00000418c8 */
[----:B------:R-:W-:Y:S01]  /*4bb0*/  IMAD.MOV.U32 R200, RZ, RZ, R227 ;  /* 0x000000ffffc87224 */ /* 0x000fe200078e00e3 */
[----:B------:R-:W-:Y:S01]  /*4bc0*/  HMMA.16816.F32.BF16 R168, R4, R22, R168 ;  /* 0x0000001604a8723c */ /* 0x000fe200000418a8 */
[----:B------:R-:W-:Y:S01]  /*4bd0*/  IMAD.MOV.U32 R201, RZ, RZ, R226 ;  /* 0x000000ffffc97224 */ /* 0x000fe200078e00e2 */
[----:B------:R-:W-:Y:S01]  /*4be0*/  MOV R202, R225 ;  /* 0x000000e100ca7202 */ /* 0x000fe20000000f00 */
[----:B------:R-:W-:-:S05]  /*4bf0*/  IMAD.MOV.U32 R203, RZ, RZ, R224 ;  /* 0x000000ffffcb7224 */ /* 0x000fca00078e00e0 */
        /* <DEDUP_REMOVED lines=11> */
[----:B------:R-:W1:Y:S01]  /*4cb0*/  LDSM.16.MT88.4 R20, [R228+0xf000] ;  /* 0x00f00000e414783b */ /* 0x000e620000004200 */
[----:B------:R-:W-:Y:S01]  /*4cc0*/  IMAD.MOV.U32 R90, RZ, RZ, R103 ;  /* 0x000000ffff5a7224 */ /* 0x000fe200078e0067 */
[----:B------:R-:W-:Y:S01]  /*4cd0*/  MOV R129, R16 ;  /* 0x0000001000817202 */ /* 0x000fe20000000f00 */
[----:B------:R-:W-:Y:S01]  /*4ce0*/  IMAD.MOV.U32 R91, RZ, RZ, R98 ;  /* 0x000000ffff5b7224 */ /* 0x000fe200078e0062 */
[----:B------:R-:W-:Y:S01]  /*4cf0*/  MOV R94, R124 ;  /* 0x0000007c005e7202 */ /* 0x000fe20000000f00 */
[----:B------:R-:W-:Y:S01]  /*4d00*/  IMAD.MOV.U32 R102, RZ, RZ, R125 ;  /* 0x000000ffff667224 */ /* 0x000fe200078e007d */
[----:B------:R1:W5:Y:S02]  /*4d10*/  LDL.LU R16, [R1+0x9c] ;  /* 0x00009c0001107983 */ /* 0x0003640000300800 */
[-C--:B-1----:R-:W-:Y:S08]  /*4d20*/  HMMA.16816.F32.BF16 R68, R8, R20.reuse, R172 ;  /* 0x000000140844723c */ /* 0x082ff000000418ac */
[C---:B------:R-:W-:Y:S08]  /*4d30*/  HMMA.16816.F32.BF16 R72, R4.reuse, R20, R72 ;  /* 0x000000140448723c */ /* 0x040ff00000041848 */
[-C--:B------:R-:W-:Y:S08]  /*4d40*/  HMMA.16816.F32.BF16 R76, R4, R22.reuse, R76 ;  /* 0x00000016044c723c */ /* 0x080ff0000004184c */
[----:B------:R-:W-:Y:S01]  /*4d50*/  HMMA.16816.F32.BF16 R216, R8, R22, R32 ;  /* 0x0000001608d8723c */ /* 0x000fe20000041820 */
[----:B------:R-:W1:Y:S01]  /*4d60*/  LDSM.16.MT88.4 R20, [R229+0xf000] ;  /* 0x00f00000e514783b */ /* 0x000e620000004200 */
[----:B------:R-:W-:-:S02]  /*4d70*/  IMAD.MOV.U32 R103, RZ, RZ, R116 ;  /* 0x000000ffff677224 */ /* 0x000fc400078e0074 */
[----:B------:R-:W-:Y:S02]  /*4d80*/  IMAD.MOV.U32 R95, RZ, RZ, R117 ;  /* 0x000000ffff5f7224 */ /* 0x000fe400078e0075 */
[----:B------:R-:W-:Y:S02]  /*4d90*/  IMAD.MOV.U32 R98, RZ, RZ, R128 ;  /* 0x000000ffff627224 */ /* 0x000fe400078e0080 */
[----:B------:R-:W-:Y:S02]  /*4da0*/  IMAD.MOV.U32 R116, RZ, RZ, R92 ;  /* 0x000000ffff747224 */ /* 0x000fe400078e005c */
[----:B------:R-:W-:Y:S02]  /*4db0*/  IMAD.MOV.U32 R117, RZ, RZ, R93 ;  /* 0x000000ffff757224 */ /* 0x000fe400078e005d */
[----:B------:R-:W-:Y:S02]  /*4dc0*/  IMAD.MOV.U32 R92, RZ, RZ, R245 ;  /* 0x000000ffff5c7224 */ /* 0x000fe400078e00f5 */
        /* <DEDUP_REMOVED lines=11> */
[----:B------:R-:W-:Y:S01]  /*4e80*/  IMAD.MOV.U32 R129, RZ, RZ, R85 ;  /* 0x000000ffff817224 */ /* 0x000fe200078e0055 */
[----:B-1----:R-:W-:Y:S08]  /*4e90*/  HMMA.16816.F32.BF16 R92, R4, R22, R100 ;  /* 0x00000016045c723c */ /* 0x002ff00000041864 */
[-C--:B------:R-:W-:Y:S08]  /*4ea0*/  HMMA.16816.F32.BF16 R84, R8, R20.reuse, R188 ;  /* 0x000000140854723c */ /* 0x080ff000000418bc */
[----:B------:R-:W-:Y:S08]  /*4eb0*/  HMMA.16816.F32.BF16 R88, R4, R20, R88 ;  /* 0x000000140458723c */ /* 0x000ff00000041858 */
[----:B------:R-:W-:Y:S01]  /*4ec0*/  HMMA.16816.F32.BF16 R100, R8, R22, R24 ;  /* 0x000000160864723c */ /* 0x000fe20000041818 */
[----:B------:R-:W1:Y:S04]  /*4ed0*/  LDSM.16.MT88.4 R24, [R231+0xf000] ;  /* 0x00f00000e718783b */ /* 0x000e680000004200 */
[----:B------:R-:W3:Y:S01]  /*4ee0*/  LDSM.16.MT88.4 R20, [R230+0xf000] ;  /* 0x00f00000e614783b */ /* 0x000ee20000004200 */
[----:B------:R-:W-:Y:S01]  /*4ef0*/  MOV R124, R112 ;  /* 0x00000070007c7202 */ /* 0x000fe20000000f00 */
[----:B------:R-:W-:Y:S01]  /*4f00*/  IMAD.MOV.U32 R125, RZ, RZ, R113 ;  /* 0x000000ffff7d7224 */ /* 0x000fe200078e0071 */
[----:B------:R-:W-:Y:S01]  /*4f10*/  MOV R110, R115 ;  /* 0x00000073006e7202 */ /* 0x000fe20000000f00 */
[----:B------:R-:W-:-:S02]  /*4f20*/  IMAD.MOV.U32 R122, RZ, RZ, R123 ;  /* 0x000000ffff7a7224 */ /* 0x000fc400078e007b */
[----:B------:R-:W-:Y:S01]  /*4f30*/  IMAD.MOV.U32 R123, RZ, RZ, R114 ;  /* 0x000000ffff7b7224 */ /* 0x000fe200078e0072 */
[----:B------:R-:W-:Y:S01]  /*4f40*/  MOV R174, R125 ;  /* 0x0000007d00ae7202 */ /* 0x000fe20000000f00 */
[----:B------:R-:W-:Y:S02]  /*4f50*/  IMAD.MOV.U32 R172, RZ, RZ, R99 ;  /* 0x000000ffffac7224 */ /* 0x000fe400078e0063 */
[----:B------:R-:W-:Y:S02]  /*4f60*/  IMAD.MOV.U32 R173, RZ, RZ, R124 ;  /* 0x000000ffffad7224 */ /* 0x000fe400078e007c */
[----:B------:R-:W-:Y:S02]  /*4f70*/  IMAD.MOV.U32 R175, RZ, RZ, R116 ;  /* 0x000000ffffaf7224 */ /* 0x000fe400078e0074 */
[----:B------:R-:W-:Y:S01]  /*4f80*/  IMAD.MOV.U32 R115, RZ, RZ, R117 ;  /* 0x000000ffff737224 */ /* 0x000fe200078e0075 */
[----:B--2---:R-:W-:Y:S01]  /*4f90*/  MOV R117, R232 ;  /* 0x000000e800757202 */ /* 0x004fe20000000f00 */
[----:B------:R-:W-:-:S02]  /*4fa0*/  IMAD.MOV.U32 R118, RZ, RZ, R239 ;  /* 0x000000ffff767224 */ /* 0x000fc400078e00ef */
[----:B----4-:R-:W-:Y:S02]  /*4fb0*/  IMAD.MOV.U32 R119, RZ, RZ, R237 ;  /* 0x000000ffff777224 */ /* 0x010fe400078e00ed */
[----:B------:R-:W-:Y:S01]  /*4fc0*/  IMAD.MOV.U32 R116, RZ, RZ, R236 ;  /* 0x000000ffff747224 */ /* 0x000fe200078e00ec */
[C---:B-1----:R-:W-:Y:S08]  /*4fd0*/  HMMA.16816.F32.BF16 R104, R4.reuse, R24, R104 ;  /* 0x000000180468723c */ /* 0x042ff00000041868 */
[C---:B------:R-:W-:Y:S08]  /*4fe0*/  HMMA.16816.F32.BF16 R108, R4.reuse, R26, R108 ;  /* 0x0000001a046c723c */ /* 0x040ff0000004186c */
[C---:B---3--:R-:W-:Y:S08]  /*4ff0*/  HMMA.16816.F32.BF16 R120, R4.reuse, R20, R120 ;  /* 0x000000140478723c */ /* 0x048ff00000041878 */
[----:B------:R-:W-:Y:S07]  /*5000*/  HMMA.16816.F32.BF16 R32, R4, R22, R172 ;  /* 0x000000160420723c */ /* 0x000fee00000418ac */
[----:B------:R-:W-:-:S02]  /*5010*/  FFMA.FTZ R4, R156, c[0x0][0x23c], -R2 ;  /* 0x00008f009c047a23 */ /* 0x000fc40000010802 */
[----:B------:R-:W-:Y:S02]  /*5020*/  IMAD.MOV.U32 R175, RZ, RZ, R43 ;  /* 0x000000ffffaf7224 */ /* 0x000fe400078e002b */
[C---:B------:R-:W-:Y:S08]  /*5030*/  HMMA.16816.F32.BF16 R40, R8.reuse, R26, R36 ;  /* 0x0000001a0828723c */ /* 0x040ff00000041824 */
[C---:B------:R-:W-:Y:S01]  /*5040*/  HMMA.16816.F32.BF16 R36, R8.reuse, R22, R28 ;  /* 0x000000160824723c */ /* 0x040fe2000004181c */
[----:B------:R1:W-:Y:S07]  /*5050*/  MUFU.EX2 R23, R4 ;  /* 0x0000000400177308 */ /* 0x0003ee0000000800 */
[----:B------:R-:W-:Y:S01]  /*5060*/  HMMA.16816.F32.BF16 R212, R8, R24, R212 ;  /* 0x0000001808d4723c */ /* 0x000fe200000418d4 */
[----:B-1----:R-:W-:-:S04]  /*5070*/  FFMA.FTZ R4, R139, c[0x0][0x23c], -R2 ;  /* 0x00008f008b047a23 */ /* 0x002fc80000010802 */
[----:B------:R1:W2:Y:S01]  /*5080*/  MUFU.EX2 R25, R4 ;  /* 0x0000000400197308 */ /* 0x0002a20000000800 */
[----:B------:R-:W-:Y:S02]  /*5090*/  IMAD.MOV.U32 R174, RZ, RZ, R118 ;  /* 0x000000ffffae7224 */ /* 0x000fe400078e0076 */
[----:B------:R-:W-:Y:S02]  /*50a0*/  IMAD.MOV.U32 R173, RZ, RZ, R119 ;  /* 0x000000ffffad7224 */ /* 0x000fe400078e0077 */
[----:B------:R-:W-:Y:S02]  /*50b0*/  IMAD.MOV.U32 R191, RZ, RZ, R116 ;  /* 0x000000ffffbf7224 */ /* 0x000fe400078e0074 */
[----:B------:R-:W-:Y:S02]  /*50c0*/  IMAD.MOV.U32 R172, RZ, RZ, R117 ;  /* 0x000000ffffac7224 */ /* 0x000fe400078e0075 */
[--C-:B-1----:R-:W-:Y:S02]  /*50d0*/  FFMA.FTZ R4, R157, c[0x0][0x23c], -R2.reuse ;  /* 0x00008f009d047a23 */ /* 0x102fe40000010802 */
[----:B------:R-:W-:-:S04]  /*50e0*/  FFMA.FTZ R2, R138, c[0x0][0x23c], -R2 ;  /* 0x00008f008a027a23 */ /* 0x000fc80000010802 */
[----:B------:R1:W-:Y:S01]  /*50f0*/  MUFU.EX2 R28, R2 ;  /* 0x00000002001c7308 */ /* 0x0003e20000000800 */
[----:B------:R-:W-:Y:S01]  /*5100*/  HMMA.16816.F32.BF16 R116, R8, R20, R204 ;  /* 0x000000140874723c */ /* 0x000fe200000418cc */
[----:B------:R-:W-:Y:S02]  /*5110*/  IMAD.MOV.U32 R113, RZ, RZ, R246 ;  /* 0x000000ffff717224 */ /* 0x000fe400078e00f6 */
[----:B------:R-:W-:Y:S02]  /*5120*/  IMAD.MOV.U32 R131, RZ, RZ, R242 ;  /* 0x000000ffff837224 */ /* 0x000fe400078e00f2 */
[----:B-1----:R-:W-:-:S04]  /*5130*/  FFMA.FTZ R2, R81, c[0x0][0x23c], -R0 ;  /* 0x00008f0051027a23 */ /* 0x002fc80000010800 */
[----:B------:R1:W-:Y:S01]  /*5140*/  MUFU.EX2 R20, R2 ;  /* 0x0000000200147308 */ /* 0x0003e20000000800 */
[----:B------:R-:W-:Y:S01]  /*5150*/  MOV R126, R113 ;  /* 0x00000071007e7202 */ /* 0x000fe20000000f00 */
[----:B------:R-:W-:Y:S02]  /*5160*/  IMAD.MOV.U32 R113, RZ, RZ, R14 ;  /* 0x000000ffff717224 */ /* 0x000fe400078e000e */
[----:B------:R-:W-:Y:S02]  /*5170*/  IMAD.MOV.U32 R14, RZ, RZ, R240 ;  /* 0x000000ffff0e7224 */ /* 0x000fe400078e00f0 */
[----:B------:R-:W-:Y:S02]  /*5180*/  IMAD.MOV.U32 R125, RZ, RZ, R19 ;  /* 0x000000ffff7d7224 */ /* 0x000fe400078e0013 */
[----:B-1----:R-:W-:-:S04]  /*5190*/  FFMA.FTZ R2, R67, c[0x0][0x23c], -R0 ;  /* 0x00008f0043027a23 */ /* 0x002fc80000010800 */
[----:B------:R1:W3:Y:S01]  /*51a0*/  MUFU.EX2 R22, R2 ;  /* 0x0000000200167308 */ /* 0x0002e20000000800 */
[----:B------:R-:W-:Y:S01]  /*51b0*/  MOV R19, R238 ;  /* 0x000000ee00137202 */ /* 0x000fe20000000f00 */
[--C-:B------:R-:W-:Y:S02]  /*51c0*/  FFMA.FTZ R8, R159, c[0x0][0x23c], -R12.reuse ;  /* 0x00008f009f087a23 */ /* 0x100fe4000001080c */
[----:B------:R-:W-:Y:S02]  /*51d0*/  FFMA.FTZ R7, R158, c[0x0][0x23c], -R12 ;  /* 0x00008f009e077a23 */ /* 0x000fe4000001080c */
[----:B------:R-:W4:Y:S01]  /*51e0*/  LDSM.16.MT88.4 R156, [R228+0xd800] ;  /* 0x00d80000e49c783b */ /* 0x000f220000004200 */
[--C-:B-1----:R-:W-:Y:S02]  /*51f0*/  FFMA.FTZ R2, R80, c[0x0][0x23c], -R0.reuse ;  /* 0x00008f0050027a23 */ /* 0x102fe40000010800 */
[----:B------:R-:W-:-:S04]  /*5200*/  FFMA.FTZ R0, R82, c[0x0][0x23c], -R0 ;  /* 0x00008f0052007a23 */ /* 0x000fc80000010800 */
[----:B------:R1:W-:Y:S02]  /*5210*/  MUFU.EX2 R26, R0 ;  /* 0x00000000001a7308 */ /* 0x0003e40000000800 */
[----:B-1----:R-:W-:Y:S01]  /*5220*/  FFMA.FTZ R0, R131, c[0x0][0x23c], -R13 ;  /* 0x00008f0083007a23 */ /* 0x002fe2000001080d */
[----:B------:R-:W-:-:S05]  /*5230*/  MOV R131, R14 ;  /* 0x0000000e00837202 */ /* 0x000fca0000000f00 */
[----:B------:R1:W-:Y:S01]  /*5240*/  MUFU.EX2 R14, R0 ;  /* 0x00000000000e7308 */ /* 0x0003e20000000800 */
[----:B------:R-:W-:Y:S02]  /*5250*/  FFMA.FTZ R6, R174, c[0x0][0x23c], -R12 ;  /* 0x00008f00ae067a23 */ /* 0x000fe4000001080c */
[----:B-1----:R-:W-:-:S05]  /*5260*/  FFMA.FTZ R0, R19, c[0x0][0x23c], -R13 ;  /* 0x00008f0013007a23 */ /* 0x002fca000001080d */
[----:B------:R1:W-:Y:S01]  /*5270*/  MUFU.EX2 R19, R0 ;  /* 0x0000000000137308 */ /* 0x0003e20000000800 */
[----:B------:R-:W-:Y:S01]  /*5280*/  MOV R112, R247 ;  /* 0x000000f700707202 */ /* 0x000fe20000000f00 */
[----:B------:R-:W-:Y:S01]  /*5290*/  IMAD.MOV.U32 R114, RZ, RZ, R128 ;  /* 0x000000ffff727224 */ /* 0x000fe200078e0080 */
[----:B------:R2:W5:Y:S01]  /*52a0*/  LDL.LU R247, [R1+0x98] ;  /* 0x0000980001f77983 */ /* 0x0005620000300800 */
[----:B-1----:R-:W-:-:S04]  /*52b0*/  FFMA.FTZ R0, R191, c[0x0][0x23c], -R13 ;  /* 0x00008f00bf007a23 */ /* 0x002fc8000001080d */
[----:B------:R-:W1:Y:S01]  /*52c0*/  MUFU.EX2 R27, R4 ;  /* 0x00000004001b7308 */ /* 0x000e620000000800 */
[----:B------:R-:W-:Y:S01]  /*52d0*/  IMAD.MOV.U32 R127, RZ, RZ, R112 ;  /* 0x000000ffff7f7224 */ /* 0x000fe200078e0070 */
[----:B------:R-:W-:Y:S06]  /*52e0*/  LDSM.16.MT88.4 R188, [R231+0xd800] ;  /* 0x00d80000e7bc783b */ /* 0x000fec0000004200 */
[----:B------:R-:W1:Y:S01]  /*52f0*/  MUFU.EX2 R24, R2 ;  /* 0x0000000200187308 */ /* 0x000e620000000800 */
[----:B------:R-:W-:Y:S01]  /*5300*/  IMAD.MOV.U32 R130, RZ, RZ, R129 ;  /* 0x000000ffff827224 */ /* 0x000fe200078e0081 */
[----:B------:R1:W5:Y:S06]  /*5310*/  LDL.LU R246, [R1+0x94] ;  /* 0x0000940001f67983 */ /* 0x00036c0000300800 */
[----:B------:R1:W-:Y:S01]  /*5320*/  MUFU.EX2 R21, R0 ;  /* 0x0000000000157308 */ /* 0x0003e20000000800 */
[----:B------:R-:W-:-:S07]  /*5330*/  IMAD.MOV.U32 R128, RZ, RZ, R241 ;  /* 0x000000ffff807224 */ /* 0x000fce00078e00f1 */
[----:B------:R-:W-:Y:S08]  /*5340*/  MUFU.EX2 R10, R8 ;  /* 0x00000008000a7308 */ /* 0x000ff00000000800 */
[----:B------:R-:W-:Y:S01]  /*5350*/  MUFU.EX2 R11, R7 ;  /* 0x00000007000b7308 */ /* 0x000fe20000000800 */
[----:B-1----:R-:W-:Y:S02]  /*5360*/  FFMA.FTZ R0, R172, c[0x0][0x23c], -R13 ;  /* 0x00008f00ac007a23 */ /* 0x002fe4000001080d */
[----:B------:R-:W-:-:S02]  /*5370*/  IMAD.MOV.U32 R207, RZ, RZ, R126 ;  /* 0x000000ffffcf7224 */ /* 0x000fc400078e007e */
[----:B------:R-:W-:Y:S02]  /*5380*/  IMAD.MOV.U32 R124, RZ, RZ, R97 ;  /* 0x000000ffff7c7224 */ /* 0x000fe400078e0061 */
[----:B------:R-:W-:Y:S01]  /*5390*/  FADD.FTZ R4, R194, R193 ;  /* 0x000000c1c2047221 */ /* 0x000fe20000010000 */
[----:B------:R1:W1:Y:S01]  /*53a0*/  MUFU.EX2 R13, R0 ;  /* 0x00000000000d7308 */ /* 0x0002620000000800 */
[----:B------:R-:W-:Y:S02]  /*53b0*/  IMAD.MOV.U32 R126, RZ, RZ, R127 ;  /* 0x000000ffff7e7224 */ /* 0x000fe400078e007f */
[----:B------:R-:W-:Y:S02]  /*53c0*/  IMAD.MOV.U32 R99, RZ, RZ, R96 ;  /* 0x000000ffff637224 */ /* 0x000fe400078e0060 */
[----:B------:R-:W-:Y:S01]  /*53d0*/  IMAD.MOV.U32 R206, RZ, RZ, R175 ;  /* 0x000000ffffce7224 */ /* 0x000fe200078e00af */
[----:B------:R-:W-:Y:S01]  /*53e0*/  MOV R112, R243 ;  /* 0x000000f300707202 */ /* 0x000fe20000000f00 */
[----:B------:R-:W-:Y:S01]  /*53f0*/  IMAD.MOV.U32 R129, RZ, RZ, R235 ;  /* 0x000000ffff817224 */ /* 0x000fe200078e00eb */
[----:B------:R3:W5:Y:S01]  /*5400*/  LDL.LU R245, [R1+0x90] ;  /* 0x0000900001f57983 */ /* 0x0007620000300800 */
[----:B-1----:R-:W-:-:S03]  /*5410*/  FFMA.FTZ R0, R173, c[0x0][0x23c], -R12 ;  /* 0x00008f00ad007a23 */ /* 0x002fc6000001080c */
[----:B------:R1:W5:Y:S01]  /*5420*/  LDL.LU R244, [R1+0x8c] ;  /* 0x00008c0001f47983 */ /* 0x0003620000300800 */
[----:B------:R-:W-:Y:S01]  /*5430*/  MUFU.EX2 R12, R6 ;  /* 0x00000006000c7308 */ /* 0x000fe20000000800 */
[----:B------:R-:W-:Y:S02]  /*5440*/  IMAD.MOV.U32 R127, RZ, RZ, R130 ;  /* 0x000000ffff7f7224 */ /* 0x000fe400078e0082 */
[----:B------:R-:W-:Y:S01]  /*5450*/  FADD.FTZ R5, R128, R131 ;  /* 0x0000008380057221 */ /* 0x000fe20000010000 */
[----:B------:R-:W1:Y:S04]  /*5460*/  LDSM.16.MT88.4 R172, [R229+0xd800] ;  /* 0x00d80000e5ac783b */ /* 0x000e680000004200 */
[----:B------:R4:W4:Y:S01]  /*5470*/  MUFU.EX2 R9, R0 ;  /* 0x0000000000097308 */ /* 0x0009220000000800 */
[----:B------:R-:W-:Y:S01]  /*5480*/  FADD.FTZ R5, R129, R5 ;  /* 0x0000000581057221 */ /* 0x000fe20000010000 */
[----:B------:R-:W-:Y:S01]  /*5490*/  MOV R138, R127 ;  /* 0x0000007f008a7202 */ /* 0x000fe20000000f00 */
[----:B------:R-:W-:Y:S01]  /*54a0*/  IMAD.MOV.U32 R31, RZ, RZ, R126 ;  /* 0x000000ffff1f7224 */ /* 0x000fe200078e007e */
[----:B--2---:R-:W-:Y:S01]  /*54b0*/  F2FP.BF16.PACK_AB R128, R25, R23 ;  /* 0x000000171980723e */ /* 0x004fe200000010ff */
[----:B------:R-:W-:Y:S01]  /*54c0*/  FADD.FTZ R2, R133, R132 ;  /* 0x0000008485027221 */ /* 0x000fe20000010000 */
[----:B---3--:R-:W-:Y:S01]  /*54d0*/  F2FP.BF16.PACK_AB R129, R22, R20 ;  /* 0x000000141681723e */ /* 0x008fe200000010ff */
[----:B------:R-:W-:Y:S01]  /*54e0*/  FADD.FTZ R4, R195, R4 ;  /* 0x00000004c3047221 */ /* 0x000fe20000010000 */
[----:B------:R-:W-:Y:S01]  /*54f0*/  F2FP.BF16.PACK_AB R130, R28, R27 ;  /* 0x0000001b1c82723e */ /* 0x000fe200000010ff */
[----:B------:R-:W-:Y:S01]  /*5500*/  IMAD.MOV.U32 R97, RZ, RZ, R234 ;  /* 0x000000ffff617224 */ /* 0x000fe200078e00ea */
[----:B------:R-:W-:Y:S01]  /*5510*/  F2FP.BF16.PACK_AB R131, R26, R24 ;  /* 0x000000181a83723e */ /* 0x000fe200000010ff */
[----:B------:R-:W-:Y:S01]  /*5520*/  IMAD.MOV.U32 R96, RZ, RZ, R233 ;  /* 0x000000ffff607224 */ /* 0x000fe200078e00e9 */
[----:B------:R-:W-:Y:S01]  /*5530*/  F2FP.BF16.PACK_AB R126, R13, R21 ;  /* 0x000000150d7e723e */ /* 0x000fe200000010ff */
[----:B------:R-:W-:Y:S01]  /*5540*/  IMAD.MOV.U32 R67, RZ, RZ, R114 ;  /* 0x000000ffff437224 */ /* 0x000fe200078e0072 */
[----:B------:R-:W-:Y:S01]  /*5550*/  F2FP.BF16.PACK_AB R127, R11, R10 ;  /* 0x0000000a0b7f723e */ /* 0x000fe200000010ff */
[----:B------:R-:W-:Y:S01]  /*5560*/  IMAD.MOV.U32 R139, RZ, RZ, R115 ;  /* 0x000000ffff8b7224 */ /* 0x000fe200078e0073 */
[----:B------:R2:W5:Y:S01]  /*5570*/  LDL.LU R243, [R1+0x88] ;  /* 0x0000880001f37983 */ /* 0x0005620000300800 */
[----:B----4-:R-:W-:Y:S01]  /*5580*/  FADD.FTZ R0, R65, R64 ;  /* 0x0000004041007221 */ /* 0x010fe20000010000 */
[----:B------:R-:W-:Y:S01]  /*5590*/  MOV R65, R125 ;  /* 0x0000007d00417202 */ /* 0x000fe20000000f00 */
[----:B------:R-:W-:Y:S01]  /*55a0*/  IMAD.MOV.U32 R64, RZ, RZ, R124 ;  /* 0x000000ffff407224 */ /* 0x000fe200078e007c */
[----:B------:R-:W-:Y:S01]  /*55b0*/  F2FP.BF16.PACK_AB R124, R19, R14 ;  /* 0x0000000e137c723e */ /* 0x000fe200000010ff */
[----:B------:R-:W-:Y:S01]  /*55c0*/  FADD.FTZ R2, R135, R2 ;  /* 0x0000000287027221 */ /* 0x000fe20000010000 */
[----:B------:R-:W-:Y:S01]  /*55d0*/  F2FP.BF16.PACK_AB R125, R12, R9 ;  /* 0x000000090c7d723e */ /* 0x000fe200000010ff */
[----:B------:R-:W-:Y:S01]  /*55e0*/  FADD.FTZ R0, R66, R0 ;  /* 0x0000000042007221 */ /* 0x000fe20000010000 */
[----:B------:R-:W-:Y:S01]  /*55f0*/  HMMA.16816.F32.BF16 R148, R128, R156, R148 ;  /* 0x0000009c8094723c */ /* 0x000fe20000041894 */
[----:B------:R-:W-:Y:S01]  /*5600*/  FADD.FTZ R29, R206, R5 ;  /* 0x00000005ce1d7221 */ /* 0x000fe20000010000 */
[----:B------:R2:W5:Y:S01]  /*5610*/  LDL.LU R242, [R1+0x84] ;  /* 0x0000840001f27983 */ /* 0x0005620000300800 */
[----:B------:R-:W-:-:S02]  /*5620*/  FADD.FTZ R8, R207, R4 ;  /* 0x00000004cf087221 */ /* 0x000fc40000010000 */
[----:B------:R-:W-:Y:S01]  /*5630*/  IMAD.MOV.U32 R132, RZ, RZ, R98 ;  /* 0x000000ffff847224 */ /* 0x000fe200078e0062 */
[----:B------:R-:W3:Y:S02]  /*5640*/  LDSM.16.MT88.4 R4, [R230+0xf800] ;  /* 0x00f80000e604783b */ /* 0x000ee40000004200 */
[----:B------:R-:W-:Y:S01]  /*5650*/  HMMA.16816.F32.BF16 R144, R124, R156, R144 ;  /* 0x0000009c7c90723c */ /* 0x000fe20000041890 */
[----:B------:R-:W-:Y:S01]  /*5660*/  IMAD.MOV.U32 R133, RZ, RZ, R99 ;  /* 0x000000ffff857224 */ /* 0x000fe200078e0063 */
[----:B------:R-:W-:Y:S01]  /*5670*/  LDSM.16.MT88.4 R204, [R230+0xd800] ;  /* 0x00d80000e6cc783b */ /* 0x000fe20000004200 */
[----:B------:R-:W-:-:S05]  /*5680*/  FADD.FTZ R30, R192, R2 ;  /* 0x00000002c01e7221 */ /* 0x000fca0000010000 */
[-C--:B------:R-:W-:Y:S01]  /*5690*/  HMMA.16816.F32.BF16 R152, R124, R158.reuse, R152 ;  /* 0x0000009e7c98723c */ /* 0x080fe20000041898 */
[----:B------:R-:W-:Y:S01]  /*56a0*/  FADD.FTZ R2, R83, R0 ;  /* 0x0000000053027221 */ /* 0x000fe20000010000 */
[----:B------:R2:W5:Y:S01]  /*56b0*/  LDL.LU R241, [R1+0x80] ;  /* 0x0000800001f17983 */ /* 0x0005620000300800 */
[----:B------:R-:W-:Y:S02]  /*56c0*/  IMAD.MOV.U32 R135, RZ, RZ, R112 ;  /* 0x000000ffff877224 */ /* 0x000fe400078e0070 */
[----:B------:R-:W-:Y:S01]  /*56d0*/  IMAD.MOV.U32 R66, RZ, RZ, R113 ;  /* 0x000000ffff427224 */ /* 0x000fe200078e0071 */
[----:B------:R-:W-:Y:S02]  /*56e0*/  LDSM.16.MT88.4 R80, [R228+0xf800] ;  /* 0x00f80000e450783b */ /* 0x000fe40000004200 */
[----:B------:R-:W-:Y:S02]  /*56f0*/  HMMA.16816.F32.BF16 R156, R128, R158, R56 ;  /* 0x0000009e809c723c */ /* 0x000fe40000041838 */
[----:B------:R-:W-:Y:S01]  /*5700*/  LDSM.16.MT88.4 R112, [R231+0xf800] ;  /* 0x00f80000e770783b */ /* 0x000fe20000004200 */
[----:B------:R-:W-:-:S02]  /*5710*/  FADD.FTZ R0, R252, R30 ;  /* 0x0000001efc007221 */ /* 0x000fc40000010000 */
[----:B------:R-:W-:Y:S01]  /*5720*/  FADD.FTZ R2, R248, R2 ;  /* 0x00000002f8027221 */ /* 0x000fe20000010000 */
[----:B------:R2:W5:Y:S01]  /*5730*/  LDL.LU R240, [R1+0x7c] ;  /* 0x00007c0001f07983 */ /* 0x0005620000300800 */
[----:B------:R-:W-:Y:S02]  /*5740*/  IMAD.MOV.U32 R59, RZ, RZ, R96 ;  /* 0x000000ffff3b7224 */ /* 0x000fe400078e0060 */
[----:B------:R-:W-:Y:S01]  /*5750*/  IMAD.MOV.U32 R58, RZ, RZ, R97 ;  /* 0x000000ffff3a7224 */ /* 0x000fe200078e0061 */
[-C--:B-1----:R-:W-:Y:S01]  /*5760*/  HMMA.16816.F32.BF16 R160, R128, R172.reuse, R160 ;  /* 0x000000ac80a0723c */ /* 0x082fe200000418a0 */
[----:B------:R-:W1:Y:S01]  /*5770*/  LDSM.16.MT88.4 R96, [R229+0xf800] ;  /* 0x00f80000e560783b */ /* 0x000e620000004200 */
[----:B------:R-:W-:Y:S02]  /*5780*/  FADD.FTZ R8, R59, R8 ;  /* 0x000000083b087221 */ /* 0x000fe40000010000 */
[----:B------:R-:W-:Y:S01]  /*5790*/  FADD.FTZ R2, R249, R2 ;  /* 0x00000002f9027221 */ /* 0x000fe20000010000 */
[----:B------:R2:W5:Y:S03]  /*57a0*/  LDL.LU R239, [R1+0x78] ;  /* 0x0000780001ef7983 */ /* 0x0005660000300800 */
[C---:B------:R-:W-:Y:S01]  /*57b0*/  HMMA.16816.F32.BF16 R164, R124.reuse, R172, R164 ;  /* 0x000000ac7ca4723c */ /* 0x040fe200000418a4 */
[----:B------:R2:W5:Y:S04]  /*57c0*/  LDL.LU R238, [R1+0x74] ;  /* 0x0000740001ee7983 */ /* 0x0005680000300800 */
[----:B------:R2:W5:Y:S03]  /*57d0*/  LDL.LU R237, [R1+0x70] ;  /* 0x0000700001ed7983 */ /* 0x0005660000300800 */
[-C--:B---3--:R-:W-:Y:S01]  /*57e0*/  HMMA.16816.F32.BF16 R120, R124, R4.reuse, R120 ;  /* 0x000000047c78723c */ /* 0x088fe20000041878 */
[----:B------:R2:W5:Y:S04]  /*57f0*/  LDL.LU R236, [R1+0x6c] ;  /* 0x00006c0001ec7983 */ /* 0x0005680000300800 */
[----:B------:R2:W5:Y:S03]  /*5800*/  LDL.LU R235, [R1+0x68] ;  /* 0x0000680001eb7983 */ /* 0x0005660000300800 */
[----:B------:R-:W-:Y:S01]  /*5810*/  HMMA.16816.F32.BF16 R116, R128, R4, R116 ;  /* 0x000000048074723c */ /* 0x000fe20000041874 */
[----:B------:R2:W5:Y:S04]  /*5820*/  LDL.LU R234, [R1+0x64] ;  /* 0x0000640001ea7983 */ /* 0x0005680000300800 */
[----:B------:R2:W5:Y:S02]  /*5830*/  LDL.LU R233, [R1+0x60] ;  /* 0x0000600001e97983 */ /* 0x0005640000300800 */
[----:B------:R-:W-:Y:S01]  /*5840*/  FADD.FTZ R5, R58, R29 ;  /* 0x0000001d3a057221 */ /* 0x000fe20000010000 */
[----:B------:R-:W-:Y:S01]  /*5850*/  HMMA.16816.F32.BF16 R168, R124, R174, R168 ;  /* 0x000000ae7ca8723c */ /* 0x000fe200000418a8 */
[----:B------:R-:W-:Y:S01]  /*5860*/  FADD.FTZ R4, R66, R0 ;  /* 0x0000000042047221 */ /* 0x000fe20000010000 */
[----:B------:R2:W5:Y:S01]  /*5870*/  LDL.LU R232, [R1+0x5c] ;  /* 0x00005c0001e87983 */ /* 0x0005620000300800 */
[----:B------:R-:W-:-:S02]  /*5880*/  FADD.FTZ R0, R135, R5 ;  /* 0x0000000587007221 */ /* 0x000fc40000010000 */
[----:B------:R-:W-:-:S03]  /*5890*/  FADD.FTZ R5, R65, R8 ;  /* 0x0000000841057221 */ /* 0x000fc60000010000 */
[C---:B-1----:R-:W-:Y:S08]  /*58a0*/  HMMA.16816.F32.BF16 R88, R124.reuse, R96, R88 ;  /* 0x000000607c58723c */ /* 0x042ff00000041858 */
[----:B------:R-:W-:Y:S08]  /*58b0*/  HMMA.16816.F32.BF16 R92, R124, R98, R92 ;  /* 0x000000627c5c723c */ /* 0x000ff0000004185c */
[C---:B------:R-:W-:Y:S08]  /*58c0*/  HMMA.16816.F32.BF16 R84, R128.reuse, R96, R84 ;  /* 0x000000608054723c */ /* 0x040ff00000041854 */
[C---:B------:R-:W-:Y:S08]  /*58d0*/  HMMA.16816.F32.BF16 R96, R128.reuse, R98, R100 ;  /* 0x000000628060723c */ /* 0x040ff00000041864 */
[-C--:B------:R-:W-:Y:S08]  /*58e0*/  HMMA.16816.F32.BF16 R176, R128, R188.reuse, R176 ;  /* 0x000000bc80b0723c */ /* 0x080ff000000418b0 */
        /* <DEDUP_REMOVED lines=58> */
[----:B------:R2:W-:Y:S04]  /*5c90*/  STL [R1+0x1c], R5 ;  /* 0x00001c0501007387 */ /* 0x0005e80000100800 */
[----:B------:R2:W-:Y:S04]  /*5ca0*/  STL [R1+0x20], R4 ;  /* 0x0000200401007387 */ /* 0x0005e80000100800 */
[----:B------:R2:W-:Y:S04]  /*5cb0*/  STL [R1+0x28], R0 ;  /* 0x0000280001007387 */ /* 0x0005e80000100800 */
[----:B------:R2:W-:Y:S01]  /*5cc0*/  STL [R1+0x24], R2 ;  /* 0x0000240201007387 */ /* 0x0005e20000100800 */
[----:B------:R-:W-:Y:S11]  /*5cd0*/  ISETP.GE.AND P0, PT, R139, 0x2, PT ;  /* 0x000000028b00780c */ /* 0x000ff60003f06270 */
[----:B------:R-:W-:Y:S02]  /*5ce0*/  @!UPT UIADD3 URZ, URZ, URZ, URZ ;  /* 0x0000003f3f3ff290 */ /* 0x000fe4000fffe03f */
[----:B------:R-:W-:Y:S05]  /*5cf0*/  @!P0 BRA `(.L_x_14) ;  /* 0x00006af000008947 */ /* 0x000fea0003800000 */
[----:B------:R-:W3:Y:S01]  /*5d00*/  LDL.64 R132, [R1+0x30] ;  /* 0x0000300001847983 */ /* 0x000ee20000100a00 */
[----:B--2---:R-:W-:Y:S01]  /*5d10*/  IADD3 R4, R139, -0x2, RZ ;  /* 0xfffffffe8b047810 */ /* 0x004fe20007ffe0ff */
[----:B------:R-:W-:-:S04]  /*5d20*/  DEPBAR.LE SB0, 0x0 ;  /* 0x000080000000791a */ /* 0x000fc80000000000 */
[----:B------:R-:W-:Y:S01]  /*5d30*/  SHF.R.S32.HI R0, RZ, 0x1f, R4 ;  /* 0x0000001fff007819 */ /* 0x000fe20000011404 */
[----:B------:R-:W-:Y:S01]  /*5d40*/  IMAD R2, R4, UR14, RZ ;  /* 0x0000000e04027c24 */ /* 0x000fe2000f8e02ff */
[----:B------:R3:W-:Y:S03]  /*5d50*/  STL [R1+0x18], R4 ;  /* 0x0000180401007387 */ /* 0x0007e60000100800 */
[----:B------:R-:W-:Y:S01]  /*5d60*/  IMAD R0, R0, UR15, R2 ;  /* 0x0000000f00007c24 */ /* 0x000fe2000f8e0202 */
[----:B------:R-:W-:Y:S01]  /*5d70*/  BAR.SYNC.DEFER_BLOCKING 0x0 ;  /* 0x0000000000007b1d */ /* 0x000fe20000010000 */
[----:B---3--:R-:W-:-:S04]  /*5d80*/  IMAD.WIDE.U32 R4, R4, UR15, R132 ;  /* 0x0000000f04047c25 */ /* 0x008fc8000f8e0084 */
        /* <DEDUP_REMOVED lines=47> */
[----:B------:R-:W-:Y:S01]  /*6080*/  MOV R132, R64 ;  /* 0x0000004000847202 */ /* 0x000fe20000000f00 */
[----:B------:R-:W-:-:S02]  /*6090*/  IMAD.MOV.U32 R49, RZ, RZ, R65 ;  /* 0x000000ffff317224 */ /* 0x000fc400078e0041 */
[----:B------:R-:W-:Y:S02]  /*60a0*/  IMAD.MOV.U32 R19, RZ, RZ, R66 ;  /* 0x000000ffff137224 */ /* 0x000fe400078e0042 */
[----:B------:R-:W-:Y:S01]  /*60b0*/  IMAD.MOV.U32 R14, RZ, RZ, R67 ;  /* 0x000000ffff0e7224 */ /* 0x000fe200078e0043 */
[----:B------:R-:W-:Y:S08]  /*60c0*/  HMMA.16816.F32.BF16 R140, R20, R46, RZ ;  /* 0x0000002e148c723c */ /* 0x000ff000000418ff */
[----:B------:R-:W-:Y:S01]  /*60d0*/  HMMA.16816.F32.BF16 R224, R8, R56, R212 ;  /* 0x0000003808e0723c */ /* 0x000fe200000418d4 */
[----:B------:R-:W-:Y:S01]  /*60e0*/  MOV R36, R60 ;  /* 0x0000003c00247202 */ /* 0x000fe20000000f00 */
[----:B------:R-:W-:-:S02]  /*60f0*/  IMAD.MOV.U32 R252, RZ, RZ, R61 ;  /* 0x000000fffffc7224 */ /* 0x000fc400078e003d */
[----:B------:R-:W-:Y:S02]  /*6100*/  IMAD.MOV.U32 R138, RZ, RZ, R62 ;  /* 0x000000ffff8a7224 */ /* 0x000fe400078e003e */
[----:B------:R-:W-:Y:S02]  /*6110*/  IMAD.MOV.U32 R135, RZ, RZ, R63 ;  /* 0x000000ffff877224 */ /* 0x000fe400078e003f */
[----:B------:R-:W-:Y:S08]  /*6120*/  HMMA.16816.F32.BF16 R64, R20, R40, RZ ;  /* 0x000000281440723c */ /* 0x000ff000000418ff */
[----:B------:R-:W-:Y:S08]  /*6130*/  HMMA.16816.F32.BF16 R220, R8, R32, R208 ;  /* 0x0000002008dc723c */ /* 0x000ff000000418d0 */
[----:B------:R-:W-:Y:S01]  /*6140*/  HMMA.16816.F32.BF16 R212, R20, R38, RZ ;  /* 0x0000002614d4723c */ /* 0x000fe200000418ff */
[----:B------:R-:W-:Y:S01]  /*6150*/  IMAD.MOV.U32 R2, RZ, RZ, R225 ;  /* 0x000000ffff027224 */ /* 0x000fe200078e00e1 */
[----:B------:R-:W-:Y:S01]  /*6160*/  MOV R33, R226 ;  /* 0x000000e200217202 */ /* 0x000fe20000000f00 */
[----:B------:R-:W-:-:S02]  /*6170*/  IMAD.MOV.U32 R0, RZ, RZ, R224 ;  /* 0x000000ffff007224 */ /* 0x000fc400078e00e0 */
[----:B------:R-:W-:Y:S02]  /*6180*/  IMAD.MOV.U32 R32, RZ, RZ, R227 ;  /* 0x000000ffff207224 */ /* 0x000fe400078e00e3 */
[----:B------:R-:W-:Y:S01]  /*6190*/  IMAD.MOV.U32 R57, RZ, RZ, R2 ;  /* 0x000000ffff397224 */ /* 0x000fe200078e0002 */
[----:B------:R-:W-:Y:S01]  /*61a0*/  HMMA.16816.F32.BF16 R208, R20, R50, RZ ;  /* 0x0000003214d0723c */ /* 0x000fe200000418ff */
[----:B------:R-:W-:-:S07]  /*61b0*/  IMAD.MOV.U32 R56, RZ, RZ, R0 ;  /* 0x000000ffff387224 */ /* 0x000fce00078e0000 */
[----:B------:R-:W-:Y:S08]  /*61c0*/  HMMA.16816.F32.BF16 R60, R20, R42, RZ ;  /* 0x0000002a143c723c */ /* 0x000ff000000418ff */
[----:B------:R-:W-:Y:S07]  /*61d0*/  HMMA.16816.F32.BF16 R20, R24, R40, RZ ;  /* 0x000000281814723c */ /* 0x000fee00000418ff */
[----:B------:R-:W-:Y:S01]  /*61e0*/  MOV R40, R56 ;  /* 0x0000003800287202 */ /* 0x000fe20000000f00 */
[----:B------:R-:W-:Y:S01]  /*61f0*/  HMMA.16816.F32.BF16 R140, R4, R54, R140 ;  /* 0x00000036048c723c */ /* 0x000fe2000004188c */
[----:B------:R-:W-:-:S07]  /*6200*/  IMAD.MOV.U32 R41, RZ, RZ, R57 ;  /* 0x000000ffff297224 */ /* 0x000fce00078e0039 */
[C---:B-1----:R-:W-:Y:S08]  /*6210*/  HMMA.16816.F32.BF16 R224, R4.reuse, R28, R64 ;  /* 0x0000001c04e0723c */ /* 0x042ff00000041840 */
[----:B------:R-:W-:Y:S07]  /*6220*/  HMMA.16816.F32.BF16 R64, R4, R34, R212 ;  /* 0x000000220440723c */ /* 0x000fee00000418d4 */
[----:B------:R-:W-:Y:S01]  /*6230*/  MOV R212, R132 ;  /* 0x0000008400d47202 */ /* 0x000fe20000000f00 */
[----:B------:R-:W-:Y:S01]  /*6240*/  IMAD.MOV.U32 R214, RZ, RZ, R19 ;  /* 0x000000ffffd67224 */ /* 0x000fe200078e0013 */
[----:B------:R-:W-:Y:S01]  /*6250*/  MOV R133, R140 ;  /* 0x0000008c00857202 */ /* 0x000fe20000000f00 */
        /* <DEDUP_REMOVED lines=9> */
[----:B------:R-:W-:Y:S01]  /*62f0*/  LDSM.16.M88.4 R20, [R233] ;  /* 0x00000000e914783b */ /* 0x000fe20000000200 */
[----:B------:R-:W-:Y:S01]  /*6300*/  IMAD.MOV.U32 R141, RZ, RZ, R45 ;  /* 0x000000ffff8d7224 */ /* 0x000fe200078e002d */
[----:B------:R-:W-:Y:S01]  /*6310*/  HMMA.16816.F32.BF16 R48, R24, R50, RZ ;  /* 0x000000321830723c */ /* 0x000fe200000418ff */
[----:B------:R-:W-:-:S02]  /*6320*/  IMAD.MOV.U32 R143, RZ, RZ, R37 ;  /* 0x000000ffff8f7224 */ /* 0x000fc400078e0025 */
[----:B------:R-:W-:Y:S02]  /*6330*/  IMAD.MOV.U32 R29, RZ, RZ, R36 ;  /* 0x000000ffff1d7224 */ /* 0x000fe400078e0024 */
[----:B------:R-:W-:Y:S02]  /*6340*/  IMAD.MOV.U32 R12, RZ, RZ, R225 ;  /* 0x000000ffff0c7224 */ /* 0x000fe400078e00e1 */
[----:B------:R-:W-:Y:S01]  /*6350*/  IMAD.MOV.U32 R2, RZ, RZ, R226 ;  /* 0x000000ffff027224 */ /* 0x000fe200078e00e2 */
[----:B------:R-:W-:Y:S01]  /*6360*/  HMMA.16816.F32.BF16 R36, R24, R38, RZ ;  /* 0x000000261824723c */ /* 0x000fe200000418ff */
[----:B------:R-:W-:-:S07]  /*6370*/  IMAD.MOV.U32 R0, RZ, RZ, R227 ;  /* 0x000000ffff007224 */ /* 0x000fce00078e00e3 */
[C---:B------:R-:W-:Y:S08]  /*6380*/  HMMA.16816.F32.BF16 R44, R24.reuse, R46, RZ ;  /* 0x0000002e182c723c */ /* 0x040ff000000418ff */
[----:B------:R-:W-:Y:S07]  /*6390*/  HMMA.16816.F32.BF16 R24, R24, R42, RZ ;  /* 0x0000002a1818723c */ /* 0x000fee00000418ff */
[----:B------:R-:W-:Y:S01]  /*63a0*/  IMAD.MOV.U32 R42, RZ, RZ, R33 ;  /* 0x000000ffff2a7224 */ /* 0x000fe200078e0021 */
[----:B------:R-:W-:Y:S01]  /*63b0*/  HMMA.16816.F32.BF16 R208, R4, R58, R208 ;  /* 0x0000003a04d0723c */ /* 0x000fe200000418d0 */
[----:B------:R-:W-:-:S07]  /*63c0*/  MOV R43, R32 ;  /* 0x00000020002b7202 */ /* 0x000fce0000000f00 */
[----:B------:R-:W-:Y:S01]  /*63d0*/  HMMA.16816.F32.BF16 R224, R4, R30, R60 ;  /* 0x0000001e04e0723c */ /* 0x000fe2000004183c */
[----:B------:R-:W1:Y:S07]  /*63e0*/  LDSM.16.M88.4 R4, [R238+0x2000] ;  /* 0x00200000ee04783b */ /* 0x000e6e0000000200 */
        /* <DEDUP_REMOVED lines=10> */
[----:B------:R-:W-:Y:S01]  /*6490*/  IMAD.MOV.U32 R217, RZ, RZ, R252 ;  /* 0x000000ffffd97224 */ /* 0x000fe200078e00fc */
[----:B------:R-:W-:Y:S01]  /*64a0*/  MOV R218, R138 ;  /* 0x0000008a00da7202 */ /* 0x000fe20000000f00 */
[----:B------:R-:W-:-:S04]  /*64b0*/  IMAD.MOV.U32 R219, RZ, RZ, R135 ;  /* 0x000000ffffdb7224 */ /* 0x000fc800078e0087 */
        /* <DEDUP_REMOVED lines=8> */
[C---:B-1----:R-:W-:Y:S08]  /*6540*/  HMMA.16816.F32.BF16 R36, R4.reuse, R28, R140 ;  /* 0x0000001c0424723c */ /* 0x042ff0000004188c */
[----:B------:R-:W-:Y:S07]  /*6550*/  HMMA.16816.F32.BF16 R140, R4, R30, R208 ;  /* 0x0000001e048c723c */ /* 0x000fee00000418d0 */
[----:B------:R-:W-:Y:S01]  /*6560*/  MOV R208, R13 ;  /* 0x0000000d00d07202 */ /* 0x000fe20000000f00 */
[----:B------:R-:W-:Y:S01]  /*6570*/  IMAD.MOV.U32 R209, RZ, RZ, R12 ;  /* 0x000000ffffd17224 */ /* 0x000fe200078e000c */
[----:B------:R-:W-:Y:S01]  /*6580*/  MOV R211, R0 ;  /* 0x0000000000d37202 */ /* 0x000fe20000000f00 */
[----:B------:R-:W-:Y:S01]  /*6590*/  IMAD.MOV.U32 R210, RZ, RZ, R2 ;  /* 0x000000ffffd27224 */ /* 0x000fe200078e0002 */
[C---:B------:R-:W-:Y:S08]  /*65a0*/  HMMA.16816.F32.BF16 R40, R8.reuse, R28, R40 ;  /* 0x0000001c0828723c */ /* 0x040ff00000041828 */
[----:B------:R-:W-:Y:S08]  /*65b0*/  HMMA.16816.F32.BF16 R60, R8, R30, R60 ;  /* 0x0000001e083c723c */ /* 0x000ff0000004183c */
[C---:B--2---:R-:W-:Y:S08]  /*65c0*/  HMMA.16816.F32.BF16 R28, R4.reuse, R20, R208 ;  /* 0x00000014041c723c */ /* 0x044ff000000418d0 */
[----:B------:R-:W-:Y:S08]  /*65d0*/  HMMA.16816.F32.BF16 R224, R4, R22, R224 ;  /* 0x0000001604e0723c */ /* 0x000ff000000418e0 */
[C---:B------:R-:W-:Y:S08]  /*65e0*/  HMMA.16816.F32.BF16 R248, R8.reuse, R20, R248 ;  /* 0x0000001408f8723c */ /* 0x040ff000000418f8 */
[----:B------:R-:W-:Y:S01]  /*65f0*/  IMAD.MOV.U32 R13, RZ, RZ, R28 ;  /* 0x000000ffff0d7224 */ /* 0x000fe200078e001c */
[----:B------:R-:W-:Y:S01]  /*6600*/  MOV R2, R30 ;  /* 0x0000001e00027202 */ /* 0x000fe20000000f00 */
[----:B------:R-:W-:Y:S01]  /*6610*/  IMAD.MOV.U32 R12, RZ, RZ, R29 ;  /* 0x000000ffff0c7224 */ /* 0x000fe200078e001d */
[----:B------:R-:W-:Y:S01]  /*6620*/  HMMA.16816.F32.BF16 R208, R8, R22, R32 ;  /* 0x0000001608d0723c */ /* 0x000fe20000041820 */
[----:B------:R-:W-:Y:S01]  /*6630*/  IMAD.MOV.U32 R0, RZ, RZ, R31 ;  /* 0x000000ffff007224 */ /* 0x000fe200078e001f */
[----:B------:R-:W-:Y:S06]  /*6640*/  LDSM.16.M88.4 R20, [R232] ;  /* 0x00000000e814783b */ /* 0x000fec0000000200 */
[----:B------:R-:W-:Y:S01]  /*6650*/  HMMA.16816.F32.BF16 R28, R4, R26, R220 ;  /* 0x0000001a041c723c */ /* 0x000fe200000418dc */
[----:B------:R-:W1:Y:S07]  /*6660*/  LDSM.16.M88.4 R4, [R237+0x2000] ;  /* 0x00200000ed04783b */ /* 0x000e6e0000000200 */
[C---:B------:R-:W-:Y:S08]  /*6670*/  HMMA.16816.F32.BF16 R212, R8.reuse, R24, R212 ;  /* 0x0000001808d4723c */ /* 0x040ff000000418d4 */
[----:B------:R-:W-:Y:S01]  /*6680*/  HMMA.16816.F32.BF16 R220, R8, R26, R52 ;  /* 0x0000001a08dc723c */ /* 0x000fe20000041834 */
[----:B------:R-:W-:Y:S06]  /*6690*/  LDSM.16.M88.4 R8, [R237] ;  /* 0x00000000ed08783b */ /* 0x000fec0000000200 */
[----:B------:R-:W-:Y:S01]  /*66a0*/  MOV R52, R13 ;  /* 0x0000000d00347202 */ /* 0x000fe20000000f00 */
[----:B------:R-:W-:Y:S01]  /*66b0*/  IMAD.MOV.U32 R138, RZ, RZ, R28 ;  /* 0x000000ffff8a7224 */ /* 0x000fe200078e001c */
[----:B------:R-:W-:Y:S01]  /*66c0*/  MOV R135, R29 ;  /* 0x0000001d00877202 */ /* 0x000fe20000000f00 */
[----:B------:R-:W-:Y:S01]  /*66d0*/  IMAD.MOV.U32 R133, RZ, RZ, R30 ;  /* 0x000000ffff857224 */ /* 0x000fe200078e001e */
[----:B------:R-:W-:Y:S01]  /*66e0*/  MOV R55, R0 ;  /* 0x0000000000377202 */ /* 0x000fe20000000f00 */
[----:B------:R-:W-:-:S02]  /*66f0*/  IMAD.MOV.U32 R132, RZ, RZ, R31 ;  /* 0x000000ffff847224 */ /* 0x000fc400078e001f */
[----:B------:R-:W2:Y:S01]  /*6700*/  LDSM.16.M88.4 R28, [R232+0x800] ;  /* 0x00080000e81c783b */ /* 0x000ea20000000200 */
[----:B------:R-:W-:Y:S02]  /*6710*/  IMAD.MOV.U32 R53, RZ, RZ, R12 ;  /* 0x000000ffff357224 */ /* 0x000fe400078e000c */
[----:B------:R-:W-:Y:S01]  /*6720*/  IMAD.MOV.U32 R54, RZ, RZ, R2 ;  /* 0x000000ffff367224 */ /* 0x000fe200078e0002 */
[C---:B-1----:R-:W-:Y:S11]  /*6730*/  HMMA.16816.F32.BF16 R24, R4.reuse, R20, R56 ;  /* 0x000000140418723c */ /* 0x042ff60000041838 */
[----:B------:R-:W-:Y:S11]  /*6740*/  @!UPT UIADD3 URZ, URZ, URZ, URZ ;  /* 0x0000003f3f3ff290 */ /* 0x000ff6000fffe03f */
[----:B------:R-:W-:Y:S02]  /*6750*/  @!UPT UIADD3 URZ, URZ, URZ, URZ ;  /* 0x0000003f3f3ff290 */ /* 0x000fe4000fffe03f */
[----:B------:R-:W-:Y:S01]  /*6760*/  IMAD.MOV.U32 R33, RZ, RZ, R24 ;  /* 0x000000ffff217224 */ /* 0x000fe200078e0018 */
[----:B------:R-:W-:Y:S01]  /*6770*/  MOV R19, R26 ;  /* 0x0000001a00137202 */ /* 0x000fe20000000f00 */
[----:B------:R-:W-:Y:S02]  /*6780*/  IMAD.MOV.U32 R32, RZ, RZ, R25 ;  /* 0x000000ffff207224 */ /* 0x000fe400078e0019 */
[----:B------:R-:W-:Y:S01]  /*6790*/  IMAD.MOV.U32 R14, RZ, RZ, R27 ;  /* 0x000000ffff0e7224 */ /* 0x000fe200078e001b */
[----:B--2---:R-:W-:Y:S08]  /*67a0*/  HMMA.16816.F32.BF16 R36, R4, R28, R36 ;  /* 0x0000001c0424723c */ /* 0x004ff00000041824 */
[----:B------:R-:W-:Y:S08]  /*67b0*/  HMMA.16816.F32.BF16 R24, R8, R20, R48 ;  /* 0x000000140818723c */ /* 0x000ff00000041830 */
[----:B------:R-:W-:Y:S07]  /*67c0*/  HMMA.16816.F32.BF16 R48, R4, R30, R140 ;  /* 0x0000001e0430723c */ /* 0x000fee000004188c */
[----:B------:R-:W-:Y:S01]  /*67d0*/  IMAD.MOV.U32 R140, RZ, RZ, R138 ;  /* 0x000000ffff8c7224 */ /* 0x000fe200078e008a */
[----:B------:R-:W-:Y:S01]  /*67e0*/  MOV R141, R135 ;  /* 0x00000087008d7202 */ /* 0x000fe20000000f00 */
[----:B------:R-:W-:-:S02]  /*67f0*/  IMAD.MOV.U32 R142, RZ, RZ, R133 ;  /* 0x000000ffff8e7224 */ /* 0x000fc400078e0085 */
[----:B------:R-:W-:-:S05]  /*6800*/  IMAD.MOV.U32 R143, RZ, RZ, R132 ;  /* 0x000000ffff8f7224 */ /* 0x000fca00078e0084 */
[----:B------:R-:W-:Y:S01]  /*6810*/  IMAD.MOV.U32 R35, RZ, RZ, R24 ;  /* 0x000000ffff237224 */ /* 0x000fe200078e0018 */
[----:B------:R-:W-:Y:S01]  /*6820*/  MOV R34, R25 ;  /* 0x0000001900227202 */ /* 0x000fe20000000f00 */
[----:B------:R-:W-:Y:S02]  /*6830*/  IMAD.MOV.U32 R21, RZ, RZ, R26 ;  /* 0x000000ffff157224 */ /* 0x000fe400078e001a */
[----:B------:R-:W-:Y:S02]  /*6840*/  IMAD.MOV.U32 R20, RZ, RZ, R27 ;  /* 0x000000ffff147224 */ /* 0x000fe400078e001b */
[----:B------:R-:W-:Y:S08]  /*6850*/  HMMA.16816.F32.BF16 R24, R4, R22, R64 ;  /* 0x000000160418723c */ /* 0x000ff00000041840 */
[----:B------:R-:W-:Y:S07]  /*6860*/  HMMA.16816.F32.BF16 R64, R8, R28, R40 ;  /* 0x0000001c0840723c */ /* 0x000fee0000041828 */
[----:B------:R-:W-:Y:S01]  /*6870*/  MOV R28, R35 ;  /* 0x00000023001c7202 */ /* 0x000fe20000000f00 */
[----:B------:R-:W-:-:S08]  /*6880*/  IMAD.MOV.U32 R29, RZ, RZ, R34 ;  /* 0x000000ffff1d7224 */ /* 0x000fd000078e0022 */
[----:B------:R-:W-:Y:S01]  /*6890*/  MOV R59, R24 ;  /* 0x00000018003b7202 */ /* 0x000fe20000000f00 */
[----:B------:R-:W-:Y:S01]  /*68a0*/  IMAD.MOV.U32 R58, RZ, RZ, R25 ;  /* 0x000000ffff3a7224 */ /* 0x000fe200078e0019 */
[----:B------:R-:W-:Y:S01]  /*68b0*/  MOV R56, R27 ;  /* 0x0000001b00387202 */ /* 0x000fe20000000f00 */
[----:B------:R-:W-:Y:S02]  /*68c0*/  IMAD.MOV.U32 R57, RZ, RZ, R26 ;  /* 0x000000ffff397224 */ /* 0x000fe400078e001a */
[C---:B------:R-:W-:Y:S08]  /*68d0*/  HMMA.16816.F32.BF16 R24, R8.reuse, R22, R44 ;  /* 0x000000160818723c */ /* 0x040ff0000004182c */
[----:B------:R-:W-:Y:S07]  /*68e0*/  HMMA.16816.F32.BF16 R44, R8, R30, R60 ;  /* 0x0000001e082c723c */ /* 0x000fee000004183c */
[----:B------:R-:W-:Y:S01]  /*68f0*/  IMAD.MOV.U32 R30, RZ, RZ, R21 ;  /* 0x000000ffff1e7224 */ /* 0x000fe200078e0015 */
[----:B------:R-:W-:-:S02]  /*6900*/  MOV R31, R20 ;  /* 0x00000014001f7202 */ /* 0x000fc40000000f00 */
[----:B------:R-:W1:Y:S06]  /*6910*/  LDSM.16.M88.4 R20, [R232+0x1800] ;  /* 0x00180000e814783b */ /* 0x000e6c0000000200 */
[----:B------:R-:W-:Y:S01]  /*6920*/  IMAD.MOV.U32 R13, RZ, RZ, R24 ;  /* 0x000000ffff0d7224 */ /* 0x000fe200078e0018 */
[----:B------:R-:W-:Y:S01]  /*6930*/  MOV R2, R26 ;  /* 0x0000001a00027202 */ /* 0x000fe20000000f00 */
[----:B------:R-:W-:Y:S02]  /*6940*/  IMAD.MOV.U32 R12, RZ, RZ, R25 ;  /* 0x000000ffff0c7224 */ /* 0x000fe400078e0019 */
[----:B------:R-:W-:-:S02]  /*6950*/  IMAD.MOV.U32 R0, RZ, RZ, R27 ;  /* 0x000000ffff007224 */ /* 0x000fc400078e001b */
[----:B------:R-:W2:Y:S01]  /*6960*/  LDSM.16.M88.4 R24, [R232+0x1000] ;  /* 0x00100000e818783b */ /* 0x000ea20000000200 */
[C---:B-1----:R-:W-:Y:S08]  /*6970*/  HMMA.16816.F32.BF16 R52, R4.reuse, R20, R52 ;  /* 0x000000140434723c */ /* 0x042ff00000041834 */
[----:B--2---:R-:W-:Y:S08]  /*6980*/  HMMA.16816.F32.BF16 R60, R4, R26, R140 ;  /* 0x0000001a043c723c */ /* 0x004ff0000004188c */
[----:B------:R-:W-:Y:S08]  /*6990*/  HMMA.16816.F32.BF16 R40, R8, R24, R212 ;  /* 0x000000180828723c */ /* 0x000ff000000418d4 */
[----:B------:R-:W-:-:S02]  /*69a0*/  IMAD.MOV.U32 R133, RZ, RZ, R52 ;  /* 0x000000ffff857224 */ /* 0x000fc400078e0034 */
[----:B------:R-:W-:Y:S01]  /*69b0*/  IMAD.MOV.U32 R132, RZ, RZ, R53 ;  /* 0x000000ffff847224 */ /* 0x000fe200078e0035 */
[----:B------:R-:W-:Y:S01]  /*69c0*/  MOV R214, R19 ;  /* 0x0000001300d67202 */ /* 0x000fe20000000f00 */
[----:B------:R-:W-:Y:S01]  /*69d0*/  IMAD.MOV.U32 R212, RZ, RZ, R33 ;  /* 0x000000ffffd47224 */ /* 0x000fe200078e0021 */
[----:B------:R-:W-:Y:S01]  /*69e0*/  MOV R19, R54 ;  /* 0x0000003600137202 */ /* 0x000fe20000000f00 */
[----:B------:R-:W-:Y:S01]  /*69f0*/  IMAD.MOV.U32 R213, RZ, RZ, R32 ;  /* 0x000000ffffd57224 */ /* 0x000fe200078e0020 */
[----:B------:R-:W-:Y:S01]  /*6a00*/  HMMA.16816.F32.BF16 R140, R8, R20, R248 ;  /* 0x00000014088c723c */ /* 0x000fe200000418f8 */
[----:B------:R-:W-:Y:S02]  /*6a10*/  IMAD.MOV.U32 R215, RZ, RZ, R14 ;  /* 0x000000ffffd77224 */ /* 0x000fe400078e000e */
[----:B------:R-:W-:-:S05]  /*6a20*/  IMAD.MOV.U32 R14, RZ, RZ, R55 ;  /* 0x000000ffff0e7224 */ /* 0x000fca00078e0037 */
        /* <DEDUP_REMOVED lines=10> */
[----:B------:R-:W-:Y:S01]  /*6ad0*/  LDSM.16.M88.4 R4, [R235+0x6000] ;  /* 0x00600000eb04783b */ /* 0x000fe20000000200 */
[----:B------:R-:W-:Y:S01]  /*6ae0*/  IMAD.MOV.U32 R224, RZ, RZ, R59 ;  /* 0x000000ffffe07224 */ /* 0x000fe200078e003b */
[----:B------:R-:W-:Y:S01]  /*6af0*/  MOV R225, R58 ;  /* 0x0000003a00e17202 */ /* 0x000fe20000000f00 */
[----:B------:R-:W-:Y:S01]  /*6b00*/  IMAD.MOV.U32 R226, RZ, RZ, R57 ;  /* 0x000000ffffe27224 */ /* 0x000fe200078e0039 */
[----:B------:R-:W-:Y:S01]  /*6b10*/  HMMA.16816.F32.BF16 R60, R8, R26, R220 ;  /* 0x0000001a083c723c */ /* 0x000fe200000418dc */
[----:B------:R-:W-:-:S07]  /*6b20*/  IMAD.MOV.U32 R227, RZ, RZ, R56 ;  /* 0x000000ffffe37224 */ /* 0x000fce00078e0038 */
[----:B------:R-:W-:Y:S01]  /*6b30*/  HMMA.16816.F32.BF16 R56, R8, R22, R208 ;  /* 0x000000160838723c */ /* 0x000fe200000418d0 */
[----:B------:R-:W1:Y:S04]  /*6b40*/  LDSM.16.M88.4 R20, [R234+0x2000] ;  /* 0x00200000ea14783b */ /* 0x000e680000000200 */
[----:B------:R-:W2:Y:S03]  /*6b50*/  LDSM.16.M88.4 R8, [R235+0x4000] ;  /* 0x00400000eb08783b */ /* 0x000ea60000000200 */
[----:B-1----:R-:W-:Y:S08]  /*6b60*/  HMMA.16816.F32.BF16 R208, R4, R22, R224 ;  /* 0x0000001604d0723c */ /* 0x002ff000000418e0 */
[-C--:B--2---:R-:W-:Y:S01]  /*6b70*/  HMMA.16816.F32.BF16 R220, R8, R20.reuse, R28 ;  /* 0x0000001408dc723c */ /* 0x084fe2000004181c */
[----:B------:R-:W1:Y:S07]  /*6b80*/  LDSM.16.M88.4 R28, [R234+0x2800] ;  /* 0x00280000ea1c783b */ /* 0x000e6e0000000200 */
[----:B------:R-:W-:Y:S08]  /*6b90*/  HMMA.16816.F32.BF16 R212, R4, R20, R212 ;  /* 0x0000001404d4723c */ /* 0x000ff000000418d4 */
[----:B------:R-:W-:Y:S01]  /*6ba0*/  IMAD.MOV.U32 R20, RZ, RZ, R210 ;  /* 0x000000ffff147224 */ /* 0x000fe200078e00d2 */
[----:B------:R-:W-:Y:S01]  /*6bb0*/  HMMA.16816.F32.BF16 R248, R8, R22, R216 ;  /* 0x0000001608f8723c */ /* 0x000fe200000418d8 */
[----:B------:R-:W-:Y:S01]  /*6bc0*/  IMAD.MOV.U32 R21, RZ, RZ, R209 ;  /* 0x000000ffff157224 */ /* 0x000fe200078e00d1 */
[----:B------:R-:W-:-:S02]  /*6bd0*/  MOV R24, R208 ;  /* 0x000000d000187202 */ /* 0x000fc40000000f00 */
[----:B------:R-:W-:-:S04]  /*6be0*/  MOV R252, R211 ;  /* 0x000000d300fc7202 */ /* 0x000fc80000000f00 */
[C---:B-1----:R-:W-:Y:S07]  /*6bf0*/  HMMA.16816.F32.BF16 R216, R4.reuse, R28, R36 ;  /* 0x0000001c04d8723c */ /* 0x042fee0000041824 */
[----:B------:R-:W-:Y:S01]  /*6c00*/  IMAD.MOV.U32 R38, RZ, RZ, R21 ;  /* 0x000000ffff267224 */ /* 0x000fe200078e0015 */
[----:B------:R-:W-:Y:S01]  /*6c10*/  MOV R39, R20 ;  /* 0x0000001400277202 */ /* 0x000fe20000000f00 */
[----:B------:R-:W-:Y:S01]  /*6c20*/  IMAD.MOV.U32 R37, RZ, RZ, R24 ;  /* 0x000000ffff257224 */ /* 0x000fe200078e0018 */
[----:B------:R-:W-:Y:S01]  /*6c30*/  HMMA.16816.F32.BF16 R20, R4, R30, R48 ;  /* 0x0000001e0414723c */ /* 0x000fe20000041830 */
[----:B------:R-:W1:Y:S07]  /*6c40*/  LDSM.16.M88.4 R24, [R234+0x3000] ;  /* 0x00300000ea18783b */ /* 0x000e6e0000000200 */
[C---:B------:R-:W-:Y:S08]  /*6c50*/  HMMA.16816.F32.BF16 R224, R8.reuse, R28, R64 ;  /* 0x0000001c08e0723c */ /* 0x040ff00000041840 */
[----:B------:R-:W-:Y:S07]  /*6c60*/  HMMA.16816.F32.BF16 R208, R8, R30, R44 ;  /* 0x0000001e08d0723c */ /* 0x000fee000004182c */
[----:B------:R-:W-:Y:S01]  /*6c70*/  IMAD.MOV.U32 R44, RZ, RZ, R133 ;  /* 0x000000ffff2c7224 */ /* 0x000fe200078e0085 */
[----:B------:R-:W-:Y:S01]  /*6c80*/  MOV R29, R22 ;  /* 0x00000016001d7202 */ /* 0x000fe20000000f00 */
[----:B------:R-:W-:Y:S01]  /*6c90*/  IMAD.MOV.U32 R138, RZ, RZ, R20 ;  /* 0x000000ffff8a7224 */ /* 0x000fe200078e0014 */
[----:B------:R-:W-:Y:S01]  /*6ca0*/  MOV R45, R132 ;  /* 0x00000084002d7202 */ /* 0x000fe20000000f00 */
[----:B------:R-:W-:-:S02]  /*6cb0*/  IMAD.MOV.U32 R135, RZ, RZ, R21 ;  /* 0x000000ffff877224 */ /* 0x000fc400078e0015 */
[----:B------:R-:W-:Y:S02]  /*6cc0*/  IMAD.MOV.U32 R28, RZ, RZ, R23 ;  /* 0x000000ffff1c7224 */ /* 0x000fe400078e0017 */
[----:B------:R-:W2:Y:S01]  /*6cd0*/  LDSM.16.M88.4 R20, [R234+0x3800] ;  /* 0x00380000ea14783b */ /* 0x000ea20000000200 */
[----:B------:R-:W-:Y:S02]  /*6ce0*/  IMAD.MOV.U32 R46, RZ, RZ, R19 ;  /* 0x000000ffff2e7224 */ /* 0x000fe400078e0013 */
[----:B------:R-:W-:Y:S01]  /*6cf0*/  IMAD.MOV.U32 R47, RZ, RZ, R14 ;  /* 0x000000ffff2f7224 */ /* 0x000fe200078e000e */
[-C--:B-1----:R-:W-:Y:S07]  /*6d00*/  HMMA.16816.F32.BF16 R64, R8, R24.reuse, R40 ;  /* 0x000000180840723c */ /* 0x082fee0000041828 */
[----:B------:R-:W-:Y:S01]  /*6d10*/  MOV R40, R13 ;  /* 0x0000000d00287202 */ /* 0x000fe20000000f00 */
[----:B------:R-:W-:Y:S01]  /*6d20*/  IMAD.MOV.U32 R41, RZ, RZ, R12 ;  /* 0x000000ffff297224 */ /* 0x000fe200078e000c */
[----:B------:R-:W-:Y:S01]  /*6d30*/  MOV R43, R0 ;  /* 0x00000000002b7202 */ /* 0x000fe20000000f00 */
[----:B------:R-:W-:Y:S01]  /*6d40*/  IMAD.MOV.U32 R42, RZ, RZ, R2 ;  /* 0x000000ffff2a7224 */ /* 0x000fe200078e0002 */
[C---:B------:R-:W-:Y:S08]  /*6d50*/  HMMA.16816.F32.BF16 R48, R4.reuse, R24, R32 ;  /* 0x000000180430723c */ /* 0x040ff00000041820 */
[C---:B------:R-:W-:Y:S08]  /*6d60*/  HMMA.16816.F32.BF16 R40, R4.reuse, R26, R40 ;  /* 0x0000001a0428723c */ /* 0x040ff00000041828 */
[C---:B--2---:R-:W-:Y:S08]  /*6d70*/  HMMA.16816.F32.BF16 R32, R4.reuse, R20, R44 ;  /* 0x000000140420723c */ /* 0x044ff0000004182c */
[----:B------:R-:W-:Y:S01]  /*6d80*/  HMMA.16816.F32.BF16 R44, R4, R22, R52 ;  /* 0x00000016042c723c */ /* 0x000fe20000041834 */
[----:B------:R-:W-:Y:S07]  /*6d90*/  LDSM.16.M88.4 R4, [R236+0x6000] ;  /* 0x00600000ec04783b */ /* 0x000fee0000000200 */
[----:B------:R-:W-:Y:S01]  /*6da0*/  IMAD.MOV.U32 R13, RZ, RZ, R40 ;  /* 0x000000ffff0d7224 */ /* 0x000fe200078e0028 */
[----:B------:R-:W-:Y:S01]  /*6db0*/  MOV R2, R42 ;  /* 0x0000002a00027202 */ /* 0x000fe20000000f00 */
[----:B------:R-:W-:-:S02]  /*6dc0*/  IMAD.MOV.U32 R12, RZ, RZ, R41 ;  /* 0x000000ffff0c7224 */ /* 0x000fc400078e0029 */
[----:B------:R-:W-:Y:S02]  /*6dd0*/  IMAD.MOV.U32 R0, RZ, RZ, R43 ;  /* 0x000000ffff007224 */ /* 0x000fe400078e002b */
[----:B------:R-:W-:Y:S02]  /*6de0*/  HMMA.16816.F32.BF16 R40, R8, R26, R60 ;  /* 0x0000001a0828723c */ /* 0x000fe4000004183c */
[----:B------:R-:W-:Y:S01]  /*6df0*/  IMAD.MOV.U32 R133, RZ, RZ, R32 ;  /* 0x000000ffff857224 */ /* 0x000fe200078e0020 */
[----:B------:R-:W-:Y:S01]  /*6e00*/  MOV R132, R33 ;  /* 0x0000002100847202 */ /* 0x000fe20000000f00 */
[----:B------:R-:W-:-:S03]  /*6e10*/  IMAD.MOV.U32 R19, RZ, RZ, R34 ;  /* 0x000000ffff137224 */ /* 0x000fc600078e0022 */
[----:B------:R-:W-:Y:S01]  /*6e20*/  MOV R60, R37 ;  /* 0x00000025003c7202 */ /* 0x000fe20000000f00 */
[----:B------:R-:W-:Y:S01]  /*6e30*/  IMAD.MOV.U32 R14, RZ, RZ, R35 ;  /* 0x000000ffff0e7224 */ /* 0x000fe200078e0023 */
[----:B------:R-:W-:Y:S01]  /*6e40*/  MOV R63, R252 ;  /* 0x000000fc003f7202 */ /* 0x000fe20000000f00 */
[----:B------:R-:W-:Y:S01]  /*6e50*/  IMAD.MOV.U32 R61, RZ, RZ, R38 ;  /* 0x000000ffff3d7224 */ /* 0x000fe200078e0026 */
[----:B------:R-:W-:Y:S01]  /*6e60*/  HMMA.16816.F32.BF16 R32, R8, R22, R56 ;  /* 0x000000160820723c */ /* 0x000fe20000041838 */
[----:B------:R-:W-:-:S07]  /*6e70*/  IMAD.MOV.U32 R62, RZ, RZ, R39 ;  /* 0x000000ffff3e7224 */ /* 0x000fce00078e0027 */
[----:B------:R-:W-:Y:S01]  /*6e80*/  HMMA.16816.F32.BF16 R36, R8, R20, R140 ;  /* 0x000000140824723c */ /* 0x000fe2000004188c */
[----:B------:R-:W1:Y:S04]  /*6e90*/  LDSM.16.M88.4 R20, [R243] ;  /* 0x00000000f314783b */ /* 0x000e680000000200 */
[----:B------:R-:W2:Y:S03]  /*6ea0*/  LDSM.16.M88.4 R8, [R236+0x4000] ;  /* 0x00400000ec08783b */ /* 0x000ea60000000200 */
[C---:B-1----:R-:W-:Y:S07]  /*6eb0*/  HMMA.16816.F32.BF16 R52, R4.reuse, R20, R212 ;  /* 0x000000140434723c */ /* 0x042fee00000418d4 */
[----:B------:R-:W-:Y:S01]  /*6ec0*/  MOV R214, R29 ;  /* 0x0000001d00d67202 */ /* 0x000fe20000000f00 */
[----:B------:R-:W-:Y:S01]  /*6ed0*/  IMAD.MOV.U32 R215, RZ, RZ, R28 ;  /* 0x000000ffffd77224 */ /* 0x000fe200078e001c */
[----:B------:R-:W-:Y:S01]  /*6ee0*/  HMMA.16816.F32.BF16 R60, R4, R22, R60 ;  /* 0x00000016043c723c */ /* 0x000fe2000004183c */
[----:B------:R-:W1:Y:S01]  /*6ef0*/  LDSM.16.M88.4 R28, [R242] ;  /* 0x00000000f21c783b */ /* 0x000e620000000200 */
[----:B------:R-:W-:-:S02]  /*6f00*/  IMAD.MOV.U32 R212, RZ, RZ, R138 ;  /* 0x000000ffffd47224 */ /* 0x000fc400078e008a */
[----:B------:R-:W-:-:S04]  /*6f10*/  IMAD.MOV.U32 R213, RZ, RZ, R135 ;  /* 0x000000ffffd57224 */ /* 0x000fc800078e0087 */
[C---:B--2---:R-:W-:Y:S11]  /*6f20*/  HMMA.16816.F32.BF16 R56, R8.reuse, R20, R220 ;  /* 0x000000140838723c */ /* 0x044ff600000418dc */
[----:B------:R-:W-:Y:S05]  /*6f30*/  @!UPT UIADD3 URZ, URZ, URZ, URZ ;  /* 0x0000003f3f3ff290 */ /* 0x000fea000fffe03f */
[----:B------:R-:W-:Y:S01]  /*6f40*/  IMAD.MOV.U32 R25, RZ, RZ, R60 ;  /* 0x000000ffff197224 */ /* 0x000fe200078e003c */
[----:B------:R-:W-:Y:S01]  /*6f50*/  MOV R24, R61 ;  /* 0x0000003d00187202 */ /* 0x000fe20000000f00 */
[----:B------:R-:W-:Y:S02]  /*6f60*/  IMAD.MOV.U32 R21, RZ, RZ, R62 ;  /* 0x000000ffff157224 */ /* 0x000fe400078e003e */
[----:B------:R-:W-:Y:S02]  /*6f70*/  IMAD.MOV.U32 R20, RZ, RZ, R63 ;  /* 0x000000ffff147224 */ /* 0x000fe400078e003f */
[----:B------:R-:W-:Y:S08]  /*6f80*/  HMMA.16816.F32.BF16 R60, R8, R22, R248 ;  /* 0x00000016083c723c */ /* 0x000ff000000418f8 */
[C---:B-1----:R-:W-:Y:S07]  /*6f90*/  HMMA.16816.F32.BF16 R140, R4.reuse, R28, R216 ;  /* 0x0000001c048c723c */ /* 0x042fee00000418d8 */
[----:B------:R-:W-:Y:S01]  /*6fa0*/  MOV R216, R25 ;  /* 0x0000001900d87202 */ /* 0x000fe20000000f00 */
[----:B------:R-:W-:Y:S01]  /*6fb0*/  IMAD.MOV.U32 R217, RZ, RZ, R24 ;  /* 0x000000ffffd97224 */ /* 0x000fe200078e0018 */
[----:B------:R-:W-:Y:S01]  /*6fc0*/  MOV R219, R20 ;  /* 0x0000001400db7202 */ /* 0x000fe20000000f00 */
[----:B------:R-:W1:Y:S01]  /*6fd0*/  LDSM.16.M88.4 R24, [R241] ;  /* 0x00000000f118783b */ /* 0x000e620000000200 */
[----:B------:R-:W-:Y:S01]  /*6fe0*/  IMAD.MOV.U32 R218, RZ, RZ, R21 ;  /* 0x000000ffffda7224 */ /* 0x000fe200078e0015 */
[----:B------:R-:W-:Y:S02]  /*6ff0*/  HMMA.16816.F32.BF16 R248, R4, R30, R212 ;  /* 0x0000001e04f8723c */ /* 0x000fe400000418d4 */
[----:B------:R-:W2:Y:S06]  /*7000*/  LDSM.16.M88.4 R20, [R240] ;  /* 0x00000000f014783b */ /* 0x000eac0000000200 */
[C---:B------:R-:W-:Y:S07]  /*7010*/  HMMA.16816.F32.BF16 R224, R8.reuse, R28, R224 ;  /* 0x0000001c08e0723c */ /* 0x040fee00000418e0 */
[----:B------:R-:W-:Y:S01]  /*7020*/  IMAD.MOV.U32 R28, RZ, RZ, R133 ;  /* 0x000000ffff1c7224 */ /* 0x000fe200078e0085 */
[----:B------:R-:W-:Y:S01]  /*7030*/  HMMA.16816.F32.BF16 R220, R8, R30, R208 ;  /* 0x0000001e08dc723c */ /* 0x000fe200000418d0 */
[----:B------:R-:W-:-:S06]  /*7040*/  IMAD.MOV.U32 R29, RZ, RZ, R132 ;  /* 0x000000ffff1d7224 */ /* 0x000fcc00078e0084 */
[----:B------:R-:W-:Y:S01]  /*7050*/  MOV R30, R19 ;  /* 0x00000013001e7202 */ /* 0x000fe20000000f00 */
[----:B------:R-:W-:Y:S01]  /*7060*/  IMAD.MOV.U32 R31, RZ, RZ, R14 ;  /* 0x000000ffff1f7224 */ /* 0x000fe200078e000e */
[-C--:B-1----:R-:W-:Y:S07]  /*7070*/  HMMA.16816.F32.BF16 R212, R8, R24.reuse, R64 ;  /* 0x0000001808d4723c */ /* 0x082fee0000041840 */
[----:B------:R-:W-:Y:S01]  /*7080*/  IMAD.MOV.U32 R64, RZ, RZ, R13 ;  /* 0x000000ffff407224 */ /* 0x000fe200078e000d */
[----:B------:R-:W-:Y:S01]  /*7090*/  MOV R65, R12 ;  /* 0x0000000c00417202 */ /* 0x000fe20000000f00 */
[----:B------:R-:W-:Y:S01]  /*70a0*/  IMAD.MOV.U32 R66, RZ, RZ, R2 ;  /* 0x000000ffff427224 */ /* 0x000fe200078e0002 */
[----:B------:R-:W-:Y:S01]  /*70b0*/  HMMA.16816.F32.BF16 R208, R4, R24, R48 ;  /* 0x0000001804d0723c */ /* 0x000fe20000041830 */
[----:B------:R-:W-:-:S07]  /*70c0*/  IMAD.MOV.U32 R67, RZ, RZ, R0 ;  /* 0x000000ffff437224 */ /* 0x000fce00078e0000 */
[C---:B------:R-:W-:Y:S08]  /*70d0*/  HMMA.16816.F32.BF16 R64, R4.reuse, R26, R64 ;  /* 0x0000001a0440723c */ /* 0x040ff00000041840 */
[C---:B--2---:R-:W-:Y:S08]  /*70e0*/  HMMA.16816.F32.BF16 R28, R4.reuse, R20, R28 ;  /* 0x00000014041c723c */ /* 0x044ff0000004181c */
[----:B------:R-:W-:Y:S08]  /*70f0*/  HMMA.16816.F32.BF16 R4, R4, R22, R44 ;  /* 0x000000160404723c */ /* 0x000ff0000004182c */
[----:B------:R-:W-:Y:S01]  /*7100*/  HMMA.16816.F32.BF16 R36, R8, R20, R36 ;  /* 0x000000140824723c */ /* 0x000fe20000041824 */
[----:B------:R-:W-:Y:S01]  /*7110*/  MOV R25, R64 ;  /* 0x0000004000197202 */ /* 0x000fe20000000f00 */
[----:B------:R-:W-:Y:S01]  /*7120*/  IMAD.MOV.U32 R24, RZ, RZ, R65 ;  /* 0x000000ffff187224 */ /* 0x000fe200078e0041 */
[----:B------:R-:W-:Y:S01]  /*7130*/  MOV R14, R67 ;  /* 0x00000043000e7202 */ /* 0x000fe20000000f00 */
[----:B------:R-:W-:-:S04]  /*7140*/  IMAD.MOV.U32 R19, RZ, RZ, R66 ;  /* 0x000000ffff137224 */ /* 0x000fc800078e0042 */
[----:B------:R-:W-:Y:S01]  /*7150*/  IMAD.MOV.U32 R13, RZ, RZ, R28 ;  /* 0x000000ffff0d7224 */ /* 0x000fe200078e001c */
[----:B------:R-:W-:Y:S01]  /*7160*/  MOV R2, R30 ;  /* 0x0000001e00027202 */ /* 0x000fe20000000f00 */
[----:B------:R-:W-:Y:S01]  /*7170*/  IMAD.MOV.U32 R12, RZ, RZ, R29 ;  /* 0x000000ffff0c7224 */ /* 0x000fe200078e001d */
[C---:B------:R-:W-:Y:S01]  /*7180*/  HMMA.16816.F32.BF16 R32, R8.reuse, R22, R32 ;  /* 0x000000160820723c */ /* 0x040fe20000041820 */
[----:B------:R-:W-:Y:S01]  /*7190*/  IMAD.MOV.U32 R0, RZ, RZ, R31 ;  /* 0x000000ffff007224 */ /* 0x000fe200078e001f */
[----:B------:R-:W-:Y:S03]  /*71a0*/  LDSM.16.M88.4 R20, [R233+0x2000] ;  /* 0x00200000e914783b */ /* 0x000fe60000000200 */
[----:B------:R-:W-:Y:S01]  /*71b0*/  IMAD.MOV.U32 R31, RZ, RZ, R4 ;  /* 0x000000ffff1f7224 */ /* 0x000fe200078e0004 */
[----:B------:R-:W-:Y:S01]  /*71c0*/  MOV R30, R5 ;  /* 0x00000005001e7202 */ /* 0x000fe20000000f00 */
[----:B------:R-:W-:Y:S01]  /*71d0*/  IMAD.MOV.U32 R29, RZ, RZ, R6 ;  /* 0x000000ffff1d7224 */ /* 0x000fe200078e0006 */
[----:B------:R-:W-:Y:S01]  /*71e0*/  HMMA.16816.F32.BF16 R48, R8, R26, R40 ;  /* 0x0000001a0830723c */ /* 0x000fe20000041828 */
[----:B------:R-:W-:Y:S01]  /*71f0*/  IMAD.MOV.U32 R28, RZ, RZ, R7 ;  /* 0x000000ffff1c7224 */ /* 0x000fe200078e0007 */
[----:B------:R-:W1:Y:S04]  /*7200*/  LDSM.16.M88.4 R8, [R238+0x4000] ;  /* 0x00400000ee08783b */ /* 0x000e680000000200 */
[----:B------:R-:W2:Y:S02]  /*7210*/  LDSM.16.M88.4 R4, [R238+0x6000] ;  /* 0x00600000ee04783b */ /* 0x000ea40000000200 */
[-C--:B-1----:R-:W-:Y:S08]  /*7220*/  HMMA.16816.F32.BF16 R44, R8, R20.reuse, R56 ;  /* 0x00000014082c723c */ /* 0x082ff00000041838 */
[C---:B--2---:R-:W-:Y:S07]  /*7230*/  HMMA.16816.F32.BF16 R40, R4.reuse, R20, R52 ;  /* 0x000000140428723c */ /* 0x044fee0000041834 */
[----:B------:R-:W-:Y:S01]  /*7240*/  MOV R52, R31 ;  /* 0x0000001f00347202 */ /* 0x000fe20000000f00 */
[----:B------:R-:W-:Y:S01]  /*7250*/  IMAD.MOV.U32 R53, RZ, RZ, R30 ;  /* 0x000000ffff357224 */ /* 0x000fe200078e001e */
[----:B------:R-:W-:Y:S01]  /*7260*/  MOV R55, R28 ;  /* 0x0000001c00377202 */ /* 0x000fe20000000f00 */
[----:B------:R-:W-:Y:S01]  /*7270*/  IMAD.MOV.U32 R54, RZ, RZ, R29 ;  /* 0x000000ffff367224 */ /* 0x000fe200078e001d */
[-C--:B------:R-:W-:Y:S01]  /*7280*/  HMMA.16816.F32.BF16 R56, R4, R22.reuse, R216 ;  /* 0x000000160438723c */ /* 0x080fe200000418d8 */
[----:B------:R-:W1:Y:S07]  /*7290*/  LDSM.16.M88.4 R28, [R233+0x2800] ;  /* 0x00280000e91c783b */ /* 0x000e6e0000000200 */
[C---:B------:R-:W-:Y:S01]  /*72a0*/  HMMA.16816.F32.BF16 R60, R8.reuse, R22, R60 ;  /* 0x00000016083c723c */ /* 0x040fe2000004183c */
        /* <DEDUP_REMOVED lines=10> */
[----:B------:R-:W-:-:S07]  /*7350*/  MOV R29, R12 ;  /* 0x0000000c001d7202 */ /* 0x000fce0000000f00 */
[----:B------:R-:W-:Y:S07]  /*7360*/  HMMA.16816.F32.BF16 R220, R8, R30, R220 ;  /* 0x0000001e08dc723c */ /* 0x000fee00000418dc */
[----:B------:R-:W-:Y:S02]  /*7370*/  IMAD.MOV.U32 R30, RZ, RZ, R2 ;  /* 0x000000ffff1e7224 */ /* 0x000fe400078e0002 */
[----:B------:R-:W-:-:S07]  /*7380*/  IMAD.MOV.U32 R31, RZ, RZ, R0 ;  /* 0x000000ffff1f7224 */ /* 0x000fce00078e0000 */
[----:B--2---:R-:W-:Y:S08]  /*7390*/  HMMA.16816.F32.BF16 R28, R4, R20, R28 ;  /* 0x00000014041c723c */ /* 0x004ff0000004181c */
[-C--:B-1----:R-:W-:Y:S08]  /*73a0*/  HMMA.16816.F32.BF16 R216, R8, R24.reuse, R212 ;  /* 0x0000001808d8723c */ /* 0x082ff000000418d4 */
[C---:B------:R-:W-:Y:S08]  /*73b0*/  HMMA.16816.F32.BF16 R212, R4.reuse, R24, R208 ;  /* 0x0000001804d4723c */ /* 0x040ff000000418d0 */
[----:B------:R-:W-:Y:S01]  /*73c0*/  MOV R132, R31 ;  /* 0x0000001f00847202 */ /* 0x000fe20000000f00 */
[----:B------:R-:W-:Y:S01]  /*73d0*/  IMAD.MOV.U32 R14, RZ, RZ, R29 ;  /* 0x000000ffff0e7224 */ /* 0x000fe200078e001d */
[----:B------:R-:W-:Y:S01]  /*73e0*/  MOV R13, R30 ;  /* 0x0000001e000d7202 */ /* 0x000fe20000000f00 */
[----:B------:R-:W-:Y:S01]  /*73f0*/  HMMA.16816.F32.BF16 R224, R4, R26, R224 ;  /* 0x0000001a04e0723c */ /* 0x000fe200000418e0 */
[----:B------:R-:W-:-:S07]  /*7400*/  IMAD.MOV.U32 R19, RZ, RZ, R28 ;  /* 0x000000ffff137224 */ /* 0x000fce00078e001c */
[----:B------:R-:W-:Y:S08]  /*7410*/  HMMA.16816.F32.BF16 R4, R4, R22, R52 ;  /* 0x000000160404723c */ /* 0x000ff00000041834 */
[C---:B------:R-:W-:Y:S01]  /*7420*/  HMMA.16816.F32.BF16 R208, R8.reuse, R26, R48 ;  /* 0x0000001a08d0723c */ /* 0x040fe20000041830 */
[----:B------:R-:W-:Y:S11]  /*7430*/  LDSM.16.M88.4 R24, [R232+0x2800] ;  /* 0x00280000e818783b */ /* 0x000ff60000000200 */
[----:B------:R-:W-:Y:S04]  /*7440*/  @!UPT UIADD3 URZ, URZ, URZ, URZ ;  /* 0x0000003f3f3ff290 */ /* 0x000fe8000fffe03f */
[----:B------:R-:W-:Y:S01]  /*7450*/  IMAD.MOV.U32 R0, RZ, RZ, R7 ;  /* 0x000000ffff007224 */ /* 0x000fe200078e0007 */
[----:B------:R-:W-:Y:S01]  /*7460*/  MOV R30, R4 ;  /* 0x00000004001e7202 */ /* 0x000fe20000000f00 */
[----:B------:R-:W-:Y:S02]  /*7470*/  IMAD.MOV.U32 R31, RZ, RZ, R6 ;  /* 0x000000ffff1f7224 */ /* 0x000fe400078e0006 */
[----:B------:R-:W-:Y:S02]  /*7480*/  IMAD.MOV.U32 R29, RZ, RZ, R5 ;  /* 0x000000ffff1d7224 */ /* 0x000fe400078e0005 */
[C---:B------:R-:W-:Y:S01]  /*7490*/  HMMA.16816.F32.BF16 R4, R8.reuse, R20, R36 ;  /* 0x000000140804723c */ /* 0x040fe20000041824 */
[----:B------:R-:W-:Y:S11]  /*74a0*/  IMAD.MOV.U32 R51, RZ, RZ, R0 ;  /* 0x000000ffff337224 */ /* 0x000ff600078e0000 */
[----:B------:R-:W-:Y:S11]  /*74b0*/  @!UPT UIADD3 URZ, URZ, URZ, URZ ;  /* 0x0000003f3f3ff290 */ /* 0x000ff6000fffe03f */
[----:B------:R-:W-:Y:S01]  /*74c0*/  @!UPT UIADD3 URZ, URZ, URZ, URZ ;  /* 0x0000003f3f3ff290 */ /* 0x000fe2000fffe03f */
[----:B------:R-:W-:Y:S01]  /*74d0*/  MOV R12, R4 ;  /* 0x00000004000c7202 */ /* 0x000fe20000000f00 */
[----:B------:R-:W-:Y:S01]  /*74e0*/  IMAD.MOV.U32 R2, RZ, RZ, R6 ;  /* 0x000000ffff027224 */ /* 0x000fe200078e0006 */
[----:B------:R-:W-:Y:S01]  /*74f0*/  MOV R252, R5 ;  /* 0x0000000500fc7202 */ /* 0x000fe20000000f00 */
[----:B------:R-:W-:Y:S02]  /*7500*/  IMAD.MOV.U32 R0, RZ, RZ, R7 ;  /* 0x000000ffff007224 */ /* 0x000fe400078e0007 */
[----:B------:R-:W-:Y:S01]  /*7510*/  HMMA.16816.F32.BF16 R4, R8, R22, R32 ;  /* 0x000000160804723c */ /* 0x000fe20000041820 */
[----:B------:R-:W-:Y:S04]  /*7520*/  LDSM.16.M88.4 R20, [R232+0x2000] ;  /* 0x00200000e814783b */ /* 0x000fe80000000200 */
[----:B------:R-:W1:Y:S11]  /*7530*/  LDSM.16.M88.4 R8, [R237+0x4000] ;  /* 0x00400000ed08783b */ /* 0x000e760000000200 */
[----:B------:R-:W-:Y:S08]  /*7540*/  @!UPT UIADD3 URZ, URZ, URZ, URZ ;  /* 0x0000003f3f3ff290 */ /* 0x000ff0000fffe03f */
[----:B------:R-:W-:Y:S01]  /*7550*/  IMAD.MOV.U32 R28, RZ, RZ, R4 ;  /* 0x000000ffff1c7224 */ /* 0x000fe200078e0004 */
[----:B------:R-:W-:Y:S01]  /*7560*/  MOV R135, R6 ;  /* 0x0000000600877202 */ /* 0x000fe20000000f00 */
[----:B------:R-:W-:Y:S02]  /*7570*/  IMAD.MOV.U32 R138, RZ, RZ, R5 ;  /* 0x000000ffff8a7224 */ /* 0x000fe400078e0005 */
[----:B------:R-:W-:Y:S02]  /*7580*/  IMAD.MOV.U32 R133, RZ, RZ, R7 ;  /* 0x000000ffff857224 */ /* 0x000fe400078e0007 */
[----:B------:R-:W2:Y:S01]  /*7590*/  LDSM.16.M88.4 R4, [R237+0x6000] ;  /* 0x00600000ed04783b */ /* 0x000ea20000000200 */
[C---:B-1----:R-:W-:Y:S08]  /*75a0*/  HMMA.16816.F32.BF16 R44, R8.reuse, R20, R44 ;  /* 0x00000014082c723c */ /* 0x042ff0000004182c */
[C---:B------:R-:W-:Y:S07]  /*75b0*/  HMMA.16816.F32.BF16 R36, R8.reuse, R22, R60 ;  /* 0x000000160824723c */ /* 0x040fee000004183c */
[----:B------:R-:W-:Y:S01]  /*75c0*/  IMAD.MOV.U32 R63, RZ, RZ, R51 ;  /* 0x000000ffff3f7224 */ /* 0x000fe200078e0033 */
[----:B------:R-:W-:Y:S07]  /*75d0*/  HMMA.16816.F32.BF16 R32, R8, R24, R64 ;  /* 0x000000180820723c */ /* 0x000fee0000041840 */
[----:B------:R-:W-:Y:S01]  /*75e0*/  MOV R64, R31 ;  /* 0x0000001f00407202 */ /* 0x000fe20000000f00 */
[----:B------:R-:W-:Y:S01]  /*75f0*/  IMAD.MOV.U32 R65, RZ, RZ, R30 ;  /* 0x000000ffff417224 */ /* 0x000fe200078e001e */
[----:B--2---:R-:W-:Y:S01]  /*7600*/  HMMA.16816.F32.BF16 R52, R4, R20, R40 ;  /* 0x000000140434723c */ /* 0x004fe20000041828 */
[----:B------:R-:W-:Y:S01]  /*7610*/  IMAD.MOV.U32 R66, RZ, RZ, R29 ;  /* 0x000000ffff427224 */ /* 0x000fe200078e001d */
[----:B------:R-:W-:-:S06]  /*7620*/  MOV R67, R28 ;  /* 0x0000001c00437202 */ /* 0x000fcc0000000f00 */
[C---:B------:R-:W-:Y:S01]  /*7630*/  HMMA.16816.F32.BF16 R40, R4.reuse, R22, R56 ;  /* 0x000000160428723c */ /* 0x040fe20000041838 */
[----:B------:R-:W1:Y:S07]  /*7640*/  LDSM.16.M88.4 R20, [R232+0x3000] ;  /* 0x00300000e814783b */ /* 0x000e6e0000000200 */
[C---:B------:R-:W-:Y:S07]  /*7650*/  HMMA.16816.F32.BF16 R48, R4.reuse, R26, R248 ;  /* 0x0000001a0430723c */ /* 0x040fee00000418f8 */
[----:B------:R-:W-:Y:S01]  /*7660*/  MOV R250, R0 ;  /* 0x0000000000fa7202 */ /* 0x000fe20000000f00 */
[----:B------:R-:W-:Y:S01]  /*7670*/  FMUL.FTZ R0, R44, c[0x0][0x2ec] ;  /* 0x0000bb002c007a20 */ /* 0x000fe20000410000 */
[----:B------:R-:W-:Y:S01]  /*7680*/  HMMA.16816.F32.BF16 R28, R4, R24, R140 ;  /* 0x00000018041c723c */ /* 0x000fe2000004188c */
[----:B------:R-:W-:-:S02]  /*7690*/  IMAD.MOV.U32 R248, RZ, RZ, R67 ;  /* 0x000000fffff87224 */ /* 0x000fc400078e0043 */
[----:B------:R-:W-:Y:S02]  /*76a0*/  IMAD.MOV.U32 R251, RZ, RZ, R12 ;  /* 0x000000fffffb7224 */ /* 0x000fe400078e000c */
[----:B------:R-:W2:Y:S01]  /*76b0*/  S2R R12, SR_TID.X ;  /* 0x00000000000c7919 */ /* 0x000ea20000002100 */
[----:B------:R-:W-:Y:S02]  /*76c0*/  IMAD.MOV.U32 R249, RZ, RZ, R2 ;  /* 0x000000fffff97224 */ /* 0x000fe400078e0002 */
[----:B------:R-:W-:Y:S07]  /*76d0*/  HMMA.16816.F32.BF16 R24, R8, R26, R220 ;  /* 0x0000001a0818723c */ /* 0x000fee00000418dc */
[----:B------:R-:W-:Y:S01]  /*76e0*/  IMAD.MOV.U32 R222, RZ, RZ, R135 ;  /* 0x000000ffffde7224 */ /* 0x000fe200078e0087 */
[----:B------:R-:W-:Y:S01]  /*76f0*/  MOV R221, R138 ;  /* 0x0000008a00dd7202 */ /* 0x000fe20000000f00 */
[----:B------:R3:W-:Y:S01]  /*7700*/  MUFU.TANH R135, R0 ;  /* 0x0000000000877308 */ /* 0x0007e20000002400 */
[----:B------:R-:W-:-:S02]  /*7710*/  IMAD.MOV.U32 R223, RZ, RZ, R133 ;  /* 0x000000ffffdf7224 */ /* 0x000fc400078e0085 */
[----:B------:R-:W-:Y:S01]  /*7720*/  IMAD.MOV.U32 R220, RZ, RZ, R19 ;  /* 0x000000ffffdc7224 */ /* 0x000fe200078e0013 */
[----:B-1----:R-:W-:Y:S01]  /*7730*/  HMMA.16816.F32.BF16 R56, R8, R20, R216 ;  /* 0x000000140838723c */ /* 0x002fe200000418d8 */
[----:B--2---:R-:W-:-:S06]  /*7740*/  IMAD.SHL.U32 R12, R12, 0x2, RZ ;  /* 0x000000020c0c7824 */ /* 0x004fcc00078e00ff */
[----:B------:R-:W-:Y:S01]  /*7750*/  IMAD.MOV.U32 R216, RZ, RZ, R63 ;  /* 0x000000ffffd87224 */ /* 0x000fe200078e003f */
[----:B------:R-:W-:Y:S01]  /*7760*/  MOV R218, R13 ;  /* 0x0000000d00da7202 */ /* 0x000fe20000000f00 */
[----:B------:R-:W-:Y:S01]  /*7770*/  HMMA.16816.F32.BF16 R60, R4, R20, R212 ;  /* 0x00000014043c723c */ /* 0x000fe200000418d4 */
[----:B---3--:R-:W-:Y:S01]  /*7780*/  FMUL.FTZ R0, R45, c[0x0][0x2ec] ;  /* 0x0000bb002d007a20 */ /* 0x008fe20000410000 */
[----:B------:R-:W-:Y:S01]  /*7790*/  MOV R219, R132 ;  /* 0x0000008400db7202 */ /* 0x000fe20000000f00 */
[----:B------:R-:W-:Y:S01]  /*77a0*/  IMAD.MOV.U32 R217, RZ, RZ, R14 ;  /* 0x000000ffffd97224 */ /* 0x000fe200078e000e */
[----:B------:R-:W-:Y:S01]  /*77b0*/  LOP3.LUT R12, R12, 0x6, RZ, 0xc0, !PT ;  /* 0x000000060c0c7812 */ /* 0x000fe200078ec0ff */
[----:B------:R-:W-:Y:S02]  /*77c0*/  FMUL.FTZ R2, R26, c[0x0][0x2ec] ;  /* 0x0000bb001a027a20 */ /* 0x000fe40000410000 */
[----:B------:R-:W-:Y:S01]  /*77d0*/  IMAD.MOV.U32 R215, RZ, RZ, R64 ;  /* 0x000000ffffd77224 */ /* 0x000fe200078e0040 */
[----:B------:R-:W-:Y:S01]  /*77e0*/  MOV R213, R65 ;  /* 0x0000004100d57202 */ /* 0x000fe20000000f00 */
[----:B------:R-:W-:-:S02]  /*77f0*/  IMAD.MOV.U32 R214, RZ, RZ, R66 ;  /* 0x000000ffffd67224 */ /* 0x000fc400078e0042 */
[-C--:B------:R-:W-:Y:S07]  /*7800*/  HMMA.16816.F32.BF16 R64, R4, R22.reuse, R224 ;  /* 0x000000160440723c */ /* 0x080fee00000418e0 */
[----:B------:R-:W-:Y:S01]  /*7810*/  IMAD.MOV.U32 R227, RZ, RZ, R139 ;  /* 0x000000ffffe37224 */ /* 0x000fe200078e008b */
[----:B------:R-:W-:Y:S01]  /*7820*/  HMMA.16816.F32.BF16 R20, R8, R22, R208 ;  /* 0x000000160814723c */ /* 0x000fe200000418d0 */
[----:B------:R1:W-:Y:S02]  /*7830*/  MUFU.TANH R210, R0 ;  /* 0x0000000000d27308 */ /* 0x0003e40000002400 */
[----:B-1----:R-:W-:-:S06]  /*7840*/  FMUL.FTZ R0, R46, c[0x0][0x2ec] ;  /* 0x0000bb002e007a20 */ /* 0x002fcc0000410000 */
[----:B------:R1:W-:Y:S02]  /*7850*/  MUFU.TANH R44, R0 ;  /* 0x00000000002c7308 */ /* 0x0003e40000002400 */
[----:B-1----:R-:W-:-:S06]  /*7860*/  FMUL.FTZ R0, R47, c[0x0][0x2ec] ;  /* 0x0000bb002f007a20 */ /* 0x002fcc0000410000 */
[----:B------:R1:W-:Y:S02]  /*7870*/  MUFU.TANH R209, R0 ;  /* 0x0000000000d17308 */ /* 0x0003e40000002400 */
[----:B-1----:R-:W-:-:S06]  /*7880*/  FMUL.FTZ R0, R52, c[0x0][0x2ec] ;  /* 0x0000bb0034007a20 */ /* 0x002fcc0000410000 */
[----:B------:R1:W2:Y:S02]  /*7890*/  MUFU.TANH R14, R0 ;  /* 0x00000000000e7308 */ /* 0x0002a40000002400 */
[----:B-1----:R-:W-:-:S06]  /*78a0*/  FMUL.FTZ R0, R53, c[0x0][0x2ec] ;  /* 0x0000bb0035007a20 */ /* 0x002fcc0000410000 */
[----:B------:R1:W-:Y:S02]  /*78b0*/  MUFU.TANH R141, R0 ;  /* 0x00000000008d7308 */ /* 0x0003e40000002400 */
[----:B-1----:R-:W-:-:S06]  /*78c0*/  FMUL.FTZ R0, R54, c[0x0][0x2ec] ;  /* 0x0000bb0036007a20 */ /* 0x002fcc0000410000 */
[----:B------:R1:W3:Y:S02]  /*78d0*/  MUFU.TANH R13, R0 ;  /* 0x00000000000d7308 */ /* 0x0002e40000002400 */
[----:B-1----:R-:W-:-:S06]  /*78e0*/  FMUL.FTZ R0, R55, c[0x0][0x2ec] ;  /* 0x0000bb0037007a20 */ /* 0x002fcc0000410000 */
[----:B------:R1:W4:Y:S02]  /*78f0*/  MUFU.TANH R46, R0 ;  /* 0x00000000002e7308 */ /* 0x0003240000002400 */
[----:B-1----:R-:W-:-:S06]  /*7900*/  FMUL.FTZ R0, R36, c[0x0][0x2ec] ;  /* 0x0000bb0024007a20 */ /* 0x002fcc0000410000 */
[----:B------:R1:W1:Y:S02]  /*7910*/  MUFU.TANH R45, R0 ;  /* 0x00000000002d7308 */ /* 0x0002640000002400 */
[----:B-1----:R-:W-:-:S06]  /*7920*/  FMUL.FTZ R0, R37, c[0x0][0x2ec] ;  /* 0x0000bb0025007a20 */ /* 0x002fcc0000410000 */
[----:B------:R1:W-:Y:S02]  /*7930*/  MUFU.TANH R212, R0 ;  /* 0x0000000000d47308 */ /* 0x0003e40000002400 */
        /* <DEDUP_REMOVED lines=9> */
[----:B------:R1:W1:Y:S02]  /*79d0*/  MUFU.TANH R36, R0 ;  /* 0x0000000000247308 */ /* 0x0002640000002400 */
        /* <DEDUP_REMOVED lines=13> */
[----:B------:R1:W-:Y:S02]  /*7ab0*/  MUFU.TANH R138, R0 ;  /* 0x00000000008a7308 */ /* 0x0003e40000002400 */
[----:B-1----:R-:W-:-:S06]  /*7ac0*/  FMUL.FTZ R0, R30, c[0x0][0x2ec] ;  /* 0x0000bb001e007a20 */ /* 0x002fcc0000410000 */
[----:B------:R1:W1:Y:S02]  /*7ad0*/  MUFU.TANH R52, R0 ;  /* 0x0000000000347308 */ /* 0x0002640000002400 */
[----:B-1----:R-:W-:-:S06]  /*7ae0*/  FMUL.FTZ R0, R31, c[0x0][0x2ec] ;  /* 0x0000bb001f007a20 */ /* 0x002fcc0000410000 */
[----:B------:R1:W1:Y:S02]  /*7af0*/  MUFU.TANH R55, R0 ;  /* 0x0000000000377308 */ /* 0x0002640000002400 */
[----:B-1----:R-:W-:-:S06]  /*7b00*/  FMUL.FTZ R0, R24, c[0x0][0x2ec] ;  /* 0x0000bb0018007a20 */ /* 0x002fcc0000410000 */
[----:B------:R1:W1:Y:S02]  /*7b10*/  MUFU.TANH R53, R0 ;  /* 0x0000000000357308 */ /* 0x0002640000002400 */
[----:B-1----:R-:W-:-:S06]  /*7b20*/  FMUL.FTZ R0, R25, c[0x0][0x2ec] ;  /* 0x0000bb0019007a20 */ /* 0x002fcc0000410000 */
[----:B------:R-:W1:Y:S08]  /*7b30*/  MUFU.TANH R25, R2 ;  /* 0x0000000200197308 */ /* 0x000e700000002400 */
[----:B------:R1:W-:Y:S02]  /*7b40*/  MUFU.TANH R133, R0 ;  /* 0x0000000000857308 */ /* 0x0003e40000002400 */
[----:B-1----:R-:W-:-:S04]  /*7b50*/  IADD3 R0, R227, -0x2, RZ ;  /* 0xfffffffee3007810 */ /* 0x002fc80007ffe0ff */
[----:B------:R-:W-:Y:S01]  /*7b60*/  LEA R0, R0, R12, 0x6 ;  /* 0x0000000c00007211 */ /* 0x000fe200078e30ff */
[----:B------:R-:W-:-:S03]  /*7b70*/  FMUL.FTZ R12, R27, c[0x0][0x2ec] ;  /* 0x0000bb001b0c7a20 */ /* 0x000fc60000410000 */
[C---:B------:R-:W-:Y:S01]  /*7b80*/  ISETP.GE.AND P3, PT, R0.reuse, R16, PT ;  /* 0x000000100000720c */ /* 0x040fe20003f66270 */
[----:B------:R1:W-:Y:S01]  /*7b90*/  MUFU.TANH R54, R12 ;  /* 0x0000000c00367308 */ /* 0x0003e20000002400 */
[----:B------:R-:W-:Y:S02]  /*7ba0*/  IADD3 R2, R0, 0x1, RZ ;  /* 0x0000000100027810 */ /* 0x000fe40007ffe0ff */
[----:B--2---:R-:W-:Y:S02]  /*7bb0*/  FSEL R39, R14, -INF , !P3 ;  /* 0xff8000000e277808 */ /* 0x004fe40005800000 */
[C---:B------:R-:W-:Y:S02]  /*7bc0*/  ISETP.GE.AND P1, PT, R2.reuse, R17, PT ;  /* 0x000000110200720c */ /* 0x040fe40003f26270 */
[C---:B------:R-:W-:Y:S02]  /*7bd0*/  ISETP.GE.AND P0, PT, R2.reuse, R18, PT ;  /* 0x000000120200720c */ /* 0x040fe40003f06270 */
[----:B------:R-:W-:-:S02]  /*7be0*/  ISETP.GE.AND P6, PT, R2, R16, PT ;  /* 0x000000100200720c */ /* 0x000fc40003fc6270 */
[----:B------:R-:W-:Y:S01]  /*7bf0*/  ISETP.GE.AND P5, PT, R2, R15, PT ;  /* 0x0000000f0200720c */ /* 0x000fe20003fa6270 */
[----:B------:R-:W-:Y:S01]  /*7c00*/  FMUL.FTZ R2, R48, c[0x0][0x2ec] ;  /* 0x0000bb0030027a20 */ /* 0x000fe20000410000 */
[C---:B------:R-:W-:Y:S02]  /*7c10*/  ISETP.GE.AND P2, PT, R0.reuse, R17, PT ;  /* 0x000000110000720c */ /* 0x040fe40003f46270 */
[C---:B------:R-:W-:Y:S01]  /*7c20*/  ISETP.GE.AND P4, PT, R0.reuse, R18, PT ;  /* 0x000000120000720c */ /* 0x040fe20003f86270 */
[----:B-1----:R-:W-:Y:S01]  /*7c30*/  FMUL.FTZ R12, R49, c[0x0][0x2ec] ;  /* 0x0000bb00310c7a20 */ /* 0x002fe20000410000 */
[----:B------:R-:W-:Y:S01]  /*7c40*/  FSEL R32, R135, -INF , !P2 ;  /* 0xff80000087207808 */ /* 0x000fe20005000000 */
[----:B------:R1:W2:Y:S01]  /*7c50*/  MUFU.TANH R19, R2 ;  /* 0x0000000200137308 */ /* 0x0002a20000002400 */
[----:B------:R-:W-:Y:S02]  /*7c60*/  ISETP.GE.AND P2, PT, R0, R15, PT ;  /* 0x0000000f0000720c */ /* 0x000fe40003f46270 */
[----:B------:R-:W-:-:S02]  /*7c70*/  FSEL R34, R44, -INF , !P4 ;  /* 0xff8000002c227808 */ /* 0x000fc40006000000 */
[----:B---3--:R-:W-:Y:S02]  /*7c80*/  FSEL R41, R13, -INF , !P2 ;  /* 0xff8000000d297808 */ /* 0x008fe40005000000 */
[----:B------:R-:W-:Y:S01]  /*7c90*/  FSEL R33, R210, -INF , !P1 ;  /* 0xff800000d2217808 */ /* 0x000fe20004800000 */
[----:B------:R3:W-:Y:S01]  /*7ca0*/  MUFU.TANH R49, R12 ;  /* 0x0000000c00317308 */ /* 0x0007e20000002400 */
[----:B------:R-:W-:Y:S02]  /*7cb0*/  FSEL R37, R209, -INF , !P0 ;  /* 0xff800000d1257808 */ /* 0x000fe40004000000 */
[----:B------:R-:W-:Y:S02]  /*7cc0*/  FSEL R43, R141, -INF , !P6 ;  /* 0xff8000008d2b7808 */ /* 0x000fe40007000000 */
[----:B----4-:R-:W-:Y:S02]  /*7cd0*/  FSEL R46, R46, -INF , !P5 ;  /* 0xff8000002e2e7808 */ /* 0x010fe40006800000 */
[----:B-1----:R-:W-:-:S04]  /*7ce0*/  IADD3 R2, R0, 0x8, RZ ;  /* 0x0000000800027810 */ /* 0x002fc80007ffe0ff */
[C---:B------:R-:W-:Y:S02]  /*7cf0*/  ISETP.GE.AND P4, PT, R2.reuse, R17, PT ;  /* 0x000000110200720c */ /* 0x040fe40003f86270 */
[----:B------:R-:W-:Y:S01]  /*7d00*/  ISETP.GE.AND P3, PT, R2, R18, PT ;  /* 0x000000120200720c */ /* 0x000fe20003f66270 */
[----:B---3--:R-:W-:Y:S01]  /*7d10*/  FMUL.FTZ R12, R50, c[0x0][0x2ec] ;  /* 0x0000bb00320c7a20 */ /* 0x008fe20000410000 */
[C---:B------:R-:W-:Y:S01]  /*7d20*/  ISETP.GE.AND P2, PT, R2.reuse, R16, PT ;  /* 0x000000100200720c */ /* 0x040fe20003f46270 */
[----:B------:R-:W-:Y:S01]  /*7d30*/  IMAD.MOV.U32 R50, RZ, RZ, R227 ;  /* 0x000000ffff327224 */ /* 0x000fe200078e00e3 */
[----:B------:R-:W-:Y:S01]  /*7d40*/  ISETP.GE.AND P1, PT, R2, R15, PT ;  /* 0x0000000f0200720c */ /* 0x000fe20003f26270 */
[----:B------:R1:W3:Y:S01]  /*7d50*/  MUFU.TANH R14, R12 ;  /* 0x0000000c000e7308 */ /* 0x0002e20000002400 */
[----:B------:R-:W-:Y:S02]  /*7d60*/  IADD3 R2, R0, 0x9, RZ ;  /* 0x0000000900027810 */ /* 0x000fe40007ffe0ff */
[----:B------:R-:W-:-:S02]  /*7d70*/  FSEL R35, R45, -INF , !P4 ;  /* 0xff8000002d237808 */ /* 0x000fc40006000000 */
[C---:B------:R-:W-:Y:S02]  /*7d80*/  ISETP.GE.AND P0, PT, R2.reuse, R17, PT ;  /* 0x000000110200720c */ /* 0x040fe40003f06270 */
[C---:B------:R-:W-:Y:S02]  /*7d90*/  ISETP.GE.AND P6, PT, R2.reuse, R18, PT ;  /* 0x000000120200720c */ /* 0x040fe40003fc6270 */
[C---:B------:R-:W-:Y:S02]  /*7da0*/  ISETP.GE.AND P5, PT, R2.reuse, R16, PT ;  /* 0x000000100200720c */ /* 0x040fe40003fa6270 */
[----:B------:R-:W-:Y:S02]  /*7db0*/  ISETP.GE.AND P4, PT, R2, R15, PT ;  /* 0x0000000f0200720c */ /* 0x000fe40003f86270 */
[----:B------:R-:W-:Y:S02]  /*7dc0*/  IADD3 R2, R0, 0x10, RZ ;  /* 0x0000001000027810 */ /* 0x000fe40007ffe0ff */
[----:B------:R-:W-:Y:S01]  /*7dd0*/  FSEL R45, R36, -INF , !P1 ;  /* 0xff800000242d7808 */ /* 0x000fe20004800000 */
[----:B-1----:R-:W-:Y:S01]  /*7de0*/  FMUL.FTZ R12, R51, c[0x0][0x2ec] ;  /* 0x0000bb00330c7a20 */ /* 0x002fe20000410000 */
[----:B------:R-:W-:-:S02]  /*7df0*/  FSEL R38, R38, -INF , !P3 ;  /* 0xff80000026267808 */ /* 0x000fc40005800000 */
[----:B------:R-:W-:Y:S01]  /*7e00*/  FSEL R42, R40, -INF , !P2 ;  /* 0xff800000282a7808 */ /* 0x000fe20005000000 */
[----:B------:R1:W4:Y:S01]  /*7e10*/  MUFU.TANH R48, R12 ;  /* 0x0000000c00307308 */ /* 0x0003220000002400 */
[----:B------:R-:W-:Y:S01]  /*7e20*/  FSEL R36, R212, -INF , !P0 ;  /* 0xff800000d4247808 */ /* 0x000fe20004000000 */
[----:B------:R-:W-:Y:S01]  /*7e30*/  IMAD.MOV.U32 R212, RZ, RZ, R222 ;  /* 0x000000ffffd47224 */ /* 0x000fe200078e00de */
        /* <DEDUP_REMOVED lines=8> */
[----:B-1----:R-:W-:Y:S01]  /*7ec0*/  FMUL.FTZ R12, R56, c[0x0][0x2ec] ;  /* 0x0000bb00380c7a20 */ /* 0x002fe20000410000 */
[----:B------:R-:W-:Y:S01]  /*7ed0*/  FSEL R47, R47, -INF , !P4 ;  /* 0xff8000002f2f7808 */ /* 0x000fe20006000000 */
[----:B------:R-:W-:Y:S01]  /*7ee0*/  IMAD.MOV.U32 R56, RZ, RZ, R213 ;  /* 0x000000ffff387224 */ /* 0x000fe200078e00d5 */
[C---:B------:R-:W-:Y:S01]  /*7ef0*/  ISETP.GE.AND P6, PT, R2.reuse, R17, PT ;  /* 0x000000110200720c */ /* 0x040fe20003fc6270 */
[----:B------:R1:W1:Y:S01]  /*7f00*/  MUFU.TANH R29, R12 ;  /* 0x0000000c001d7308 */ /* 0x0002620000002400 */
[C---:B------:R-:W-:Y:S01]  /*7f10*/  ISETP.GE.AND P5, PT, R2.reuse, R18, PT ;  /* 0x000000120200720c */ /* 0x040fe20003fa6270 */
[----:B------:R-:W-:Y:S01]  /*7f20*/  IMAD.MOV.U32 R208, RZ, RZ, R248 ;  /* 0x000000ffffd07224 */ /* 0x000fe200078e00f8 */
[----:B------:R-:W-:-:S02]  /*7f30*/  ISETP.GE.AND P4, PT, R2, R16, PT ;  /* 0x000000100200720c */ /* 0x000fc40003f86270 */
[----:B------:R-:W-:Y:S02]  /*7f40*/  MOV R213, R220 ;  /* 0x000000dc00d57202 */ /* 0x000fe40000000f00 */
[----:B------:R-:W-:Y:S02]  /*7f50*/  MOV R220, R251 ;  /* 0x000000fb00dc7202 */ /* 0x000fe40000000f00 */
[----:B------:R-:W-:Y:S02]  /*7f60*/  FSEL R251, R132, -INF , !P1 ;  /* 0xff80000084fb7808 */ /* 0x000fe40004800000 */
[----:B------:R-:W-:Y:S02]  /*7f70*/  FSEL R225, R143, -INF , !P6 ;  /* 0xff8000008fe17808 */ /* 0x000fe40007000000 */
[----:B------:R-:W-:Y:S02]  /*7f80*/  MOV R209, R220 ;  /* 0x000000dc00d17202 */ /* 0x000fe40000000f00 */
[----:B------:R-:W-:Y:S01]  /*7f90*/  FSEL R224, R142, -INF , !P5 ;  /* 0xff8000008ee07808 */ /* 0x000fe20006800000 */
[----:B-1----:R-:W-:Y:S01]  /*7fa0*/  FMUL.FTZ R12, R57, c[0x0][0x2ec] ;  /* 0x0000bb00390c7a20 */ /* 0x002fe20000410000 */
[----:B------:R-:W-:-:S02]  /*7fb0*/  MOV R57, R214 ;  /* 0x000000d600397202 */ /* 0x000fc40000000f00 */
[----:B------:R-:W-:Y:S01]  /*7fc0*/  MOV R214, R217 ;  /* 0x000000d900d67202 */ /* 0x000fe20000000f00 */
[----:B------:R1:W-:Y:S01]  /*7fd0*/  MUFU.TANH R31, R12 ;  /* 0x0000000c001f7308 */ /* 0x0003e20000002400 */
[----:B------:R-:W-:Y:S01]  /*7fe0*/  IMAD.MOV.U32 R217, RZ, RZ, R252 ;  /* 0x000000ffffd97224 */ /* 0x000fe200078e00fc */
[----:B------:R-:W-:Y:S02]  /*7ff0*/  FSEL R252, R52, -INF , !P0 ;  /* 0xff80000034fc7808 */ /* 0x000fe40004000000 */
[----:B------:R-:W-:Y:S02]  /*8000*/  FSEL R227, R138, -INF , !P4 ;  /* 0xff8000008ae37808 */ /* 0x000fe40006000000 */
[----:B------:R-:W-:Y:S01]  /*8010*/  MOV R51, R217 ;  /* 0x000000d900337202 */ /* 0x000fe20000000f00 */
[----:B-1----:R-:W-:Y:S02]  /*8020*/  FMUL.FTZ R12, R58, c[0x0][0x2ec] ;  /* 0x0000bb003a0c7a20 */ /* 0x002fe40000410000 */
[----:B------:R-:W-:-:S02]  /*8030*/  IMAD.MOV.U32 R58, RZ, RZ, R215 ;  /* 0x000000ffff3a7224 */ /* 0x000fc400078e00d7 */
[----:B------:R1:W1:Y:S01]  /*8040*/  MUFU.TANH R28, R12 ;  /* 0x0000000c001c7308 */ /* 0x0002620000002400 */
[----:B------:R-:W-:Y:S02]  /*8050*/  IMAD.MOV.U32 R215, RZ, RZ, R218 ;  /* 0x000000ffffd77224 */ /* 0x000fe400078e00da */
[----:B------:R-:W-:Y:S01]  /*8060*/  IMAD.MOV.U32 R218, RZ, RZ, R249 ;  /* 0x000000ffffda7224 */ /* 0x000fe200078e00f9 */
[----:B------:R-:W-:-:S03]  /*8070*/  FSEL R249, R139, -INF , !P2 ;  /* 0xff8000008bf97808 */ /* 0x000fc60005000000 */
[----:B------:R-:W-:Y:S02]  /*8080*/  IMAD.MOV.U32 R210, RZ, RZ, R218 ;  /* 0x000000ffffd27224 */ /* 0x000fe400078e00da */
[----:B-1----:R-:W-:Y:S02]  /*8090*/  FMUL.FTZ R12, R59, c[0x0][0x2ec] ;  /* 0x0000bb003b0c7a20 */ /* 0x002fe40000410000 */
[----:B------:R-:W-:Y:S02]  /*80a0*/  IMAD.MOV.U32 R59, RZ, RZ, R216 ;  /* 0x000000ffff3b7224 */ /* 0x000fe400078e00d8 */
[----:B------:R1:W-:Y:S01]  /*80b0*/  MUFU.TANH R30, R12 ;  /* 0x0000000c001e7308 */ /* 0x0003e20000002400 */
[----:B------:R-:W-:Y:S02]  /*80c0*/  IMAD.MOV.U32 R216, RZ, RZ, R219 ;  /* 0x000000ffffd87224 */ /* 0x000fe400078e00db */
[----:B------:R-:W-:Y:S01]  /*80d0*/  IMAD.MOV.U32 R219, RZ, RZ, R250 ;  /* 0x000000ffffdb7224 */ /* 0x000fe200078e00fa */
[----:B------:R-:W-:-:S02]  /*80e0*/  FSEL R250, R140, -INF , !P3 ;  /* 0xff8000008cfa7808 */ /* 0x000fc40005800000 */
[----:B------:R-:W-:Y:S01]  /*80f0*/  ISETP.GE.AND P3, PT, R2, R15, PT ;  /* 0x0000000f0200720c */ /* 0x000fe20003f66270 */
[----:B------:R-:W-:Y:S01]  /*8100*/  IMAD.MOV.U32 R135, RZ, RZ, R219 ;  /* 0x000000ffff877224 */ /* 0x000fe200078e00db */
[----:B------:R-:W-:Y:S02]  /*8110*/  IADD3 R2, R0, 0x18, RZ ;  /* 0x0000001800027810 */ /* 0x000fe40007ffe0ff */
[----:B------:R-:W-:Y:S02]  /*8120*/  FSEL R248, R55, -INF , !P3 ;  /* 0xff80000037f87808 */ /* 0x000fe40005800000 */
[C---:B------:R-:W-:Y:S02]  /*8130*/  ISETP.GE.AND P2, PT, R2.reuse, R17, PT ;  /* 0x000000110200720c */ /* 0x040fe40003f46270 */
[----:B------:R-:W-:Y:S01]  /*8140*/  ISETP.GE.AND P1, PT, R2, R18, PT ;  /* 0x000000120200720c */ /* 0x000fe20003f26270 */
[----:B-1----:R-:W-:Y:S01]  /*8150*/  FMUL.FTZ R12, R60, c[0x0][0x2ec] ;  /* 0x0000bb003c0c7a20 */ /* 0x002fe20000410000 */
[C---:B------:R-:W-:Y:S01]  /*8160*/  ISETP.GE.AND P0, PT, R2.reuse, R16, PT ;  /* 0x000000100200720c */ /* 0x040fe20003f06270 */
[----:B------:R-:W-:Y:S01]  /*8170*/  IMAD.MOV.U32 R60, RZ, RZ, R213 ;  /* 0x000000ffff3c7224 */ /* 0x000fe200078e00d5 */
[----:B------:R-:W-:Y:S01]  /*8180*/  ISETP.GE.AND P6, PT, R2, R15, PT ;  /* 0x0000000f0200720c */ /* 0x000fe20003fc6270 */
[----:B------:R1:W1:Y:S01]  /*8190*/  MUFU.TANH R26, R12 ;  /* 0x0000000c001a7308 */ /* 0x0002620000002400 */
[----:B------:R-:W-:-:S02]  /*81a0*/  IADD3 R2, R0, 0x19, RZ ;  /* 0x0000001900027810 */ /* 0x000fc40007ffe0ff */
[----:B------:R-:W-:Y:S02]  /*81b0*/  FSEL R221, R53, -INF , !P2 ;  /* 0xff80000035dd7808 */ /* 0x000fe40005000000 */
[----:B------:R-:W-:Y:S02]  /*81c0*/  FSEL R220, R25, -INF , !P1 ;  /* 0xff80000019dc7808 */ /* 0x000fe40004800000 */
[C---:B------:R-:W-:Y:S02]  /*81d0*/  ISETP.GE.AND P5, PT, R2.reuse, R17, PT ;  /* 0x000000110200720c */ /* 0x040fe40003fa6270 */
[C---:B------:R-:W-:Y:S02]  /*81e0*/  ISETP.GE.AND P4, PT, R2.reuse, R18, PT ;  /* 0x000000120200720c */ /* 0x040fe40003f86270 */
[C---:B------:R-:W-:Y:S02]  /*81f0*/  ISETP.GE.AND P3, PT, R2.reuse, R16, PT ;  /* 0x000000100200720c */ /* 0x040fe40003f66270 */
[----:B------:R-:W-:-:S02]  /*8200*/  ISETP.GE.AND P2, PT, R2, R15, PT ;  /* 0x0000000f0200720c */ /* 0x000fc40003f46270 */
[----:B------:R-:W-:Y:S01]  /*8210*/  IADD3 R2, R0, 0x20, RZ ;  /* 0x0000002000027810 */ /* 0x000fe20007ffe0ff */
[----:B-1----:R-:W-:Y:S01]  /*8220*/  FMUL.FTZ R12, R61, c[0x0][0x2ec] ;  /* 0x0000bb003d0c7a20 */ /* 0x002fe20000410000 */
[----:B--2---:R-:W-:Y:S02]  /*8230*/  FSEL R222, R19, -INF , !P0 ;  /* 0xff80000013de7808 */ /* 0x004fe40004000000 */
[----:B---3--:R-:W-:Y:S01]  /*8240*/  FSEL R226, R14, -INF , !P6 ;  /* 0xff8000000ee27808 */ /* 0x008fe20007000000 */
[----:B------:R1:W-:Y:S01]  /*8250*/  MUFU.TANH R27, R12 ;  /* 0x0000000c001b7308 */ /* 0x0003e20000002400 */
[----:B------:R-:W-:Y:S01]  /*8260*/  ISETP.GE.AND P1, PT, R2, R17, PT ;  /* 0x000000110200720c */ /* 0x000fe20003f26270 */
[----:B------:R-:W-:Y:S01]  /*8270*/  FMUL.FTZ R14, R64, c[0x0][0x2ec] ;  /* 0x0000bb00400e7a20 */ /* 0x000fe20000410000 */
[C---:B------:R-:W-:Y:S01]  /*8280*/  ISETP.GE.AND P0, PT, R2.reuse, R18, PT ;  /* 0x000000120200720c */ /* 0x040fe20003f06270 */
[----:B------:R-:W-:Y:S01]  /*8290*/  IMAD.MOV.U32 R64, RZ, RZ, R208 ;  /* 0x000000ffff407224 */ /* 0x000fe200078e00d0 */
[----:B------:R-:W-:-:S02]  /*82a0*/  ISETP.GE.AND P6, PT, R2, R16, PT ;  /* 0x000000100200720c */ /* 0x000fc40003fc6270 */
[----:B------:R-:W-:Y:S01]  /*82b0*/  MOV R61, R214 ;  /* 0x000000d6003d7202 */ /* 0x000fe20000000f00 */
[----:B------:R-:W-:Y:S01]  /*82c0*/  MUFU.TANH R14, R14 ;  /* 0x0000000e000e7308 */ /* 0x000fe20000002400 */
[----:B------:R-:W-:Y:S02]  /*82d0*/  MOV R214, R223 ;  /* 0x000000df00d67202 */ /* 0x000fe40000000f00 */
[----:B------:R-:W-:Y:S02]  /*82e0*/  FSEL R217, R49, -INF , !P3 ;  /* 0xff80000031d97808 */ /* 0x000fe40005800000 */
[----:B----4-:R-:W-:Y:S02]  /*82f0*/  FSEL R223, R48, -INF , !P2 ;  /* 0xff80000030df7808 */ /* 0x010fe40005000000 */
[----:B------:R-:W-:Y:S01]  /*8300*/  FSEL R218, R29, -INF , !P1 ;  /* 0xff8000001dda7808 */ /* 0x000fe20004800000 */
[----:B-1----:R-:W-:Y:S01]  /*8310*/  FMUL.FTZ R12, R62, c[0x0][0x2ec] ;  /* 0x0000bb003e0c7a20 */ /* 0x002fe20000410000 */
[----:B------:R-:W-:Y:S01]  /*8320*/  FSEL R219, R28, -INF , !P0 ;  /* 0xff8000001cdb7808 */ /* 0x000fe20004000000 */
[----:B------:R-:W-:Y:S01]  /*8330*/  IMAD.MOV.U32 R62, RZ, RZ, R215 ;  /* 0x000000ffff3e7224 */ /* 0x000fe200078e00d7 */
[----:B------:R-:W-:Y:S01]  /*8340*/  FSEL R215, R54, -INF , !P4 ;  /* 0xff80000036d77808 */ /* 0x000fe20006000000 */
[----:B------:R1:W2:Y:S01]  /*8350*/  MUFU.TANH R13, R12 ;  /* 0x0000000c000d7308 */ /* 0x0002a20000002400 */
[----:B------:R-:W-:Y:S01]  /*8360*/  FSEL R140, R26, -INF , !P6 ;  /* 0xff8000001a8c7808 */ /* 0x000fe20007000000 */
[----:B------:R-:W-:Y:S01]  /*8370*/  IMAD.MOV.U32 R29, RZ, RZ, R51 ;  /* 0x000000ffff1d7224 */ /* 0x000fe200078e0033 */
[----:B------:R-:W-:Y:S01]  /*8380*/  MOV R28, R209 ;  /* 0x000000d1001c7202 */ /* 0x000fe20000000f00 */
[----:B-1----:R-:W-:-:S02]  /*8390*/  FMUL.FTZ R12, R63, c[0x0][0x2ec] ;  /* 0x0000bb003f0c7a20 */ /* 0x002fc40000410000 */
[----:B------:R-:W-:Y:S01]  /*83a0*/  IMAD.MOV.U32 R63, RZ, RZ, R216 ;  /* 0x000000ffff3f7224 */ /* 0x000fe200078e00d8 */
[----:B------:R-:W-:Y:S01]  /*83b0*/  FSEL R216, R133, -INF , !P5 ;  /* 0xff80000085d87808 */ /* 0x000fe20006800000 */
[----:B------:R1:W3:Y:S01]  /*83c0*/  MUFU.TANH R24, R12 ;  /* 0x0000000c00187308 */ /* 0x0002e20000002400 */
[----:B------:R-:W-:Y:S02]  /*83d0*/  ISETP.GE.AND P5, PT, R2, R15, PT ;  /* 0x0000000f0200720c */ /* 0x000fe40003fa6270 */
[----:B------:R-:W-:Y:S02]  /*83e0*/  IADD3 R2, R0, 0x21, RZ ;  /* 0x0000002100027810 */ /* 0x000fe40007ffe0ff */
[----:B--2---:R-:W-:Y:S01]  /*83f0*/  FSEL R141, R13, -INF , !P5 ;  /* 0xff8000000d8d7808 */ /* 0x004fe20006800000 */
[----:B------:R-:W-:Y:S01]  /*8400*/  FMUL.FTZ R13, R66, c[0x0][0x2ec] ;  /* 0x0000bb00420d7a20 */ /* 0x000fe20000410000 */
[C---:B------:R-:W-:Y:S01]  /*8410*/  ISETP.GE.AND P4, PT, R2.reuse, R17, PT ;  /* 0x000000110200720c */ /* 0x040fe20003f86270 */
[----:B------:R-:W-:Y:S01]  /*8420*/  IMAD.MOV.U32 R66, RZ, RZ, R212 ;  /* 0x000000ffff427224 */ /* 0x000fe200078e00d4 */
[----:B------:R-:W-:-:S02]  /*8430*/  ISETP.GE.AND P3, PT, R2, R18, PT ;  /* 0x000000120200720c */ /* 0x000fc40003f66270 */
[C---:B------:R-:W-:Y:S02]  /*8440*/  ISETP.GE.AND P2, PT, R2.reuse, R16, PT ;  /* 0x000000100200720c */ /* 0x040fe40003f46270 */
[----:B------:R-:W-:Y:S02]  /*8450*/  ISETP.GE.AND P1, PT, R2, R15, PT ;  /* 0x0000000f0200720c */ /* 0x000fe40003f26270 */
[----:B------:R-:W-:Y:S01]  /*8460*/  IADD3 R2, R0, 0x28, RZ ;  /* 0x0000002800027810 */ /* 0x000fe20007ffe0ff */
[----:B-1----:R-:W-:Y:S01]  /*8470*/  FMUL.FTZ R12, R20, c[0x0][0x2ec] ;  /* 0x0000bb00140c7a20 */ /* 0x002fe20000410000 */
[----:B------:R-:W-:Y:S02]  /*8480*/  FSEL R213, R31, -INF , !P4 ;  /* 0xff8000001fd57808 */ /* 0x000fe40006000000 */
[C---:B------:R-:W-:Y:S01]  /*8490*/  ISETP.GE.AND P0, PT, R2.reuse, R17, PT ;  /* 0x000000110200720c */ /* 0x040fe20003f06270 */
[----:B------:R1:W2:Y:S01]  /*84a0*/  MUFU.TANH R20, R12 ;  /* 0x0000000c00147308 */ /* 0x0002a20000002400 */
[----:B------:R-:W-:-:S02]  /*84b0*/  ISETP.GE.AND P6, PT, R2, R18, PT ;  /* 0x000000120200720c */ /* 0x000fc40003fc6270 */
[C---:B------:R-:W-:Y:S02]  /*84c0*/  ISETP.GE.AND P5, PT, R2.reuse, R16, PT ;  /* 0x000000100200720c */ /* 0x040fe40003fa6270 */
[----:B------:R-:W-:Y:S02]  /*84d0*/  ISETP.GE.AND P4, PT, R2, R15, PT ;  /* 0x0000000f0200720c */ /* 0x000fe40003f86270 */
[----:B------:R-:W-:Y:S02]  /*84e0*/  IADD3 R2, R0, 0x29, RZ ;  /* 0x0000002900027810 */ /* 0x000fe40007ffe0ff */
[----:B------:R-:W-:Y:S02]  /*84f0*/  MOV R31, R135 ;  /* 0x00000087001f7202 */ /* 0x000fe40000000f00 */
[----:B------:R-:W-:Y:S02]  /*8500*/  FSEL R135, R27, -INF , !P2 ;  /* 0xff8000001b877808 */ /* 0x000fe40005000000 */
[----:B---3--:R-:W-:-:S02]  /*8510*/  FSEL R209, R24, -INF , !P1 ;  /* 0xff80000018d17808 */ /* 0x008fc40004800000 */
[----:B------:R-:W-:Y:S01]  /*8520*/  ISETP.GE.AND P2, PT, R2, R18, PT ;  /* 0x000000120200720c */ /* 0x000fe20003f46270 */
[----:B-1----:R-:W-:Y:S01]  /*8530*/  FMUL.FTZ R12, R21, c[0x0][0x2ec] ;  /* 0x0000bb00150c7a20 */ /* 0x002fe20000410000 */
[----:B--2---:R-:W-:Y:S01]  /*8540*/  FSEL R139, R20, -INF , !P0 ;  /* 0xff800000148b7808 */ /* 0x004fe20004000000 */
[----:B------:R1:W-:Y:S01]  /*8550*/  MUFU.TANH R21, R13 ;  /* 0x0000000d00157308 */ /* 0x0003e20000002400 */
[C---:B------:R-:W-:Y:S02]  /*8560*/  ISETP.GE.AND P1, PT, R2.reuse, R16, PT ;  /* 0x000000100200720c */ /* 0x040fe40003f26270 */
[----:B------:R-:W-:Y:S02]  /*8570*/  ISETP.GE.AND P0, PT, R2, R15, PT ;  /* 0x0000000f0200720c */ /* 0x000fe40003f06270 */
[----:B------:R-:W-:-:S03]  /*8580*/  FSEL R142, R14, -INF , !P5 ;  /* 0xff8000000e8e7808 */ /* 0x000fc60006800000 */
[----:B------:R2:W-:Y:S01]  /*8590*/  MUFU.TANH R25, R12 ;  /* 0x0000000c00197308 */ /* 0x0005e20000002400 */
[----:B-1----:R-:W-:Y:S01]  /*85a0*/  IADD3 R13, R0, 0x30, RZ ;  /* 0x00000030000d7810 */ /* 0x002fe20007ffe0ff */
[----:B--2---:R-:W-:-:S06]  /*85b0*/  FMUL.FTZ R12, R22, c[0x0][0x2ec] ;  /* 0x0000bb00160c7a20 */ /* 0x004fcc0000410000 */
[----:B------:R1:W2:Y:S02]  /*85c0*/  MUFU.TANH R19, R12 ;  /* 0x0000000c00137308 */ /* 0x0002a40000002400 */
[----:B-1----:R-:W-:Y:S01]  /*85d0*/  FMUL.FTZ R12, R23, c[0x0][0x2ec] ;  /* 0x0000bb00170c7a20 */ /* 0x002fe20000410000 */
[----:B--2---:R-:W-:Y:S02]  /*85e0*/  FSEL R212, R19, -INF , !P6 ;  /* 0xff80000013d47808 */ /* 0x004fe40007000000 */
[----:B------:R-:W-:-:S03]  /*85f0*/  ISETP.GE.AND P6, PT, R13, R17, PT ;  /* 0x000000110d00720c */ /* 0x000fc60003fc6270 */
[----:B------:R1:W2:Y:S01]  /*8600*/  MUFU.TANH R23, R12 ;  /* 0x0000000c00177308 */ /* 0x0002a20000002400 */
[----:B------:R-:W-:Y:S01]  /*8610*/  P2R R14, PR, RZ, 0x40 ;  /* 0x00000040ff0e7803 */ /* 0x000fe20000000000 */
[----:B-1----:R-:W-:Y:S01]  /*8620*/  FMUL.FTZ R12, R65, c[0x0][0x2ec] ;  /* 0x0000bb00410c7a20 */ /* 0x002fe20000410000 */
[----:B------:R-:W-:Y:S02]  /*8630*/  MOV R65, R211 ;  /* 0x000000d300417202 */ /* 0x000fe40000000f00 */
[----:B--2---:R-:W-:-:S03]  /*8640*/  FSEL R55, R23, -INF , !P2 ;  /* 0xff80000017377808 */ /* 0x004fc60005000000 */
[----:B------:R1:W2:Y:S02]  /*8650*/  MUFU.TANH R22, R12 ;  /* 0x0000000c00167308 */ /* 0x0002a40000002400 */
[----:B-1----:R-:W-:Y:S01]  /*8660*/  FMUL.FTZ R12, R67, c[0x0][0x2ec] ;  /* 0x0000bb00430c7a20 */ /* 0x002fe20000410000 */
[----:B--2---:R-:W-:Y:S01]  /*8670*/  FSEL R143, R22, -INF , !P1 ;  /* 0xff800000168f7808 */ /* 0x004fe20004800000 */
[----:B------:R-:W-:Y:S01]  /*8680*/  IMAD.MOV.U32 R67, RZ, RZ, R214 ;  /* 0x000000ffff437224 */ /* 0x000fe200078e00d6 */
[----:B------:R-:W-:-:S03]  /*8690*/  FSEL R214, R30, -INF , !P3 ;  /* 0xff8000001ed67808 */ /* 0x000fc60005800000 */
[----:B------:R-:W1:Y:S01]  /*86a0*/  MUFU.TANH R20, R12 ;  /* 0x0000000c00147308 */ /* 0x000e620000002400 */
[----:B------:R-:W-:Y:S01]  /*86b0*/  IMAD.MOV.U32 R30, RZ, RZ, R210 ;  /* 0x000000ffff1e7224 */ /* 0x000fe200078e00d2 */
[----:B------:R-:W-:Y:S02]  /*86c0*/  FSEL R210, R21, -INF , !P4 ;  /* 0xff80000015d27808 */ /* 0x000fe40006000000 */
[----:B------:R-:W-:Y:S02]  /*86d0*/  ISETP.GE.AND P3, PT, R2, R17, PT ;  /* 0x000000110200720c */ /* 0x000fe40003f66270 */
[----:B------:R-:W-:Y:S02]  /*86e0*/  IADD3 R2, R0, 0x38, RZ ;  /* 0x0000003800027810 */ /* 0x000fe40007ffe0ff */
[----:B------:R-:W-:Y:S02]  /*86f0*/  FSEL R54, R25, -INF , !P3 ;  /* 0xff80000019367808 */ /* 0x000fe40005800000 */
[----:B------:R-:W-:-:S02]  /*8700*/  ISETP.GE.AND P3, PT, R13, R18, PT ;  /* 0x000000120d00720c */ /* 0x000fc40003f66270 */
[C---:B------:R-:W-:Y:S02]  /*8710*/  ISETP.GE.AND P1, PT, R2.reuse, R18, PT ;  /* 0x000000120200720c */ /* 0x040fe40003f26270 */
[----:B------:R-:W-:Y:S02]  /*8720*/  ISETP.GE.AND P5, PT, R2, R17, PT ;  /* 0x000000110200720c */ /* 0x000fe40003fa6270 */
[----:B-1----:R-:W-:Y:S02]  /*8730*/  FSEL R211, R20, -INF , !P0 ;  /* 0xff80000014d37808 */ /* 0x002fe40004000000 */
[----:B------:R-:W1:Y:S01]  /*8740*/  LDSM.16.M88.4 R20, [R232+0x3800] ;  /* 0x00380000e814783b */ /* 0x000e620000000200 */
[----:B------:R-:W-:Y:S01]  /*8750*/  IADD3 R12, R0, 0x31, RZ ;  /* 0x00000031000c7810 */ /* 0x000fe20007ffe0ff */
[----:B------:R-:W-:-:S04]  /*8760*/  DEPBAR.LE SB0, 0x0 ;  /* 0x000080000000791a */ /* 0x000fc80000000000 */
[----:B------:R-:W-:Y:S01]  /*8770*/  BAR.SYNC.DEFER_BLOCKING 0x0 ;  /* 0x0000000000007b1d */ /* 0x000fe20000010000 */
[----:B------:R-:W-:Y:S02]  /*8780*/  ISETP.GE.AND P6, PT, R12, R17, PT ;  /* 0x000000110c00720c */ /* 0x000fe40003fc6270 */
[----:B------:R-:W-:Y:S02]  /*8790*/  IADD3 R0, R0, 0x39, RZ ;  /* 0x0000003900007810 */ /* 0x000fe40007ffe0ff */
[----:B------:R-:W-:Y:S02]  /*87a0*/  P2R R19, PR, RZ, 0x40 ;  /* 0x00000040ff137803 */ /* 0x000fe40000000000 */
[----:B------:R-:W-:Y:S02]  /*87b0*/  ISETP.NE.AND P6, PT, R14, RZ, PT ;  /* 0x000000ff0e00720c */ /* 0x000fe40003fc5270 */
[-C--:B------:R-:W-:Y:S02]  /*87c0*/  ISETP.GE.AND P2, PT, R12, R18.reuse, PT ;  /* 0x000000120c00720c */ /* 0x080fe40003f46270 */
[----:B------:R-:W-:-:S02]  /*87d0*/  ISETP.GE.AND P0, PT, R0, R18, PT ;  /* 0x000000120000720c */ /* 0x000fc40003f06270 */
[----:B------:R-:W-:Y:S01]  /*87e0*/  ISETP.GE.AND P4, PT, R0, R17, PT ;  /* 0x000000110000720c */ /* 0x000fe20003f86270 */
[C---:B-1----:R-:W-:Y:S08]  /*87f0*/  HMMA.16816.F32.BF16 R28, R8.reuse, R20, R28 ;  /* 0x00000014081c723c */ /* 0x042ff0000004181c */
[----:B------:R-:W-:Y:S08]  /*8800*/  HMMA.16816.F32.BF16 R24, R8, R22, R64 ;  /* 0x000000160818723c */ /* 0x000ff00000041840 */
[C---:B------:R-:W-:Y:S08]  /*8810*/  HMMA.16816.F32.BF16 R8, R4.reuse, R20, R60 ;  /* 0x000000140408723c */ /* 0x040ff0000004183c */
[----:B------:R-:W-:Y:S01]  /*8820*/  HMMA.16816.F32.BF16 R4, R4, R22, R56 ;  /* 0x000000160404723c */ /* 0x000fe20000041838 */
[----:B------:R-:W-:-:S02]  /*8830*/  FMUL.FTZ R14, R28, c[0x0][0x2ec] ;  /* 0x0000bb001c0e7a20 */ /* 0x000fc40000410000 */
[----:B------:R-:W-:Y:S02]  /*8840*/  FMUL.FTZ R30, R30, c[0x0][0x2ec] ;  /* 0x0000bb001e1e7a20 */ /* 0x000fe40000410000 */
[----:B------:R-:W-:Y:S02]  /*8850*/  FMUL.FTZ R29, R29, c[0x0][0x2ec] ;  /* 0x0000bb001d1d7a20 */ /* 0x000fe40000410000 */
[----:B------:R-:W1:Y:S01]  /*8860*/  MUFU.TANH R14, R14 ;  /* 0x0000000e000e7308 */ /* 0x000e620000002400 */
[----:B------:R-:W-:Y:S02]  /*8870*/  FMUL.FTZ R25, R25, c[0x0][0x2ec] ;  /* 0x0000bb0019197a20 */ /* 0x000fe40000410000 */
[----:B------:R-:W-:Y:S02]  /*8880*/  FMUL.FTZ R24, R24, c[0x0][0x2ec] ;  /* 0x0000bb0018187a20 */ /* 0x000fe40000410000 */
[----:B------:R-:W-:Y:S02]  /*8890*/  FMUL.FTZ R31, R31, c[0x0][0x2ec] ;  /* 0x0000bb001f1f7a20 */ /* 0x000fe40000410000 */
[----:B------:R-:W-:Y:S01]  /*88a0*/  FMUL.FTZ R26, R26, c[0x0][0x2ec] ;  /* 0x0000bb001a1a7a20 */ /* 0x000fe20000410000 */
[----:B------:R-:W2:Y:S01]  /*88b0*/  MUFU.TANH R25, R25 ;  /* 0x0000001900197308 */ /* 0x000ea20000002400 */
[----:B------:R-:W-:-:S02]  /*88c0*/  FMUL.FTZ R9, R9, c[0x0][0x2ec] ;  /* 0x0000bb0009097a20 */ /* 0x000fc40000410000 */
[----:B------:R-:W-:Y:S02]  /*88d0*/  FMUL.FTZ R27, R27, c[0x0][0x2ec] ;  /* 0x0000bb001b1b7a20 */ /* 0x000fe40000410000 */
[----:B------:R-:W-:-:S03]  /*88e0*/  FMUL.FTZ R8, R8, c[0x0][0x2ec] ;  /* 0x0000bb0008087a20 */ /* 0x000fc60000410000 */
[----:B------:R-:W3:Y:S01]  /*88f0*/  MUFU.TANH R30, R30 ;  /* 0x0000001e001e7308 */ /* 0x000ee20000002400 */
[----:B------:R-:W-:Y:S01]  /*8900*/  FMUL.FTZ R4, R4, c[0x0][0x2ec] ;  /* 0x0000bb0004047a20 */ /* 0x000fe20000410000 */
[----:B-1----:R-:W-:Y:S01]  /*8910*/  FSEL R53, R14, -INF , !P6 ;  /* 0xff8000000e357808 */ /* 0x002fe20007000000 */
[----:B------:R-:W-:Y:S01]  /*8920*/  FMUL.FTZ R5, R5, c[0x0][0x2ec] ;  /* 0x0000bb0005057a20 */ /* 0x000fe20000410000 */
[----:B------:R-:W-:-:S04]  /*8930*/  ISETP.NE.AND P6, PT, R19, RZ, PT ;  /* 0x000000ff1300720c */ /* 0x000fc80003fc5270 */
[----:B------:R1:W4:Y:S01]  /*8940*/  MUFU.TANH R18, R9 ;  /* 0x0000000900127308 */ /* 0x0003220000002400 */
[----:B--2---:R-:W-:Y:S02]  /*8950*/  FSEL R22, R25, -INF , !P4 ;  /* 0xff80000019167808 */ /* 0x004fe40006000000 */
[----:B------:R-:W-:-:S05]  /*8960*/  ISETP.GE.AND P4, PT, R12, R16, PT ;  /* 0x000000100c00720c */ /* 0x000fca0003f86270 */
[----:B------:R-:W2:Y:S01]  /*8970*/  MUFU.TANH R29, R29 ;  /* 0x0000001d001d7308 */ /* 0x000ea20000002400 */
[----:B---3--:R-:W-:Y:S01]  /*8980*/  FSEL R52, R30, -INF , !P3 ;  /* 0xff8000001e347808 */ /* 0x008fe20005800000 */
[----:B------:R-:W-:Y:S01]  /*8990*/  IMAD.MOV.U32 R30, RZ, RZ, R50 ;  /* 0x000000ffff1e7224 */ /* 0x000fe200078e0032 */
[----:B------:R-:W-:-:S05]  /*89a0*/  ISETP.GE.AND P3, PT, R12, R15, PT ;  /* 0x0000000f0c00720c */ /* 0x000fca0003f66270 */
[----:B------:R3:W3:Y:S01]  /*89b0*/  MUFU.TANH R19, R8 ;  /* 0x0000000800137308 */ /* 0x0006e20000002400 */
[----:B-1----:R-:W-:Y:S01]  /*89c0*/  FMUL.FTZ R9, R10, c[0x0][0x2ec] ;  /* 0x0000bb000a097a20 */ /* 0x002fe20000410000 */
[----:B----4-:R-:W-:Y:S02]  /*89d0*/  FSEL R57, R18, -INF , !P4 ;  /* 0xff80000012397808 */ /* 0x010fe40006000000 */
[----:B------:R-:W-:-:S04]  /*89e0*/  ISETP.NE.AND P4, PT, R30, 0x2, PT ;  /* 0x000000021e00780c */ /* 0x000fc80003f85270 */
[----:B------:R1:W-:Y:S01]  /*89f0*/  MUFU.TANH R17, R4 ;  /* 0x0000000400117308 */ /* 0x0003e20000002400 */
[----:B--2---:R-:W-:Y:S02]  /*8a00*/  FSEL R51, R29, -INF , !P6 ;  /* 0xff8000001d337808 */ /* 0x004fe40007000000 */
[----:B------:R-:W-:-:S05]  /*8a10*/  ISETP.GE.AND P6, PT, R13, R16, PT ;  /* 0x000000100d00720c */ /* 0x000fca0003fc6270 */
[----:B------:R2:W-:Y:S01]  /*8a20*/  MUFU.TANH R14, R5 ;  /* 0x00000005000e7308 */ /* 0x0005e20000002400 */
[----:B---3--:R-:W-:Y:S01]  /*8a30*/  FMUL.FTZ R8, R11, c[0x0][0x2ec] ;  /* 0x0000bb000b087a20 */ /* 0x008fe20000410000 */
[----:B------:R-:W-:Y:S02]  /*8a40*/  FSEL R10, R19, -INF , !P6 ;  /* 0xff800000130a7808 */ /* 0x000fe40007000000 */
[----:B------:R-:W-:Y:S01]  /*8a50*/  ISETP.GE.AND P6, PT, R0, R15, PT ;  /* 0x0000000f0000720c */ /* 0x000fe20003fc6270 */
[----:B-1----:R-:W-:-:S03]  /*8a60*/  FMUL.FTZ R4, R7, c[0x0][0x2ec] ;  /* 0x0000bb0007047a20 */ /* 0x002fc60000410000 */
[----:B------:R-:W1:Y:S01]  /*8a70*/  MUFU.TANH R24, R24 ;  /* 0x0000001800187308 */ /* 0x000e620000002400 */
[----:B--2---:R-:W-:-:S07]  /*8a80*/  FMUL.FTZ R5, R6, c[0x0][0x2ec] ;  /* 0x0000bb0006057a20 */ /* 0x004fce0000410000 */
[----:B------:R-:W2:Y:S08]  /*8a90*/  MUFU.TANH R31, R31 ;  /* 0x0000001f001f7308 */ /* 0x000eb00000002400 */
[----:B------:R-:W3:Y:S01]  /*8aa0*/  MUFU.TANH R26, R26 ;  /* 0x0000001a001a7308 */ /* 0x000ee20000002400 */
[----:B-1----:R-:W-:Y:S02]  /*8ab0*/  FSEL R23, R24, -INF , !P5 ;  /* 0xff80000018177808 */ /* 0x002fe40006800000 */
[----:B------:R-:W-:-:S05]  /*8ac0*/  ISETP.GE.AND P5, PT, R13, R15, PT ;  /* 0x0000000f0d00720c */ /* 0x000fca0003fa6270 */
[----:B------:R-:W1:Y:S01]  /*8ad0*/  MUFU.TANH R27, R27 ;  /* 0x0000001b001b7308 */ /* 0x000e620000002400 */
[----:B--2---:R-:W-:Y:S02]  /*8ae0*/  FSEL R50, R31, -INF , !P2 ;  /* 0xff8000001f327808 */ /* 0x004fe40005000000 */
[----:B------:R-:W-:-:S04]  /*8af0*/  ISETP.GE.AND P2, PT, R2, R16, PT ;  /* 0x000000100200720c */ /* 0x000fc80003f46270 */
[----:B------:R-:W-:Y:S01]  /*8b00*/  FSEL R59, R17, -INF , !P2 ;  /* 0xff800000113b7808 */ /* 0x000fe20005000000 */
[----:B------:R-:W2:Y:S01]  /*8b10*/  MUFU.TANH R9, R9 ;  /* 0x0000000900097308 */ /* 0x000ea20000002400 */
[----:B---3--:R-:W-:Y:S02]  /*8b20*/  FSEL R49, R26, -INF , !P1 ;  /* 0xff8000001a317808 */ /* 0x008fe40004800000 */
[----:B------:R-:W-:-:S04]  /*8b30*/  ISETP.GE.AND P1, PT, R0, R16, PT ;  /* 0x000000100000720c */ /* 0x000fc80003f26270 */
[----:B------:R-:W-:Y:S01]  /*8b40*/  FSEL R58, R14, -INF , !P1 ;  /* 0xff8000000e3a7808 */ /* 0x000fe20004800000 */
[----:B------:R-:W3:Y:S01]  /*8b50*/  MUFU.TANH R8, R8 ;  /* 0x0000000800087308 */ /* 0x000ee20000002400 */
[----:B-1----:R-:W-:Y:S02]  /*8b60*/  FSEL R48, R27, -INF , !P0 ;  /* 0xff8000001b307808 */ /* 0x002fe40004000000 */
[----:B------:R-:W-:-:S05]  /*8b70*/  ISETP.GE.AND P0, PT, R2, R15, PT ;  /* 0x0000000f0200720c */ /* 0x000fca0003f06270 */
[----:B------:R-:W1:Y:S01]  /*8b80*/  MUFU.TANH R5, R5 ;  /* 0x0000000500057308 */ /* 0x000e620000002400 */
[----:B--2---:R-:W-:-:S07]  /*8b90*/  FSEL R28, R9, -INF , !P5 ;  /* 0xff800000091c7808 */ /* 0x004fce0006800000 */
[----:B------:R-:W2:Y:S01]  /*8ba0*/  MUFU.TANH R4, R4 ;  /* 0x0000000400047308 */ /* 0x000ea20000002400 */
[----:B---3--:R-:W-:Y:S02]  /*8bb0*/  FSEL R11, R8, -INF , !P3 ;  /* 0xff800000080b7808 */ /* 0x008fe40005800000 */
[----:B-1----:R-:W-:Y:S02]  /*8bc0*/  FSEL R27, R5, -INF , !P0 ;  /* 0xff800000051b7808 */ /* 0x002fe40004000000 */
[----:B--2---:R-:W-:Y:S01]  /*8bd0*/  FSEL R29, R4, -INF , !P6 ;  /* 0xff800000041d7808 */ /* 0x004fe20007000000 */
[----:B------:R-:W-:Y:S05]  /*8be0*/  @!P4 BRA `(.L_x_15) ;  /* 0x000001e00000c947 */ /* 0x000fea0003800000 */
[----:B------:R-:W2:Y:S04]  /*8bf0*/  LDL.64 R62, [R1+0x40] ;  /* 0x00004000013e7983 */ /* 0x000ea80000100a00 */
        /* <DEDUP_REMOVED lines=29> */
.L_x_15:
[----:B------:R-:W-:Y:S01]  /*8dd0*/  FMNMX.FTZ R0, R137, R32, !PT ;  /* 0x0000002089007209 */ /* 0x000fe20007810000 */
[----:B------:R-:W-:Y:S01]  /*8de0*/  STL [R1+0x68], R235 ;  /* 0x000068eb01007387 */ /* 0x000fe20000100800 */
[----:B------:R-:W-:-:S02]  /*8df0*/  MOV R24, R135 ;  /* 0x0000008700187202 */ /* 0x000fc40000000f00 */
[----:B------:R-:W-:Y:S01]  /*8e00*/  FMNMX.FTZ R0, R33, R0, !PT ;  /* 0x0000000021007209 */ /* 0x000fe20007810000 */
[----:B------:R-:W-:Y:S03]  /*8e10*/  STL [R1+0x64], R234 ;  /* 0x000064ea01007387 */ /* 0x000fe60000100800 */
[----:B------:R-:W-:Y:S01]  /*8e20*/  FMNMX.FTZ R0, R35, R0, !PT ;  /* 0x0000000023007209 */ /* 0x000fe20007810000 */
[----:B------:R-:W-:Y:S03]  /*8e30*/  STL [R1+0x60], R233 ;  /* 0x000060e901007387 */ /* 0x000fe60000100800 */
[----:B------:R-:W-:Y:S01]  /*8e40*/  FMNMX.FTZ R0, R36, R0, !PT ;  /* 0x0000000024007209 */ /* 0x000fe20007810000 */
[----:B------:R-:W-:Y:S03]  /*8e50*/  STL [R1+0x5c], R232 ;  /* 0x00005ce801007387 */ /* 0x000fe60000100800 */
        /* <DEDUP_REMOVED lines=47> */
[----:B------:R-:W2:Y:S01]  /*9150*/  SHFL.BFLY PT, R7, R0, 0x2, 0x1f ;  /* 0x0c401f0000077f89 */ /* 0x000ea200000e0000 */
        /* <DEDUP_REMOVED lines=12> */
[----:B--2---:R-:W-:Y:S02]  /*9220*/  FMNMX.FTZ R2, R0, R7, !PT ;  /* 0x0000000700027209 */ /* 0x004fe40007810000 */
[----:B------:R-:W1:Y:S01]  /*9230*/  SHFL.BFLY PT, R7, R5, 0x2, 0x1f ;  /* 0x0c401f0005077f89 */ /* 0x000e6200000e0000 */
[----:B------:R-:W-:-:S02]  /*9240*/  FMNMX.FTZ R0, R211, R6, !PT ;  /* 0x00000006d3007209 */ /* 0x000fc40007810000 */
[----:B------:R-:W-:Y:S01]  /*9250*/  FSETP.NEU.FTZ.AND P3, PT, R138, -INF , PT ;  /* 0xff8000008a00780b */ /* 0x000fe20003f7d000 */
[----:B------:R-:W2:Y:S01]  /*9260*/  SHFL.BFLY PT, R9, R2, 0x1, 0x1f ;  /* 0x0c201f0002097f89 */ /* 0x000ea200000e0000 */
[----:B------:R-:W-:-:S04]  /*9270*/  FMNMX.FTZ R0, R28, R0, !PT ;  /* 0x000000001c007209 */ /* 0x000fc80007810000 */
[----:B------:R-:W-:Y:S01]  /*9280*/  FMNMX.FTZ R4, R11, R0, !PT ;  /* 0x000000000b047209 */ /* 0x000fe20007810000 */
[----:B------:R-:W-:-:S03]  /*9290*/  FMUL.FTZ R0, R138, c[0x0][0x23c] ;  /* 0x00008f008a007a20 */ /* 0x000fc60000410000 */
[----:B------:R-:W-:Y:S02]  /*92a0*/  FMNMX.FTZ R4, R27, R4, !PT ;  /* 0x000000041b047209 */ /* 0x000fe40007810000 */
[----:B------:R-:W-:Y:S02]  /*92b0*/  FSEL R0, R0, RZ, P3 ;  /* 0x000000ff00007208 */ /* 0x000fe40001800000 */
[----:B------:R-:W-:-:S03]  /*92c0*/  FMNMX.FTZ R4, R29, R4, !PT ;  /* 0x000000041d047209 */ /* 0x000fc60007810000 */
[--C-:B------:R-:W-:Y:S01]  /*92d0*/  FFMA.FTZ R6, R32, c[0x0][0x23c], -R0.reuse ;  /* 0x00008f0020067a23 */ /* 0x100fe20000010800 */
[----:B------:R-:W-:Y:S02]  /*92e0*/  MOV R32, R11 ;  /* 0x0000000b00207202 */ /* 0x000fe40000000f00 */
[----:B-1----:R-:W-:Y:S01]  /*92f0*/  FMNMX.FTZ R5, R5, R7, !PT ;  /* 0x0000000705057209 */ /* 0x002fe20007810000 */
[----:B------:R1:W-:Y:S01]  /*9300*/  MUFU.EX2 R19, R6 ;  /* 0x0000000600137308 */ /* 0x0003e20000000800 */
[----:B------:R-:W3:Y:S01]  /*9310*/  SHFL.BFLY PT, R7, R4, 0x2, 0x1f ;  /* 0x0c401f0004077f89 */ /* 0x000ee200000e0000 */
[----:B--2---:R-:W-:Y:S01]  /*9320*/  FMNMX.FTZ R135, R2, R9, !PT ;  /* 0x0000000902877209 */ /* 0x004fe20007810000 */
[--C-:B------:R-:W-:Y:S02]  /*9330*/  FFMA.FTZ R2, R35, c[0x0][0x23c], -R0.reuse ;  /* 0x00008f0023027a23 */ /* 0x100fe40000010800 */
[----:B------:R-:W2:Y:S01]  /*9340*/  SHFL.BFLY PT, R8, R5, 0x1, 0x1f ;  /* 0x0c201f0005087f89 */ /* 0x000ea200000e0000 */
[----:B------:R-:W-:Y:S01]  /*9350*/  IMAD.MOV.U32 R35, RZ, RZ, R57 ;  /* 0x000000ffff237224 */ /* 0x000fe200078e0039 */
[----:B------:R-:W-:Y:S01]  /*9360*/  FSETP.NEU.FTZ.AND P2, PT, R135, -INF , PT ;  /* 0xff8000008700780b */ /* 0x000fe20003f5d000 */
[----:B------:R4:W2:Y:S01]  /*9370*/  MUFU.EX2 R12, R2 ;  /* 0x00000002000c7308 */ /* 0x0008a20000000800 */
[----:B-1----:R-:W-:-:S07]  /*9380*/  FFMA.FTZ R6, R33, c[0x0][0x23c], -R0 ;  /* 0x00008f0021067a23 */ /* 0x002fce0000010800 */
[----:B------:R1:W1:Y:S01]  /*9390*/  MUFU.EX2 R233, R6 ;  /* 0x0000000600e97308 */ /* 0x0002620000000800 */
[----:B----4-:R-:W-:Y:S01]  /*93a0*/  FMUL.FTZ R2, R135, c[0x0][0x23c] ;  /* 0x00008f0087027a20 */ /* 0x010fe20000410000 */
[----:B---3--:R-:W-:-:S04]  /*93b0*/  FMNMX.FTZ R4, R4, R7, !PT ;  /* 0x0000000704047209 */ /* 0x008fc80007810000 */
[----:B------:R-:W-:Y:S02]  /*93c0*/  FSEL R2, R2, RZ, P2 ;  /* 0x000000ff02027208 */ /* 0x000fe40001000000 */
[----:B--2---:R-:W-:-:S03]  /*93d0*/  FMNMX.FTZ R133, R5, R8, !PT ;  /* 0x0000000805857209 */ /* 0x004fc60007810000 */
[----:B------:R-:W-:Y:S01]  /*93e0*/  FFMA.FTZ R5, R37, c[0x0][0x23c], -R2 ;  /* 0x00008f0025057a23 */ /* 0x000fe20000010802 */
[C---:B------:R-:W-:Y:S01]  /*93f0*/  FSETP.NEU.FTZ.AND P1, PT, R133.reuse, -INF , PT ;  /* 0xff8000008500780b */ /* 0x040fe20003f3d000 */
[----:B-1----:R-:W-:Y:S01]  /*9400*/  FFMA.FTZ R6, R36, c[0x0][0x23c], -R0 ;  /* 0x00008f0024067a23 */ /* 0x002fe20000010800 */
[----:B------:R-:W-:Y:S01]  /*9410*/  MOV R36, R12 ;  /* 0x0000000c00247202 */ /* 0x000fe20000000f00 */
[----:B------:R-:W-:Y:S01]  /*9420*/  FMUL.FTZ R20, R133, c[0x0][0x23c] ;  /* 0x00008f0085147a20 */ /* 0x000fe20000410000 */
[----:B------:R1:W-:Y:S01]  /*9430*/  MUFU.EX2 R232, R5 ;  /* 0x0000000500e87308 */ /* 0x0003e20000000800 */
[----:B------:R-:W-:Y:S02]  /*9440*/  F2FP.BF16.PACK_AB R8, R233, R19 ;  /* 0x00000013e908723e */ /* 0x000fe400000010ff */
[----:B------:R-:W-:Y:S02]  /*9450*/  MOV R37, R210 ;  /* 0x000000d200257202 */ /* 0x000fe40000000f00 */
[----:B------:R-:W-:-:S03]  /*9460*/  FSEL R20, R20, RZ, P1 ;  /* 0x000000ff14147208 */ /* 0x000fc60000800000 */
[----:B------:R2:W-:Y:S01]  /*9470*/  MUFU.EX2 R12, R6 ;  /* 0x00000006000c7308 */ /* 0x0005e20000000800 */
[----:B-1----:R-:W-:Y:S01]  /*9480*/  FFMA.FTZ R5, R38, c[0x0][0x23c], -R2 ;  /* 0x00008f0026057a23 */ /* 0x002fe20000010802 */
[----:B------:R-:W-:-:S06]  /*9490*/  MOV R38, R209 ;  /* 0x000000d100267202 */ /* 0x000fcc0000000f00 */
[----:B------:R1:W-:Y:S01]  /*94a0*/  MUFU.EX2 R25, R5 ;  /* 0x0000000500197308 */ /* 0x0003e20000000800 */
[----:B--2---:R-:W-:Y:S01]  /*94b0*/  FFMA.FTZ R6, R34, c[0x0][0x23c], -R2 ;  /* 0x00008f0022067a23 */ /* 0x004fe20000010802 */
[----:B------:R-:W-:-:S06]  /*94c0*/  MOV R34, R10 ;  /* 0x0000000a00227202 */ /* 0x000fcc0000000f00 */
[----:B------:R2:W-:Y:S01]  /*94d0*/  MUFU.EX2 R18, R6 ;  /* 0x0000000600127308 */ /* 0x0005e20000000800 */
[----:B-1----:R-:W-:-:S07]  /*94e0*/  FFMA.FTZ R5, R40, c[0x0][0x23c], -R2 ;  /* 0x00008f0028057a23 */ /* 0x002fce0000010802 */
[----:B------:R1:W3:Y:S01]  /*94f0*/  MUFU.EX2 R13, R5 ;  /* 0x00000005000d7308 */ /* 0x0002e20000000800 */
[----:B--2---:R-:W2:Y:S01]  /*9500*/  SHFL.BFLY PT, R6, R4, 0x1, 0x1f ;  /* 0x0c201f0004067f89 */ /* 0x004ea200000e0000 */
[----:B-1----:R-:W-:Y:S01]  /*9510*/  FFMA.FTZ R5, R39, c[0x0][0x23c], -R20 ;  /* 0x00008f0027057a23 */ /* 0x002fe20000010814 */
[----:B------:R-:W-:-:S05]  /*9520*/  MOV R39, R58 ;  /* 0x0000003a00277202 */ /* 0x000fca0000000f00 */
[----:B------:R1:W-:Y:S01]  /*9530*/  MUFU.EX2 R33, R5 ;  /* 0x0000000500217308 */ /* 0x0003e20000000800 */
[----:B--2---:R-:W-:Y:S01]  /*9540*/  FMNMX.FTZ R132, R4, R6, !PT ;  /* 0x0000000604847209 */ /* 0x004fe20007810000 */
[----:B------:R-:W-:Y:S02]  /*9550*/  FFMA.FTZ R4, R43, c[0x0][0x23c], -R20 ;  /* 0x00008f002b047a23 */ /* 0x000fe40000010814 */
[----:B------:R-:W-:Y:S01]  /*9560*/  IMAD.MOV.U32 R43, RZ, RZ, R59 ;  /* 0x000000ffff2b7224 */ /* 0x000fe200078e003b */
[----:B------:R-:W-:-:S03]  /*9570*/  FSETP.NEU.FTZ.AND P0, PT, R132, -INF , PT ;  /* 0xff8000008400780b */ /* 0x000fc60003f1d000 */
[----:B------:R2:W-:Y:S01]  /*9580*/  MUFU.EX2 R9, R4 ;  /* 0x0000000400097308 */ /* 0x0005e20000000800 */
[----:B------:R-:W-:Y:S01]  /*9590*/  FMUL.FTZ R21, R132, c[0x0][0x23c] ;  /* 0x00008f0084157a20 */ /* 0x000fe20000410000 */
[----:B-1----:R-:W-:-:S04]  /*95a0*/  FSEL R5, R138, RZ, P3 ;  /* 0x000000ff8a057208 */ /* 0x002fc80001800000 */
[----:B------:R-:W-:Y:S01]  /*95b0*/  FSEL R21, R21, RZ, P0 ;  /* 0x000000ff15157208 */ /* 0x000fe20000000000 */
[----:B------:R-:W-:Y:S01]  /*95c0*/  FADD.FTZ R5, R137, -R5 ;  /* 0x8000000589057221 */ /* 0x000fe20000010000 */
[----:B------:R-:W-:-:S03]  /*95d0*/  MOV R137, R211 ;  /* 0x000000d300897202 */ /* 0x000fc60000000f00 */
[----:B------:R-:W-:Y:S02]  /*95e0*/  FMUL.FTZ R17, R5, c[0x0][0x23c] ;  /* 0x00008f0005117a20 */ /* 0x000fe40000410000 */
[----:B--2---:R-:W-:Y:S02]  /*95f0*/  FFMA.FTZ R4, R42, c[0x0][0x23c], -R20 ;  /* 0x00008f002a047a23 */ /* 0x004fe40000010814 */
[----:B---3--:R-:W-:Y:S02]  /*9600*/  IMAD.MOV.U32 R42, RZ, RZ, R13 ;  /* 0x000000ffff2a7224 */ /* 0x008fe400078e000d */
[----:B------:R-:W1:Y:S03]  /*9610*/  MUFU.EX2 R17, R17 ;  /* 0x0000001100117308 */ /* 0x000e660000000800 */
[----:B------:R-:W-:-:S05]  /*9620*/  F2FP.BF16.PACK_AB R11, R42, R25 ;  /* 0x000000192a0b723e */ /* 0x000fca00000010ff */
[----:B------:R2:W-:Y:S01]  /*9630*/  MUFU.EX2 R235, R4 ;  /* 0x0000000400eb7308 */ /* 0x0005e20000000800 */
[-C--:B-1----:R-:W-:Y:S02]  /*9640*/  FMUL.FTZ R148, R148, R17.reuse ;  /* 0x0000001194947220 */ /* 0x082fe40000410000 */
[-C--:B------:R-:W-:Y:S02]  /*9650*/  FMUL.FTZ R149, R149, R17.reuse ;  /* 0x0000001195957220 */ /* 0x080fe40000410000 */
[-C--:B------:R-:W-:Y:S02]  /*9660*/  FMUL.FTZ R156, R156, R17.reuse ;  /* 0x000000119c9c7220 */ /* 0x080fe40000410000 */
[-C--:B------:R-:W-:Y:S02]  /*9670*/  FMUL.FTZ R157, R157, R17.reuse ;  /* 0x000000119d9d7220 */ /* 0x080fe40000410000 */
[----:B--2---:R-:W-:Y:S02]  /*9680*/  FFMA.FTZ R4, R44, c[0x0][0x23c], -R20 ;  /* 0x00008f002c047a23 */ /* 0x004fe40000010814 */
[----:B------:R-:W-:-:S02]  /*9690*/  FMUL.FTZ R160, R160, R17 ;  /* 0x00000011a0a07220 */ /* 0x000fc40000410000 */
[----:B------:R-:W1:Y:S01]  /*96a0*/  MUFU.EX2 R56, R4 ;  /* 0x0000000400387308 */ /* 0x000e620000000800 */
[-C--:B------:R-:W-:Y:S02]  /*96b0*/  FMUL.FTZ R161, R161, R17.reuse ;  /* 0x00000011a1a17220 */ /* 0x080fe40000410000 */
[-C--:B------:R-:W-:Y:S02]  /*96c0*/  FMUL.FTZ R172, R172, R17.reuse ;  /* 0x00000011acac7220 */ /* 0x080fe40000410000 */
[-C--:B------:R-:W-:Y:S02]  /*96d0*/  FMUL.FTZ R173, R173, R17.reuse ;  /* 0x00000011adad7220 */ /* 0x080fe40000410000 */
[-C--:B------:R-:W-:Y:S02]  /*96e0*/  FMUL.FTZ R176, R176, R17.reuse ;  /* 0x00000011b0b07220 */ /* 0x080fe40000410000 */
[-C--:B------:R-:W-:Y:S02]  /*96f0*/  FMUL.FTZ R177, R177, R17.reuse ;  /* 0x00000011b1b17220 */ /* 0x080fe40000410000 */
[----:B------:R-:W-:-:S02]  /*9700*/  FMUL.FTZ R188, R188, R17 ;  /* 0x00000011bcbc7220 */ /* 0x000fc40000410000 */
[-C--:B------:R-:W-:Y:S02]  /*9710*/  FMUL.FTZ R189, R189, R17.reuse ;  /* 0x00000011bdbd7220 */ /* 0x080fe40000410000 */
[----:B------:R-:W-:Y:S01]  /*9720*/  FMUL.FTZ R192, R192, R17 ;  /* 0x00000011c0c07220 */ /* 0x000fe20000410000 */
[----:B-1----:R-:W-:Y:S01]  /*9730*/  F2FP.BF16.PACK_AB R6, R56, R235 ;  /* 0x000000eb3806723e */ /* 0x002fe200000010ff */
[----:B------:R-:W-:Y:S02]  /*9740*/  FFMA.FTZ R4, R41, c[0x0][0x23c], -R21 ;  /* 0x00008f0029047a23 */ /* 0x000fe40000010815 */
[-C--:B------:R-:W-:Y:S02]  /*9750*/  FMUL.FTZ R193, R193, R17.reuse ;  /* 0x00000011c1c17220 */ /* 0x080fe40000410000 */
[----:B------:R1:W-:Y:S01]  /*9760*/  MUFU.EX2 R234, R4 ;  /* 0x0000000400ea7308 */ /* 0x0003e20000000800 */
[-C--:B------:R-:W-:Y:S02]  /*9770*/  FMUL.FTZ R204, R204, R17.reuse ;  /* 0x00000011cccc7220 */ /* 0x080fe40000410000 */
[----:B------:R-:W-:-:S02]  /*9780*/  FMUL.FTZ R205, R205, R17 ;  /* 0x00000011cdcd7220 */ /* 0x000fc40000410000 */
[-C--:B------:R-:W-:Y:S02]  /*9790*/  FMUL.FTZ R68, R68, R17.reuse ;  /* 0x0000001144447220 */ /* 0x080fe40000410000 */
[----:B------:R-:W-:Y:S02]  /*97a0*/  FMUL.FTZ R69, R69, R17 ;  /* 0x0000001145457220 */ /* 0x000fe40000410000 */
[----:B-1----:R-:W-:-:S04]  /*97b0*/  FFMA.FTZ R4, R46, c[0x0][0x23c], -R21 ;  /* 0x00008f002e047a23 */ /* 0x002fc80000010815 */
        /* <DEDUP_REMOVED lines=9> */
[----:B------:R-:W-:Y:S02]  /*9850*/  MOV R134, R12 ;  /* 0x0000000c00867202 */ /* 0x000fe40000000f00 */
[----:B------:R-:W-:Y:S01]  /*9860*/  FSEL R4, R132, RZ, P0 ;  /* 0x000000ff84047208 */ /* 0x000fe20000000000 */
[----:B------:R-:W1:Y:S01]  /*9870*/  LDSM.16.MT88.4 R12, [R228+0xc000] ;  /* 0x00c00000e40c783b */ /* 0x000e620000004200 */
[----:B------:R-:W-:Y:S01]  /*9880*/  FMUL.FTZ R5, R5, c[0x0][0x23c] ;  /* 0x00008f0005057a20 */ /* 0x000fe20000410000 */
[----:B------:R-:W2:Y:S01]  /*9890*/  MUFU.EX2 R16, R16 ;  /* 0x0000001000107308 */ /* 0x000ea20000000800 */
[----:B------:R-:W-:Y:S01]  /*98a0*/  F2FP.BF16.PACK_AB R10, R134, R36 ;  /* 0x00000024860a723e */ /* 0x000fe200000010ff */
[----:B------:R-:W-:-:S04]  /*98b0*/  FADD.FTZ R3, R3, -R4 ;  /* 0x8000000403037221 */ /* 0x000fc80000010000 */
[----:B------:R-:W-:Y:S02]  /*98c0*/  FMUL.FTZ R3, R3, c[0x0][0x23c] ;  /* 0x00008f0003037a20 */ /* 0x000fe40000410000 */
[----:B------:R3:W4:Y:S08]  /*98d0*/  MUFU.EX2 R28, R5 ;  /* 0x00000005001c7308 */ /* 0x0007300000000800 */
[----:B------:R1:W1:Y:S01]  /*98e0*/  MUFU.EX2 R40, R3 ;  /* 0x0000000300287308 */ /* 0x0002620000000800 */
[----:B--2---:R-:W-:-:S02]  /*98f0*/  FMUL.FTZ R150, R150, R16 ;  /* 0x0000001096967220 */ /* 0x004fc40000410000 */
[-C--:B------:R-:W-:Y:S02]  /*9900*/  FMUL.FTZ R151, R151, R16.reuse ;  /* 0x0000001097977220 */ /* 0x080fe40000410000 */
[-C--:B------:R-:W-:Y:S02]  /*9910*/  FMUL.FTZ R158, R158, R16.reuse ;  /* 0x000000109e9e7220 */ /* 0x080fe40000410000 */
[----:B------:R-:W-:Y:S01]  /*9920*/  FMUL.FTZ R159, R159, R16 ;  /* 0x000000109f9f7220 */ /* 0x000fe20000410000 */
[----:B---3--:R-:W-:Y:S01]  /*9930*/  F2FP.BF16.PACK_AB R5, R31, R234 ;  /* 0x000000ea1f05723e */ /* 0x008fe200000010ff */
[-C--:B----4-:R-:W-:Y:S02]  /*9940*/  FMUL.FTZ R144, R144, R28.reuse ;  /* 0x0000001c90907220 */ /* 0x090fe40000410000 */
[-C--:B------:R-:W-:Y:S02]  /*9950*/  FMUL.FTZ R145, R145, R28.reuse ;  /* 0x0000001c91917220 */ /* 0x080fe40000410000 */
[----:B------:R-:W-:-:S02]  /*9960*/  FMUL.FTZ R152, R152, R28 ;  /* 0x0000001c98987220 */ /* 0x000fc40000410000 */
[----:B------:R-:W-:Y:S02]  /*9970*/  FMUL.FTZ R153, R153, R28 ;  /* 0x0000001c99997220 */ /* 0x000fe40000410000 */
[----:B-1----:R-:W-:Y:S02]  /*9980*/  FFMA.FTZ R3, R47, c[0x0][0x23c], -R21 ;  /* 0x00008f002f037a23 */ /* 0x002fe40000010815 */
[-C--:B------:R-:W-:Y:S02]  /*9990*/  FMUL.FTZ R146, R146, R40.reuse ;  /* 0x0000002892927220 */ /* 0x080fe40000410000 */
[----:B------:R1:W2:Y:S01]  /*99a0*/  MUFU.EX2 R41, R3 ;  /* 0x0000000300297308 */ /* 0x0002a20000000800 */
[-C--:B------:R-:W-:Y:S02]  /*99b0*/  FMUL.FTZ R147, R147, R40.reuse ;  /* 0x0000002893937220 */ /* 0x080fe40000410000 */
[-C--:B------:R-:W-:Y:S02]  /*99c0*/  FMUL.FTZ R154, R154, R40.reuse ;  /* 0x000000289a9a7220 */ /* 0x080fe40000410000 */
[----:B------:R-:W-:-:S02]  /*99d0*/  FMUL.FTZ R155, R155, R40 ;  /* 0x000000289b9b7220 */ /* 0x000fc40000410000 */
[-C--:B------:R-:W-:Y:S02]  /*99e0*/  FMUL.FTZ R162, R162, R16.reuse ;  /* 0x00000010a2a27220 */ /* 0x080fe40000410000 */
[----:B------:R-:W-:Y:S02]  /*99f0*/  FMUL.FTZ R163, R163, R16 ;  /* 0x00000010a3a37220 */ /* 0x000fe40000410000 */
[-C--:B------:R-:W-:Y:S02]  /*9a00*/  FMUL.FTZ R164, R164, R28.reuse ;  /* 0x0000001ca4a47220 */ /* 0x080fe40000410000 */
[----:B------:R-:W-:Y:S02]  /*9a10*/  FMUL.FTZ R165, R165, R28 ;  /* 0x0000001ca5a57220 */ /* 0x000fe40000410000 */
[-C--:B------:R-:W-:Y:S01]  /*9a20*/  FMUL.FTZ R166, R166, R40.reuse ;  /* 0x00000028a6a67220 */ /* 0x080fe20000410000 */
        /* <DEDUP_REMOVED lines=11> */
[-C--:B------:R-:W-:Y:S02]  /*9ae0*/  FMUL.FTZ R175, R175, R16.reuse ;  /* 0x00000010afaf7220 */ /* 0x080fe40000410000 */
        /* <DEDUP_REMOVED lines=15> */
[----:B------:R-:W-:Y:S01]  /*9be0*/  FMUL.FTZ R191, R191, R16 ;  /* 0x00000010bfbf7220 */ /* 0x000fe20000410000 */
[----:B------:R-:W-:Y:S01]  /*9bf0*/  MOV R159, R56 ;  /* 0x00000038009f7202 */ /* 0x000fe20000000f00 */
[-C--:B------:R-:W-:Y:S02]  /*9c00*/  FMUL.FTZ R194, R194, R16.reuse ;  /* 0x00000010c2c27220 */ /* 0x080fe40000410000 */
[----:B------:R-:W-:Y:S02]  /*9c10*/  FMUL.FTZ R195, R195, R16 ;  /* 0x00000010c3c37220 */ /* 0x000fe40000410000 */
[-C--:B------:R-:W-:Y:S02]  /*9c20*/  FMUL.FTZ R196, R196, R28.reuse ;  /* 0x0000001cc4c47220 */ /* 0x080fe40000410000 */
[----:B------:R-:W-:-:S02]  /*9c30*/  FMUL.FTZ R197, R197, R28 ;  /* 0x0000001cc5c57220 */ /* 0x000fc40000410000 */
[-C--:B------:R-:W-:Y:S02]  /*9c40*/  FMUL.FTZ R198, R198, R40.reuse ;  /* 0x00000028c6c67220 */ /* 0x080fe40000410000 */
[----:B------:R-:W-:Y:S02]  /*9c50*/  FMUL.FTZ R199, R199, R40 ;  /* 0x00000028c7c77220 */ /* 0x000fe40000410000 */
[-C--:B------:R-:W-:Y:S02]  /*9c60*/  FMUL.FTZ R200, R200, R28.reuse ;  /* 0x0000001cc8c87220 */ /* 0x080fe40000410000 */
[----:B------:R-:W-:Y:S02]  /*9c70*/  FMUL.FTZ R201, R201, R28 ;  /* 0x0000001cc9c97220 */ /* 0x000fe40000410000 */
[-C--:B------:R-:W-:Y:S02]  /*9c80*/  FMUL.FTZ R202, R202, R40.reuse ;  /* 0x00000028caca7220 */ /* 0x080fe40000410000 */
[----:B------:R-:W-:-:S02]  /*9c90*/  FMUL.FTZ R203, R203, R40 ;  /* 0x00000028cbcb7220 */ /* 0x000fc40000410000 */
[-C--:B------:R-:W-:Y:S02]  /*9ca0*/  FMUL.FTZ R206, R206, R16.reuse ;  /* 0x00000010cece7220 */ /* 0x080fe40000410000 */
[-C--:B------:R-:W-:Y:S02]  /*9cb0*/  FMUL.FTZ R207, R207, R16.reuse ;  /* 0x00000010cfcf7220 */ /* 0x080fe40000410000 */
[-C--:B------:R-:W-:Y:S02]  /*9cc0*/  FMUL.FTZ R70, R70, R16.reuse ;  /* 0x0000001046467220 */ /* 0x080fe40000410000 */
[----:B------:R-:W-:Y:S02]  /*9cd0*/  FMUL.FTZ R71, R71, R16 ;  /* 0x0000001047477220 */ /* 0x000fe40000410000 */
[-C--:B------:R-:W-:Y:S02]  /*9ce0*/  FMUL.FTZ R72, R72, R28.reuse ;  /* 0x0000001c48487220 */ /* 0x080fe40000410000 */
[----:B------:R-:W-:-:S02]  /*9cf0*/  FMUL.FTZ R73, R73, R28 ;  /* 0x0000001c49497220 */ /* 0x000fc40000410000 */
[-C--:B------:R-:W-:Y:S01]  /*9d00*/  FMUL.FTZ R74, R74, R40.reuse ;  /* 0x000000284a4a7220 */ /* 0x080fe20000410000 */
[----:B-1----:R-:W-:Y:S01]  /*9d10*/  HMMA.16816.F32.BF16 R208, R8, R12, R160 ;  /* 0x0000000c08d0723c */ /* 0x002fe200000418a0 */
[----:B------:R-:W-:-:S07]  /*9d20*/  FMUL.FTZ R75, R75, R40 ;  /* 0x000000284b4b7220 */ /* 0x000fce0000410000 */
[C---:B------:R-:W-:Y:S08]  /*9d30*/  HMMA.16816.F32.BF16 R64, R4.reuse, R12, R164 ;  /* 0x0000000c0440723c */ /* 0x040ff000000418a4 */
[----:B------:R-:W-:Y:S01]  /*9d40*/  HMMA.16816.F32.BF16 R60, R4, R14, R168 ;  /* 0x0000000e043c723c */ /* 0x000fe200000418a8 */
[-C--:B------:R-:W-:Y:S02]  /*9d50*/  FMUL.FTZ R76, R76, R28.reuse ;  /* 0x0000001c4c4c7220 */ /* 0x080fe40000410000 */
[----:B------:R-:W-:-:S02]  /*9d60*/  FMUL.FTZ R77, R77, R28 ;  /* 0x0000001c4d4d7220 */ /* 0x000fc40000410000 */
[-C--:B------:R-:W-:Y:S02]  /*9d70*/  FMUL.FTZ R78, R78, R40.reuse ;  /* 0x000000284e4e7220 */ /* 0x080fe40000410000 */
[----:B------:R-:W-:Y:S01]  /*9d80*/  FMUL.FTZ R79, R79, R40 ;  /* 0x000000284f4f7220 */ /* 0x000fe20000410000 */
[C---:B------:R-:W-:Y:S01]  /*9d90*/  HMMA.16816.F32.BF16 R56, R8.reuse, R14, R172 ;  /* 0x0000000e0838723c */ /* 0x040fe200000418ac */
[----:B------:R-:W1:Y:S01]  /*9da0*/  LDSM.16.MT88.4 R12, [R231+0xc000] ;  /* 0x00c00000e70c783b */ /* 0x000e620000004200 */
[-C--:B------:R-:W-:Y:S01]  /*9db0*/  FMUL.FTZ R80, R80, R17.reuse ;  /* 0x0000001150507220 */ /* 0x080fe20000410000 */
[----:B------:R-:W-:Y:S01]  /*9dc0*/  MOV R169, R38 ;  /* 0x0000002600a97202 */ /* 0x000fe20000000f00 */
[----:B------:R-:W-:Y:S01]  /*9dd0*/  FMUL.FTZ R81, R81, R17 ;  /* 0x0000001151517220 */ /* 0x000fe20000410000 */
[----:B------:R-:W-:Y:S01]  /*9de0*/  MOV R170, R37 ;  /* 0x0000002500aa7202 */ /* 0x000fe20000000f00 */
[----:B------:R-:W-:Y:S01]  /*9df0*/  FMUL.FTZ R82, R82, R16 ;  /* 0x0000001052527220 */ /* 0x000fe20000410000 */
[----:B------:R-:W-:Y:S01]  /*9e00*/  MOV R172, R42 ;  /* 0x0000002a00ac7202 */ /* 0x000fe20000000f00 */
[----:B------:R-:W-:Y:S01]  /*9e10*/  FMUL.FTZ R83, R83, R16 ;  /* 0x0000001053537220 */ /* 0x000fe20000410000 */
[----:B------:R-:W-:Y:S01]  /*9e20*/  MOV R173, R134 ;  /* 0x0000008600ad7202 */ /* 0x000fe20000000f00 */
[----:B------:R-:W-:Y:S01]  /*9e30*/  IMAD.MOV.U32 R134, RZ, RZ, R35 ;  /* 0x000000ffff867224 */ /* 0x000fe200078e0023 */
[----:B------:R-:W-:Y:S01]  /*9e40*/  MOV R35, R32 ;  /* 0x0000002000237202 */ /* 0x000fe20000000f00 */
[----:B------:R-:W-:Y:S01]  /*9e50*/  IMAD.MOV.U32 R175, RZ, RZ, R159 ;  /* 0x000000ffffaf7224 */ /* 0x000fe200078e009f */
[----:B------:R-:W-:Y:S01]  /*9e60*/  MOV R171, R36 ;  /* 0x0000002400ab7202 */ /* 0x000fe20000000f00 */
[----:B------:R-:W-:Y:S01]  /*9e70*/  IMAD.MOV.U32 R168, RZ, RZ, R39 ;  /* 0x000000ffffa87224 */ /* 0x000fe200078e0027 */
[----:B------:R-:W-:Y:S01]  /*9e80*/  MOV R32, R141 ;  /* 0x0000008d00207202 */ /* 0x000fe20000000f00 */
[----:B------:R-:W-:Y:S01]  /*9e90*/  IMAD.MOV.U32 R174, RZ, RZ, R140 ;  /* 0x000000ffffae7224 */ /* 0x000fe200078e008c */
        /* <DEDUP_REMOVED lines=10> */
[-C--:B-1----:R-:W-:Y:S07]  /*9f40*/  HMMA.16816.F32.BF16 R160, R8, R12.reuse, R68 ;  /* 0x0000000c08a0723c */ /* 0x082fee0000041844 */
[----:B------:R-:W-:Y:S01]  /*9f50*/  MOV R69, R43 ;  /* 0x0000002b00457202 */ /* 0x000fe20000000f00 */
[----:B------:R-:W-:Y:S01]  /*9f60*/  HMMA.16816.F32.BF16 R156, R4, R12, R72 ;  /* 0x0000000c049c723c */ /* 0x000fe20000041848 */
[----:B------:R-:W2:Y:S01]  /*9f70*/  LDL.LU R43, [R1+0x1c] ;  /* 0x00001c00012b7983 */ /* 0x000ea20000300800 */
[----:B------:R-:W-:-:S02]  /*9f80*/  MOV R70, R142 ;  /* 0x0000008e00467202 */ /* 0x000fc40000000f00 */
[----:B------:R-:W-:Y:S01]  /*9f90*/  MOV R71, R143 ;  /* 0x0000008f00477202 */ /* 0x000fe20000000f00 */
[----:B------:R-:W3:Y:S01]  /*9fa0*/  LDL.LU R42, [R1+0x20] ;  /* 0x00002000012a7983 */ /* 0x000ee20000300800 */
[----:B------:R-:W-:Y:S01]  /*9fb0*/  FMUL.FTZ R84, R84, R17 ;  /* 0x0000001154547220 */ /* 0x000fe20000410000 */
[----:B------:R-:W-:Y:S01]  /*9fc0*/  MOV R68, R27 ;  /* 0x0000001b00447202 */ /* 0x000fe20000000f00 */
[-C--:B------:R-:W-:Y:S01]  /*9fd0*/  HMMA.16816.F32.BF16 R140, R4, R14.reuse, R76 ;  /* 0x0000000e048c723c */ /* 0x080fe2000004184c */
[----:B------:R-:W-:Y:S01]  /*9fe0*/  FMUL.FTZ R85, R85, R17 ;  /* 0x0000001155557220 */ /* 0x000fe20000410000 */
[----:B------:R-:W-:Y:S01]  /*9ff0*/  MOV R75, R26 ;  /* 0x0000001a004b7202 */ /* 0x000fe20000000f00 */
[----:B------:R-:W-:Y:S01]  /*a000*/  FMUL.FTZ R86, R86, R16 ;  /* 0x0000001056567220 */ /* 0x000fe20000410000 */
[----:B------:R-:W-:Y:S01]  /*a010*/  MOV R73, R24 ;  /* 0x0000001800497202 */ /* 0x000fe20000000f00 */
[----:B------:R-:W-:Y:S02]  /*a020*/  FMUL.FTZ R87, R87, R16 ;  /* 0x0000001057577220 */ /* 0x000fe40000410000 */
[-C--:B------:R-:W-:Y:S01]  /*a030*/  FMUL.FTZ R88, R88, R28.reuse ;  /* 0x0000001c58587220 */ /* 0x080fe20000410000 */
[----:B------:R-:W-:Y:S01]  /*a040*/  HMMA.16816.F32.BF16 R36, R8, R14, R80 ;  /* 0x0000000e0824723c */ /* 0x000fe20000041850 */
[----:B------:R-:W1:Y:S01]  /*a050*/  LDSM.16.MT88.4 R12, [R229+0xe000] ;  /* 0x00e00000e50c783b */ /* 0x000e620000004200 */
        /* <DEDUP_REMOVED lines=11> */
[----:B------:R-:W-:Y:S02]  /*a110*/  IMAD.MOV.U32 R74, RZ, RZ, R25 ;  /* 0x000000ffff4a7224 */ /* 0x000fe400078e0019 */
[----:B------:R-:W4:Y:S01]  /*a120*/  LDSM.16.MT88.4 R24, [R231+0xe000] ;  /* 0x00e00000e718783b */ /* 0x000f220000004200 */
[-C--:B-1----:R-:W-:Y:S08]  /*a130*/  HMMA.16816.F32.BF16 R164, R8, R12.reuse, R84 ;  /* 0x0000000c08a4723c */ /* 0x082ff00000041854 */
[C---:B------:R-:W-:Y:S08]  /*a140*/  HMMA.16816.F32.BF16 R88, R4.reuse, R12, R88 ;  /* 0x0000000c0458723c */ /* 0x040ff00000041858 */
[-C--:B------:R-:W-:Y:S08]  /*a150*/  HMMA.16816.F32.BF16 R92, R4, R14.reuse, R92 ;  /* 0x0000000e045c723c */ /* 0x080ff0000004185c */
[----:B------:R-:W-:Y:S01]  /*a160*/  HMMA.16816.F32.BF16 R96, R8, R14, R96 ;  /* 0x0000000e0860723c */ /* 0x000fe20000041860 */
[----:B------:R-:W1:Y:S01]  /*a170*/  LDSM.16.MT88.4 R12, [R230+0xe000] ;  /* 0x00e00000e60c783b */ /* 0x000e620000004200 */
[----:B------:R-:W-:-:S02]  /*a180*/  MOV R78, R74 ;  /* 0x0000004a004e7202 */ /* 0x000fc40000000f00 */
[----:B------:R-:W-:Y:S02]  /*a190*/  MOV R74, R69 ;  /* 0x00000045004a7202 */ /* 0x000fe40000000f00 */
[----:B------:R-:W-:Y:S01]  /*a1a0*/  MOV R69, R3 ;  /* 0x0000000300457202 */ /* 0x000fe20000000f00 */
[----:B------:R-:W-:Y:S02]  /*a1b0*/  FFMA.FTZ R3, R250, c[0x0][0x23c], -R0 ;  /* 0x00008f00fa037a23 */ /* 0x000fe40000010800 */
        /* <DEDUP_REMOVED lines=10> */
[-C--:B------:R-:W-:Y:S02]  /*a260*/  FMUL.FTZ R124, R124, R28.reuse ;  /* 0x0000001c7c7c7220 */ /* 0x080fe40000410000 */
[----:B------:R-:W-:Y:S02]  /*a270*/  FMUL.FTZ R125, R125, R28 ;  /* 0x0000001c7d7d7220 */ /* 0x000fe40000410000 */
[-C--:B------:R-:W-:Y:S02]  /*a280*/  FMUL.FTZ R122, R122, R40.reuse ;  /* 0x000000287a7a7220 */ /* 0x080fe40000410000 */
[-C--:B------:R-:W-:Y:S02]  /*a290*/  FMUL.FTZ R123, R123, R40.reuse ;  /* 0x000000287b7b7220 */ /* 0x080fe40000410000 */
[-C--:B------:R-:W-:Y:S02]  /*a2a0*/  FMUL.FTZ R126, R126, R40.reuse ;  /* 0x000000287e7e7220 */ /* 0x080fe40000410000 */
[----:B------:R-:W-:-:S02]  /*a2b0*/  FMUL.FTZ R127, R127, R40 ;  /* 0x000000287f7f7220 */ /* 0x000fc40000410000 */
[----:B------:R-:W-:Y:S02]  /*a2c0*/  IMAD.MOV.U32 R72, RZ, RZ, R173 ;  /* 0x000000ffff487224 */ /* 0x000fe400078e00ad */
[----:B------:R1:W-:Y:S01]  /*a2d0*/  MUFU.EX2 R173, R3 ;  /* 0x0000000300ad7308 */ /* 0x0003e20000000800 */
[----:B----4-:R-:W-:Y:S01]  /*a2e0*/  HMMA.16816.F32.BF16 R104, R4, R24, R104 ;  /* 0x000000180468723c */ /* 0x010fe20000041868 */
[----:B------:R-:W-:Y:S01]  /*a2f0*/  IMAD.MOV.U32 R77, RZ, RZ, R75 ;  /* 0x000000ffff4d7224 */ /* 0x000fe200078e004b */
[----:B------:R-:W-:-:S06]  /*a300*/  MOV R75, R68 ;  /* 0x00000044004b7202 */ /* 0x000fcc0000000f00 */
[----:B------:R-:W-:Y:S01]  /*a310*/  HMMA.16816.F32.BF16 R108, R4, R26, R108 ;  /* 0x0000001a046c723c */ /* 0x000fe2000004186c */
[----:B-1----:R-:W-:-:S07]  /*a320*/  FFMA.FTZ R3, R225, c[0x0][0x23c], -R0 ;  /* 0x00008f00e1037a23 */ /* 0x002fce0000010800 */
[----:B------:R-:W-:Y:S01]  /*a330*/  HMMA.16816.F32.BF16 R120, R4, R12, R120 ;  /* 0x0000000c0478723c */ /* 0x000fe20000041878 */
[----:B------:R-:W-:-:S07]  /*a340*/  MOV R68, R175 ;  /* 0x000000af00447202 */ /* 0x000fce0000000f00 */
[----:B------:R-:W-:Y:S01]  /*a350*/  HMMA.16816.F32.BF16 R124, R4, R14, R124 ;  /* 0x0000000e047c723c */ /* 0x000fe2000004187c */
[----:B------:R1:W4:Y:S01]  /*a360*/  MUFU.EX2 R4, R3 ;  /* 0x0000000300047308 */ /* 0x0003220000000800 */
[----:B------:R-:W-:Y:S02]  /*a370*/  MOV R79, R73 ;  /* 0x00000049004f7202 */ /* 0x000fe40000000f00 */
[----:B------:R-:W-:Y:S01]  /*a380*/  MOV R73, R172 ;  /* 0x000000ac00497202 */ /* 0x000fe20000000f00 */
[----:B-1----:R-:W-:-:S04]  /*a390*/  FFMA.FTZ R3, R221, c[0x0][0x23c], -R0 ;  /* 0x00008f00dd037a23 */ /* 0x002fc80000010800 */
[----:B------:R1:W-:Y:S02]  /*a3a0*/  MUFU.EX2 R175, R3 ;  /* 0x0000000300af7308 */ /* 0x0003e40000000800 */
[----:B-1----:R-:W-:-:S06]  /*a3b0*/  FFMA.FTZ R3, R216, c[0x0][0x23c], -R0 ;  /* 0x00008f00d8037a23 */ /* 0x002fcc0000010800 */
[----:B------:R1:W1:Y:S02]  /*a3c0*/  MUFU.EX2 R5, R3 ;  /* 0x0000000300057308 */ /* 0x0002640000000800 */
[----:B-1----:R-:W-:-:S06]  /*a3d0*/  FFMA.FTZ R3, R249, c[0x0][0x23c], -R2 ;  /* 0x00008f00f9037a23 */ /* 0x002fcc0000010802 */
[----:B------:R1:W-:Y:S02]  /*a3e0*/  MUFU.EX2 R172, R3 ;  /* 0x0000000300ac7308 */ /* 0x0003e40000000800 */
[----:B-1----:R-:W-:-:S06]  /*a3f0*/  FFMA.FTZ R3, R224, c[0x0][0x23c], -R2 ;  /* 0x00008f00e0037a23 */ /* 0x002fcc0000010802 */
[----:B------:R1:W-:Y:S02]  /*a400*/  MUFU.EX2 R224, R3 ;  /* 0x0000000300e07308 */ /* 0x0003e40000000800 */
[----:B-1----:R-:W-:-:S06]  /*a410*/  FFMA.FTZ R3, R220, c[0x0][0x23c], -R2 ;  /* 0x00008f00dc037a23 */ /* 0x002fcc0000010802 */
[----:B------:R1:W-:Y:S01]  /*a420*/  MUFU.EX2 R6, R3 ;  /* 0x0000000300067308 */ /* 0x0003e20000000800 */
[----:B----4-:R-:W-:Y:S02]  /*a430*/  IMAD.MOV.U32 R216, RZ, RZ, R4 ;  /* 0x000000ffffd87224 */ /* 0x010fe400078e0004 */
[----:B-1----:R-:W-:-:S05]  /*a440*/  FFMA.FTZ R3, R215, c[0x0][0x23c], -R2 ;  /* 0x00008f00d7037a23 */ /* 0x002fca0000010802 */
[----:B------:R1:W-:Y:S02]  /*a450*/  MUFU.EX2 R220, R3 ;  /* 0x0000000300dc7308 */ /* 0x0003e40000000800 */
[----:B-1----:R-:W-:-:S06]  /*a460*/  FFMA.FTZ R3, R251, c[0x0][0x23c], -R20 ;  /* 0x00008f00fb037a23 */ /* 0x002fcc0000010814 */
[----:B------:R1:W-:Y:S01]  /*a470*/  MUFU.EX2 R7, R3 ;  /* 0x0000000300077308 */ /* 0x0003e20000000800 */
[----:B------:R-:W-:Y:S01]  /*a480*/  MOV R251, R5 ;  /* 0x0000000500fb7202 */ /* 0x000fe20000000f00 */
[-C--:B------:R-:W-:Y:S02]  /*a490*/  FMUL.FTZ R100, R100, R17.reuse ;  /* 0x0000001164647220 */ /* 0x080fe40000410000 */
[----:B------:R-:W-:Y:S02]  /*a4a0*/  FMUL.FTZ R101, R101, R17 ;  /* 0x0000001165657220 */ /* 0x000fe40000410000 */
[----:B-1----:R-:W-:-:S04]  /*a4b0*/  FFMA.FTZ R3, R227, c[0x0][0x23c], -R20 ;  /* 0x00008f00e3037a23 */ /* 0x002fc80000010814 */
[----:B------:R1:W-:Y:S01]  /*a4c0*/  MUFU.EX2 R4, R3 ;  /* 0x0000000300047308 */ /* 0x0003e20000000800 */
[-C--:B------:R-:W-:Y:S02]  /*a4d0*/  FMUL.FTZ R102, R102, R16.reuse ;  /* 0x0000001066667220 */ /* 0x080fe40000410000 */
[-C--:B------:R-:W-:Y:S02]  /*a4e0*/  FMUL.FTZ R103, R103, R16.reuse ;  /* 0x0000001067677220 */ /* 0x080fe40000410000 */
[-C--:B------:R-:W-:Y:S02]  /*a4f0*/  FMUL.FTZ R112, R112, R17.reuse ;  /* 0x0000001170707220 */ /* 0x080fe40000410000 */
[----:B------:R-:W-:Y:S02]  /*a500*/  FMUL.FTZ R113, R113, R17 ;  /* 0x0000001171717220 */ /* 0x000fe40000410000 */
[----:B------:R-:W-:Y:S02]  /*a510*/  FMUL.FTZ R114, R114, R16 ;  /* 0x0000001072727220 */ /* 0x000fe40000410000 */
[----:B-1----:R-:W-:-:S02]  /*a520*/  FFMA.FTZ R3, R222, c[0x0][0x23c], -R20 ;  /* 0x00008f00de037a23 */ /* 0x002fc40000010814 */
[-C--:B------:R-:W-:Y:S02]  /*a530*/  FMUL.FTZ R115, R115, R16.reuse ;  /* 0x0000001073737220 */ /* 0x080fe40000410000 */
[----:B------:R1:W-:Y:S01]  /*a540*/  MUFU.EX2 R5, R3 ;  /* 0x0000000300057308 */ /* 0x0003e20000000800 */
[-C--:B------:R-:W-:Y:S02]  /*a550*/  FMUL.FTZ R116, R116, R17.reuse ;  /* 0x0000001174747220 */ /* 0x080fe40000410000 */
[-C--:B------:R-:W-:Y:S02]  /*a560*/  FMUL.FTZ R117, R117, R17.reuse ;  /* 0x0000001175757220 */ /* 0x080fe40000410000 */
[-C--:B------:R-:W-:Y:S02]  /*a570*/  FMUL.FTZ R118, R118, R16.reuse ;  /* 0x0000001076767220 */ /* 0x080fe40000410000 */
[----:B------:R-:W-:Y:S02]  /*a580*/  FMUL.FTZ R119, R119, R16 ;  /* 0x0000001077777220 */ /* 0x000fe40000410000 */
[----:B------:R-:W-:-:S02]  /*a590*/  FMUL.FTZ R128, R128, R17 ;  /* 0x0000001180807220 */ /* 0x000fc40000410000 */
[----:B------:R-:W-:Y:S02]  /*a5a0*/  FMUL.FTZ R129, R129, R17 ;  /* 0x0000001181817220 */ /* 0x000fe40000410000 */
[-C--:B------:R-:W-:Y:S02]  /*a5b0*/  FMUL.FTZ R130, R130, R16.reuse ;  /* 0x0000001082827220 */ /* 0x080fe40000410000 */
[----:B------:R-:W-:Y:S02]  /*a5c0*/  FMUL.FTZ R131, R131, R16 ;  /* 0x0000001083837220 */ /* 0x000fe40000410000 */
[----:B-1----:R-:W-:-:S04]  /*a5d0*/  FFMA.FTZ R3, R217, c[0x0][0x23c], -R20 ;  /* 0x00008f00d9037a23 */ /* 0x002fc80000010814 */
[----:B------:R1:W-:Y:S01]  /*a5e0*/  MUFU.EX2 R215, R3 ;  /* 0x0000000300d77308 */ /* 0x0003e20000000800 */
[----:B------:R-:W-:Y:S01]  /*a5f0*/  HMMA.16816.F32.BF16 R84, R8, R24, R100 ;  /* 0x000000180854723c */ /* 0x000fe20000041864 */
[----:B------:R-:W-:Y:S02]  /*a600*/  MOV R82, R77 ;  /* 0x0000004d00527202 */ /* 0x000fe40000000f00 */
[----:B------:R-:W-:-:S05]  /*a610*/  MOV R77, R79 ;  /* 0x0000004f004d7202 */ /* 0x000fca0000000f00 */
[----:B------:R-:W-:Y:S01]  /*a620*/  HMMA.16816.F32.BF16 R112, R8, R26, R112 ;  /* 0x0000001a0870723c */ /* 0x000fe20000041870 */
[----:B-1----:R-:W-:-:S07]  /*a630*/  FFMA.FTZ R3, R252, c[0x0][0x23c], -R21 ;  /* 0x00008f00fc037a23 */ /* 0x002fce0000010815 */
[----:B------:R-:W-:Y:S01]  /*a640*/  HMMA.16816.F32.BF16 R116, R8, R12, R116 ;  /* 0x0000000c0874723c */ /* 0x000fe20000041874 */
[----:B------:R-:W-:-:S07]  /*a650*/  MOV R79, R174 ;  /* 0x000000ae004f7202 */ /* 0x000fce0000000f00 */
[----:B------:R-:W-:Y:S01]  /*a660*/  HMMA.16816.F32.BF16 R128, R8, R14, R128 ;  /* 0x0000000e0880723c */ /* 0x000fe20000041880 */
[----:B------:R1:W-:Y:S01]  /*a670*/  MUFU.EX2 R8, R3 ;  /* 0x0000000300087308 */ /* 0x0003e20000000800 */
[----:B------:R-:W4:Y:S01]  /*a680*/  LDSM.16.MT88.4 R12, [R228+0xc800] ;  /* 0x00c80000e40c783b */ /* 0x000f220000004200 */
[----:B------:R-:W-:Y:S01]  /*a690*/  MOV R100, R82 ;  /* 0x0000005200647202 */ /* 0x000fe20000000f00 */
[----:B------:R-:W-:Y:S01]  /*a6a0*/  IMAD.MOV.U32 R83, RZ, RZ, R71 ;  /* 0x000000ffff537224 */ /* 0x000fe200078e0047 */
[----:B------:R-:W-:Y:S01]  /*a6b0*/  MOV R81, R73 ;  /* 0x0000004900517202 */ /* 0x000fe20000000f00 */
[----:B------:R-:W-:Y:S02]  /*a6c0*/  IMAD.MOV.U32 R82, RZ, RZ, R72 ;  /* 0x000000ffff527224 */ /* 0x000fe400078e0048 */
[----:B-1----:R-:W-:-:S04]  /*a6d0*/  FFMA.FTZ R3, R248, c[0x0][0x23c], -R21 ;  /* 0x00008f00f8037a23 */ /* 0x002fc80000010815 */
[----:B------:R1:W-:Y:S01]  /*a6e0*/  MUFU.EX2 R174, R3 ;  /* 0x0000000300ae7308 */ /* 0x0003e20000000800 */
[----:B------:R-:W-:Y:S01]  /*a6f0*/  MOV R76, R70 ;  /* 0x00000046004c7202 */ /* 0x000fe20000000f00 */
[----:B------:R-:W-:Y:S01]  /*a700*/  IMAD.MOV.U32 R102, RZ, RZ, R169 ;  /* 0x000000ffff667224 */ /* 0x000fe200078e00a9 */
[----:B------:R-:W-:Y:S01]  /*a710*/  MOV R80, R74 ;  /* 0x0000004a00507202 */ /* 0x000fe20000000f00 */
[----:B------:R-:W-:Y:S01]  /*a720*/  IMAD.MOV.U32 R74, RZ, RZ, R30 ;  /* 0x000000ffff4a7224 */ /* 0x000fe200078e001e */
[----:B------:R-:W-:Y:S01]  /*a730*/  MOV R73, R41 ;  /* 0x0000002900497202 */ /* 0x000fe20000000f00 */
[--C-:B------:R-:W-:Y:S01]  /*a740*/  FFMA.FTZ R30, R139, c[0x0][0x23c], -R0.reuse ;  /* 0x00008f008b1e7a23 */ /* 0x100fe20000010800 */
[----:B------:R-:W-:Y:S01]  /*a750*/  MOV R71, R32 ;  /* 0x0000002000477202 */ /* 0x000fe20000000f00 */
[--C-:B------:R-:W-:Y:S01]  /*a760*/  FFMA.FTZ R32, R218, c[0x0][0x23c], -R0.reuse ;  /* 0x00008f00da207a23 */ /* 0x100fe20000010800 */
[----:B------:R-:W-:Y:S01]  /*a770*/  MOV R70, R31 ;  /* 0x0000001f00467202 */ /* 0x000fe20000000f00 */
[----:B-1----:R-:W-:Y:S01]  /*a780*/  FFMA.FTZ R3, R226, c[0x0][0x23c], -R21 ;  /* 0x00008f00e2037a23 */ /* 0x002fe20000010815 */
[----:B------:R-:W-:Y:S01]  /*a790*/  MOV R103, R168 ;  /* 0x000000a800677202 */ /* 0x000fe20000000f00 */
[--C-:B------:R-:W-:Y:S01]  /*a7a0*/  FFMA.FTZ R31, R213, c[0x0][0x23c], -R0.reuse ;  /* 0x00008f00d51f7a23 */ /* 0x100fe20000010800 */
[----:B------:R-:W-:Y:S01]  /*a7b0*/  MOV R101, R170 ;  /* 0x000000aa00657202 */ /* 0x000fe20000000f00 */
[--C-:B------:R-:W-:Y:S01]  /*a7c0*/  FFMA.FTZ R170, R51, c[0x0][0x23c], -R0.reuse ;  /* 0x00008f0033aa7a23 */ /* 0x100fe20000010800 */
[----:B------:R-:W-:Y:S01]  /*a7d0*/  MOV R72, R171 ;  /* 0x000000ab00487202 */ /* 0x000fe20000000f00 */
[----:B------:R-:W1:Y:S01]  /*a7e0*/  MUFU.EX2 R3, R3 ;  /* 0x0000000300037308 */ /* 0x000e620000000800 */
[----:B------:R-:W-:Y:S01]  /*a7f0*/  MOV R41, R29 ;  /* 0x0000001d00297202 */ /* 0x000fe20000000f00 */
[----:B------:R-:W-:-:S02]  /*a800*/  FFMA.FTZ R29, R54, c[0x0][0x23c], -R0 ;  /* 0x00008f00361d7a23 */ /* 0x000fc40000010800 */
[--C-:B------:R-:W-:Y:S02]  /*a810*/  FFMA.FTZ R171, R53, c[0x0][0x23c], -R0.reuse ;  /* 0x00008f0035ab7a23 */ /* 0x100fe40000010800 */
[--C-:B------:R-:W-:Y:S02]  /*a820*/  FFMA.FTZ R169, R23, c[0x0][0x23c], -R0.reuse ;  /* 0x00008f0017a97a23 */ /* 0x100fe40000010800 */
[----:B------:R-:W-:Y:S02]  /*a830*/  FFMA.FTZ R168, R22, c[0x0][0x23c], -R0 ;  /* 0x00008f0016a87a23 */ /* 0x000fe40000010800 */
[----:B------:R-:W-:-:S04]  /*a840*/  FFMA.FTZ R0, R223, c[0x0][0x23c], -R21 ;  /* 0x00008f00df007a23 */ /* 0x000fc80000010815 */
[----:B------:R-:W2:Y:S01]  /*a850*/  MUFU.EX2 R221, R0 ;  /* 0x0000000000dd7308 */ /* 0x000ea20000000800 */
[--C-:B------:R-:W-:Y:S01]  /*a860*/  FFMA.FTZ R23, R219, c[0x0][0x23c], -R2.reuse ;  /* 0x00008f00db177a23 */ /* 0x100fe20000010802 */
[----:B-1----:R-:W-:Y:S01]  /*a870*/  MOV R219, R3 ;  /* 0x0000000300db7202 */ /* 0x002fe20000000f00 */
[----:B------:R-:W-:Y:S01]  /*a880*/  FFMA.FTZ R3, R212, c[0x0][0x23c], -R2 ;  /* 0x00008f00d4037a23 */ /* 0x000fe20000010802 */
[----:B------:R-:W-:Y:S01]  /*a890*/  MOV R213, R7 ;  /* 0x0000000700d57202 */ /* 0x000fe20000000f00 */
[----:B------:R-:W-:Y:S01]  /*a8a0*/  IMAD.MOV.U32 R218, RZ, RZ, R8 ;  /* 0x000000ffffda7224 */ /* 0x000fe200078e0008 */
[----:B------:R-:W-:Y:S01]  /*a8b0*/  MOV R226, R6 ;  /* 0x0000000600e27202 */ /* 0x000fe20000000f00 */
[----:B------:R-:W-:Y:S01]  /*a8c0*/  FFMA.FTZ R22, R214, c[0x0][0x23c], -R2 ;  /* 0x00008f00d6167a23 */ /* 0x000fe20000010802 */
[----:B------:R-:W-:Y:S01]  /*a8d0*/  MOV R214, R5 ;  /* 0x0000000500d67202 */ /* 0x000fe20000000f00 */
[----:B------:R-:W-:Y:S01]  /*a8e0*/  IMAD.MOV.U32 R212, RZ, RZ, R4 ;  /* 0x000000ffffd47224 */ /* 0x000fe200078e0004 */
[----:B------:R-:W-:-:S02]  /*a8f0*/  F2FP.BF16.PACK_AB R8, R216, R173 ;  /* 0x000000add808723e */ /* 0x000fc400000010ff */
[----:B------:R-:W-:Y:S02]  /*a900*/  F2FP.BF16.PACK_AB R9, R224, R172 ;  /* 0x000000ace009723e */ /* 0x000fe400000010ff */
[----:B------:R-:W-:Y:S02]  /*a910*/  F2FP.BF16.PACK_AB R10, R251, R175 ;  /* 0x000000affb0a723e */ /* 0x000fe400000010ff */
[----:B------:R-:W-:Y:S02]  /*a920*/  F2FP.BF16.PACK_AB R11, R220, R226 ;  /* 0x000000e2dc0b723e */ /* 0x000fe400000010ff */
[----:B------:R-:W-:Y:S02]  /*a930*/  F2FP.BF16.PACK_AB R4, R212, R213 ;  /* 0x000000d5d404723e */ /* 0x000fe400000010ff */
[----:B------:R-:W-:Y:S02]  /*a940*/  F2FP.BF16.PACK_AB R5, R174, R218 ;  /* 0x000000daae05723e */ /* 0x000fe400000010ff */
[----:B------:R-:W-:-:S02]  /*a950*/  F2FP.BF16.PACK_AB R6, R215, R214 ;  /* 0x000000d6d706723e */ /* 0x000fc400000010ff */
[----:B--2---:R-:W-:Y:S01]  /*a960*/  F2FP.BF16.PACK_AB R7, R221, R219 ;  /* 0x000000dbdd07723e */ /* 0x004fe200000010ff */
[----:B------:R-:W-:Y:S01]  /*a970*/  FFMA.FTZ R43, R43, R17, R19 ;  /* 0x000000112b2b7223 */ /* 0x000fe20000010013 */
[-C--:B----4-:R-:W-:Y:S01]  /*a980*/  HMMA.16816.F32.BF16 R148, R8, R12.reuse, R148 ;  /* 0x0000000c0894723c */ /* 0x090fe20000041894 */
[----:B---3--:R-:W-:Y:S02]  /*a990*/  FFMA.FTZ R42, R42, R16, R18 ;  /* 0x000000102a2a7223 */ /* 0x008fe40000010012 */
[----:B------:R-:W1:Y:S05]  /*a9a0*/  LDSM.16.MT88.4 R16, [R229+0xc800] ;  /* 0x00c80000e510783b */ /* 0x000e6a0000004200 */
[C---:B------:R-:W-:Y:S08]  /*a9b0*/  HMMA.16816.F32.BF16 R144, R4.reuse, R12, R144 ;  /* 0x0000000c0490723c */ /* 0x040ff00000041890 */
[-C--:B------:R-:W-:Y:S08]  /*a9c0*/  HMMA.16816.F32.BF16 R152, R4, R14.reuse, R152 ;  /* 0x0000000e0498723c */ /* 0x080ff00000041898 */
[----:B------:R-:W-:Y:S01]  /*a9d0*/  HMMA.16816.F32.BF16 R44, R8, R14, R44 ;  /* 0x0000000e082c723c */ /* 0x000fe2000004182c */
[----:B------:R-:W2:Y:S01]  /*a9e0*/  LDSM.16.MT88.4 R12, [R231+0xc800] ;  /* 0x00c80000e70c783b */ /* 0x000ea20000004200 */
        /* <DEDUP_REMOVED lines=9> */
[--C-:B------:R-:W-:Y:S01]  /*aa80*/  FFMA.FTZ R134, R48, c[0x0][0x23c], -R2.reuse ;  /* 0x00008f0030867a23 */ /* 0x100fe20000010802 */
[----:B------:R-:W-:Y:S01]  /*aa90*/  MOV R25, R136 ;  /* 0x0000008800197202 */ /* 0x000fe20000000f00 */
[--C-:B------:R-:W-:Y:S01]  /*aaa0*/  FFMA.FTZ R0, R55, c[0x0][0x23c], -R2.reuse ;  /* 0x00008f0037007a23 */ /* 0x100fe20000010802 */
[----:B------:R-:W-:Y:S01]  /*aab0*/  MOV R217, R69 ;  /* 0x0000004500d97202 */ /* 0x000fe20000000f00 */
[----:B------:R-:W-:-:S02]  /*aac0*/  FFMA.FTZ R136, R52, c[0x0][0x23c], -R2 ;  /* 0x00008f0034887a23 */ /* 0x000fc40000010802 */
[----:B------:R-:W-:Y:S01]  /*aad0*/  IMAD.MOV.U32 R248, RZ, RZ, R70 ;  /* 0x000000fffff87224 */ /* 0x000fe200078e0046 */
[----:B-1----:R-:W-:Y:S07]  /*aae0*/  HMMA.16816.F32.BF16 R72, R8, R16, R208 ;  /* 0x000000100848723c */ /* 0x002fee00000418d0 */
[----:B------:R-:W-:Y:S02]  /*aaf0*/  MOV R210, R215 ;  /* 0x000000d700d27202 */ /* 0x000fe40000000f00 */
[----:B------:R-:W-:Y:S01]  /*ab00*/  MOV R215, R68 ;  /* 0x0000004400d77202 */ /* 0x000fe20000000f00 */
[-C--:B--2---:R-:W-:Y:S07]  /*ab10*/  HMMA.16816.F32.BF16 R48, R4, R12.reuse, R180 ;  /* 0x0000000c0430723c */ /* 0x084fee00000418b4 */
[----:B------:R-:W-:Y:S01]  /*ab20*/  MOV R180, R71 ;  /* 0x0000004700b47202 */ /* 0x000fe20000000f00 */
[----:B------:R-:W-:Y:S08]  /*ab30*/  HMMA.16816.F32.BF16 R52, R8, R12, R176 ;  /* 0x0000000c0834723c */ /* 0x000ff000000418b0 */
[-C--:B------:R-:W-:Y:S08]  /*ab40*/  HMMA.16816.F32.BF16 R184, R4, R14.reuse, R184 ;  /* 0x0000000e04b8723c */ /* 0x080ff000000418b8 */
[----:B------:R-:W-:Y:S01]  /*ab50*/  HMMA.16816.F32.BF16 R68, R8, R14, R188 ;  /* 0x0000000e0844723c */ /* 0x000fe200000418bc */
[----:B------:R-:W1:Y:S01]  /*ab60*/  LDSM.16.MT88.4 R12, [R228+0xe800] ;  /* 0x00e80000e40c783b */ /* 0x000e620000004200 */
[----:B------:R-:W-:-:S02]  /*ab70*/  MOV R223, R250 ;  /* 0x000000fa00df7202 */ /* 0x000fc40000000f00 */
[----:B------:R-:W-:-:S03]  /*ab80*/  MOV R181, R80 ;  /* 0x0000005000b57202 */ /* 0x000fc60000000f00 */
[----:B------:R-:W-:Y:S01]  /*ab90*/  IMAD.MOV.U32 R189, RZ, RZ, R77 ;  /* 0x000000ffffbd7224 */ /* 0x000fe200078e004d */
[----:B------:R-:W-:Y:S02]  /*aba0*/  MOV R191, R83 ;  /* 0x0000005300bf7202 */ /* 0x000fe40000000f00 */
[----:B------:R-:W-:Y:S02]  /*abb0*/  MOV R190, R76 ;  /* 0x0000004c00be7202 */ /* 0x000fe40000000f00 */
[----:B------:R-:W-:Y:S02]  /*abc0*/  MOV R250, R78 ;  /* 0x0000004e00fa7202 */ /* 0x000fe40000000f00 */
[----:B------:R-:W-:Y:S02]  /*abd0*/  MOV R188, R79 ;  /* 0x0000004f00bc7202 */ /* 0x000fe40000000f00 */
[----:B------:R-:W-:Y:S02]  /*abe0*/  MOV R183, R102 ;  /* 0x0000006600b77202 */ /* 0x000fe40000000f00 */
[----:B------:R-:W-:-:S02]  /*abf0*/  MOV R177, R24 ;  /* 0x0000001800b17202 */ /* 0x000fc40000000f00 */
[----:B------:R-:W-:Y:S02]  /*ac00*/  MOV R179, R225 ;  /* 0x000000e100b37202 */ /* 0x000fe40000000f00 */
[----:B------:R-:W-:Y:S02]  /*ac10*/  MOV R209, R224 ;  /* 0x000000e000d17202 */ /* 0x000fe40000000f00 */
[----:B------:R-:W-:Y:S02]  /*ac20*/  MOV R211, R220 ;  /* 0x000000dc00d37202 */ /* 0x000fe40000000f00 */
[----:B------:R2:W-:Y:S01]  /*ac30*/  MUFU.EX2 R220, R0 ;  /* 0x0000000000dc7308 */ /* 0x0005e20000000800 */
[----:B------:R-:W-:Y:S01]  /*ac40*/  MOV R182, R103 ;  /* 0x0000006700b67202 */ /* 0x000fe20000000f00 */
[----:B------:R-:W-:Y:S01]  /*ac50*/  IMAD.MOV.U32 R178, RZ, RZ, R27 ;  /* 0x000000ffffb27224 */ /* 0x000fe200078e001b */
[----:B------:R-:W-:Y:S01]  /*ac60*/  MOV R176, R100 ;  /* 0x0000006400b07202 */ /* 0x000fe20000000f00 */
[----:B-1----:R-:W-:Y:S01]  /*ac70*/  HMMA.16816.F32.BF16 R76, R4, R12, R156 ;  /* 0x0000000c044c723c */ /* 0x002fe2000004189c */
[----:B--2---:R-:W-:-:S06]  /*ac80*/  FFMA.FTZ R0, R188, c[0x0][0x23c], -R20 ;  /* 0x00008f00bc007a23 */ /* 0x004fcc0000010814 */
[----:B------:R-:W-:Y:S02]  /*ac90*/  MOV R159, R189 ;  /* 0x000000bd009f7202 */ /* 0x000fe40000000f00 */
[----:B------:R-:W-:Y:S02]  /*aca0*/  MOV R189, R191 ;  /* 0x000000bf00bd7202 */ /* 0x000fe40000000f00 */
[----:B------:R-:W-:Y:S02]  /*acb0*/  MOV R191, R181 ;  /* 0x000000b500bf7202 */ /* 0x000fe40000000f00 */
[----:B------:R-:W-:Y:S02]  /*acc0*/  MOV R181, R183 ;  /* 0x000000b700b57202 */ /* 0x000fe40000000f00 */
[----:B------:R-:W-:Y:S01]  /*acd0*/  MOV R183, R177 ;  /* 0x000000b100b77202 */ /* 0x000fe20000000f00 */
[----:B------:R-:W-:Y:S01]  /*ace0*/  IMAD.MOV.U32 R188, RZ, RZ, R190 ;  /* 0x000000ffffbc7224 */ /* 0x000fe200078e00be */
[----:B------:R-:W-:-:S02]  /*acf0*/  MOV R177, R179 ;  /* 0x000000b300b17202 */ /* 0x000fc40000000f00 */
[----:B------:R-:W-:Y:S02]  /*ad00*/  MOV R179, R209 ;  /* 0x000000d100b37202 */ /* 0x000fe40000000f00 */
[----:B------:R-:W-:Y:S02]  /*ad10*/  MOV R209, R211 ;  /* 0x000000d300d17202 */ /* 0x000fe40000000f00 */
[----:B------:R-:W-:Y:S02]  /*ad20*/  MOV R211, R249 ;  /* 0x000000f900d37202 */ /* 0x000fe40000000f00 */
[----:B------:R-:W-:Y:S01]  /*ad30*/  MOV R190, R180 ;  /* 0x000000b400be7202 */ /* 0x000fe20000000f00 */
[----:B------:R1:W-:Y:S01]  /*ad40*/  MUFU.EX2 R249, R0 ;  /* 0x0000000000f97308 */ /* 0x0003e20000000800 */
[----:B------:R-:W-:Y:S01]  /*ad50*/  IMAD.MOV.U32 R180, RZ, RZ, R182 ;  /* 0x000000ffffb47224 */ /* 0x000fe200078e00b6 */
[----:B------:R-:W-:Y:S01]  /*ad60*/  MOV R182, R176 ;  /* 0x000000b000b67202 */ /* 0x000fe20000000f00 */
[----:B------:R-:W-:-:S02]  /*ad70*/  IMAD.MOV.U32 R208, RZ, RZ, R216 ;  /* 0x000000ffffd07224 */ /* 0x000fc400078e00d8 */
[----:B------:R-:W-:-:S03]  /*ad80*/  IMAD.MOV.U32 R176, RZ, RZ, R178 ;  /* 0x000000ffffb07224 */ /* 0x000fc600078e00b2 */
[----:B------:R-:W-:Y:S01]  /*ad90*/  MOV R178, R208 ;  /* 0x000000d000b27202 */ /* 0x000fe20000000f00 */
[----:B-1----:R-:W-:Y:S01]  /*ada0*/  FFMA.FTZ R0, R159, c[0x0][0x23c], -R20 ;  /* 0x00008f009f007a23 */ /* 0x002fe20000010814 */
[----:B------:R-:W-:Y:S02]  /*adb0*/  MOV R159, R188 ;  /* 0x000000bc009f7202 */ /* 0x000fe40000000f00 */
[----:B------:R-:W-:Y:S02]  /*adc0*/  MOV R188, R189 ;  /* 0x000000bd00bc7202 */ /* 0x000fe40000000f00 */
[----:B------:R-:W-:Y:S01]  /*add0*/  MOV R189, R190 ;  /* 0x000000be00bd7202 */ /* 0x000fe20000000f00 */
[----:B------:R-:W-:Y:S01]  /*ade0*/  IMAD.MOV.U32 R190, RZ, RZ, R191 ;  /* 0x000000ffffbe7224 */ /* 0x000fe200078e00bf */
[----:B------:R-:W-:Y:S02]  /*adf0*/  MOV R191, R180 ;  /* 0x000000b400bf7202 */ /* 0x000fe40000000f00 */
[----:B------:R-:W-:Y:S01]  /*ae00*/  MOV R180, R181 ;  /* 0x000000b500b47202 */ /* 0x000fe20000000f00 */
[----:B------:R-:W-:Y:S01]  /*ae10*/  IMAD.MOV.U32 R208, RZ, RZ, R210 ;  /* 0x000000ffffd07224 */ /* 0x000fe200078e00d2 */
[----:B------:R-:W-:Y:S01]  /*ae20*/  MOV R181, R182 ;  /* 0x000000b600b57202 */ /* 0x000fe20000000f00 */
[----:B------:R-:W-:Y:S01]  /*ae30*/  IMAD.MOV.U32 R182, RZ, RZ, R183 ;  /* 0x000000ffffb67224 */ /* 0x000fe200078e00b7 */
[----:B------:R-:W-:-:S02]  /*ae40*/  MOV R183, R176 ;  /* 0x000000b000b77202 */ /* 0x000fc40000000f00 */
[----:B------:R-:W-:Y:S02]  /*ae50*/  MOV R176, R177 ;  /* 0x000000b100b07202 */ /* 0x000fe40000000f00 */
[----:B------:R-:W-:Y:S01]  /*ae60*/  MOV R210, R251 ;  /* 0x000000fb00d27202 */ /* 0x000fe20000000f00 */
[----:B------:R-:W-:Y:S01]  /*ae70*/  IMAD.MOV.U32 R251, RZ, RZ, R235 ;  /* 0x000000fffffb7224 */ /* 0x000fe200078e00eb */
[----:B------:R-:W-:Y:S01]  /*ae80*/  MOV R177, R178 ;  /* 0x000000b200b17202 */ /* 0x000fe20000000f00 */
[----:B------:R-:W-:Y:S01]  /*ae90*/  IMAD.MOV.U32 R178, RZ, RZ, R179 ;  /* 0x000000ffffb27224 */ /* 0x000fe200078e00b3 */
[----:B------:R-:W-:Y:S01]  /*aea0*/  MOV R179, R208 ;  /* 0x000000d000b37202 */ /* 0x000fe20000000f00 */
[----:B------:R1:W5:Y:S01]  /*aeb0*/  LDL.LU R235, [R1+0x68] ;  /* 0x0000680001eb7983 */ /* 0x0003620000300800 */
[----:B------:R-:W-:Y:S02]  /*aec0*/  MOV R208, R209 ;  /* 0x000000d100d07202 */ /* 0x000fe40000000f00 */
[----:B------:R-:W-:Y:S01]  /*aed0*/  MOV R209, R210 ;  /* 0x000000d200d17202 */ /* 0x000fe20000000f00 */
[----:B------:R-:W-:Y:S01]  /*aee0*/  IMAD.MOV.U32 R210, RZ, RZ, R211 ;  /* 0x000000ffffd27224 */ /* 0x000fe200078e00d3 */
[----:B------:R-:W-:-:S02]  /*aef0*/  MOV R211, R251 ;  /* 0x000000fb00d37202 */ /* 0x000fc40000000f00 */
[----:B------:R-:W-:Y:S02]  /*af00*/  MOV R251, R250 ;  /* 0x000000fa00fb7202 */ /* 0x000fe40000000f00 */
[----:B------:R2:W-:Y:S02]  /*af10*/  MUFU.EX2 R250, R0 ;  /* 0x0000000000fa7308 */ /* 0x0005e40000000800 */
[----:B--2---:R-:W-:Y:S01]  /*af20*/  FFMA.FTZ R0, R159, c[0x0][0x23c], -R20 ;  /* 0x00008f009f007a23 */ /* 0x004fe20000010814 */
[----:B------:R-:W-:Y:S01]  /*af30*/  MOV R159, R188 ;  /* 0x000000bc009f7202 */ /* 0x000fe20000000f00 */
[----:B------:R-:W-:Y:S01]  /*af40*/  IMAD.MOV.U32 R188, RZ, RZ, R189 ;  /* 0x000000ffffbc7224 */ /* 0x000fe200078e00bd */
[----:B------:R-:W-:Y:S02]  /*af50*/  MOV R189, R190 ;  /* 0x000000be00bd7202 */ /* 0x000fe40000000f00 */
[----:B------:R-:W-:Y:S02]  /*af60*/  MOV R190, R191 ;  /* 0x000000bf00be7202 */ /* 0x000fe40000000f00 */
[----:B------:R-:W-:Y:S01]  /*af70*/  MOV R191, R180 ;  /* 0x000000b400bf7202 */ /* 0x000fe20000000f00 */
[----:B------:R-:W-:Y:S01]  /*af80*/  IMAD.MOV.U32 R180, RZ, RZ, R181 ;  /* 0x000000ffffb47224 */ /* 0x000fe200078e00b5 */
[----:B------:R-:W-:-:S02]  /*af90*/  MOV R181, R182 ;  /* 0x000000b600b57202 */ /* 0x000fc40000000f00 */
[----:B------:R-:W-:Y:S02]  /*afa0*/  MOV R182, R183 ;  /* 0x000000b700b67202 */ /* 0x000fe40000000f00 */
        /* <DEDUP_REMOVED lines=9> */
[----:B------:R-:W-:Y:S02]  /*b040*/  IMAD.MOV.U32 R219, RZ, RZ, R251 ;  /* 0x000000ffffdb7224 */ /* 0x000fe400078e00fb */
[----:B------:R2:W-:Y:S02]  /*b050*/  MUFU.EX2 R251, R0 ;  /* 0x0000000000fb7308 */ /* 0x0005e40000000800 */
[----:B--2---:R-:W-:Y:S01]  /*b060*/  FFMA.FTZ R0, R159, c[0x0][0x23c], -R20 ;  /* 0x00008f009f007a23 */ /* 0x004fe20000010814 */
[----:B------:R-:W-:Y:S02]  /*b070*/  MOV R159, R188 ;  /* 0x000000bc009f7202 */ /* 0x000fe40000000f00 */
[----:B------:R-:W2:Y:S01]  /*b080*/  LDL.LU R188, [R1+0x24] ;  /* 0x0000240001bc7983 */ /* 0x000ea20000300800 */
[----:B------:R-:W-:Y:S01]  /*b090*/  IMAD.MOV.U32 R225, RZ, RZ, R81 ;  /* 0x000000ffffe17224 */ /* 0x000fe200078e0051 */
[----:B------:R-:W-:-:S02]  /*b0a0*/  MOV R216, R82 ;  /* 0x0000005200d87202 */ /* 0x000fc40000000f00 */
[-C--:B------:R-:W-:Y:S08]  /*b0b0*/  HMMA.16816.F32.BF16 R80, R4, R14.reuse, R140 ;  /* 0x0000000e0450723c */ /* 0x080ff0000004188c */
[----:B------:R-:W-:Y:S08]  /*b0c0*/  HMMA.16816.F32.BF16 R140, R8, R14, R36 ;  /* 0x0000000e088c723c */ /* 0x000ff00000041824 */
[C---:B------:R-:W-:Y:S08]  /*b0d0*/  HMMA.16816.F32.BF16 R64, R4.reuse, R16, R64 ;  /* 0x000000100440723c */ /* 0x040ff00000041840 */
[-C--:B------:R-:W-:Y:S08]  /*b0e0*/  HMMA.16816.F32.BF16 R60, R4, R18.reuse, R60 ;  /* 0x00000012043c723c */ /* 0x080ff0000004183c */
[----:B------:R-:W-:Y:S01]  /*b0f0*/  HMMA.16816.F32.BF16 R56, R8, R18, R56 ;  /* 0x000000120838723c */ /* 0x000fe20000041838 */
[----:B------:R-:W3:Y:S01]  /*b100*/  LDSM.16.MT88.4 R16, [R230+0xc800] ;  /* 0x00c80000e610783b */ /* 0x000ee20000004200 */
[----:B------:R-:W-:-:S02]  /*b110*/  MOV R222, R26 ;  /* 0x0000001a00de7202 */ /* 0x000fc40000000f00 */
[----:B------:R-:W-:Y:S02]  /*b120*/  MOV R227, R25 ;  /* 0x0000001900e37202 */ /* 0x000fe40000000f00 */
[----:B------:R-:W4:Y:S02]  /*b130*/  LDSM.16.MT88.4 R24, [R229+0xe800] ;  /* 0x00e80000e518783b */ /* 0x000f240000004200 */
[----:B------:R-:W-:Y:S02]  /*b140*/  HMMA.16816.F32.BF16 R160, R8, R12, R160 ;  /* 0x0000000c08a0723c */ /* 0x000fe400000418a0 */
[----:B------:R-:W1:Y:S01]  /*b150*/  LDSM.16.MT88.4 R12, [R230+0xe800] ;  /* 0x00e80000e60c783b */ /* 0x000e620000004200 */
[----:B--2---:R-:W-:Y:S01]  /*b160*/  FFMA.FTZ R39, R188, R28, R33 ;  /* 0x0000001cbc277223 */ /* 0x004fe20000010021 */
[----:B------:R-:W-:Y:S02]  /*b170*/  MOV R188, R189 ;  /* 0x000000bd00bc7202 */ /* 0x000fe40000000f00 */
[----:B------:R-:W-:Y:S01]  /*b180*/  MOV R189, R190 ;  /* 0x000000be00bd7202 */ /* 0x000fe20000000f00 */
[----:B------:R-:W-:Y:S01]  /*b190*/  IMAD.MOV.U32 R190, RZ, RZ, R191 ;  /* 0x000000ffffbe7224 */ /* 0x000fe200078e00bf */
[----:B------:R-:W-:-:S02]  /*b1a0*/  MOV R191, R180 ;  /* 0x000000b400bf7202 */ /* 0x000fc40000000f00 */
[----:B------:R-:W-:Y:S01]  /*b1b0*/  MOV R180, R182 ;  /* 0x000000b600b47202 */ /* 0x000fe20000000f00 */
[----:B------:R-:W-:Y:S01]  /*b1c0*/  IMAD.MOV.U32 R182, RZ, RZ, R176 ;  /* 0x000000ffffb67224 */ /* 0x000fe200078e00b0 */
[----:B------:R-:W-:Y:S01]  /*b1d0*/  MOV R176, R178 ;  /* 0x000000b200b07202 */ /* 0x000fe20000000f00 */
[----:B------:R-:W-:Y:S01]  /*b1e0*/  IMAD.MOV.U32 R178, RZ, RZ, R208 ;  /* 0x000000ffffb27224 */ /* 0x000fe200078e00d0 */
[----:B------:R-:W-:Y:S01]  /*b1f0*/  MOV R208, R210 ;  /* 0x000000d200d07202 */ /* 0x000fe20000000f00 */
[----:B------:R-:W-:Y:S02]  /*b200*/  IMAD.MOV.U32 R210, RZ, RZ, R219 ;  /* 0x000000ffffd27224 */ /* 0x000fe400078e00db */
[----:B------:R-:W2:Y:S01]  /*b210*/  LDL.LU R219, [R1+0x28] ;  /* 0x0000280001db7983 */ /* 0x000ea20000300800 */
[-C--:B---3--:R-:W-:Y:S08]  /*b220*/  HMMA.16816.F32.BF16 R192, R8, R16.reuse, R192 ;  /* 0x0000001008c0723c */ /* 0x088ff000000418c0 */
[C---:B------:R-:W-:Y:S08]  /*b230*/  HMMA.16816.F32.BF16 R196, R4.reuse, R16, R196 ;  /* 0x0000001004c4723c */ /* 0x040ff000000418c4 */
[-C--:B------:R-:W-:Y:S08]  /*b240*/  HMMA.16816.F32.BF16 R200, R4, R18.reuse, R200 ;  /* 0x0000001204c8723c */ /* 0x080ff000000418c8 */
[----:B------:R-:W-:Y:S01]  /*b250*/  HMMA.16816.F32.BF16 R204, R8, R18, R204 ;  /* 0x0000001208cc723c */ /* 0x000fe200000418cc */
[----:B------:R-:W3:Y:S01]  /*b260*/  LDSM.16.MT88.4 R16, [R231+0xe800] ;  /* 0x00e80000e710783b */ /* 0x000ee20000004200 */
[----:B------:R-:W-:-:S02]  /*b270*/  IMAD.MOV.U32 R2, RZ, RZ, R101 ;  /* 0x000000ffff027224 */ /* 0x000fc400078e0065 */
[----:B------:R-:W-:Y:S01]  /*b280*/  FFMA.FTZ R33, R181, c[0x0][0x23c], -R20 ;  /* 0x00008f00b5217a23 */ /* 0x000fe20000010814 */
[----:B------:R-:W-:-:S03]  /*b290*/  MOV R181, R183 ;  /* 0x000000b700b57202 */ /* 0x000fc60000000f00 */
[----:B----4-:R-:W-:Y:S01]  /*b2a0*/  HMMA.16816.F32.BF16 R88, R4, R24, R88 ;  /* 0x000000180458723c */ /* 0x010fe20000041858 */
[----:B------:R-:W-:Y:S01]  /*b2b0*/  MOV R183, R177 ;  /* 0x000000b100b77202 */ /* 0x000fe20000000f00 */
[----:B------:R4:W-:Y:S01]  /*b2c0*/  MUFU.EX2 R156, R0 ;  /* 0x00000000009c7308 */ /* 0x0009e20000000800 */
[----:B------:R-:W-:Y:S01]  /*b2d0*/  MOV R177, R179 ;  /* 0x000000b300b17202 */ /* 0x000fe20000000f00 */
[----:B------:R-:W-:-:S04]  /*b2e0*/  FFMA.FTZ R36, R180, c[0x0][0x23c], -R21 ;  /* 0x00008f00b4247a23 */ /* 0x000fc80000010815 */
[----:B------:R-:W-:Y:S01]  /*b2f0*/  HMMA.16816.F32.BF16 R92, R4, R26, R92 ;  /* 0x0000001a045c723c */ /* 0x000fe2000004185c */
[----:B------:R-:W-:Y:S02]  /*b300*/  MOV R179, R209 ;  /* 0x000000d100b37202 */ /* 0x000fe40000000f00 */
[----:B------:R-:W-:-:S05]  /*b310*/  MOV R209, R211 ;  /* 0x000000d300d17202 */ /* 0x000fca0000000f00 */
[----:B-1----:R-:W-:Y:S01]  /*b320*/  HMMA.16816.F32.BF16 R120, R4, R12, R120 ;  /* 0x0000000c0478723c */ /* 0x002fe20000041878 */
[----:B------:R-:W-:Y:S01]  /*b330*/  MOV R180, R181 ;  /* 0x000000b500b47202 */ /* 0x000fe20000000f00 */
[----:B----4-:R-:W-:-:S06]  /*b340*/  FFMA.FTZ R0, R159, c[0x0][0x23c], -R21 ;  /* 0x00008f009f007a23 */ /* 0x010fcc0000010815 */
[----:B------:R-:W-:Y:S01]  /*b350*/  HMMA.16816.F32.BF16 R124, R4, R14, R124 ;  /* 0x0000000e047c723c */ /* 0x000fe2000004187c */
[----:B------:R-:W-:-:S07]  /*b360*/  MOV R211, R226 ;  /* 0x000000e200d37202 */ /* 0x000fce0000000f00 */
[C---:B---3--:R-:W-:Y:S08]  /*b370*/  HMMA.16816.F32.BF16 R104, R4.reuse, R16, R104 ;  /* 0x000000100468723c */ /* 0x048ff00000041868 */
[----:B------:R-:W-:Y:S08]  /*b380*/  HMMA.16816.F32.BF16 R108, R4, R18, R108 ;  /* 0x00000012046c723c */ /* 0x000ff0000004186c */
[C---:B------:R-:W-:Y:S08]  /*b390*/  HMMA.16816.F32.BF16 R84, R8.reuse, R16, R84 ;  /* 0x000000100854723c */ /* 0x040ff00000041854 */
[----:B------:R-:W-:Y:S01]  /*b3a0*/  HMMA.16816.F32.BF16 R112, R8, R18, R112 ;  /* 0x000000120870723c */ /* 0x000fe20000041870 */
[----:B------:R-:W1:Y:S01]  /*b3b0*/  LDSM.16.MT88.4 R16, [R229+0xd000] ;  /* 0x00d00000e510783b */ /* 0x000e620000004200 */
[----:B------:R-:W-:-:S06]  /*b3c0*/  IMAD.MOV.U32 R181, RZ, RZ, R182 ;  /* 0x000000ffffb57224 */ /* 0x000fcc00078e00b6 */
[----:B------:R-:W-:Y:S01]  /*b3d0*/  HMMA.16816.F32.BF16 R100, R8, R24, R164 ;  /* 0x000000180864723c */ /* 0x000fe200000418a4 */
[----:B------:R-:W-:-:S07]  /*b3e0*/  MOV R226, R248 ;  /* 0x000000f800e27202 */ /* 0x000fce0000000f00 */
[C---:B------:R-:W-:Y:S01]  /*b3f0*/  HMMA.16816.F32.BF16 R96, R8.reuse, R26, R96 ;  /* 0x0000001a0860723c */ /* 0x040fe20000041860 */
[----:B------:R-:W3:Y:S07]  /*b400*/  LDSM.16.MT88.4 R24, [R228+0xd000] ;  /* 0x00d00000e418783b */ /* 0x000eee0000004200 */
[----:B------:R-:W-:Y:S01]  /*b410*/  HMMA.16816.F32.BF16 R116, R8, R12, R116 ;  /* 0x0000000c0874723c */ /* 0x000fe20000041874 */
[----:B------:R-:W-:-:S07]  /*b420*/  MOV R182, R183 ;  /* 0x000000b700b67202 */ /* 0x000fce0000000f00 */
[----:B------:R-:W-:Y:S01]  /*b430*/  HMMA.16816.F32.BF16 R128, R8, R14, R128 ;  /* 0x0000000e0880723c */ /* 0x000fe20000041880 */
[----:B------:R-:W4:Y:S01]  /*b440*/  LDSM.16.MT88.4 R12, [R231+0xd000] ;  /* 0x00d00000e70c783b */ /* 0x000f220000004200 */
[----:B------:R1:W-:Y:S01]  /*b450*/  MUFU.EX2 R248, R0 ;  /* 0x0000000000f87308 */ /* 0x0003e20000000800 */
[----:B------:R-:W-:Y:S02]  /*b460*/  MOV R183, R176 ;  /* 0x000000b000b77202 */ /* 0x000fe40000000f00 */
[----:B------:R-:W-:Y:S01]  /*b470*/  MOV R176, R177 ;  /* 0x000000b100b07202 */ /* 0x000fe20000000f00 */
[----:B------:R-:W-:Y:S01]  /*b480*/  IMAD.MOV.U32 R177, RZ, RZ, R178 ;  /* 0x000000ffffb17224 */ /* 0x000fe200078e00b2 */
[----:B------:R-:W-:Y:S01]  /*b490*/  MOV R178, R179 ;  /* 0x000000b300b27202 */ /* 0x000fe20000000f00 */
[--C-:B------:R-:W-:Y:S01]  /*b4a0*/  FFMA.FTZ R37, R227, c[0x0][0x23c], -R21.reuse ;  /* 0x00008f00e3257a23 */ /* 0x100fe20000010815 */
[----:B------:R-:W-:Y:S01]  /*b4b0*/  MOV R179, R208 ;  /* 0x000000d000b37202 */ /* 0x000fe20000000f00 */
[----:B------:R-:W-:Y:S01]  /*b4c0*/  MUFU.EX2 R30, R30 ;  /* 0x0000001e001e7308 */ /* 0x000fe20000000800 */
[----:B------:R-:W-:Y:S01]  /*b4d0*/  MOV R208, R209 ;  /* 0x000000d100d07202 */ /* 0x000fe20000000f00 */
[----:B------:R-:W-:-:S02]  /*b4e0*/  FFMA.FTZ R2, R2, c[0x0][0x23c], -R21 ;  /* 0x00008f0002027a23 */ /* 0x000fc40000010815 */
[----:B-1----:R-:W-:-:S04]  /*b4f0*/  FFMA.FTZ R0, R190, c[0x0][0x23c], -R21 ;  /* 0x00008f00be007a23 */ /* 0x002fc80000010815 */
[----:B------:R1:W-:Y:S01]  /*b500*/  MUFU.EX2 R157, R3 ;  /* 0x00000003009d7308 */ /* 0x0003e20000000800 */
[----:B------:R-:W-:Y:S01]  /*b510*/  IMAD.MOV.U32 R209, RZ, RZ, R210 ;  /* 0x000000ffffd17224 */ /* 0x000fe200078e00d2 */
[----:B------:R-:W-:Y:S02]  /*b520*/  MOV R210, R211 ;  /* 0x000000d300d27202 */ /* 0x000fe40000000f00 */
[----:B------:R-:W-:-:S04]  /*b530*/  MOV R211, R214 ;  /* 0x000000d600d37202 */ /* 0x000fc80000000f00 */
[----:B------:R-:W-:Y:S01]  /*b540*/  MUFU.EX2 R227, R0 ;  /* 0x0000000000e37308 */ /* 0x000fe20000000800 */
[----:B------:R-:W-:Y:S01]  /*b550*/  MOV R214, R226 ;  /* 0x000000e200d67202 */ /* 0x000fe20000000f00 */
[----:B-1----:R-:W-:-:S06]  /*b560*/  FFMA.FTZ R3, R191, c[0x0][0x23c], -R21 ;  /* 0x00008f00bf037a23 */ /* 0x002fcc0000010815 */
[----:B------:R-:W-:Y:S01]  /*b570*/  MUFU.EX2 R166, R32 ;  /* 0x0000002000a67308 */ /* 0x000fe20000000800 */
[----:B------:R-:W-:-:S07]  /*b580*/  IMAD.MOV.U32 R159, RZ, RZ, R180 ;  /* 0x000000ffff9f7224 */ /* 0x000fce00078e00b4 */
[----:B------:R-:W1:Y:S08]  /*b590*/  MUFU.EX2 R165, R31 ;  /* 0x0000001f00a57308 */ /* 0x000e700000000800 */
[----:B------:R-:W-:Y:S08]  /*b5a0*/  MUFU.EX2 R224, R29 ;  /* 0x0000001d00e07308 */ /* 0x000ff00000000800 */
[----:B------:R-:W-:Y:S08]  /*b5b0*/  MUFU.EX2 R252, R23 ;  /* 0x0000001700fc7308 */ /* 0x000ff00000000800 */
[----:B------:R-:W1:Y:S01]  /*b5c0*/  MUFU.EX2 R164, R22 ;  /* 0x0000001600a47308 */ /* 0x000e620000000800 */
[----:B------:R-:W-:-:S07]  /*b5d0*/  MOV R180, R181 ;  /* 0x000000b500b47202 */ /* 0x000fce0000000f00 */
[----:B------:R3:W-:Y:S01]  /*b5e0*/  MUFU.EX2 R226, R3 ;  /* 0x0000000300e27308 */ /* 0x0007e20000000800 */
[----:B------:R-:W-:Y:S02]  /*b5f0*/  MOV R181, R182 ;  /* 0x000000b600b57202 */ /* 0x000fe40000000f00 */
[----:B------:R-:W-:Y:S01]  /*b600*/  MOV R182, R183 ;  /* 0x000000b700b67202 */ /* 0x000fe20000000f00 */
[----:B------:R-:W-:Y:S01]  /*b610*/  IMAD.MOV.U32 R183, RZ, RZ, R176 ;  /* 0x000000ffffb77224 */ /* 0x000fe200078e00b0 */
[----:B------:R-:W-:Y:S02]  /*b620*/  MOV R176, R177 ;  /* 0x000000b100b07202 */ /* 0x000fe40000000f00 */
[----:B------:R-:W-:Y:S02]  /*b630*/  MOV R177, R178 ;  /* 0x000000b200b17202 */ /* 0x000fe40000000f00 */
[----:B------:R-:W-:Y:S01]  /*b640*/  MOV R178, R179 ;  /* 0x000000b300b27202 */ /* 0x000fe20000000f00 */
[----:B------:R-:W-:Y:S01]  /*b650*/  IMAD.MOV.U32 R179, RZ, RZ, R208 ;  /* 0x000000ffffb37224 */ /* 0x000fe200078e00d0 */
[----:B-1----:R-:W-:-:S02]  /*b660*/  F2FP.BF16.PACK_AB R8, R165, R166 ;  /* 0x000000a6a508723e */ /* 0x002fc400000010ff */
[----:B------:R-:W-:Y:S02]  /*b670*/  F2FP.BF16.PACK_AB R9, R164, R252 ;  /* 0x000000fca409723e */ /* 0x000fe400000010ff */
[----:B------:R-:W-:Y:S02]  /*b680*/  F2FP.BF16.PACK_AB R11, R220, R157 ;  /* 0x0000009ddc0b723e */ /* 0x000fe400000010ff */
[----:B------:R-:W-:Y:S02]  /*b690*/  MOV R208, R209 ;  /* 0x000000d100d07202 */ /* 0x000fe40000000f00 */
[----:B------:R-:W-:Y:S02]  /*b6a0*/  MOV R209, R210 ;  /* 0x000000d200d17202 */ /* 0x000fe40000000f00 */
[----:B------:R-:W-:Y:S01]  /*b6b0*/  MOV R210, R211 ;  /* 0x000000d300d27202 */ /* 0x000fe20000000f00 */
[----:B------:R-:W-:Y:S01]  /*b6c0*/  IMAD.MOV.U32 R211, RZ, RZ, R212 ;  /* 0x000000ffffd37224 */ /* 0x000fe200078e00d4 */
[----:B------:R-:W-:-:S02]  /*b6d0*/  F2FP.BF16.PACK_AB R4, R250, R249 ;  /* 0x000000f9fa04723e */ /* 0x000fc400000010ff */
[----:B------:R-:W-:Y:S02]  /*b6e0*/  F2FP.BF16.PACK_AB R5, R227, R248 ;  /* 0x000000f8e305723e */ /* 0x000fe400000010ff */
[----:B------:R-:W-:Y:S01]  /*b6f0*/  F2FP.BF16.PACK_AB R6, R156, R251 ;  /* 0x000000fb9c06723e */ /* 0x000fe200000010ff */
[--C-:B------:R-:W-:Y:S01]  /*b700*/  FFMA.FTZ R32, R188, c[0x0][0x23c], -R20.reuse ;  /* 0x00008f00bc207a23 */ /* 0x100fe20000010814 */
[----:B------:R-:W-:Y:S01]  /*b710*/  MOV R31, R216 ;  /* 0x000000d8001f7202 */ /* 0x000fe20000000f00 */
[----:B------:R-:W-:Y:S01]  /*b720*/  FFMA.FTZ R38, R189, c[0x0][0x23c], -R20 ;  /* 0x00008f00bd267a23 */ /* 0x000fe20000010814 */
[----:B------:R-:W-:Y:S02]  /*b730*/  MOV R158, R214 ;  /* 0x000000d6009e7202 */ /* 0x000fe40000000f00 */
[----:B---3--:R-:W-:Y:S02]  /*b740*/  MOV R3, R213 ;  /* 0x000000d500037202 */ /* 0x008fe40000000f00 */
[----:B------:R-:W-:-:S02]  /*b750*/  MOV R188, R181 ;  /* 0x000000b500bc7202 */ /* 0x000fc40000000f00 */
[----:B------:R-:W-:Y:S02]  /*b760*/  MOV R189, R182 ;  /* 0x000000b600bd7202 */ /* 0x000fe40000000f00 */
[----:B------:R-:W-:Y:S01]  /*b770*/  MOV R190, R183 ;  /* 0x000000b700be7202 */ /* 0x000fe20000000f00 */
[----:B------:R-:W-:Y:S01]  /*b780*/  FFMA.FTZ R34, R34, c[0x0][0x23c], -R20 ;  /* 0x00008f0022227a23 */ /* 0x000fe20000010814 */
[----:B------:R-:W-:Y:S01]  /*b790*/  MOV R183, R209 ;  /* 0x000000d100b77202 */ /* 0x000fe20000000f00 */
[--C-:B------:R-:W-:Y:S01]  /*b7a0*/  FFMA.FTZ R35, R35, c[0x0][0x23c], -R21.reuse ;  /* 0x00008f0023237a23 */ /* 0x100fe20000010815 */
[----:B------:R-:W-:Y:S01]  /*b7b0*/  MOV R182, R210 ;  /* 0x000000d200b67202 */ /* 0x000fe20000000f00 */
[----:B------:R-:W-:Y:S01]  /*b7c0*/  FFMA.FTZ R41, R41, c[0x0][0x23c], -R21 ;  /* 0x00008f0029297a23 */ /* 0x000fe20000010815 */
[----:B------:R-:W-:Y:S01]  /*b7d0*/  MOV R181, R211 ;  /* 0x000000d300b57202 */ /* 0x000fe20000000f00 */
[----:B------:R-:W-:Y:S01]  /*b7e0*/  IMAD.MOV.U32 R191, RZ, RZ, R176 ;  /* 0x000000ffffbf7224 */ /* 0x000fe200078e00b0 */
[----:B------:R-:W-:Y:S01]  /*b7f0*/  LDSM.16.MT88.4 R20, [R228+0xf000] ;  /* 0x00f00000e414783b */ /* 0x000fe20000004200 */
[----:B--2---:R-:W-:-:S02]  /*b800*/  FFMA.FTZ R0, R219, R40, R234 ;  /* 0x00000028db007223 */ /* 0x004fc400000100ea */
[----:B------:R-:W-:Y:S01]  /*b810*/  IMAD.MOV.U32 R219, RZ, RZ, R217 ;  /* 0x000000ffffdb7224 */ /* 0x000fe200078e00d9 */
[----:B------:R-:W-:Y:S01]  /*b820*/  MOV R217, R215 ;  /* 0x000000d700d97202 */ /* 0x000fe20000000f00 */
[----:B------:R-:W-:Y:S01]  /*b830*/  FADD.FTZ R42, R232, R42 ;  /* 0x0000002ae82a7221 */ /* 0x000fe20000010000 */
[----:B------:R-:W-:Y:S01]  /*b840*/  MOV R215, R225 ;  /* 0x000000e100d77202 */ /* 0x000fe20000000f00 */
[----:B------:R-:W-:Y:S01]  /*b850*/  MUFU.EX2 R139, R139 ;  /* 0x0000008b008b7308 */ /* 0x000fe20000000800 */
[----:B------:R-:W-:Y:S01]  /*b860*/  MOV R40, R30 ;  /* 0x0000001e00287202 */ /* 0x000fe20000000f00 */
[----:B------:R1:W5:Y:S06]  /*b870*/  LDL.LU R234, [R1+0x64] ;  /* 0x0000640001ea7983 */ /* 0x00036c0000300800 */
[----:B------:R-:W2:Y:S01]  /*b880*/  MUFU.EX2 R225, R2 ;  /* 0x0000000200e17308 */ /* 0x000ea20000000800 */
[----:B------:R-:W-:-:S02]  /*b890*/  F2FP.BF16.PACK_AB R10, R224, R40 ;  /* 0x00000028e00a723e */ /* 0x000fc400000010ff */
[----:B------:R-:W-:Y:S02]  /*b8a0*/  MOV R29, R217 ;  /* 0x000000d9001d7202 */ /* 0x000fe40000000f00 */
[----:B------:R-:W-:-:S03]  /*b8b0*/  MOV R30, R215 ;  /* 0x000000d7001e7202 */ /* 0x000fc60000000f00 */
[----:B------:R-:W-:Y:S01]  /*b8c0*/  HMMA.16816.F32.BF16 R212, R8, R18, R56 ;  /* 0x0000001208d4723c */ /* 0x000fe20000041838 */
[----:B------:R-:W-:Y:S02]  /*b8d0*/  MOV R167, R219 ;  /* 0x000000db00a77202 */ /* 0x000fe40000000f00 */
[----:B--2---:R-:W-:Y:S01]  /*b8e0*/  F2FP.BF16.PACK_AB R7, R226, R225 ;  /* 0x000000e1e207723e */ /* 0x004fe200000010ff */
[----:B------:R-:W-:-:S04]  /*b8f0*/  FADD.FTZ R2, R233, R43 ;  /* 0x0000002be9027221 */ /* 0x000fc80000010000 */
[-C--:B------:R-:W-:Y:S01]  /*b900*/  HMMA.16816.F32.BF16 R148, R8, R24.reuse, R148 ;  /* 0x000000180894723c */ /* 0x080fe20000041894 */
[----:B------:R-:W-:Y:S01]  /*b910*/  IMAD.MOV.U32 R59, RZ, RZ, R180 ;  /* 0x000000ffff3b7224 */ /* 0x000fe200078e00b4 */
[----:B------:R-:W-:Y:S01]  /*b920*/  MOV R56, R177 ;  /* 0x000000b100387202 */ /* 0x000fe20000000f00 */
[----:B------:R-:W-:Y:S01]  /*b930*/  IMAD.MOV.U32 R58, RZ, RZ, R208 ;  /* 0x000000ffff3a7224 */ /* 0x000fe200078e00d0 */
[----:B------:R-:W-:Y:S01]  /*b940*/  MOV R57, R178 ;  /* 0x000000b200397202 */ /* 0x000fe20000000f00 */
[----:B------:R-:W-:Y:S01]  /*b950*/  IMAD.MOV.U32 R43, RZ, RZ, R218 ;  /* 0x000000ffff2b7224 */ /* 0x000fe200078e00da */
[----:B------:R-:W-:Y:S01]  /*b960*/  MOV R180, R179 ;  /* 0x000000b300b47202 */ /* 0x000fe20000000f00 */
[----:B------:R-:W-:Y:S01]  /*b970*/  MUFU.EX2 R34, R34 ;  /* 0x0000002200227308 */ /* 0x000fe20000000800 */
[C---:B------:R-:W-:Y:S01]  /*b980*/  HMMA.16816.F32.BF16 R144, R4.reuse, R24, R144 ;  /* 0x000000180490723c */ /* 0x040fe20000041890 */
[----:B------:R1:W5:Y:S04]  /*b990*/  LDL.LU R233, [R1+0x60] ;  /* 0x0000600001e97983 */ /* 0x0003680000300800 */
[----:B------:R1:W5:Y:S03]  /*b9a0*/  LDL.LU R232, [R1+0x5c] ;  /* 0x00005c0001e87983 */ /* 0x0003660000300800 */
[-C--:B------:R-:W-:Y:S08]  /*b9b0*/  HMMA.16816.F32.BF16 R152, R4, R26.reuse, R152 ;  /* 0x0000001a0498723c */ /* 0x080ff00000041898 */
[C---:B------:R-:W-:Y:S01]  /*b9c0*/  HMMA.16816.F32.BF16 R44, R8.reuse, R26, R44 ;  /* 0x0000001a082c723c */ /* 0x040fe2000004182c */
[----:B------:R-:W2:Y:S07]  /*b9d0*/  LDSM.16.MT88.4 R24, [R230+0xd000] ;  /* 0x00d00000e618783b */ /* 0x000eae0000004200 */
[C---:B----4-:R-:W-:Y:S07]  /*b9e0*/  HMMA.16816.F32.BF16 R208, R8.reuse, R14, R68 ;  /* 0x0000000e08d0723c */ /* 0x050fee0000041844 */
[----:B------:R-:W-:Y:S01]  /*b9f0*/  IMAD.MOV.U32 R69, RZ, RZ, R29 ;  /* 0x000000ffff457224 */ /* 0x000fe200078e001d */
[----:B------:R-:W-:Y:S01]  /*ba00*/  HMMA.16816.F32.BF16 R216, R8, R16, R72 ;  /* 0x0000001008d8723c */ /* 0x000fe20000041848 */
[----:B------:R-:W-:-:S02]  /*ba10*/  MOV R70, R30 ;  /* 0x0000001e00467202 */ /* 0x000fc40000000f00 */
[----:B------:R-:W-:Y:S02]  /*ba20*/  MOV R71, R31 ;  /* 0x0000001f00477202 */ /* 0x000fe40000000f00 */
[----:B------:R-:W-:Y:S03]  /*ba30*/  LDSM.16.MT88.4 R28, [R230+0xf000] ;  /* 0x00f00000e61c783b */ /* 0x000fe60000004200 */
[C---:B------:R-:W-:Y:S08]  /*ba40*/  HMMA.16816.F32.BF16 R64, R4.reuse, R16, R64 ;  /* 0x000000100440723c */ /* 0x040ff00000041840 */
[----:B------:R-:W-:Y:S01]  /*ba50*/  HMMA.16816.F32.BF16 R60, R4, R18, R60 ;  /* 0x00000012043c723c */ /* 0x000fe2000004183c */
[----:B------:R-:W3:Y:S07]  /*ba60*/  LDSM.16.MT88.4 R16, [R229+0xf000] ;  /* 0x00f00000e510783b */ /* 0x000eee0000004200 */
[-C--:B------:R-:W-:Y:S08]  /*ba70*/  HMMA.16816.F32.BF16 R176, R8, R12.reuse, R52 ;  /* 0x0000000c08b0723c */ /* 0x080ff00000041834 */
[C---:B------:R-:W-:Y:S08]  /*ba80*/  HMMA.16816.F32.BF16 R48, R4.reuse, R12, R48 ;  /* 0x0000000c0430723c */ /* 0x040ff00000041830 */
[C---:B------:R-:W-:Y:S01]  /*ba90*/  HMMA.16816.F32.BF16 R184, R4.reuse, R14, R184 ;  /* 0x0000000e04b8723c */ /* 0x040fe200000418b8 */
[----:B------:R-:W4:Y:S07]  /*baa0*/  LDSM.16.MT88.4 R12, [R231+0xf000] ;  /* 0x00f00000e70c783b */ /* 0x000f2e0000004200 */
[C---:B--2---:R-:W-:Y:S08]  /*bab0*/  HMMA.16816.F32.BF16 R196, R4.reuse, R24, R196 ;  /* 0x0000001804c4723c */ /* 0x044ff000000418c4 */
[C---:B------:R-:W-:Y:S08]  /*bac0*/  HMMA.16816.F32.BF16 R200, R4.reuse, R26, R200 ;  /* 0x0000001a04c8723c */ /* 0x040ff000000418c8 */
[----:B------:R-:W-:Y:S08]  /*bad0*/  HMMA.16816.F32.BF16 R72, R4, R20, R76 ;  /* 0x000000140448723c */ /* 0x000ff0000004184c */
[----:B------:R-:W-:Y:S08]  /*bae0*/  HMMA.16816.F32.BF16 R192, R8, R24, R192 ;  /* 0x0000001808c0723c */ /* 0x000ff000000418c0 */
[C---:B------:R-:W-:Y:S08]  /*baf0*/  HMMA.16816.F32.BF16 R76, R4.reuse, R22, R80 ;  /* 0x00000016044c723c */ /* 0x040ff00000041850 */
[C---:B---3--:R-:W-:Y:S08]  /*bb00*/  HMMA.16816.F32.BF16 R88, R4.reuse, R16, R88 ;  /* 0x000000100458723c */ /* 0x048ff00000041858 */
[C---:B------:R-:W-:Y:S08]  /*bb10*/  HMMA.16816.F32.BF16 R92, R4.reuse, R18, R92 ;  /* 0x00000012045c723c */ /* 0x040ff0000004185c */
[C---:B----4-:R-:W-:Y:S08]  /*bb20*/  HMMA.16816.F32.BF16 R104, R4.reuse, R12, R104 ;  /* 0x0000000c0468723c */ /* 0x050ff00000041868 */
[C---:B------:R-:W-:Y:S08]  /*bb30*/  HMMA.16816.F32.BF16 R108, R4.reuse, R14, R108 ;  /* 0x0000000e046c723c */ /* 0x040ff0000004186c */
[C---:B------:R-:W-:Y:S08]  /*bb40*/  HMMA.16816.F32.BF16 R120, R4.reuse, R28, R120 ;  /* 0x0000001c0478723c */ /* 0x040ff00000041878 */
[----:B------:R-:W-:Y:S07]  /*bb50*/  HMMA.16816.F32.BF16 R52, R4, R30, R124 ;  /* 0x0000001e0434723c */ /* 0x000fee000004187c */
[----:B------:R-:W-:Y:S01]  /*bb60*/  MOV R5, R69 ;  /* 0x0000004500057202 */ /* 0x000fe20000000f00 */
[----:B------:R-:W-:Y:S01]  /*bb70*/  HMMA.16816.F32.BF16 R24, R8, R26, R204 ;  /* 0x0000001a0818723c */ /* 0x000fe200000418cc */
[----:B------:R-:W-:-:S06]  /*bb80*/  MOV R4, R158 ;  /* 0x0000009e00047202 */ /* 0x000fcc0000000f00 */
[----:B------:R-:W-:Y:S01]  /*bb90*/  IMAD.MOV.U32 R207, RZ, RZ, R70 ;  /* 0x000000ffffcf7224 */ /* 0x000fe200078e0046 */
[----:B------:R-:W-:Y:S02]  /*bba0*/  MOV R206, R71 ;  /* 0x0000004700ce7202 */ /* 0x000fe40000000f00 */
[----:B------:R-:W-:Y:S01]  /*bbb0*/  HMMA.16816.F32.BF16 R68, R8, R20, R160 ;  /* 0x000000140844723c */ /* 0x000fe200000418a0 */
[----:B------:R-:W-:-:S06]  /*bbc0*/  FADD.FTZ R4, R4, R0 ;  /* 0x0000000004047221 */ /* 0x000fcc0000010000 */
[----:B------:R-:W-:Y:S02]  /*bbd0*/  IMAD.MOV.U32 R163, RZ, RZ, R58 ;  /* 0x000000ffffa37224 */ /* 0x000fe400078e003a */
[----:B------:R-:W-:Y:S02]  /*bbe0*/  IMAD.MOV.U32 R162, RZ, RZ, R159 ;  /* 0x000000ffffa27224 */ /* 0x000fe400078e009f */
[----:B------:R-:W-:Y:S02]  /*bbf0*/  FADD.FTZ R0, R163, R42 ;  /* 0x0000002aa3007221 */ /* 0x000fe40000010000 */
[----:B------:R-:W-:Y:S01]  /*bc00*/  FADD.FTZ R2, R162, R2 ;  /* 0x00000002a2027221 */ /* 0x000fe20000010000 */
[----:B------:R-:W-:Y:S01]  /*bc10*/  MOV R81, R3 ;  /* 0x0000000300517202 */ /* 0x000fe20000000f00 */
[----:B------:R-:W-:Y:S01]  /*bc20*/  FADD.FTZ R0, R207, R0 ;  /* 0x00000000cf007221 */ /* 0x000fe20000010000 */
[----:B------:R-:W-:Y:S01]  /*bc30*/  MOV R3, R167 ;  /* 0x000000a700037202 */ /* 0x000fe20000000f00 */
[----:B------:R-:W-:Y:S01]  /*bc40*/  FADD.FTZ R2, R206, R2 ;  /* 0x00000002ce027221 */ /* 0x000fe20000010000 */
[----:B------:R-:W-:Y:S01]  /*bc50*/  MOV R82, R43 ;  /* 0x0000002b00527202 */ /* 0x000fe20000000f00 */
[----:B------:R-:W-:Y:S01]  /*bc60*/  HMMA.16816.F32.BF16 R140, R8, R22, R140 ;  /* 0x00000016088c723c */ /* 0x000fe2000004188c */
[----:B------:R-:W-:Y:S01]  /*bc70*/  MOV R167, R221 ;  /* 0x000000dd00a77202 */ /* 0x000fe20000000f00 */
[----:B------:R2:W-:Y:S01]  /*bc80*/  MUFU.EX2 R43, R136 ;  /* 0x00000088002b7308 */ /* 0x0005e20000000800 */
[----:B------:R-:W-:-:S02]  /*bc90*/  MOV R205, R56 ;  /* 0x0000003800cd7202 */ /* 0x000fc40000000f00 */
[----:B------:R-:W-:Y:S02]  /*bca0*/  MOV R204, R57 ;  /* 0x0000003900cc7202 */ /* 0x000fe40000000f00 */
[----:B------:R-:W-:Y:S01]  /*bcb0*/  MOV R83, R59 ;  /* 0x0000003b00537202 */ /* 0x000fe20000000f00 */
[C---:B------:R-:W-:Y:S01]  /*bcc0*/  HMMA.16816.F32.BF16 R20, R8.reuse, R18, R96 ;  /* 0x000000120814723c */ /* 0x040fe20000041860 */
[----:B------:R-:W-:Y:S01]  /*bcd0*/  MOV R127, R157 ;  /* 0x0000009d007f7202 */ /* 0x000fe20000000f00 */
[----:B------:R3:W-:Y:S01]  /*bce0*/  MUFU.EX2 R221, R171 ;  /* 0x000000ab00dd7308 */ /* 0x0007e20000000800 */
[----:B------:R-:W-:Y:S01]  /*bcf0*/  MOV R124, R156 ;  /* 0x0000009c007c7202 */ /* 0x000fe20000000f00 */
[----:B------:R-:W-:Y:S01]  /*bd00*/  FADD.FTZ R3, R3, R39 ;  /* 0x0000002703037221 */ /* 0x000fe20000010000 */
[----:B------:R-:W4:Y:S03]  /*bd10*/  LDSM.16.MT88.4 R156, [R228+0xd800] ;  /* 0x00d80000e49c783b */ /* 0x000f260000004200 */
[----:B------:R-:W-:Y:S01]  /*bd20*/  HMMA.16816.F32.BF16 R56, R8, R16, R100 ;  /* 0x000000100838723c */ /* 0x000fe20000041864 */
[----:B--2---:R-:W-:Y:S01]  /*bd30*/  IMAD.MOV.U32 R136, RZ, RZ, R181 ;  /* 0x000000ffff887224 */ /* 0x004fe200078e00b5 */
[----:B------:R-:W-:-:S02]  /*bd40*/  MOV R181, R183 ;  /* 0x000000b700b57202 */ /* 0x000fc40000000f00 */
[----:B------:R-:W-:Y:S02]  /*bd50*/  MOV R6, R223 ;  /* 0x000000df00067202 */ /* 0x000fe40000000f00 */
[----:B------:R-:W-:Y:S02]  /*bd60*/  MOV R7, R222 ;  /* 0x000000de00077202 */ /* 0x000fe40000000f00 */
[----:B------:R-:W-:Y:S01]  /*bd70*/  HMMA.16816.F32.BF16 R16, R8, R14, R112 ;  /* 0x0000000e0810723c */ /* 0x000fe20000041870 */
[----:B------:R-:W-:Y:S01]  /*bd80*/  MOV R126, R224 ;  /* 0x000000e0007e7202 */ /* 0x000fe20000000f00 */
[----:B------:R-:W-:Y:S01]  /*bd90*/  FADD.FTZ R4, R205, R4 ;  /* 0x00000004cd047221 */ /* 0x000fe20000010000 */
[----:B---3--:R-:W-:Y:S01]  /*bda0*/  MOV R171, R180 ;  /* 0x000000b400ab7202 */ /* 0x008fe20000000f00 */
[----:B------:R-:W-:Y:S01]  /*bdb0*/  IMAD.MOV.U32 R160, RZ, RZ, R188 ;  /* 0x000000ffffa07224 */ /* 0x000fe200078e00bc */
[----:B------:R-:W-:-:S03]  /*bdc0*/  MOV R180, R182 ;  /* 0x000000b600b47202 */ /* 0x000fc60000000f00 */
[C---:B------:R-:W-:Y:S01]  /*bdd0*/  HMMA.16816.F32.BF16 R116, R8.reuse, R28, R116 ;  /* 0x0000001c0874723c */ /* 0x040fe20000041874 */
[----:B------:R-:W-:Y:S01]  /*bde0*/  MOV R182, R175 ;  /* 0x000000af00b67202 */ /* 0x000fe20000000f00 */
[----:B------:R-:W-:Y:S01]  /*bdf0*/  FADD.FTZ R15, R173, R2 ;  /* 0x00000002ad0f7221 */ /* 0x000fe20000010000 */
[----:B------:R-:W-:Y:S01]  /*be00*/  MOV R183, R174 ;  /* 0x000000ae00b77202 */ /* 0x000fe20000000f00 */
[----:B------:R-:W-:Y:S01]  /*be10*/  FADD.FTZ R14, R172, R0 ;  /* 0x00000000ac0e7221 */ /* 0x000fe20000010000 */
[----:B------:R2:W-:Y:S01]  /*be20*/  MUFU.EX2 R222, R170 ;  /* 0x000000aa00de7308 */ /* 0x0005e20000000800 */
[----:B------:R-:W3:Y:S01]  /*be30*/  LDSM.16.MT88.4 R172, [R229+0xd800] ;  /* 0x00d80000e5ac783b */ /* 0x000ee20000004200 */
[----:B------:R-:W-:Y:S01]  /*be40*/  FADD.FTZ R3, R204, R3 ;  /* 0x00000003cc037221 */ /* 0x000fe20000010000 */
[----:B------:R-:W-:Y:S01]  /*be50*/  HMMA.16816.F32.BF16 R100, R8, R12, R84 ;  /* 0x0000000c0864723c */ /* 0x000fe20000041854 */
[----:B------:R-:W-:Y:S02]  /*be60*/  IMAD.MOV.U32 R80, RZ, RZ, R40 ;  /* 0x000000ffff507224 */ /* 0x000fe400078e0028 */
[----:B------:R-:W-:-:S02]  /*be70*/  IMAD.MOV.U32 R125, RZ, RZ, R220 ;  /* 0x000000ffff7d7224 */ /* 0x000fc400078e00dc */
[----:B------:R-:W1:Y:S01]  /*be80*/  MUFU.EX2 R33, R33 ;  /* 0x0000002100217308 */ /* 0x000e620000000800 */
[----:B------:R-:W-:Y:S01]  /*be90*/  MOV R29, R7 ;  /* 0x00000007001d7202 */ /* 0x000fe20000000f00 */
[----:B------:R-:W-:-:S06]  /*bea0*/  FADD.FTZ R13, R5, R3 ;  /* 0x00000003050d7221 */ /* 0x000fcc0000010000 */
[----:B------:R-:W-:Y:S01]  /*beb0*/  MUFU.EX2 R32, R32 ;  /* 0x0000002000207308 */ /* 0x000fe20000000800 */
[----:B--2---:R-:W-:Y:S01]  /*bec0*/  MOV R170, R191 ;  /* 0x000000bf00aa7202 */ /* 0x004fe20000000f00 */
[----:B------:R-:W-:-:S06]  /*bed0*/  FADD.FTZ R12, R6, R4 ;  /* 0x00000004060c7221 */ /* 0x000fcc0000010000 */
[----:B------:R-:W-:Y:S01]  /*bee0*/  MUFU.EX2 R38, R38 ;  /* 0x0000002600267308 */ /* 0x000fe20000000800 */
[----:B------:R-:W-:Y:S07]  /*bef0*/  LDSM.16.MT88.4 R4, [R230+0xf800] ;  /* 0x00f80000e604783b */ /* 0x000fee0000004200 */
[----:B------:R-:W-:Y:S08]  /*bf00*/  MUFU.EX2 R37, R37 ;  /* 0x0000002500257308 */ /* 0x000ff00000000800 */
[----:B------:R-:W2:Y:S08]  /*bf10*/  MUFU.EX2 R35, R35 ;  /* 0x0000002300237308 */ /* 0x000eb00000000800 */
[----:B------:R-:W-:Y:S08]  /*bf20*/  MUFU.EX2 R36, R36 ;  /* 0x0000002400247308 */ /* 0x000ff00000000800 */
[----:B------:R-:W-:Y:S01]  /*bf30*/  MUFU.EX2 R41, R41 ;  /* 0x0000002900297308 */ /* 0x000fe20000000800 */
[----:B------:R-:W-:Y:S01]  /*bf40*/  MOV R163, R81 ;  /* 0x0000005100a37202 */ /* 0x000fe20000000f00 */
[----:B------:R-:W-:Y:S01]  /*bf50*/  LDSM.16.MT88.4 R96, [R229+0xf800] ;  /* 0x00f80000e560783b */ /* 0x000fe20000004200 */
[----:B------:R-:W-:-:S02]  /*bf60*/  MOV R162, R82 ;  /* 0x0000005200a27202 */ /* 0x000fc40000000f00 */
[----:B------:R-:W-:Y:S01]  /*bf70*/  MOV R161, R83 ;  /* 0x0000005300a17202 */ /* 0x000fe20000000f00 */
[----:B------:R-:W-:Y:S02]  /*bf80*/  LDSM.16.MT88.4 R112, [R231+0xf800] ;  /* 0x00f80000e770783b */ /* 0x000fe40000004200 */
[----:B------:R1:W-:Y:S08]  /*bf90*/  MUFU.EX2 R223, R169 ;  /* 0x000000a900df7308 */ /* 0x0003f00000000800 */
[----:B------:R2:W2:Y:S01]  /*bfa0*/  MUFU.EX2 R224, R168 ;  /* 0x000000a800e07308 */ /* 0x0004a20000000800 */
[----:B------:R-:W-:Y:S01]  /*bfb0*/  IMAD.MOV.U32 R28, RZ, RZ, R124 ;  /* 0x000000ffff1c7224 */ /* 0x000fe200078e007c */
[----:B------:R-:W-:Y:S01]  /*bfc0*/  MOV R42, R126 ;  /* 0x0000007e002a7202 */ /* 0x000fe20000000f00 */
[----:B------:R-:W-:Y:S01]  /*bfd0*/  LDSM.16.MT88.4 R204, [R230+0xd800] ;  /* 0x00d80000e6cc783b */ /* 0x000fe20000004200 */
[----:B-1----:R-:W-:-:S02]  /*bfe0*/  MOV R169, R190 ;  /* 0x000000be00a97202 */ /* 0x002fc40000000f00 */
[----:B--2---:R-:W-:Y:S02]  /*bff0*/  MOV R168, R189 ;  /* 0x000000bd00a87202 */ /* 0x004fe40000000f00 */
[----:B------:R-:W1:Y:S01]  /*c000*/  LDSM.16.MT88.4 R188, [R231+0xd800] ;  /* 0x00d80000e7bc783b */ /* 0x000e620000004200 */
[----:B------:R-:W-:Y:S08]  /*c010*/  MUFU.EX2 R40, R137 ;  /* 0x0000008900287308 */ /* 0x000ff00000000800 */
[----:B------:R-:W2:Y:S01]  /*c020*/  MUFU.EX2 R220, R134 ;  /* 0x0000008600dc7308 */ /* 0x000ea20000000800 */
[----:B------:R-:W-:Y:S01]  /*c030*/  HMMA.16816.F32.BF16 R8, R8, R30, R128 ;  /* 0x0000001e0808723c */ /* 0x000fe20000041880 */
[----:B------:R-:W-:-:S02]  /*c040*/  MOV R39, R125 ;  /* 0x0000007d00277202 */ /* 0x000fc40000000f00 */
[----:B------:R-:W-:Y:S02]  /*c050*/  F2FP.BF16.PACK_AB R124, R33, R34 ;  /* 0x00000022217c723e */ /* 0x000fe400000010ff */
[----:B------:R-:W-:Y:S02]  /*c060*/  F2FP.BF16.PACK_AB R125, R35, R37 ;  /* 0x00000025237d723e */ /* 0x000fe400000010ff */
[----:B------:R-:W-:Y:S02]  /*c070*/  MOV R31, R127 ;  /* 0x0000007f001f7202 */ /* 0x000fe40000000f00 */
[----:B------:R-:W-:Y:S02]  /*c080*/  F2FP.BF16.PACK_AB R128, R222, R221 ;  /* 0x000000ddde80723e */ /* 0x000fe400000010ff */
[----:B------:R-:W-:Y:S02]  /*c090*/  F2FP.BF16.PACK_AB R129, R139, R43 ;  /* 0x0000002b8b81723e */ /* 0x000fe400000010ff */
[----:B------:R-:W-:-:S02]  /*c0a0*/  F2FP.BF16.PACK_AB R130, R224, R223 ;  /* 0x000000dfe082723e */ /* 0x000fc400000010ff */
[----:B--2---:R-:W-:Y:S02]  /*c0b0*/  F2FP.BF16.PACK_AB R131, R220, R40 ;  /* 0x00000028dc83723e */ /* 0x004fe400000010ff */
[----:B------:R-:W-:Y:S02]  /*c0c0*/  F2FP.BF16.PACK_AB R126, R38, R32 ;  /* 0x00000020267e723e */ /* 0x000fe400000010ff */
[----:B------:R-:W-:-:S03]  /*c0d0*/  F2FP.BF16.PACK_AB R127, R41, R36 ;  /* 0x00000024297f723e */ /* 0x000fc600000010ff */
[----:B----4-:R-:W-:Y:S01]  /*c0e0*/  HMMA.16816.F32.BF16 R148, R128, R156, R148 ;  /* 0x0000009c8094723c */ /* 0x010fe20000041894 */
[----:B------:R-:W-:-:S07]  /*c0f0*/  MOV R2, R163 ;  /* 0x000000a300027202 */ /* 0x000fce0000000f00 */
[C---:B------:R-:W-:Y:S08]  /*c100*/  HMMA.16816.F32.BF16 R144, R124.reuse, R156, R144 ;  /* 0x0000009c7c90723c */ /* 0x040ff00000041890 */
[----:B------:R-:W-:Y:S01]  /*c110*/  HMMA.16816.F32.BF16 R152, R124, R158, R152 ;  /* 0x0000009e7c98723c */ /* 0x000fe20000041898 */
[----:B------:R-:W-:-:S07]  /*c120*/  IMAD.MOV.U32 R0, RZ, RZ, R162 ;  /* 0x000000ffff007224 */ /* 0x000fce00078e00a2 */
[----:B------:R-:W-:Y:S07]  /*c130*/  HMMA.16816.F32.BF16 R156, R128, R158, R44 ;  /* 0x0000009e809c723c */ /* 0x000fee000004182c */
[----:B------:R-:W-:Y:S01]  /*c140*/  IMAD.MOV.U32 R47, RZ, RZ, R164 ;  /* 0x000000ffff2f7224 */ /* 0x000fe200078e00a4 */
[----:B------:R-:W-:Y:S02]  /*c150*/  MOV R46, R165 ;  /* 0x000000a5002e7202 */ /* 0x000fe40000000f00 */
[----:B------:R-:W-:-:S02]  /*c160*/  MOV R45, R166 ;  /* 0x000000a6002d7202 */ /* 0x000fc40000000f00 */
[----:B------:R-:W-:Y:S02]  /*c170*/  MOV R44, R167 ;  /* 0x000000a7002c7202 */ /* 0x000fe40000000f00 */
[----:B---3--:R-:W-:Y:S01]  /*c180*/  HMMA.16816.F32.BF16 R164, R124, R172, R64 ;  /* 0x000000ac7ca4723c */ /* 0x008fe20000041840 */
[----:B------:R-:W-:Y:S02]  /*c190*/  IMAD.MOV.U32 R30, RZ, RZ, R80 ;  /* 0x000000ffff1e7224 */ /* 0x000fe400078e0050 */
[----:B------:R-:W2:Y:S04]  /*c1a0*/  LDSM.16.MT88.4 R80, [R228+0xf800] ;  /* 0x00f80000e450783b */ /* 0x000ea80000004200 */
[----:B------:R-:W-:Y:S01]  /*c1b0*/  MOV R67, R168 ;  /* 0x000000a800437202 */ /* 0x000fe20000000f00 */
[----:B------:R-:W-:Y:S01]  /*c1c0*/  IMAD.MOV.U32 R66, RZ, RZ, R169 ;  /* 0x000000ffff427224 */ /* 0x000fe200078e00a9 */
[----:B------:R-:W-:-:S02]  /*c1d0*/  MOV R65, R170 ;  /* 0x000000aa00417202 */ /* 0x000fc40000000f00 */
[----:B------:R-:W-:Y:S02]  /*c1e0*/  MOV R64, R171 ;  /* 0x000000ab00407202 */ /* 0x000fe40000000f00 */
[----:B------:R-:W-:Y:S01]  /*c1f0*/  HMMA.16816.F32.BF16 R168, R124, R174, R60 ;  /* 0x000000ae7ca8723c */ /* 0x000fe2000004183c */
[----:B------:R-:W-:-:S06]  /*c200*/  FADD.FTZ R2, R2, R13 ;  /* 0x0000000d02027221 */ /* 0x000fcc0000010000 */
[----:B------:R-:W-:Y:S01]  /*c210*/  MOV R63, R180 ;  /* 0x000000b4003f7202 */ /* 0x000fe20000000f00 */
[----:B------:R-:W-:Y:S01]  /*c220*/  IMAD.MOV.U32 R61, RZ, RZ, R182 ;  /* 0x000000ffff3d7224 */ /* 0x000fe200078e00b6 */
[----:B------:R-:W-:Y:S02]  /*c230*/  MOV R62, R181 ;  /* 0x000000b5003e7202 */ /* 0x000fe40000000f00 */
[----:B------:R-:W-:Y:S02]  /*c240*/  MOV R60, R183 ;  /* 0x000000b7003c7202 */ /* 0x000fe40000000f00 */
[----:B-1----:R-:W-:Y:S01]  /*c250*/  HMMA.16816.F32.BF16 R180, R124, R188, R48 ;  /* 0x000000bc7cb4723c */ /* 0x002fe20000041830 */
[----:B------:R-:W-:-:S06]  /*c260*/  FADD.FTZ R0, R0, R12 ;  /* 0x0000000c00007221 */ /* 0x000fcc0000010000 */
[----:B------:R-:W-:Y:S02]  /*c270*/  MOV R49, R161 ;  /* 0x000000a100317202 */ /* 0x000fe40000000f00 */
[----:B------:R-:W-:Y:S02]  /*c280*/  MOV R50, R160 ;  /* 0x000000a000327202 */ /* 0x000fe40000000f00 */
[----:B------:R-:W-:Y:S01]  /*c290*/  MOV R51, R136 ;  /* 0x0000008800337202 */ /* 0x000fe20000000f00 */
[----:B------:R-:W-:Y:S01]  /*c2a0*/  HMMA.16816.F32.BF16 R120, R124, R4, R120 ;  /* 0x000000047c78723c */ /* 0x000fe20000041878 */
[----:B------:R-:W-:-:S03]  /*c2b0*/  FADD.FTZ R0, R60, R0 ;  /* 0x000000003c007221 */ /* 0x000fc60000010000 */
[----:B------:R-:W-:-:S04]  /*c2c0*/  FADD.FTZ R2, R51, R2 ;  /* 0x0000000233027221 */ /* 0x000fc80000010000 */
[----:B------:R-:W-:Y:S01]  /*c2d0*/  HMMA.16816.F32.BF16 R116, R128, R4, R116 ;  /* 0x000000048074723c */ /* 0x000fe20000041874 */
[----:B------:R-:W-:-:S06]  /*c2e0*/  FADD.FTZ R2, R63, R2 ;  /* 0x000000023f027221 */ /* 0x000fcc0000010000 */
        /* <DEDUP_REMOVED lines=27> */
[----:B------:R-:W-:Y:S01]  /*c4a0*/  ISETP.GE.AND P0, PT, R29, 0x3, PT ;  /* 0x000000031d00780c */ /* 0x000fe20003f06270 */
[----:B------:R-:W-:Y:S02]  /*c4b0*/  FADD.FTZ R2, R34, R2 ;  /* 0x0000000222027221 */ /* 0x000fe40000010000 */
[----:B------:R-:W-:Y:S02]  /*c4c0*/  FADD.FTZ R0, R37, R0 ;  /* 0x0000000025007221 */ /* 0x000fe40000010000 */
[----:B------:R-:W-:-:S02]  /*c4d0*/  FADD.FTZ R5, R222, R5 ;  /* 0x00000005de057221 */ /* 0x000fc40000010000 */
[----:B------:R-:W-:Y:S02]  /*c4e0*/  FADD.FTZ R4, R139, R4 ;  /* 0x000000048b047221 */ /* 0x000fe40000010000 */
[----:B------:R-:W-:Y:S02]  /*c4f0*/  FADD.FTZ R2, R33, R2 ;  /* 0x0000000221027221 */ /* 0x000fe40000010000 */
[----:B------:R-:W-:Y:S01]  /*c500*/  FADD.FTZ R0, R35, R0 ;  /* 0x0000000023007221 */ /* 0x000fe20000010000 */
[----:B------:R-:W-:Y:S01]  /*c510*/  HMMA.16816.F32.BF16 R184, R124, R190, R184 ;  /* 0x000000be7cb8723c */ /* 0x000fe200000418b8 */
[----:B------:R-:W-:Y:S02]  /*c520*/  FADD.FTZ R5, R223, R5 ;  /* 0x00000005df057221 */ /* 0x000fe40000010000 */
[----:B------:R-:W-:Y:S02]  /*c530*/  FADD.FTZ R4, R40, R4 ;  /* 0x0000000428047221 */ /* 0x000fe40000010000 */
[----:B------:R-:W-:-:S03]  /*c540*/  FADD.FTZ R2, R32, R2 ;  /* 0x0000000220027221 */ /* 0x000fc60000010000 */
[----:B------:R-:W-:Y:S01]  /*c550*/  HMMA.16816.F32.BF16 R196, R124, R204, R196 ;  /* 0x000000cc7cc4723c */ /* 0x000fe200000418c4 */
[----:B------:R-:W-:-:S07]  /*c560*/  FADD.FTZ R0, R36, R0 ;  /* 0x0000000024007221 */ /* 0x000fce0000010000 */
[C---:B------:R-:W-:Y:S08]  /*c570*/  HMMA.16816.F32.BF16 R200, R124.reuse, R206, R200 ;  /* 0x000000ce7cc8723c */ /* 0x040ff000000418c8 */
[C---:B--2---:R-:W-:Y:S08]  /*c580*/  HMMA.16816.F32.BF16 R72, R124.reuse, R80, R72 ;  /* 0x000000507c48723c */ /* 0x044ff00000041848 */
        /* <DEDUP_REMOVED lines=22> */
[----:B------:R-:W-:Y:S01]  /*c6f0*/  FADD.FTZ R2, R41, R0 ;  /* 0x0000000029027221 */ /* 0x000fe20000010000 */
[----:B------:R-:W-:Y:S01]  /*c700*/  @P0 IADD3 R0, R29, -0x3, RZ ;  /* 0xfffffffd1d000810 */ /* 0x000fe20007ffe0ff */
[----:B------:R1:W-:Y:S04]  /*c710*/  STL [R1+0x1c], R6 ;  /* 0x00001c0601007387 */ /* 0x0003e80000100800 */
[----:B------:R1:W-:Y:S04]  /*c720*/  STL [R1+0x20], R5 ;  /* 0x0000200501007387 */ /* 0x0003e80000100800 */
[----:B------:R1:W-:Y:S04]  /*c730*/  STL [R1+0x24], R4 ;  /* 0x0000240401007387 */ /* 0x0003e80000100800 */
[----:B------:R1:W-:Y:S04]  /*c740*/  @P0 STL [R1+0x14], R0 ;  /* 0x0000140001000387 */ /* 0x0003e80000100800 */
[----:B------:R1:W-:Y:S01]  /*c750*/  STL [R1+0x28], R2 ;  /* 0x0000280201007387 */ /* 0x0003e20000100800 */
[----:B------:R-:W-:Y:S01]  /*c760*/  MOV R136, R135 ;  /* 0x0000008700887202 */ /* 0x000fe20000000f00 */
[----:B------:R-:W-:Y:S01]  /*c770*/  IMAD.MOV.U32 R134, RZ, RZ, R133 ;  /* 0x000000ffff867224 */ /* 0x000fe200078e0085 */
[----:B------:R-:W-:-:S02]  /*c780*/  MOV R137, R138 ;  /* 0x0000008a00897202 */ /* 0x000fc40000000f00 */
[----:B------:R-:W-:Y:S02]  /*c790*/  MOV R3, R132 ;  /* 0x0000008400037202 */ /* 0x000fe40000000f00 */
[----:B------:R-:W-:Y:S02]  /*c7a0*/  @P0 MOV R136, R135 ;  /* 0x0000008700880202 */ /* 0x000fe40000000f00 */
[----:B------:R-:W-:Y:S02]  /*c7b0*/  @P0 MOV R137, R138 ;  /* 0x0000008a00890202 */ /* 0x000fe40000000f00 */
[----:B------:R-:W-:Y:S02]  /*c7c0*/  @P0 MOV R3, R132 ;  /* 0x0000008400030202 */ /* 0x000fe40000000f00 */
[----:B------:R-:W-:Y:S01]  /*c7d0*/  @P0 MOV R134, R133 ;  /* 0x0000008500860202 */ /* 0x000fe20000000f00 */
[----:B------:R-:W-:Y:S05]  /*c7e0*/  @P0 BRA `(.L_x_16) ;  /* 0x0000003000000947 */ /* 0x000fea0003800000 */
.L_x_14:
[----:B-12---:R-:W2:Y:S02]  /*c7f0*/  LDL.LU R0, [R1+0x18] ;  /* 0x0000180001007983 */ /* 0x006ea40000300800 */
[----:B--2---:R-:W-:-:S05]  /*c800*/  IADD3 R0, R0, -0x1, RZ ;  /* 0xffffffff00007810 */ /* 0x004fca0007ffe0ff */
[----:B------:R1:W-:Y:S02]  /*c810*/  STL [R1+0x14], R0 ;  /* 0x0000140001007387 */ /* 0x0003e40000100800 */
.L_x_16:
[----:B-1----:R-:W2:Y:S02]  /*c820*/  LDL R0, [R1+0x14] ;  /* 0x0000140001007983 */ /* 0x002ea40000100800 */
[----:B--2---:R-:W-:-:S13]  /*c830*/  ISETP.GE.AND P0, PT, R0, RZ, PT ;  /* 0x000000ff0000720c */ /* 0x004fda0003f06270 */
        /* <DEDUP_REMOVED lines=11> */
.L_x_20:
        /* <DEDUP_REMOVED lines=31> */
.L_x_18:
[----:B------:R-:W2:Y:S01]  /*cae0*/  LDL R135, [R1+0x14] ;  /* 0x0000140001877983 */ /* 0x000ea20000100800 */
[----:B------:R-:W-:Y:S04]  /*caf0*/  DEPBAR.LE SB0, 0x0 ;  /* 0x000080000000791a */ /* 0x000fe80000000000 */
[----:B-1----:R-:W2:Y:S06]  /*cb00*/  LDL.64 R2, [R1+0x30] ;  /* 0x0000300001027983 */ /* 0x002eac0000100a00 */
[----:B------:R-:W-:Y:S01]  /*cb10*/  BAR.SYNC.DEFER_BLOCKING 0x0 ;  /* 0x0000000000007b1d */ /* 0x000fe20000010000 */
[C---:B--2---:R-:W-:Y:S01]  /*cb20*/  IMAD.WIDE.U32 R2, R135.reuse, UR15, R2 ;  /* 0x0000000f87027c25 */ /* 0x044fe2000f8e0002 */
[----:B------:R-:W-:Y:S03]  /*cb30*/  SHF.R.S32.HI R4, RZ, 0x1f, R135 ;  /* 0x0000001fff047819 */ /* 0x000fe60000011487 */
[----:B------:R-:W-:Y:S01]  /*cb40*/  IMAD R0, R135, UR14, RZ ;  /* 0x0000000e87007c24 */ /* 0x000fe2000f8e02ff */
[----:B------:R-:W-:Y:S03]  /*cb50*/  LEA R6, P1, R2, c[0x0][0x170], 0x1 ;  /* 0x00005c0002067a11 */ /* 0x000fe600078208ff */
[----:B------:R-:W-:Y:S01]  /*cb60*/  IMAD R0, R4, UR15, R0 ;  /* 0x0000000f04007c24 */ /* 0x000fe2000f8e0200 */
[----:B------:R-:W-:Y:S04]  /*cb70*/  IADD3 R4, P0, R6, UR7, RZ ;  /* 0x0000000706047c10 */ /* 0x000fe8000ff1e0ff */
[----:B------:R-:W-:Y:S04]  /*cb80*/  IADD3 R0, R3, R0, RZ ;  /* 0x0000000003007210 */ /* 0x000fe80007ffe0ff */
        /* <DEDUP_REMOVED lines=8> */
[----:B------:R-:W-:Y:S04]  /*cc10*/  IADD3.X R3, R5, UR4, RZ, P1, !PT ;  /* 0x0000000405037c10 */ /* 0x000fe80008ffe4ff */
[----:B------:R-:W-:Y:S01]  /*cc20*/  IADD3.X R9, R3, UR4, RZ, P0, !PT ;  /* 0x0000000403097c10 */ /* 0x000fe200087fe4ff */
[----:B------:R1:W-:Y:S08]  /*cc30*/  LDGSTS.E.BYPASS.LTC128B.128 [R247+0xe000], [R6.64+0x80] ;  /* 0x0e00008006f77fae */ /* 0x0003f0000b901d50 */
[----:B------:R1:W-:Y:S08]  /*cc40*/  LDGSTS.E.BYPASS.LTC128B.128 [R247+0xc800], [R4.64] ;  /* 0x0c80000004f77fae */ /* 0x0003f0000b901d50 */
[----:B------:R1:W-:Y:S08]  /*cc50*/  LDGSTS.E.BYPASS.LTC128B.128 [R247+0xe800], [R4.64+0x80] ;  /* 0x0e80008004f77fae */ /* 0x0003f0000b901d50 */
[----:B------:R2:W-:Y:S08]  /*cc60*/  LDGSTS.E.BYPASS.LTC128B.128 [R247+0xd000], [R2.64] ;  /* 0x0d00000002f77fae */ /* 0x0005f0000b901d50 */
[----:B------:R2:W-:Y:S08]  /*cc70*/  LDGSTS.E.BYPASS.LTC128B.128 [R247+0xf000], [R2.64+0x80] ;  /* 0x0f00008002f77fae */ /* 0x0005f0000b901d50 */
[----:B------:R3:W-:Y:S08]  /*cc80*/  LDGSTS.E.BYPASS.LTC128B.128 [R247+0xd800], [R8.64] ;  /* 0x0d80000008f77fae */ /* 0x0007f0000b901d50 */
[----:B------:R3:W-:Y:S08]  /*cc90*/  LDGSTS.E.BYPASS.LTC128B.128 [R247+0xf800], [R8.64+0x80] ;  /* 0x0f80008008f77fae */ /* 0x0007f0000b901d50 */
[----:B------:R-:W-:Y:S08]  /*cca0*/  LDSM.16.M88.4 R64, [R235] ;  /* 0x00000000eb40783b */ /* 0x000ff00000000200 */
[----:B------:R-:W1:Y:S08]  /*ccb0*/  LDSM.16.M88.4 R16, [R234] ;  /* 0x00000000ea10783b */ /* 0x000e700000000200 */
[----:B------:R-:W3:Y:S08]  /*ccc0*/  LDSM.16.M88.4 R60, [R235+0x2000] ;  /* 0x00200000eb3c783b */ /* 0x000ef00000000200 */
[----:B------:R-:W4:Y:S08]  /*ccd0*/  LDSM.16.M88.4 R32, [R234+0x800] ;  /* 0x00080000ea20783b */ /* 0x000f300000000200 */
[----:B------:R-:W0:Y:S08]  /*cce0*/  LDGDEPBAR ;  /* 0x00000000000079af */ /* 0x000e300000000000 */
[----:B------:R-:W2:Y:S01]  /*ccf0*/  LDSM.16.M88.4 R48, [R234+0x1000] ;  /* 0x00100000ea30783b */ /* 0x000ea20000000200 */
[-C--:B-1----:R-:W-:Y:S07]  /*cd00*/  HMMA.16816.F32.BF16 R4, R64, R16.reuse, RZ ;  /* 0x000000104004723c */ /* 0x082fee00000418ff */
[----:B------:R-:W1:Y:S01]  /*cd10*/  LDSM.16.M88.4 R208, [R234+0x1800] ;  /* 0x00180000ead0783b */ /* 0x000e620000000200 */
[C---:B---3--:R-:W-:Y:S07]  /*cd20*/  HMMA.16816.F32.BF16 R8, R60.reuse, R16, RZ ;  /* 0x000000103c08723c */ /* 0x048fee00000418ff */
[----:B------:R-:W-:Y:S01]  /*cd30*/  LDSM.16.M88.4 R212, [R236] ;  /* 0x00000000ecd4783b */ /* 0x000fe20000000200 */
[-C--:B------:R-:W-:Y:S07]  /*cd40*/  HMMA.16816.F32.BF16 R12, R60, R18.reuse, RZ ;  /* 0x000000123c0c723c */ /* 0x080fee00000418ff */
[----:B------:R-:W3:Y:S01]  /*cd50*/  LDSM.16.M88.4 R216, [R239] ;  /* 0x00000000efd8783b */ /* 0x000ee20000000200 */
[C---:B------:R-:W-:Y:S07]  /*cd60*/  HMMA.16816.F32.BF16 R16, R64.reuse, R18, RZ ;  /* 0x000000124010723c */ /* 0x040fee00000418ff */
[----:B------:R-:W1:Y:S01]  /*cd70*/  LDSM.16.M88.4 R220, [R236+0x2000] ;  /* 0x00200000ecdc783b */ /* 0x000e620000000200 */
[-C--:B----4-:R-:W-:Y:S07]  /*cd80*/  HMMA.16816.F32.BF16 R20, R64, R32.reuse, RZ ;  /* 0x000000204014723c */ /* 0x090fee00000418ff */
[----:B------:R-:W-:Y:S01]  /*cd90*/  LDSM.16.M88.4 R224, [R245] ;  /* 0x00000000f5e0783b */ /* 0x000fe20000000200 */
[C---:B------:R-:W-:Y:S08]  /*cda0*/  HMMA.16816.F32.BF16 R24, R60.reuse, R32, RZ ;  /* 0x000000203c18723c */ /* 0x040ff000000418ff */
[-C--:B------:R-:W-:Y:S08]  /*cdb0*/  HMMA.16816.F32.BF16 R28, R60, R34.reuse, RZ ;  /* 0x000000223c1c723c */ /* 0x080ff000000418ff */
[C---:B------:R-:W-:Y:S08]  /*cdc0*/  HMMA.16816.F32.BF16 R32, R64.reuse, R34, RZ ;  /* 0x000000224020723c */ /* 0x040ff000000418ff */
[-C--:B--2---:R-:W-:Y:S08]  /*cdd0*/  HMMA.16816.F32.BF16 R36, R64, R48.reuse, RZ ;  /* 0x000000304024723c */ /* 0x084ff000000418ff */
[C---:B------:R-:W-:Y:S08]  /*cde0*/  HMMA.16816.F32.BF16 R40, R60.reuse, R48, RZ ;  /* 0x000000303c28723c */ /* 0x040ff000000418ff */
[-C--:B------:R-:W-:Y:S08]  /*cdf0*/  HMMA.16816.F32.BF16 R44, R60, R50.reuse, RZ ;  /* 0x000000323c2c723c */ /* 0x080ff000000418ff */
[C---:B------:R-:W-:Y:S08]  /*ce00*/  HMMA.16816.F32.BF16 R48, R64.reuse, R50, RZ ;  /* 0x000000324030723c */ /* 0x040ff000000418ff */
[-C--:B-1----:R-:W-:Y:S08]  /*ce10*/  HMMA.16816.F32.BF16 R52, R64, R208.reuse, RZ ;  /* 0x000000d04034723c */ /* 0x082ff000000418ff */
[C---:B------:R-:W-:Y:S08]  /*ce20*/  HMMA.16816.F32.BF16 R56, R60.reuse, R208, RZ ;  /* 0x000000d03c38723c */ /* 0x040ff000000418ff */
[-C--:B------:R-:W-:Y:S08]  /*ce30*/  HMMA.16816.F32.BF16 R60, R60, R210.reuse, RZ ;  /* 0x000000d23c3c723c */ /* 0x080ff000000418ff */
[----:B------:R-:W-:Y:S01]  /*ce40*/  HMMA.16816.F32.BF16 R64, R64, R210, RZ ;  /* 0x000000d24040723c */ /* 0x000fe200000418ff */
[----:B------:R-:W1:Y:S07]  /*ce50*/  LDSM.16.M88.4 R208, [R246] ;  /* 0x00000000f6d0783b */ /* 0x000e6e0000000200 */
[-C--:B---3--:R-:W-:Y:S08]  /*ce60*/  HMMA.16816.F32.BF16 R4, R212, R216.reuse, R4 ;  /* 0x000000d8d404723c */ /* 0x088ff00000041804 */
[C---:B------:R-:W-:Y:S08]  /*ce70*/  HMMA.16816.F32.BF16 R8, R220.reuse, R216, R8 ;  /* 0x000000d8dc08723c */ /* 0x040ff00000041808 */
[-C--:B------:R-:W-:Y:S08]  /*ce80*/  HMMA.16816.F32.BF16 R12, R220, R218.reuse, R12 ;  /* 0x000000dadc0c723c */ /* 0x080ff0000004180c */
[C---:B------:R-:W-:Y:S01]  /*ce90*/  HMMA.16816.F32.BF16 R16, R212.reuse, R218, R16 ;  /* 0x000000dad410723c */ /* 0x040fe20000041810 */
[----:B------:R-:W2:Y:S07]  /*cea0*/  LDSM.16.M88.4 R216, [R244] ;  /* 0x00000000f4d8783b */ /* 0x000eae0000000200 */
[-C--:B-1----:R-:W-:Y:S08]  /*ceb0*/  HMMA.16816.F32.BF16 R20, R212, R208.reuse, R20 ;  /* 0x000000d0d414723c */ /* 0x082ff00000041814 */
        /* <DEDUP_REMOVED lines=8> */
[----:B------:R-:W1:Y:S07]  /*cf40*/  LDSM.16.M88.4 R224, [R233] ;  /* 0x00000000e9e0783b */ /* 0x000e6e0000000200 */
[-C--:B--2---:R-:W-:Y:S08]  /*cf50*/  HMMA.16816.F32.BF16 R52, R212, R216.reuse, R52 ;  /* 0x000000d8d434723c */ /* 0x084ff00000041834 */
[C---:B------:R-:W-:Y:S08]  /*cf60*/  HMMA.16816.F32.BF16 R56, R220.reuse, R216, R56 ;  /* 0x000000d8dc38723c */ /* 0x040ff00000041838 */
[-C--:B------:R-:W-:Y:S01]  /*cf70*/  HMMA.16816.F32.BF16 R60, R220, R218.reuse, R60 ;  /* 0x000000dadc3c723c */ /* 0x080fe2000004183c */
[----:B------:R-:W2:Y:S07]  /*cf80*/  LDSM.16.M88.4 R220, [R238+0x2000] ;  /* 0x00200000eedc783b */ /* 0x000eae0000000200 */
[----:B------:R-:W-:Y:S01]  /*cf90*/  HMMA.16816.F32.BF16 R64, R212, R218, R64 ;  /* 0x000000dad440723c */ /* 0x000fe20000041840 */
[----:B------:R-:W3:Y:S07]  /*cfa0*/  LDSM.16.M88.4 R212, [R233+0x800] ;  /* 0x00080000e9d4783b */ /* 0x000eee0000000200 */
[-C--:B-1----:R-:W-:Y:S01]  /*cfb0*/  HMMA.16816.F32.BF16 R4, R208, R224.reuse, R4 ;  /* 0x000000e0d004723c */ /* 0x082fe20000041804 */
[----:B------:R-:W1:Y:S07]  /*cfc0*/  LDSM.16.M88.4 R216, [R233+0x1000] ;  /* 0x00100000e9d8783b */ /* 0x000e6e0000000200 */
[C---:B--2---:R-:W-:Y:S08]  /*cfd0*/  HMMA.16816.F32.BF16 R8, R220.reuse, R224, R8 ;  /* 0x000000e0dc08723c */ /* 0x044ff00000041808 */
[-C--:B------:R-:W-:Y:S08]  /*cfe0*/  HMMA.16816.F32.BF16 R12, R220, R226.reuse, R12 ;  /* 0x000000e2dc0c723c */ /* 0x080ff0000004180c */
[C---:B------:R-:W-:Y:S01]  /*cff0*/  HMMA.16816.F32.BF16 R16, R208.reuse, R226, R16 ;  /* 0x000000e2d010723c */ /* 0x040fe20000041810 */
[----:B------:R-:W2:Y:S07]  /*d000*/  LDSM.16.M88.4 R224, [R233+0x1800] ;  /* 0x00180000e9e0783b */ /* 0x000eae0000000200 */
[-C--:B---3--:R-:W-:Y:S08]  /*d010*/  HMMA.16816.F32.BF16 R20, R208, R212.reuse, R20 ;  /* 0x000000d4d014723c */ /* 0x088ff00000041814 */
[C---:B------:R-:W-:Y:S08]  /*d020*/  HMMA.16816.F32.BF16 R24, R220.reuse, R212, R24 ;  /* 0x000000d4dc18723c */ /* 0x040ff00000041818 */
[-C--:B------:R-:W-:Y:S08]  /*d030*/  HMMA.16816.F32.BF16 R28, R220, R214.reuse, R28 ;  /* 0x000000d6dc1c723c */ /* 0x080ff0000004181c */
[C---:B------:R-:W-:Y:S01]  /*d040*/  HMMA.16816.F32.BF16 R32, R208.reuse, R214, R32 ;  /* 0x000000d6d020723c */ /* 0x040fe20000041820 */
[----:B------:R-:W-:Y:S07]  /*d050*/  LDSM.16.M88.4 R212, [R237] ;  /* 0x00000000edd4783b */ /* 0x000fee0000000200 */
[-C--:B-1----:R-:W-:Y:S08]  /*d060*/  HMMA.16816.F32.BF16 R36, R208, R216.reuse, R36 ;  /* 0x000000d8d024723c */ /* 0x082ff00000041824 */
        /* <DEDUP_REMOVED lines=20> */
[----:B------:R-:W-:Y:S07]  /*d1b0*/  LDSM.16.M88.4 R208, [R235+0x4000] ;  /* 0x00400000ebd0783b */ /* 0x000fee0000000200 */
[-C--:B-1----:R-:W-:Y:S08]  /*d1c0*/  HMMA.16816.F32.BF16 R36, R212, R224.reuse, R36 ;  /* 0x000000e0d424723c */ /* 0x082ff00000041824 */
[C---:B------:R-:W-:Y:S08]  /*d1d0*/  HMMA.16816.F32.BF16 R40, R220.reuse, R224, R40 ;  /* 0x000000e0dc28723c */ /* 0x040ff00000041828 */
[-C--:B------:R-:W-:Y:S08]  /*d1e0*/  HMMA.16816.F32.BF16 R44, R220, R226.reuse, R44 ;  /* 0x000000e2dc2c723c */ /* 0x080ff0000004182c */
[C---:B------:R-:W-:Y:S01]  /*d1f0*/  HMMA.16816.F32.BF16 R48, R212.reuse, R226, R48 ;  /* 0x000000e2d430723c */ /* 0x040fe20000041830 */
[----:B------:R-:W1:Y:S07]  /*d200*/  LDSM.16.M88.4 R224, [R234+0x2000] ;  /* 0x00200000eae0783b */ /* 0x000e6e0000000200 */
        /* <DEDUP_REMOVED lines=27> */
[----:B------:R-:W3:Y:S08]  /*d3c0*/  LDSM.16.M88.4 R208, [R242] ;  /* 0x00000000f2d0783b */ /* 0x000ef00000000200 */
[----:B------:R-:W4:Y:S01]  /*d3d0*/  LDSM.16.M88.4 R224, [R241] ;  /* 0x00000000f1e0783b */ /* 0x000f220000000200 */
[-C--:B-1----:R-:W-:Y:S08]  /*d3e0*/  HMMA.16816.F32.BF16 R4, R212, R216.reuse, R4 ;  /* 0x000000d8d404723c */ /* 0x082ff00000041804 */
[C---:B--2---:R-:W-:Y:S08]  /*d3f0*/  HMMA.16816.F32.BF16 R8, R220.reuse, R216, R8 ;  /* 0x000000d8dc08723c */ /* 0x044ff00000041808 */
        /* <DEDUP_REMOVED lines=18> */
[----:B------:R-:W3:Y:S08]  /*d520*/  LDSM.16.M88.4 R212, [R233+0x2800] ;  /* 0x00280000e9d4783b */ /* 0x000ef00000000200 */
        /* <DEDUP_REMOVED lines=20> */
[----:B------:R-:W-:Y:S08]  /*d670*/  HMMA.16816.F32.BF16 R64, R208, R226, R64 ;  /* 0x000000e2d040723c */ /* 0x000ff00000041840 */
[-C--:B--2---:R-:W-:Y:S11]  /*d680*/  HMMA.16816.F32.BF16 R4, R212, R216.reuse, R4 ;  /* 0x000000d8d404723c */ /* 0x084ff60000041804 */
[----:B------:R-:W-:Y:S11]  /*d690*/  @!UPT UIADD3 URZ, URZ, URZ, URZ ;  /* 0x0000003f3f3ff290 */ /* 0x000ff6000fffe03f */
[----:B------:R-:W-:Y:S02]  /*d6a0*/  @!UPT UIADD3 URZ, URZ, URZ, URZ ;  /* 0x0000003f3f3ff290 */ /* 0x000fe4000fffe03f */
[----:B------:R-:W-:Y:S01]  /*d6b0*/  FMUL.FTZ R4, R4, c[0x0][0x2ec] ;  /* 0x0000bb0004047a20 */ /* 0x000fe20000410000 */
[C---:B-1----:R-:W-:Y:S03]  /*d6c0*/  HMMA.16816.F32.BF16 R8, R220.reuse, R216, R8 ;  /* 0x000000d8dc08723c */ /* 0x042fe60000041808 */
[----:B------:R-:W-:Y:S01]  /*d6d0*/  MUFU.TANH R141, R4 ;  /* 0x00000004008d7308 */ /* 0x000fe20000002400 */
[----:B------:R-:W-:Y:S02]  /*d6e0*/  FMUL.FTZ R5, R5, c[0x0][0x2ec] ;  /* 0x0000bb0005057a20 */ /* 0x000fe40000410000 */
[----:B------:R-:W-:Y:S02]  /*d6f0*/  FMUL.FTZ R6, R6, c[0x0][0x2ec] ;  /* 0x0000bb0006067a20 */ /* 0x000fe40000410000 */
[----:B------:R-:W-:Y:S01]  /*d700*/  FMUL.FTZ R7, R7, c[0x0][0x2ec] ;  /* 0x0000bb0007077a20 */ /* 0x000fe20000410000 */
[-C--:B------:R-:W-:Y:S04]  /*d710*/  HMMA.16816.F32.BF16 R12, R220, R218.reuse, R12 ;  /* 0x000000dadc0c723c */ /* 0x080fe8000004180c */
[----:B------:R-:W-:Y:S04]  /*d720*/  MUFU.TANH R209, R5 ;  /* 0x0000000500d17308 */ /* 0x000fe80000002400 */
[C---:B------:R-:W-:Y:S06]  /*d730*/  HMMA.16816.F32.BF16 R16, R212.reuse, R218, R16 ;  /* 0x000000dad410723c */ /* 0x040fec0000041810 */
[----:B------:R-:W-:Y:S01]  /*d740*/  MUFU.TANH R142, R6 ;  /* 0x00000006008e7308 */ /* 0x000fe20000002400 */
[----:B------:R-:W-:Y:S02]  /*d750*/  FMUL.FTZ R8, R8, c[0x0][0x2ec] ;  /* 0x0000bb0008087a20 */ /* 0x000fe40000410000 */
[----:B------:R-:W-:Y:S03]  /*d760*/  FMUL.FTZ R9, R9, c[0x0][0x2ec] ;  /* 0x0000bb0009097a20 */ /* 0x000fe60000410000 */
[----:B------:R-:W-:Y:S02]  /*d770*/  FMUL.FTZ R10, R10, c[0x0][0x2ec] ;  /* 0x0000bb000a0a7a20 */ /* 0x000fe40000410000 */
[----:B------:R-:W-:Y:S02]  /*d780*/  FMUL.FTZ R11, R11, c[0x0][0x2ec] ;  /* 0x0000bb000b0b7a20 */ /* 0x000fe40000410000 */
[----:B------:R1:W-:Y:S01]  /*d790*/  MUFU.TANH R216, R7 ;  /* 0x0000000700d87308 */ /* 0x0003e20000002400 */
[----:B------:R-:W-:Y:S02]  /*d7a0*/  FMUL.FTZ R12, R12, c[0x0][0x2ec] ;  /* 0x0000bb000c0c7a20 */ /* 0x000fe40000410000 */
[----:B------:R-:W-:Y:S02]  /*d7b0*/  FMUL.FTZ R13, R13, c[0x0][0x2ec] ;  /* 0x0000bb000d0d7a20 */ /* 0x000fe40000410000 */
[----:B------:R-:W-:Y:S02]  /*d7c0*/  FMUL.FTZ R14, R14, c[0x0][0x2ec] ;  /* 0x0000bb000e0e7a20 */ /* 0x000fe40000410000 */
[----:B------:R-:W-:Y:S03]  /*d7d0*/  FMUL.FTZ R15, R15, c[0x0][0x2ec] ;  /* 0x0000bb000f0f7a20 */ /* 0x000fe60000410000 */
[----:B------:R-:W-:Y:S10]  /*d7e0*/  MUFU.TANH R210, R8 ;  /* 0x0000000800d27308 */ /* 0x000ff40000002400 */
[----:B------:R-:W-:Y:S01]  /*d7f0*/  MUFU.TANH R224, R9 ;  /* 0x0000000900e07308 */ /* 0x000fe20000002400 */
[----:B-1----:R-:W1:Y:S09]  /*d800*/  LDSM.16.M88.4 R4, [R232+0x2800] ;  /* 0x00280000e804783b */ /* 0x002e720000000200 */
[----:B------:R-:W-:Y:S10]  /*d810*/  MUFU.TANH R143, R10 ;  /* 0x0000000a008f7308 */ /* 0x000ff40000002400 */
[----:B------:R2:W-:Y:S10]  /*d820*/  MUFU.TANH R225, R11 ;  /* 0x0000000b00e17308 */ /* 0x0005f40000002400 */
[----:B------:R3:W-:Y:S10]  /*d830*/  MUFU.TANH R211, R12 ;  /* 0x0000000c00d37308 */ /* 0x0007f40000002400 */
[----:B------:R4:W-:Y:S01]  /*d840*/  MUFU.TANH R219, R13 ;  /* 0x0000000d00db7308 */ /* 0x0009e20000002400 */
[----:B--2---:R-:W2:Y:S01]  /*d850*/  LDSM.16.M88.4 R8, [R232+0x3000] ;  /* 0x00300000e808783b */ /* 0x004ea20000000200 */
[-C--:B-1----:R-:W-:Y:S08]  /*d860*/  HMMA.16816.F32.BF16 R20, R212, R4.reuse, R20 ;  /* 0x00000004d414723c */ /* 0x082ff00000041814 */
[----:B------:R-:W-:Y:S01]  /*d870*/  MUFU.TANH R218, R14 ;  /* 0x0000000e00da7308 */ /* 0x000fe20000002400 */
[C---:B------:R-:W-:Y:S04]  /*d880*/  HMMA.16816.F32.BF16 R24, R220.reuse, R4, R24 ;  /* 0x00000004dc18723c */ /* 0x040fe80000041818 */
[----:B---3--:R-:W-:Y:S05]  /*d890*/  FMUL.FTZ R12, R18, c[0x0][0x2ec] ;  /* 0x0000bb00120c7a20 */ /* 0x008fea0000410000 */
[----:B------:R1:W-:Y:S01]  /*d8a0*/  MUFU.TANH R217, R15 ;  /* 0x0000000f00d97308 */ /* 0x0003e20000002400 */
[-C--:B------:R-:W-:Y:S03]  /*d8b0*/  HMMA.16816.F32.BF16 R28, R220, R6.reuse, R28 ;  /* 0x00000006dc1c723c */ /* 0x080fe6000004181c */
[----:B----4-:R-:W-:Y:S05]  /*d8c0*/  FMUL.FTZ R13, R17, c[0x0][0x2ec] ;  /* 0x0000bb00110d7a20 */ /* 0x010fea0000410000 */
[C---:B------:R-:W-:Y:S01]  /*d8d0*/  HMMA.16816.F32.BF16 R32, R212.reuse, R6, R32 ;  /* 0x00000006d420723c */ /* 0x040fe20000041820 */
[----:B------:R-:W-:Y:S01]  /*d8e0*/  MUFU.TANH R12, R12 ;  /* 0x0000000c000c7308 */ /* 0x000fe20000002400 */
[----:B------:R-:W3:Y:S01]  /*d8f0*/  LDSM.16.M88.4 R4, [R232+0x3800] ;  /* 0x00380000e804783b */ /* 0x000ee20000000200 */
[----:B------:R-:W-:Y:S04]  /*d900*/  DEPBAR.LE SB0, 0x0 ;  /* 0x000080000000791a */ /* 0x000fe80000000000 */
[----:B------:R-:W-:Y:S02]  /*d910*/  FMUL.FTZ R20, R20, c[0x0][0x2ec] ;  /* 0x0000bb0014147a20 */ /* 0x000fe40000410000 */
[----:B------:R-:W-:Y:S02]  /*d920*/  FMUL.FTZ R21, R21, c[0x0][0x2ec] ;  /* 0x0000bb0015157a20 */ /* 0x000fe40000410000 */
[----:B------:R-:W4:Y:S01]  /*d930*/  MUFU.TANH R0, R20 ;  /* 0x0000001400007308 */ /* 0x000f220000002400 */
[----:B------:R-:W-:Y:S01]  /*d940*/  BAR.SYNC.DEFER_BLOCKING 0x0 ;  /* 0x0000000000007b1d */ /* 0x000fe20000010000 */
[----:B------:R-:W-:Y:S02]  /*d950*/  FMUL.FTZ R22, R22, c[0x0][0x2ec] ;  /* 0x0000bb0016167a20 */ /* 0x000fe40000410000 */
[----:B------:R-:W-:Y:S01]  /*d960*/  FMUL.FTZ R23, R23, c[0x0][0x2ec] ;  /* 0x0000bb0017177a20 */ /* 0x000fe20000410000 */
[-C--:B--2---:R-:W-:Y:S05]  /*d970*/  HMMA.16816.F32.BF16 R36, R212, R8.reuse, R36 ;  /* 0x00000008d424723c */ /* 0x084fea0000041824 */
[----:B------:R-:W2:Y:S01]  /*d980*/  MUFU.TANH R2, R21 ;  /* 0x0000001500027308 */ /* 0x000ea20000002400 */
[----:B------:R-:W-:Y:S02]  /*d990*/  FMUL.FTZ R24, R24, c[0x0][0x2ec] ;  /* 0x0000bb0018187a20 */ /* 0x000fe40000410000 */
[C---:B------:R-:W-:Y:S04]  /*d9a0*/  HMMA.16816.F32.BF16 R40, R220.reuse, R8, R40 ;  /* 0x00000008dc28723c */ /* 0x040fe80000041828 */
[----:B------:R-:W-:Y:S02]  /*d9b0*/  FMUL.FTZ R25, R25, c[0x0][0x2ec] ;  /* 0x0000bb0019197a20 */ /* 0x000fe40000410000 */
[----:B-1----:R-:W-:Y:S01]  /*d9c0*/  FMUL.FTZ R15, R16, c[0x0][0x2ec] ;  /* 0x0000bb00100f7a20 */ /* 0x002fe20000410000 */
[----:B------:R-:W-:Y:S01]  /*d9d0*/  MUFU.TANH R13, R13 ;  /* 0x0000000d000d7308 */ /* 0x000fe20000002400 */
[-C--:B------:R-:W-:Y:S01]  /*d9e0*/  HMMA.16816.F32.BF16 R44, R220, R10.reuse, R44 ;  /* 0x0000000adc2c723c */ /* 0x080fe2000004182c */
[----:B----4-:R1:W-:Y:S03]  /*d9f0*/  STL [R1+0xc], R0 ;  /* 0x00000c0001007387 */ /* 0x0103e60000100800 */
[----:B------:R-:W-:Y:S02]  /*da00*/  FMUL.FTZ R14, R19, c[0x0][0x2ec] ;  /* 0x0000bb00130e7a20 */ /* 0x000fe40000410000 */
[----:B------:R-:W-:Y:S02]  /*da10*/  FMUL.FTZ R26, R26, c[0x0][0x2ec] ;  /* 0x0000bb001a1a7a20 */ /* 0x000fe40000410000 */
[C---:B------:R-:W-:Y:S01]  /*da20*/  HMMA.16816.F32.BF16 R48, R212.reuse, R10, R48 ;  /* 0x0000000ad430723c */ /* 0x040fe20000041830 */
[----:B------:R-:W-:Y:S03]  /*da30*/  MUFU.TANH R21, R25 ;  /* 0x0000001900157308 */ /* 0x000fe60000002400 */
[----:B------:R-:W-:Y:S01]  /*da40*/  FMUL.FTZ R27, R27, c[0x0][0x2ec] ;  /* 0x0000bb001b1b7a20 */ /* 0x000fe20000410000 */
[----:B--2---:R2:W-:Y:S01]  /*da50*/  STL [R1+0x8], R2 ;  /* 0x0000080201007387 */ /* 0x0045e20000100800 */
[----:B------:R-:W-:Y:S02]  /*da60*/  FMUL.FTZ R28, R28, c[0x0][0x2ec] ;  /* 0x0000bb001c1c7a20 */ /* 0x000fe40000410000 */
[-C--:B---3--:R-:W-:Y:S03]  /*da70*/  HMMA.16816.F32.BF16 R52, R212, R4.reuse, R52 ;  /* 0x00000004d434723c */ /* 0x088fe60000041834 */
[----:B------:R-:W-:Y:S01]  /*da80*/  MUFU.TANH R15, R15 ;  /* 0x0000000f000f7308 */ /* 0x000fe20000002400 */
[----:B------:R-:W-:Y:S02]  /*da90*/  FMUL.FTZ R41, R41, c[0x0][0x2ec] ;  /* 0x0000bb0029297a20 */ /* 0x000fe40000410000 */
[----:B------:R-:W-:Y:S02]  /*daa0*/  FMUL.FTZ R29, R29, c[0x0][0x2ec] ;  /* 0x0000bb001d1d7a20 */ /* 0x000fe40000410000 */
[C---:B------:R-:W-:Y:S04]  /*dab0*/  HMMA.16816.F32.BF16 R56, R220.reuse, R4, R56 ;  /* 0x00000004dc38723c */ /* 0x040fe80000041838 */
[----:B------:R-:W-:Y:S01]  /*dac0*/  FMUL.FTZ R30, R30, c[0x0][0x2ec] ;  /* 0x0000bb001e1e7a20 */ /* 0x000fe20000410000 */
[----:B-1----:R-:W1:Y:S01]  /*dad0*/  MUFU.TANH R0, R22 ;  /* 0x0000001600007308 */ /* 0x002e620000002400 */
[----:B------:R-:W-:Y:S02]  /*dae0*/  FMUL.FTZ R31, R31, c[0x0][0x2ec] ;  /* 0x0000bb001f1f7a20 */ /* 0x000fe40000410000 */
[-C--:B------:R-:W-:Y:S04]  /*daf0*/  HMMA.16816.F32.BF16 R60, R220, R6.reuse, R60 ;  /* 0x00000006dc3c723c */ /* 0x080fe8000004183c */
[----:B------:R-:W-:Y:S02]  /*db00*/  FMUL.FTZ R33, R33, c[0x0][0x2ec] ;  /* 0x0000bb0021217a20 */ /* 0x000fe40000410000 */
[----:B------:R-:W-:Y:S01]  /*db10*/  FMUL.FTZ R34, R34, c[0x0][0x2ec] ;  /* 0x0000bb0022227a20 */ /* 0x000fe20000410000 */
[----:B--2---:R-:W2:Y:S01]  /*db20*/  MUFU.TANH R2, R23 ;  /* 0x0000001700027308 */ /* 0x004ea20000002400 */
[----:B------:R-:W-:Y:S04]  /*db30*/  HMMA.16816.F32.BF16 R64, R212, R6, R64 ;  /* 0x00000006d440723c */ /* 0x000fe80000041840 */
[----:B------:R-:W-:Y:S02]  /*db40*/  FMUL.FTZ R35, R35, c[0x0][0x2ec] ;  /* 0x0000bb0023237a20 */ /* 0x000fe40000410000 */
[----:B------:R-:W-:Y:S02]  /*db50*/  FMUL.FTZ R45, R45, c[0x0][0x2ec] ;  /* 0x0000bb002d2d7a20 */ /* 0x000fe40000410000 */
[----:B------:R-:W-:Y:S01]  /*db60*/  FMUL.FTZ R49, R49, c[0x0][0x2ec] ;  /* 0x0000bb0031317a20 */ /* 0x000fe20000410000 */
[----:B------:R3:W-:Y:S03]  /*db70*/  MUFU.TANH R25, R41 ;  /* 0x0000002900197308 */ /* 0x0007e60000002400 */
[----:B------:R-:W-:Y:S01]  /*db80*/  FMUL.FTZ R53, R53, c[0x0][0x2ec] ;  /* 0x0000bb0035357a20 */ /* 0x000fe20000410000 */
[----:B-1----:R1:W-:Y:S01]  /*db90*/  STL [R1+0x4], R0 ;  /* 0x0000040001007387 */ /* 0x0023e20000100800 */
[----:B------:R-:W-:Y:S02]  /*dba0*/  FMUL.FTZ R32, R32, c[0x0][0x2ec] ;  /* 0x0000bb0020207a20 */ /* 0x000fe40000410000 */
[----:B------:R-:W-:Y:S02]  /*dbb0*/  FMUL.FTZ R36, R36, c[0x0][0x2ec] ;  /* 0x0000bb0024247a20 */ /* 0x000fe40000410000 */
[----:B------:R-:W-:Y:S01]  /*dbc0*/  FMUL.FTZ R37, R37, c[0x0][0x2ec] ;  /* 0x0000bb0025257a20 */ /* 0x000fe20000410000 */
[----:B------:R-:W-:Y:S01]  /*dbd0*/  MUFU.TANH R14, R14 ;  /* 0x0000000e000e7308 */ /* 0x000fe20000002400 */
[----:B------:R-:W-:Y:S02]  /*dbe0*/  FMUL.FTZ R38, R38, c[0x0][0x2ec] ;  /* 0x0000bb0026267a20 */ /* 0x000fe40000410000 */
[----:B------:R-:W-:Y:S01]  /*dbf0*/  FMUL.FTZ R39, R39, c[0x0][0x2ec] ;  /* 0x0000bb0027277a20 */ /* 0x000fe20000410000 */
[----:B--2---:R-:W-:Y:S01]  /*dc00*/  STL [R1], R2 ;  /* 0x0000000201007387 */ /* 0x004fe20000100800 */
[----:B------:R-:W-:Y:S02]  /*dc10*/  FMUL.FTZ R40, R40, c[0x0][0x2ec] ;  /* 0x0000bb0028287a20 */ /* 0x000fe40000410000 */
[----:B------:R-:W-:Y:S02]  /*dc20*/  FMUL.FTZ R42, R42, c[0x0][0x2ec] ;  /* 0x0000bb002a2a7a20 */ /* 0x000fe40000410000 */
[----:B------:R-:W-:Y:S01]  /*dc30*/  FMUL.FTZ R43, R43, c[0x0][0x2ec] ;  /* 0x0000bb002b2b7a20 */ /* 0x000fe20000410000 */
[----:B------:R-:W-:Y:S01]  /*dc40*/  MUFU.TANH R137, R26 ;  /* 0x0000001a00897308 */ /* 0x000fe20000002400 */
[----:B------:R-:W-:Y:S02]  /*dc50*/  FMUL.FTZ R44, R44, c[0x0][0x2ec] ;  /* 0x0000bb002c2c7a20 */ /* 0x000fe40000410000 */
[----:B------:R-:W-:Y:S01]  /*dc60*/  FMUL.FTZ R46, R46, c[0x0][0x2ec] ;  /* 0x0000bb002e2e7a20 */ /* 0x000fe20000410000 */
[----:B---3--:R-:W-:Y:S01]  /*dc70*/  MOV R41, R135 ;  /* 0x0000008700297202 */ /* 0x008fe20000000f00 */
[----:B------:R-:W-:Y:S02]  /*dc80*/  FMUL.FTZ R47, R47, c[0x0][0x2ec] ;  /* 0x0000bb002f2f7a20 */ /* 0x000fe40000410000 */
[----:B------:R-:W-:Y:S01]  /*dc90*/  FMUL.FTZ R48, R48, c[0x0][0x2ec] ;  /* 0x0000bb0030307a20 */ /* 0x000fe20000410000 */
[----:B------:R-:W-:Y:S01]  /*dca0*/  ISETP.GT.AND P0, PT, R41, RZ, PT ;  /* 0x000000ff2900720c */ /* 0x000fe20003f04270 */
[----:B------:R-:W-:Y:S01]  /*dcb0*/  FMUL.FTZ R50, R50, c[0x0][0x2ec] ;  /* 0x0000bb0032327a20 */ /* 0x000fe20000410000 */
[----:B-1----:R-:W1:Y:S01]  /*dcc0*/  MUFU.TANH R0, R24 ;  /* 0x0000001800007308 */ /* 0x002e620000002400 */
[----:B------:R-:W-:Y:S02]  /*dcd0*/  FMUL.FTZ R51, R51, c[0x0][0x2ec] ;  /* 0x0000bb0033337a20 */ /* 0x000fe40000410000 */
[----:B------:R-:W-:Y:S02]  /*dce0*/  FMUL.FTZ R52, R52, c[0x0][0x2ec] ;  /* 0x0000bb0034347a20 */ /* 0x000fe40000410000 */
[----:B------:R-:W-:Y:S02]  /*dcf0*/  FMUL.FTZ R54, R54, c[0x0][0x2ec] ;  /* 0x0000bb0036367a20 */ /* 0x000fe40000410000 */
[----:B------:R-:W-:Y:S02]  /*dd00*/  FMUL.FTZ R55, R55, c[0x0][0x2ec] ;  /* 0x0000bb0037377a20 */ /* 0x000fe40000410000 */
[----:B------:R-:W-:Y:S01]  /*dd10*/  FMUL.FTZ R56, R56, c[0x0][0x2ec] ;  /* 0x0000bb0038387a20 */ /* 0x000fe20000410000 */
[----:B------:R2:W3:Y:S01]  /*dd20*/  MUFU.TANH R134, R27 ;  /* 0x0000001b00867308 */ /* 0x0004e20000002400 */
[----:B------:R-:W-:Y:S02]  /*dd30*/  FMUL.FTZ R57, R57, c[0x0][0x2ec] ;  /* 0x0000bb0039397a20 */ /* 0x000fe40000410000 */
[----:B------:R-:W-:Y:S02]  /*dd40*/  FMUL.FTZ R58, R58, c[0x0][0x2ec] ;  /* 0x0000bb003a3a7a20 */ /* 0x000fe40000410000 */
[----:B------:R-:W-:Y:S02]  /*dd50*/  FMUL.FTZ R59, R59, c[0x0][0x2ec] ;  /* 0x0000bb003b3b7a20 */ /* 0x000fe40000410000 */
[----:B------:R-:W-:Y:S02]  /*dd60*/  FMUL.FTZ R60, R60, c[0x0][0x2ec] ;  /* 0x0000bb003c3c7a20 */ /* 0x000fe40000410000 */
[----:B------:R-:W-:Y:S01]  /*dd70*/  FMUL.FTZ R61, R61, c[0x0][0x2ec] ;  /* 0x0000bb003d3d7a20 */ /* 0x000fe20000410000 */
[----:B------:R2:W4:Y:S01]  /*dd80*/  MUFU.TANH R208, R28 ;  /* 0x0000001c00d07308 */ /* 0x0005220000002400 */
[----:B------:R-:W-:Y:S02]  /*dd90*/  FMUL.FTZ R62, R62, c[0x0][0x2ec] ;  /* 0x0000bb003e3e7a20 */ /* 0x000fe40000410000 */
[----:B------:R-:W-:Y:S01]  /*dda0*/  FMUL.FTZ R64, R64, c[0x0][0x2ec] ;  /* 0x0000bb0040407a20 */ /* 0x000fe20000410000 */
[----:B-1----:R1:W-:Y:S01]  /*ddb0*/  STL [R1+0x10], R0 ;  /* 0x0000100001007387 */ /* 0x0023e20000100800 */
[----:B------:R-:W-:Y:S02]  /*ddc0*/  FMUL.FTZ R65, R65, c[0x0][0x2ec] ;  /* 0x0000bb0041417a20 */ /* 0x000fe40000410000 */
[----:B------:R-:W-:Y:S02]  /*ddd0*/  FMUL.FTZ R66, R66, c[0x0][0x2ec] ;  /* 0x0000bb0042427a20 */ /* 0x000fe40000410000 */
[----:B------:R-:W-:Y:S01]  /*dde0*/  FMUL.FTZ R67, R67, c[0x0][0x2ec] ;  /* 0x0000bb0043437a20 */ /* 0x000fe20000410000 */
[----:B------:R2:W2:Y:S10]  /*ddf0*/  MUFU.TANH R136, R29 ;  /* 0x0000001d00887308 */ /* 0x0004b40000002400 */
[----:B------:R2:W2:Y:S01]  /*de00*/  MUFU.TANH R18, R30 ;  /* 0x0000001e00127308 */ /* 0x0004a20000002400 */
[----:B-1----:R-:W-:Y:S09]  /*de10*/  FMUL.FTZ R0, R63, c[0x0][0x2ec] ;  /* 0x0000bb003f007a20 */ /* 0x002ff20000410000 */
[----:B------:R1:W1:Y:S10]  /*de20*/  MUFU.TANH R26, R31 ;  /* 0x0000001f001a7308 */ /* 0x0002740000002400 */
[----:B------:R1:W1:Y:S10]  /*de30*/  MUFU.TANH R31, R32 ;  /* 0x00000020001f7308 */ /* 0x0002740000002400 */
[----:B------:R1:W1:Y:S10]  /*de40*/  MUFU.TANH R27, R33 ;  /* 0x00000021001b7308 */ /* 0x0002740000002400 */
[----:B------:R1:W1:Y:S10]  /*de50*/  MUFU.TANH R23, R34 ;  /* 0x0000002200177308 */ /* 0x0002740000002400 */
[----:B------:R-:W1:Y:S10]  /*de60*/  MUFU.TANH R35, R35 ;  /* 0x0000002300237308 */ /* 0x000e740000002400 */
[----:B------:R1:W1:Y:S10]  /*de70*/  MUFU.TANH R29, R36 ;  /* 0x00000024001d7308 */ /* 0x0002740000002400 */
        /* <DEDUP_REMOVED lines=29> */
[----:B------:R1:W1:Y:S02]  /*e050*/  MUFU.TANH R214, R67 ;  /* 0x0000004300d67308 */ /* 0x0002640000002400 */
[----:B-1234-:R-:W-:-:S05]  /*e060*/  @P0 BRA `(.L_x_20) ;  /* 0xffffe88000000947 */ /* 0x01efca000383ffff */
.L_x_19:
[----:B------:R-:W2:Y:S01]  /*e070*/  LDL.LU R40, [R1+0xc] ;  /* 0x00000c0001287983 */ /* 0x000ea20000300800 */
[----:B------:R-:W-:Y:S02]  /*e080*/  FMNMX.FTZ R0, R141, R132, !PT ;  /* 0x000000848d007209 */ /* 0x000fe40007810000 */
[----:B------:R-:W-:Y:S01]  /*e090*/  MOV R43, R31 ;  /* 0x0000001f002b7202 */ /* 0x000fe20000000f00 */
[----:B------:R-:W3:Y:S01]  /*e0a0*/  LDL.LU R42, [R1] ;  /* 0x00000000012a7983 */ /* 0x000ee20000300800 */
[----:B-1----:R-:W-:Y:S02]  /*e0b0*/  FMNMX.FTZ R2, R209, R0, !PT ;  /* 0x00000000d1027209 */ /* 0x002fe40007810000 */
[----:B------:R-:W-:Y:S01]  /*e0c0*/  MOV R44, R27 ;  /* 0x0000001b002c7202 */ /* 0x000fe20000000f00 */
[----:B------:R-:W-:Y:S01]  /*e0d0*/  STL [R1+0x94], R246 ;  /* 0x000094f601007387 */ /* 0x000fe20000100800 */
[----:B------:R-:W-:Y:S02]  /*e0e0*/  FMNMX.FTZ R3, R15, R2, !PT ;  /* 0x000000020f037209 */ /* 0x000fe40007810000 */
[----:B------:R-:W-:Y:S01]  /*e0f0*/  FMNMX.FTZ R0, R142, R133, !PT ;  /* 0x000000858e007209 */ /* 0x000fe20007810000 */
[----:B------:R-:W-:Y:S01]  /*e100*/  STL [R1+0x90], R245 ;  /* 0x000090f501007387 */ /* 0x000fe20000100800 */
[----:B------:R-:W-:Y:S02]  /*e110*/  FMNMX.FTZ R4, R13, R3, !PT ;  /* 0x000000030d047209 */ /* 0x000fe40007810000 */
[----:B------:R-:W-:Y:S01]  /*e120*/  MOV R54, R137 ;  /* 0x0000008900367202 */ /* 0x000fe20000000f00 */
[----:B------:R-:W-:Y:S01]  /*e130*/  STL [R1+0x8c], R244 ;  /* 0x00008cf401007387 */ /* 0x000fe20000100800 */
[----:B------:R-:W-:Y:S02]  /*e140*/  FMNMX.FTZ R2, R216, R0, !PT ;  /* 0x00000000d8027209 */ /* 0x000fe40007810000 */
[----:B------:R-:W-:Y:S01]  /*e150*/  FMNMX.FTZ R0, R210, R139, !PT ;  /* 0x0000008bd2007209 */ /* 0x000fe20007810000 */
[----:B------:R-:W-:Y:S01]  /*e160*/  STL [R1+0x88], R243 ;  /* 0x000088f301007387 */ /* 0x000fe20000100800 */
[----:B------:R-:W-:Y:S02]  /*e170*/  MOV R48, R22 ;  /* 0x0000001600307202 */ /* 0x000fe40000000f00 */
[----:B------:R-:W-:Y:S01]  /*e180*/  FMNMX.FTZ R3, R12, R2, !PT ;  /* 0x000000020c037209 */ /* 0x000fe20007810000 */
[----:B------:R-:W-:Y:S01]  /*e190*/  STL [R1+0x84], R242 ;  /* 0x000084f201007387 */ /* 0x000fe20000100800 */
[----:B------:R-:W-:Y:S02]  /*e1a0*/  FMNMX.FTZ R2, R224, R0, !PT ;  /* 0x00000000e0027209 */ /* 0x000fe40007810000 */
        /* <DEDUP_REMOVED lines=8> */
[----:B------:R-:W-:Y:S02]  /*e230*/  MOV R55, R134 ;  /* 0x0000008600377202 */ /* 0x000fe40000000f00 */
[----:B------:R-:W-:Y:S01]  /*e240*/  FMNMX.FTZ R0, R217, R0, !PT ;  /* 0x00000000d9007209 */ /* 0x000fe20007810000 */
[----:B------:R-:W-:Y:S01]  /*e250*/  STL [R1+0x74], R238 ;  /* 0x000074ee01007387 */ /* 0x000fe20000100800 */
[----:B------:R-:W-:Y:S02]  /*e260*/  MOV R50, R23 ;  /* 0x0000001700327202 */ /* 0x000fe40000000f00 */
[----:B------:R-:W-:Y:S01]  /*e270*/  FMNMX.FTZ R0, R54, R0, !PT ;  /* 0x0000000036007209 */ /* 0x000fe20007810000 */
[----:B------:R1:W-:Y:S01]  /*e280*/  STL [R1+0x70], R237 ;  /* 0x000070ed01007387 */ /* 0x0003e20000100800 */
[----:B------:R-:W-:Y:S02]  /*e290*/  FMNMX.FTZ R2, R219, R2, !PT ;  /* 0x00000002db027209 */ /* 0x000fe40007810000 */
[----:B------:R-:W-:Y:S01]  /*e2a0*/  FMNMX.FTZ R0, R55, R0, !PT ;  /* 0x0000000037007209 */ /* 0x000fe20007810000 */
[----:B------:R-:W-:Y:S01]  /*e2b0*/  LDSM.16.MT88.4 R36, [R229+0xc000] ;  /* 0x00c00000e524783b */ /* 0x000fe20000004200 */
[----:B------:R-:W-:Y:S02]  /*e2c0*/  MOV R32, R208 ;  /* 0x000000d000207202 */ /* 0x000fe40000000f00 */
[----:B------:R-:W-:Y:S02]  /*e2d0*/  FMNMX.FTZ R0, R18, R0, !PT ;  /* 0x0000000012007209 */ /* 0x000fe40007810000 */
[----:B------:R-:W-:Y:S02]  /*e2e0*/  MOV R47, R19 ;  /* 0x00000013002f7202 */ /* 0x000fe40000000f00 */
[----:B------:R-:W-:Y:S02]  /*e2f0*/  MOV R31, R136 ;  /* 0x00000088001f7202 */ /* 0x000fe40000000f00 */
[----:B------:R-:W-:Y:S02]  /*e300*/  MOV R46, R20 ;  /* 0x00000014002e7202 */ /* 0x000fe40000000f00 */
[----:B------:R-:W-:Y:S01]  /*e310*/  MOV R52, R17 ;  /* 0x0000001100347202 */ /* 0x000fe20000000f00 */
[----:B-1----:R-:W4:Y:S04]  /*e320*/  LDL.LU R237, [R1+0x4] ;  /* 0x0000040001ed7983 */ /* 0x002f280000300800 */
[----:B------:R-:W-:Y:S04]  /*e330*/  STL [R1+0x6c], R236 ;  /* 0x00006cec01007387 */ /* 0x000fe80000100800 */
[----:B------:R1:W-:Y:S04]  /*e340*/  STL [R1+0x68], R235 ;  /* 0x000068eb01007387 */ /* 0x0003e80000100800 */
[----:B------:R-:W3:Y:S04]  /*e350*/  LDL.LU R51, [R1+0x10] ;  /* 0x0000100001337983 */ /* 0x000ee80000300800 */
[----:B------:R1:W-:Y:S02]  /*e360*/  STL [R1+0x64], R234 ;  /* 0x000064ea01007387 */ /* 0x0003e40000100800 */
[----:B-1----:R-:W-:Y:S04]  /*e370*/  MOV R235, R26 ;  /* 0x0000001a00eb7202 */ /* 0x002fe80000000f00 */
[----:B------:R-:W-:Y:S01]  /*e380*/  FMNMX.FTZ R0, R235, R0, !PT ;  /* 0x00000000eb007209 */ /* 0x000fe20007810000 */
[----:B------:R-:W3:Y:S03]  /*e390*/  LDL.LU R234, [R1+0x8] ;  /* 0x0000080001ea7983 */ /* 0x000ee60000300800 */
[----:B------:R-:W-:Y:S01]  /*e3a0*/  FMNMX.FTZ R0, R47, R0, !PT ;  /* 0x000000002f007209 */ /* 0x000fe20007810000 */
[----:B------:R1:W-:Y:S03]  /*e3b0*/  STL [R1+0x60], R233 ;  /* 0x000060e901007387 */ /* 0x0003e60000100800 */
[----:B------:R-:W-:Y:S01]  /*e3c0*/  FMNMX.FTZ R0, R46, R0, !PT ;  /* 0x000000002e007209 */ /* 0x000fe20007810000 */
[----:B------:R1:W-:Y:S03]  /*e3d0*/  STL [R1+0x5c], R232 ;  /* 0x00005ce801007387 */ /* 0x0003e60000100800 */
[----:B------:R-:W-:Y:S04]  /*e3e0*/  FMNMX.FTZ R0, R45, R0, !PT ;  /* 0x000000002d007209 */ /* 0x000fe80007810000 */
[----:B------:R-:W-:Y:S04]  /*e3f0*/  FMNMX.FTZ R0, R34, R0, !PT ;  /* 0x0000000022007209 */ /* 0x000fe80007810000 */
[----:B------:R-:W-:Y:S04]  /*e400*/  FMNMX.FTZ R0, R33, R0, !PT ;  /* 0x0000000021007209 */ /* 0x000fe80007810000 */
[----:B------:R-:W-:Y:S04]  /*e410*/  FMNMX.FTZ R0, R53, R0, !PT ;  /* 0x0000000035007209 */ /* 0x000fe80007810000 */
[----:B------:R-:W-:Y:S04]  /*e420*/  FMNMX.FTZ R0, R138, R0, !PT ;  /* 0x000000008a007209 */ /* 0x000fe80007810000 */
[----:B------:R-:W-:Y:S02]  /*e430*/  FMNMX.FTZ R0, R135, R0, !PT ;  /* 0x0000000087007209 */ /* 0x000fe40007810000 */
[----:B-1----:R-:W-:Y:S02]  /*e440*/  MOV R233, R41 ;  /* 0x0000002900e97202 */ /* 0x002fe40000000f00 */
[----:B------:R-:W-:Y:S02]  /*e450*/  MOV R232, R21 ;  /* 0x0000001500e87202 */ /* 0x000fe40000000f00 */
[----:B------:R-:W-:Y:S01]  /*e460*/  LDSM.16.MT88.4 R20, [R228+0xc000] ;  /* 0x00c00000e414783b */ /* 0x000fe20000004200 */
[----:B--2---:R-:W-:Y:S02]  /*e470*/  FMNMX.FTZ R4, R40, R4, !PT ;  /* 0x0000000428047209 */ /* 0x004fe40007810000 */
[----:B----4-:R-:W-:Y:S04]  /*e480*/  FMNMX.FTZ R3, R237, R3, !PT ;  /* 0x00000003ed037209 */ /* 0x010fe80007810000 */
[----:B---3--:R-:W-:Y:S04]  /*e490*/  FMNMX.FTZ R3, R42, R3, !PT ;  /* 0x000000032a037209 */ /* 0x008fe80007810000 */
        /* <DEDUP_REMOVED lines=28> */
[----:B------:R-:W-:Y:S01]  /*e660*/  FMNMX.FTZ R4, R220, R4, !PT ;  /* 0x00000004dc047209 */ /* 0x000fe20007810000 */
[----:B------:R-:W2:Y:S01]  /*e670*/  SHFL.BFLY PT, R2, R0, 0x2, 0x1f ;  /* 0x0c401f0000027f89 */ /* 0x000ea200000e0000 */
[----:B------:R-:W-:Y:S04]  /*e680*/  FMNMX.FTZ R137, R248, R137, !PT ;  /* 0x00000089f8897209 */ /* 0x000fe80007810000 */
[----:B------:R-:W-:Y:S03]  /*e690*/  FMNMX.FTZ R137, R227, R137, !PT ;  /* 0x00000089e3897209 */ /* 0x000fe60007810000 */
[----:B------:R-:W3:Y:S01]  /*e6a0*/  SHFL.BFLY PT, R5, R4, 0x2, 0x1f ;  /* 0x0c401f0004057f89 */ /* 0x000ee200000e0000 */
[----:B------:R-:W-:Y:S04]  /*e6b0*/  FMNMX.FTZ R137, R226, R137, !PT ;  /* 0x00000089e2897209 */ /* 0x000fe80007810000 */
[----:B------:R-:W-:Y:S02]  /*e6c0*/  FMNMX.FTZ R137, R213, R137, !PT ;  /* 0x00000089d5897209 */ /* 0x000fe40007810000 */
[----:B-1----:R-:W-:Y:S02]  /*e6d0*/  FMNMX.FTZ R136, R3, R136, !PT ;  /* 0x0000008803887209 */ /* 0x002fe40007810000 */
[----:B------:R-:W-:Y:S03]  /*e6e0*/  FMNMX.FTZ R137, R212, R137, !PT ;  /* 0x00000089d4897209 */ /* 0x000fe60007810000 */
[----:B------:R-:W1:Y:S01]  /*e6f0*/  SHFL.BFLY PT, R7, R136, 0x1, 0x1f ;  /* 0x0c201f0088077f89 */ /* 0x000e6200000e0000 */
[----:B--2---:R-:W-:Y:S07]  /*e700*/  FMNMX.FTZ R2, R0, R2, !PT ;  /* 0x0000000200027209 */ /* 0x004fee0007810000 */
[----:B------:R-:W2:Y:S01]  /*e710*/  SHFL.BFLY PT, R6, R137, 0x2, 0x1f ;  /* 0x0c401f0089067f89 */ /* 0x000ea200000e0000 */
[----:B---3--:R-:W-:Y:S07]  /*e720*/  FMNMX.FTZ R4, R4, R5, !PT ;  /* 0x0000000504047209 */ /* 0x008fee0007810000 */
[----:B------:R-:W3:Y:S01]  /*e730*/  SHFL.BFLY PT, R134, R4, 0x1, 0x1f ;  /* 0x0c201f0004867f89 */ /* 0x000ee200000e0000 */
[----:B-1----:R-:W-:Y:S07]  /*e740*/  FMNMX.FTZ R136, R136, R7, !PT ;  /* 0x0000000788887209 */ /* 0x002fee0007810000 */
[----:B------:R-:W1:Y:S01]  /*e750*/  SHFL.BFLY PT, R3, R2, 0x1, 0x1f ;  /* 0x0c201f0002037f89 */ /* 0x000e6200000e0000 */
[----:B------:R-:W-:Y:S01]  /*e760*/  FMUL.FTZ R208, R136, c[0x0][0x23c] ;  /* 0x00008f0088d07a20 */ /* 0x000fe20000410000 */
[----:B--2---:R-:W-:Y:S06]  /*e770*/  FMNMX.FTZ R137, R137, R6, !PT ;  /* 0x0000000689897209 */ /* 0x004fec0007810000 */
[----:B------:R-:W2:Y:S01]  /*e780*/  SHFL.BFLY PT, R6, R137, 0x1, 0x1f ;  /* 0x0c201f0089067f89 */ /* 0x000ea200000e0000 */
[----:B---3--:R-:W-:Y:S02]  /*e790*/  FMNMX.FTZ R134, R4, R134, !PT ;  /* 0x0000008604867209 */ /* 0x008fe40007810000 */
[----:B-1----:R-:W-:Y:S02]  /*e7a0*/  FMNMX.FTZ R3, R2, R3, !PT ;  /* 0x0000000302037209 */ /* 0x002fe40007810000 */
[----:B--2---:R-:W-:Y:S04]  /*e7b0*/  FMNMX.FTZ R137, R137, R6, !PT ;  /* 0x0000000689897209 */ /* 0x004fe80007810000 */
[C---:B------:R-:W-:Y:S01]  /*e7c0*/  FSETP.NEU.FTZ.AND P1, PT, R137.reuse, -INF , PT ;  /* 0xff8000008900780b */ /* 0x040fe20003f3d000 */
[C---:B------:R-:W-:Y:S04]  /*e7d0*/  FADD.FTZ R0, -R137.reuse, R132 ;  /* 0x0000008489007221 */ /* 0x040fe80000010100 */
[----:B------:R-:W-:Y:S04]  /*e7e0*/  FMUL.FTZ R0, R0, c[0x0][0x23c] ;  /* 0x00008f0000007a20 */ /* 0x000fe80000410000 */
[----:B------:R1:W2:Y:S02]  /*e7f0*/  MUFU.EX2 R132, R0 ;  /* 0x0000000000847308 */ /* 0x0002a40000000800 */
[----:B-1----:R-:W-:Y:S02]  /*e800*/  FADD.FTZ R0, -R136, R133 ;  /* 0x0000008588007221 */ /* 0x002fe40000010100 */
[----:B--2---:R-:W-:Y:S01]  /*e810*/  FMUL.FTZ R17, R132, R157 ;  /* 0x0000009d84117220 */ /* 0x004fe20000410000 */
[----:B------:R-:W-:Y:S01]  /*e820*/  MOV R157, R18 ;  /* 0x00000012009d7202 */ /* 0x000fe20000000f00 */
[----:B------:R-:W-:Y:S02]  /*e830*/  FMUL.FTZ R0, R0, c[0x0][0x23c] ;  /* 0x00008f0000007a20 */ /* 0x000fe40000410000 */
[C---:B------:R-:W-:Y:S02]  /*e840*/  FMUL.FTZ R64, R132.reuse, R204 ;  /* 0x000000cc84407220 */ /* 0x040fe40000410000 */
[----:B------:R1:W2:Y:S01]  /*e850*/  MUFU.EX2 R133, R0 ;  /* 0x0000000000857308 */ /* 0x0002a20000000800 */
        /* <DEDUP_REMOVED lines=20> */
[--C-:B------:R-:W-:Y:S01]  /*e9a0*/  FFMA.FTZ R4, R141, c[0x0][0x23c], -R139.reuse ;  /* 0x00008f008d047a23 */ /* 0x100fe2000001088b */
[----:B------:R-:W-:Y:S01]  /*e9b0*/  FSEL R208, R208, RZ, P1 ;  /* 0x000000ffd0d07208 */ /* 0x000fe20000800000 */
[--C-:B------:R-:W-:Y:S01]  /*e9c0*/  FFMA.FTZ R5, R209, c[0x0][0x23c], -R139.reuse ;  /* 0x00008f00d1057a23 */ /* 0x100fe2000001088b */
[C---:B------:R-:W-:Y:S01]  /*e9d0*/  FSETP.NEU.FTZ.AND P1, PT, R134.reuse, -INF , PT ;  /* 0xff8000008600780b */ /* 0x040fe20003f3d000 */
[----:B------:R-:W-:Y:S02]  /*e9e0*/  FMUL.FTZ R209, R134, c[0x0][0x23c] ;  /* 0x00008f0086d17a20 */ /* 0x000fe40000410000 */
[----:B------:R3:W-:Y:S01]  /*e9f0*/  MUFU.EX2 R236, R4 ;  /* 0x0000000400ec7308 */ /* 0x0007e20000000800 */
[C---:B------:R-:W-:Y:S01]  /*ea00*/  FMUL.FTZ R18, R133.reuse, R158 ;  /* 0x0000009e85127220 */ /* 0x040fe20000410000 */
[----:B------:R-:W-:Y:S01]  /*ea10*/  MOV R158, R45 ;  /* 0x0000002d009e7202 */ /* 0x000fe20000000f00 */
[----:B------:R-:W-:Y:S01]  /*ea20*/  FMUL.FTZ R19, R133, R159 ;  /* 0x0000009f85137220 */ /* 0x000fe20000410000 */
[----:B------:R-:W-:Y:S01]  /*ea30*/  FSEL R209, R209, RZ, P1 ;  /* 0x000000ffd1d17208 */ /* 0x000fe20000800000 */
[----:B------:R-:W-:Y:S01]  /*ea40*/  FMUL.FTZ R66, R133, R206 ;  /* 0x000000ce85427220 */ /* 0x000fe20000410000 */
[----:B------:R-:W-:Y:S01]  /*ea50*/  FSETP.NEU.FTZ.AND P1, PT, R3, -INF , PT ;  /* 0xff8000000300780b */ /* 0x000fe20003f3d000 */
[C---:B------:R-:W-:Y:S01]  /*ea60*/  FMUL.FTZ R67, R133.reuse, R207 ;  /* 0x000000cf85437220 */ /* 0x040fe20000410000 */
[----:B------:R-:W-:Y:S01]  /*ea70*/  MOV R159, R34 ;  /* 0x00000022009f7202 */ /* 0x000fe20000000f00 */
[C---:B------:R-:W-:Y:S01]  /*ea80*/  FMUL.FTZ R34, R133.reuse, R174 ;  /* 0x000000ae85227220 */ /* 0x040fe20000410000 */
[----:B------:R4:W4:Y:S01]  /*ea90*/  MUFU.EX2 R246, R5 ;  /* 0x0000000500f67308 */ /* 0x0009220000000800 */
[----:B------:R-:W-:Y:S01]  /*eaa0*/  MOV R174, R35 ;  /* 0x0000002300ae7202 */ /* 0x000fe20000000f00 */
[----:B------:R-:W-:Y:S01]  /*eab0*/  FMUL.FTZ R35, R133, R175 ;  /* 0x000000af85237220 */ /* 0x000fe20000410000 */
[----:B------:R-:W-:Y:S01]  /*eac0*/  MOV R175, R44 ;  /* 0x0000002c00af7202 */ /* 0x000fe20000000f00 */
[----:B-1----:R-:W-:Y:S01]  /*ead0*/  FADD.FTZ R0, -R3, R140 ;  /* 0x0000008c03007221 */ /* 0x002fe20000010100 */
[----:B------:R-:W-:Y:S01]  /*eae0*/  LDSM.16.MT88.4 R204, [R230+0xd800] ;  /* 0x00d80000e6cc783b */ /* 0x000fe20000004200 */
[----:B--2---:R-:W-:Y:S02]  /*eaf0*/  FMUL.FTZ R41, R2, R181 ;  /* 0x000000b502297220 */ /* 0x004fe40000410000 */
[----:B------:R-:W-:Y:S02]  /*eb00*/  FMUL.FTZ R0, R0, c[0x0][0x23c] ;  /* 0x00008f0000007a20 */ /* 0x000fe40000410000 */
[C---:B------:R-:W-:Y:S02]  /*eb10*/  FMUL.FTZ R44, R2.reuse, R184 ;  /* 0x000000b8022c7220 */ /* 0x040fe40000410000 */
[----:B------:R-:W-:Y:S02]  /*eb20*/  FMUL.FTZ R45, R2, R185 ;  /* 0x000000b9022d7220 */ /* 0x000fe40000410000 */
[--C-:B---3--:R-:W-:Y:S01]  /*eb30*/  FFMA.FTZ R4, R142, c[0x0][0x23c], -R208.reuse ;  /* 0x00008f008e047a23 */ /* 0x108fe200000108d0 */
[----:B------:R-:W1:Y:S01]  /*eb40*/  MUFU.EX2 R0, R0 ;  /* 0x0000000000007308 */ /* 0x000e620000000800 */
[C---:B------:R-:W-:Y:S02]  /*eb50*/  FMUL.FTZ R56, R2.reuse, R196 ;  /* 0x000000c402387220 */ /* 0x040fe40000410000 */
[C---:B------:R-:W-:Y:S02]  /*eb60*/  FMUL.FTZ R57, R2.reuse, R197 ;  /* 0x000000c502397220 */ /* 0x040fe40000410000 */
[C---:B------:R-:W-:Y:S02]  /*eb70*/  FMUL.FTZ R60, R2.reuse, R200 ;  /* 0x000000c8023c7220 */ /* 0x040fe40000410000 */
[----:B------:R-:W-:Y:S02]  /*eb80*/  FMUL.FTZ R61, R2, R201 ;  /* 0x000000c9023d7220 */ /* 0x000fe40000410000 */
[--C-:B----4-:R-:W-:Y:S01]  /*eb90*/  FFMA.FTZ R5, R14, c[0x0][0x23c], -R208.reuse ;  /* 0x00008f000e057a23 */ /* 0x110fe200000108d0 */
[----:B------:R2:W-:Y:S01]  /*eba0*/  MUFU.EX2 R8, R4 ;  /* 0x0000000400087308 */ /* 0x0005e20000000800 */
[----:B------:R-:W-:Y:S01]  /*ebb0*/  F2FP.BF16.PACK_AB R140, R246, R236 ;  /* 0x000000ecf68c723e */ /* 0x000fe200000010ff */
[C---:B------:R-:W-:Y:S02]  /*ebc0*/  FMUL.FTZ R70, R133.reuse, R70 ;  /* 0x0000004685467220 */ /* 0x040fe40000410000 */
[----:B------:R-:W-:Y:S02]  /*ebd0*/  FMUL.FTZ R71, R133, R71 ;  /* 0x0000004785477220 */ /* 0x000fe40000410000 */
[C---:B------:R-:W-:Y:S02]  /*ebe0*/  FMUL.FTZ R72, R2.reuse, R72 ;  /* 0x0000004802487220 */ /* 0x040fe40000410000 */
[C---:B------:R-:W-:Y:S02]  /*ebf0*/  FMUL.FTZ R73, R2.reuse, R73 ;  /* 0x0000004902497220 */ /* 0x040fe40000410000 */
[----:B------:R3:W-:Y:S01]  /*ec00*/  MUFU.EX2 R238, R5 ;  /* 0x0000000500ee7308 */ /* 0x0007e20000000800 */
[C---:B------:R-:W-:Y:S02]  /*ec10*/  FMUL.FTZ R76, R2.reuse, R76 ;  /* 0x0000004c024c7220 */ /* 0x040fe40000410000 */
[----:B------:R-:W-:Y:S02]  /*ec20*/  FMUL.FTZ R77, R2, R77 ;  /* 0x0000004d024d7220 */ /* 0x000fe40000410000 */
[C---:B-1----:R-:W-:Y:S02]  /*ec30*/  FMUL.FTZ R10, R0.reuse, R146 ;  /* 0x00000092000a7220 */ /* 0x042fe40000410000 */
[C---:B------:R-:W-:Y:S02]  /*ec40*/  FMUL.FTZ R11, R0.reuse, R147 ;  /* 0x00000093000b7220 */ /* 0x040fe40000410000 */
[C---:B------:R-:W-:Y:S01]  /*ec50*/  FMUL.FTZ R14, R0.reuse, R154 ;  /* 0x0000009a000e7220 */ /* 0x040fe20000410000 */
[----:B------:R-:W-:Y:S01]  /*ec60*/  MOV R154, R47 ;  /* 0x0000002f009a7202 */ /* 0x000fe20000000f00 */
[----:B------:R-:W-:Y:S01]  /*ec70*/  FMUL.FTZ R27, R0, R167 ;  /* 0x000000a7001b7220 */ /* 0x000fe20000410000 */
[----:B------:R-:W-:Y:S01]  /*ec80*/  MOV R167, R28 ;  /* 0x0000001c00a77202 */ /* 0x000fe20000000f00 */
[----:B------:R-:W-:Y:S01]  /*ec90*/  FMUL.FTZ R28, R2, R168 ;  /* 0x000000a8021c7220 */ /* 0x000fe20000410000 */
[----:B------:R-:W-:Y:S01]  /*eca0*/  MOV R168, R29 ;  /* 0x0000001d00a87202 */ /* 0x000fe20000000f00 */
[--C-:B--2---:R-:W-:Y:S02]  /*ecb0*/  FFMA.FTZ R4, R216, c[0x0][0x23c], -R208.reuse ;  /* 0x00008f00d8047a23 */ /* 0x104fe400000108d0 */
[----:B------:R-:W-:Y:S01]  /*ecc0*/  FMUL.FTZ R29, R2, R169 ;  /* 0x000000a9021d7220 */ /* 0x000fe20000410000 */
[----:B------:R-:W-:Y:S01]  /*ecd0*/  MOV R169, R55 ;  /* 0x0000003700a97202 */ /* 0x000fe20000000f00 */
[----:B------:R1:W-:Y:S01]  /*ece0*/  MUFU.EX2 R245, R4 ;  /* 0x0000000400f57308 */ /* 0x0003e20000000800 */
[C---:B------:R-:W-:Y:S01]  /*ecf0*/  FMUL.FTZ R26, R0.reuse, R166 ;  /* 0x000000a6001a7220 */ /* 0x040fe20000410000 */
[----:B------:R-:W-:Y:S01]  /*ed00*/  MOV R166, R49 ;  /* 0x0000003100a67202 */ /* 0x000fe20000000f00 */
[----:B------:R-:W-:Y:S02]  /*ed10*/  FMUL.FTZ R47, R0, R187 ;  /* 0x000000bb002f7220 */ /* 0x000fe40000410000 */
[C---:B---3--:R-:W-:Y:S02]  /*ed20*/  FMUL.FTZ R5, R132.reuse, R149 ;  /* 0x0000009584057220 */ /* 0x048fe40000410000 */
[----:B------:R-:W-:Y:S02]  /*ed30*/  FMUL.FTZ R49, R132, R189 ;  /* 0x000000bd84317220 */ /* 0x000fe40000410000 */
        /* <DEDUP_REMOVED lines=8> */
[--C-:B-1----:R-:W-:Y:S02]  /*edc0*/  FFMA.FTZ R4, R15, c[0x0][0x23c], -R139.reuse ;  /* 0x00008f000f047a23 */ /* 0x102fe4000001088b */
[C---:B------:R-:W-:Y:S01]  /*edd0*/  FMUL.FTZ R15, R0.reuse, R155 ;  /* 0x0000009b000f7220 */ /* 0x040fe20000410000 */
[----:B------:R-:W-:Y:S01]  /*ede0*/  MOV R155, R46 ;  /* 0x0000002e009b7202 */ /* 0x000fe20000000f00 */
[----:B------:R1:W-:Y:S01]  /*edf0*/  MUFU.EX2 R242, R4 ;  /* 0x0000000400f27308 */ /* 0x0003e20000000800 */
[----:B------:R-:W-:Y:S02]  /*ee00*/  FMUL.FTZ R46, R0, R186 ;  /* 0x000000ba002e7220 */ /* 0x000fe40000410000 */
[C---:B------:R-:W-:Y:S02]  /*ee10*/  FMUL.FTZ R82, R133.reuse, R82 ;  /* 0x0000005285527220 */ /* 0x040fe40000410000 */
[C---:B------:R-:W-:Y:S02]  /*ee20*/  FMUL.FTZ R83, R133.reuse, R83 ;  /* 0x0000005385537220 */ /* 0x040fe40000410000 */
[C---:B------:R-:W-:Y:S02]  /*ee30*/  FMUL.FTZ R86, R133.reuse, R86 ;  /* 0x0000005685567220 */ /* 0x040fe40000410000 */
[----:B------:R-:W-:Y:S02]  /*ee40*/  FMUL.FTZ R87, R133, R87 ;  /* 0x0000005785577220 */ /* 0x000fe40000410000 */
[C---:B------:R-:W-:Y:S02]  /*ee50*/  FMUL.FTZ R88, R2.reuse, R88 ;  /* 0x0000005802587220 */ /* 0x040fe40000410000 */
[----:B------:R-:W-:Y:S02]  /*ee60*/  FMUL.FTZ R89, R2, R89 ;  /* 0x0000005902597220 */ /* 0x000fe40000410000 */
[C---:B------:R-:W-:Y:S02]  /*ee70*/  FMUL.FTZ R90, R0.reuse, R90 ;  /* 0x0000005a005a7220 */ /* 0x040fe40000410000 */
[----:B------:R-:W-:Y:S02]  /*ee80*/  FMUL.FTZ R91, R0, R91 ;  /* 0x0000005b005b7220 */ /* 0x000fe40000410000 */
[C---:B------:R-:W-:Y:S02]  /*ee90*/  FMUL.FTZ R92, R2.reuse, R92 ;  /* 0x0000005c025c7220 */ /* 0x040fe40000410000 */
[----:B------:R-:W-:Y:S02]  /*eea0*/  FMUL.FTZ R93, R2, R93 ;  /* 0x0000005d025d7220 */ /* 0x000fe40000410000 */
[----:B------:R-:W-:Y:S02]  /*eeb0*/  FMUL.FTZ R94, R0, R94 ;  /* 0x0000005e005e7220 */ /* 0x000fe40000410000 */
[--C-:B-1----:R-:W-:Y:S02]  /*eec0*/  FFMA.FTZ R4, R13, c[0x0][0x23c], -R139.reuse ;  /* 0x00008f000d047a23 */ /* 0x102fe4000001088b */
[----:B------:R-:W-:Y:S01]  /*eed0*/  FMUL.FTZ R13, R2, R153 ;  /* 0x00000099020d7220 */ /* 0x000fe20000410000 */
[----:B------:R-:W-:Y:S01]  /*eee0*/  MOV R153, R54 ;  /* 0x0000003600997202 */ /* 0x000fe20000000f00 */
[----:B------:R-:W1:Y:S01]  /*eef0*/  MUFU.EX2 R239, R4 ;  /* 0x0000000400ef7308 */ /* 0x000e620000000800 */
        /* <DEDUP_REMOVED lines=11> */
[----:B------:R-:W-:Y:S01]  /*efb0*/  FMUL.FTZ R110, R0, R110 ;  /* 0x0000006e006e7220 */ /* 0x000fe20000410000 */
[----:B-1----:R-:W-:Y:S01]  /*efc0*/  F2FP.BF16.PACK_AB R142, R239, R242 ;  /* 0x000000f2ef8e723e */ /* 0x002fe200000010ff */
[--C-:B------:R-:W-:Y:S02]  /*efd0*/  FFMA.FTZ R4, R12, c[0x0][0x23c], -R208.reuse ;  /* 0x00008f000c047a23 */ /* 0x100fe400000108d0 */
[C---:B------:R-:W-:Y:S01]  /*efe0*/  FMUL.FTZ R12, R2.reuse, R152 ;  /* 0x00000098020c7220 */ /* 0x040fe20000410000 */
[----:B------:R-:W-:Y:S01]  /*eff0*/  MOV R152, R40 ;  /* 0x0000002800987202 */ /* 0x000fe20000000f00 */
[----:B------:R1:W2:Y:S01]  /*f000*/  MUFU.EX2 R241, R4 ;  /* 0x0000000400f17308 */ /* 0x0002a20000000800 */
[----:B------:R-:W-:Y:S02]  /*f010*/  FMUL.FTZ R40, R2, R180 ;  /* 0x000000b402287220 */ /* 0x000fe40000410000 */
[----:B------:R-:W-:Y:S02]  /*f020*/  FMUL.FTZ R111, R0, R111 ;  /* 0x0000006f006f7220 */ /* 0x000fe40000410000 */
[--C-:B------:R-:W-:Y:S02]  /*f030*/  FFMA.FTZ R152, R152, c[0x0][0x23c], -R139.reuse ;  /* 0x00008f0098987a23 */ /* 0x100fe4000001088b */
[----:B------:R-:W-:Y:S02]  /*f040*/  FFMA.FTZ R213, R213, c[0x0][0x23c], -R139 ;  /* 0x00008f00d5d57a23 */ /* 0x000fe4000001088b */
[----:B------:R-:W-:Y:S02]  /*f050*/  FFMA.FTZ R215, R215, c[0x0][0x23c], -R208 ;  /* 0x00008f00d7d77a23 */ /* 0x000fe400000108d0 */
[--C-:B------:R-:W-:Y:S02]  /*f060*/  FFMA.FTZ R223, R223, c[0x0][0x23c], -R209.reuse ;  /* 0x00008f00dfdf7a23 */ /* 0x100fe400000108d1 */
[--C-:B------:R-:W-:Y:S02]  /*f070*/  FFMA.FTZ R222, R222, c[0x0][0x23c], -R209.reuse ;  /* 0x00008f00dede7a23 */ /* 0x100fe400000108d1 */
[--C-:B------:R-:W-:Y:S02]  /*f080*/  FFMA.FTZ R221, R221, c[0x0][0x23c], -R209.reuse ;  /* 0x00008f00dddd7a23 */ /* 0x100fe400000108d1 */
[C---:B------:R-:W-:Y:S02]  /*f090*/  FMUL.FTZ R113, R132.reuse, R113 ;  /* 0x0000007184717220 */ /* 0x040fe40000410000 */
[C---:B------:R-:W-:Y:S02]  /*f0a0*/  FMUL.FTZ R114, R133.reuse, R114 ;  /* 0x0000007285727220 */ /* 0x040fe40000410000 */
[----:B------:R-:W-:Y:S02]  /*f0b0*/  FMUL.FTZ R115, R133, R115 ;  /* 0x0000007385737220 */ /* 0x000fe40000410000 */
[----:B------:R-:W-:Y:S02]  /*f0c0*/  FMUL.FTZ R116, R132, R116 ;  /* 0x0000007484747220 */ /* 0x000fe40000410000 */
[--C-:B-1----:R-:W-:Y:S02]  /*f0d0*/  FFMA.FTZ R4, R210, c[0x0][0x23c], -R209.reuse ;  /* 0x00008f00d2047a23 */ /* 0x102fe400000108d1 */
[----:B------:R-:W-:Y:S02]  /*f0e0*/  FMUL.FTZ R210, R3, c[0x0][0x23c] ;  /* 0x00008f0003d27a20 */ /* 0x000fe40000410000 */
[----:B------:R1:W3:Y:S01]  /*f0f0*/  MUFU.EX2 R9, R4 ;  /* 0x0000000400097308 */ /* 0x0002e20000000800 */
[----:B------:R-:W-:Y:S02]  /*f100*/  FMUL.FTZ R117, R132, R117 ;  /* 0x0000007584757220 */ /* 0x000fe40000410000 */
[----:B------:R-:W-:Y:S01]  /*f110*/  FSEL R210, R210, RZ, P1 ;  /* 0x000000ffd2d27208 */ /* 0x000fe20000800000 */
[C---:B------:R-:W-:Y:S02]  /*f120*/  FMUL.FTZ R118, R133.reuse, R118 ;  /* 0x0000007685767220 */ /* 0x040fe40000410000 */
[----:B------:R-:W-:Y:S02]  /*f130*/  FMUL.FTZ R119, R133, R119 ;  /* 0x0000007785777220 */ /* 0x000fe40000410000 */
[----:B------:R-:W-:Y:S02]  /*f140*/  FFMA.FTZ R153, R153, c[0x0][0x23c], -R210 ;  /* 0x00008f0099997a23 */ /* 0x000fe400000108d2 */
[C---:B------:R-:W-:Y:S02]  /*f150*/  FMUL.FTZ R120, R2.reuse, R120 ;  /* 0x0000007802787220 */ /* 0x040fe40000410000 */
[----:B------:R-:W-:Y:S02]  /*f160*/  FMUL.FTZ R121, R2, R121 ;  /* 0x0000007902797220 */ /* 0x000fe40000410000 */
[C---:B------:R-:W-:Y:S02]  /*f170*/  FMUL.FTZ R122, R0.reuse, R122 ;  /* 0x0000007a007a7220 */ /* 0x040fe40000410000 */
[----:B------:R-:W-:Y:S02]  /*f180*/  FMUL.FTZ R123, R0, R123 ;  /* 0x0000007b007b7220 */ /* 0x000fe40000410000 */
[C---:B------:R-:W-:Y:S02]  /*f190*/  FMUL.FTZ R124, R2.reuse, R124 ;  /* 0x0000007c027c7220 */ /* 0x040fe40000410000 */
[----:B------:R-:W-:Y:S02]  /*f1a0*/  FMUL.FTZ R125, R2, R125 ;  /* 0x0000007d027d7220 */ /* 0x000fe40000410000 */
[----:B------:R-:W-:Y:S02]  /*f1b0*/  FMUL.FTZ R126, R0, R126 ;  /* 0x0000007e007e7220 */ /* 0x000fe40000410000 */
[--C-:B-1----:R-:W-:Y:S01]  /*f1c0*/  FFMA.FTZ R4, R224, c[0x0][0x23c], -R209.reuse ;  /* 0x00008f00e0047a23 */ /* 0x102fe200000108d1 */
[----:B------:R-:W-:Y:S01]  /*f1d0*/  MOV R224, R16 ;  /* 0x0000001000e07202 */ /* 0x000fe20000000f00 */
[----:B------:R-:W-:Y:S01]  /*f1e0*/  FMUL.FTZ R16, R132, R156 ;  /* 0x0000009c84107220 */ /* 0x000fe20000410000 */
[----:B------:R-:W-:Y:S01]  /*f1f0*/  MOV R156, R31 ;  /* 0x0000001f009c7202 */ /* 0x000fe20000000f00 */
[----:B------:R1:W-:Y:S01]  /*f200*/  MUFU.EX2 R244, R4 ;  /* 0x0000000400f47308 */ /* 0x0003e20000000800 */
[----:B------:R-:W-:Y:S01]  /*f210*/  FMUL.FTZ R31, R0, R171 ;  /* 0x000000ab001f7220 */ /* 0x000fe20000410000 */
[----:B------:R-:W-:Y:S01]  /*f220*/  MOV R171, R48 ;  /* 0x0000003000ab7202 */ /* 0x000fe20000000f00 */
[----:B------:R-:W-:Y:S02]  /*f230*/  FMUL.FTZ R48, R132, R188 ;  /* 0x000000bc84307220 */ /* 0x000fe40000410000 */
[----:B------:R-:W-:Y:S02]  /*f240*/  FFMA.FTZ R156, R156, c[0x0][0x23c], -R209 ;  /* 0x00008f009c9c7a23 */ /* 0x000fe400000108d1 */
[----:B------:R-:W-:Y:S02]  /*f250*/  FMUL.FTZ R127, R0, R127 ;  /* 0x0000007f007f7220 */ /* 0x000fe40000410000 */
[C---:B------:R-:W-:Y:S01]  /*f260*/  FMUL.FTZ R128, R132.reuse, R128 ;  /* 0x0000008084807220 */ /* 0x040fe20000410000 */
[----:B------:R-:W-:Y:S01]  /*f270*/  MUFU.EX2 R185, R156 ;  /* 0x0000009c00b97308 */ /* 0x000fe20000000800 */
[----:B------:R-:W-:Y:S02]  /*f280*/  FMUL.FTZ R129, R132, R129 ;  /* 0x0000008184817220 */ /* 0x000fe40000410000 */
[C---:B------:R-:W-:Y:S02]  /*f290*/  FMUL.FTZ R130, R133.reuse, R130 ;  /* 0x0000008285827220 */ /* 0x040fe40000410000 */
[----:B------:R-:W-:Y:S02]  /*f2a0*/  FMUL.FTZ R131, R133, R131 ;  /* 0x0000008385837220 */ /* 0x000fe40000410000 */
[--C-:B------:R-:W-:Y:S02]  /*f2b0*/  FFMA.FTZ R251, R251, c[0x0][0x23c], -R208.reuse ;  /* 0x00008f00fbfb7a23 */ /* 0x100fe400000108d0 */
[----:B------:R-:W-:Y:S02]  /*f2c0*/  FFMA.FTZ R249, R249, c[0x0][0x23c], -R208 ;  /* 0x00008f00f9f97a23 */ /* 0x000fe400000108d0 */
[--C-:B------:R-:W-:Y:S02]  /*f2d0*/  FFMA.FTZ R227, R227, c[0x0][0x23c], -R139.reuse ;  /* 0x00008f00e3e37a23 */ /* 0x100fe4000001088b */
[----:B------:R-:W-:Y:S01]  /*f2e0*/  FFMA.FTZ R226, R226, c[0x0][0x23c], -R139 ;  /* 0x00008f00e2e27a23 */ /* 0x000fe2000001088b */
[----:B------:R-:W-:Y:S01]  /*f2f0*/  MUFU.EX2 R251, R251 ;  /* 0x000000fb00fb7308 */ /* 0x000fe20000000800 */
[--C-:B-1----:R-:W-:Y:S01]  /*f300*/  FFMA.FTZ R4, R143, c[0x0][0x23c], -R210.reuse ;  /* 0x00008f008f047a23 */ /* 0x102fe200000108d2 */
[----:B--2---:R-:W-:Y:S01]  /*f310*/  F2FP.BF16.PACK_AB R143, R238, R241 ;  /* 0x000000f1ee8f723e */ /* 0x004fe200000010ff */
[--C-:B------:R-:W-:Y:S07]  /*f320*/  FFMA.FTZ R138, R138, c[0x0][0x23c], -R210.reuse ;  /* 0x00008f008a8a7a23 */ /* 0x100fee00000108d2 */
[----:B------:R1:W-:Y:S10]  /*f330*/  MUFU.EX2 R216, R4 ;  /* 0x0000000400d87308 */ /* 0x0003f40000000800 */
[----:B------:R-:W-:Y:S10]  /*f340*/  MUFU.EX2 R249, R249 ;  /* 0x000000f900f97308 */ /* 0x000ff40000000800 */
[----:B------:R-:W-:Y:S01]  /*f350*/  MUFU.EX2 R138, R138 ;  /* 0x0000008a008a7308 */ /* 0x000fe20000000800 */
[--C-:B-1----:R-:W-:Y:S01]  /*f360*/  FFMA.FTZ R4, R225, c[0x0][0x23c], -R210.reuse ;  /* 0x00008f00e1047a23 */ /* 0x102fe200000108d2 */
[----:B---3--:R-:W-:Y:S01]  /*f370*/  MOV R225, R9 ;  /* 0x0000000900e17202 */ /* 0x008fe20000000f00 */
[--C-:B------:R-:W-:Y:S07]  /*f380*/  FFMA.FTZ R9, R219, c[0x0][0x23c], -R209.reuse ;  /* 0x00008f00db097a23 */ /* 0x100fee00000108d1 */
[----:B------:R1:W2:Y:S10]  /*f390*/  MUFU.EX2 R243, R4 ;  /* 0x0000000400f37308 */ /* 0x0002b40000000800 */
[----:B------:R3:W-:Y:S01]  /*f3a0*/  MUFU.EX2 R219, R9 ;  /* 0x0000000900db7308 */ /* 0x0007e20000000800 */
[--C-:B-1----:R-:W-:Y:S09]  /*f3b0*/  FFMA.FTZ R4, R211, c[0x0][0x23c], -R209.reuse ;  /* 0x00008f00d3047a23 */ /* 0x102ff200000108d1 */
[----:B------:R1:W4:Y:S01]  /*f3c0*/  MUFU.EX2 R240, R4 ;  /* 0x0000000400f07308 */ /* 0x0003220000000800 */
[----:B---3--:R-:W-:Y:S01]  /*f3d0*/  FMUL.FTZ R9, R2, R145 ;  /* 0x0000009102097220 */ /* 0x008fe20000410000 */
[----:B--2---:R-:W-:Y:S01]  /*f3e0*/  F2FP.BF16.PACK_AB R145, R243, R216 ;  /* 0x000000d8f391723e */ /* 0x004fe200000010ff */
[--C-:B-1----:R-:W-:Y:S01]  /*f3f0*/  FFMA.FTZ R4, R218, c[0x0][0x23c], -R210.reuse ;  /* 0x00008f00da047a23 */ /* 0x102fe200000108d2 */
[----:B------:R-:W-:Y:S01]  /*f400*/  MOV R218, R8 ;  /* 0x0000000800da7202 */ /* 0x000fe20000000f00 */
[----:B------:R-:W-:Y:S01]  /*f410*/  FMUL.FTZ R8, R2, R144 ;  /* 0x0000009002087220 */ /* 0x000fe20000410000 */
[----:B------:R-:W-:Y:S04]  /*f420*/  F2FP.BF16.PACK_AB R144, R244, R225 ;  /* 0x000000e1f490723e */ /* 0x000fe800000010ff */
[----:B------:R1:W-:Y:S01]  /*f430*/  MUFU.EX2 R211, R4 ;  /* 0x0000000400d37308 */ /* 0x0003e20000000800 */
[----:B------:R-:W-:Y:S02]  /*f440*/  F2FP.BF16.PACK_AB R141, R245, R218 ;  /* 0x000000daf58d723e */ /* 0x000fe400000010ff */
[----:B----4-:R-:W-:Y:S01]  /*f450*/  F2FP.BF16.PACK_AB R146, R219, R240 ;  /* 0x000000f0db92723e */ /* 0x010fe200000010ff */
[----:B-1----:R-:W-:Y:S06]  /*f460*/  FFMA.FTZ R4, R217, c[0x0][0x23c], -R210 ;  /* 0x00008f00d9047a23 */ /* 0x002fec00000108d2 */
[----:B------:R1:W2:Y:S02]  /*f470*/  MUFU.EX2 R217, R4 ;  /* 0x0000000400d97308 */ /* 0x0002a40000000800 */
[C---:B-1----:R-:W-:Y:S01]  /*f480*/  FMUL.FTZ R4, R132.reuse, R148 ;  /* 0x0000009484047220 */ /* 0x042fe20000410000 */
[----:B--2---:R-:W-:Y:S01]  /*f490*/  F2FP.BF16.PACK_AB R147, R217, R211 ;  /* 0x000000d3d993723e */ /* 0x004fe200000010ff */
[----:B------:R-:W-:Y:S05]  /*f4a0*/  LDSM.16.MT88.4 R148, [R230+0xc000] ;  /* 0x00c00000e694783b */ /* 0x000fea0000004200 */
[-C--:B------:R-:W-:Y:S08]  /*f4b0*/  HMMA.16816.F32.BF16 R4, R140, R20.reuse, R4 ;  /* 0x000000148c04723c */ /* 0x080ff00000041804 */
[C---:B------:R-:W-:Y:S07]  /*f4c0*/  HMMA.16816.F32.BF16 R8, R144.reuse, R20, R8 ;  /* 0x000000149008723c */ /* 0x040fee0000041808 */
[C---:B------:R-:W-:Y:S01]  /*f4d0*/  FMUL.FTZ R20, R132.reuse, R160 ;  /* 0x000000a084147220 */ /* 0x040fe20000410000 */
[-C--:B------:R-:W-:Y:S04]  /*f4e0*/  HMMA.16816.F32.BF16 R12, R144, R22.reuse, R12 ;  /* 0x00000016900c723c */ /* 0x080fe8000004180c */
[----:B------:R-:W-:Y:S01]  /*f4f0*/  FMUL.FTZ R21, R132, R161 ;  /* 0x000000a184157220 */ /* 0x000fe20000410000 */
[----:B------:R-:W-:Y:S01]  /*f500*/  MOV R161, R30 ;  /* 0x0000001e00a17202 */ /* 0x000fe20000000f00 */
[----:B------:R-:W-:Y:S01]  /*f510*/  FMUL.FTZ R30, R0, R170 ;  /* 0x000000aa001e7220 */ /* 0x000fe20000410000 */
[----:B------:R-:W-:Y:S01]  /*f520*/  MOV R170, R32 ;  /* 0x0000002000aa7202 */ /* 0x000fe20000000f00 */
[C---:B------:R-:W-:Y:S04]  /*f530*/  HMMA.16816.F32.BF16 R16, R140.reuse, R22, R16 ;  /* 0x000000168c10723c */ /* 0x040fe80000041810 */
[C---:B------:R-:W-:Y:S01]  /*f540*/  FMUL.FTZ R32, R132.reuse, R172 ;  /* 0x000000ac84207220 */ /* 0x040fe20000410000 */
[----:B------:R-:W-:Y:S01]  /*f550*/  MOV R160, R33 ;  /* 0x0000002100a07202 */ /* 0x000fe20000000f00 */
[----:B------:R-:W-:Y:S01]  /*f560*/  FMUL.FTZ R33, R132, R173 ;  /* 0x000000ad84217220 */ /* 0x000fe20000410000 */
[----:B------:R-:W-:Y:S01]  /*f570*/  MOV R172, R51 ;  /* 0x0000003300ac7202 */ /* 0x000fe20000000f00 */
[C---:B------:R-:W-:Y:S01]  /*f580*/  FMUL.FTZ R22, R133.reuse, R162 ;  /* 0x000000a285167220 */ /* 0x040fe20000410000 */
[----:B------:R-:W-:Y:S03]  /*f590*/  MOV R162, R25 ;  /* 0x0000001900a27202 */ /* 0x000fe60000000f00 */
[C---:B------:R-:W-:Y:S01]  /*f5a0*/  FMUL.FTZ R23, R133.reuse, R163 ;  /* 0x000000a385177220 */ /* 0x040fe20000410000 */
[----:B------:R-:W-:Y:S01]  /*f5b0*/  MOV R163, R24 ;  /* 0x0000001800a37202 */ /* 0x000fe20000000f00 */
[C---:B------:R-:W-:Y:S01]  /*f5c0*/  FMUL.FTZ R24, R2.reuse, R164 ;  /* 0x000000a402187220 */ /* 0x040fe20000410000 */
[----:B------:R-:W-:Y:S01]  /*f5d0*/  MOV R164, R52 ;  /* 0x0000003400a47202 */ /* 0x000fe20000000f00 */
[----:B------:R-:W-:Y:S01]  /*f5e0*/  FMUL.FTZ R25, R2, R165 ;  /* 0x000000a502197220 */ /* 0x000fe20000410000 */
[----:B------:R-:W-:Y:S01]  /*f5f0*/  MOV R165, R53 ;  /* 0x0000003500a57202 */ /* 0x000fe20000000f00 */
[C---:B------:R-:W-:Y:S01]  /*f600*/  FMUL.FTZ R51, R133.reuse, R191 ;  /* 0x000000bf85337220 */ /* 0x040fe20000410000 */
[-C--:B------:R-:W-:Y:S01]  /*f610*/  HMMA.16816.F32.BF16 R20, R140, R36.reuse, R20 ;  /* 0x000000248c14723c */ /* 0x080fe20000041814 */
[----:B------:R-:W1:Y:S02]  /*f620*/  LDSM.16.MT88.4 R52, [R231+0xc000] ;  /* 0x00c00000e734783b */ /* 0x000e640000004200 */
[--C-:B------:R-:W-:Y:S01]  /*f630*/  FFMA.FTZ R162, R162, c[0x0][0x23c], -R209.reuse ;  /* 0x00008f00a2a27a23 */ /* 0x100fe200000108d1 */
[----:B------:R-:W-:Y:S01]  /*f640*/  MOV R173, R50 ;  /* 0x0000003200ad7202 */ /* 0x000fe20000000f00 */
[C---:B------:R-:W-:Y:S02]  /*f650*/  FMUL.FTZ R50, R133.reuse, R190 ;  /* 0x000000be85327220 */ /* 0x040fe40000410000 */
[----:B------:R-:W-:Y:S01]  /*f660*/  MUFU.EX2 R203, R162 ;  /* 0x000000a200cb7308 */ /* 0x000fe20000000800 */
[C---:B------:R-:W-:Y:S01]  /*f670*/  HMMA.16816.F32.BF16 R24, R144.reuse, R36, R24 ;  /* 0x000000249018723c */ /* 0x040fe20000041818 */
[----:B------:R-:W2:Y:S03]  /*f680*/  LDL.LU R191, [R1+0x1c] ;  /* 0x00001c0001bf7983 */ /* 0x000ea60000300800 */
[----:B------:R-:W-:Y:S01]  /*f690*/  FFMA.FTZ R164, R164, c[0x0][0x23c], -R209 ;  /* 0x00008f00a4a47a23 */ /* 0x000fe200000108d1 */
[----:B------:R-:W3:Y:S02]  /*f6a0*/  LDL.LU R189, [R1+0x20] ;  /* 0x0000200001bd7983 */ /* 0x000ee40000300800 */
[C---:B------:R-:W-:Y:S01]  /*f6b0*/  FMUL.FTZ R36, R132.reuse, R176 ;  /* 0x000000b084247220 */ /* 0x040fe20000410000 */
[-C--:B------:R-:W-:Y:S04]  /*f6c0*/  HMMA.16816.F32.BF16 R28, R144, R38.reuse, R28 ;  /* 0x00000026901c723c */ /* 0x080fe8000004181c */
[----:B------:R-:W-:Y:S01]  /*f6d0*/  FMUL.FTZ R37, R132, R177 ;  /* 0x000000b184257220 */ /* 0x000fe20000410000 */
[----:B------:R-:W-:Y:S01]  /*f6e0*/  MOV R176, R43 ;  /* 0x0000002b00b07202 */ /* 0x000fe20000000f00 */
[C---:B------:R-:W-:Y:S01]  /*f6f0*/  FMUL.FTZ R43, R0.reuse, R183 ;  /* 0x000000b7002b7220 */ /* 0x040fe20000410000 */
[----:B------:R-:W-:Y:S01]  /*f700*/  MOV R177, R42 ;  /* 0x0000002a00b17202 */ /* 0x000fe20000000f00 */
[C---:B------:R-:W-:Y:S04]  /*f710*/  HMMA.16816.F32.BF16 R32, R140.reuse, R38, R32 ;  /* 0x000000268c20723c */ /* 0x040fe80000041820 */
[----:B------:R-:W-:Y:S03]  /*f720*/  FMUL.FTZ R42, R0, R182 ;  /* 0x000000b6002a7220 */ /* 0x000fe60000410000 */
[C---:B------:R-:W-:Y:S02]  /*f730*/  FMUL.FTZ R38, R133.reuse, R178 ;  /* 0x000000b285267220 */ /* 0x040fe40000410000 */
[C---:B------:R-:W-:Y:S07]  /*f740*/  FMUL.FTZ R39, R133.reuse, R179 ;  /* 0x000000b385277220 */ /* 0x040fee0000410000 */
[-C--:B-1----:R-:W-:Y:S08]  /*f750*/  HMMA.16816.F32.BF16 R36, R140, R52.reuse, R36 ;  /* 0x000000348c24723c */ /* 0x082ff00000041824 */
[C---:B------:R-:W-:Y:S07]  /*f760*/  HMMA.16816.F32.BF16 R40, R144.reuse, R52, R40 ;  /* 0x000000349028723c */ /* 0x040fee0000041828 */
[C---:B------:R-:W-:Y:S01]  /*f770*/  FMUL.FTZ R52, R132.reuse, R192 ;  /* 0x000000c084347220 */ /* 0x040fe20000410000 */
[-C--:B------:R-:W-:Y:S01]  /*f780*/  HMMA.16816.F32.BF16 R44, R144, R54.reuse, R44 ;  /* 0x00000036902c723c */ /* 0x080fe2000004182c */
[----:B------:R1:W-:Y:S03]  /*f790*/  MUFU.EX2 R192, R152 ;  /* 0x0000009800c07308 */ /* 0x0003e60000000800 */
[----:B------:R-:W-:Y:S04]  /*f7a0*/  FMUL.FTZ R53, R132, R193 ;  /* 0x000000c184357220 */ /* 0x000fe80000410000 */
[C---:B------:R-:W-:Y:S07]  /*f7b0*/  HMMA.16816.F32.BF16 R48, R140.reuse, R54, R48 ;  /* 0x000000368c30723c */ /* 0x040fee0000041830 */
[C---:B------:R-:W-:Y:S02]  /*f7c0*/  FMUL.FTZ R54, R133.reuse, R194 ;  /* 0x000000c285367220 */ /* 0x040fe40000410000 */
[----:B------:R-:W-:Y:S01]  /*f7d0*/  FMUL.FTZ R55, R133, R195 ;  /* 0x000000c385377220 */ /* 0x000fe20000410000 */
[----:B------:R-:W-:Y:S06]  /*f7e0*/  MUFU.EX2 R194, R213 ;  /* 0x000000d500c27308 */ /* 0x000fec0000000800 */
[-C--:B------:R-:W-:Y:S03]  /*f7f0*/  HMMA.16816.F32.BF16 R52, R140, R148.reuse, R52 ;  /* 0x000000948c34723c */ /* 0x080fe60000041834 */
[----:B-1----:R-:W-:Y:S01]  /*f800*/  FFMA.FTZ R152, R234, c[0x0][0x23c], -R139 ;  /* 0x00008f00ea987a23 */ /* 0x002fe2000001088b */
[----:B------:R-:W-:Y:S04]  /*f810*/  MUFU.EX2 R195, R215 ;  /* 0x000000d700c37308 */ /* 0x000fe80000000800 */
[C---:B------:R-:W-:Y:S06]  /*f820*/  HMMA.16816.F32.BF16 R56, R144.reuse, R148, R56 ;  /* 0x000000949038723c */ /* 0x040fec0000041838 */
[----:B------:R1:W-:Y:S02]  /*f830*/  MUFU.EX2 R234, R152 ;  /* 0x0000009800ea7308 */ /* 0x0003e40000000800 */
[-C--:B------:R-:W-:Y:S08]  /*f840*/  HMMA.16816.F32.BF16 R60, R144, R150.reuse, R60 ;  /* 0x00000096903c723c */ /* 0x080ff0000004183c */
[C---:B------:R-:W-:Y:S01]  /*f850*/  HMMA.16816.F32.BF16 R64, R140.reuse, R150, R64 ;  /* 0x000000968c40723c */ /* 0x040fe20000041840 */
[----:B------:R-:W4:Y:S03]  /*f860*/  LDSM.16.MT88.4 R148, [R228+0xe000] ;  /* 0x00e00000e494783b */ /* 0x000f260000004200 */
[--C-:B-1----:R-:W-:Y:S04]  /*f870*/  FFMA.FTZ R152, R237, c[0x0][0x23c], -R208.reuse ;  /* 0x00008f00ed987a23 */ /* 0x102fe800000108d0 */
[----:B------:R1:W-:Y:S01]  /*f880*/  MUFU.EX2 R237, R152 ;  /* 0x0000009800ed7308 */ /* 0x0003e20000000800 */
[-C--:B----4-:R-:W-:Y:S03]  /*f890*/  HMMA.16816.F32.BF16 R68, R140, R148.reuse, R68 ;  /* 0x000000948c44723c */ /* 0x090fe60000041844 */
[----:B-1----:R-:W-:Y:S01]  /*f8a0*/  FFMA.FTZ R152, R177, c[0x0][0x23c], -R208 ;  /* 0x00008f00b1987a23 */ /* 0x002fe200000108d0 */
[----:B------:R-:W-:Y:S02]  /*f8b0*/  MOV R177, R176 ;  /* 0x000000b000b17202 */ /* 0x000fe40000000f00 */
[----:B------:R-:W-:Y:S02]  /*f8c0*/  MOV R176, R175 ;  /* 0x000000af00b07202 */ /* 0x000fe40000000f00 */
[C---:B------:R-:W-:Y:S04]  /*f8d0*/  HMMA.16816.F32.BF16 R72, R144.reuse, R148, R72 ;  /* 0x000000949048723c */ /* 0x040fe80000041848 */
[----:B------:R-:W-:Y:S02]  /*f8e0*/  MOV R175, R173 ;  /* 0x000000ad00af7202 */ /* 0x000fe40000000f00 */
[----:B------:R-:W-:Y:S02]  /*f8f0*/  MOV R173, R172 ;  /* 0x000000ac00ad7202 */ /* 0x000fe40000000f00 */
[-C--:B------:R-:W-:Y:S04]  /*f900*/  HMMA.16816.F32.BF16 R76, R144, R150.reuse, R76 ;  /* 0x00000096904c723c */ /* 0x080fe8000004184c */
[----:B------:R-:W-:Y:S02]  /*f910*/  MOV R172, R169 ;  /* 0x000000a900ac7202 */ /* 0x000fe40000000f00 */
[----:B------:R-:W-:Y:S02]  /*f920*/  MOV R169, R168 ;  /* 0x000000a800a97202 */ /* 0x000fe40000000f00 */
[C---:B------:R-:W-:Y:S01]  /*f930*/  HMMA.16816.F32.BF16 R80, R140.reuse, R150, R80 ;  /* 0x000000968c50723c */ /* 0x040fe20000041850 */
[----:B------:R-:W1:Y:S03]  /*f940*/  LDSM.16.MT88.4 R148, [R229+0xe000] ;  /* 0x00e00000e594783b */ /* 0x000e660000004200 */
[----:B------:R-:W-:Y:S02]  /*f950*/  MOV R168, R167 ;  /* 0x000000a700a87202 */ /* 0x000fe40000000f00 */
[----:B------:R-:W-:Y:S02]  /*f960*/  MOV R167, R163 ;  /* 0x000000a300a77202 */ /* 0x000fe40000000f00 */
[----:B------:R-:W-:Y:S04]  /*f970*/  MOV R163, R224 ;  /* 0x000000e000a37202 */ /* 0x000fe80000000f00 */
[----:B------:R-:W-:Y:S01]  /*f980*/  MOV R224, R233 ;  /* 0x000000e900e07202 */ /* 0x000fe20000000f00 */
[----:B------:R-:W-:Y:S01]  /*f990*/  FFMA.FTZ R163, R163, c[0x0][0x23c], -R209 ;  /* 0x00008f00a3a37a23 */ /* 0x000fe200000108d1 */
[----:B------:R4:W-:Y:S10]  /*f9a0*/  MUFU.EX2 R233, R152 ;  /* 0x0000009800e97308 */ /* 0x0009f40000000800 */
[----:B------:R-:W-:Y:S01]  /*f9b0*/  MUFU.EX2 R197, R163 ;  /* 0x000000a300c57308 */ /* 0x000fe20000000800 */
[----:B----4-:R-:W-:Y:S01]  /*f9c0*/  FFMA.FTZ R152, R177, c[0x0][0x23c], -R139 ;  /* 0x00008f00b1987a23 */ /* 0x010fe2000001088b */
[----:B------:R-:W-:Y:S01]  /*f9d0*/  MOV R177, R165 ;  /* 0x000000a500b17202 */ /* 0x000fe20000000f00 */
[-C--:B-1----:R-:W-:Y:S07]  /*f9e0*/  HMMA.16816.F32.BF16 R84, R140, R148.reuse, R84 ;  /* 0x000000948c54723c */ /* 0x082fee0000041854 */
[----:B------:R1:W-:Y:S01]  /*f9f0*/  MUFU.EX2 R202, R152 ;  /* 0x0000009800ca7308 */ /* 0x0003e20000000800 */
[----:B------:R-:W-:Y:S01]  /*fa00*/  MOV R165, R161 ;  /* 0x000000a100a57202 */ /* 0x000fe20000000f00 */
[--C-:B------:R-:W-:Y:S03]  /*fa10*/  FFMA.FTZ R177, R177, c[0x0][0x23c], -R210.reuse ;  /* 0x00008f00b1b17a23 */ /* 0x100fe600000108d2 */
[----:B------:R-:W-:Y:S01]  /*fa20*/  MOV R161, R154 ;  /* 0x0000009a00a17202 */ /* 0x000fe20000000f00 */
[C---:B------:R-:W-:Y:S04]  /*fa30*/  HMMA.16816.F32.BF16 R88, R144.reuse, R148, R88 ;  /* 0x000000949058723c */ /* 0x040fe80000041858 */
[--C-:B------:R-:W-:Y:S02]  /*fa40*/  FFMA.FTZ R161, R161, c[0x0][0x23c], -R210.reuse ;  /* 0x00008f00a1a17a23 */ /* 0x100fe400000108d2 */
[----:B------:R-:W-:Y:S02]  /*fa50*/  FFMA.FTZ R165, R165, c[0x0][0x23c], -R209 ;  /* 0x00008f00a5a57a23 */ /* 0x000fe400000108d1 */
[-C--:B------:R-:W-:Y:S01]  /*fa60*/  HMMA.16816.F32.BF16 R92, R144, R150.reuse, R92 ;  /* 0x00000096905c723c */ /* 0x080fe2000004185c */
[----:B------:R-:W-:Y:S07]  /*fa70*/  MUFU.EX2 R200, R161 ;  /* 0x000000a100c87308 */ /* 0x000fee0000000800 */
[C---:B------:R-:W-:Y:S01]  /*fa80*/  HMMA.16816.F32.BF16 R96, R140.reuse, R150, R96 ;  /* 0x000000968c60723c */ /* 0x040fe20000041860 */
[----:B------:R-:W4:Y:S03]  /*fa90*/  LDSM.16.MT88.4 R148, [R231+0xe000] ;  /* 0x00e00000e794783b */ /* 0x000f260000004200 */
[----:B-1----:R-:W-:Y:S01]  /*faa0*/  FFMA.FTZ R152, R176, c[0x0][0x23c], -R139 ;  /* 0x00008f00b0987a23 */ /* 0x002fe2000001088b */
[----:B------:R-:W-:Y:S02]  /*fab0*/  MOV R176, R160 ;  /* 0x000000a000b07202 */ /* 0x000fe40000000f00 */
[----:B------:R-:W-:Y:S01]  /*fac0*/  MOV R160, R155 ;  /* 0x0000009b00a07202 */ /* 0x000fe20000000f00 */
[----:B------:R1:W-:Y:S04]  /*fad0*/  MUFU.EX2 R183, R152 ;  /* 0x0000009800b77308 */ /* 0x0003e80000000800 */
[--C-:B------:R-:W-:Y:S02]  /*fae0*/  FFMA.FTZ R160, R160, c[0x0][0x23c], -R210.reuse ;  /* 0x00008f00a0a07a23 */ /* 0x100fe400000108d2 */
[----:B------:R-:W-:Y:S02]  /*faf0*/  FFMA.FTZ R176, R176, c[0x0][0x23c], -R210 ;  /* 0x00008f00b0b07a23 */ /* 0x000fe400000108d2 */
[----:B-1----:R-:W-:Y:S02]  /*fb00*/  FFMA.FTZ R152, R173, c[0x0][0x23c], -R209 ;  /* 0x00008f00ad987a23 */ /* 0x002fe400000108d1 */
[----:B------:R-:W-:Y:S02]  /*fb10*/  FFMA.FTZ R173, R250, c[0x0][0x23c], -R139 ;  /* 0x00008f00faad7a23 */ /* 0x000fe4000001088b */
[----:B------:R1:W-:Y:S01]  /*fb20*/  MUFU.EX2 R182, R152 ;  /* 0x0000009800b67308 */ /* 0x0003e20000000800 */
[-C--:B----4-:R-:W-:Y:S09]  /*fb30*/  HMMA.16816.F32.BF16 R100, R140, R148.reuse, R100 ;  /* 0x000000948c64723c */ /* 0x090ff20000041864 */
[----:B------:R-:W4:Y:S01]  /*fb40*/  MUFU.EX2 R173, R173 ;  /* 0x000000ad00ad7308 */ /* 0x000f220000000800 */
[C---:B------:R-:W-:Y:S07]  /*fb50*/  HMMA.16816.F32.BF16 R104, R144.reuse, R148, R104 ;  /* 0x000000949068723c */ /* 0x040fee0000041868 */
[--C-:B------:R-:W-:Y:S01]  /*fb60*/  FFMA.FTZ R148, R175, c[0x0][0x23c], -R208.reuse ;  /* 0x00008f00af947a23 */ /* 0x100fe200000108d0 */
[-C--:B------:R-:W-:Y:S01]  /*fb70*/  HMMA.16816.F32.BF16 R108, R144, R150.reuse, R108 ;  /* 0x00000096906c723c */ /* 0x080fe2000004186c */
[----:B------:R-:W-:Y:S03]  /*fb80*/  MUFU.EX2 R250, R227 ;  /* 0x000000e300fa7308 */ /* 0x000fe60000000800 */
[----:B-1----:R-:W-:Y:S02]  /*fb90*/  FFMA.FTZ R152, R232, c[0x0][0x23c], -R209 ;  /* 0x00008f00e8987a23 */ /* 0x002fe400000108d1 */
[--C-:B------:R-:W-:Y:S01]  /*fba0*/  FFMA.FTZ R175, R169, c[0x0][0x23c], -R139.reuse ;  /* 0x00008f00a9af7a23 */ /* 0x100fe2000001088b */
[----:B------:R-:W-:Y:S01]  /*fbb0*/  MOV R169, R168 ;  /* 0x000000a800a97202 */ /* 0x000fe20000000f00 */
[C---:B------:R-:W-:Y:S03]  /*fbc0*/  HMMA.16816.F32.BF16 R112, R140.reuse, R150, R112 ;  /* 0x000000968c70723c */ /* 0x040fe60000041870 */
[----:B------:R1:W-:Y:S01]  /*fbd0*/  MUFU.EX2 R181, R148 ;  /* 0x0000009400b57308 */ /* 0x0003e20000000800 */
[----:B------:R-:W-:Y:S02]  /*fbe0*/  MOV R168, R167 ;  /* 0x000000a700a87202 */ /* 0x000fe40000000f00 */
[----:B------:R-:W-:Y:S06]  /*fbf0*/  MOV R167, R235 ;  /* 0x000000eb00a77202 */ /* 0x000fec0000000f00 */
[----:B------:R-:W-:Y:S01]  /*fc00*/  MOV R179, R167 ;  /* 0x000000a700b37202 */ /* 0x000fe20000000f00 */
[----:B------:R2:W-:Y:S01]  /*fc10*/  MUFU.EX2 R232, R152 ;  /* 0x0000009800e87308 */ /* 0x0005e20000000800 */
[--C-:B------:R-:W-:Y:S09]  /*fc20*/  FFMA.FTZ R167, R252, c[0x0][0x23c], -R208.reuse ;  /* 0x00008f00fca77a23 */ /* 0x100ff200000108d0 */
[----:B------:R3:W-:Y:S01]  /*fc30*/  MUFU.EX2 R235, R153 ;  /* 0x0000009900eb7308 */ /* 0x0007e20000000800 */
[--C-:B-1----:R-:W-:Y:S02]  /*fc40*/  FFMA.FTZ R148, R174, c[0x0][0x23c], -R208.reuse ;  /* 0x00008f00ae947a23 */ /* 0x102fe400000108d0 */
[--C-:B------:R-:W-:Y:S02]  /*fc50*/  FFMA.FTZ R174, R171, c[0x0][0x23c], -R139.reuse ;  /* 0x00008f00abae7a23 */ /* 0x100fe4000001088b */
[----:B------:R-:W-:Y:S01]  /*fc60*/  FFMA.FTZ R171, R169, c[0x0][0x23c], -R208 ;  /* 0x00008f00a9ab7a23 */ /* 0x000fe200000108d0 */
[----:B------:R-:W-:Y:S04]  /*fc70*/  MOV R169, R159 ;  /* 0x0000009f00a97202 */ /* 0x000fe80000000f00 */
[----:B------:R1:W-:Y:S01]  /*fc80*/  MUFU.EX2 R186, R148 ;  /* 0x0000009400ba7308 */ /* 0x0003e20000000800 */
[--C-:B--2---:R-:W-:Y:S02]  /*fc90*/  FFMA.FTZ R152, R172, c[0x0][0x23c], -R210.reuse ;  /* 0x00008f00ac987a23 */ /* 0x104fe400000108d2 */
[--C-:B------:R-:W-:Y:S02]  /*fca0*/  FFMA.FTZ R172, R248, c[0x0][0x23c], -R139.reuse ;  /* 0x00008f00f8ac7a23 */ /* 0x100fe4000001088b */
[----:B------:R-:W-:Y:S05]  /*fcb0*/  FFMA.FTZ R139, R212, c[0x0][0x23c], -R139 ;  /* 0x00008f00d48b7a23 */ /* 0x000fea000001088b */
[----:B------:R-:W2:Y:S01]  /*fcc0*/  MUFU.EX2 R178, R152 ;  /* 0x0000009800b27308 */ /* 0x000ea20000000800 */
[----:B------:R-:W-:Y:S02]  /*fcd0*/  FFMA.FTZ R169, R169, c[0x0][0x23c], -R210 ;  /* 0x00008f00a9a97a23 */ /* 0x000fe400000108d2 */
[--C-:B---3--:R-:W-:Y:S02]  /*fce0*/  FFMA.FTZ R153, R170, c[0x0][0x23c], -R209.reuse ;  /* 0x00008f00aa997a23 */ /* 0x108fe400000108d1 */
[--C-:B------:R-:W-:Y:S02]  /*fcf0*/  FFMA.FTZ R170, R168, c[0x0][0x23c], -R208.reuse ;  /* 0x00008f00a8aa7a23 */ /* 0x100fe400000108d0 */
[--C-:B------:R-:W-:Y:S01]  /*fd00*/  FFMA.FTZ R168, R166, c[0x0][0x23c], -R208.reuse ;  /* 0x00008f00a6a87a23 */ /* 0x100fe200000108d0 */
[----:B------:R-:W-:Y:S02]  /*fd10*/  MOV R166, R158 ;  /* 0x0000009e00a67202 */ /* 0x000fe40000000f00 */
[----:B------:R3:W2:Y:S01]  /*fd20*/  MUFU.EX2 R180, R153 ;  /* 0x0000009900b47308 */ /* 0x0006a20000000800 */
[----:B------:R-:W-:Y:S02]  /*fd30*/  FFMA.FTZ R208, R214, c[0x0][0x23c], -R208 ;  /* 0x00008f00d6d07a23 */ /* 0x000fe400000108d0 */
[----:B------:R-:W-:Y:S01]  /*fd40*/  LDSM.16.MT88.4 R212, [R228+0xf800] ;  /* 0x00f80000e4d4783b */ /* 0x000fe20000004200 */
[----:B------:R-:W-:Y:S02]  /*fd50*/  FFMA.FTZ R209, R220, c[0x0][0x23c], -R209 ;  /* 0x00008f00dcd17a23 */ /* 0x000fe400000108d1 */
[--C-:B------:R-:W-:Y:S04]  /*fd60*/  FFMA.FTZ R166, R166, c[0x0][0x23c], -R210.reuse ;  /* 0x00008f00a6a67a23 */ /* 0x100fe800000108d2 */
[----:B------:R2:W-:Y:S01]  /*fd70*/  MUFU.EX2 R190, R172 ;  /* 0x000000ac00be7308 */ /* 0x0005e20000000800 */
[----:B-1----:R-:W1:Y:S09]  /*fd80*/  LDSM.16.MT88.4 R148, [R230+0xe000] ;  /* 0x00e00000e694783b */ /* 0x002e720000004200 */
[----:B------:R4:W-:Y:S01]  /*fd90*/  MUFU.EX2 R196, R171 ;  /* 0x000000ab00c47308 */ /* 0x0009e20000000800 */
[----:B---3--:R-:W3:Y:S09]  /*fda0*/  LDSM.16.MT88.4 R152, [R228+0xc800] ;  /* 0x00c80000e498783b */ /* 0x008ef20000004200 */
[----:B------:R1:W-:Y:S01]  /*fdb0*/  MUFU.EX2 R188, R167 ;  /* 0x000000a700bc7308 */ /* 0x0003e20000000800 */
[----:B--2---:R-:W2:Y:S09]  /*fdc0*/  LDL.LU R172, [R1+0x24] ;  /* 0x0000240001ac7983 */ /* 0x004eb20000300800 */
[----:B------:R-:W-:Y:S01]  /*fdd0*/  MUFU.EX2 R193, R175 ;  /* 0x000000af00c17308 */ /* 0x000fe20000000800 */
[----:B----4-:R-:W4:Y:S09]  /*fde0*/  LDL.LU R171, [R1+0x28] ;  /* 0x0000280001ab7983 */ /* 0x010f320000300800 */
[----:B------:R-:W-:Y:S01]  /*fdf0*/  MUFU.EX2 R201, R174 ;  /* 0x000000ae00c97308 */ /* 0x000fe20000000800 */
[-C--:B-1----:R-:W-:Y:S03]  /*fe00*/  HMMA.16816.F32.BF16 R116, R140, R148.reuse, R116 ;  /* 0x000000948c74723c */ /* 0x082fe60000041874 */
[----:B------:R-:W-:Y:S05]  /*fe10*/  MOV R167, R173 ;  /* 0x000000ad00a77202 */ /* 0x000fea0000000f00 */
[C---:B------:R-:W-:Y:S01]  /*fe20*/  HMMA.16816.F32.BF16 R120, R144.reuse, R148, R120 ;  /* 0x000000949078723c */ /* 0x040fe20000041878 */
[----:B------:R-:W-:Y:S06]  /*fe30*/  MUFU.EX2 R248, R223 ;  /* 0x000000df00f87308 */ /* 0x000fec0000000800 */
[--C-:B------:R-:W-:Y:S01]  /*fe40*/  FFMA.FTZ R148, R157, c[0x0][0x23c], -R210.reuse ;  /* 0x00008f009d947a23 */ /* 0x100fe200000108d2 */
[-C--:B------:R-:W-:Y:S01]  /*fe50*/  HMMA.16816.F32.BF16 R124, R144, R150.reuse, R124 ;  /* 0x00000096907c723c */ /* 0x080fe2000004187c */
[----:B------:R-:W1:Y:S02]  /*fe60*/  LDSM.16.MT88.4 R156, [R229+0xc800] ;  /* 0x00c80000e59c783b */ /* 0x000e640000004200 */
[----:B------:R3:W-:Y:S04]  /*fe70*/  MUFU.EX2 R184, R148 ;  /* 0x0000009400b87308 */ /* 0x0007e80000000800 */
[--C-:B------:R-:W-:Y:S01]  /*fe80*/  FFMA.FTZ R144, R179, c[0x0][0x23c], -R210.reuse ;  /* 0x00008f00b3907a23 */ /* 0x100fe200000108d2 */
[----:B------:R-:W-:Y:S04]  /*fe90*/  HMMA.16816.F32.BF16 R128, R140, R150, R128 ;  /* 0x000000968c80723c */ /* 0x000fe80000041880 */
[----:B------:R-:W-:Y:S01]  /*fea0*/  F2FP.BF16.PACK_AB R145, R178, R235 ;  /* 0x000000ebb291723e */ /* 0x000fe200000010ff */
[----:B------:R1:W1:Y:S01]  /*feb0*/  MUFU.EX2 R179, R144 ;  /* 0x0000009000b37308 */ /* 0x0002620000000800 */
[----:B------:R-:W-:Y:S01]  /*fec0*/  F2FP.BF16.PACK_AB R146, R185, R180 ;  /* 0x000000b4b992723e */ /* 0x000fe200000010ff */
[----:B------:R-:W-:Y:S01]  /*fed0*/  FFMA.FTZ R210, R135, c[0x0][0x23c], -R210 ;  /* 0x00008f0087d27a23 */ /* 0x000fe200000108d2 */
[----:B------:R-:W-:Y:S04]  /*fee0*/  F2FP.BF16.PACK_AB R140, R234, R192 ;  /* 0x000000c0ea8c723e */ /* 0x000fe800000010ff */
[----:B------:R-:W-:Y:S02]  /*fef0*/  F2FP.BF16.PACK_AB R141, R233, R237 ;  /* 0x000000ede98d723e */ /* 0x000fe400000010ff */
[----:B------:R-:W-:Y:S01]  /*ff00*/  F2FP.BF16.PACK_AB R142, R183, R202 ;  /* 0x000000cab78e723e */ /* 0x000fe200000010ff */
[----:B------:R-:W-:Y:S01]  /*ff10*/  MUFU.EX2 R227, R222 ;  /* 0x000000de00e37308 */ /* 0x000fe20000000800 */
[----:B------:R-:W-:Y:S01]  /*ff20*/  F2FP.BF16.PACK_AB R143, R186, R181 ;  /* 0x000000b5ba8f723e */ /* 0x000fe200000010ff */
[----:B---3--:R-:W3:Y:S06]  /*ff30*/  LDSM.16.MT88.4 R148, [R231+0xc800] ;  /* 0x00c80000e794783b */ /* 0x008eec0000004200 */
[-C--:B------:R-:W-:Y:S02]  /*ff40*/  HMMA.16816.F32.BF16 R4, R140, R152.reuse, R4 ;  /* 0x000000988c04723c */ /* 0x080fe40000041804 */
[----:B------:R-:W3:Y:S01]  /*ff50*/  MUFU.EX2 R187, R168 ;  /* 0x000000a800bb7308 */ /* 0x000ee20000000800 */
[----:B-1----:R-:W-:Y:S02]  /*ff60*/  F2FP.BF16.PACK_AB R144, R232, R182 ;  /* 0x000000b6e890723e */ /* 0x002fe400000010ff */
[----:B------:R-:W-:Y:S07]  /*ff70*/  F2FP.BF16.PACK_AB R147, R179, R184 ;  /* 0x000000b8b393723e */ /* 0x000fee00000010ff */
[----:B------:R1:W-:Y:S01]  /*ff80*/  MUFU.EX2 R168, R160 ;  /* 0x000000a000a87308 */ /* 0x0003e20000000800 */
[C---:B------:R-:W-:Y:S09]  /*ff90*/  HMMA.16816.F32.BF16 R8, R144.reuse, R152, R8 ;  /* 0x000000989008723c */ /* 0x040ff20000041808 */
[----:B------:R3:W3:Y:S01]  /*ffa0*/  MUFU.EX2 R135, R164 ;  /* 0x000000a400877308 */ /* 0x0006e20000000800 */
[-C--:B------:R-:W-:Y:S08]  /*ffb0*/  HMMA.16816.F32.BF16 R12, R144, R154.reuse, R12 ;  /* 0x0000009a900c723c */ /* 0x080ff0000004180c */
[C---:B------:R-:W-:Y:S01]  /*ffc0*/  HMMA.16816.F32.BF16 R16, R140.reuse, R154, R16 ;  /* 0x0000009a8c10723c */ /* 0x040fe20000041810 */
[----:B------:R-:W3:Y:S01]  /*ffd0*/  LDSM.16.MT88.4 R152, [R230+0xc800] ;  /* 0x00c80000e698783b */ /* 0x000ee20000004200 */
[----:B------:R-:W-:Y:S06]  /*ffe0*/  MUFU.EX2 R166, R166 ;  /* 0x000000a600a67308 */ /* 0x000fec0000000800 */
[-C--:B------:R-:W-:Y:S01]  /*fff0*/  HMMA.16816.F32.BF16 R20, R140, R156.reuse, R20 ;  /* 0x0000009c8c14723c */ /* 0x080fe20000041814 */
[----:B-1----:R-:W-:Y:S03]  /*10000*/  LDSM.16.MT88.4 R160, [R231+0xd000] ;  /* 0x00d00000e7a0783b */ /* 0x002fe60000004200 */
[----:B------:R-:W-:Y:S01]  /*10010*/  MUFU.EX2 R170, R170 ;  /* 0x000000aa00aa7308 */ /* 0x000fe20000000800 */
[----:B---3--:R-:W-:Y:S03]  /*10020*/  MOV R164, R187 ;  /* 0x000000bb00a47202 */ /* 0x008fe60000000f00 */
[C---:B------:R-:W-:Y:S06]  /*10030*/  HMMA.16816.F32.BF16 R24, R144.reuse, R156, R24 ;  /* 0x0000009c9018723c */ /* 0x040fec0000041818 */
[----:B------:R1:W-:Y:S02]  /*10040*/  MUFU.EX2 R187, R165 ;  /* 0x000000a500bb7308 */ /* 0x0003e40000000800 */
[-C--:B------:R-:W-:Y:S08]  /*10050*/  HMMA.16816.F32.BF16 R28, R144, R158.reuse, R28 ;  /* 0x0000009e901c723c */ /* 0x080ff0000004181c */
[C---:B------:R-:W-:Y:S01]  /*10060*/  HMMA.16816.F32.BF16 R32, R140.reuse, R158, R32 ;  /* 0x0000009e8c20723c */ /* 0x040fe20000041820 */
[----:B------:R-:W-:Y:S01]  /*10070*/  LDSM.16.MT88.4 R156, [R229+0xd000] ;  /* 0x00d00000e59c783b */ /* 0x000fe20000004200 */
[----:B------:R-:W-:Y:S06]  /*10080*/  MUFU.EX2 R252, R226 ;  /* 0x000000e200fc7308 */ /* 0x000fec0000000800 */
[-C--:B------:R-:W-:Y:S04]  /*10090*/  HMMA.16816.F32.BF16 R36, R140, R148.reuse, R36 ;  /* 0x000000948c24723c */ /* 0x080fe80000041824 */
[----:B------:R3:W-:Y:S01]  /*100a0*/  MUFU.EX2 R226, R176 ;  /* 0x000000b000e27308 */ /* 0x0007e20000000800 */
[----:B-1----:R-:W-:Y:S01]  /*100b0*/  MOV R165, R135 ;  /* 0x0000008700a57202 */ /* 0x002fe20000000f00 */
[----:B------:R-:W-:Y:S02]  /*100c0*/  FFMA.FTZ R135, R132, R191, R236 ;  /* 0x000000bf84877223 */ /* 0x000fe400000100ec */
[C---:B------:R-:W-:Y:S04]  /*100d0*/  HMMA.16816.F32.BF16 R40, R144.reuse, R148, R40 ;  /* 0x000000949028723c */ /* 0x040fe80000041828 */
[----:B------:R-:W-:Y:S01]  /*100e0*/  FFMA.FTZ R132, R133, R189, R218 ;  /* 0x000000bd85847223 */ /* 0x000fe200000100da */
[----:B------:R-:W-:Y:S01]  /*100f0*/  MOV R218, R224 ;  /* 0x000000e000da7202 */ /* 0x000fe20000000f00 */
[----:B------:R1:W-:Y:S01]  /*10100*/  MUFU.EX2 R236, R169 ;  /* 0x000000a900ec7308 */ /* 0x0003e20000000800 */
[----:B------:R-:W-:Y:S01]  /*10110*/  FADD.FTZ R133, R246, R135 ;  /* 0x00000087f6857221 */ /* 0x000fe20000010000 */
[-C--:B------:R-:W-:Y:S01]  /*10120*/  HMMA.16816.F32.BF16 R44, R144, R150.reuse, R44 ;  /* 0x00000096902c723c */ /* 0x080fe2000004182c */
[----:B------:R2:W5:Y:S03]  /*10130*/  LDL.LU R246, [R1+0x94] ;  /* 0x0000940001f67983 */ /* 0x0005660000300800 */
[----:B------:R-:W-:Y:S02]  /*10140*/  FADD.FTZ R132, R245, R132 ;  /* 0x00000084f5847221 */ /* 0x000fe40000010000 */
[----:B------:R2:W5:Y:S01]  /*10150*/  LDL.LU R245, [R1+0x90] ;  /* 0x0000900001f57983 */ /* 0x0005620000300800 */
[----:B------:R-:W-:Y:S01]  /*10160*/  FADD.FTZ R133, R242, R133 ;  /* 0x00000085f2857221 */ /* 0x000fe20000010000 */
[C---:B------:R-:W-:Y:S01]  /*10170*/  HMMA.16816.F32.BF16 R48, R140.reuse, R150, R48 ;  /* 0x000000968c30723c */ /* 0x040fe20000041830 */
[----:B------:R1:W-:Y:S01]  /*10180*/  MUFU.EX2 R224, R221 ;  /* 0x000000dd00e07308 */ /* 0x0003e20000000800 */
[----:B------:R-:W1:Y:S02]  /*10190*/  LDSM.16.MT88.4 R148, [R228+0xe800] ;  /* 0x00e80000e494783b */ /* 0x000e640000004200 */
[----:B---3--:R-:W-:Y:S01]  /*101a0*/  MOV R176, R188 ;  /* 0x000000bc00b07202 */ /* 0x008fe20000000f00 */
[----:B------:R-:W-:Y:S02]  /*101b0*/  FADD.FTZ R132, R241, R132 ;  /* 0x00000084f1847221 */ /* 0x000fe40000010000 */
[----:B------:R-:W-:Y:S01]  /*101c0*/  FADD.FTZ R133, R239, R133 ;  /* 0x00000085ef857221 */ /* 0x000fe20000010000 */
[-C--:B------:R-:W-:Y:S03]  /*101d0*/  HMMA.16816.F32.BF16 R52, R140, R152.reuse, R52 ;  /* 0x000000988c34723c */ /* 0x080fe60000041834 */
[----:B------:R-:W-:Y:S01]  /*101e0*/  MUFU.EX2 R135, R210 ;  /* 0x000000d200877308 */ /* 0x000fe20000000800 */
[----:B------:R-:W-:Y:S01]  /*101f0*/  FADD.FTZ R132, R238, R132 ;  /* 0x00000084ee847221 */ /* 0x000fe20000010000 */
[----:B-1----:R-:W-:Y:S03]  /*10200*/  MOV R169, R190 ;  /* 0x000000be00a97202 */ /* 0x002fe60000000f00 */
[C---:B------:R-:W-:Y:S05]  /*10210*/  HMMA.16816.F32.BF16 R56, R144.reuse, R152, R56 ;  /* 0x000000989038723c */ /* 0x040fea0000041838 */
[----:B------:R-:W-:Y:S03]  /*10220*/  MUFU.EX2 R198, R139 ;  /* 0x0000008b00c67308 */ /* 0x000fe60000000800 */
[-C--:B------:R-:W-:Y:S01]  /*10230*/  HMMA.16816.F32.BF16 R60, R144, R154.reuse, R60 ;  /* 0x0000009a903c723c */ /* 0x080fe2000004183c */
[----:B------:R-:W-:Y:S06]  /*10240*/  LDSM.16.MT88.4 R220, [R231+0xf800] ;  /* 0x00f80000e7dc783b */ /* 0x000fec0000004200 */
[----:B------:R-:W1:Y:S01]  /*10250*/  MUFU.EX2 R139, R209 ;  /* 0x000000d1008b7308 */ /* 0x000e620000000800 */
[C---:B------:R-:W-:Y:S01]  /*10260*/  HMMA.16816.F32.BF16 R64, R140.reuse, R154, R64 ;  /* 0x0000009a8c40723c */ /* 0x040fe20000041840 */
[----:B------:R-:W3:Y:S08]  /*10270*/  LDSM.16.MT88.4 R152, [R229+0xe800] ;  /* 0x00e80000e598783b */ /* 0x000ef00000004200 */
[----:B------:R3:W-:Y:S01]  /*10280*/  MUFU.EX2 R199, R208 ;  /* 0x000000d000c77308 */ /* 0x0007e20000000800 */
[-C--:B------:R-:W-:Y:S08]  /*10290*/  HMMA.16816.F32.BF16 R68, R140, R148.reuse, R68 ;  /* 0x000000948c44723c */ /* 0x080ff00000041844 */
[C---:B------:R-:W-:Y:S04]  /*102a0*/  HMMA.16816.F32.BF16 R72, R144.reuse, R148, R72 ;  /* 0x000000949048723c */ /* 0x040fe80000041848 */
[----:B-1----:R-:W-:Y:S04]  /*102b0*/  F2FP.BF16.PACK_AB R210, R139, R224 ;  /* 0x000000e08bd2723e */ /* 0x002fe800000010ff */
[-C--:B------:R-:W-:Y:S04]  /*102c0*/  HMMA.16816.F32.BF16 R76, R144, R150.reuse, R76 ;  /* 0x00000096904c723c */ /* 0x080fe8000004184c */
[----:B---3--:R-:W-:Y:S04]  /*102d0*/  F2FP.BF16.PACK_AB R208, R227, R248 ;  /* 0x000000f8e3d0723e */ /* 0x008fe800000010ff */
[C---:B------:R-:W-:Y:S01]  /*102e0*/  HMMA.16816.F32.BF16 R80, R140.reuse, R150, R80 ;  /* 0x000000968c50723c */ /* 0x040fe20000041850 */
[----:B------:R-:W1:Y:S07]  /*102f0*/  LDSM.16.MT88.4 R148, [R231+0xe800] ;  /* 0x00e80000e794783b */ /* 0x000e6e0000004200 */
[-C--:B------:R-:W-:Y:S08]  /*10300*/  HMMA.16816.F32.BF16 R84, R140, R152.reuse, R84 ;  /* 0x000000988c54723c */ /* 0x080ff00000041854 */
[C---:B------:R-:W-:Y:S08]  /*10310*/  HMMA.16816.F32.BF16 R88, R144.reuse, R152, R88 ;  /* 0x000000989058723c */ /* 0x040ff00000041858 */
[-C--:B------:R-:W-:Y:S08]  /*10320*/  HMMA.16816.F32.BF16 R92, R144, R154.reuse, R92 ;  /* 0x0000009a905c723c */ /* 0x080ff0000004185c */
[C---:B------:R-:W-:Y:S01]  /*10330*/  HMMA.16816.F32.BF16 R96, R140.reuse, R154, R96 ;  /* 0x0000009a8c60723c */ /* 0x040fe20000041860 */
[----:B------:R-:W3:Y:S07]  /*10340*/  LDSM.16.MT88.4 R152, [R230+0xe800] ;  /* 0x00e80000e698783b */ /* 0x000eee0000004200 */
[-C--:B-1----:R-:W-:Y:S08]  /*10350*/  HMMA.16816.F32.BF16 R100, R140, R148.reuse, R100 ;  /* 0x000000948c64723c */ /* 0x082ff00000041864 */
[C---:B------:R-:W-:Y:S08]  /*10360*/  HMMA.16816.F32.BF16 R104, R144.reuse, R148, R104 ;  /* 0x000000949068723c */ /* 0x040ff00000041868 */
[-C--:B------:R-:W-:Y:S08]  /*10370*/  HMMA.16816.F32.BF16 R108, R144, R150.reuse, R108 ;  /* 0x00000096906c723c */ /* 0x080ff0000004186c */
[C---:B------:R-:W-:Y:S01]  /*10380*/  HMMA.16816.F32.BF16 R112, R140.reuse, R150, R112 ;  /* 0x000000968c70723c */ /* 0x040fe20000041870 */
[----:B------:R-:W1:Y:S07]  /*10390*/  LDSM.16.MT88.4 R148, [R228+0xd000] ;  /* 0x00d00000e494783b */ /* 0x000e6e0000004200 */
[-C--:B---3--:R-:W-:Y:S04]  /*103a0*/  HMMA.16816.F32.BF16 R116, R140, R152.reuse, R116 ;  /* 0x000000988c74723c */ /* 0x088fe80000041874 */
[----:B--2---:R-:W-:Y:S02]  /*103b0*/  FFMA.FTZ R2, R2, R172, R225 ;  /* 0x000000ac02027223 */ /* 0x004fe400000100e1 */
[----:B------:R-:W-:Y:S01]  /*103c0*/  LDSM.16.MT88.4 R172, [R229+0xd800] ;  /* 0x00d80000e5ac783b */ /* 0x000fe20000004200 */
[----:B------:R-:W2:Y:S01]  /*103d0*/  MUFU.EX2 R225, R177 ;  /* 0x000000b100e17308 */ /* 0x000ea20000000800 */
[C---:B------:R-:W-:Y:S04]  /*103e0*/  HMMA.16816.F32.BF16 R120, R144.reuse, R152, R120 ;  /* 0x000000989078723c */ /* 0x040fe80000041878 */
[----:B----4-:R-:W-:Y:S01]  /*103f0*/  FFMA.FTZ R0, R0, R171, R216 ;  /* 0x000000ab00007223 */ /* 0x010fe200000100d8 */
[----:B------:R-:W-:Y:S01]  /*10400*/  MOV R171, R202 ;  /* 0x000000ca00ab7202 */ /* 0x000fe20000000f00 */
[----:B------:R-:W-:Y:S01]  /*10410*/  FADD.FTZ R2, R244, R2 ;  /* 0x00000002f4027221 */ /* 0x000fe20000010000 */
[----:B------:R-:W-:Y:S01]  /*10420*/  MOV R202, R218 ;  /* 0x000000da00ca7202 */ /* 0x000fe20000000f00 */
[-C--:B------:R-:W-:Y:S01]  /*10430*/  HMMA.16816.F32.BF16 R124, R144, R154.reuse, R124 ;  /* 0x0000009a907c723c */ /* 0x080fe2000004187c */
[----:B------:R3:W5:Y:S03]  /*10440*/  LDL.LU R244, [R1+0x8c] ;  /* 0x00008c0001f47983 */ /* 0x0007660000300800 */
[----:B------:R-:W-:Y:S02]  /*10450*/  FADD.FTZ R0, R243, R0 ;  /* 0x00000000f3007221 */ /* 0x000fe40000010000 */
[----:B------:R3:W5:Y:S01]  /*10460*/  LDL.LU R243, [R1+0x88] ;  /* 0x0000880001f37983 */ /* 0x0007620000300800 */
[----:B------:R-:W-:Y:S01]  /*10470*/  F2FP.BF16.PACK_AB R147, R236, R166 ;  /* 0x000000a6ec93723e */ /* 0x000fe200000010ff */
[----:B------:R-:W-:Y:S02]  /*10480*/  HMMA.16816.F32.BF16 R128, R140, R154, R128 ;  /* 0x0000009a8c80723c */ /* 0x000fe40000041880 */
[----:B------:R-:W4:Y:S02]  /*10490*/  LDSM.16.MT88.4 R152, [R230+0xd000] ;  /* 0x00d00000e698783b */ /* 0x000f240000004200 */
[----:B------:R-:W-:Y:S01]  /*104a0*/  F2FP.BF16.PACK_AB R144, R203, R197 ;  /* 0x000000c5cb90723e */ /* 0x000fe200000010ff */
[----:B------:R-:W-:Y:S01]  /*104b0*/  FADD.FTZ R2, R240, R2 ;  /* 0x00000002f0027221 */ /* 0x000fe20000010000 */
[----:B------:R-:W-:Y:S01]  /*104c0*/  F2FP.BF16.PACK_AB R145, R168, R200 ;  /* 0x000000c8a891723e */ /* 0x000fe200000010ff */
[----:B------:R-:W-:Y:S01]  /*104d0*/  FADD.FTZ R0, R211, R0 ;  /* 0x00000000d3007221 */ /* 0x000fe20000010000 */
[----:B------:R-:W-:Y:S01]  /*104e0*/  F2FP.BF16.PACK_AB R143, R188, R164 ;  /* 0x000000a4bc8f723e */ /* 0x000fe200000010ff */
[----:B------:R-:W-:Y:S01]  /*104f0*/  FADD.FTZ R2, R219, R2 ;  /* 0x00000002db027221 */ /* 0x000fe20000010000 */
[----:B------:R-:W-:Y:S02]  /*10500*/  LDSM.16.MT88.4 R188, [R231+0xd800] ;  /* 0x00d80000e7bc783b */ /* 0x000fe40000004200 */
[----:B------:R-:W-:Y:S01]  /*10510*/  F2FP.BF16.PACK_AB R140, R201, R193 ;  /* 0x000000c1c98c723e */ /* 0x000fe200000010ff */
[----:B------:R-:W-:Y:S01]  /*10520*/  FADD.FTZ R0, R217, R0 ;  /* 0x00000000d9007221 */ /* 0x000fe20000010000 */
[----:B------:R-:W-:Y:S02]  /*10530*/  F2FP.BF16.PACK_AB R141, R170, R196 ;  /* 0x000000c4aa8d723e */ /* 0x000fe400000010ff */
[----:B------:R-:W-:Y:S01]  /*10540*/  F2FP.BF16.PACK_AB R142, R169, R167 ;  /* 0x000000a7a98e723e */ /* 0x000fe200000010ff */
[----:B------:R-:W-:Y:S01]  /*10550*/  FADD.FTZ R0, R235, R0 ;  /* 0x00000000eb007221 */ /* 0x000fe20000010000 */
[----:B------:R-:W-:Y:S01]  /*10560*/  LDSM.16.MT88.4 R216, [R229+0xf800] ;  /* 0x00f80000e5d8783b */ /* 0x000fe20000004200 */
[----:B------:R-:W-:Y:S02]  /*10570*/  F2FP.BF16.PACK_AB R146, R187, R165 ;  /* 0x000000a5bb92723e */ /* 0x000fe400000010ff */
[----:B--2---:R-:W-:Y:S02]  /*10580*/  F2FP.BF16.PACK_AB R209, R225, R226 ;  /* 0x000000e2e1d1723e */ /* 0x004fe400000010ff */
[-C--:B-1----:R-:W-:Y:S03]  /*10590*/  HMMA.16816.F32.BF16 R4, R140, R148.reuse, R4 ;  /* 0x000000948c04723c */ /* 0x082fe60000041804 */
[----:B------:R3:W5:Y:S01]  /*105a0*/  LDL.LU R242, [R1+0x84] ;  /* 0x0000840001f27983 */ /* 0x0007620000300800 */
[----:B------:R-:W-:Y:S03]  /*105b0*/  F2FP.BF16.PACK_AB R211, R135, R138 ;  /* 0x0000008a87d3723e */ /* 0x000fe600000010ff */
[----:B------:R3:W5:Y:S01]  /*105c0*/  LDL.LU R241, [R1+0x80] ;  /* 0x0000800001f17983 */ /* 0x0007620000300800 */
[C---:B------:R-:W-:Y:S03]  /*105d0*/  HMMA.16816.F32.BF16 R8, R144.reuse, R148, R8 ;  /* 0x000000949008723c */ /* 0x040fe60000041808 */
[----:B------:R3:W5:Y:S04]  /*105e0*/  LDL.LU R240, [R1+0x7c] ;  /* 0x00007c0001f07983 */ /* 0x0007680000300800 */
[----:B------:R3:W5:Y:S01]  /*105f0*/  LDL.LU R239, [R1+0x78] ;  /* 0x0000780001ef7983 */ /* 0x0007620000300800 */
[-C--:B------:R-:W-:Y:S03]  /*10600*/  HMMA.16816.F32.BF16 R12, R144, R150.reuse, R12 ;  /* 0x00000096900c723c */ /* 0x080fe6000004180c */
[----:B------:R3:W5:Y:S05]  /*10610*/  LDL.LU R238, [R1+0x74] ;  /* 0x0000740001ee7983 */ /* 0x00076a0000300800 */
        /* <DEDUP_REMOVED lines=8> */
[C---:B------:R-:W-:Y:S08]  /*106a0*/  HMMA.16816.F32.BF16 R40, R144.reuse, R160, R40 ;  /* 0x000000a09028723c */ /* 0x040ff00000041828 */
[-C--:B------:R-:W-:Y:S08]  /*106b0*/  HMMA.16816.F32.BF16 R44, R144, R162.reuse, R44 ;  /* 0x000000a2902c723c */ /* 0x080ff0000004182c */
[C---:B------:R-:W-:Y:S01]  /*106c0*/  HMMA.16816.F32.BF16 R48, R140.reuse, R162, R48 ;  /* 0x000000a28c30723c */ /* 0x040fe20000041830 */
[----:B------:R-:W2:Y:S07]  /*106d0*/  LDSM.16.MT88.4 R160, [R231+0xf000] ;  /* 0x00f00000e7a0783b */ /* 0x000eae0000004200 */
[-C--:B----4-:R-:W-:Y:S08]  /*106e0*/  HMMA.16816.F32.BF16 R52, R140, R152.reuse, R52 ;  /* 0x000000988c34723c */ /* 0x090ff00000041834 */
[C---:B------:R-:W-:Y:S08]  /*106f0*/  HMMA.16816.F32.BF16 R56, R144.reuse, R152, R56 ;  /* 0x000000989038723c */ /* 0x040ff00000041838 */
[-C--:B------:R-:W-:Y:S08]  /*10700*/  HMMA.16816.F32.BF16 R60, R144, R154.reuse, R60 ;  /* 0x0000009a903c723c */ /* 0x080ff0000004183c */
[C---:B------:R-:W-:Y:S01]  /*10710*/  HMMA.16816.F32.BF16 R64, R140.reuse, R154, R64 ;  /* 0x0000009a8c40723c */ /* 0x040fe20000041840 */
[----:B------:R-:W4:Y:S07]  /*10720*/  LDSM.16.MT88.4 R152, [R230+0xf000] ;  /* 0x00f00000e698783b */ /* 0x000f2e0000004200 */
[-C--:B-1----:R-:W-:Y:S08]  /*10730*/  HMMA.16816.F32.BF16 R68, R140, R148.reuse, R68 ;  /* 0x000000948c44723c */ /* 0x082ff00000041844 */
[C---:B------:R-:W-:Y:S08]  /*10740*/  HMMA.16816.F32.BF16 R72, R144.reuse, R148, R72 ;  /* 0x000000949048723c */ /* 0x040ff00000041848 */
[-C--:B------:R-:W-:Y:S08]  /*10750*/  HMMA.16816.F32.BF16 R76, R144, R150.reuse, R76 ;  /* 0x00000096904c723c */ /* 0x080ff0000004184c */
[C---:B------:R-:W-:Y:S08]  /*10760*/  HMMA.16816.F32.BF16 R80, R140.reuse, R150, R80 ;  /* 0x000000968c50723c */ /* 0x040ff00000041850 */
[-C--:B--2---:R-:W-:Y:S08]  /*10770*/  HMMA.16816.F32.BF16 R84, R140, R156.reuse, R84 ;  /* 0x0000009c8c54723c */ /* 0x084ff00000041854 */
[C---:B------:R-:W-:Y:S08]  /*10780*/  HMMA.16816.F32.BF16 R88, R144.reuse, R156, R88 ;  /* 0x0000009c9058723c */ /* 0x040ff00000041858 */
[-C--:B------:R-:W-:Y:S08]  /*10790*/  HMMA.16816.F32.BF16 R92, R144, R158.reuse, R92 ;  /* 0x0000009e905c723c */ /* 0x080ff0000004185c */
[C---:B------:R-:W-:Y:S01]  /*107a0*/  HMMA.16816.F32.BF16 R96, R140.reuse, R158, R96 ;  /* 0x0000009e8c60723c */ /* 0x040fe20000041860 */
[----:B------:R-:W1:Y:S07]  /*107b0*/  LDSM.16.MT88.4 R156, [R228+0xd800] ;  /* 0x00d80000e49c783b */ /* 0x000e6e0000004200 */
[-C--:B------:R-:W-:Y:S08]  /*107c0*/  HMMA.16816.F32.BF16 R100, R140, R160.reuse, R100 ;  /* 0x000000a08c64723c */ /* 0x080ff00000041864 */
[C---:B------:R-:W-:Y:S08]  /*107d0*/  HMMA.16816.F32.BF16 R104, R144.reuse, R160, R104 ;  /* 0x000000a09068723c */ /* 0x040ff00000041868 */
[-C--:B------:R-:W-:Y:S08]  /*107e0*/  HMMA.16816.F32.BF16 R108, R144, R162.reuse, R108 ;  /* 0x000000a2906c723c */ /* 0x080ff0000004186c */
[C---:B------:R-:W-:Y:S08]  /*107f0*/  HMMA.16816.F32.BF16 R112, R140.reuse, R162, R112 ;  /* 0x000000a28c70723c */ /* 0x040ff00000041870 */
[-C--:B----4-:R-:W-:Y:S08]  /*10800*/  HMMA.16816.F32.BF16 R116, R140, R152.reuse, R116 ;  /* 0x000000988c74723c */ /* 0x090ff00000041874 */
[C---:B------:R-:W-:Y:S08]  /*10810*/  HMMA.16816.F32.BF16 R120, R144.reuse, R152, R120 ;  /* 0x000000989078723c */ /* 0x040ff00000041878 */
[-C--:B------:R-:W-:Y:S08]  /*10820*/  HMMA.16816.F32.BF16 R124, R144, R154.reuse, R124 ;  /* 0x0000009a907c723c */ /* 0x080ff0000004187c */
[----:B------:R-:W-:Y:S07]  /*10830*/  HMMA.16816.F32.BF16 R128, R140, R154, R128 ;  /* 0x0000009a8c80723c */ /* 0x000fee0000041880 */
[----:B------:R-:W-:Y:S02]  /*10840*/  F2FP.BF16.PACK_AB R140, R252, R250 ;  /* 0x000000fafc8c723e */ /* 0x000fe400000010ff */
[----:B------:R-:W-:Y:S03]  /*10850*/  F2FP.BF16.PACK_AB R141, R249, R251 ;  /* 0x000000fbf98d723e */ /* 0x000fe600000010ff */
[----:B------:R-:W-:Y:S02]  /*10860*/  F2FP.BF16.PACK_AB R142, R198, R194 ;  /* 0x000000c2c68e723e */ /* 0x000fe400000010ff */
[----:B------:R-:W-:Y:S07]  /*10870*/  F2FP.BF16.PACK_AB R143, R199, R195 ;  /* 0x000000c3c78f723e */ /* 0x000fee00000010ff */
[-C--:B-1----:R-:W-:Y:S01]  /*10880*/  HMMA.16816.F32.BF16 R148, R140, R156.reuse, R4 ;  /* 0x0000009c8c94723c */ /* 0x082fe20000041804 */
[----:B------:R-:W1:Y:S07]  /*10890*/  LDSM.16.MT88.4 R4, [R230+0xf800] ;  /* 0x00f80000e604783b */ /* 0x000e6e0000004200 */
[C---:B------:R-:W-:Y:S07]  /*108a0*/  HMMA.16816.F32.BF16 R144, R208.reuse, R156, R8 ;  /* 0x0000009cd090723c */ /* 0x040fee0000041808 */
[----:B------:R-:W-:Y:S01]  /*108b0*/  MOV R9, R176 ;  /* 0x000000b000097202 */ /* 0x000fe20000000f00 */
[-C--:B------:R-:W-:Y:S04]  /*108c0*/  HMMA.16816.F32.BF16 R152, R208, R158.reuse, R12 ;  /* 0x0000009ed098723c */ /* 0x080fe8000004180c */
[----:B------:R-:W-:Y:S02]  /*108d0*/  MOV R8, R192 ;  /* 0x000000c000087202 */ /* 0x000fe40000000f00 */
[----:B------:R-:W-:Y:S02]  /*108e0*/  MOV R10, R185 ;  /* 0x000000b9000a7202 */ /* 0x000fe40000000f00 */
[C---:B------:R-:W-:Y:S04]  /*108f0*/  HMMA.16816.F32.BF16 R156, R140.reuse, R158, R16 ;  /* 0x0000009e8c9c723c */ /* 0x040fe80000041810 */
[----:B------:R-:W-:Y:S01]  /*10900*/  FADD.FTZ R8, R8, R133 ;  /* 0x0000008508087221 */ /* 0x000fe20000010000 */
[----:B------:R-:W-:Y:S02]  /*10910*/  MOV R14, R199 ;  /* 0x000000c7000e7202 */ /* 0x000fe40000000f00 */
[----:B------:R-:W-:Y:S01]  /*10920*/  MOV R13, R198 ;  /* 0x000000c6000d7202 */ /* 0x000fe20000000f00 */
[-C--:B------:R-:W-:Y:S04]  /*10930*/  HMMA.16816.F32.BF16 R160, R140, R172.reuse, R20 ;  /* 0x000000ac8ca0723c */ /* 0x080fe80000041814 */
[----:B------:R-:W-:Y:S01]  /*10940*/  MOV R17, R169 ;  /* 0x000000a900117202 */ /* 0x000fe20000000f00 */
[----:B------:R-:W-:Y:S01]  /*10950*/  FADD.FTZ R8, R234, R8 ;  /* 0x00000008ea087221 */ /* 0x000fe20000010000 */
[----:B------:R-:W-:Y:S02]  /*10960*/  MOV R12, R171 ;  /* 0x000000ab000c7202 */ /* 0x000fe40000000f00 */
[----:B------:R-:W-:Y:S04]  /*10970*/  MOV R23, R166 ;  /* 0x000000a600177202 */ /* 0x000fe80000000f00 */
[----:B------:R-:W-:Y:S01]  /*10980*/  MOV R22, R165 ;  /* 0x000000a500167202 */ /* 0x000fe20000000f00 */
[----:B------:R-:W-:Y:S01]  /*10990*/  FADD.FTZ R12, R12, R8 ;  /* 0x000000080c0c7221 */ /* 0x000fe20000010000 */
[----:B------:R-:W-:Y:S02]  /*109a0*/  MOV R21, R164 ;  /* 0x000000a400157202 */ /* 0x000fe40000000f00 */
[----:B------:R-:W-:Y:S02]  /*109b0*/  MOV R20, R167 ;  /* 0x000000a700147202 */ /* 0x000fe40000000f00 */
[C---:B------:R-:W-:Y:S04]  /*109c0*/  HMMA.16816.F32.BF16 R164, R208.reuse, R172, R24 ;  /* 0x000000acd0a4723c */ /* 0x040fe80000041818 */
[----:B------:R-:W-:Y:S02]  /*109d0*/  MOV R16, R187 ;  /* 0x000000bb00107202 */ /* 0x000fe40000000f00 */
[----:B------:R-:W-:Y:S02]  /*109e0*/  MOV R11, R186 ;  /* 0x000000ba000b7202 */ /* 0x000fe40000000f00 */
[----:B------:R-:W-:Y:S04]  /*109f0*/  MOV R27, R168 ;  /* 0x000000a8001b7202 */ /* 0x000fe80000000f00 */
[----:B------:R-:W-:Y:S02]  /*10a00*/  MOV R25, R170 ;  /* 0x000000aa00197202 */ /* 0x000fe40000000f00 */
[-C--:B------:R-:W-:Y:S03]  /*10a10*/  HMMA.16816.F32.BF16 R168, R208, R174.reuse, R28 ;  /* 0x000000aed0a8723c */ /* 0x080fe6000004181c */
[----:B------:R-:W-:Y:S02]  /*10a20*/  MOV R15, R202 ;  /* 0x000000ca000f7202 */ /* 0x000fe40000000f00 */
[----:B------:R-:W-:Y:S02]  /*10a30*/  MOV R19, R195 ;  /* 0x000000c300137202 */ /* 0x000fe40000000f00 */
[----:B------:R-:W-:Y:S01]  /*10a40*/  IADD3 R15, R15, -0x1, RZ ;  /* 0xffffffff0f0f7810 */ /* 0x000fe20007ffe0ff */
        /* <DEDUP_REMOVED lines=8> */
[----:B------:R-:W-:Y:S02]  /*10ad0*/  MOV R37, R182 ;  /* 0x000000b600257202 */ /* 0x000fe40000000f00 */
[----:B------:R-:W-:Y:S03]  /*10ae0*/  MOV R38, R181 ;  /* 0x000000b500267202 */ /* 0x000fe60000000f00 */
        /* <DEDUP_REMOVED lines=9> */
[----:B------:R-:W-:Y:S01]  /*10b80*/  MOV R38, R39 ;  /* 0x0000002700267202 */ /* 0x000fe20000000f00 */
[C---:B------:R-:W-:Y:S04]  /*10b90*/  HMMA.16816.F32.BF16 R188, R140.reuse, R190, R48 ;  /* 0x000000be8cbc723c */ /* 0x040fe80000041830 */
[----:B------:R-:W-:Y:S02]  /*10ba0*/  MOV R39, R32 ;  /* 0x0000002000277202 */ /* 0x000fe40000000f00 */
[----:B------:R-:W-:Y:S02]  /*10bb0*/  MOV R32, R33 ;  /* 0x0000002100207202 */ /* 0x000fe40000000f00 */
[----:B------:R-:W-:Y:S04]  /*10bc0*/  MOV R33, R34 ;  /* 0x0000002200217202 */ /* 0x000fe80000000f00 */
[----:B------:R-:W-:Y:S01]  /*10bd0*/  MOV R34, R35 ;  /* 0x0000002300227202 */ /* 0x000fe20000000f00 */
[----:B------:R-:W-:Y:S01]  /*10be0*/  FADD.FTZ R12, R32, R12 ;  /* 0x0000000c200c7221 */ /* 0x000fe20000010000 */
[----:B------:R-:W-:Y:S02]  /*10bf0*/  MOV R35, R28 ;  /* 0x0000001c00237202 */ /* 0x000fe40000000f00 */
        /* <DEDUP_REMOVED lines=12> */
[----:B------:R-:W-:Y:S01]  /*10cc0*/  MOV R17, R9 ;  /* 0x0000000900117202 */ /* 0x000fe20000000f00 */
[----:B------:R-:W-:Y:S01]  /*10cd0*/  FADD.FTZ R9, R237, R132 ;  /* 0x00000084ed097221 */ /* 0x000fe20000010000 */
[----:B------:R-:W-:Y:S01]  /*10ce0*/  MOV R43, R36 ;  /* 0x00000024002b7202 */ /* 0x000fe20000000f00 */
[----:B------:R3:W5:Y:S01]  /*10cf0*/  LDL.LU R237, [R1+0x70] ;  /* 0x0000700001ed7983 */ /* 0x0007620000300800 */
        /* <DEDUP_REMOVED lines=32> */
[----:B------:R3:W5:Y:S01]  /*10f00*/  LDL.LU R236, [R1+0x6c] ;  /* 0x00006c0001ec7983 */ /* 0x0007620000300800 */
[----:B------:R-:W-:Y:S01]  /*10f10*/  MOV R18, R194 ;  /* 0x000000c200127202 */ /* 0x000fe20000000f00 */
[----:B------:R-:W-:Y:S01]  /*10f20*/  FADD.FTZ R2, R31, R2 ;  /* 0x000000021f027221 */ /* 0x000fe20000010000 */
[-C--:B------:R-:W-:Y:S01]  /*10f30*/  HMMA.16816.F32.BF16 R192, R140, R204.reuse, R52 ;  /* 0x000000cc8cc0723c */ /* 0x080fe20000041834 */
[----:B------:R3:W5:Y:S02]  /*10f40*/  LDL.LU R235, [R1+0x68] ;  /* 0x0000680001eb7983 */ /* 0x0007640000300800 */
[----:B------:R-:W-:Y:S01]  /*10f50*/  FADD.FTZ R2, R27, R2 ;  /* 0x000000021b027221 */ /* 0x000fe20000010000 */
[----:B------:R-:W-:Y:S01]  /*10f60*/  MOV R133, R136 ;  /* 0x0000008800857202 */ /* 0x000fe20000000f00 */
[----:B------:R3:W5:Y:S01]  /*10f70*/  LDL.LU R234, [R1+0x64] ;  /* 0x0000640001ea7983 */ /* 0x0007620000300800 */
[----:B------:R-:W-:Y:S01]  /*10f80*/  FADD.FTZ R0, R25, R9 ;  /* 0x0000000919007221 */ /* 0x000fe20000010000 */
[----:B------:R-:W-:Y:S01]  /*10f90*/  MOV R132, R137 ;  /* 0x0000008900847202 */ /* 0x000fe20000000f00 */
[C---:B------:R-:W-:Y:S01]  /*10fa0*/  HMMA.16816.F32.BF16 R196, R208.reuse, R204, R56 ;  /* 0x000000ccd0c4723c */ /* 0x040fe20000041838 */
[----:B------:R3:W5:Y:S03]  /*10fb0*/  LDL.LU R233, [R1+0x60] ;  /* 0x0000600001e97983 */ /* 0x0007660000300800 */
[----:B------:R-:W-:Y:S01]  /*10fc0*/  FADD.FTZ R0, R21, R0 ;  /* 0x0000000015007221 */ /* 0x000fe20000010000 */
[----:B------:R3:W5:Y:S01]  /*10fd0*/  LDL.LU R232, [R1+0x5c] ;  /* 0x00005c0001e87983 */ /* 0x0007620000300800 */
        /* <DEDUP_REMOVED lines=17> */
[-C--:B-1----:R-:W-:Y:S08]  /*110f0*/  HMMA.16816.F32.BF16 R116, R140, R4.reuse, R116 ;  /* 0x000000048c74723c */ /* 0x082ff00000041874 */
        /* <DEDUP_REMOVED lines=8> */
[----:B------:R-:W-:Y:S01]  /*11180*/  FADD.FTZ R10, R252, R4 ;  /* 0x00000004fc0a7221 */ /* 0x000fe20000010000 */
[----:B------:R-:W-:Y:S01]  /*11190*/  MOV R140, R3 ;  /* 0x00000003008c7202 */ /* 0x000fe20000000f00 */
[----:B------:R-:W-:Y:S04]  /*111a0*/  FADD.FTZ R8, R248, R2 ;  /* 0x00000002f8087221 */ /* 0x000fe80000010000 */
[----:B------:R-:W-:Y:S02]  /*111b0*/  FADD.FTZ R5, R226, R0 ;  /* 0x00000000e2057221 */ /* 0x000fe40000010000 */
[----:B------:R-:W-:Y:S02]  /*111c0*/  FADD.FTZ R2, R249, R9 ;  /* 0x00000009f9027221 */ /* 0x000fe40000010000 */
[----:B------:R-:W-:Y:S02]  /*111d0*/  FADD.FTZ R6, R18, R10 ;  /* 0x0000000a12067221 */ /* 0x000fe40000010000 */
[----:B------:R-:W-:Y:S02]  /*111e0*/  FADD.FTZ R4, R225, R5 ;  /* 0x00000005e1047221 */ /* 0x000fe40000010000 */
[----:B------:R-:W-:Y:S02]  /*111f0*/  FADD.FTZ R6, R13, R6 ;  /* 0x000000060d067221 */ /* 0x000fe40000010000 */
[----:B------:R-:W-:Y:S02]  /*11200*/  FADD.FTZ R5, R19, R2 ;  /* 0x0000000213057221 */ /* 0x000fe40000010000 */
[----:B------:R-:W-:Y:S01]  /*11210*/  FADD.FTZ R0, R227, R8 ;  /* 0x00000008e3007221 */ /* 0x000fe20000010000 */
[----:B------:R3:W-:Y:S03]  /*11220*/  STL [R1+0x1c], R6 ;  /* 0x00001c0601007387 */ /* 0x0007e60000100800 */
[----:B------:R-:W-:Y:S02]  /*11230*/  FADD.FTZ R2, R224, R0 ;  /* 0x00000000e0027221 */ /* 0x000fe40000010000 */
[----:B------:R-:W-:Y:S02]  /*11240*/  FADD.FTZ R0, R138, R4 ;  /* 0x000000048a007221 */ /* 0x000fe40000010000 */
[----:B------:R-:W-:Y:S02]  /*11250*/  FADD.FTZ R4, R14, R5 ;  /* 0x000000050e047221 */ /* 0x000fe40000010000 */
[----:B------:R-:W-:Y:S01]  /*11260*/  FADD.FTZ R2, R139, R2 ;  /* 0x000000028b027221 */ /* 0x000fe20000010000 */
[----:B------:R-:W-:Y:S01]  /*11270*/  MOV R139, R134 ;  /* 0x00000086008b7202 */ /* 0x000fe20000000f00 */
[----:B------:R-:W-:Y:S01]  /*11280*/  FADD.FTZ R0, R135, R0 ;  /* 0x0000000087007221 */ /* 0x000fe20000010000 */
[----:B------:R3:W-:Y:S04]  /*11290*/  STL [R1+0x20], R4 ;  /* 0x0000200401007387 */ /* 0x0007e80000100800 */
[----:B------:R3:W-:Y:S04]  /*112a0*/  STL [R1+0x24], R2 ;  /* 0x0000240201007387 */ /* 0x0007e80000100800 */
[----:B------:R3:W-:Y:S04]  /*112b0*/  STL [R1+0x28], R0 ;  /* 0x0000280001007387 */ /* 0x0007e80000100800 */
[----:B------:R3:W-:Y:S02]  /*112c0*/  STL [R1+0x14], R15 ;  /* 0x0000140f01007387 */ /* 0x0007e40000100800 */
[----:B---3-5:R-:W-:-:S05]  /*112d0*/  @P0 BRA `(.L_x_18) ;  /* 0xffffb80000000947 */ /* 0x028fca000383ffff */
.L_x_17:
[----:B------:R-:W2:Y:S04]  /*112e0*/  LDL.LU R5, [R1+0x1c] ;  /* 0x00001c0001057983 */ /* 0x000ea80000300800 */
        /* <DEDUP_REMOVED lines=49> */
[C---:B------:R-:W-:Y:S02]  /*11600*/  FMUL.FTZ R160, R0.reuse, R160 ;  /* 0x000000a000a07220 */ /* 0x040fe40000410000 */
[C---:B------:R-:W-:Y:S02]  /*11610*/  FMUL.FTZ R10, R0.reuse, R161 ;  /* 0x000000a1000a7220 */ /* 0x040fe40000410000 */
        /* <DEDUP_REMOVED lines=15> */
[C---:B------:R-:W-:Y:S01]  /*11710*/  FMUL.FTZ R28, R0.reuse, R68 ;  /* 0x00000044001c7220 */ /* 0x040fe20000410000 */
[----:B------:R-:W-:Y:S01]  /*11720*/  MOV R68, 0x20 ;  /* 0x0000002000447802 */ /* 0x000fe20000000f00 */
[C---:B------:R-:W-:Y:S01]  /*11730*/  FMUL.FTZ R56, R0.reuse, R69 ;  /* 0x0000004500387220 */ /* 0x040fe20000410000 */
[----:B------:R-:W-:Y:S01]  /*11740*/  LEA.HI R69, R9, R140, RZ, 0x5 ;  /* 0x0000008c09457211 */ /* 0x000fe200078f28ff */
[----:B------:R-:W-:Y:S01]  /*11750*/  FMUL.FTZ R80, R0, R80 ;  /* 0x0000005000507220 */ /* 0x000fe20000410000 */
[----:B------:R-:W-:Y:S01]  /*11760*/  F2FP.BF16.PACK_AB R60, R60, R204 ;  /* 0x000000cc3c3c723e */ /* 0x000fe200000010ff */
[----:B------:R-:W-:Y:S01]  /*11770*/  FMUL.FTZ R52, R0, R81 ;  /* 0x0000005100347220 */ /* 0x000fe20000410000 */
[----:B------:R-:W-:Y:S01]  /*11780*/  F2FP.BF16.PACK_AB R56, R56, R28 ;  /* 0x0000001c3838723e */ /* 0x000fe200000010ff */
[C---:B------:R-:W-:Y:S01]  /*11790*/  FMUL.FTZ R32, R0.reuse, R84 ;  /* 0x0000005400207220 */ /* 0x040fe20000410000 */
[----:B------:R-:W-:Y:S01]  /*117a0*/  SHF.R.S32.HI R84, RZ, 0x5, R69 ;  /* 0x00000005ff547819 */ /* 0x000fe20000011445 */
[----:B------:R-:W-:Y:S01]  /*117b0*/  FMUL.FTZ R48, R0, R85 ;  /* 0x0000005500307220 */ /* 0x000fe20000410000 */
[----:B------:R-:W-:Y:S01]  /*117c0*/  F2FP.BF16.PACK_AB R52, R52, R80 ;  /* 0x000000503434723e */ /* 0x000fe200000010ff */
[----:B------:R-:W-:Y:S01]  /*117d0*/  FMUL.FTZ R96, R0, R96 ;  /* 0x0000006000607220 */ /* 0x000fe20000410000 */
[----:B------:R-:W-:Y:S01]  /*117e0*/  LEA R18, R84, R18, 0x9 ;  /* 0x0000001254127211 */ /* 0x000fe200078e48ff */
        /* <DEDUP_REMOVED lines=14> */
[C---:B-1----:R-:W-:Y:S01]  /*118d0*/  FMUL.FTZ R150, R4.reuse, R150 ;  /* 0x0000009604967220 */ /* 0x042fe20000410000 */
        /* <DEDUP_REMOVED lines=21> */
[----:B-----5:R-:W-:Y:S01]  /*11a30*/  FMUL.FTZ R16, R4, R191 ;  /* 0x000000bf04107220 */ /* 0x020fe20000410000 */
        /* <DEDUP_REMOVED lines=37> */
[C---:B------:R-:W-:Y:S01]  /*11c90*/  FMUL.FTZ R114, R4.reuse, R114 ;  /* 0x0000007204727220 */ /* 0x040fe20000410000 */
        /* <DEDUP_REMOVED lines=271> */
.L_x_22:
[----:B--2-4-:R-:W-:Y:S05]  /*12d90*/  BSYNC B0 ;  /* 0x0000000000007941 */ /* 0x014fea0003800000 */
.L_x_21:
        /* <DEDUP_REMOVED lines=59> */
.L_x_12:
        /* <DEDUP_REMOVED lines=69> */
[----:B---3--:R-:W-:Y:S01]  /*135a0*/  IADD3 R4, P2, R2, UR6, RZ ;  /* 0x0000000602047c10 */ /* 0x008fe2000ff5e0ff */
        /* <DEDUP_REMOVED lines=90> */
.L_x_23:
        /* <DEDUP_REMOVED lines=11> */
.L_x_1393:


//--------------------- .text._ZN5flash16flash_fwd_kernelI23Flash_fwd_kernel_traitsILi128ELi128ELi64ELi4ELb0ELb0EN7cutlass10bfloat16_tE19Flash_kernel_traitsILi128ELi128ELi64ELi4ES3_EELb0ELb1ELb0ELb0ELb0ELb1ELb0ELb0EEEvNS_16Flash_fwd_paramsE --------------------------
	.section	.text._ZN5flash16flash_fwd_kernelI23Flash_fwd_kernel_traitsILi128ELi128ELi64ELi4ELb0ELb0EN7cutlass10bfloat16_tE19Flash_kernel_traitsILi128ELi128ELi64ELi4ES3_EELb0ELb1ELb0ELb0ELb0ELb1ELb0ELb0EEEvNS_16Flash_fwd_paramsE,"ax",@progbits
	.sectioninfo	@"SHI_REGISTERS=255"
	.align	128
        .global         _ZN5flash16flash_fwd_kernelI23Flash_fwd_kernel_traitsILi128ELi128ELi64ELi4ELb0ELb0EN7cutlass10bfloat16_tE19Flash_kernel_traitsILi128ELi128ELi64ELi4ES3_EELb0ELb1ELb0ELb0ELb0ELb1ELb0ELb0EEEvNS_16Flash_fwd_paramsE
        .type           _ZN5flash16flash_fwd_kernelI23Flash_fwd_kernel_traitsILi128ELi128ELi64ELi4ELb0ELb0EN7cutlass10bfloat16_tE19Flash_kernel_traitsILi128ELi128ELi64ELi4ES3_EELb0ELb1ELb0ELb0ELb0ELb1ELb0ELb0EEEvNS_16Flash_fwd_paramsE,@function
        .size           _ZN5flash16flash_fwd_kernelI23Flash_fwd_kernel_traitsILi128ELi128ELi64ELi4ELb0ELb0EN7cutlass10bfloat16_tE19Flash_kernel_traitsILi128ELi128ELi64ELi4ES3_EELb0ELb1ELb0ELb0ELb0ELb1ELb0ELb0EEEvNS_16Flash_fwd_paramsE,(.L_x_1394 - _ZN5flash16flash_fwd_kernelI23Flash_fwd_kernel_traitsILi128ELi128ELi64ELi4ELb0ELb0EN7cutlass10bfloat16_tE19Flash_kernel_traitsILi128ELi128ELi64ELi4ES3_EELb0ELb1ELb0ELb0ELb0ELb1ELb0ELb0EEEvNS_16Flash_fwd_paramsE)
        .other          _ZN5flash16flash_fwd_kernelI23Flash_fwd_kernel_traitsILi128ELi128ELi64ELi4ELb0ELb0EN7cutlass10bfloat16_tE19Flash_kernel_traitsILi128ELi128ELi64ELi4ES3_EELb0ELb1ELb0ELb0ELb0ELb1ELb0ELb0EEEvNS_16Flash_fwd_paramsE,@"STO_CUDA_ENTRY STV_DEFAULT"
_ZN5flash16flash_fwd_kernelI23Flash_fwd_kernel_traitsILi128ELi128ELi64ELi4ELb0ELb0EN7cutlass10bfloat16_tE19Flash_kernel_traitsILi128ELi128ELi64ELi4ES3_EELb0ELb1ELb0ELb0ELb0ELb1ELb0ELb0EEEvNS_16Flash_fwd_paramsE:
.text._ZN5flash16flash_fwd_kernelI23Flash_fwd_kernel_traitsILi128ELi128ELi64ELi4ELb0ELb0EN7cutlass10bfloat16_tE19Flash_kernel_traitsILi128ELi128ELi64ELi4ES3_EELb0ELb1ELb0ELb0ELb0ELb1ELb0ELb0EEEvNS_16Flash_fwd_paramsE:
[----:B------:R-:W-:Y:S02]  /*0000*/  MOV R1, c[0x0][0x28] ;  /* 0x00000a0000017a02 */ /* 0x000fe40000000f00 */
[----:B------:R-:W1:Y:S01]  /*0010*/  S2UR UR10, SR_CTAID.Y ;  /* 0x00000000000a79c3 */ /* 0x000e620000002600 */
[----:B------:R-:W-:Y:S01]  /*0020*/  ULDC.64 UR4, c[0x0][0x240] ;  /* 0x0000900000047ab9 */ /* 0x000fe20000000a00 */
[----:B------:R-:W-:Y:S01]  /*0030*/  IADD3 R1, R1, -0x140, RZ ;  /* 0xfffffec001017810 */ /* 0x000fe20007ffe0ff */
[----:B------:R-:W-:Y:S02]  /*0040*/  UISETP.NE.U32.AND UP2, UPT, URZ, UR4, UPT ;  /* 0x000000043f00728c */ /* 0x000fe4000bf45070 */
[----:B------:R-:W-:Y:S02]  /*0050*/  UMOV UR7, 0x4 ;  /* 0x0000000400077882 */ /* 0x000fe40000000000 */
[----:B------:R-:W-:Y:S02]  /*0060*/  UISETP.NE.AND.EX UP2, UPT, URZ, UR5, UPT, UP2 ;  /* 0x000000053f00728c */ /* 0x000fe4000bf45320 */
[----:B------:R-:W-:Y:S02]  /*0070*/  ULDC.64 UR12, c[0x0][0x240] ;  /* 0x00009000000c7ab9 */ /* 0x000fe40000000a00 */
[----:B------:R-:W-:-:S02]  /*0080*/  ULDC.64 UR4, c[0x0][0x250] ;  /* 0x0000940000047ab9 */ /* 0x000fc40000000a00 */
[----:B------:R-:W-:Y:S01]  /*0090*/  PLOP3.LUT P2, PT, PT, PT, UP2, 0x80, 0x0 ;  /* 0x000000000000781c */ /* 0x000fe20003f4f028 */
[----:B------:R-:W-:Y:S02]  /*00a0*/  UISETP.NE.U32.AND UP0, UPT, URZ, UR4, UPT ;  /* 0x000000043f00728c */ /* 0x000fe4000bf05070 */
[----:B------:R-:W-:Y:S02]  /*00b0*/  ULDC.64 UR16, c[0x0][0x118] ;  /* 0x0000460000107ab9 */ /* 0x000fe40000000a00 */
[----:B------:R-:W-:Y:S02]  /*00c0*/  UISETP.NE.AND.EX UP0, UPT, URZ, UR5, UPT, UP0 ;  /* 0x000000053f00728c */ /* 0x000fe4000bf05300 */
[----:B------:R-:W-:Y:S02]  /*00d0*/  ULDC.U8 UR6, c[0x0][0x312] ;  /* 0x0000c48000067ab9 */ /* 0x000fe40000000000 */
[----:B------:R-:W-:Y:S02]  /*00e0*/  ULDC.64 UR8, c[0x0][0x248] ;  /* 0x0000920000087ab9 */ /* 0x000fe40000000a00 */
[----:B-1----:R-:W-:Y:S01]  /*00f0*/  UIMAD.WIDE UR12, UR10, UR7, UR12 ;  /* 0x000000070a0c72a5 */ /* 0x002fe2000f8e020c */
[----:B------:R-:W-:Y:S01]  /*0100*/  PLOP3.LUT P0, PT, PT, PT, UP0, 0x80, 0x0 ;  /* 0x000000000000781c */ /* 0x000fe20003f0f008 */
[----:B------:R-:W-:-:S02]  /*0110*/  ULDC.64 UR4, c[0x0][0x250] ;  /* 0x0000940000047ab9 */ /* 0x000fc40000000a00 */
[----:B------:R-:W-:Y:S02]  /*0120*/  UISETP.NE.AND UP3, UPT, UR6, URZ, UPT ;  /* 0x0000003f0600728c */ /* 0x000fe4000bf65270 */
[----:B------:R-:W-:Y:S01]  /*0130*/  IMAD.U32 R2, RZ, RZ, UR12 ;  /* 0x0000000cff027e24 */ /* 0x000fe2000f8e00ff */
[----:B------:R-:W-:Y:S01]  /*0140*/  UISETP.EQ.U32.AND UP1, UPT, URZ, UR8, UPT ;  /* 0x000000083f00728c */ /* 0x000fe2000bf22070 */
[----:B------:R-:W-:Y:S01]  /*0150*/  IMAD.U32 R3, RZ, RZ, UR13 ;  /* 0x0000000dff037e24 */ /* 0x000fe2000f8e00ff */
[----:B------:R-:W-:Y:S02]  /*0160*/  @UP0 UIMAD.WIDE UR4, UR10, UR7, UR4 ;  /* 0x000000070a0402a5 */ /* 0x000fe4000f8e0204 */
[----:B------:R-:W-:Y:S02]  /*0170*/  UISETP.EQ.OR.EX UP1, UPT, URZ, UR9, !UP3, UP1 ;  /* 0x000000093f00728c */ /* 0x000fe4000df22710 */
[----:B------:R1:W2:Y:S01]  /*0180*/  @P2 LDG.E R7, [R2.64] ;  /* 0x0000001002072981 */ /* 0x0002a2000c1e1900 */
[----:B------:R-:W-:-:S03]  /*0190*/  ULDC.64 UR8, c[0x0][0x248] ;  /* 0x0000920000087ab9 */ /* 0x000fc60000000a00 */
[----:B------:R1:W3:Y:S01]  /*01a0*/  @P2 LDG.E R6, [R2.64+0x4] ;  /* 0x0000041002062981 */ /* 0x0002e2000c1e1900 */
[----:B------:R-:W-:Y:S02]  /*01b0*/  IMAD.U32 R4, RZ, RZ, UR4 ;  /* 0x00000004ff047e24 */ /* 0x000fe4000f8e00ff */
[----:B------:R-:W-:Y:S01]  /*01c0*/  IMAD.U32 R5, RZ, RZ, UR5 ;  /* 0x00000005ff057e24 */ /* 0x000fe2000f8e00ff */
[----:B------:R-:W-:-:S04]  /*01d0*/  PLOP3.LUT P1, PT, PT, PT, UP1, 0x80, 0x0 ;  /* 0x000000000000781c */ /* 0x000fc80003f2f018 */
[----:B------:R-:W4:Y:S01]  /*01e0*/  @P0 LDG.E R4, [R4.64] ;  /* 0x0000001004040981 */ /* 0x000f22000c1e1900 */
[----:B------:R-:W-:-:S06]  /*01f0*/  UIMAD.WIDE UR8, UR10, UR7, UR8 ;  /* 0x000000070a0872a5 */ /* 0x000fcc000f8e0208 */
[----:B-1----:R-:W-:Y:S02]  /*0200*/  IMAD.U32 R2, RZ, RZ, UR8 ;  /* 0x00000008ff027e24 */ /* 0x002fe4000f8e00ff */
[----:B------:R-:W-:-:S05]  /*0210*/  IMAD.U32 R3, RZ, RZ, UR9 ;  /* 0x00000009ff037e24 */ /* 0x000fca000f8e00ff */
[----:B------:R-:W5:Y:S01]  /*0220*/  @!P1 LDG.E R0, [R2.64] ;  /* 0x0000001002009981 */ /* 0x000f62000c1e1900 */
[----:B------:R-:W-:Y:S02]  /*0230*/  UMOV UR9, 0xffffffff ;  /* 0xffffffff00097882 */ /* 0x000fe40000000000 */
[----:B------:R-:W-:Y:S02]  /*0240*/  UMOV UR14, URZ ;  /* 0x0000003f000e7c82 */ /* 0x000fe40008000000 */
[----:B------:R-:W-:Y:S01]  /*0250*/  UMOV UR19, 0xffffffff ;  /* 0xffffffff00137882 */ /* 0x000fe20000000000 */
[----:B------:R-:W1:Y:S08]  /*0260*/  S2UR UR12, SR_CTAID.X ;  /* 0x00000000000c79c3 */ /* 0x000e700000002500 */
[----:B------:R-:W1:Y:S08]  /*0270*/  S2UR UR11, SR_CTAID.Z ;  /* 0x00000000000b79c3 */ /* 0x000e700000002700 */
[----:B--2---:R-:W2:Y:S08]  /*0280*/  @P2 R2UR UR9, R7 ;  /* 0x00000000070923c2 */ /* 0x004eb000000e0000 */
[----:B---3--:R-:W2:Y:S08]  /*0290*/  @P2 R2UR UR15, R6 ;  /* 0x00000000060f23c2 */ /* 0x008eb000000e0000 */
[----:B----4-:R3:W4:Y:S01]  /*02a0*/  @P0 R2UR UR14, R4 ;  /* 0x00000000040e03c2 */ /* 0x01072200000e0000 */
[----:B------:R-:W-:-:S04]  /*02b0*/  ISETP.NE.U32.AND P0, PT, RZ, c[0x0][0x248], PT ;  /* 0x00009200ff007a0c */ /* 0x000fc80003f05070 */
[----:B------:R-:W-:Y:S01]  /*02c0*/  ISETP.NE.AND.EX P0, PT, RZ, c[0x0][0x24c], PT, P0 ;  /* 0x00009300ff007a0c */ /* 0x000fe20003f05300 */
[----:B--2---:R-:W-:Y:S02]  /*02d0*/  @UP2 UIADD3 UR15, UR15, -UR9, URZ ;  /* 0x800000090f0f2290 */ /* 0x004fe4000fffe03f */
[----:B-----5:R3:W2:Y:S05]  /*02e0*/  @!P1 R2UR UR19, R0 ;  /* 0x00000000001393c2 */ /* 0x0206aa00000e0000 */
[----:B------:R-:W-:-:S05]  /*02f0*/  @!UP2 ULDC UR15, c[0x0][0x214] ;  /* 0x00008500000faab9 */ /* 0x000fca0000000800 */
[----:B-1234-:R-:W-:Y:S05]  /*0300*/  @!P0 BRA `(.L_x_24) ;  /* 0x0000007000008947 */ /* 0x01efea0003800000 */
[----:B------:R-:W-:-:S13]  /*0310*/  PLOP3.LUT P0, PT, PT, PT, UP3, 0x80, 0x0 ;  /* 0x000000000000781c */ /* 0x000fda0003f0f038 */
[----:B------:R-:W2:Y:S04]  /*0320*/  @P0 LDG.E R0, [R2.64+0x4] ;  /* 0x0000041002000981 */ /* 0x000ea8000c1e1900 */
[----:B------:R-:W3:Y:S01]  /*0330*/  @!P0 LDG.E R2, [R2.64] ;  /* 0x0000001002028981 */ /* 0x000ee2000c1e1900 */
[----:B--2---:R-:W1:Y:S02]  /*0340*/  @P0 R2UR UR6, R0 ;  /* 0x00000000000603c2 */ /* 0x004e6400000e0000 */
[----:B-1----:R-:W-:-:S11]  /*0350*/  @UP3 UIADD3 UR6, UR6, -UR19, URZ ;  /* 0x8000001306063290 */ /* 0x002fd6000fffe03f */
[----:B---3--:R1:W2:Y:S02]  /*0360*/  @!P0 R2UR UR6, R2 ;  /* 0x00000000020683c2 */ /* 0x0082a400000e0000 */
[----:B-12---:R-:W-:Y:S05]  /*0370*/  BRA `(.L_x_25) ;  /* 0x0000001000007947 */ /* 0x006fea0003800000 */
.L_x_24:
[----:B------:R-:W-:Y:S02]  /*0380*/  ULDC UR6, c[0x0][0x218] ;  /* 0x0000860000067ab9 */ /* 0x000fe40000000800 */
.L_x_25:
[----:B------:R-:W-:Y:S02]  /*0390*/  ULDC.64 UR4, c[0x0][0x258] ;  /* 0x0000960000047ab9 */ /* 0x000fe40000000a00 */
[----:B------:R-:W-:-:S04]  /*03a0*/  UISETP.NE.U32.AND UP2, UPT, URZ, UR4, UPT ;  /* 0x000000043f00728c */ /* 0x000fc8000bf45070 */
[----:B------:R-:W-:-:S03]  /*03b0*/  UISETP.NE.AND.EX UP2, UPT, URZ, UR5, UPT, UP2 ;  /* 0x000000053f00728c */ /* 0x000fc6000bf45320 */
[----:B------:R-:W-:-:S03]  /*03c0*/  ULDC.64 UR4, c[0x0][0x258] ;  /* 0x0000960000047ab9 */ /* 0x000fc60000000a00 */
[----:B------:R-:W-:-:S05]  /*03d0*/  PLOP3.LUT P0, PT, PT, PT, UP2, 0x80, 0x0 ;  /* 0x000000000000781c */ /* 0x000fca0003f0f028 */
[----:B------:R-:W-:-:S06]  /*03e0*/  @UP2 UIMAD.WIDE UR4, UR10, UR7, UR4 ;  /* 0x000000070a0422a5 */ /* 0x000fcc000f8e0204 */
[----:B------:R-:W-:Y:S02]  /*03f0*/  IMAD.U32 R2, RZ, RZ, UR4 ;  /* 0x00000004ff027e24 */ /* 0x000fe4000f8e00ff */
[----:B------:R-:W-:Y:S01]  /*0400*/  IMAD.U32 R3, RZ, RZ, UR5 ;  /* 0x00000005ff037e24 */ /* 0x000fe2000f8e00ff */
[----:B------:R-:W-:Y:S02]  /*0410*/  USHF.L.U32 UR12, UR12, 0x7, URZ ;  /* 0x000000070c0c7899 */ /* 0x000fe4000800063f */
[----:B------:R-:W-:Y:S02]  /*0420*/  ULDC.64 UR4, c[0x0][0x268] ;  /* 0x00009a0000047ab9 */ /* 0x000fe40000000a00 */
[----:B------:R-:W2:Y:S01]  /*0430*/  @P0 LDG.E R0, [R2.64] ;  /* 0x0000001002000981 */ /* 0x000ea2000c1e1900 */
[----:B------:R-:W-:Y:S02]  /*0440*/  UISETP.GT.AND UP0, UPT, UR15, UR12, UPT ;  /* 0x0000000c0f00728c */ /* 0x000fe4000bf04270 */
[----:B------:R-:W-:-:S03]  /*0450*/  @!UP2 UISETP.NE.U32.AND UP1, UPT, URZ, UR4, UPT ;  /* 0x000000043f00a28c */ /* 0x000fc6000bf25070 */
[----:B------:R-:W-:Y:S02]  /*0460*/  ULDC UR4, c[0x0][0x21c] ;  /* 0x0000870000047ab9 */ /* 0x000fe40000000800 */
[----:B------:R-:W-:-:S04]  /*0470*/  @!UP2 UISETP.NE.AND.EX UP1, UPT, URZ, UR5, UPT, UP1 ;  /* 0x000000053f00a28c */ /* 0x000fc8000bf25310 */
[----:B------:R-:W-:Y:S01]  /*0480*/  @!UP2 USEL UR4, URZ, UR4, !UP1 ;  /* 0x000000043f04a287 */ /* 0x000fe2000c800000 */
[----:B--2---:R-:W1:Y:S01]  /*0490*/  @P0 R2UR UR13, R0 ;  /* 0x00000000000d03c2 */ /* 0x004e6200000e0000 */
[----:B------:R-:W-:Y:S01]  /*04a0*/  PLOP3.LUT P0, PT, PT, PT, UP0, 0x80, 0x0 ;  /* 0x000000000000781c */ /* 0x000fe20003f0f008 */
[----:B-1----:R-:W-:Y:S02]  /*04b0*/  @UP2 UIADD3 UR13, UR13, -UR14, URZ ;  /* 0x8000000e0d0d2290 */ /* 0x002fe4000fffe03f */
[----:B------:R-:W-:-:S10]  /*04c0*/  @!UP2 UIADD3 UR13, UR4, UR6, -UR14 ;  /* 0x00000006040da290 */ /* 0x000fd4000fffe80e */
[----:B------:R-:W-:Y:S05]  /*04d0*/  @!P0 EXIT ;  /* 0x000000000000894d */ /* 0x000fea0003800000 */
[----:B------:R-:W-:Y:S01]  /*04e0*/  UIADD3 UR4, -UR15, 0xbf, UR12 ;  /* 0x000000bf0f047890 */ /* 0x000fe2000fffe10c */
[----:B------:R-:W1:Y:S01]  /*04f0*/  S2R R156, SR_TID.X ;  /* 0x00000000009c7919 */ /* 0x000e620000002100 */
[----:B------:R-:W-:Y:S02]  /*0500*/  ULDC UR5, c[0x0][0x2e8] ;  /* 0x0000ba0000057ab9 */ /* 0x000fe40000000800 */
[----:B------:R-:W-:Y:S02]  /*0510*/  UIADD3 UR7, UR13, 0x3f, URZ ;  /* 0x0000003f0d077890 */ /* 0x000fe4000fffe03f */
[----:B------:R-:W-:Y:S02]  /*0520*/  UIADD3 UR5, UR4, UR5, UR13 ;  /* 0x0000000504057290 */ /* 0x000fe4000fffe00d */
[----:B------:R-:W-:Y:S02]  /*0530*/  USHF.R.S32.HI UR6, URZ, 0x1f, UR7 ;  /* 0x0000001f3f067899 */ /* 0x000fe40008011407 */
[----:B------:R-:W-:-:S02]  /*0540*/  USHF.R.S32.HI UR4, URZ, 0x1f, UR5 ;  /* 0x0000001f3f047899 */ /* 0x000fc40008011405 */
[----:B------:R-:W-:Y:S02]  /*0550*/  ULEA.HI UR6, UR6, UR7, URZ, 0x6 ;  /* 0x0000000706067291 */ /* 0x000fe4000f8f303f */
[----:B------:R-:W-:Y:S02]  /*0560*/  ULEA.HI UR4, UR4, UR5, URZ, 0x6 ;  /* 0x0000000504047291 */ /* 0x000fe4000f8f303f */
[----:B------:R-:W-:Y:S02]  /*0570*/  USHF.R.S32.HI UR6, URZ, 0x6, UR6 ;  /* 0x000000063f067899 */ /* 0x000fe40008011406 */
[----:B------:R-:W-:-:S04]  /*0580*/  USHF.R.S32.HI UR4, URZ, 0x6, UR4 ;  /* 0x000000063f047899 */ /* 0x000fc80008011404 */
[----:B------:R-:W-:-:S04]  /*0590*/  UISETP.LT.AND UP0, UPT, UR6, UR4, UPT ;  /* 0x000000040600728c */ /* 0x000fc8000bf01270 */
[----:B------:R-:W-:-:S04]  /*05a0*/  USEL UR8, UR6, UR4, UP0 ;  /* 0x0000000406087287 */ /* 0x000fc80008000000 */
[----:B------:R-:W-:-:S06]  /*05b0*/  UISETP.GE.AND UP0, UPT, UR8, 0x1, UPT ;  /* 0x000000010800788c */ /* 0x000fcc000bf06270 */
[----:B------:R-:W-:-:S13]  /*05c0*/  PLOP3.LUT P0, PT, PT, PT, UP0, 0x80, 0x0 ;  /* 0x000000000000781c */ /* 0x000fda0003f0f008 */
[----:B------:R-:W-:Y:S05]  /*05d0*/  @!P0 BRA `(.L_x_26) ;  /* 0x00016e0000008947 */ /* 0x000fea0003800000 */
[----:B-1----:R-:W-:Y:S02]  /*05e0*/  UISETP.NE.AND UP1, UPT, UR9, -0x1, UPT ;  /* 0xffffffff0900788c */ /* 0x002fe4000bf25270 */
[----:B------:R-:W-:Y:S02]  /*05f0*/  UISETP.NE.AND UP0, UPT, UR19, -0x1, UPT ;  /* 0xffffffff1300788c */ /* 0x000fe4000bf05270 */
[----:B------:R-:W-:Y:S02]  /*0600*/  ULDC.64 UR4, c[0x0][0x190] ;  /* 0x0000640000047ab9 */ /* 0x000fe40000000a00 */
[----:B------:R-:W-:Y:S02]  /*0610*/  ULDC.64 UR6, c[0x0][0x178] ;  /* 0x00005e0000067ab9 */ /* 0x000fe40000000a00 */
[----:B------:R-:W-:-:S03]  /*0620*/  PLOP3.LUT P0, PT, PT, PT, UP0, 0x80, 0x0 ;  /* 0x000000000000781c */ /* 0x000fc60003f0f008 */
[----:B------:R-:W-:Y:S02]  /*0630*/  @UP1 UIMAD.WIDE.U32 UR24, UR9, UR4, URZ ;  /* 0x00000004091812a5 */ /* 0x000fe4000f8e003f */
[----:B------:R-:W-:Y:S02]  /*0640*/  @!UP1 USHF.R.S32.HI UR22, URZ, 0x1f, UR10 ;  /* 0x0000001f3f169899 */ /* 0x000fe4000801140a */
[----:B------:R-:W-:Y:S02]  /*0650*/  @UP0 UIADD3 UR23, UR14, UR19, URZ ;  /* 0x000000130e170290 */ /* 0x000fe4000fffe03f */
[----:B------:R-:W-:Y:S02]  /*0660*/  @UP1 UIMAD UR18, UR9, UR5, UR25 ;  /* 0x00000005091212a4 */ /* 0x000fe4000f8e0219 */
[----:B------:R-:W-:Y:S02]  /*0670*/  @!UP1 UIMAD.WIDE.U32 UR20, UR10, UR6, URZ ;  /* 0x000000060a1492a5 */ /* 0x000fe4000f8e003f */
[----:B------:R-:W-:-:S02]  /*0680*/  ULDC.64 UR4, c[0x0][0x198] ;  /* 0x0000660000047ab9 */ /* 0x000fc40000000a00 */
[----:B------:R-:W-:Y:S02]  /*0690*/  @!UP1 UIMAD UR22, UR22, UR6, URZ ;  /* 0x00000006161692a4 */ /* 0x000fe4000f8e023f */
[----:B------:R-:W-:Y:S02]  /*06a0*/  @UP0 UIMAD.WIDE.U32 UR26, UR23, UR4, URZ ;  /* 0x00000004171a02a5 */ /* 0x000fe4000f8e003f */
[----:B------:R-:W-:Y:S02]  /*06b0*/  @!UP1 UIMAD UR22, UR10, UR7, UR22 ;  /* 0x000000070a1692a4 */ /* 0x000fe4000f8e0216 */
[----:B------:R-:W-:Y:S02]  /*06c0*/  @UP1 UMOV UR6, UR24 ;  /* 0x0000001800061c82 */ /* 0x000fe40008000000 */
[----:B------:R-:W-:Y:S02]  /*06d0*/  @!UP1 UMOV UR6, UR20 ;  /* 0x0000001400069c82 */ /* 0x000fe40008000000 */
[----:B------:R-:W-:-:S02]  /*06e0*/  @UP0 UIMAD UR7, UR23, UR5, UR27 ;  /* 0x00000005170702a4 */ /* 0x000fc4000f8e021b */
[----:B------:R-:W-:Y:S02]  /*06f0*/  @!UP1 UIADD3 UR18, UR21, UR22, URZ ;  /* 0x0000001615129290 */ /* 0x000fe4000fffe03f */
[----:B------:R-:W-:Y:S01]  /*0700*/  @UP0 UMOV UR20, UR26 ;  /* 0x0000001a00140c82 */ /* 0x000fe20008000000 */
[----:B------:R-:W-:Y:S05]  /*0710*/  @P0 BRA `(.L_x_27) ;  /* 0x000000d000000947 */ /* 0x000fea0003800000 */
[----:B------:R-:W-:Y:S02]  /*0720*/  USHF.R.S32.HI UR20, URZ, 0x1f, UR14 ;  /* 0x0000001f3f147899 */ /* 0x000fe4000801140e */
[----:B------:R-:W-:Y:S02]  /*0730*/  ULDC.64 UR4, c[0x0][0x198] ;  /* 0x0000660000047ab9 */ /* 0x000fe40000000a00 */
[----:B------:R-:W-:Y:S02]  /*0740*/  UIMAD UR20, UR20, UR4, URZ ;  /* 0x00000004141472a4 */ /* 0x000fe4000f8e023f */
[----:B------:R-:W-:Y:S02]  /*0750*/  UIMAD.WIDE.U32 UR22, UR14, UR4, URZ ;  /* 0x000000040e1672a5 */ /* 0x000fe4000f8e003f */
[----:B------:R-:W-:-:S02]  /*0760*/  UIMAD UR20, UR14, UR5, UR20 ;  /* 0x000000050e1472a4 */ /* 0x000fc4000f8e0214 */
[----:B------:R-:W-:Y:S02]  /*0770*/  USHF.R.S32.HI UR7, URZ, 0x1f, UR10 ;  /* 0x0000001f3f077899 */ /* 0x000fe4000801140a */
[----:B------:R-:W-:Y:S02]  /*0780*/  ULDC.64 UR4, c[0x0][0x180] ;  /* 0x0000600000047ab9 */ /* 0x000fe40000000a00 */
[----:B------:R-:W-:Y:S02]  /*0790*/  UIADD3 UR21, UR23, UR20, URZ ;  /* 0x0000001417157290 */ /* 0x000fe4000fffe03f */
[----:B------:R-:W-:Y:S02]  /*07a0*/  UIMAD UR7, UR7, UR4, URZ ;  /* 0x00000004070772a4 */ /* 0x000fe4000f8e023f */
[----:B------:R-:W-:Y:S02]  /*07b0*/  UMOV UR20, UR22 ;  /* 0x0000001600147c82 */ /* 0x000fe40008000000 */
[----:B------:R-:W-:-:S02]  /*07c0*/  UIMAD UR7, UR10, UR5, UR7 ;  /* 0x000000050a0772a4 */ /* 0x000fc4000f8e0207 */
[----:B------:R-:W-:-:S04]  /*07d0*/  UIMAD.WIDE.U32 UR20, UR10, UR4, UR20 ;  /* 0x000000040a1472a5 */ /* 0x000fc8000f8e0014 */
[----:B------:R-:W-:Y:S02]  /*07e0*/  UIADD3 UR7, UR21, UR7, URZ ;  /* 0x0000000715077290 */ /* 0x000fe4000fffe03f */
.L_x_27:
[----:B------:R-:W-:Y:S01]  /*07f0*/  IABS R0, c[0x0][0x1c8] ;  /* 0x0000720000007a13 */ /* 0x000fe20000000000 */
[----:B------:R-:W1:Y:S01]  /*0800*/  S2R R5, SR_CTAID.Z ;  /* 0x0000000000057919 */ /* 0x000e620000002700 */
[----:B------:R-:W-:Y:S02]  /*0810*/  ULDC UR4, c[0x0][0x1c8] ;  /* 0x0000720000047ab9 */ /* 0x000fe40000000800 */
[----:B------:R-:W-:Y:S01]  /*0820*/  ULOP3.LUT UR4, UR11, UR4, URZ, 0x3c, !UPT ;  /* 0x000000040b047292 */ /* 0x000fe2000f8e3c3f */
[----:B------:R-:W-:Y:S01]  /*0830*/  IMAD.MOV.U32 R4, RZ, RZ, R0 ;  /* 0x000000ffff047224 */ /* 0x000fe200078e0000 */
[----:B------:R-:W-:-:S03]  /*0840*/  @UP0 UIADD3 UR19, UR14, UR19, URZ ;  /* 0x000000130e130290 */ /* 0x000fc6000fffe03f */
[----:B------:R-:W2:Y:S01]  /*0850*/  I2F.RP R2, R4 ;  /* 0x0000000400027306 */ /* 0x000ea20000209400 */
[----:B------:R-:W-:Y:S01]  /*0860*/  ISETP.LE.AND P1, PT, RZ, UR4, PT ;  /* 0x00000004ff007c0c */ /* 0x000fe2000bf23270 */
[----:B------:R-:W-:Y:S02]  /*0870*/  ULDC.64 UR4, c[0x0][0x1a0] ;  /* 0x0000680000047ab9 */ /* 0x000fe40000000a00 */
[----:B------:R-:W-:-:S04]  /*0880*/  @UP0 UIMAD.WIDE.U32 UR22, UR19, UR4, URZ ;  /* 0x00000004131602a5 */ /* 0x000fc8000f8e003f */
[----:B------:R-:W-:Y:S02]  /*0890*/  @UP0 UIMAD UR21, UR19, UR5, UR23 ;  /* 0x00000005131502a4 */ /* 0x000fe4000f8e0217 */
[----:B------:R-:W-:Y:S01]  /*08a0*/  USHF.R.S32.HI UR19, URZ, 0x1f, UR11 ;  /* 0x0000001f3f137899 */ /* 0x000fe2000801140b */
[----:B--2---:R-:W2:Y:S01]  /*08b0*/  MUFU.RCP R2, R2 ;  /* 0x0000000200027308 */ /* 0x004ea20000001000 */
[----:B-1----:R-:W-:Y:S02]  /*08c0*/  IABS R5, R5 ;  /* 0x0000000500057213 */ /* 0x002fe40000000000 */
[----:B--2---:R-:W-:-:S05]  /*08d0*/  IADD3 R2, R2, 0xffffffe, RZ ;  /* 0x0ffffffe02027810 */ /* 0x004fca0007ffe0ff */
[----:B------:R-:W1:Y:S02]  /*08e0*/  F2I.FTZ.U32.TRUNC.NTZ R3, R2 ;  /* 0x0000000200037305 */ /* 0x000e64000021f000 */
[----:B-1----:R-:W-:Y:S02]  /*08f0*/  IMAD.MOV R0, RZ, RZ, -R3 ;  /* 0x000000ffff007224 */ /* 0x002fe400078e0a03 */
[----:B------:R-:W-:Y:S02]  /*0900*/  IMAD.MOV.U32 R2, RZ, RZ, RZ ;  /* 0x000000ffff027224 */ /* 0x000fe400078e00ff */
[----:B------:R-:W-:-:S04]  /*0910*/  IMAD R0, R0, R4, RZ ;  /* 0x0000000400007224 */ /* 0x000fc800078e02ff */
[----:B------:R-:W-:-:S04]  /*0920*/  IMAD.HI.U32 R0, R3, R0, R2 ;  /* 0x0000000003007227 */ /* 0x000fc800078e0002 */
[----:B------:R-:W-:-:S04]  /*0930*/  IMAD.MOV.U32 R3, RZ, RZ, R5 ;  /* 0x000000ffff037224 */ /* 0x000fc800078e0005 */
[----:B------:R-:W-:-:S05]  /*0940*/  IMAD.HI.U32 R0, R0, R3, RZ ;  /* 0x0000000300007227 */ /* 0x000fca00078e00ff */
[----:B------:R-:W-:-:S05]  /*0950*/  IADD3 R2, -R0, RZ, RZ ;  /* 0x000000ff00027210 */ /* 0x000fca0007ffe1ff */
[----:B------:R-:W-:-:S05]  /*0960*/  IMAD R2, R4, R2, R3 ;  /* 0x0000000204027224 */ /* 0x000fca00078e0203 */
[----:B------:R-:W-:-:S13]  /*0970*/  ISETP.GT.U32.AND P2, PT, R4, R2, PT ;  /* 0x000000020400720c */ /* 0x000fda0003f44070 */
[----:B------:R-:W-:Y:S01]  /*0980*/  @!P2 IMAD.IADD R2, R2, 0x1, -R4 ;  /* 0x000000010202a824 */ /* 0x000fe200078e0a04 */
[----:B------:R-:W-:Y:S02]  /*0990*/  @!P2 IADD3 R0, R0, 0x1, RZ ;  /* 0x000000010000a810 */ /* 0x000fe40007ffe0ff */
[----:B------:R-:W-:Y:S02]  /*09a0*/  ISETP.NE.AND P2, PT, RZ, c[0x0][0x1c8], PT ;  /* 0x00007200ff007a0c */ /* 0x000fe40003f45270 */
[----:B------:R-:W-:-:S13]  /*09b0*/  ISETP.GE.U32.AND P3, PT, R2, R4, PT ;  /* 0x000000040200720c */ /* 0x000fda0003f66070 */
[----:B------:R-:W-:-:S05]  /*09c0*/  @P3 IADD3 R0, R0, 0x1, RZ ;  /* 0x0000000100003810 */ /* 0x000fca0007ffe0ff */
[----:B------:R-:W-:-:S05]  /*09d0*/  IMAD.MOV.U32 R22, RZ, RZ, R0 ;  /* 0x000000ffff167224 */ /* 0x000fca00078e0000 */
[----:B------:R-:W-:Y:S02]  /*09e0*/  @!P1 IADD3 R22, -R22, RZ, RZ ;  /* 0x000000ff16169210 */ /* 0x000fe40007ffe1ff */
[----:B------:R-:W-:Y:S01]  /*09f0*/  @!P2 LOP3.LUT R22, RZ, c[0x0][0x1c8], RZ, 0x33, !PT ;  /* 0x00007200ff16aa12 */ /* 0x000fe200078e33ff */
        /* <DEDUP_REMOVED lines=10> */
[----:B------:R-:W-:Y:S02]  /*0aa0*/  UIMAD.WIDE.U32 UR22, UR10, UR4, UR22 ;  /* 0x000000040a1672a5 */ /* 0x000fe4000f8e0016 */
[----:B------:R-:W-:-:S04]  /*0ab0*/  UIMAD UR5, UR10, UR5, UR14 ;  /* 0x000000050a0572a4 */ /* 0x000fc8000f8e020e */
[----:B------:R-:W-:Y:S02]  /*0ac0*/  UIADD3 UR21, UR23, UR5, URZ ;  /* 0x0000000517157290 */ /* 0x000fe4000fffe03f */
.L_x_28:
[----:B------:R-:W1:Y:S01]  /*0ad0*/  S2R R4, SR_CTAID.X ;  /* 0x0000000000047919 */ /* 0x000e620000002500 */
[----:B------:R-:W-:Y:S01]  /*0ae0*/  SHF.R.S32.HI R28, RZ, 0x1f, R156 ;  /* 0x0000001fff1c7819 */ /* 0x000fe2000001149c */
[----:B------:R-:W-:Y:S02]  /*0af0*/  UIADD3 UR10, -UR12, UR15, URZ ;  /* 0x0000000f0c0a7290 */ /* 0x000fe4000fffe13f */
[----:B------:R-:W2:Y:S01]  /*0b00*/  S2R R7, SR_CTAID.Z ;  /* 0x0000000000077919 */ /* 0x000ea20000002700 */
[CC--:B------:R-:W-:Y:S01]  /*0b10*/  LEA.HI R2, R28.reuse, R156.reuse, RZ, 0x3 ;  /* 0x0000009c1c027211 */ /* 0x0c0fe200078f18ff */
[----:B------:R-:W-:Y:S01]  /*0b20*/  ULDC.64 UR4, c[0x0][0x1a8] ;  /* 0x00006a0000047ab9 */ /* 0x000fe20000000a00 */
[----:B------:R-:W-:Y:S01]  /*0b30*/  LEA.HI R155, R28, R156, RZ, 0x5 ;  /* 0x0000009c1c9b7211 */ /* 0x000fe200078f28ff */
[----:B------:R-:W-:Y:S01]  /*0b40*/  UIMAD UR4, UR19, UR4, URZ ;  /* 0x00000004130472a4 */ /* 0x000fe2000f8e023f */
[----:B------:R-:W-:Y:S02]  /*0b50*/  LOP3.LUT R0, R2, 0xfffffff8, RZ, 0xc0, !PT ;  /* 0xfffffff802007812 */ /* 0x000fe400078ec0ff */
[----:B------:R-:W-:Y:S01]  /*0b60*/  SHF.R.S32.HI R2, RZ, 0x3, R2 ;  /* 0x00000003ff027819 */ /* 0x000fe20000011402 */
[----:B------:R-:W-:-:S02]  /*0b70*/  UIMAD UR4, UR11, UR5, UR4 ;  /* 0x000000050b0472a4 */ /* 0x000fc4000f8e0204 */
[----:B------:R-:W-:Y:S01]  /*0b80*/  IMAD.IADD R76, R156, 0x1, -R0 ;  /* 0x000000019c4c7824 */ /* 0x000fe200078e0a00 */
[C---:B------:R-:W-:Y:S01]  /*0b90*/  IADD3 R26, R2.reuse, 0x10, RZ ;  /* 0x00000010021a7810 */ /* 0x040fe20007ffe0ff */
[----:B------:R-:W-:Y:S01]  /*0ba0*/  IMAD.SHL.U32 R0, R2, 0x40, RZ ;  /* 0x0000004002007824 */ /* 0x000fe200078e00ff */
[--C-:B------:R-:W-:Y:S01]  /*0bb0*/  SHF.R.S32.HI R3, RZ, 0x1f, R2.reuse ;  /* 0x0000001fff037819 */ /* 0x100fe20000011402 */
[----:B------:R-:W-:Y:S01]  /*0bc0*/  IMAD.SHL.U32 R30, R76, 0x8, RZ ;  /* 0x000000084c1e7824 */ /* 0x000fe200078e00ff */
[----:B------:R-:W-:Y:S01]  /*0bd0*/  ISETP.GE.AND P0, PT, R26, UR10, PT ;  /* 0x0000000a1a007c0c */ /* 0x000fe2000bf06270 */
[----:B------:R-:W-:Y:S01]  /*0be0*/  UMOV UR11, 0x6 ;  /* 0x00000006000b7882 */ /* 0x000fe20000000000 */
[----:B------:R-:W-:Y:S02]  /*0bf0*/  IADD3 R27, R2, 0x20, RZ ;  /* 0x00000020021b7810 */ /* 0x000fe40007ffe0ff */
[----:B------:R-:W-:Y:S01]  /*0c00*/  LOP3.LUT R0, R0, 0x1c0, RZ, 0xc0, !PT ;  /* 0x000001c000007812 */ /* 0x000fe200078ec0ff */
[----:B-1----:R-:W-:Y:S01]  /*0c10*/  IMAD.WIDE R24, R4, 0x80, R2 ;  /* 0x0000008004187825 */ /* 0x002fe200078e0202 */
[----:B------:R-:W-:-:S02]  /*0c20*/  SHF.R.S32.HI R31, RZ, 0x1f, R30 ;  /* 0x0000001fff1f7819 */ /* 0x000fc4000001141e */
[----:B------:R-:W-:Y:S02]  /*0c30*/  IADD3 R4, P1, R30, UR6, RZ ;  /* 0x000000061e047c10 */ /* 0x000fe4000ff3e0ff */
[----:B------:R-:W-:Y:S01]  /*0c40*/  ISETP.GE.AND P3, PT, R27, UR10, PT ;  /* 0x0000000a1b007c0c */ /* 0x000fe2000bf66270 */
[----:B------:R-:W-:Y:S01]  /*0c50*/  STL.64 [R1+0x70], R24 ;  /* 0x0000701801007387 */ /* 0x000fe20000100a00 */
[----:B------:R-:W-:Y:S02]  /*0c60*/  SHF.R.U32.HI R6, RZ, 0x3, R0 ;  /* 0x00000003ff067819 */ /* 0x000fe40000011600 */
[----:B------:R-:W-:Y:S01]  /*0c70*/  IADD3.X R5, R31, UR18, RZ, P1, !PT ;  /* 0x000000121f057c10 */ /* 0x000fe20008ffe4ff */
[----:B------:R-:W-:Y:S01]  /*0c80*/  STL.64 [R1+0xa8], R30 ;  /* 0x0000a81e01007387 */ /* 0x000fe20000100a00 */
[----:B------:R-:W-:Y:S02]  /*0c90*/  LOP3.LUT R0, R0, 0x38, R30, 0xf8, !PT ;  /* 0x0000003800007812 */ /* 0x000fe400078ef81e */
[----:B------:R-:W-:Y:S01]  /*0ca0*/  IADD3 R9, R2, 0x40, RZ ;  /* 0x0000004002097810 */ /* 0x000fe20007ffe0ff */
[----:B--2---:R-:W-:Y:S01]  /*0cb0*/  IMAD.WIDE.U32 R4, R7, c[0x0][0x1a8], R4 ;  /* 0x00006a0007047a25 */ /* 0x004fe200078e0004 */
[----:B------:R-:W-:-:S02]  /*0cc0*/  LOP3.LUT R8, R0, R6, RZ, 0x3c, !PT ;  /* 0x0000000600087212 */ /* 0x000fc400078e3cff */
[----:B------:R-:W-:Y:S02]  /*0cd0*/  LEA.HI R7, R28, R156, RZ, 0x6 ;  /* 0x0000009c1c077211 */ /* 0x000fe400078f30ff */
[----:B------:R-:W-:Y:S02]  /*0ce0*/  @!P0 IADD3 R0, P2, R24, 0x10, RZ ;  /* 0x0000001018008810 */ /* 0x000fe40007f5e0ff */
[----:B------:R-:W-:Y:S01]  /*0cf0*/  ISETP.GE.AND P1, PT, R2, UR10, PT ;  /* 0x0000000a02007c0c */ /* 0x000fe2000bf26270 */
[----:B------:R-:W-:Y:S01]  /*0d00*/  IMAD.SHL.U32 R7, R7, 0x8, RZ ;  /* 0x0000000807077824 */ /* 0x000fe200078e00ff */
[----:B------:R-:W-:Y:S01]  /*0d10*/  ISETP.GE.AND P4, PT, R9, UR10, PT ;  /* 0x0000000a09007c0c */ /* 0x000fe2000bf86270 */
[----:B------:R-:W-:Y:S01]  /*0d20*/  @!P0 IMAD.X R6, RZ, RZ, R25, P2 ;  /* 0x000000ffff068224 */ /* 0x000fe200010e0619 */
[----:B------:R-:W-:Y:S02]  /*0d30*/  @!P3 IADD3 R12, P2, R24, 0x20, RZ ;  /* 0x00000020180cb810 */ /* 0x000fe40007f5e0ff */
[----:B------:R-:W-:Y:S01]  /*0d40*/  IADD3 R29, R2, 0x30, RZ ;  /* 0x00000030021d7810 */ /* 0x000fe20007ffe0ff */
[----:B------:R-:W-:Y:S01]  /*0d50*/  @!P0 IMAD R6, R6, c[0x0][0x190], RZ ;  /* 0x0000640006068a24 */ /* 0x000fe200078e02ff */
[----:B------:R-:W-:-:S02]  /*0d60*/  IADD3 R5, R5, UR4, RZ ;  /* 0x0000000405057c10 */ /* 0x000fc4000fffe0ff */
[----:B------:R-:W-:Y:S01]  /*0d70*/  LOP3.LUT R239, R8, 0xfffffe00, R7, 0xf8, !PT ;  /* 0xfffffe0008ef7812 */ /* 0x000fe200078ef807 */
[----:B------:R-:W-:Y:S01]  /*0d80*/  @!P3 IMAD.X R7, RZ, RZ, R25, P2 ;  /* 0x000000ffff07b224 */ /* 0x000fe200010e0619 */
[----:B------:R-:W-:Y:S01]  /*0d90*/  ISETP.GE.AND P5, PT, R29, UR10, PT ;  /* 0x0000000a1d007c0c */ /* 0x000fe2000bfa6270 */
[C---:B------:R-:W-:Y:S01]  /*0da0*/  @!P0 IMAD R20, R0.reuse, c[0x0][0x194], R6 ;  /* 0x0000650000148a24 */ /* 0x040fe200078e0206 */
[----:B------:R-:W-:Y:S01]  /*0db0*/  STL [R1+0xa4], R29 ;  /* 0x0000a41d01007387 */ /* 0x000fe20000100800 */
[----:B------:R-:W-:Y:S01]  /*0dc0*/  @!P0 IMAD.WIDE.U32 R16, R0, c[0x0][0x190], R4 ;  /* 0x0000640000108a25 */ /* 0x000fe200078e0004 */
[----:B------:R-:W-:Y:S02]  /*0dd0*/  @!P4 IADD3 R11, P2, R24, 0x40, RZ ;  /* 0x00000040180bc810 */ /* 0x000fe40007f5e0ff */
[----:B------:R1:W-:Y:S01]  /*0de0*/  STL [R1+0xcc], R9 ;  /* 0x0000cc0901007387 */ /* 0x0003e20000100800 */
[----:B------:R-:W-:Y:S01]  /*0df0*/  @!P3 IMAD R6, R7, c[0x0][0x190], RZ ;  /* 0x000064000706ba24 */ /* 0x000fe200078e02ff */
[C---:B------:R-:W-:Y:S01]  /*0e00*/  IADD3 R33, R2.reuse, 0x50, RZ ;  /* 0x0000005002217810 */ /* 0x040fe20007ffe0ff */
[----:B------:R-:W-:Y:S01]  /*0e10*/  @!P1 IMAD R0, R25, c[0x0][0x190], RZ ;  /* 0x0000640019009a24 */ /* 0x000fe200078e02ff */
[----:B------:R-:W-:Y:S01]  /*0e20*/  IADD3 R32, R2, 0x60, RZ ;  /* 0x0000006002207810 */ /* 0x000fe20007ffe0ff */
[----:B------:R-:W-:-:S02]  /*0e30*/  @!P3 IMAD R18, R12, c[0x0][0x194], R6 ;  /* 0x000065000c12ba24 */ /* 0x000fc400078e0206 */
[C---:B------:R-:W-:Y:S01]  /*0e40*/  @!P1 IMAD R0, R24.reuse, c[0x0][0x194], R0 ;  /* 0x0000650018009a24 */ /* 0x040fe200078e0200 */
[C---:B------:R-:W-:Y:S01]  /*0e50*/  @!P5 IADD3 R8, P6, R24.reuse, 0x30, RZ ;  /* 0x000000301808d810 */ /* 0x040fe20007fde0ff */
[----:B------:R-:W-:Y:S01]  /*0e60*/  @!P1 IMAD.WIDE.U32 R6, R24, c[0x0][0x190], R4 ;  /* 0x0000640018069a25 */ /* 0x000fe200078e0004 */
[----:B------:R-:W-:Y:S03]  /*0e70*/  STL [R1+0xc0], R33 ;  /* 0x0000c02101007387 */ /* 0x000fe60000100800 */
[----:B------:R-:W-:Y:S01]  /*0e80*/  @!P4 IMAD.X R10, RZ, RZ, R25, P2 ;  /* 0x000000ffff0ac224 */ /* 0x000fe200010e0619 */
[----:B------:R-:W-:Y:S01]  /*0e90*/  @!P1 LEA R14, P2, R6, c[0x0][0x160], 0x1 ;  /* 0x00005800060e9a11 */ /* 0x000fe200078408ff */
[----:B------:R-:W-:Y:S01]  /*0ea0*/  @!P1 IMAD.IADD R0, R7, 0x1, R0 ;  /* 0x0000000107009824 */ /* 0x000fe200078e0200 */
[----:B------:R-:W-:Y:S01]  /*0eb0*/  STL [R1+0xc4], R32 ;  /* 0x0000c42001007387 */ /* 0x000fe20000100800 */
[----:B------:R-:W-:-:S03]  /*0ec0*/  @!P3 IMAD.WIDE.U32 R12, R12, c[0x0][0x190], R4 ;  /* 0x000064000c0cba25 */ /* 0x000fc600078e0004 */
[----:B------:R-:W-:Y:S01]  /*0ed0*/  @!P1 LEA.HI.X R15, R6, c[0x0][0x164], R0, 0x1, P2 ;  /* 0x00005900060f9a11 */ /* 0x000fe200010f0c00 */
[----:B------:R-:W-:Y:S02]  /*0ee0*/  @!P4 IMAD R10, R10, c[0x0][0x190], RZ ;  /* 0x000064000a0aca24 */ /* 0x000fe400078e02ff */
[----:B------:R-:W-:Y:S02]  /*0ef0*/  @!P4 IMAD.MOV.U32 R6, RZ, RZ, R4 ;  /* 0x000000ffff06c224 */ /* 0x000fe400078e0004 */
[----:B-1----:R-:W-:Y:S02]  /*0f00*/  @!P5 IMAD.X R9, RZ, RZ, R25, P6 ;  /* 0x000000ffff09d224 */ /* 0x002fe400030e0619 */
[----:B------:R-:W-:Y:S01]  /*0f10*/  @!P4 IMAD R19, R11, c[0x0][0x194], R10 ;  /* 0x000065000b13ca24 */ /* 0x000fe200078e020a */
[----:B------:R-:W-:Y:S01]  /*0f20*/  @!P0 LEA R10, P6, R16, c[0x0][0x160], 0x1 ;  /* 0x00005800100a8a11 */ /* 0x000fe200078c08ff */
[----:B------:R-:W-:Y:S02]  /*0f30*/  @!P4 IMAD.MOV.U32 R7, RZ, RZ, R5 ;  /* 0x000000ffff07c224 */ /* 0x000fe400078e0005 */
[----:B------:R-:W-:Y:S01]  /*0f40*/  @!P0 IMAD.IADD R0, R17, 0x1, R20 ;  /* 0x0000000111008824 */ /* 0x000fe200078e0214 */
[----:B------:R-:W-:Y:S01]  /*0f50*/  @!P3 LEA R20, P2, R12, c[0x0][0x160], 0x1 ;  /* 0x000058000c14ba11 */ /* 0x000fe200078408ff */
[----:B------:R-:W-:-:S02]  /*0f60*/  @!P3 IMAD.IADD R13, R13, 0x1, R18 ;  /* 0x000000010d0db824 */ /* 0x000fc400078e0212 */
[----:B------:R-:W-:Y:S02]  /*0f70*/  @!P5 IMAD R9, R9, c[0x0][0x190], RZ ;  /* 0x000064000909da24 */ /* 0x000fe400078e02ff */
[----:B------:R-:W-:Y:S01]  /*0f80*/  IMAD.SHL.U32 R239, R239, 0x2, RZ ;  /* 0x00000002efef7824 */ /* 0x000fe200078e00ff */
[----:B------:R-:W-:Y:S01]  /*0f90*/  @!P3 LEA.HI.X R21, R12, c[0x0][0x164], R13, 0x1, P2 ;  /* 0x000059000c15ba11 */ /* 0x000fe200010f0c0d */
[----:B------:R-:W-:Y:S01]  /*0fa0*/  @!P4 IMAD.WIDE.U32 R6, R11, c[0x0][0x190], R6 ;  /* 0x000064000b06ca25 */ /* 0x000fe200078e0006 */
[----:B------:R-:W-:Y:S02]  /*0fb0*/  @!P0 LEA.HI.X R11, R16, c[0x0][0x164], R0, 0x1, P6 ;  /* 0x00005900100b8a11 */ /* 0x000fe400030f0c00 */
[----:B------:R-:W-:Y:S01]  /*0fc0*/  ISETP.GE.AND P2, PT, R33, UR10, PT ;  /* 0x0000000a21007c0c */ /* 0x000fe2000bf46270 */
[C---:B------:R-:W-:Y:S01]  /*0fd0*/  @!P5 IMAD R23, R8.reuse, c[0x0][0x194], R9 ;  /* 0x000065000817da24 */ /* 0x040fe200078e0209 */
[----:B------:R-:W-:Y:S01]  /*0fe0*/  @!PT LDS RZ, [RZ] ;  /* 0x00000000fffff984 */ /* 0x000fe20000000800 */
[----:B------:R-:W-:Y:S01]  /*0ff0*/  @!PT LDS RZ, [RZ] ;  /* 0x00000000fffff984 */ /* 0x000fe20000000800 */
[----:B------:R-:W-:Y:S01]  /*1000*/  @!PT LDS RZ, [RZ] ;  /* 0x00000000fffff984 */ /* 0x000fe20000000800 */
[----:B------:R1:W-:Y:S01]  /*1010*/  @!P1 LDGSTS.E.BYPASS.LTC128B.128 [R239], [R14.64] ;  /* 0x000000000eef9fae */ /* 0x0003e2000b901d50 */
[----:B------:R-:W-:Y:S01]  /*1020*/  @!P5 IMAD.WIDE.U32 R8, R8, c[0x0][0x190], R4 ;  /* 0x000064000808da25 */ /* 0x000fe200078e0004 */
[----:B------:R-:W-:-:S02]  /*1030*/  @!P4 LEA R16, P6, R6, c[0x0][0x160], 0x1 ;  /* 0x000058000610ca11 */ /* 0x000fc400078c08ff */
[----:B------:R1:W-:Y:S01]  /*1040*/  @!P1 LDGSTS.E.BYPASS.LTC128B.128 [R239+0x4000], [R14.64+0x80] ;  /* 0x040000800eef9fae */ /* 0x0003e2000b901d50 */
[----:B------:R-:W-:Y:S01]  /*1050*/  @!P5 IMAD.IADD R0, R9, 0x1, R23 ;  /* 0x000000010900d824 */ /* 0x000fe200078e0217 */
[C---:B------:R-:W-:Y:S01]  /*1060*/  @!P5 LEA R18, P1, R8.reuse, c[0x0][0x160], 0x1 ;  /* 0x000058000812da11 */ /* 0x040fe200078208ff */
[----:B------:R-:W-:Y:S01]  /*1070*/  @!P4 IMAD.IADD R7, R7, 0x1, R19 ;  /* 0x000000010707c824 */ /* 0x000fe200078e0213 */
[----:B------:R2:W-:Y:S02]  /*1080*/  @!P0 LDGSTS.E.BYPASS.LTC128B.128 [R239+0x800], [R10.64] ;  /* 0x008000000aef8fae */ /* 0x0005e4000b901d50 */
[----:B------:R-:W-:Y:S01]  /*1090*/  @!P5 LEA.HI.X R19, R8, c[0x0][0x164], R0, 0x1, P1 ;  /* 0x000059000813da11 */ /* 0x000fe200008f0c00 */
[C---:B------:R-:W-:Y:S01]  /*10a0*/  IMAD R8, R3.reuse, c[0x0][0x198], RZ ;  /* 0x0000660003087a24 */ /* 0x040fe200078e02ff */
[----:B------:R2:W-:Y:S01]  /*10b0*/  @!P0 LDGSTS.E.BYPASS.LTC128B.128 [R239+0x4800], [R10.64+0x80] ;  /* 0x048000800aef8fae */ /* 0x0005e2000b901d50 */
[----:B------:R-:W-:Y:S01]  /*10c0*/  ISETP.GE.AND P0, PT, R32, UR10, PT ;  /* 0x0000000a20007c0c */ /* 0x000fe2000bf06270 */
[----:B------:R-:W-:Y:S01]  /*10d0*/  IMAD R3, R3, c[0x0][0x1a0], RZ ;  /* 0x0000680003037a24 */ /* 0x000fe200078e02ff */
[----:B------:R-:W-:Y:S01]  /*10e0*/  @!P4 LEA.HI.X R17, R6, c[0x0][0x164], R7, 0x1, P6 ;  /* 0x000059000611ca11 */ /* 0x000fe200030f0c07 */
[----:B------:R-:W-:Y:S01]  /*10f0*/  IMAD.WIDE.U32 R6, R2, c[0x0][0x198], R30 ;  /* 0x0000660002067a25 */ /* 0x000fe200078e001e */
[----:B------:R-:W-:Y:S01]  /*1100*/  @!P2 IADD3 R0, P6, R24, 0x50, RZ ;  /* 0x000000501800a810 */ /* 0x000fe20007fde0ff */
[----:B------:R3:W-:Y:S02]  /*1110*/  @!P3 LDGSTS.E.BYPASS.LTC128B.128 [R239+0x1000], [R20.64] ;  /* 0x0100000014efbfae */ /* 0x0007e4000b901d50 */
[----:B------:R-:W-:-:S02]  /*1120*/  IMAD R8, R2, c[0x0][0x19c], R8 ;  /* 0x0000670002087a24 */ /* 0x000fc400078e0208 */
[----:B------:R-:W-:Y:S01]  /*1130*/  @!P2 IMAD.X R9, RZ, RZ, R25, P6 ;  /* 0x000000ffff09a224 */ /* 0x000fe200030e0619 */
[----:B------:R3:W-:Y:S04]  /*1140*/  @!P3 LDGSTS.E.BYPASS.LTC128B.128 [R239+0x5000], [R20.64+0x80] ;  /* 0x0500008014efbfae */ /* 0x0007e8000b901d50 */
[----:B------:R4:W-:Y:S04]  /*1150*/  @!P5 LDGSTS.E.BYPASS.LTC128B.128 [R239+0x1800], [R18.64] ;  /* 0x0180000012efdfae */ /* 0x0009e8000b901d50 */
[----:B------:R4:W-:Y:S04]  /*1160*/  @!P5 LDGSTS.E.BYPASS.LTC128B.128 [R239+0x5800], [R18.64+0x80] ;  /* 0x0580008012efdfae */ /* 0x0009e8000b901d50 */
[----:B------:R5:W-:Y:S01]  /*1170*/  @!P4 LDGSTS.E.BYPASS.LTC128B.128 [R239+0x2000], [R16.64] ;  /* 0x0200000010efcfae */ /* 0x000be2000b901d50 */
[----:B--2---:R-:W-:-:S03]  /*1180*/  IADD3 R10, R2, 0x70, RZ ;  /* 0x00000070020a7810 */ /* 0x004fc60007ffe0ff */
[----:B------:R5:W-:Y:S01]  /*1190*/  @!P4 LDGSTS.E.BYPASS.LTC128B.128 [R239+0x6000], [R16.64+0x80] ;  /* 0x0600008010efcfae */ /* 0x000be2000b901d50 */
[----:B------:R-:W-:-:S03]  /*11a0*/  ISETP.GE.AND P1, PT, R10, UR10, PT ;  /* 0x0000000a0a007c0c */ /* 0x000fc6000bf26270 */
[----:B------:R2:W-:Y:S02]  /*11b0*/  STL [R1+0xc8], R10 ;  /* 0x0000c80a01007387 */ /* 0x0005e40000100800 */
[----:B--2---:R-:W-:-:S05]  /*11c0*/  @!P0 IADD3 R10, P6, R24, 0x60, RZ ;  /* 0x00000060180a8810 */ /* 0x004fca0007fde0ff */
[----:B------:R-:W-:-:S03]  /*11d0*/  @!P0 IMAD.X R11, RZ, RZ, R25, P6 ;  /* 0x000000ffff0b8224 */ /* 0x000fc600030e0619 */
[----:B------:R-:W-:Y:S01]  /*11e0*/  @!P1 IADD3 R12, P6, R24, 0x70, RZ ;  /* 0x00000070180c9810 */ /* 0x000fe20007fde0ff */
[----:B------:R-:W-:Y:S02]  /*11f0*/  @!P2 IMAD R24, R9, c[0x0][0x190], RZ ;  /* 0x000064000918aa24 */ /* 0x000fe400078e02ff */
[----:B------:R-:W-:Y:S02]  /*1200*/  @!P0 IMAD R11, R11, c[0x0][0x190], RZ ;  /* 0x000064000b0b8a24 */ /* 0x000fe400078e02ff */
[----:B------:R-:W-:Y:S01]  /*1210*/  @!P1 IMAD.X R13, RZ, RZ, R25, P6 ;  /* 0x000000ffff0d9224 */ /* 0x000fe200030e0619 */
[----:B-1----:R-:W-:Y:S01]  /*1220*/  IADD3 R14, P6, R6, UR20, RZ ;  /* 0x00000014060e7c10 */ /* 0x002fe2000ffde0ff */
[----:B------:R-:W-:Y:S01]  /*1230*/  @!P2 IMAD.MOV.U32 R6, RZ, RZ, R4 ;  /* 0x000000ffff06a224 */ /* 0x000fe200078e0004 */
[----:B------:R-:W-:Y:S01]  /*1240*/  SHF.R.S32.HI R25, RZ, 0x1f, R22 ;  /* 0x0000001fff197819 */ /* 0x000fe20000011416 */
[C---:B------:R-:W-:Y:S01]  /*1250*/  @!P2 IMAD R24, R0.reuse, c[0x0][0x194], R24 ;  /* 0x000065000018aa24 */ /* 0x040fe200078e0218 */
[----:B------:R-:W-:Y:S01]  /*1260*/  IADD3.X R15, R7, UR7, R8, P6, !PT ;  /* 0x00000007070f7c10 */ /* 0x000fe2000b7fe408 */
[----:B------:R-:W-:Y:S01]  /*1270*/  @!P2 IMAD.MOV.U32 R7, RZ, RZ, R5 ;  /* 0x000000ffff07a224 */ /* 0x000fe200078e0005 */
[----:B------:R-:W-:Y:S01]  /*1280*/  UIADD3 UR20, UR8, -0x1, URZ ;  /* 0xffffffff08147890 */ /* 0x000fe2000fffe03f */
[----:B------:R-:W-:Y:S01]  /*1290*/  @!P1 IMAD.MOV.U32 R8, RZ, RZ, R4 ;  /* 0x000000ffff089224 */ /* 0x000fe200078e0004 */
[----:B------:R-:W-:Y:S01]  /*12a0*/  ULDC.64 UR6, c[0x0][0x198] ;  /* 0x0000660000067ab9 */ /* 0x000fe20000000a00 */
[----:B------:R-:W-:Y:S01]  /*12b0*/  @!P2 IMAD.WIDE.U32 R6, R0, c[0x0][0x190], R6 ;  /* 0x000064000006aa25 */ /* 0x000fe200078e0006 */
[----:B------:R-:W-:-:S02]  /*12c0*/  UIMAD UR18, UR20, -0x40, UR13 ;  /* 0xffffffc0141278a4 */ /* 0x000fc4000f8e020d */
[----:B------:R-:W-:Y:S01]  /*12d0*/  USHF.L.U32 UR24, UR6, 0x6, URZ ;  /* 0x0000000606187899 */ /* 0x000fe2000800063f */
[----:B------:R-:W-:Y:S01]  /*12e0*/  @!P1 IMAD R0, R13, c[0x0][0x190], RZ ;  /* 0x000064000d009a24 */ /* 0x000fe200078e02ff */
[----:B------:R-:W-:Y:S01]  /*12f0*/  USHF.L.U64.HI UR23, UR6, UR11, UR7 ;  /* 0x0000000b06177299 */ /* 0x000fe20008010207 */
[----:B------:R-:W-:Y:S01]  /*1300*/  @!P1 IMAD.MOV.U32 R9, RZ, RZ, R5 ;  /* 0x000000ffff099224 */ /* 0x000fe200078e0005 */
[----:B------:R-:W-:Y:S01]  /*1310*/  USHF.R.S32.HI UR19, URZ, 0x1f, UR20 ;  /* 0x0000001f3f137899 */ /* 0x000fe20008011414 */
[----:B------:R-:W-:Y:S01]  /*1320*/  @!P1 IMAD R23, R12, c[0x0][0x194], R0 ;  /* 0x000065000c179a24 */ /* 0x000fe200078e0200 */
[----:B------:R-:W-:Y:S01]  /*1330*/  UIMAD UR4, UR23, UR20, URZ ;  /* 0x00000014170472a4 */ /* 0x000fe2000f8e023f */
[----:B------:R-:W-:Y:S01]  /*1340*/  IMAD R0, R25, c[0x0][0x1b0], RZ ;  /* 0x00006c0019007a24 */ /* 0x000fe200078e02ff */
[----:B------:R-:W-:Y:S01]  /*1350*/  UIMAD.WIDE.U32 UR26, UR6, 0x20, URZ ;  /* 0x00000020061a78a5 */ /* 0x000fe2000f8e003f */
[C---:B------:R-:W-:Y:S01]  /*1360*/  @!P0 IMAD R11, R10.reuse, c[0x0][0x194], R11 ;  /* 0x000065000a0b8a24 */ /* 0x040fe200078e020b */
[----:B------:R-:W-:Y:S01]  /*1370*/  UIMAD UR4, UR19, UR24, UR4 ;  /* 0x00000018130472a4 */ /* 0x000fe2000f8e0204 */
[----:B------:R-:W-:Y:S01]  /*1380*/  @!P0 IMAD.WIDE.U32 R4, R10, c[0x0][0x190], R4 ;  /* 0x000064000a048a25 */ /* 0x000fe200078e0004 */
[----:B------:R-:W-:-:S02]  /*1390*/  @!P2 LEA R10, P3, R6, c[0x0][0x160], 0x1 ;  /* 0x00005800060aaa11 */ /* 0x000fc400078608ff */
[----:B------:R-:W-:Y:S01]  /*13a0*/  ISETP.GE.AND P5, PT, R26, UR18, PT ;  /* 0x000000121a007c0c */ /* 0x000fe2000bfa6270 */
[----:B------:R-:W-:Y:S02]  /*13b0*/  @!P2 IMAD.IADD R7, R7, 0x1, R24 ;  /* 0x000000010707a824 */ /* 0x000fe400078e0218 */
[----:B---3--:R-:W-:Y:S02]  /*13c0*/  IMAD R20, R22, c[0x0][0x1b4], R0 ;  /* 0x00006d0016147a24 */ /* 0x008fe400078e0200 */
[----:B------:R-:W-:Y:S01]  /*13d0*/  @!P0 IMAD.IADD R0, R5, 0x1, R11 ;  /* 0x0000000105008824 */ /* 0x000fe200078e020b */
[----:B------:R-:W-:Y:S01]  /*13e0*/  @!P2 LEA.HI.X R11, R6, c[0x0][0x164], R7, 0x1, P3 ;  /* 0x00005900060baa11 */ /* 0x000fe200018f0c07 */
[----:B------:R-:W-:Y:S01]  /*13f0*/  @!P1 IMAD.WIDE.U32 R12, R12, c[0x0][0x190], R8 ;  /* 0x000064000c0c9a25 */ /* 0x000fe200078e0008 */
[----:B------:R-:W-:Y:S02]  /*1400*/  ISETP.GE.AND P3, PT, R26, UR18, PT ;  /* 0x000000121a007c0c */ /* 0x000fe4000bf66270 */
[----:B------:R-:W-:Y:S01]  /*1410*/  @!P0 LEA R8, P6, R4, c[0x0][0x160], 0x1 ;  /* 0x0000580004088a11 */ /* 0x000fe200078c08ff */
[----:B------:R-:W-:Y:S01]  /*1420*/  IMAD.WIDE.U32 R32, R22, c[0x0][0x1b0], R14 ;  /* 0x00006c0016207a25 */ /* 0x000fe200078e000e */
[----:B------:R1:W-:Y:S02]  /*1430*/  @!P2 LDGSTS.E.BYPASS.LTC128B.128 [R239+0x2800], [R10.64] ;  /* 0x028000000aefafae */ /* 0x0003e4000b901d50 */
[----:B------:R-:W-:Y:S01]  /*1440*/  @!P0 LEA.HI.X R9, R4, c[0x0][0x164], R0, 0x1, P6 ;  /* 0x0000590004098a11 */ /* 0x000fe200030f0c00 */
[----:B------:R-:W-:Y:S01]  /*1450*/  IMAD.IADD R161, R33, 0x1, R20 ;  /* 0x0000000121a17824 */ /* 0x000fe200078e0214 */
[----:B------:R-:W-:Y:S01]  /*1460*/  @!P1 LEA R6, P6, R12, c[0x0][0x160], 0x1 ;  /* 0x000058000c069a11 */ /* 0x000fe200078c08ff */
[----:B------:R-:W-:Y:S01]  /*1470*/  IMAD.U32 R154, RZ, RZ, UR24 ;  /* 0x00000018ff9a7e24 */ /* 0x000fe2000f8e00ff */
[----:B------:R1:W-:Y:S01]  /*1480*/  @!P2 LDGSTS.E.BYPASS.LTC128B.128 [R239+0x6800], [R10.64+0x80] ;  /* 0x068000800aefafae */ /* 0x0003e2000b901d50 */
[----:B------:R-:W-:Y:S01]  /*1490*/  IMAD.MOV.U32 R160, RZ, RZ, R32 ;  /* 0x000000ffffa07224 */ /* 0x000fe200078e0020 */
[----:B------:R-:W-:Y:S01]  /*14a0*/  ISETP.GE.AND P2, PT, R27, UR18, PT ;  /* 0x000000121b007c0c */ /* 0x000fe2000bf46270 */
[----:B------:R-:W-:Y:S01]  /*14b0*/  @!P1 IMAD.IADD R0, R13, 0x1, R23 ;  /* 0x000000010d009824 */ /* 0x000fe200078e0217 */
[----:B------:R2:W-:Y:S01]  /*14c0*/  @!P0 LDGSTS.E.BYPASS.LTC128B.128 [R239+0x3000], [R8.64] ;  /* 0x0300000008ef8fae */ /* 0x0005e2000b901d50 */
[----:B------:R-:W-:-:S03]  /*14d0*/  IMAD.WIDE.U32 R4, R154, UR20, R160 ;  /* 0x000000149a047c25 */ /* 0x000fc6000f8e00a0 */
[----:B------:R-:W-:Y:S01]  /*14e0*/  @!P1 LEA.HI.X R7, R12, c[0x0][0x164], R0, 0x1, P6 ;  /* 0x000059000c079a11 */ /* 0x000fe200030f0c00 */
[----:B------:R-:W-:Y:S01]  /*14f0*/  IMAD.U32 R14, RZ, RZ, UR6 ;  /* 0x00000006ff0e7e24 */ /* 0x000fe2000f8e00ff */
[----:B------:R-:W-:Y:S01]  /*1500*/  IADD3 R5, R5, UR4, RZ ;  /* 0x0000000405057c10 */ /* 0x000fe2000fffe0ff */
[----:B------:R-:W-:Y:S01]  /*1510*/  IMAD.U32 R12, RZ, RZ, UR6 ;  /* 0x00000006ff0c7e24 */ /* 0x000fe2000f8e00ff */
[----:B------:R-:W-:Y:S01]  /*1520*/  USHF.L.U32 UR4, UR7, 0x5, URZ ;  /* 0x0000000507047899 */ /* 0x000fe2000800063f */
[----:B------:R-:W-:Y:S01]  /*1530*/  IMAD.U32 R13, RZ, RZ, UR7 ;  /* 0x00000007ff0d7e24 */ /* 0x000fe2000f8e00ff */
[----:B------:R-:W-:Y:S01]  /*1540*/  @!P3 LEA R0, P6, R14, R4, 0x4 ;  /* 0x000000040e00b211 */ /* 0x000fe200078c20ff */
[----:B------:R2:W-:Y:S01]  /*1550*/  @!P0 LDGSTS.E.BYPASS.LTC128B.128 [R239+0x7000], [R8.64+0x80] ;  /* 0x0700008008ef8fae */ /* 0x0005e2000b901d50 */
[----:B------:R-:W-:Y:S01]  /*1560*/  ISETP.GE.AND P0, PT, R29, UR18, PT ;  /* 0x000000121d007c0c */ /* 0x000fe2000bf06270 */
[----:B------:R-:W-:Y:S01]  /*1570*/  IMAD R15, R2, c[0x0][0x1a4], R3 ;  /* 0x00006900020f7a24 */ /* 0x000fe200078e0203 */
[----:B------:R-:W-:Y:S01]  /*1580*/  @!P3 LEA.HI.X R13, R12, R5, R13, 0x4, P6 ;  /* 0x000000050c0db211 */ /* 0x000fe200030f240d */
[----:B------:R3:W-:Y:S01]  /*1590*/  @!P1 LDGSTS.E.BYPASS.LTC128B.128 [R239+0x3800], [R6.64] ;  /* 0x0380000006ef9fae */ /* 0x0007e2000b901d50 */
[----:B------:R-:W-:-:S03]  /*15a0*/  @!P3 LEA R12, P6, R0, c[0x0][0x168], 0x1 ;  /* 0x00005a00000cba11 */ /* 0x000fc600078c08ff */
[----:B------:R3:W-:Y:S01]  /*15b0*/  @!P1 LDGSTS.E.BYPASS.LTC128B.128 [R239+0x7800], [R6.64+0x80] ;  /* 0x0780008006ef9fae */ /* 0x0007e2000b901d50 */
[----:B------:R-:W-:Y:S02]  /*15c0*/  @!P3 LEA.HI.X R13, R0, c[0x0][0x16c], R13, 0x1, P6 ;  /* 0x00005b00000dba11 */ /* 0x000fe400030f0c0d */
[----:B------:R-:W-:Y:S01]  /*15d0*/  ISETP.GE.AND P6, PT, R2, UR18, PT ;  /* 0x0000001202007c0c */ /* 0x000fe2000bfc6270 */
[----:B------:R-:W-:Y:S01]  /*15e0*/  STL.64 [R1+0x88], R32 ;  /* 0x0000882001007387 */ /* 0x000fe20000100a00 */
[----:B------:R-:W-:Y:S01]  /*15f0*/  @!P2 IADD3 R0, P1, R4, UR26, RZ ;  /* 0x0000001a0400ac10 */ /* 0x000fe2000ff3e0ff */
[----:B------:R-:W-:Y:S01]  /*1600*/  VOTEU.ALL UP0, P0 ;  /* 0x00000000003f7886 */ /* 0x000fe20000000000 */
[----:B-1----:R-:W-:Y:S01]  /*1610*/  LEA.HI R11, R28, R156, RZ, 0x4 ;  /* 0x0000009c1c0b7211 */ /* 0x002fe200078f20ff */
[----:B------:R-:W-:Y:S03]  /*1620*/  STL.64 [R1+0x80], R160 ;  /* 0x000080a001007387 */ /* 0x000fe60000100a00 */
[----:B------:R-:W-:-:S04]  /*1630*/  SHF.R.S32.HI R14, RZ, 0x4, R11 ;  /* 0x00000004ff0e7819 */ /* 0x000fc8000001140b */
[----:B------:R-:W-:-:S04]  /*1640*/  LEA.HI R10, R11, R14, RZ, 0x1 ;  /* 0x0000000e0b0a7211 */ /* 0x000fc800078f08ff */
[----:B------:R-:W-:-:S05]  /*1650*/  LOP3.LUT R10, R10, 0xfffffffe, RZ, 0xc0, !PT ;  /* 0xfffffffe0a0a7812 */ /* 0x000fca00078ec0ff */
[----:B-----5:R-:W-:Y:S02]  /*1660*/  IMAD.IADD R16, R14, 0x1, -R10 ;  /* 0x000000010e107824 */ /* 0x020fe400078e0a0a */
[----:B------:R-:W-:Y:S01]  /*1670*/  IMAD.SHL.U32 R10, R76, 0x40, RZ ;  /* 0x000000404c0a7824 */ /* 0x000fe200078e00ff */
[----:B---3--:R-:W-:Y:S01]  /*1680*/  @!P6 LEA R6, P4, R4, c[0x0][0x168], 0x1 ;  /* 0x00005a000406ea11 */ /* 0x008fe200078808ff */
[----:B------:R-:W-:Y:S01]  /*1690*/  IMAD.U32 R7, RZ, RZ, UR4 ;  /* 0x00000004ff077e24 */ /* 0x000fe2000f8e00ff */
[----:B------:R-:W-:Y:S01]  /*16a0*/  @!UP0 UIMAD UR4, UR7, 0x30, URZ ;  /* 0x00000030070488a4 */ /* 0x000fe2000f8e023f */
[----:B------:R-:W-:Y:S01]  /*16b0*/  IMAD.U32 R14, RZ, RZ, UR6 ;  /* 0x00000006ff0e7e24 */ /* 0x000fe2000f8e00ff */
[----:B------:R-:W-:Y:S01]  /*16c0*/  LOP3.LUT R10, R10, 0x1c0, RZ, 0xc0, !PT ;  /* 0x000001c00a0a7812 */ /* 0x000fe200078ec0ff */
[----:B------:R-:W-:Y:S01]  /*16d0*/  UISETP.GE.AND UP0, UPT, UR8, 0x2, UPT ;  /* 0x000000020800788c */ /* 0x000fe2000bf06270 */
[----:B--2---:R-:W-:Y:S02]  /*16e0*/  @!P2 IADD3.X R9, R5, UR27, R7, P1, !PT ;  /* 0x0000001b0509ac10 */ /* 0x004fe40008ffe407 */
[----:B------:R-:W-:-:S02]  /*16f0*/  @!P2 LEA R8, P1, R0, c[0x0][0x168], 0x1 ;  /* 0x00005a000008aa11 */ /* 0x000fc400078208ff */
[----:B------:R-:W-:Y:S02]  /*1700*/  @!P6 LEA.HI.X R7, R4, c[0x0][0x16c], R5, 0x1, P4 ;  /* 0x00005b000407ea11 */ /* 0x000fe400020f0c05 */
[----:B------:R-:W-:Y:S02]  /*1710*/  @!P2 LEA.HI.X R9, R0, c[0x0][0x16c], R9, 0x1, P1 ;  /* 0x00005b000009aa11 */ /* 0x000fe400008f0c09 */
[----:B------:R-:W-:Y:S01]  /*1720*/  LOP3.LUT R0, R11, 0xfffffff0, RZ, 0xc0, !PT ;  /* 0xfffffff00b007812 */ /* 0x000fe200078ec0ff */
[----:B------:R1:W-:Y:S01]  /*1730*/  @!P6 LDGSTS.E.BYPASS.LTC128B.128 [R239+0x8000], [R6.64] ;  /* 0x0800000006efefae */ /* 0x0003e2000b901d50 */
[----:B------:R-:W-:Y:S01]  /*1740*/  IMAD.SHL.U32 R11, R2, 0x8, RZ ;  /* 0x00000008020b7824 */ /* 0x000fe200078e00ff */
[----:B------:R-:W-:Y:S02]  /*1750*/  ISETP.GE.AND P4, PT, R27, UR18, PT ;  /* 0x000000121b007c0c */ /* 0x000fe4000bf86270 */
[----:B------:R-:W-:Y:S01]  /*1760*/  IMAD.IADD R0, R156, 0x1, -R0 ;  /* 0x000000019c007824 */ /* 0x000fe200078e0a00 */
[----:B------:R1:W-:Y:S01]  /*1770*/  @!P6 LDGSTS.E.BYPASS.LTC128B.128 [R239+0xa000], [R6.64+0x80] ;  /* 0x0a00008006efefae */ /* 0x0003e2000b901d50 */
[----:B------:R-:W-:-:S02]  /*1780*/  ISETP.GE.AND P6, PT, R2, UR18, PT ;  /* 0x0000001202007c0c */ /* 0x000fc4000bfc6270 */
[----:B------:R-:W-:Y:S01]  /*1790*/  LOP3.LUT R11, R10, 0x8, R11, 0xf8, !PT ;  /* 0x000000080a0b7812 */ /* 0x000fe200078ef80b */
[----:B------:R2:W-:Y:S01]  /*17a0*/  @!P3 LDGSTS.E.BYPASS.LTC128B.128 [R239+0x8800], [R12.64] ;  /* 0x088000000cefbfae */ /* 0x0005e2000b901d50 */
[----:B------:R-:W-:Y:S02]  /*17b0*/  SHF.R.S32.HI R17, RZ, 0x1f, R0 ;  /* 0x0000001fff117819 */ /* 0x000fe40000011400 */
[----:B------:R-:W-:Y:S01]  /*17c0*/  SHF.R.U32.HI R10, RZ, 0x3, R10 ;  /* 0x00000003ff0a7819 */ /* 0x000fe2000001160a */
[----:B------:R2:W-:Y:S01]  /*17d0*/  @!P3 LDGSTS.E.BYPASS.LTC128B.128 [R239+0xa800], [R12.64+0x80] ;  /* 0x0a8000800cefbfae */ /* 0x0005e2000b901d50 */
[----:B------:R-:W-:Y:S02]  /*17e0*/  LEA.HI R17, R17, R0, RZ, 0x3 ;  /* 0x0000000011117211 */ /* 0x000fe400078f18ff */
[----:B------:R-:W-:Y:S01]  /*17f0*/  LOP3.LUT R11, R11, R10, RZ, 0x3c, !PT ;  /* 0x0000000a0b0b7212 */ /* 0x000fe200078e3cff */
[----:B------:R3:W-:Y:S01]  /*1800*/  @!P2 LDGSTS.E.BYPASS.LTC128B.128 [R239+0x9000], [R8.64] ;  /* 0x0900000008efafae */ /* 0x0007e2000b901d50 */
[----:B------:R-:W-:-:S03]  /*1810*/  ISETP.GE.AND P3, PT, R29, UR18, PT ;  /* 0x000000121d007c0c */ /* 0x000fc6000bf66270 */
[----:B------:R3:W-:Y:S01]  /*1820*/  @!P2 LDGSTS.E.BYPASS.LTC128B.128 [R239+0xb000], [R8.64+0x80] ;  /* 0x0b00008008efafae */ /* 0x0007e2000b901d50 */
[----:B-1----:R-:W-:-:S04]  /*1830*/  IMAD.WIDE.U32 R6, R2, c[0x0][0x1a0], R30 ;  /* 0x0000680002067a25 */ /* 0x002fc800078e001e */
[----:B------:R-:W-:Y:S01]  /*1840*/  @!P0 IMAD.WIDE.U32 R2, R14, 0x30, R4 ;  /* 0x000000300e028825 */ /* 0x000fe200078e0004 */
[----:B------:R-:W-:Y:S02]  /*1850*/  LOP3.LUT R5, R17, 0xfffffff8, RZ, 0xc0, !PT ;  /* 0xfffffff811057812 */ /* 0x000fe400078ec0ff */
[----:B------:R-:W-:Y:S01]  /*1860*/  IADD3 R4, P1, R6, UR22, RZ ;  /* 0x0000001606047c10 */ /* 0x000fe2000ff3e0ff */
[----:B------:R-:W-:Y:S02]  /*1870*/  IMAD R6, R25, c[0x0][0x1b8], RZ ;  /* 0x00006e0019067a24 */ /* 0x000fe400078e02ff */
[----:B----4-:R-:W-:Y:S01]  /*1880*/  IMAD.IADD R18, R0, 0x1, -R5 ;  /* 0x0000000100127824 */ /* 0x010fe200078e0a05 */
[----:B------:R-:W-:Y:S01]  /*1890*/  IADD3.X R5, R7, UR21, R15, P1, !PT ;  /* 0x0000001507057c10 */ /* 0x000fe20008ffe40f */
[----:B------:R-:W-:Y:S01]  /*18a0*/  IMAD R10, R22, c[0x0][0x1bc], R6 ;  /* 0x00006f00160a7a24 */ /* 0x000fe200078e0206 */
[----:B------:R-:W-:Y:S01]  /*18b0*/  @!P0 IADD3 R0, R3, UR4, RZ ;  /* 0x0000000403008c10 */ /* 0x000fe2000fffe0ff */
[----:B------:R-:W-:Y:S01]  /*18c0*/  ULDC.64 UR4, c[0x0][0x1a0] ;  /* 0x0000680000047ab9 */ /* 0x000fe20000000a00 */
[----:B------:R-:W-:Y:S01]  /*18d0*/  @!P0 LEA R6, P1, R2, c[0x0][0x168], 0x1 ;  /* 0x00005a0002068a11 */ /* 0x000fe200078208ff */
[----:B------:R-:W-:Y:S01]  /*18e0*/  USHF.L.U64.HI UR11, UR4, UR11, UR5 ;  /* 0x0000000b040b7299 */ /* 0x000fe20008010205 */
[----:B------:R-:W-:Y:S01]  /*18f0*/  IMAD.WIDE.U32 R26, R22, c[0x0][0x1b8], R4 ;  /* 0x00006e00161a7a25 */ /* 0x000fe200078e0004 */
[----:B------:R-:W-:Y:S01]  /*1900*/  USHF.L.U32 UR14, UR4, 0x6, URZ ;  /* 0x00000006040e7899 */ /* 0x000fe2000800063f */
[----:B------:R-:W-:Y:S01]  /*1910*/  @!P0 LEA.HI.X R7, R2, c[0x0][0x16c], R0, 0x1, P1 ;  /* 0x00005b0002078a11 */ /* 0x000fe200008f0c00 */
[----:B------:R-:W-:Y:S01]  /*1920*/  UIMAD UR5, UR11, UR20, URZ ;  /* 0x000000140b0572a4 */ /* 0x000fe2000f8e023f */
[----:B------:R-:W-:Y:S01]  /*1930*/  IMAD.U32 R2, RZ, RZ, UR20 ;  /* 0x00000014ff027e24 */ /* 0x000fe2000f8e00ff */
[----:B------:R-:W-:Y:S01]  /*1940*/  STL.64 [R1+0xb8], R26 ;  /* 0x0000b81a01007387 */ /* 0x000fe20000100a00 */
[----:B------:R-:W-:Y:S01]  /*1950*/  IMAD.IADD R21, R27, 0x1, R10 ;  /* 0x000000011b157824 */ /* 0x000fe200078e020a */
[----:B------:R-:W-:Y:S01]  /*1960*/  UIMAD UR5, UR19, UR14, UR5 ;  /* 0x0000000e130572a4 */ /* 0x000fe2000f8e0205 */
[----:B------:R-:W-:Y:S01]  /*1970*/  IMAD.MOV.U32 R20, RZ, RZ, R26 ;  /* 0x000000ffff147224 */ /* 0x000fe200078e001a */
[----:B------:R1:W-:Y:S01]  /*1980*/  @!P0 LDGSTS.E.BYPASS.LTC128B.128 [R239+0x9800], [R6.64] ;  /* 0x0980000006ef8fae */ /* 0x0003e2000b901d50 */
[----:B------:R-:W-:Y:S01]  /*1990*/  UIMAD.WIDE.U32 UR18, UR4, 0x20, URZ ;  /* 0x00000020041278a5 */ /* 0x000fe2000f8e003f */
[----:B------:R-:W-:-:S02]  /*19a0*/  IMAD.U32 R4, RZ, RZ, UR4 ;  /* 0x00000004ff047e24 */ /* 0x000fc4000f8e00ff */
[----:B------:R1:W-:Y:S01]  /*19b0*/  @!P0 LDGSTS.E.BYPASS.LTC128B.128 [R239+0xb800], [R6.64+0x80] ;  /* 0x0b80008006ef8fae */ /* 0x0003e2000b901d50 */
[----:B------:R-:W-:-:S03]  /*19c0*/  IMAD.WIDE.U32 R2, R2, UR14, R20 ;  /* 0x0000000e02027c25 */ /* 0x000fc6000f8e0014 */
[----:B------:R-:W0:Y:S01]  /*19d0*/  LDGDEPBAR ;  /* 0x00000000000079af */ /* 0x000e220000000000 */
[----:B------:R-:W-:Y:S01]  /*19e0*/  IMAD.SHL.U32 R10, R16, 0x8, RZ ;  /* 0x00000008100a7824 */ /* 0x000fe200078e00ff */
[----:B------:R-:W-:Y:S01]  /*19f0*/  IADD3 R3, R3, UR5, RZ ;  /* 0x0000000503037c10 */ /* 0x000fe2000fffe0ff */
[----:B--2---:R-:W-:Y:S01]  /*1a00*/  IMAD.MOV.U32 R12, RZ, RZ, c[0x0][0x1a4] ;  /* 0x00006900ff0c7624 */ /* 0x004fe200078e00ff */
[----:B---3--:R-:W-:Y:S01]  /*1a10*/  @!P6 LEA R8, P2, R2, c[0x0][0x170], 0x1 ;  /* 0x00005c000208ea11 */ /* 0x008fe200078408ff */
[----:B------:R-:W-:Y:S01]  /*1a20*/  IMAD R0, R16, 0x200, R11 ;  /* 0x0000020010007824 */ /* 0x000fe200078e020b */
[----:B------:R-:W-:Y:S01]  /*1a30*/  @!P4 IADD3 R13, P0, R2, UR18, RZ ;  /* 0x00000012020dcc10 */ /* 0x000fe2000ff1e0ff */
[----:B------:R-:W-:Y:S01]  /*1a40*/  @!P3 IMAD.WIDE.U32 R4, R4, 0x30, R2 ;  /* 0x000000300404b825 */ /* 0x000fe200078e0002 */
[----:B------:R-:W-:Y:S01]  /*1a50*/  @!P6 LEA.HI.X R9, R2, c[0x0][0x174], R3, 0x1, P2 ;  /* 0x00005d000209ea11 */ /* 0x000fe200010f0c03 */
[----:B------:R-:W-:Y:S02]  /*1a60*/  STL.64 [R1+0xb0], R20 ;  /* 0x0000b01401007387 */ /* 0x000fe40000100a00 */
[----:B------:R-:W-:-:S02]  /*1a70*/  IMAD.SHL.U32 R14, R12, 0x20, RZ ;  /* 0x000000200c0e7824 */ /* 0x000fc400078e00ff */
[----:B------:R-:W-:-:S05]  /*1a80*/  IMAD.SHL.U32 R220, R0, 0x2, RZ ;  /* 0x0000000200dc7824 */ /* 0x000fca00078e00ff */
[C---:B------:R-:W-:Y:S02]  /*1a90*/  IADD3 R0, R220.reuse, 0x8000, RZ ;  /* 0x00008000dc007810 */ /* 0x040fe40007ffe0ff */
[----:B------:R-:W-:Y:S01]  /*1aa0*/  IADD3 R231, R220, 0x8020, RZ ;  /* 0x00008020dce77810 */ /* 0x000fe20007ffe0ff */
[----:B-1----:R-:W-:Y:S01]  /*1ab0*/  IMAD.U32 R6, RZ, RZ, UR4 ;  /* 0x00000004ff067e24 */ /* 0x002fe2000f8e00ff */
[----:B------:R-:W-:-:S04]  /*1ac0*/  DEPBAR.LE SB0, 0x0 ;  /* 0x000080000000791a */ /* 0x000fc80000000000 */
[----:B------:R-:W-:Y:S01]  /*1ad0*/  BAR.SYNC.DEFER_BLOCKING 0x0 ;  /* 0x0000000000007b1d */ /* 0x000fe20000010000 */
[----:B------:R-:W-:Y:S01]  /*1ae0*/  @!P5 LEA R6, P1, R6, R2, 0x4 ;  /* 0x000000020606d211 */ /* 0x000fe200078220ff */
[----:B------:R-:W-:Y:S02]  /*1af0*/  IMAD.SHL.U32 R2, R18, 0x40, RZ ;  /* 0x0000004012027824 */ /* 0x000fe400078e00ff */
[----:B------:R-:W-:-:S03]  /*1b00*/  IMAD.U32 R7, RZ, RZ, UR4 ;  /* 0x00000004ff077e24 */ /* 0x000fc6000f8e00ff */
[----:B------:R-:W-:Y:S02]  /*1b10*/  LOP3.LUT R2, R2, 0x1c0, RZ, 0xc0, !PT ;  /* 0x000001c002027812 */ /* 0x000fe400078ec0ff */
[----:B------:R-:W-:Y:S01]  /*1b20*/  @!P5 LEA.HI.X R7, R7, R3, R12, 0x4, P1 ;  /* 0x000000030707d211 */ /* 0x000fe200008f240c */
[----:B------:R-:W-:Y:S01]  /*1b30*/  @!P3 IMAD R12, R12, 0x30, RZ ;  /* 0x000000300c0cb824 */ /* 0x000fe200078e02ff */
[----:B------:R-:W-:Y:S02]  /*1b40*/  LOP3.LUT R11, R2, 0x8, R10, 0xf8, !PT ;  /* 0x00000008020b7812 */ /* 0x000fe400078ef80a */
[----:B------:R-:W-:Y:S01]  /*1b50*/  SHF.R.U32.HI R10, RZ, 0x3, R2 ;  /* 0x00000003ff0a7819 */ /* 0x000fe20000011602 */
[----:B------:R-:W-:Y:S01]  /*1b60*/  @!P3 IMAD.IADD R5, R5, 0x1, R12 ;  /* 0x000000010505b824 */ /* 0x000fe200078e020c */
[----:B------:R-:W-:Y:S01]  /*1b70*/  @!P5 LEA R2, P1, R6, c[0x0][0x170], 0x1 ;  /* 0x00005c000602da11 */ /* 0x000fe200078208ff */
[----:B------:R-:W-:Y:S01]  /*1b80*/  IMAD.SHL.U32 R12, R17, 0x40, RZ ;  /* 0x00000040110c7824 */ /* 0x000fe200078e00ff */
[----:B------:R-:W-:-:S02]  /*1b90*/  LOP3.LUT R153, R11, R10, RZ, 0x3c, !PT ;  /* 0x0000000a0b997212 */ /* 0x000fc400078e3cff */
[----:B------:R-:W-:Y:S02]  /*1ba0*/  @!P4 IADD3.X R11, R3, UR19, R14, P0, !PT ;  /* 0x00000013030bcc10 */ /* 0x000fe400087fe40e */
[----:B------:R-:W-:Y:S02]  /*1bb0*/  @!P5 LEA.HI.X R3, R6, c[0x0][0x174], R7, 0x1, P1 ;  /* 0x00005d000603da11 */ /* 0x000fe400008f0c07 */
[C---:B------:R-:W-:Y:S01]  /*1bc0*/  @!P4 LEA R6, P1, R13.reuse, c[0x0][0x170], 0x1 ;  /* 0x00005c000d06ca11 */ /* 0x040fe200078208ff */
[----:B------:R-:W-:Y:S01]  /*1bd0*/  @P6 STS.128 [R239+0xc000], RZ ;  /* 0x00c000ffef006388 */ /* 0x000fe20000000c00 */
[C---:B------:R-:W-:Y:S02]  /*1be0*/  @!P3 LEA R10, P0, R4.reuse, c[0x0][0x170], 0x1 ;  /* 0x00005c00040aba11 */ /* 0x040fe400078008ff */
[----:B------:R-:W-:Y:S01]  /*1bf0*/  @!P4 LEA.HI.X R7, R13, c[0x0][0x174], R11, 0x1, P1 ;  /* 0x00005d000d07ca11 */ /* 0x000fe200008f0c0b */
[----:B------:R-:W-:Y:S01]  /*1c00*/  @P6 STS.128 [R239+0xe000], RZ ;  /* 0x00e000ffef006388 */ /* 0x000fe20000000c00 */
[----:B------:R-:W-:-:S02]  /*1c10*/  @!P3 LEA.HI.X R11, R4, c[0x0][0x174], R5, 0x1, P0 ;  /* 0x00005d00040bba11 */ /* 0x000fc400000f0c05 */
[----:B------:R-:W-:Y:S01]  /*1c20*/  SHF.R.S32.HI R5, RZ, 0x5, R155 ;  /* 0x00000005ff057819 */ /* 0x000fe2000001149b */
[----:B------:R-:W-:Y:S01]  /*1c30*/  @!PT LDS RZ, [RZ] ;  /* 0x00000000fffff984 */ /* 0x000fe20000000800 */
[----:B------:R-:W-:Y:S01]  /*1c40*/  @!PT LDS RZ, [RZ] ;  /* 0x00000000fffff984 */ /* 0x000fe20000000800 */
[----:B------:R-:W-:Y:S01]  /*1c50*/  @!PT LDS RZ, [RZ] ;  /* 0x00000000fffff984 */ /* 0x000fe20000000800 */
[----:B------:R1:W-:Y:S01]  /*1c60*/  @!P6 LDGSTS.E.BYPASS.LTC128B.128 [R239+0xc000], [R8.64] ;  /* 0x0c00000008efefae */ /* 0x0003e2000b901d50 */
[----:B------:R-:W-:Y:S02]  /*1c70*/  LOP3.LUT R152, R12, 0xfffffe00, RZ, 0xc0, !PT ;  /* 0xfffffe000c987812 */ /* 0x000fe400078ec0ff */
[----:B------:R-:W-:Y:S01]  /*1c80*/  LOP3.LUT P0, RZ, R76, 0x2, RZ, 0xc0, !PT ;  /* 0x000000024cff7812 */ /* 0x000fe2000780c0ff */
[----:B------:R1:W-:Y:S02]  /*1c90*/  @!P6 LDGSTS.E.BYPASS.LTC128B.128 [R239+0xe000], [R8.64+0x80] ;  /* 0x0e00008008efefae */ /* 0x0003e4000b901d50 */
[----:B------:R-:W-:Y:S01]  /*1ca0*/  IMAD R4, R5, 0x400, R152 ;  /* 0x0000040005047824 */ /* 0x000fe200078e0298 */
[----:B------:R-:W-:Y:S01]  /*1cb0*/  R2P PR, R18, 0x6 ;  /* 0x0000000612007804 */ /* 0x000fe20000000000 */
[----:B------:R-:W-:Y:S04]  /*1cc0*/  @P5 STS.128 [R239+0xc800], RZ ;  /* 0x00c800ffef005388 */ /* 0x000fe80000000c00 */
[----:B------:R-:W-:Y:S04]  /*1cd0*/  @P5 STS.128 [R239+0xe800], RZ ;  /* 0x00e800ffef005388 */ /* 0x000fe80000000c00 */
[----:B------:R-:W-:Y:S01]  /*1ce0*/  @!PT LDS RZ, [RZ] ;  /* 0x00000000fffff984 */ /* 0x000fe20000000800 */
[----:B------:R-:W-:Y:S01]  /*1cf0*/  @!PT LDS RZ, [RZ] ;  /* 0x00000000fffff984 */ /* 0x000fe20000000800 */
[----:B------:R-:W-:Y:S01]  /*1d00*/  @!PT LDS RZ, [RZ] ;  /* 0x00000000fffff984 */ /* 0x000fe20000000800 */
[----:B------:R2:W-:Y:S01]  /*1d10*/  @!P5 LDGSTS.E.BYPASS.LTC128B.128 [R239+0xc800], [R2.64] ;  /* 0x0c80000002efdfae */ /* 0x0005e2000b901d50 */
[----:B------:R-:W-:Y:S01]  /*1d20*/  @P0 IADD3 R231, R0, -0x20, RZ ;  /* 0xffffffe000e70810 */ /* 0x000fe20007ffe0ff */
[----:B------:R-:W-:Y:S01]  /*1d30*/  IMAD.MOV.U32 R0, RZ, RZ, 0x20 ;  /* 0x00000020ff007424 */ /* 0x000fe200078e00ff */
[----:B------:R-:W-:Y:S01]  /*1d40*/  LOP3.LUT P0, RZ, R76, 0x4, RZ, 0xc0, !PT ;  /* 0x000000044cff7812 */ /* 0x000fe2000780c0ff */
[----:B------:R2:W-:Y:S01]  /*1d50*/  @!P5 LDGSTS.E.BYPASS.LTC128B.128 [R239+0xe800], [R2.64+0x80] ;  /* 0x0e80008002efdfae */ /* 0x0005e2000b901d50 */
[----:B------:R-:W-:-:S02]  /*1d60*/  IADD3 R238, R231, 0x800, RZ ;  /* 0x00000800e7ee7810 */ /* 0x000fc40007ffe0ff */
[C---:B------:R-:W-:Y:S01]  /*1d70*/  IADD3 R237, R231.reuse, 0x1000, RZ ;  /* 0x00001000e7ed7810 */ /* 0x040fe20007ffe0ff */
[----:B------:R-:W-:Y:S01]  /*1d80*/  @P4 STS.128 [R239+0xd000], RZ ;  /* 0x00d000ffef004388 */ /* 0x000fe20000000c00 */
[C---:B------:R-:W-:Y:S02]  /*1d90*/  IADD3 R236, R231.reuse, 0x1800, RZ ;  /* 0x00001800e7ec7810 */ /* 0x040fe40007ffe0ff */
[C---:B------:R-:W-:Y:S01]  /*1da0*/  IADD3 R235, R231.reuse, 0x2000, RZ ;  /* 0x00002000e7eb7810 */ /* 0x040fe20007ffe0ff */
[----:B------:R-:W-:Y:S01]  /*1db0*/  @P4 STS.128 [R239+0xf000], RZ ;  /* 0x00f000ffef004388 */ /* 0x000fe20000000c00 */
[C---:B------:R-:W-:Y:S02]  /*1dc0*/  IADD3 R234, R231.reuse, 0x2800, RZ ;  /* 0x00002800e7ea7810 */ /* 0x040fe40007ffe0ff */
[C---:B------:R-:W-:Y:S01]  /*1dd0*/  IADD3 R233, R231.reuse, 0x3000, RZ ;  /* 0x00003000e7e97810 */ /* 0x040fe20007ffe0ff */
[----:B------:R-:W-:Y:S01]  /*1de0*/  @!PT LDS RZ, [RZ] ;  /* 0x00000000fffff984 */ /* 0x000fe20000000800 */
[----:B------:R-:W-:Y:S01]  /*1df0*/  @!PT LDS RZ, [RZ] ;  /* 0x00000000fffff984 */ /* 0x000fe20000000800 */
[----:B------:R-:W-:Y:S01]  /*1e00*/  @!PT LDS RZ, [RZ] ;  /* 0x00000000fffff984 */ /* 0x000fe20000000800 */
[----:B------:R3:W-:Y:S01]  /*1e10*/  @!P4 LDGSTS.E.BYPASS.LTC128B.128 [R239+0xd000], [R6.64] ;  /* 0x0d00000006efcfae */ /* 0x0007e2000b901d50 */
[----:B------:R-:W-:-:S03]  /*1e20*/  IADD3 R232, R231, 0x3800, RZ ;  /* 0x00003800e7e87810 */ /* 0x000fc60007ffe0ff */
[----:B------:R3:W-:Y:S04]  /*1e30*/  @!P4 LDGSTS.E.BYPASS.LTC128B.128 [R239+0xf000], [R6.64+0x80] ;  /* 0x0f00008006efcfae */ /* 0x0007e8000b901d50 */
[----:B------:R-:W-:Y:S04]  /*1e40*/  @P3 STS.128 [R239+0xd800], RZ ;  /* 0x00d800ffef003388 */ /* 0x000fe80000000c00 */
[----:B------:R-:W-:Y:S01]  /*1e50*/  @P3 STS.128 [R239+0xf800], RZ ;  /* 0x00f800ffef003388 */ /* 0x000fe20000000c00 */
[----:B--2---:R-:W-:-:S03]  /*1e60*/  IMAD.IADD R2, R153, 0x1, R4 ;  /* 0x0000000199027824 */ /* 0x004fc600078e0204 */
[----:B------:R-:W-:Y:S01]  /*1e70*/  @!PT LDS RZ, [RZ] ;  /* 0x00000000fffff984 */ /* 0x000fe20000000800 */
[----:B------:R-:W-:Y:S01]  /*1e80*/  @!PT LDS RZ, [RZ] ;  /* 0x00000000fffff984 */ /* 0x000fe20000000800 */
[----:B------:R-:W-:Y:S01]  /*1e90*/  @!PT LDS RZ, [RZ] ;  /* 0x00000000fffff984 */ /* 0x000fe20000000800 */
[----:B------:R1:W-:Y:S01]  /*1ea0*/  @!P3 LDGSTS.E.BYPASS.LTC128B.128 [R239+0xd800], [R10.64] ;  /* 0x0d8000000aefbfae */ /* 0x0003e2000b901d50 */
[----:B------:R-:W-:Y:S02]  /*1eb0*/  IMAD.MOV.U32 R4, RZ, RZ, 0x10 ;  /* 0x00000010ff047424 */ /* 0x000fe400078e00ff */
[----:B------:R-:W-:Y:S01]  /*1ec0*/  IMAD.SHL.U32 R227, R2, 0x2, RZ ;  /* 0x0000000202e37824 */ /* 0x000fe200078e00ff */
[----:B------:R1:W-:Y:S01]  /*1ed0*/  @!P3 LDGSTS.E.BYPASS.LTC128B.128 [R239+0xf800], [R10.64+0x80] ;  /* 0x0f8000800aefbfae */ /* 0x0003e2000b901d50 */
[----:B------:R-:W-:Y:S02]  /*1ee0*/  SEL R2, R0, 0xffffffe0, !P2 ;  /* 0xffffffe000027807 */ /* 0x000fe40005000000 */
[----:B------:R-:W-:Y:S01]  /*1ef0*/  SEL R4, R4, 0xfffffff0, !P1 ;  /* 0xfffffff004047807 */ /* 0x000fe20004800000 */
[----:B------:R-:W-:Y:S01]  /*1f00*/  LDSM.16.M88.4 R12, [R227] ;  /* 0x00000000e30c783b */ /* 0x000fe20000000200 */
[----:B------:R-:W-:Y:S01]  /*1f10*/  SEL R0, R0, 0xffffffe0, !P0 ;  /* 0xffffffe000007807 */ /* 0x000fe20004000000 */
[----:B------:R-:W-:-:S02]  /*1f20*/  IMAD R230, R2, 0x2, R227 ;  /* 0x0000000202e67824 */ /* 0x000fc400078e02e3 */
[----:B------:R-:W2:Y:S01]  /*1f30*/  LDSM.16.M88.4 R32, [R220+0x8000] ;  /* 0x00800000dc20783b */ /* 0x000ea20000000200 */
[----:B------:R-:W-:Y:S02]  /*1f40*/  IMAD R228, R4, 0x2, R227 ;  /* 0x0000000204e47824 */ /* 0x000fe400078e02e3 */
[----:B------:R-:W-:Y:S01]  /*1f50*/  IMAD R226, R0, 0x2, R220 ;  /* 0x0000000200e27824 */ /* 0x000fe200078e02dc */
[----:B------:R-:W-:Y:S01]  /*1f60*/  LDSM.16.M88.4 R28, [R220+0x8800] ;  /* 0x00880000dc1c783b */ /* 0x000fe20000000200 */
[----:B------:R-:W-:Y:S02]  /*1f70*/  IMAD R229, R2, 0x2, R228 ;  /* 0x0000000202e57824 */ /* 0x000fe400078e02e4 */
[----:B------:R-:W-:Y:S01]  /*1f80*/  IMAD R225, R0, 0x2, R231 ;  /* 0x0000000200e17824 */ /* 0x000fe200078e02e7 */
[----:B------:R-:W-:Y:S01]  /*1f90*/  LDSM.16.M88.4 R24, [R220+0x9000] ;  /* 0x00900000dc18783b */ /* 0x000fe20000000200 */
[----:B------:R-:W-:-:S03]  /*1fa0*/  LOP3.LUT R0, R155, 0xffffffe0, RZ, 0xc0, !PT ;  /* 0xffffffe09b007812 */ /* 0x000fc600078ec0ff */
[----:B------:R-:W4:Y:S02]  /*1fb0*/  LDSM.16.M88.4 R20, [R220+0x9800] ;  /* 0x00980000dc14783b */ /* 0x000f240000000200 */
[C---:B------:R-:W-:Y:S02]  /*1fc0*/  IMAD.IADD R0, R156.reuse, 0x1, -R0 ;  /* 0x000000019c007824 */ /* 0x040fe400078e0a00 */
[----:B------:R-:W-:Y:S01]  /*1fd0*/  LDSM.16.M88.4 R16, [R228+0x2000] ;  /* 0x00200000e410783b */ /* 0x000fe20000000200 */
[----:B------:R-:W-:Y:S02]  /*1fe0*/  IMAD.SHL.U32 R156, R156, 0x2, RZ ;  /* 0x000000029c9c7824 */ /* 0x000fe400078e00ff */
[----:B------:R-:W-:Y:S01]  /*1ff0*/  SHF.R.S32.HI R3, RZ, 0x1f, R0 ;  /* 0x0000001fff037819 */ /* 0x000fe20000011400 */
[----:B-1----:R-:W1:Y:S02]  /*2000*/  LDSM.16.M88.4 R8, [R227+0x2000] ;  /* 0x00200000e308783b */ /* 0x002e640000000200 */
[----:B---3--:R-:W-:-:S02]  /*2010*/  LOP3.LUT R6, R156, 0x6, RZ, 0xc0, !PT ;  /* 0x000000069c067812 */ /* 0x008fc400078ec0ff */
[----:B------:R-:W3:Y:S01]  /*2020*/  LDSM.16.M88.4 R48, [R231+0x800] ;  /* 0x00080000e730783b */ /* 0x000ee20000000200 */
[----:B------:R-:W-:Y:S02]  /*2030*/  LEA.HI R0, R3, R0, RZ, 0x2 ;  /* 0x0000000003007211 */ /* 0x000fe400078f10ff */
[----:B------:R-:W-:Y:S01]  /*2040*/  LEA R3, R5, UR12, 0x4 ;  /* 0x0000000c05037c11 */ /* 0x000fe2000f8e20ff */
[----:B------:R-:W5:Y:S01]  /*2050*/  LDSM.16.M88.4 R52, [R231+0x1800] ;  /* 0x00180000e734783b */ /* 0x000f620000000200 */
[----:B------:R-:W-:Y:S01]  /*2060*/  SHF.R.S32.HI R157, RZ, 0x2, R0 ;  /* 0x00000002ff9d7819 */ /* 0x000fe20000011400 */
[----:B------:R-:W-:Y:S02]  /*2070*/  IMAD.U32 R0, RZ, RZ, UR15 ;  /* 0x0000000fff007e24 */ /* 0x000fe4000f8e00ff */
[----:B------:R-:W3:Y:S01]  /*2080*/  LDSM.16.M88.4 R40, [R231] ;  /* 0x00000000e728783b */ /* 0x000ee20000000200 */
[----:B------:R-:W-:Y:S01]  /*2090*/  IADD3 R3, R3, 0x1, R157 ;  /* 0x0000000103037810 */ /* 0x000fe20007ffe09d */
[----:B------:R-:W-:-:S02]  /*20a0*/  IMAD.U32 R5, RZ, RZ, UR20 ;  /* 0x00000014ff057e24 */ /* 0x000fc4000f8e00ff */
[----:B------:R-:W3:Y:S01]  /*20b0*/  LDSM.16.M88.4 R44, [R231+0x1000] ;  /* 0x00100000e72c783b */ /* 0x000ee20000000200 */
[----:B------:R-:W-:Y:S01]  /*20c0*/  IADD3 R0, R3, UR13, -R0 ;  /* 0x0000000d03007c10 */ /* 0x000fe2000fffe800 */
[----:B------:R-:W-:Y:S01]  /*20d0*/  IMAD R3, R5, 0x40, R6 ;  /* 0x0000004005037824 */ /* 0x000fe200078e0206 */
[C---:B--2---:R-:W-:Y:S02]  /*20e0*/  HMMA.16816.F32.BF16 R92, R12.reuse, R32, RZ ;  /* 0x000000200c5c723c */ /* 0x044fe400000418ff */
[----:B------:R-:W-:Y:S01]  /*20f0*/  IADD3 R5, R0, c[0x0][0x2e8], RZ ;  /* 0x0000ba0000057a10 */ /* 0x000fe20007ffe0ff */
[----:B------:R-:W-:Y:S01]  /*2100*/  IMAD.IADD R0, R152, 0x1, R153 ;  /* 0x0000000198007824 */ /* 0x000fe200078e0299 */
[----:B------:R-:W-:Y:S01]  /*2110*/  IADD3 R6, R3, 0x1, RZ ;  /* 0x0000000103067810 */ /* 0x000fe20007ffe0ff */
[----:B------:R-:W-:Y:S01]  /*2120*/  STL [R1+0xd0], R157 ;  /* 0x0000d09d01007387 */ /* 0x000fe20000100800 */
[C---:B------:R-:W-:Y:S02]  /*2130*/  IADD3 R7, R5.reuse, 0x8, RZ ;  /* 0x0000000805077810 */ /* 0x040fe40007ffe0ff */
[C---:B------:R-:W-:Y:S01]  /*2140*/  HMMA.16816.F32.BF16 R120, R12.reuse, R34, RZ ;  /* 0x000000220c78723c */ /* 0x040fe200000418ff */
[----:B------:R-:W0:Y:S07]  /*2150*/  LDGDEPBAR ;  /* 0x00000000000079af */ /* 0x000e2e0000000000 */
[----:B----4-:R-:W-:Y:S08]  /*2160*/  HMMA.16816.F32.BF16 R80, R12, R20, RZ ;  /* 0x000000140c50723c */ /* 0x010ff000000418ff */
[C---:B-1----:R-:W-:Y:S08]  /*2170*/  HMMA.16816.F32.BF16 R72, R8.reuse, R32, RZ ;  /* 0x000000200848723c */ /* 0x042ff000000418ff */
[C---:B------:R-:W-:Y:S08]  /*2180*/  HMMA.16816.F32.BF16 R68, R8.reuse, R34, RZ ;  /* 0x000000220844723c */ /* 0x040ff000000418ff */
[C---:B------:R-:W-:Y:S08]  /*2190*/  HMMA.16816.F32.BF16 R60, R8.reuse, R28, RZ ;  /* 0x0000001c083c723c */ /* 0x040ff000000418ff */
[C---:B------:R-:W-:Y:S08]  /*21a0*/  HMMA.16816.F32.BF16 R36, R8.reuse, R24, RZ ;  /* 0x000000180824723c */ /* 0x040ff000000418ff */
[C---:B------:R-:W-:Y:S08]  /*21b0*/  HMMA.16816.F32.BF16 R32, R8.reuse, R20, RZ ;  /* 0x000000140820723c */ /* 0x040ff000000418ff */
[C---:B------:R-:W-:Y:S08]  /*21c0*/  HMMA.16816.F32.BF16 R56, R8.reuse, R30, RZ ;  /* 0x0000001e0838723c */ /* 0x040ff000000418ff */
[C---:B------:R-:W-:Y:S08]  /*21d0*/  HMMA.16816.F32.BF16 R64, R8.reuse, R26, RZ ;  /* 0x0000001a0840723c */ /* 0x040ff000000418ff */
[-C--:B------:R-:W-:Y:S08]  /*21e0*/  HMMA.16816.F32.BF16 R8, R8, R22.reuse, RZ ;  /* 0x000000160808723c */ /* 0x080ff000000418ff */
[C---:B------:R-:W-:Y:S01]  /*21f0*/  HMMA.16816.F32.BF16 R108, R12.reuse, R22, RZ ;  /* 0x000000160c6c723c */ /* 0x040fe200000418ff */
[----:B------:R-:W1:Y:S07]  /*2200*/  LDSM.16.M88.4 R20, [R228] ;  /* 0x00000000e414783b */ /* 0x000e6e0000000200 */
[C---:B------:R-:W-:Y:S08]  /*2210*/  HMMA.16816.F32.BF16 R88, R12.reuse, R28, RZ ;  /* 0x0000001c0c58723c */ /* 0x040ff000000418ff */
[C---:B------:R-:W-:Y:S01]  /*2220*/  HMMA.16816.F32.BF16 R116, R12.reuse, R30, RZ ;  /* 0x0000001e0c74723c */ /* 0x040fe200000418ff */
[----:B------:R-:W-:Y:S07]  /*2230*/  LDSM.16.M88.4 R28, [R226+0x8800] ;  /* 0x00880000e21c783b */ /* 0x000fee0000000200 */
[C---:B------:R-:W-:Y:S08]  /*2240*/  HMMA.16816.F32.BF16 R84, R12.reuse, R24, RZ ;  /* 0x000000180c54723c */ /* 0x040ff000000418ff */
[----:B------:R-:W-:Y:S01]  /*2250*/  HMMA.16816.F32.BF16 R112, R12, R26, RZ ;  /* 0x0000001a0c70723c */ /* 0x000fe200000418ff */
[----:B------:R-:W-:Y:S04]  /*2260*/  LDSM.16.M88.4 R24, [R226+0x9000] ;  /* 0x00900000e218783b */ /* 0x000fe80000000200 */
[----:B------:R-:W-:Y:S03]  /*2270*/  LDSM.16.M88.4 R12, [R230] ;  /* 0x00000000e60c783b */ /* 0x000fe60000000200 */
[C---:B---3--:R-:W-:Y:S08]  /*2280*/  HMMA.16816.F32.BF16 R128, R16.reuse, R48, R60 ;  /* 0x000000301080723c */ /* 0x048ff0000004183c */
[C---:B-----5:R-:W-:Y:S01]  /*2290*/  HMMA.16816.F32.BF16 R104, R16.reuse, R52, R32 ;  /* 0x000000341068723c */ /* 0x060fe20000041820 */
[----:B------:R-:W-:Y:S07]  /*22a0*/  LDSM.16.M88.4 R32, [R226+0x8000] ;  /* 0x00800000e220783b */ /* 0x000fee0000000200 */
[C---:B------:R-:W-:Y:S01]  /*22b0*/  HMMA.16816.F32.BF16 R76, R16.reuse, R54, R8 ;  /* 0x00000036104c723c */ /* 0x040fe20000041808 */
[----:B------:R-:W2:Y:S07]  /*22c0*/  LDSM.16.M88.4 R8, [R230+0x2000] ;  /* 0x00200000e608783b */ /* 0x000eae0000000200 */
[C---:B------:R-:W-:Y:S08]  /*22d0*/  HMMA.16816.F32.BF16 R132, R16.reuse, R40, R72 ;  /* 0x000000281084723c */ /* 0x040ff00000041848 */
[C---:B------:R-:W-:Y:S08]  /*22e0*/  HMMA.16816.F32.BF16 R124, R16.reuse, R44, R36 ;  /* 0x0000002c107c723c */ /* 0x040ff00000041824 */
[C---:B------:R-:W-:Y:S08]  /*22f0*/  HMMA.16816.F32.BF16 R60, R16.reuse, R42, R68 ;  /* 0x0000002a103c723c */ /* 0x040ff00000041844 */
[C---:B------:R-:W-:Y:S08]  /*2300*/  HMMA.16816.F32.BF16 R100, R16.reuse, R50, R56 ;  /* 0x000000321064723c */ /* 0x040ff00000041838 */
[----:B------:R-:W-:Y:S01]  /*2310*/  HMMA.16816.F32.BF16 R96, R16, R46, R64 ;  /* 0x0000002e1060723c */ /* 0x000fe20000041840 */
[----:B------:R-:W3:Y:S07]  /*2320*/  LDSM.16.M88.4 R16, [R226+0x9800] ;  /* 0x00980000e210783b */ /* 0x000eee0000000200 */
[C---:B-1----:R-:W-:Y:S08]  /*2330*/  HMMA.16816.F32.BF16 R92, R20.reuse, R40, R92 ;  /* 0x00000028145c723c */ /* 0x042ff0000004185c */
[C---:B------:R-:W-:Y:S08]  /*2340*/  HMMA.16816.F32.BF16 R88, R20.reuse, R48, R88 ;  /* 0x000000301458723c */ /* 0x040ff00000041858 */
[C---:B------:R-:W-:Y:S08]  /*2350*/  HMMA.16816.F32.BF16 R84, R20.reuse, R44, R84 ;  /* 0x0000002c1454723c */ /* 0x040ff00000041854 */
[C---:B------:R-:W-:Y:S08]  /*2360*/  HMMA.16816.F32.BF16 R140, R20.reuse, R52, R80 ;  /* 0x00000034148c723c */ /* 0x040ff00000041850 */
[C---:B------:R-:W-:Y:S01]  /*2370*/  HMMA.16816.F32.BF16 R72, R20.reuse, R42, R120 ;  /* 0x0000002a1448723c */ /* 0x040fe20000041878 */
[----:B------:R-:W-:Y:S07]  /*2380*/  LDSM.16.M88.4 R40, [R225+0x1800] ;  /* 0x00180000e128783b */ /* 0x000fee0000000200 */
[C---:B------:R-:W-:Y:S01]  /*2390*/  HMMA.16816.F32.BF16 R68, R20.reuse, R50, R116 ;  /* 0x000000321444723c */ /* 0x040fe20000041874 */
[----:B------:R-:W-:Y:S07]  /*23a0*/  LDSM.16.M88.4 R48, [R225+0x800] ;  /* 0x00080000e130783b */ /* 0x000fee0000000200 */
[C---:B------:R-:W-:Y:S01]  /*23b0*/  HMMA.16816.F32.BF16 R64, R20.reuse, R46, R112 ;  /* 0x0000002e1440723c */ /* 0x040fe20000041870 */
[----:B------:R-:W-:Y:S07]  /*23c0*/  LDSM.16.M88.4 R44, [R225+0x1000] ;  /* 0x00100000e12c783b */ /* 0x000fee0000000200 */
[----:B------:R-:W-:Y:S01]  /*23d0*/  HMMA.16816.F32.BF16 R56, R20, R54, R108 ;  /* 0x000000361438723c */ /* 0x000fe2000004186c */
[----:B------:R-:W-:Y:S04]  /*23e0*/  LDSM.16.M88.4 R20, [R229+0x2000] ;  /* 0x00200000e514783b */ /* 0x000fe80000000200 */
[----:B------:R-:W1:Y:S03]  /*23f0*/  LDSM.16.M88.4 R52, [R225] ;  /* 0x00000000e134783b */ /* 0x000e660000000200 */
[C---:B--2---:R-:W-:Y:S08]  /*2400*/  HMMA.16816.F32.BF16 R36, R8.reuse, R32, R132 ;  /* 0x000000200824723c */ /* 0x044ff00000041884 */
[C---:B------:R-:W-:Y:S08]  /*2410*/  HMMA.16816.F32.BF16 R80, R8.reuse, R28, R128 ;  /* 0x0000001c0850723c */ /* 0x040ff00000041880 */
[C---:B------:R-:W-:Y:S08]  /*2420*/  HMMA.16816.F32.BF16 R144, R8.reuse, R24, R124 ;  /* 0x000000180890723c */ /* 0x040ff0000004187c */
[----:B---3--:R-:W-:Y:S08]  /*2430*/  HMMA.16816.F32.BF16 R148, R8, R16, R104 ;  /* 0x000000100894723c */ /* 0x008ff00000041868 */
[C---:B------:R-:W-:Y:S08]  /*2440*/  HMMA.16816.F32.BF16 R132, R12.reuse, R32, R92 ;  /* 0x000000200c84723c */ /* 0x040ff0000004185c */
[C---:B------:R-:W-:Y:S08]  /*2450*/  HMMA.16816.F32.BF16 R128, R12.reuse, R34, R72 ;  /* 0x000000220c80723c */ /* 0x040ff00000041848 */
[C---:B------:R-:W-:Y:S08]  /*2460*/  HMMA.16816.F32.BF16 R124, R12.reuse, R28, R88 ;  /* 0x0000001c0c7c723c */ /* 0x040ff00000041858 */
[C---:B------:R-:W-:Y:S08]  /*2470*/  HMMA.16816.F32.BF16 R116, R12.reuse, R30, R68 ;  /* 0x0000001e0c74723c */ /* 0x040ff00000041844 */
[C---:B------:R-:W-:Y:S08]  /*2480*/  HMMA.16816.F32.BF16 R112, R12.reuse, R24, R84 ;  /* 0x000000180c70723c */ /* 0x040ff00000041854 */
[C---:B------:R-:W-:Y:S08]  /*2490*/  HMMA.16816.F32.BF16 R92, R12.reuse, R26, R64 ;  /* 0x0000001a0c5c723c */ /* 0x040ff00000041840 */
[C---:B------:R-:W-:Y:S08]  /*24a0*/  HMMA.16816.F32.BF16 R108, R12.reuse, R16, R140 ;  /* 0x000000100c6c723c */ /* 0x040ff0000004188c */
[----:B------:R-:W-:Y:S01]  /*24b0*/  HMMA.16816.F32.BF16 R104, R12, R18, R56 ;  /* 0x000000120c68723c */ /* 0x000fe20000041838 */
[----:B------:R-:W2:Y:S07]  /*24c0*/  LDSM.16.M88.4 R12, [R229] ;  /* 0x00000000e50c783b */ /* 0x000eae0000000200 */
[C---:B------:R-:W-:Y:S01]  /*24d0*/  HMMA.16816.F32.BF16 R60, R8.reuse, R34, R60 ;  /* 0x00000022083c723c */ /* 0x040fe2000004183c */
[----:B------:R-:W-:Y:S07]  /*24e0*/  LDSM.16.M88.4 R32, [R220+0xa800] ;  /* 0x00a80000dc20783b */ /* 0x000fee0000000200 */
[C---:B------:R-:W-:Y:S01]  /*24f0*/  HMMA.16816.F32.BF16 R120, R8.reuse, R30, R100 ;  /* 0x0000001e0878723c */ /* 0x040fe20000041864 */
[----:B------:R-:W-:Y:S07]  /*2500*/  LDSM.16.M88.4 R28, [R220+0xb000] ;  /* 0x00b00000dc1c783b */ /* 0x000fee0000000200 */
[C---:B------:R-:W-:Y:S01]  /*2510*/  HMMA.16816.F32.BF16 R96, R8.reuse, R26, R96 ;  /* 0x0000001a0860723c */ /* 0x040fe20000041860 */
[----:B------:R-:W-:Y:S07]  /*2520*/  LDSM.16.M88.4 R24, [R220+0xb800] ;  /* 0x00b80000dc18783b */ /* 0x000fee0000000200 */
[----:B------:R-:W-:Y:S01]  /*2530*/  HMMA.16816.F32.BF16 R136, R8, R18, R76 ;  /* 0x000000120888723c */ /* 0x000fe2000004184c */
[----:B------:R-:W3:Y:S04]  /*2540*/  LDSM.16.M88.4 R8, [R227+0x6000] ;  /* 0x00600000e308783b */ /* 0x000ee80000000200 */
[----:B------:R-:W-:Y:S03]  /*2550*/  LDSM.16.M88.4 R16, [R227+0x4000] ;  /* 0x00400000e310783b */ /* 0x000fe60000000200 */
[C---:B-1----:R-:W-:Y:S01]  /*2560*/  HMMA.16816.F32.BF16 R100, R20.reuse, R52, R36 ;  /* 0x000000341464723c */ /* 0x042fe20000041824 */
[----:B------:R-:W1:Y:S07]  /*2570*/  LDSM.16.M88.4 R36, [R220+0xa000] ;  /* 0x00a00000dc24783b */ /* 0x000e6e0000000200 */
[C---:B------:R-:W-:Y:S08]  /*2580*/  HMMA.16816.F32.BF16 R88, R20.reuse, R54, R60 ;  /* 0x000000361458723c */ /* 0x040ff0000004183c */
[C---:B------:R-:W-:Y:S08]  /*2590*/  HMMA.16816.F32.BF16 R80, R20.reuse, R48, R80 ;  /* 0x000000301450723c */ /* 0x040ff00000041850 */
[C---:B------:R-:W-:Y:S08]  /*25a0*/  HMMA.16816.F32.BF16 R76, R20.reuse, R50, R120 ;  /* 0x00000032144c723c */ /* 0x040ff00000041878 */
[C---:B------:R-:W-:Y:S08]  /*25b0*/  HMMA.16816.F32.BF16 R72, R20.reuse, R44, R144 ;  /* 0x0000002c1448723c */ /* 0x040ff00000041890 */
[C---:B------:R-:W-:Y:S08]  /*25c0*/  HMMA.16816.F32.BF16 R68, R20.reuse, R46, R96 ;  /* 0x0000002e1444723c */ /* 0x040ff00000041860 */
[C---:B------:R-:W-:Y:S08]  /*25d0*/  HMMA.16816.F32.BF16 R64, R20.reuse, R40, R148 ;  /* 0x000000281440723c */ /* 0x040ff00000041894 */
[----:B------:R-:W-:Y:S08]  /*25e0*/  HMMA.16816.F32.BF16 R56, R20, R42, R136 ;  /* 0x0000002a1438723c */ /* 0x000ff00000041888 */
[C---:B--2---:R-:W-:Y:S08]  /*25f0*/  HMMA.16816.F32.BF16 R20, R12.reuse, R44, R112 ;  /* 0x0000002c0c14723c */ /* 0x044ff00000041870 */
[C---:B------:R-:W-:Y:S08]  /*2600*/  HMMA.16816.F32.BF16 R60, R12.reuse, R48, R124 ;  /* 0x000000300c3c723c */ /* 0x040ff0000004187c */
[C---:B------:R-:W-:Y:S08]  /*2610*/  HMMA.16816.F32.BF16 R44, R12.reuse, R46, R92 ;  /* 0x0000002e0c2c723c */ /* 0x040ff0000004185c */
[C---:B------:R-:W-:Y:S08]  /*2620*/  HMMA.16816.F32.BF16 R96, R12.reuse, R52, R132 ;  /* 0x000000340c60723c */ /* 0x040ff00000041884 */
[C---:B------:R-:W-:Y:S01]  /*2630*/  HMMA.16816.F32.BF16 R84, R12.reuse, R54, R128 ;  /* 0x000000360c54723c */ /* 0x040fe20000041880 */
[----:B------:R-:W-:Y:S07]  /*2640*/  LDSM.16.M88.4 R52, [R231+0x2000] ;  /* 0x00200000e734783b */ /* 0x000fee0000000200 */
[C---:B------:R-:W-:Y:S08]  /*2650*/  HMMA.16816.F32.BF16 R48, R12.reuse, R50, R116 ;  /* 0x000000320c30723c */ /* 0x040ff00000041874 */
[C---:B------:R-:W-:Y:S08]  /*2660*/  HMMA.16816.F32.BF16 R92, R12.reuse, R40, R108 ;  /* 0x000000280c5c723c */ /* 0x040ff0000004186c */
[----:B------:R-:W-:Y:S01]  /*2670*/  HMMA.16816.F32.BF16 R12, R12, R42, R104 ;  /* 0x0000002a0c0c723c */ /* 0x000fe20000041868 */
[----:B------:R-:W-:Y:S07]  /*2680*/  LDSM.16.M88.4 R40, [R231+0x3000] ;  /* 0x00300000e728783b */ /* 0x000fee0000000200 */
[C---:B---3--:R-:W-:Y:S08]  /*2690*/  HMMA.16816.F32.BF16 R104, R8.reuse, R32, R80 ;  /* 0x000000200868723c */ /* 0x048ff00000041850 */
[C---:B------:R-:W-:Y:S08]  /*26a0*/  HMMA.16816.F32.BF16 R128, R8.reuse, R26, R56 ;  /* 0x0000001a0880723c */ /* 0x040ff00000041838 */
[C---:B-1----:R-:W-:Y:S08]  /*26b0*/  HMMA.16816.F32.BF16 R100, R8.reuse, R36, R100 ;  /* 0x000000240864723c */ /* 0x042ff00000041864 */
[C---:B------:R-:W-:Y:S08]  /*26c0*/  HMMA.16816.F32.BF16 R88, R8.reuse, R38, R88 ;  /* 0x000000260858723c */ /* 0x040ff00000041858 */
[C---:B------:R-:W-:Y:S08]  /*26d0*/  HMMA.16816.F32.BF16 R80, R8.reuse, R34, R76 ;  /* 0x000000220850723c */ /* 0x040ff0000004184c */
[C---:B------:R-:W-:Y:S08]  /*26e0*/  HMMA.16816.F32.BF16 R132, R8.reuse, R28, R72 ;  /* 0x0000001c0884723c */ /* 0x040ff00000041848 */
[C---:B------:R-:W-:Y:S08]  /*26f0*/  HMMA.16816.F32.BF16 R116, R8.reuse, R30, R68 ;  /* 0x0000001e0874723c */ /* 0x040ff00000041844 */
[----:B------:R-:W-:Y:S01]  /*2700*/  HMMA.16816.F32.BF16 R112, R8, R24, R64 ;  /* 0x000000180870723c */ /* 0x000fe20000041840 */
[----:B------:R-:W1:Y:S07]  /*2710*/  LDSM.16.M88.4 R8, [R228+0x6000] ;  /* 0x00600000e408783b */ /* 0x000e6e0000000200 */
[C---:B------:R-:W-:Y:S01]  /*2720*/  HMMA.16816.F32.BF16 R56, R16.reuse, R26, R12 ;  /* 0x0000001a1038723c */ /* 0x040fe2000004180c */
[----:B------:R-:W2:Y:S07]  /*2730*/  LDSM.16.M88.4 R12, [R228+0x4000] ;  /* 0x00400000e40c783b */ /* 0x000eae0000000200 */
[C---:B------:R-:W-:Y:S08]  /*2740*/  HMMA.16816.F32.BF16 R120, R16.reuse, R32, R60 ;  /* 0x000000201078723c */ /* 0x040ff0000004183c */
[C---:B------:R-:W-:Y:S01]  /*2750*/  HMMA.16816.F32.BF16 R60, R16.reuse, R30, R44 ;  /* 0x0000001e103c723c */ /* 0x040fe2000004182c */
[----:B------:R-:W3:Y:S07]  /*2760*/  LDSM.16.M88.4 R44, [R231+0x2800] ;  /* 0x00280000e72c783b */ /* 0x000eee0000000200 */
[C---:B------:R-:W-:Y:S01]  /*2770*/  HMMA.16816.F32.BF16 R64, R16.reuse, R24, R92 ;  /* 0x000000181040723c */ /* 0x040fe2000004185c */
[----:B------:R-:W4:Y:S07]  /*2780*/  LDSM.16.M88.4 R24, [R231+0x3800] ;  /* 0x00380000e718783b */ /* 0x000f2e0000000200 */
[C---:B------:R-:W-:Y:S08]  /*2790*/  HMMA.16816.F32.BF16 R96, R16.reuse, R36, R96 ;  /* 0x000000241060723c */ /* 0x040ff00000041860 */
[C---:B------:R-:W-:Y:S01]  /*27a0*/  HMMA.16816.F32.BF16 R124, R16.reuse, R38, R84 ;  /* 0x00000026107c723c */ /* 0x040fe20000041854 */
[----:B------:R-:W-:Y:S07]  /*27b0*/  LDSM.16.M88.4 R36, [R226+0xa000] ;  /* 0x00a00000e224783b */ /* 0x000fee0000000200 */
[C---:B------:R-:W-:Y:S01]  /*27c0*/  HMMA.16816.F32.BF16 R72, R16.reuse, R28, R20 ;  /* 0x0000001c1048723c */ /* 0x040fe20000041814 */
[----:B------:R-:W-:Y:S04]  /*27d0*/  LDSM.16.M88.4 R20, [R230+0x4000] ;  /* 0x00400000e614783b */ /* 0x000fe80000000200 */
[----:B------:R-:W-:Y:S03]  /*27e0*/  LDSM.16.M88.4 R28, [R226+0xb000] ;  /* 0x00b00000e21c783b */ /* 0x000fe60000000200 */
[----:B------:R-:W-:Y:S01]  /*27f0*/  HMMA.16816.F32.BF16 R108, R16, R34, R48 ;  /* 0x00000022106c723c */ /* 0x000fe20000041830 */
[----:B------:R-:W5:Y:S04]  /*2800*/  LDSM.16.M88.4 R16, [R230+0x6000] ;  /* 0x00600000e610783b */ /* 0x000f680000000200 */
[----:B------:R-:W4:Y:S03]  /*2810*/  LDSM.16.M88.4 R32, [R226+0xa800] ;  /* 0x00a80000e220783b */ /* 0x000f260000000200 */
[C---:B-1----:R-:W-:Y:S01]  /*2820*/  HMMA.16816.F32.BF16 R68, R8.reuse, R52, R100 ;  /* 0x000000340844723c */ /* 0x042fe20000041864 */
[----:B------:R-:W1:Y:S07]  /*2830*/  LDSM.16.M88.4 R48, [R226+0xb800] ;  /* 0x00b80000e230783b */ /* 0x000e6e0000000200 */
[----:B------:R-:W-:Y:S08]  /*2840*/  HMMA.16816.F32.BF16 R76, R8, R54, R88 ;  /* 0x00000036084c723c */ /* 0x000ff00000041858 */
[C---:B--2---:R-:W-:Y:S08]  /*2850*/  HMMA.16816.F32.BF16 R96, R12.reuse, R52, R96 ;  /* 0x000000340c60723c */ /* 0x044ff00000041860 */
[----:B------:R-:W-:Y:S08]  /*2860*/  HMMA.16816.F32.BF16 R88, R12, R54, R124 ;  /* 0x000000360c58723c */ /* 0x000ff0000004187c */
[C---:B---3--:R-:W-:Y:S08]  /*2870*/  HMMA.16816.F32.BF16 R84, R8.reuse, R44, R104 ;  /* 0x0000002c0854723c */ /* 0x048ff00000041868 */
[C---:B------:R-:W-:Y:S08]  /*2880*/  HMMA.16816.F32.BF16 R104, R8.reuse, R40, R132 ;  /* 0x000000280868723c */ /* 0x040ff00000041884 */
[----:B------:R-:W-:Y:S08]  /*2890*/  HMMA.16816.F32.BF16 R116, R8, R42, R116 ;  /* 0x0000002a0874723c */ /* 0x000ff00000041874 */
[C---:B------:R-:W-:Y:S08]  /*28a0*/  HMMA.16816.F32.BF16 R72, R12.reuse, R40, R72 ;  /* 0x000000280c48723c */ /* 0x040ff00000041848 */
[----:B------:R-:W-:Y:S01]  /*28b0*/  HMMA.16816.F32.BF16 R40, R12, R42, R60 ;  /* 0x0000002a0c28723c */ /* 0x000fe2000004183c */
[----:B------:R-:W-:Y:S07]  /*28c0*/  LDSM.16.M88.4 R60, [R225+0x2000] ;  /* 0x00200000e13c783b */ /* 0x000fee0000000200 */
[----:B------:R-:W-:Y:S08]  /*28d0*/  HMMA.16816.F32.BF16 R80, R8, R46, R80 ;  /* 0x0000002e0850723c */ /* 0x000ff00000041850 */
[C---:B------:R-:W-:Y:S08]  /*28e0*/  HMMA.16816.F32.BF16 R92, R12.reuse, R44, R120 ;  /* 0x0000002c0c5c723c */ /* 0x040ff00000041878 */
[----:B------:R-:W-:Y:S08]  /*28f0*/  HMMA.16816.F32.BF16 R108, R12, R46, R108 ;  /* 0x0000002e0c6c723c */ /* 0x000ff0000004186c */
[C---:B----4-:R-:W-:Y:S08]  /*2900*/  HMMA.16816.F32.BF16 R112, R8.reuse, R24, R112 ;  /* 0x000000180870723c */ /* 0x050ff00000041870 */
[----:B------:R-:W-:Y:S01]  /*2910*/  HMMA.16816.F32.BF16 R100, R8, R26, R128 ;  /* 0x0000001a0864723c */ /* 0x000fe20000041880 */
[----:B------:R-:W2:Y:S07]  /*2920*/  LDSM.16.M88.4 R8, [R229+0x6000] ;  /* 0x00600000e508783b */ /* 0x000eae0000000200 */
[C---:B------:R-:W-:Y:S08]  /*2930*/  HMMA.16816.F32.BF16 R44, R12.reuse, R24, R64 ;  /* 0x000000180c2c723c */ /* 0x040ff00000041840 */
[----:B------:R-:W-:Y:S01]  /*2940*/  HMMA.16816.F32.BF16 R24, R12, R26, R56 ;  /* 0x0000001a0c18723c */ /* 0x000fe20000041838 */
[----:B------:R-:W3:Y:S07]  /*2950*/  LDSM.16.M88.4 R12, [R229+0x4000] ;  /* 0x00400000e50c783b */ /* 0x000eee0000000200 */
[C---:B-----5:R-:W-:Y:S08]  /*2960*/  HMMA.16816.F32.BF16 R52, R16.reuse, R36, R68 ;  /* 0x000000241034723c */ /* 0x060ff00000041844 */
[----:B------:R-:W-:Y:S08]  /*2970*/  HMMA.16816.F32.BF16 R56, R16, R38, R76 ;  /* 0x000000261038723c */ /* 0x000ff0000004184c */
[C---:B------:R-:W-:Y:S08]  /*2980*/  HMMA.16816.F32.BF16 R96, R20.reuse, R36, R96 ;  /* 0x000000241460723c */ /* 0x040ff00000041860 */
[----:B------:R-:W-:Y:S08]  /*2990*/  HMMA.16816.F32.BF16 R36, R20, R38, R88 ;  /* 0x000000261424723c */ /* 0x000ff00000041858 */
[C---:B------:R-:W-:Y:S08]  /*29a0*/  HMMA.16816.F32.BF16 R104, R16.reuse, R28, R104 ;  /* 0x0000001c1068723c */ /* 0x040ff00000041868 */
[----:B------:R-:W-:Y:S08]  /*29b0*/  HMMA.16816.F32.BF16 R116, R16, R30, R116 ;  /* 0x0000001e1074723c */ /* 0x000ff00000041874 */
[C---:B------:R-:W-:Y:S08]  /*29c0*/  HMMA.16816.F32.BF16 R72, R20.reuse, R28, R72 ;  /* 0x0000001c1448723c */ /* 0x040ff00000041848 */
[----:B------:R-:W-:Y:S01]  /*29d0*/  HMMA.16816.F32.BF16 R76, R20, R30, R40 ;  /* 0x0000001e144c723c */ /* 0x000fe20000041828 */
[----:B------:R-:W4:Y:S07]  /*29e0*/  LDSM.16.M88.4 R28, [R225+0x2800] ;  /* 0x00280000e11c783b */ /* 0x000f2e0000000200 */
[C---:B------:R-:W-:Y:S08]  /*29f0*/  HMMA.16816.F32.BF16 R120, R16.reuse, R32, R84 ;  /* 0x000000201078723c */ /* 0x040ff00000041854 */
[C---:B------:R-:W-:Y:S08]  /*2a00*/  HMMA.16816.F32.BF16 R124, R16.reuse, R34, R80 ;  /* 0x00000022107c723c */ /* 0x040ff00000041850 */
[C---:B-1----:R-:W-:Y:S08]  /*2a10*/  HMMA.16816.F32.BF16 R112, R16.reuse, R48, R112 ;  /* 0x000000301070723c */ /* 0x042ff00000041870 */
[----:B------:R-:W-:Y:S07]  /*2a20*/  HMMA.16816.F32.BF16 R100, R16, R50, R100 ;  /* 0x000000321064723c */ /* 0x000fee0000041864 */
[C---:B------:R-:W-:Y:S01]  /*2a30*/  IADD3 R16, R5.reuse, 0x40, RZ ;  /* 0x0000004005107810 */ /* 0x040fe20007ffe0ff */
[----:B------:R-:W-:Y:S01]  /*2a40*/  HMMA.16816.F32.BF16 R64, R20, R32, R92 ;  /* 0x000000201440723c */ /* 0x000fe2000004185c */
[----:B------:R-:W-:-:S07]  /*2a50*/  IADD3 R17, R5, 0x48, RZ ;  /* 0x0000004805117810 */ /* 0x000fce0007ffe0ff */
[C---:B------:R-:W-:Y:S08]  /*2a60*/  HMMA.16816.F32.BF16 R68, R20.reuse, R34, R108 ;  /* 0x000000221444723c */ /* 0x040ff0000004186c */
[----:B------:R-:W-:Y:S07]  /*2a70*/  HMMA.16816.F32.BF16 R88, R20, R50, R24 ;  /* 0x000000321458723c */ /* 0x000fee0000041818 */
[----:B------:R-:W-:Y:S01]  /*2a80*/  IMNMX R24, R16, UR13, PT ;  /* 0x0000000d10187c17 */ /* 0x000fe2000b800200 */
[----:B--2---:R-:W-:Y:S01]  /*2a90*/  HMMA.16816.F32.BF16 R52, R8, R60, R52 ;  /* 0x0000003c0834723c */ /* 0x004fe20000041834 */
[----:B------:R-:W-:-:S02]  /*2aa0*/  IMNMX R25, R17, UR13, PT ;  /* 0x0000000d11197c17 */ /* 0x000fc4000b800200 */
[----:B------:R-:W1:Y:S01]  /*2ab0*/  LDSM.16.M88.4 R16, [R225+0x3000] ;  /* 0x00300000e110783b */ /* 0x000e620000000200 */
[----:B------:R-:W-:Y:S02]  /*2ac0*/  IMNMX R26, R7, UR13, PT ;  /* 0x0000000d071a7c17 */ /* 0x000fe4000b800200 */
[C---:B------:R-:W-:Y:S02]  /*2ad0*/  ISETP.GE.AND P2, PT, R6.reuse, R24, PT ;  /* 0x000000180600720c */ /* 0x040fe40003f46270 */
[----:B---3--:R-:W-:Y:S01]  /*2ae0*/  HMMA.16816.F32.BF16 R32, R12, R62, R36 ;  /* 0x0000003e0c20723c */ /* 0x008fe20000041824 */
[C---:B------:R-:W-:Y:S02]  /*2af0*/  ISETP.GE.AND P0, PT, R6.reuse, R26, PT ;  /* 0x0000001a0600720c */ /* 0x040fe40003f06270 */
[----:B------:R-:W-:-:S05]  /*2b00*/  ISETP.GE.AND P1, PT, R6, R25, PT ;  /* 0x000000190600720c */ /* 0x000fca0003f26270 */
[----:B------:R-:W-:Y:S07]  /*2b10*/  HMMA.16816.F32.BF16 R80, R20, R48, R44 ;  /* 0x000000301450723c */ /* 0x000fee000004182c */
[----:B------:R-:W-:Y:S01]  /*2b20*/  IMNMX R23, R5, UR13, PT ;  /* 0x0000000d05177c17 */ /* 0x000fe2000b800200 */
[----:B------:R-:W-:Y:S01]  /*2b30*/  HMMA.16816.F32.BF16 R40, R8, R62, R56 ;  /* 0x0000003e0828723c */ /* 0x000fe20000041838 */
[----:B------:R-:W-:Y:S02]  /*2b40*/  IADD3 R5, R3, 0x9, RZ ;  /* 0x0000000903057810 */ /* 0x000fe40007ffe0ff */
[----:B------:R-:W-:-:S02]  /*2b50*/  ISETP.GE.AND P5, PT, R6, R23, PT ;  /* 0x000000170600720c */ /* 0x000fc40003fa6270 */
[----:B------:R-:W-:Y:S02]  /*2b60*/  IADD3 R6, R3, 0x8, RZ ;  /* 0x0000000803067810 */ /* 0x000fe40007ffe0ff */
[----:B------:R-:W-:Y:S01]  /*2b70*/  FSEL R87, R55, -INF , !P1 ;  /* 0xff80000037577808 */ /* 0x000fe20004800000 */
[-C--:B----4-:R-:W-:Y:S01]  /*2b80*/  HMMA.16816.F32.BF16 R36, R12, R28.reuse, R64 ;  /* 0x0000001c0c24723c */ /* 0x090fe20000041840 */
[CC--:B------:R-:W-:Y:S02]  /*2b90*/  ISETP.GE.AND P6, PT, R6.reuse, R23.reuse, PT ;  /* 0x000000170600720c */ /* 0x0c0fe40003fc6270 */
[-C--:B------:R-:W-:Y:S02]  /*2ba0*/  ISETP.GE.AND P3, PT, R6, R26.reuse, PT ;  /* 0x0000001a0600720c */ /* 0x080fe40003f66270 */
[----:B------:R-:W-:Y:S02]  /*2bb0*/  FSEL R56, R32, -INF , !P6 ;  /* 0xff80000020387808 */ /* 0x000fe40007000000 */
[C---:B------:R-:W-:Y:S01]  /*2bc0*/  ISETP.GE.AND P1, PT, R5.reuse, R23, PT ;  /* 0x000000170500720c */ /* 0x040fe20003f26270 */
[----:B------:R-:W-:Y:S01]  /*2bd0*/  HMMA.16816.F32.BF16 R44, R8, R28, R120 ;  /* 0x0000001c082c723c */ /* 0x000fe20000041878 */
[----:B------:R-:W-:-:S02]  /*2be0*/  ISETP.GE.AND P6, PT, R5, R26, PT ;  /* 0x0000001a0500720c */ /* 0x000fc40003fc6270 */
[----:B------:R-:W-:Y:S02]  /*2bf0*/  FSEL R67, R34, -INF , !P3 ;  /* 0xff80000022437808 */ /* 0x000fe40005800000 */
[----:B------:R-:W-:Y:S02]  /*2c00*/  FSEL R57, R33, -INF , !P1 ;  /* 0xff80000021397808 */ /* 0x000fe40004800000 */
[----:B------:R-:W-:Y:S01]  /*2c10*/  FSEL R66, R35, -INF , !P6 ;  /* 0xff80000023427808 */ /* 0x000fe20007000000 */
[----:B------:R-:W-:Y:S01]  /*2c20*/  HMMA.16816.F32.BF16 R48, R8, R30, R124 ;  /* 0x0000001e0830723c */ /* 0x000fe2000004187c */
[----:B------:R-:W-:Y:S02]  /*2c30*/  FSEL R86, R53, -INF , !P2 ;  /* 0xff80000035567808 */ /* 0x000fe40005000000 */
[C---:B------:R-:W-:Y:S02]  /*2c40*/  ISETP.GE.AND P4, PT, R6.reuse, R24, PT ;  /* 0x000000180600720c */ /* 0x040fe40003f86270 */
[----:B------:R-:W-:-:S02]  /*2c50*/  ISETP.GE.AND P2, PT, R6, R25, PT ;  /* 0x000000190600720c */ /* 0x000fc40003f46270 */
[C---:B------:R-:W-:Y:S01]  /*2c60*/  ISETP.GE.AND P3, PT, R5.reuse, R24, PT ;  /* 0x000000180500720c */ /* 0x040fe20003f66270 */
[----:B------:R-:W-:Y:S01]  /*2c70*/  HMMA.16816.F32.BF16 R32, R12, R30, R68 ;  /* 0x0000001e0c20723c */ /* 0x000fe20000041844 */
[----:B------:R-:W2:Y:S01]  /*2c80*/  LDSM.16.M88.4 R28, [R225+0x3800] ;  /* 0x00380000e11c783b */ /* 0x000ea20000000200 */
[----:B------:R-:W-:Y:S01]  /*2c90*/  ISETP.GE.AND P1, PT, R5, R25, PT ;  /* 0x000000190500720c */ /* 0x000fe20003f26270 */
[----:B------:R-:W-:-:S04]  /*2ca0*/  DEPBAR.LE SB0, 0x0 ;  /* 0x000080000000791a */ /* 0x000fc80000000000 */
[----:B------:R-:W-:Y:S02]  /*2cb0*/  IADD3 R6, R3, 0x10, RZ ;  /* 0x0000001003067810 */ /* 0x000fe40007ffe0ff */
[----:B------:R-:W-:Y:S02]  /*2cc0*/  FSEL R85, R40, -INF , !P4 ;  /* 0xff80000028557808 */ /* 0x000fe40006000000 */
[----:B------:R-:W-:Y:S02]  /*2cd0*/  FSEL R92, R42, -INF , !P2 ;  /* 0xff8000002a5c7808 */ /* 0x000fe40005000000 */
[----:B------:R-:W-:Y:S02]  /*2ce0*/  FSEL R84, R41, -INF , !P3 ;  /* 0xff80000029547808 */ /* 0x000fe40005800000 */
[----:B------:R-:W-:Y:S01]  /*2cf0*/  FSEL R68, R43, -INF , !P1 ;  /* 0xff8000002b447808 */ /* 0x000fe20004800000 */
[----:B------:R-:W-:Y:S01]  /*2d00*/  BAR.SYNC.DEFER_BLOCKING 0x0 ;  /* 0x0000000000007b1d */ /* 0x000fe20000010000 */
[----:B------:R-:W-:Y:S01]  /*2d10*/  ISETP.GE.AND P6, PT, R6, R23, PT ;  /* 0x000000170600720c */ /* 0x000fe20003fc6270 */
[----:B-1----:R-:W-:Y:S01]  /*2d20*/  HMMA.16816.F32.BF16 R40, R12, R16, R72 ;  /* 0x000000100c28723c */ /* 0x002fe20000041848 */
[----:B------:R-:W-:-:S02]  /*2d30*/  IADD3 R5, R3, 0x11, RZ ;  /* 0x0000001103057810 */ /* 0x000fc40007ffe0ff */
[----:B------:R-:W-:Y:S02]  /*2d40*/  FSEL R21, R36, -INF , !P6 ;  /* 0xff80000024157808 */ /* 0x000fe40007000000 */
[C---:B------:R-:W-:Y:S02]  /*2d50*/  ISETP.GE.AND P2, PT, R6.reuse, R26, PT ;  /* 0x0000001a0600720c */ /* 0x040fe40003f46270 */
[C---:B------:R-:W-:Y:S02]  /*2d60*/  ISETP.GE.AND P4, PT, R6.reuse, R24, PT ;  /* 0x000000180600720c */ /* 0x040fe40003f86270 */
[----:B------:R-:W-:Y:S02]  /*2d70*/  ISETP.GE.AND P3, PT, R6, R25, PT ;  /* 0x000000190600720c */ /* 0x000fe40003f66270 */
[C---:B------:R-:W-:Y:S02]  /*2d80*/  ISETP.GE.AND P1, PT, R5.reuse, R23, PT ;  /* 0x000000170500720c */ /* 0x040fe40003f26270 */
[----:B------:R-:W-:-:S02]  /*2d90*/  ISETP.GE.AND P6, PT, R5, R26, PT ;  /* 0x0000001a0500720c */ /* 0x000fc40003fc6270 */
[----:B------:R-:W-:Y:S02]  /*2da0*/  IADD3 R6, R3, 0x18, RZ ;  /* 0x0000001803067810 */ /* 0x000fe40007ffe0ff */
[----:B------:R-:W-:Y:S02]  /*2db0*/  FSEL R63, R38, -INF , !P2 ;  /* 0xff800000263f7808 */ /* 0x000fe40005000000 */
[----:B------:R-:W-:Y:S02]  /*2dc0*/  FSEL R55, R37, -INF , !P1 ;  /* 0xff80000025377808 */ /* 0x000fe40004800000 */
[----:B------:R-:W-:Y:S02]  /*2dd0*/  FSEL R62, R39, -INF , !P6 ;  /* 0xff800000273e7808 */ /* 0x000fe40007000000 */
[C---:B------:R-:W-:Y:S01]  /*2de0*/  ISETP.GE.AND P2, PT, R5.reuse, R24, PT ;  /* 0x000000180500720c */ /* 0x040fe20003f46270 */
[----:B------:R-:W-:Y:S01]  /*2df0*/  HMMA.16816.F32.BF16 R36, R8, R16, R104 ;  /* 0x000000100824723c */ /* 0x000fe20000041868 */
[----:B------:R-:W-:-:S02]  /*2e00*/  ISETP.GE.AND P1, PT, R5, R25, PT ;  /* 0x000000190500720c */ /* 0x000fc40003f26270 */
[----:B------:R-:W-:Y:S02]  /*2e10*/  ISETP.GE.AND P6, PT, R6, R23, PT ;  /* 0x000000170600720c */ /* 0x000fe40003fc6270 */
[----:B------:R-:W-:Y:S02]  /*2e20*/  IADD3 R5, R3, 0x19, RZ ;  /* 0x0000001903057810 */ /* 0x000fe40007ffe0ff */
[----:B------:R-:W-:Y:S02]  /*2e30*/  FSEL R64, R44, -INF , !P4 ;  /* 0xff8000002c407808 */ /* 0x000fe40006000000 */
[----:B------:R-:W-:Y:S02]  /*2e40*/  FSEL R69, R46, -INF , !P3 ;  /* 0xff8000002e457808 */ /* 0x000fe40005800000 */
[----:B------:R-:W-:Y:S02]  /*2e50*/  FSEL R65, R45, -INF , !P2 ;  /* 0xff8000002d417808 */ /* 0x000fe40005000000 */
[----:B------:R-:W-:-:S02]  /*2e60*/  FSEL R95, R47, -INF , !P1 ;  /* 0xff8000002f5f7808 */ /* 0x000fc40004800000 */
[----:B------:R-:W-:Y:S01]  /*2e70*/  FSEL R20, R32, -INF , !P6 ;  /* 0xff80000020147808 */ /* 0x000fe20007000000 */
[----:B------:R-:W-:Y:S01]  /*2e80*/  HMMA.16816.F32.BF16 R44, R8, R18, R116 ;  /* 0x00000012082c723c */ /* 0x000fe20000041874 */
        /* <DEDUP_REMOVED lines=14> */
[----:B------:R-:W-:Y:S01]  /*2f70*/  FSEL R94, R50, -INF , !P2 ;  /* 0xff800000325e7808 */ /* 0x000fe20005000000 */
[----:B--2---:R-:W-:Y:S01]  /*2f80*/  HMMA.16816.F32.BF16 R16, R8, R28, R112 ;  /* 0x0000001c0810723c */ /* 0x004fe20000041870 */
[----:B------:R-:W-:Y:S02]  /*2f90*/  FSEL R93, R51, -INF , !P1 ;  /* 0xff800000335d7808 */ /* 0x000fe40004800000 */
[----:B------:R-:W-:Y:S02]  /*2fa0*/  FSEL R170, R40, -INF , !P6 ;  /* 0xff80000028aa7808 */ /* 0x000fe40007000000 */
[----:B------:R-:W-:-:S02]  /*2fb0*/  ISETP.GE.AND P2, PT, R6, R26, PT ;  /* 0x0000001a0600720c */ /* 0x000fc40003f46270 */
[C---:B------:R-:W-:Y:S01]  /*2fc0*/  ISETP.GE.AND P1, PT, R5.reuse, R23, PT ;  /* 0x000000170500720c */ /* 0x040fe20003f26270 */
[----:B------:R-:W-:Y:S01]  /*2fd0*/  HMMA.16816.F32.BF16 R8, R8, R30, R100 ;  /* 0x0000001e0808723c */ /* 0x000fe20000041864 */
[----:B------:R-:W-:Y:S02]  /*2fe0*/  ISETP.GE.AND P6, PT, R5, R26, PT ;  /* 0x0000001a0500720c */ /* 0x000fe40003fc6270 */
[----:B------:R-:W-:Y:S02]  /*2ff0*/  FSEL R174, R42, -INF , !P2 ;  /* 0xff8000002aae7808 */ /* 0x000fe40005000000 */
[----:B------:R-:W-:Y:S02]  /*3000*/  FSEL R169, R41, -INF , !P1 ;  /* 0xff80000029a97808 */ /* 0x000fe40004800000 */
[----:B------:R-:W-:Y:S02]  /*3010*/  FSEL R171, R43, -INF , !P6 ;  /* 0xff8000002bab7808 */ /* 0x000fe40007000000 */
[----:B------:R-:W-:Y:S01]  /*3020*/  FSEL R48, R48, -INF , !P4 ;  /* 0xff80000030307808 */ /* 0x000fe20006000000 */
[----:B------:R-:W-:Y:S01]  /*3030*/  HMMA.16816.F32.BF16 R40, R12, R28, R80 ;  /* 0x0000001c0c28723c */ /* 0x000fe20000041850 */
[----:B------:R-:W-:-:S02]  /*3040*/  FSEL R49, R49, -INF , !P3 ;  /* 0xff80000031317808 */ /* 0x000fc40005800000 */
[CC--:B------:R-:W-:Y:S02]  /*3050*/  ISETP.GE.AND P4, PT, R6.reuse, R24.reuse, PT ;  /* 0x000000180600720c */ /* 0x0c0fe40003f86270 */
[-C--:B------:R-:W-:Y:S02]  /*3060*/  ISETP.GE.AND P3, PT, R6, R25.reuse, PT ;  /* 0x000000190600720c */ /* 0x080fe40003f66270 */
[C---:B------:R-:W-:Y:S02]  /*3070*/  ISETP.GE.AND P2, PT, R5.reuse, R24, PT ;  /* 0x000000180500720c */ /* 0x040fe40003f46270 */
[----:B------:R-:W-:Y:S02]  /*3080*/  ISETP.GE.AND P1, PT, R5, R25, PT ;  /* 0x000000190500720c */ /* 0x000fe40003f26270 */
[----:B------:R-:W-:Y:S02]  /*3090*/  FSEL R168, R36, -INF , !P4 ;  /* 0xff80000024a87808 */ /* 0x000fe40006000000 */
[----:B------:R-:W-:-:S02]  /*30a0*/  FSEL R173, R38, -INF , !P3 ;  /* 0xff80000026ad7808 */ /* 0x000fc40005800000 */
[----:B------:R-:W-:Y:S02]  /*30b0*/  FSEL R159, R37, -INF , !P2 ;  /* 0xff800000259f7808 */ /* 0x000fe40005000000 */
[----:B------:R-:W-:Y:S02]  /*30c0*/  FSEL R172, R39, -INF , !P1 ;  /* 0xff80000027ac7808 */ /* 0x000fe40004800000 */
[C---:B------:R-:W-:Y:S01]  /*30d0*/  IADD3 R5, R3.reuse, 0x29, RZ ;  /* 0x0000002903057810 */ /* 0x040fe20007ffe0ff */
[----:B------:R-:W-:Y:S01]  /*30e0*/  HMMA.16816.F32.BF16 R36, R12, R60, R96 ;  /* 0x0000003c0c24723c */ /* 0x000fe20000041860 */
[----:B------:R-:W-:Y:S02]  /*30f0*/  IADD3 R6, R3, 0x28, RZ ;  /* 0x0000002803067810 */ /* 0x000fe40007ffe0ff */
[-C--:B------:R-:W-:Y:S02]  /*3100*/  ISETP.GE.AND P1, PT, R5, R23.reuse, PT ;  /* 0x000000170500720c */ /* 0x080fe40003f26270 */
[----:B------:R-:W-:-:S02]  /*3110*/  ISETP.GE.AND P6, PT, R6, R23, PT ;  /* 0x000000170600720c */ /* 0x000fc40003fc6270 */
[C---:B------:R-:W-:Y:S01]  /*3120*/  ISETP.GE.AND P3, PT, R6.reuse, R26, PT ;  /* 0x0000001a0600720c */ /* 0x040fe20003f66270 */
[----:B------:R-:W-:Y:S01]  /*3130*/  HMMA.16816.F32.BF16 R12, R12, R30, R88 ;  /* 0x0000001e0c0c723c */ /* 0x000fe20000041858 */
[----:B------:R-:W-:Y:S02]  /*3140*/  FSEL R150, R33, -INF , !P1 ;  /* 0xff80000021967808 */ /* 0x000fe40004800000 */
[C---:B------:R-:W-:Y:S02]  /*3150*/  ISETP.GE.AND P4, PT, R6.reuse, R24, PT ;  /* 0x000000180600720c */ /* 0x040fe40003f86270 */
[----:B------:R-:W-:Y:S02]  /*3160*/  ISETP.GE.AND P2, PT, R6, R25, PT ;  /* 0x000000190600720c */ /* 0x000fe40003f46270 */
[----:B------:R-:W-:Y:S02]  /*3170*/  FSEL R152, R32, -INF , !P6 ;  /* 0xff80000020987808 */ /* 0x000fe40007000000 */
[----:B------:R-:W-:-:S02]  /*3180*/  FSEL R153, R34, -INF , !P3 ;  /* 0xff80000022997808 */ /* 0x000fc40005800000 */
[C---:B------:R-:W-:Y:S02]  /*3190*/  ISETP.GE.AND P1, PT, R5.reuse, R25, PT ;  /* 0x000000190500720c */ /* 0x040fe40003f26270 */
[C---:B------:R-:W-:Y:S02]  /*31a0*/  ISETP.GE.AND P6, PT, R5.reuse, R26, PT ;  /* 0x0000001a0500720c */ /* 0x040fe40003fc6270 */
[----:B------:R-:W-:Y:S02]  /*31b0*/  ISETP.GE.AND P3, PT, R5, R24, PT ;  /* 0x000000180500720c */ /* 0x000fe40003f66270 */
[C---:B------:R-:W-:Y:S02]  /*31c0*/  IADD3 R6, R3.reuse, 0x31, RZ ;  /* 0x0000003103067810 */ /* 0x040fe40007ffe0ff */
[----:B------:R-:W-:Y:S02]  /*31d0*/  IADD3 R5, R3, 0x30, RZ ;  /* 0x0000003003057810 */ /* 0x000fe40007ffe0ff */
[----:B------:R-:W-:-:S02]  /*31e0*/  FSEL R157, R47, -INF , !P1 ;  /* 0xff8000002f9d7808 */ /* 0x000fc40004800000 */
[----:B------:R-:W-:Y:S02]  /*31f0*/  FSEL R147, R35, -INF , !P6 ;  /* 0xff80000023937808 */ /* 0x000fe40007000000 */
[----:B------:R-:W-:Y:S02]  /*3200*/  FSEL R158, R46, -INF , !P2 ;  /* 0xff8000002e9e7808 */ /* 0x000fe40005000000 */
[-C--:B------:R-:W-:Y:S02]  /*3210*/  ISETP.GE.AND P1, PT, R6, R23.reuse, PT ;  /* 0x000000170600720c */ /* 0x080fe40003f26270 */
[C---:B------:R-:W-:Y:S02]  /*3220*/  ISETP.GE.AND P6, PT, R5.reuse, R23, PT ;  /* 0x000000170500720c */ /* 0x040fe40003fc6270 */
[----:B------:R-:W-:Y:S02]  /*3230*/  ISETP.GE.AND P2, PT, R5, R26, PT ;  /* 0x0000001a0500720c */ /* 0x000fe40003f46270 */
[----:B------:R-:W-:-:S02]  /*3240*/  FSEL R140, R41, -INF , !P1 ;  /* 0xff800000298c7808 */ /* 0x000fc40004800000 */
[----:B------:R-:W-:Y:S02]  /*3250*/  FSEL R149, R44, -INF , !P4 ;  /* 0xff8000002c957808 */ /* 0x000fe40006000000 */
[----:B------:R-:W-:Y:S02]  /*3260*/  FSEL R148, R45, -INF , !P3 ;  /* 0xff8000002d947808 */ /* 0x000fe40005800000 */
[----:B------:R-:W-:Y:S02]  /*3270*/  FSEL R141, R40, -INF , !P6 ;  /* 0xff800000288d7808 */ /* 0x000fe40007000000 */
[----:B------:R-:W-:Y:S02]  /*3280*/  FSEL R144, R42, -INF , !P2 ;  /* 0xff8000002a907808 */ /* 0x000fe40005000000 */
[----:B------:R-:W-:Y:S02]  /*3290*/  ISETP.GE.AND P1, PT, R6, R25, PT ;  /* 0x000000190600720c */ /* 0x000fe40003f26270 */
[----:B------:R-:W-:-:S02]  /*32a0*/  ISETP.GE.AND P4, PT, R5, R24, PT ;  /* 0x000000180500720c */ /* 0x000fc40003f86270 */
[----:B------:R-:W-:Y:S02]  /*32b0*/  ISETP.GE.AND P3, PT, R5, R25, PT ;  /* 0x000000190500720c */ /* 0x000fe40003f66270 */
[C---:B------:R-:W-:Y:S02]  /*32c0*/  ISETP.GE.AND P6, PT, R6.reuse, R26, PT ;  /* 0x0000001a0600720c */ /* 0x040fe40003fc6270 */
[----:B------:R-:W-:Y:S02]  /*32d0*/  ISETP.GE.AND P2, PT, R6, R24, PT ;  /* 0x000000180600720c */ /* 0x000fe40003f46270 */
[----:B------:R-:W-:Y:S02]  /*32e0*/  IADD3 R5, R3, 0x38, RZ ;  /* 0x0000003803057810 */ /* 0x000fe40007ffe0ff */
[----:B------:R-:W-:Y:S02]  /*32f0*/  FSEL R142, R19, -INF , !P1 ;  /* 0xff800000138e7808 */ /* 0x000fe40004800000 */
[----:B------:R-:W-:-:S02]  /*3300*/  FSEL R143, R43, -INF , !P6 ;  /* 0xff8000002b8f7808 */ /* 0x000fc40007000000 */
[----:B------:R-:W-:Y:S02]  /*3310*/  FSEL R146, R16, -INF , !P4 ;  /* 0xff80000010927808 */ /* 0x000fe40006000000 */
[----:B------:R-:W-:Y:S02]  /*3320*/  FSEL R151, R18, -INF , !P3 ;  /* 0xff80000012977808 */ /* 0x000fe40005800000 */
[----:B------:R-:W-:Y:S02]  /*3330*/  FSEL R145, R17, -INF , !P2 ;  /* 0xff80000011917808 */ /* 0x000fe40005000000 */
[----:B------:R-:W-:Y:S02]  /*3340*/  FSEL R19, R39, -INF , !P0 ;  /* 0xff80000027137808 */ /* 0x000fe40004000000 */
[C---:B------:R-:W-:Y:S02]  /*3350*/  ISETP.GE.AND P6, PT, R5.reuse, R23, PT ;  /* 0x000000170500720c */ /* 0x040fe40003fc6270 */
[----:B------:R-:W-:-:S02]  /*3360*/  ISETP.GE.AND P4, PT, R5, R26, PT ;  /* 0x0000001a0500720c */ /* 0x000fc40003f86270 */
[CC--:B------:R-:W-:Y:S02]  /*3370*/  ISETP.GE.AND P3, PT, R5.reuse, R24.reuse, PT ;  /* 0x000000180500720c */ /* 0x0c0fe40003f66270 */
[-C--:B------:R-:W-:Y:S02]  /*3380*/  ISETP.GE.AND P2, PT, R5, R25.reuse, PT ;  /* 0x000000190500720c */ /* 0x080fe40003f46270 */
[C---:B------:R-:W-:Y:S02]  /*3390*/  ISETP.GE.AND P0, PT, R3.reuse, R24, PT ;  /* 0x000000180300720c */ /* 0x040fe40003f06270 */
[----:B------:R-:W-:Y:S02]  /*33a0*/  IADD3 R5, R3, 0x39, RZ ;  /* 0x0000003903057810 */ /* 0x000fe40007ffe0ff */
[----:B------:R-:W-:Y:S02]  /*33b0*/  FSEL R27, R52, -INF , !P0 ;  /* 0xff800000341b7808 */ /* 0x000fe40004000000 */
[----:B------:R-:W-:-:S02]  /*33c0*/  ISETP.GE.AND P0, PT, R5, R25, PT ;  /* 0x000000190500720c */ /* 0x000fc40003f06270 */
[----:B------:R-:W-:Y:S02]  /*33d0*/  FSEL R17, R37, -INF , !P5 ;  /* 0xff80000025117808 */ /* 0x000fe40006800000 */
[----:B------:R-:W-:Y:S02]  /*33e0*/  FSEL R137, R11, -INF , !P0 ;  /* 0xff8000000b897808 */ /* 0x000fe40004000000 */
[----:B------:R-:W-:Y:S02]  /*33f0*/  PLOP3.LUT P0, PT, PT, PT, UP0, 0x80, 0x0 ;  /* 0x000000000000781c */ /* 0x000fe40003f0f008 */
[C---:B------:R-:W-:Y:S02]  /*3400*/  ISETP.GE.AND P1, PT, R3.reuse, R23, PT ;  /* 0x000000170300720c */ /* 0x040fe40003f26270 */
[----:B------:R-:W-:Y:S02]  /*3410*/  ISETP.GE.AND P5, PT, R3, R26, PT ;  /* 0x0000001a0300720c */ /* 0x000fe40003fa6270 */
[----:B------:R-:W-:-:S02]  /*3420*/  FSEL R16, R36, -INF , !P1 ;  /* 0xff80000024107808 */ /* 0x000fc40004800000 */
[----:B------:R-:W-:Y:S02]  /*3430*/  FSEL R18, R38, -INF , !P5 ;  /* 0xff80000026127808 */ /* 0x000fe40006800000 */
[----:B------:R-:W-:Y:S02]  /*3440*/  FSEL R138, R8, -INF , !P3 ;  /* 0xff800000088a7808 */ /* 0x000fe40005800000 */
[----:B------:R-:W-:Y:S02]  /*3450*/  FSEL R139, R10, -INF , !P2 ;  /* 0xff8000000a8b7808 */ /* 0x000fe40005000000 */
[----:B------:R-:W-:Y:S02]  /*3460*/  ISETP.GE.AND P1, PT, R3, R25, PT ;  /* 0x000000190300720c */ /* 0x000fe40003f26270 */
[C---:B------:R-:W-:Y:S02]  /*3470*/  ISETP.GE.AND P5, PT, R5.reuse, R23, PT ;  /* 0x000000170500720c */ /* 0x040fe40003fa6270 */
[----:B------:R-:W-:-:S02]  /*3480*/  ISETP.GE.AND P3, PT, R5, R26, PT ;  /* 0x0000001a0500720c */ /* 0x000fc40003f66270 */
[----:B------:R-:W-:Y:S02]  /*3490*/  ISETP.GE.AND P2, PT, R5, R24, PT ;  /* 0x000000180500720c */ /* 0x000fe40003f46270 */
[----:B------:R-:W-:Y:S02]  /*34a0*/  FSEL R28, R54, -INF , !P1 ;  /* 0xff800000361c7808 */ /* 0x000fe40004800000 */
[----:B------:R-:W-:Y:S02]  /*34b0*/  FSEL R136, R9, -INF , !P2 ;  /* 0xff80000009887808 */ /* 0x000fe40005000000 */
[----:B------:R-:W-:Y:S02]  /*34c0*/  FSEL R133, R12, -INF , !P6 ;  /* 0xff8000000c857808 */ /* 0x000fe40007000000 */
[----:B------:R-:W-:Y:S02]  /*34d0*/  FSEL R135, R14, -INF , !P4 ;  /* 0xff8000000e877808 */ /* 0x000fe40006000000 */
[----:B------:R-:W-:-:S02]  /*34e0*/  FSEL R132, R13, -INF , !P5 ;  /* 0xff8000000d847808 */ /* 0x000fc40006800000 */
[----:B------:R-:W-:Y:S01]  /*34f0*/  FSEL R134, R15, -INF , !P3 ;  /* 0xff8000000f867808 */ /* 0x000fe20005800000 */
[----:B------:R-:W-:Y:S05]  /*3500*/  @!P0 BRA `(.L_x_29) ;  /* 0x000001c000008947 */ /* 0x000fea0003800000 */
[----:B------:R-:W-:-:S04]  /*3510*/  UIADD3 UR12, UR8, -0x2, URZ ;  /* 0xfffffffe080c7890 */ /* 0x000fc8000fffe03f */
[----:B------:R-:W-:Y:S02]  /*3520*/  USHF.R.S32.HI UR5, URZ, 0x1f, UR12 ;  /* 0x0000001f3f057899 */ /* 0x000fe4000801140c */
[----:B------:R-:W-:Y:S01]  /*3530*/  UIMAD UR23, UR23, UR12, URZ ;  /* 0x0000000c171772a4 */ /* 0x000fe2000f8e023f */
[----:B------:R-:W-:Y:S01]  /*3540*/  IMAD.WIDE.U32 R6, R154, UR12, R160 ;  /* 0x0000000c9a067c25 */ /* 0x000fe2000f8e00a0 */
[----:B------:R-:W-:Y:S02]  /*3550*/  USHF.L.U32 UR12, UR6, 0x5, URZ ;  /* 0x00000005060c7899 */ /* 0x000fe4000800063f */
[----:B------:R-:W-:Y:S02]  /*3560*/  UIMAD UR5, UR5, UR24, UR23 ;  /* 0x00000018050572a4 */ /* 0x000fe4000f8e0217 */
[----:B------:R-:W-:-:S04]  /*3570*/  LEA R10, P2, R6, c[0x0][0x168], 0x1 ;  /* 0x00005a00060a7a11 */ /* 0x000fc800078408ff */
[----:B------:R-:W-:Y:S01]  /*3580*/  IADD3 R3, R7, UR5, RZ ;  /* 0x0000000507037c10 */ /* 0x000fe2000fffe0ff */
[----:B------:R-:W-:Y:S01]  /*3590*/  USHF.L.U64.HI UR5, UR6, 0x5, UR7 ;  /* 0x0000000506057899 */ /* 0x000fe20008010207 */
        /* <DEDUP_REMOVED lines=8> */
[----:B------:R-:W-:-:S02]  /*3620*/  IADD3 R12, P1, R6, UR12, RZ ;  /* 0x0000000c060c7c10 */ /* 0x000fc4000ff3e0ff */
        /* <DEDUP_REMOVED lines=10> */
.L_x_29:
[----:B------:R-:W-:Y:S01]  /*36d0*/  FMNMX.FTZ R156, R16, R17, !PT ;  /* 0x00000011109c7209 */ /* 0x000fe20007810000 */
[----:B------:R-:W-:Y:S01]  /*36e0*/  STL [R1+0xe0], R26 ;  /* 0x0000e01a01007387 */ /* 0x000fe20000100800 */
[----:B------:R-:W-:-:S02]  /*36f0*/  FMNMX.FTZ R3, R18, R19, !PT ;  /* 0x0000001312037209 */ /* 0x000fc40007810000 */
        /* <DEDUP_REMOVED lines=24> */
[----:B------:R-:W-:Y:S02]  /*3880*/  SHF.L.U32 R221, R0, 0x1, RZ ;  /* 0x0000000100dd7819 */ /* 0x000fe400000006ff */
[----:B------:R-:W-:Y:S02]  /*3890*/  FMNMX.FTZ R156, R140, R156, !PT ;  /* 0x0000009c8c9c7209 */ /* 0x000fe40007810000 */
[----:B------:R-:W-:Y:S01]  /*38a0*/  LEA R224, R2, R221, 0x1 ;  /* 0x000000dd02e07211 */ /* 0x000fe200078e08ff */
[----:B------:R-:W-:Y:S01]  /*38b0*/  IMAD R222, R4, 0x2, R221 ;  /* 0x0000000204de7824 */ /* 0x000fe200078e02dd */
[----:B------:R-:W-:-:S03]  /*38c0*/  FMNMX.FTZ R156, R133, R156, !PT ;  /* 0x0000009c859c7209 */ /* 0x000fc60007810000 */
[----:B------:R-:W-:Y:S01]  /*38d0*/  LDSM.16.MT88.4 R76, [R224+0xc800] ;  /* 0x00c80000e04c783b */ /* 0x000fe20000004200 */
[----:B------:R-:W-:Y:S02]  /*38e0*/  FMNMX.FTZ R156, R132, R156, !PT ;  /* 0x0000009c849c7209 */ /* 0x000fe40007810000 */
[----:B------:R-:W-:Y:S01]  /*38f0*/  LEA R223, R2, R222, 0x1 ;  /* 0x000000de02df7211 */ /* 0x000fe200078e08ff */
[----:B------:R-:W-:Y:S04]  /*3900*/  LDSM.16.MT88.4 R36, [R222+0xc000] ;  /* 0x00c00000de24783b */ /* 0x000fe80000004200 */
[----:B------:R-:W2:Y:S04]  /*3910*/  SHFL.BFLY PT, R5, R156, 0x2, 0x1f ;  /* 0x0c401f009c057f89 */ /* 0x000ea800000e0000 */
[----:B------:R-:W-:Y:S04]  /*3920*/  LDSM.16.MT88.4 R44, [R222+0xc800] ;  /* 0x00c80000de2c783b */ /* 0x000fe80000004200 */
[----:B------:R-:W-:Y:S04]  /*3930*/  LDSM.16.MT88.4 R80, [R224+0xe000] ;  /* 0x00e00000e050783b */ /* 0x000fe80000004200 */
[----:B------:R-:W-:Y:S01]  /*3940*/  LDSM.16.MT88.4 R112, [R223+0xe000] ;  /* 0x00e00000df70783b */ /* 0x000fe20000004200 */
[----:B--2---:R-:W-:-:S02]  /*3950*/  FMNMX.FTZ R156, R156, R5, !PT ;  /* 0x000000059c9c7209 */ /* 0x004fc40007810000 */
[----:B------:R-:W-:Y:S02]  /*3960*/  FMNMX.FTZ R5, R144, R3, !PT ;  /* 0x0000000390057209 */ /* 0x000fe40007810000 */
[----:B------:R-:W-:Y:S01]  /*3970*/  FMNMX.FTZ R3, R27, R86, !PT ;  /* 0x000000561b037209 */ /* 0x000fe20007810000 */
[----:B-1----:R-:W1:Y:S01]  /*3980*/  SHFL.BFLY PT, R6, R156, 0x1, 0x1f ;  /* 0x0c201f009c067f89 */ /* 0x002e6200000e0000 */
[----:B------:R-:W-:Y:S02]  /*3990*/  FMNMX.FTZ R5, R143, R5, !PT ;  /* 0x000000058f057209 */ /* 0x000fe40007810000 */
[----:B------:R-:W-:Y:S02]  /*39a0*/  FMNMX.FTZ R3, R85, R3, !PT ;  /* 0x0000000355037209 */ /* 0x000fe40007810000 */
[----:B------:R-:W-:Y:S02]  /*39b0*/  FMNMX.FTZ R155, R135, R5, !PT ;  /* 0x00000005879b7209 */ /* 0x000fe40007810000 */
[----:B------:R-:W-:-:S02]  /*39c0*/  FMNMX.FTZ R3, R84, R3, !PT ;  /* 0x0000000354037209 */ /* 0x000fc40007810000 */
[----:B------:R-:W-:Y:S02]  /*39d0*/  FMNMX.FTZ R155, R134, R155, !PT ;  /* 0x0000009b869b7209 */ /* 0x000fe40007810000 */
[----:B------:R-:W-:-:S03]  /*39e0*/  FMNMX.FTZ R3, R64, R3, !PT ;  /* 0x0000000340037209 */ /* 0x000fc60007810000 */
[----:B------:R-:W2:Y:S01]  /*39f0*/  SHFL.BFLY PT, R7, R155, 0x2, 0x1f ;  /* 0x0c401f009b077f89 */ /* 0x000ea200000e0000 */
[----:B------:R-:W-:-:S04]  /*3a00*/  FMNMX.FTZ R3, R65, R3, !PT ;  /* 0x0000000341037209 */ /* 0x000fc80007810000 */
[----:B------:R-:W-:-:S04]  /*3a10*/  FMNMX.FTZ R3, R48, R3, !PT ;  /* 0x0000000330037209 */ /* 0x000fc80007810000 */
[----:B------:R-:W-:Y:S02]  /*3a20*/  FMNMX.FTZ R5, R49, R3, !PT ;  /* 0x0000000331057209 */ /* 0x000fe40007810000 */
[----:B-1----:R-:W-:Y:S02]  /*3a30*/  FMNMX.FTZ R156, R156, R6, !PT ;  /* 0x000000069c9c7209 */ /* 0x002fe40007810000 */
[----:B------:R-:W-:Y:S02]  /*3a40*/  FMNMX.FTZ R5, R168, R5, !PT ;  /* 0x00000005a8057209 */ /* 0x000fe40007810000 */
[C---:B------:R-:W-:Y:S01]  /*3a50*/  FSETP.NEU.FTZ.AND P1, PT, R156.reuse, -INF , PT ;  /* 0xff8000009c00780b */ /* 0x040fe20003f3d000 */
[----:B------:R-:W-:Y:S01]  /*3a60*/  FMUL.FTZ R22, R156, c[0x0][0x23c] ;  /* 0x00008f009c167a20 */ /* 0x000fe20000410000 */
[----:B------:R-:W-:-:S04]  /*3a70*/  FMNMX.FTZ R5, R159, R5, !PT ;  /* 0x000000059f057209 */ /* 0x000fc80007810000 */
[----:B------:R-:W-:Y:S02]  /*3a80*/  FSEL R22, R22, RZ, P1 ;  /* 0x000000ff16167208 */ /* 0x000fe40000800000 */
[----:B------:R-:W-:Y:S02]  /*3a90*/  FMNMX.FTZ R5, R149, R5, !PT ;  /* 0x0000000595057209 */ /* 0x000fe40007810000 */
[----:B--2---:R-:W-:Y:S01]  /*3aa0*/  FMNMX.FTZ R155, R155, R7, !PT ;  /* 0x000000079b9b7209 */ /* 0x004fe20007810000 */
[--C-:B------:R-:W-:Y:S01]  /*3ab0*/  FFMA.FTZ R3, R16, c[0x0][0x23c], -R22.reuse ;  /* 0x00008f0010037a23 */ /* 0x100fe20000010816 */
[----:B------:R-:W-:Y:S01]  /*3ac0*/  FMNMX.FTZ R154, R148, R5, !PT ;  /* 0x00000005949a7209 */ /* 0x000fe20007810000 */
[--C-:B------:R-:W-:Y:S02]  /*3ad0*/  FFMA.FTZ R5, R56, c[0x0][0x23c], -R22.reuse ;  /* 0x00008f0038057a23 */ /* 0x100fe40000010816 */
[----:B------:R1:W-:Y:S01]  /*3ae0*/  MUFU.EX2 R252, R3 ;  /* 0x0000000300fc7308 */ /* 0x0003e20000000800 */
[----:B------:R-:W-:Y:S01]  /*3af0*/  FMNMX.FTZ R154, R146, R154, !PT ;  /* 0x0000009a929a7209 */ /* 0x000fe20007810000 */
[----:B------:R-:W2:Y:S01]  /*3b00*/  SHFL.BFLY PT, R7, R155, 0x1, 0x1f ;  /* 0x0c201f009b077f89 */ /* 0x000ea200000e0000 */
[----:B------:R-:W-:-:S02]  /*3b10*/  FFMA.FTZ R6, R17, c[0x0][0x23c], -R22 ;  /* 0x00008f0011067a23 */ /* 0x000fc40000010816 */
[----:B------:R-:W-:-:S03]  /*3b20*/  FMNMX.FTZ R154, R145, R154, !PT ;  /* 0x0000009a919a7209 */ /* 0x000fc60007810000 */
[----:B------:R3:W-:Y:S01]  /*3b30*/  MUFU.EX2 R26, R5 ;  /* 0x00000005001a7308 */ /* 0x0007e20000000800 */
[----:B------:R-:W-:-:S04]  /*3b40*/  FMNMX.FTZ R154, R138, R154, !PT ;  /* 0x0000009a8a9a7209 */ /* 0x000fc80007810000 */
[----:B------:R-:W-:Y:S02]  /*3b50*/  FMNMX.FTZ R154, R136, R154, !PT ;  /* 0x0000009a889a7209 */ /* 0x000fe40007810000 */
[----:B-1----:R-:W-:Y:S01]  /*3b60*/  FMNMX.FTZ R3, R28, R87, !PT ;  /* 0x000000571c037209 */ /* 0x002fe20007810000 */
[----:B------:R1:W4:Y:S03]  /*3b70*/  MUFU.EX2 R187, R6 ;  /* 0x0000000600bb7308 */ /* 0x0003260000000800 */
[----:B------:R-:W-:-:S04]  /*3b80*/  FMNMX.FTZ R3, R92, R3, !PT ;  /* 0x000000035c037209 */ /* 0x000fc80007810000 */
[----:B------:R-:W-:Y:S01]  /*3b90*/  FMNMX.FTZ R3, R68, R3, !PT ;  /* 0x0000000344037209 */ /* 0x000fe20007810000 */
[----:B---3--:R-:W-:Y:S01]  /*3ba0*/  FFMA.FTZ R5, R57, c[0x0][0x23c], -R22 ;  /* 0x00008f0039057a23 */ /* 0x008fe20000010816 */
[----:B--2---:R-:W-:Y:S02]  /*3bb0*/  FMNMX.FTZ R155, R155, R7, !PT ;  /* 0x000000079b9b7209 */ /* 0x004fe40007810000 */
[----:B------:R-:W-:Y:S01]  /*3bc0*/  FMNMX.FTZ R3, R69, R3, !PT ;  /* 0x0000000345037209 */ /* 0x000fe20007810000 */
[----:B------:R2:W-:Y:S01]  /*3bd0*/  MUFU.EX2 R212, R5 ;  /* 0x0000000500d47308 */ /* 0x0005e20000000800 */
[----:B------:R-:W-:Y:S02]  /*3be0*/  FSETP.NEU.FTZ.AND P1, PT, R155, -INF , PT ;  /* 0xff8000009b00780b */ /* 0x000fe40003f3d000 */
[----:B------:R-:W-:Y:S01]  /*3bf0*/  FMNMX.FTZ R3, R95, R3, !PT ;  /* 0x000000035f037209 */ /* 0x000fe20007810000 */
[----:B-1----:R-:W1:Y:S01]  /*3c00*/  SHFL.BFLY PT, R6, R154, 0x2, 0x1f ;  /* 0x0c401f009a067f89 */ /* 0x002e6200000e0000 */
[----:B----4-:R-:W-:-:S02]  /*3c10*/  F2FP.BF16.PACK_AB R16, R187, R252 ;  /* 0x000000fcbb10723e */ /* 0x010fc400000010ff */
[----:B------:R-:W-:-:S04]  /*3c20*/  FMNMX.FTZ R3, R94, R3, !PT ;  /* 0x000000035e037209 */ /* 0x000fc80007810000 */
[----:B--2---:R-:W-:Y:S01]  /*3c30*/  FMNMX.FTZ R5, R93, R3, !PT ;  /* 0x000000035d057209 */ /* 0x004fe20007810000 */
[----:B------:R-:W-:Y:S02]  /*3c40*/  FFMA.FTZ R3, R21, c[0x0][0x23c], -R22 ;  /* 0x00008f0015037a23 */ /* 0x000fe40000010816 */
[----:B------:R-:W-:Y:S01]  /*3c50*/  FMUL.FTZ R21, R155, c[0x0][0x23c] ;  /* 0x00008f009b157a20 */ /* 0x000fe20000410000 */
[----:B------:R-:W-:Y:S01]  /*3c60*/  FMNMX.FTZ R5, R173, R5, !PT ;  /* 0x00000005ad057209 */ /* 0x000fe20007810000 */
[----:B------:R2:W3:Y:S03]  /*3c70*/  MUFU.EX2 R8, R3 ;  /* 0x0000000300087308 */ /* 0x0004e60000000800 */
[----:B------:R-:W-:Y:S02]  /*3c80*/  FMNMX.FTZ R5, R172, R5, !PT ;  /* 0x00000005ac057209 */ /* 0x000fe40007810000 */
[----:B------:R-:W-:-:S02]  /*3c90*/  FSEL R21, R21, RZ, P1 ;  /* 0x000000ff15157208 */ /* 0x000fc40000800000 */
[----:B------:R-:W-:Y:S02]  /*3ca0*/  FMNMX.FTZ R5, R158, R5, !PT ;  /* 0x000000059e057209 */ /* 0x000fe40007810000 */
[----:B-1----:R-:W-:Y:S02]  /*3cb0*/  FMNMX.FTZ R154, R154, R6, !PT ;  /* 0x000000069a9a7209 */ /* 0x002fe40007810000 */
[----:B------:R-:W-:-:S03]  /*3cc0*/  FMNMX.FTZ R5, R157, R5, !PT ;  /* 0x000000059d057209 */ /* 0x000fc60007810000 */
[----:B------:R-:W1:Y:S01]  /*3cd0*/  SHFL.BFLY PT, R6, R154, 0x1, 0x1f ;  /* 0x0c201f009a067f89 */ /* 0x000e6200000e0000 */
[----:B------:R-:W-:Y:S01]  /*3ce0*/  FMNMX.FTZ R5, R151, R5, !PT ;  /* 0x0000000597057209 */ /* 0x000fe20007810000 */
[----:B--2---:R-:W-:Y:S02]  /*3cf0*/  FFMA.FTZ R3, R55, c[0x0][0x23c], -R22 ;  /* 0x00008f0037037a23 */ /* 0x004fe40000010816 */
[----:B---3--:R-:W-:Y:S01]  /*3d00*/  IMAD.MOV.U32 R2, RZ, RZ, R8 ;  /* 0x000000ffff027224 */ /* 0x008fe200078e0008 */
[----:B------:R-:W-:Y:S01]  /*3d10*/  FMNMX.FTZ R5, R142, R5, !PT ;  /* 0x000000058e057209 */ /* 0x000fe20007810000 */
[----:B------:R2:W3:Y:S02]  /*3d20*/  MUFU.EX2 R216, R3 ;  /* 0x0000000300d87308 */ /* 0x0004e40000000800 */
[----:B--2---:R-:W-:Y:S01]  /*3d30*/  FFMA.FTZ R3, R20, c[0x0][0x23c], -R22 ;  /* 0x00008f0014037a23 */ /* 0x004fe20000010816 */
[----:B---3--:R-:W-:Y:S02]  /*3d40*/  F2FP.BF16.PACK_AB R8, R216, R2 ;  /* 0x00000002d808723e */ /* 0x008fe400000010ff */
[----:B-1----:R-:W-:-:S03]  /*3d50*/  FMNMX.FTZ R154, R154, R6, !PT ;  /* 0x000000069a9a7209 */ /* 0x002fc60007810000 */
[----:B------:R1:W-:Y:S01]  /*3d60*/  MUFU.EX2 R218, R3 ;  /* 0x0000000300da7308 */ /* 0x0003e20000000800 */
[C---:B------:R-:W-:Y:S01]  /*3d70*/  FSETP.NEU.FTZ.AND P1, PT, R154.reuse, -INF , PT ;  /* 0xff8000009a00780b */ /* 0x040fe20003f3d000 */
[----:B------:R-:W-:-:S05]  /*3d80*/  FMUL.FTZ R20, R154, c[0x0][0x23c] ;  /* 0x00008f009a147a20 */ /* 0x000fca0000410000 */
[----:B------:R-:W-:Y:S01]  /*3d90*/  FSEL R20, R20, RZ, P1 ;  /* 0x000000ff14147208 */ /* 0x000fe20000800000 */
[----:B-1----:R-:W-:Y:S02]  /*3da0*/  FFMA.FTZ R3, R53, c[0x0][0x23c], -R22 ;  /* 0x00008f0035037a23 */ /* 0x002fe40000010816 */
[----:B------:R-:W-:Y:S02]  /*3db0*/  LDSM.16.MT88.4 R52, [R221+0xc000] ;  /* 0x00c00000dd34783b */ /* 0x000fe40000004200 */
[----:B------:R1:W2:Y:S02]  /*3dc0*/  MUFU.EX2 R200, R3 ;  /* 0x0000000300c87308 */ /* 0x0002a40000000800 */
[----:B-1----:R-:W-:Y:S01]  /*3dd0*/  FMNMX.FTZ R3, R139, R5, !PT ;  /* 0x000000058b037209 */ /* 0x002fe20007810000 */
[----:B------:R-:W-:Y:S01]  /*3de0*/  FFMA.FTZ R5, R18, c[0x0][0x23c], -R21 ;  /* 0x00008f0012057a23 */ /* 0x000fe20000010815 */
[----:B------:R-:W-:Y:S02]  /*3df0*/  F2FP.BF16.PACK_AB R18, R212, R26 ;  /* 0x0000001ad412723e */ /* 0x000fe400000010ff */
[----:B------:R-:W-:-:S02]  /*3e00*/  FMNMX.FTZ R3, R137, R3, !PT ;  /* 0x0000000389037209 */ /* 0x000fc40007810000 */
[----:B------:R1:W-:Y:S01]  /*3e10*/  MUFU.EX2 R186, R5 ;  /* 0x0000000500ba7308 */ /* 0x0003e20000000800 */
[----:B--2---:R-:W-:Y:S02]  /*3e20*/  F2FP.BF16.PACK_AB R10, R200, R218 ;  /* 0x000000dac80a723e */ /* 0x004fe400000010ff */
[----:B------:R-:W2:Y:S01]  /*3e30*/  SHFL.BFLY PT, R7, R3, 0x2, 0x1f ;  /* 0x0c401f0003077f89 */ /* 0x000ea200000e0000 */
[----:B-1----:R-:W-:-:S04]  /*3e40*/  FFMA.FTZ R5, R19, c[0x0][0x23c], -R21 ;  /* 0x00008f0013057a23 */ /* 0x002fc80000010815 */
[----:B------:R1:W3:Y:S01]  /*3e50*/  MUFU.EX2 R185, R5 ;  /* 0x0000000500b97308 */ /* 0x0002e20000000800 */
[----:B--2---:R-:W-:-:S05]  /*3e60*/  FMNMX.FTZ R3, R3, R7, !PT ;  /* 0x0000000703037209 */ /* 0x004fca0007810000 */
[----:B------:R-:W2:Y:S01]  /*3e70*/  SHFL.BFLY PT, R6, R3, 0x1, 0x1f ;  /* 0x0c201f0003067f89 */ /* 0x000ea200000e0000 */
[----:B-1----:R-:W-:Y:S01]  /*3e80*/  FFMA.FTZ R5, R67, c[0x0][0x23c], -R21 ;  /* 0x00008f0043057a23 */ /* 0x002fe20000010815 */
[----:B---3--:R-:W-:-:S03]  /*3e90*/  F2FP.BF16.PACK_AB R17, R185, R186 ;  /* 0x000000bab911723e */ /* 0x008fc600000010ff */
[----:B------:R1:W-:Y:S02]  /*3ea0*/  MUFU.EX2 R25, R5 ;  /* 0x0000000500197308 */ /* 0x0003e40000000800 */
[----:B-1----:R-:W-:Y:S01]  /*3eb0*/  FFMA.FTZ R5, R66, c[0x0][0x23c], -R21 ;  /* 0x00008f0042057a23 */ /* 0x002fe20000010815 */
[----:B--2---:R-:W-:Y:S01]  /*3ec0*/  FMNMX.FTZ R3, R3, R6, !PT ;  /* 0x0000000603037209 */ /* 0x004fe20007810000 */
[----:B------:R-:W-:-:S04]  /*3ed0*/  FFMA.FTZ R6, R64, c[0x0][0x23c], -R20 ;  /* 0x00008f0040067a23 */ /* 0x000fc80000010814 */
[----:B------:R1:W2:Y:S01]  /*3ee0*/  MUFU.EX2 R203, R5 ;  /* 0x0000000500cb7308 */ /* 0x0002a20000000800 */
[----:B------:R-:W-:-:S07]  /*3ef0*/  FSETP.NEU.FTZ.AND P1, PT, R3, -INF , PT ;  /* 0xff8000000300780b */ /* 0x000fce0003f3d000 */
[----:B------:R-:W-:Y:S01]  /*3f00*/  MUFU.EX2 R213, R6 ;  /* 0x0000000600d57308 */ /* 0x000fe20000000800 */
[----:B-1----:R-:W-:Y:S01]  /*3f10*/  FFMA.FTZ R5, R63, c[0x0][0x23c], -R21 ;  /* 0x00008f003f057a23 */ /* 0x002fe20000010815 */
[----:B--2---:R-:W-:-:S06]  /*3f20*/  F2FP.BF16.PACK_AB R19, R203, R25 ;  /* 0x00000019cb13723e */ /* 0x004fcc00000010ff */
[----:B------:R1:W-:Y:S01]  /*3f30*/  MUFU.EX2 R188, R5 ;  /* 0x0000000500bc7308 */ /* 0x0003e20000000800 */
[C---:B------:R-:W-:Y:S08]  /*3f40*/  HMMA.16816.F32.BF16 R72, R16.reuse, R52, RZ ;  /* 0x000000341048723c */ /* 0x040ff000000418ff */
[----:B------:R-:W-:Y:S01]  /*3f50*/  HMMA.16816.F32.BF16 R100, R16, R80, RZ ;  /* 0x000000501064723c */ /* 0x000fe200000418ff */
[----:B-1----:R-:W-:-:S02]  /*3f60*/  FFMA.FTZ R5, R62, c[0x0][0x23c], -R21 ;  /* 0x00008f003e057a23 */ /* 0x002fc40000010815 */
[----:B------:R-:W1:Y:S02]  /*3f70*/  LDSM.16.MT88.4 R60, [R223+0xc000] ;  /* 0x00c00000df3c783b */ /* 0x000e640000004200 */
[----:B------:R2:W-:Y:S02]  /*3f80*/  MUFU.EX2 R219, R5 ;  /* 0x0000000500db7308 */ /* 0x0005e40000000800 */
[----:B--2---:R-:W-:-:S06]  /*3f90*/  FFMA.FTZ R5, R59, c[0x0][0x23c], -R21 ;  /* 0x00008f003b057a23 */ /* 0x004fcc0000010815 */
[----:B------:R2:W-:Y:S02]  /*3fa0*/  MUFU.EX2 R215, R5 ;  /* 0x0000000500d77308 */ /* 0x0005e40000000800 */
[----:B--2---:R-:W-:Y:S02]  /*3fb0*/  FFMA.FTZ R5, R58, c[0x0][0x23c], -R21 ;  /* 0x00008f003a057a23 */ /* 0x004fe40000010815 */
[C---:B------:R-:W-:Y:S04]  /*3fc0*/  HMMA.16816.F32.BF16 R56, R16.reuse, R36, RZ ;  /* 0x000000241038723c */ /* 0x040fe800000418ff */
[----:B------:R2:W-:Y:S04]  /*3fd0*/  MUFU.EX2 R9, R5 ;  /* 0x0000000500097308 */ /* 0x0005e80000000800 */
[----:B-1----:R-:W-:Y:S01]  /*3fe0*/  HMMA.16816.F32.BF16 R128, R16, R60, RZ ;  /* 0x0000003c1080723c */ /* 0x002fe200000418ff */
[----:B--2---:R-:W-:-:S04]  /*3ff0*/  FFMA.FTZ R5, R27, c[0x0][0x23c], -R20 ;  /* 0x00008f001b057a23 */ /* 0x004fc80000010814 */
        /* <DEDUP_REMOVED lines=8> */
[----:B-1----:R-:W-:Y:S01]  /*4080*/  FMUL.FTZ R5, R3, c[0x0][0x23c] ;  /* 0x00008f0003057a20 */ /* 0x002fe20000410000 */
[----:B--2---:R-:W-:-:S04]  /*4090*/  F2FP.BF16.PACK_AB R14, R202, R24 ;  /* 0x00000018ca0e723e */ /* 0x004fc800000010ff */
[----:B------:R-:W-:Y:S01]  /*40a0*/  FSEL R0, R5, RZ, P1 ;  /* 0x000000ff05007208 */ /* 0x000fe20000800000 */
[----:B------:R-:W-:Y:S02]  /*40b0*/  FFMA.FTZ R5, R65, c[0x0][0x23c], -R20 ;  /* 0x00008f0041057a23 */ /* 0x000fe40000010814 */
[----:B------:R-:W1:Y:S02]  /*40c0*/  LDSM.16.MT88.4 R64, [R221+0xe000] ;  /* 0x00e00000dd40783b */ /* 0x000e640000004200 */
[----:B------:R2:W-:Y:S01]  /*40d0*/  MUFU.EX2 R27, R5 ;  /* 0x00000005001b7308 */ /* 0x0005e20000000800 */
[----:B------:R-:W-:-:S07]  /*40e0*/  FFMA.FTZ R4, R92, c[0x0][0x23c], -R0 ;  /* 0x00008f005c047a23 */ /* 0x000fce0000010800 */
[----:B------:R3:W-:Y:S01]  /*40f0*/  MUFU.EX2 R23, R4 ;  /* 0x0000000400177308 */ /* 0x0007e20000000800 */
[--C-:B--2---:R-:W-:Y:S02]  /*4100*/  FFMA.FTZ R5, R28, c[0x0][0x23c], -R0.reuse ;  /* 0x00008f001c057a23 */ /* 0x104fe40000010800 */
[----:B------:R-:W2:Y:S05]  /*4110*/  LDSM.16.MT88.4 R28, [R224+0xc000] ;  /* 0x00c00000e01c783b */ /* 0x000eaa0000004200 */
[----:B------:R4:W-:Y:S01]  /*4120*/  MUFU.EX2 R96, R5 ;  /* 0x0000000500607308 */ /* 0x0009e20000000800 */
[----:B---3--:R-:W-:-:S07]  /*4130*/  FFMA.FTZ R4, R68, c[0x0][0x23c], -R0 ;  /* 0x00008f0044047a23 */ /* 0x008fce0000010800 */
[----:B------:R3:W3:Y:S01]  /*4140*/  MUFU.EX2 R214, R4 ;  /* 0x0000000400d67308 */ /* 0x0006e20000000800 */
[----:B----4-:R-:W-:Y:S02]  /*4150*/  FFMA.FTZ R5, R87, c[0x0][0x23c], -R0 ;  /* 0x00008f0057057a23 */ /* 0x010fe40000010800 */
[----:B------:R-:W4:Y:S01]  /*4160*/  LDSM.16.MT88.4 R84, [R222+0xe000] ;  /* 0x00e00000de54783b */ /* 0x000f220000004200 */
[----:B-1----:R-:W-:Y:S04]  /*4170*/  HMMA.16816.F32.BF16 R120, R16, R64, RZ ;  /* 0x000000401078723c */ /* 0x002fe800000418ff */
[----:B------:R-:W1:Y:S01]  /*4180*/  MUFU.EX2 R201, R5 ;  /* 0x0000000500c97308 */ /* 0x000e620000000800 */
[----:B---3--:R-:W-:Y:S01]  /*4190*/  FFMA.FTZ R4, R48, c[0x0][0x23c], -R20 ;  /* 0x00008f0030047a23 */ /* 0x008fe20000010814 */
[----:B------:R-:W-:-:S06]  /*41a0*/  F2FP.BF16.PACK_AB R15, R214, R23 ;  /* 0x00000017d60f723e */ /* 0x000fcc00000010ff */
[----:B------:R3:W-:Y:S01]  /*41b0*/  MUFU.EX2 R241, R4 ;  /* 0x0000000400f17308 */ /* 0x0007e20000000800 */
[----:B-1----:R-:W-:Y:S01]  /*41c0*/  F2FP.BF16.PACK_AB R13, R201, R96 ;  /* 0x00000060c90d723e */ /* 0x002fe200000010ff */
[----:B--2---:R-:W-:Y:S01]  /*41d0*/  HMMA.16816.F32.BF16 R32, R16, R28, RZ ;  /* 0x0000001c1020723c */ /* 0x004fe200000418ff */
[----:B---3--:R-:W-:Y:S02]  /*41e0*/  FFMA.FTZ R4, R49, c[0x0][0x23c], -R20 ;  /* 0x00008f0031047a23 */ /* 0x008fe40000010814 */
[----:B------:R-:W1:Y:S05]  /*41f0*/  LDSM.16.MT88.4 R48, [R221+0xc800] ;  /* 0x00c80000dd30783b */ /* 0x000e6a0000004200 */
[C---:B------:R-:W-:Y:S01]  /*4200*/  HMMA.16816.F32.BF16 R40, R12.reuse, R36, RZ ;  /* 0x000000240c28723c */ /* 0x040fe200000418ff */
[----:B------:R2:W3:Y:S07]  /*4210*/  MUFU.EX2 R240, R4 ;  /* 0x0000000400f07308 */ /* 0x0004ee0000000800 */
[C---:B------:R-:W-:Y:S08]  /*4220*/  HMMA.16816.F32.BF16 R88, R12.reuse, R28, RZ ;  /* 0x0000001c0c58723c */ /* 0x040ff000000418ff */
[----:B------:R-:W-:Y:S01]  /*4230*/  HMMA.16816.F32.BF16 R124, R12, R60, RZ ;  /* 0x0000003c0c7c723c */ /* 0x000fe200000418ff */
[----:B--2---:R-:W-:Y:S01]  /*4240*/  FFMA.FTZ R4, R69, c[0x0][0x23c], -R0 ;  /* 0x00008f0045047a23 */ /* 0x004fe20000010800 */
[----:B---3--:R-:W-:-:S03]  /*4250*/  F2FP.BF16.PACK_AB R6, R240, R241 ;  /* 0x000000f1f006723e */ /* 0x008fc600000010ff */
[----:B------:R2:W-:Y:S02]  /*4260*/  MUFU.EX2 R217, R4 ;  /* 0x0000000400d97308 */ /* 0x0005e40000000800 */
[----:B------:R-:W-:Y:S01]  /*4270*/  IMAD.MOV.U32 R61, RZ, RZ, R213 ;  /* 0x000000ffff3d7224 */ /* 0x000fe200078e00d5 */
[----:B------:R-:W-:Y:S01]  /*4280*/  HMMA.16816.F32.BF16 R68, R12, R52, RZ ;  /* 0x000000340c44723c */ /* 0x000fe200000418ff */
[----:B------:R-:W-:-:S06]  /*4290*/  MOV R60, R212 ;  /* 0x000000d4003c7202 */ /* 0x000fcc0000000f00 */
[----:B------:R-:W-:Y:S01]  /*42a0*/  IMAD.MOV.U32 R53, RZ, RZ, R9 ;  /* 0x000000ffff357224 */ /* 0x000fe200078e0009 */
[----:B------:R-:W-:Y:S01]  /*42b0*/  F2FP.BF16.PACK_AB R9, R219, R188 ;  /* 0x000000bcdb09723e */ /* 0x000fe200000010ff */
[----:B------:R-:W-:Y:S03]  /*42c0*/  HMMA.16816.F32.BF16 R116, R12, R64, RZ ;  /* 0x000000400c74723c */ /* 0x000fe600000418ff */
[----:B------:R-:W-:Y:S01]  /*42d0*/  F2FP.BF16.PACK_AB R11, R53, R215 ;  /* 0x000000d7350b723e */ /* 0x000fe200000010ff */
[----:B--2---:R-:W-:-:S03]  /*42e0*/  FFMA.FTZ R4, R95, c[0x0][0x23c], -R0 ;  /* 0x00008f005f047a23 */ /* 0x004fc60000010800 */
[----:B------:R-:W-:Y:S01]  /*42f0*/  IMAD.MOV.U32 R65, RZ, RZ, R203 ;  /* 0x000000ffff417224 */ /* 0x000fe200078e00cb */
[----:B------:R2:W3:Y:S01]  /*4300*/  MUFU.EX2 R242, R4 ;  /* 0x0000000400f27308 */ /* 0x0004e20000000800 */
[----:B----4-:R-:W-:Y:S01]  /*4310*/  HMMA.16816.F32.BF16 R108, R16, R84, RZ ;  /* 0x00000054106c723c */ /* 0x010fe200000418ff */
[----:B------:R-:W-:-:S07]  /*4320*/  MOV R64, R202 ;  /* 0x000000ca00407202 */ /* 0x000fce0000000f00 */
[----:B------:R-:W-:Y:S01]  /*4330*/  HMMA.16816.F32.BF16 R196, R8, R76, R32 ;  /* 0x0000004c08c4723c */ /* 0x000fe20000041820 */
[----:B------:R-:W4:Y:S01]  /*4340*/  LDSM.16.MT88.4 R32, [R221+0xe800] ;  /* 0x00e80000dd20783b */ /* 0x000f220000004200 */
[----:B--2---:R-:W-:Y:S01]  /*4350*/  FFMA.FTZ R4, R94, c[0x0][0x23c], -R0 ;  /* 0x00008f005e047a23 */ /* 0x004fe20000010800 */
[----:B---3--:R-:W-:-:S05]  /*4360*/  F2FP.BF16.PACK_AB R5, R242, R217 ;  /* 0x000000d9f205723e */ /* 0x008fca00000010ff */
[----:B-1----:R-:W-:Y:S01]  /*4370*/  HMMA.16816.F32.BF16 R164, R8, R48, R72 ;  /* 0x0000003008a4723c */ /* 0x002fe20000041848 */
[----:B------:R-:W1:Y:S01]  /*4380*/  LDSM.16.MT88.4 R72, [R224+0xe800] ;  /* 0x00e80000e048783b */ /* 0x000e620000004200 */
[----:B------:R2:W-:Y:S06]  /*4390*/  MUFU.EX2 R52, R4 ;  /* 0x0000000400347308 */ /* 0x0005ec0000000800 */
[----:B------:R-:W-:Y:S07]  /*43a0*/  HMMA.16816.F32.BF16 R104, R12, R84, RZ ;  /* 0x000000540c68723c */ /* 0x000fee00000418ff */
[----:B------:R-:W-:Y:S01]  /*43b0*/  MOV R84, R96 ;  /* 0x0000006000547202 */ /* 0x000fe20000000f00 */
[----:B------:R-:W-:Y:S01]  /*43c0*/  HMMA.16816.F32.BF16 R180, R8, R44, R56 ;  /* 0x0000002c08b4723c */ /* 0x000fe20000041838 */
[----:B------:R-:W3:Y:S01]  /*43d0*/  LDSM.16.MT88.4 R56, [R222+0xe800] ;  /* 0x00e80000de38783b */ /* 0x000ee20000004200 */
[----:B--2---:R-:W-:-:S02]  /*43e0*/  FFMA.FTZ R4, R93, c[0x0][0x23c], -R0 ;  /* 0x00008f005d047a23 */ /* 0x004fc40000010800 */
[----:B------:R-:W-:Y:S02]  /*43f0*/  IMAD.MOV.U32 R85, RZ, RZ, R201 ;  /* 0x000000ffff557224 */ /* 0x000fe400078e00c9 */
[----:B------:R2:W2:Y:S02]  /*4400*/  MUFU.EX2 R36, R4 ;  /* 0x0000000400247308 */ /* 0x0004a40000000800 */
[----:B------:R-:W-:Y:S07]  /*4410*/  HMMA.16816.F32.BF16 R96, R12, R80, RZ ;  /* 0x000000500c60723c */ /* 0x000fee00000418ff */
[----:B------:R-:W-:Y:S01]  /*4420*/  MOV R81, R218 ;  /* 0x000000da00517202 */ /* 0x000fe20000000f00 */
[----:B------:R-:W-:Y:S01]  /*4430*/  HMMA.16816.F32.BF16 R92, R16, R112, RZ ;  /* 0x00000070105c723c */ /* 0x000fe200000418ff */
[----:B------:R-:W-:Y:S01]  /*4440*/  IMAD.MOV.U32 R80, RZ, RZ, R217 ;  /* 0x000000ffff507224 */ /* 0x000fe200078e00d9 */
[----:B--2---:R-:W-:-:S02]  /*4450*/  F2FP.BF16.PACK_AB R4, R27, R213 ;  /* 0x000000d51b04723e */ /* 0x004fc400000010ff */
[----:B------:R-:W-:-:S04]  /*4460*/  F2FP.BF16.PACK_AB R7, R36, R52 ;  /* 0x000000342407723e */ /* 0x000fc800000010ff */
[----:B----4-:R-:W-:Y:S08]  /*4470*/  HMMA.16816.F32.BF16 R204, R8, R32, R120 ;  /* 0x0000002008cc723c */ /* 0x010ff00000041878 */
[C---:B------:R-:W-:Y:S01]  /*4480*/  HMMA.16816.F32.BF16 R176, R4.reuse, R44, R40 ;  /* 0x0000002c04b0723c */ /* 0x040fe20000041828 */
[----:B------:R-:W2:Y:S06]  /*4490*/  LDSM.16.MT88.4 R40, [R223+0xc800] ;  /* 0x00c80000df28783b */ /* 0x000eac0000004200 */
[----:B------:R-:W-:Y:S01]  /*44a0*/  IMAD.MOV.U32 R45, RZ, RZ, R241 ;  /* 0x000000ffff2d7224 */ /* 0x000fe200078e00f1 */
[----:B------:R-:W-:Y:S01]  /*44b0*/  HMMA.16816.F32.BF16 R160, R4, R48, R68 ;  /* 0x0000003004a0723c */ /* 0x000fe20000041844 */
[----:B------:R-:W4:Y:S01]  /*44c0*/  LDSM.16.MT88.4 R68, [R223+0xe800] ;  /* 0x00e80000df44783b */ /* 0x000f220000004200 */
[----:B------:R-:W-:-:S05]  /*44d0*/  MOV R44, R52 ;  /* 0x00000034002c7202 */ /* 0x000fca0000000f00 */
[----:B------:R-:W-:Y:S01]  /*44e0*/  MOV R49, R200 ;  /* 0x000000c800317202 */ /* 0x000fe20000000f00 */
[----:B------:R-:W-:Y:S08]  /*44f0*/  HMMA.16816.F32.BF16 R192, R4, R76, R88 ;  /* 0x0000004c04c0723c */ /* 0x000ff00000041858 */
[----:B------:R-:W-:Y:S07]  /*4500*/  HMMA.16816.F32.BF16 R88, R12, R112, RZ ;  /* 0x000000700c58723c */ /* 0x000fee00000418ff */
[----:B------:R-:W-:Y:S01]  /*4510*/  MOV R113, R216 ;  /* 0x000000d800717202 */ /* 0x000fe20000000f00 */
[----:B-1----:R-:W-:Y:S01]  /*4520*/  HMMA.16816.F32.BF16 R248, R8, R72, R100 ;  /* 0x0000004808f8723c */ /* 0x002fe20000041864 */
[----:B------:R-:W-:-:S07]  /*4530*/  IMAD.MOV.U32 R112, RZ, RZ, R215 ;  /* 0x000000ffff707224 */ /* 0x000fce00078e00d7 */
[----:B---3--:R-:W-:Y:S08]  /*4540*/  HMMA.16816.F32.BF16 R200, R4, R56, R104 ;  /* 0x0000003804c8723c */ /* 0x008ff00000041868 */
[-C--:B--2---:R-:W-:Y:S08]  /*4550*/  HMMA.16816.F32.BF16 R208, R8, R40.reuse, R128 ;  /* 0x0000002808d0723c */ /* 0x084ff00000041880 */
[C---:B------:R-:W-:Y:S07]  /*4560*/  HMMA.16816.F32.BF16 R128, R4.reuse, R40, R124 ;  /* 0x000000280480723c */ /* 0x040fee000004187c */
[----:B------:R-:W-:Y:S01]  /*4570*/  IMAD.MOV.U32 R40, RZ, RZ, R188 ;  /* 0x000000ffff287224 */ /* 0x000fe200078e00bc */
[----:B------:R-:W-:Y:S01]  /*4580*/  MOV R41, R214 ;  /* 0x000000d600297202 */ /* 0x000fe20000000f00 */
[C---:B------:R-:W-:Y:S07]  /*4590*/  HMMA.16816.F32.BF16 R188, R4.reuse, R32, R116 ;  /* 0x0000002004bc723c */ /* 0x040fee0000041874 */
[----:B------:R-:W-:Y:S01]  /*45a0*/  IMAD.MOV.U32 R32, RZ, RZ, R219 ;  /* 0x000000ffff207224 */ /* 0x000fe200078e00db */
[----:B------:R-:W-:Y:S01]  /*45b0*/  MOV R33, R242 ;  /* 0x000000f200217202 */ /* 0x000fe20000000f00 */
[----:B------:R-:W-:Y:S07]  /*45c0*/  HMMA.16816.F32.BF16 R216, R4, R72, R96 ;  /* 0x0000004804d8723c */ /* 0x000fee0000041860 */
[----:B------:R-:W-:Y:S01]  /*45d0*/  MOV R72, R240 ;  /* 0x000000f000487202 */ /* 0x000fe20000000f00 */
[----:B------:R-:W-:Y:S01]  /*45e0*/  HMMA.16816.F32.BF16 R212, R8, R56, R108 ;  /* 0x0000003808d4723c */ /* 0x000fe2000004186c */
[----:B------:R-:W-:-:S07]  /*45f0*/  IMAD.MOV.U32 R73, RZ, RZ, R36 ;  /* 0x000000ffff497224 */ /* 0x000fce00078e0024 */
[----:B----4-:R-:W-:Y:S08]  /*4600*/  HMMA.16816.F32.BF16 R240, R4, R68, R88 ;  /* 0x0000004404f0723c */ /* 0x010ff00000041858 */
[----:B------:R-:W-:Y:S08]  /*4610*/  HMMA.16816.F32.BF16 R88, R12, R86, RZ ;  /* 0x000000560c58723c */ /* 0x000ff000000418ff */
[----:B------:R-:W-:Y:S07]  /*4620*/  HMMA.16816.F32.BF16 R244, R8, R68, R92 ;  /* 0x0000004408f4723c */ /* 0x000fee000004185c */
[----:B------:R-:W-:Y:S01]  /*4630*/  IMAD.MOV.U32 R69, RZ, RZ, R53 ;  /* 0x000000ffff457224 */ /* 0x000fe200078e0035 */
[----:B------:R-:W-:Y:S08]  /*4640*/  HMMA.16816.F32.BF16 R108, R12, R54, RZ ;  /* 0x000000360c6c723c */ /* 0x000ff000000418ff */
[----:B------:R-:W-:Y:S08]  /*4650*/  HMMA.16816.F32.BF16 R116, R4, R58, R88 ;  /* 0x0000003a0474723c */ /* 0x000ff00000041858 */
[C---:B------:R-:W-:Y:S08]  /*4660*/  HMMA.16816.F32.BF16 R104, R12.reuse, R38, RZ ;  /* 0x000000260c68723c */ /* 0x040ff000000418ff */
[C---:B------:R-:W-:Y:S08]  /*4670*/  HMMA.16816.F32.BF16 R100, R12.reuse, R30, RZ ;  /* 0x0000001e0c64723c */ /* 0x040ff000000418ff */
[C---:B------:R-:W-:Y:S08]  /*4680*/  HMMA.16816.F32.BF16 R96, R12.reuse, R62, RZ ;  /* 0x0000003e0c60723c */ /* 0x040ff000000418ff */
[C---:B------:R-:W-:Y:S08]  /*4690*/  HMMA.16816.F32.BF16 R92, R12.reuse, R66, RZ ;  /* 0x000000420c5c723c */ /* 0x040ff000000418ff */
[C---:B------:R-:W-:Y:S08]  /*46a0*/  HMMA.16816.F32.BF16 R88, R12.reuse, R82, RZ ;  /* 0x000000520c58723c */ /* 0x040ff000000418ff */
[----:B------:R-:W-:Y:S08]  /*46b0*/  HMMA.16816.F32.BF16 R12, R12, R114, RZ ;  /* 0x000000720c0c723c */ /* 0x000ff000000418ff */
[C---:B------:R-:W-:Y:S08]  /*46c0*/  HMMA.16816.F32.BF16 R108, R4.reuse, R50, R108 ;  /* 0x00000032046c723c */ /* 0x040ff0000004186c */
[C---:B------:R-:W-:Y:S08]  /*46d0*/  HMMA.16816.F32.BF16 R104, R4.reuse, R46, R104 ;  /* 0x0000002e0468723c */ /* 0x040ff00000041868 */
[C---:B------:R-:W-:Y:S08]  /*46e0*/  HMMA.16816.F32.BF16 R100, R4.reuse, R78, R100 ;  /* 0x0000004e0464723c */ /* 0x040ff00000041864 */
[C---:B------:R-:W-:Y:S08]  /*46f0*/  HMMA.16816.F32.BF16 R96, R4.reuse, R42, R96 ;  /* 0x0000002a0460723c */ /* 0x040ff00000041860 */
[C---:B------:R-:W-:Y:S08]  /*4700*/  HMMA.16816.F32.BF16 R92, R4.reuse, R34, R92 ;  /* 0x00000022045c723c */ /* 0x040ff0000004185c */
[C---:B------:R-:W-:Y:S08]  /*4710*/  HMMA.16816.F32.BF16 R120, R4.reuse, R74, R88 ;  /* 0x0000004a0478723c */ /* 0x040ff00000041858 */
[----:B------:R-:W-:Y:S01]  /*4720*/  HMMA.16816.F32.BF16 R124, R4, R70, R12 ;  /* 0x00000046047c723c */ /* 0x000fe2000004180c */
[----:B------:R-:W1:Y:S07]  /*4730*/  LDSM.16.MT88.4 R12, [R221+0xd000] ;  /* 0x00d00000dd0c783b */ /* 0x000e6e0000004200 */
[C---:B------:R-:W-:Y:S08]  /*4740*/  HMMA.16816.F32.BF16 R52, R16.reuse, R54, RZ ;  /* 0x000000361034723c */ /* 0x040ff000000418ff */
[C---:B------:R-:W-:Y:S07]  /*4750*/  HMMA.16816.F32.BF16 R4, R16.reuse, R62, RZ ;  /* 0x0000003e1004723c */ /* 0x040fee00000418ff */
[----:B------:R-:W-:Y:S01]  /*4760*/  MOV R62, R49 ;  /* 0x00000031003e7202 */ /* 0x000fe20000000f00 */
[----:B------:R-:W-:Y:S08]  /*4770*/  HMMA.16816.F32.BF16 R36, R16, R38, RZ ;  /* 0x000000261024723c */ /* 0x000ff000000418ff */
[C---:B------:R-:W-:Y:S08]  /*4780*/  HMMA.16816.F32.BF16 R52, R8.reuse, R50, R52 ;  /* 0x000000320834723c */ /* 0x040ff00000041834 */
[----:B------:R-:W-:Y:S07]  /*4790*/  HMMA.16816.F32.BF16 R48, R8, R42, R4 ;  /* 0x0000002a0830723c */ /* 0x000fee0000041804 */
[----:B------:R-:W-:Y:S01]  /*47a0*/  IMAD.MOV.U32 R43, RZ, RZ, R44 ;  /* 0x000000ffff2b7224 */ /* 0x000fe200078e002c */
[----:B------:R-:W-:Y:S01]  /*47b0*/  HMMA.16816.F32.BF16 R4, R16, R66, RZ ;  /* 0x000000421004723c */ /* 0x000fe200000418ff */
[----:B------:R-:W-:-:S07]  /*47c0*/  MOV R42, R45 ;  /* 0x0000002d002a7202 */ /* 0x000fce0000000f00 */
[----:B------:R-:W-:Y:S07]  /*47d0*/  HMMA.16816.F32.BF16 R88, R8, R46, R36 ;  /* 0x0000002e0858723c */ /* 0x000fee0000041824 */
[----:B------:R-:W-:Y:S01]  /*47e0*/  MOV R38, R32 ;  /* 0x0000002000267202 */ /* 0x000fe20000000f00 */
[----:B------:R-:W-:Y:S01]  /*47f0*/  HMMA.16816.F32.BF16 R28, R16, R30, RZ ;  /* 0x0000001e101c723c */ /* 0x000fe200000418ff */
[----:B------:R-:W-:Y:S01]  /*4800*/  MOV R32, R40 ;  /* 0x0000002800207202 */ /* 0x000fe20000000f00 */
[----:B------:R-:W-:-:S02]  /*4810*/  IMAD.MOV.U32 R40, RZ, RZ, R2 ;  /* 0x000000ffff287224 */ /* 0x000fc400078e0002 */
[--C-:B------:R-:W-:Y:S02]  /*4820*/  FFMA.FTZ R2, R170, c[0x0][0x23c], -R22.reuse ;  /* 0x00008f00aa027a23 */ /* 0x100fe40000010816 */
[----:B------:R-:W-:Y:S02]  /*4830*/  IMAD.MOV.U32 R39, RZ, RZ, R33 ;  /* 0x000000ffff277224 */ /* 0x000fe400078e0021 */
[----:B------:R-:W-:Y:S01]  /*4840*/  HMMA.16816.F32.BF16 R44, R8, R34, R4 ;  /* 0x00000022082c723c */ /* 0x000fe20000041804 */
[----:B------:R2:W-:Y:S01]  /*4850*/  MUFU.EX2 R66, R2 ;  /* 0x0000000200427308 */ /* 0x0005e20000000800 */
[----:B------:R-:W-:Y:S02]  /*4860*/  IMAD.MOV.U32 R37, RZ, RZ, R27 ;  /* 0x000000ffff257224 */ /* 0x000fe400078e001b */
[--C-:B------:R-:W-:Y:S02]  /*4870*/  FFMA.FTZ R36, R141, c[0x0][0x23c], -R22.reuse ;  /* 0x00008f008d247a23 */ /* 0x100fe40000010816 */
[----:B------:R-:W-:-:S02]  /*4880*/  FFMA.FTZ R33, R132, c[0x0][0x23c], -R22 ;  /* 0x00008f0084217a23 */ /* 0x000fc40000010816 */
[----:B------:R-:W-:Y:S01]  /*4890*/  HMMA.16816.F32.BF16 R4, R16, R86, RZ ;  /* 0x000000561004723c */ /* 0x000fe200000418ff */
[--C-:B------:R-:W-:Y:S01]  /*48a0*/  FFMA.FTZ R35, R140, c[0x0][0x23c], -R22.reuse ;  /* 0x00008f008c237a23 */ /* 0x100fe20000010816 */
[----:B------:R-:W-:Y:S01]  /*48b0*/  MUFU.EX2 R36, R36 ;  /* 0x0000002400247308 */ /* 0x000fe20000000800 */
[----:B------:R-:W-:Y:S02]  /*48c0*/  FFMA.FTZ R34, R133, c[0x0][0x23c], -R22 ;  /* 0x00008f0085227a23 */ /* 0x000fe40000010816 */
[----:B------:R-:W-:Y:S02]  /*48d0*/  FFMA.FTZ R27, R146, c[0x0][0x23c], -R20 ;  /* 0x00008f00921b7a23 */ /* 0x000fe40000010814 */
[----:B------:R-:W-:Y:S01]  /*48e0*/  MOV R86, R72 ;  /* 0x0000004800567202 */ /* 0x000fe20000000f00 */
[----:B------:R-:W-:Y:S01]  /*48f0*/  IMAD.MOV.U32 R87, RZ, RZ, R73 ;  /* 0x000000ffff577224 */ /* 0x000fe200078e0049 */
[----:B------:R-:W-:Y:S01]  /*4900*/  HMMA.16816.F32.BF16 R76, R8, R78, R28 ;  /* 0x0000004e084c723c */ /* 0x000fe2000004181c */
[----:B--2---:R-:W-:Y:S01]  /*4910*/  FFMA.FTZ R2, R169, c[0x0][0x23c], -R22 ;  /* 0x00008f00a9027a23 */ /* 0x004fe20000010816 */
[----:B------:R-:W-:Y:S05]  /*4920*/  MUFU.EX2 R35, R35 ;  /* 0x0000002300237308 */ /* 0x000fea0000000800 */
[----:B------:R-:W-:-:S02]  /*4930*/  FFMA.FTZ R31, R144, c[0x0][0x23c], -R21 ;  /* 0x00008f00901f7a23 */ /* 0x000fc40000010815 */
[--C-:B------:R-:W-:Y:S01]  /*4940*/  FFMA.FTZ R30, R143, c[0x0][0x23c], -R21.reuse ;  /* 0x00008f008f1e7a23 */ /* 0x100fe20000010815 */
[----:B------:R-:W-:Y:S01]  /*4950*/  MUFU.EX2 R34, R34 ;  /* 0x0000002200227308 */ /* 0x000fe20000000800 */
[----:B------:R-:W-:-:S04]  /*4960*/  FFMA.FTZ R29, R135, c[0x0][0x23c], -R21 ;  /* 0x00008f00871d7a23 */ /* 0x000fc80000010815 */
[----:B------:R-:W-:Y:S03]  /*4970*/  HMMA.16816.F32.BF16 R56, R8, R58, R4 ;  /* 0x0000003a0838723c */ /* 0x000fe60000041804 */
[----:B------:R-:W-:Y:S05]  /*4980*/  MUFU.EX2 R33, R33 ;  /* 0x0000002100217308 */ /* 0x000fea0000000800 */
[C---:B------:R-:W-:Y:S03]  /*4990*/  HMMA.16816.F32.BF16 R4, R16.reuse, R82, RZ ;  /* 0x000000521004723c */ /* 0x040fe600000418ff */
[----:B------:R-:W-:Y:S04]  /*49a0*/  MUFU.EX2 R31, R31 ;  /* 0x0000001f001f7308 */ /* 0x000fe80000000800 */
[----:B------:R-:W-:Y:S01]  /*49b0*/  IMAD.MOV.U32 R83, RZ, RZ, R69 ;  /* 0x000000ffff537224 */ /* 0x000fe200078e0045 */
[----:B------:R-:W-:Y:S03]  /*49c0*/  HMMA.16816.F32.BF16 R16, R16, R114, RZ ;  /* 0x000000721010723c */ /* 0x000fe600000418ff */
[----:B------:R-:W-:Y:S08]  /*49d0*/  MUFU.EX2 R30, R30 ;  /* 0x0000001e001e7308 */ /* 0x000ff00000000800 */
[----:B------:R-:W-:Y:S05]  /*49e0*/  MUFU.EX2 R29, R29 ;  /* 0x0000001d001d7308 */ /* 0x000fea0000000800 */
[C---:B------:R-:W-:Y:S03]  /*49f0*/  HMMA.16816.F32.BF16 R72, R8.reuse, R74, R4 ;  /* 0x0000004a0848723c */ /* 0x040fe60000041804 */
[----:B------:R-:W-:Y:S04]  /*4a00*/  MUFU.EX2 R27, R27 ;  /* 0x0000001b001b7308 */ /* 0x000fe80000000800 */
[----:B------:R-:W-:Y:S01]  /*4a10*/  IMAD.MOV.U32 R5, RZ, RZ, R42 ;  /* 0x000000ffff057224 */ /* 0x000fe200078e002a */
[----:B------:R-:W-:Y:S01]  /*4a20*/  HMMA.16816.F32.BF16 R68, R8, R70, R16 ;  /* 0x000000460844723c */ /* 0x000fe20000041810 */
[----:B------:R-:W-:Y:S01]  /*4a30*/  MOV R6, R43 ;  /* 0x0000002b00067202 */ /* 0x000fe20000000f00 */
[----:B------:R-:W-:Y:S01]  /*4a40*/  IMAD.MOV.U32 R42, RZ, RZ, R37 ;  /* 0x000000ffff2a7224 */ /* 0x000fe200078e0025 */
[----:B------:R2:W3:Y:S01]  /*4a50*/  MUFU.EX2 R19, R2 ;  /* 0x0000000200137308 */ /* 0x0004e20000000800 */
[----:B------:R-:W-:Y:S01]  /*4a60*/  MOV R43, R38 ;  /* 0x00000026002b7202 */ /* 0x000fe20000000f00 */
[----:B------:R-:W-:-:S02]  /*4a70*/  FFMA.FTZ R37, R142, c[0x0][0x23c], -R0 ;  /* 0x00008f008e257a23 */ /* 0x000fc40000010800 */
[----:B------:R-:W-:Y:S02]  /*4a80*/  FFMA.FTZ R38, R139, c[0x0][0x23c], -R0 ;  /* 0x00008f008b267a23 */ /* 0x000fe40000010800 */
[----:B------:R-:W-:Y:S02]  /*4a90*/  IMAD.MOV.U32 R139, RZ, RZ, R87 ;  /* 0x000000ffff8b7224 */ /* 0x000fe400078e0057 */
[----:B--2---:R-:W-:Y:S01]  /*4aa0*/  FFMA.FTZ R2, R152, c[0x0][0x23c], -R22 ;  /* 0x00008f0098027a23 */ /* 0x004fe20000010816 */
[----:B---3--:R-:W-:-:S03]  /*4ab0*/  F2FP.BF16.PACK_AB R8, R19, R66 ;  /* 0x000000421308723e */ /* 0x008fc600000010ff */
[----:B------:R2:W-:Y:S02]  /*4ac0*/  MUFU.EX2 R82, R2 ;  /* 0x0000000200527308 */ /* 0x0005e40000000800 */
[----:B--2---:R-:W-:Y:S02]  /*4ad0*/  FFMA.FTZ R2, R150, c[0x0][0x23c], -R22 ;  /* 0x00008f0096027a23 */ /* 0x004fe40000010816 */
[----:B------:R-:W-:-:S04]  /*4ae0*/  FFMA.FTZ R22, R145, c[0x0][0x23c], -R20 ;  /* 0x00008f0091167a23 */ /* 0x000fc80000010814 */
[----:B------:R2:W-:Y:S08]  /*4af0*/  MUFU.EX2 R4, R2 ;  /* 0x0000000200047308 */ /* 0x0005f00000000800 */
[----:B------:R-:W-:Y:S01]  /*4b00*/  MUFU.EX2 R22, R22 ;  /* 0x0000001600167308 */ /* 0x000fe20000000800 */
[----:B--2---:R-:W-:Y:S01]  /*4b10*/  FFMA.FTZ R2, R174, c[0x0][0x23c], -R21 ;  /* 0x00008f00ae027a23 */ /* 0x004fe20000010815 */
[----:B------:R-:W-:-:S06]  /*4b20*/  MOV R174, R5 ;  /* 0x0000000500ae7202 */ /* 0x000fcc0000000f00 */
[----:B------:R2:W-:Y:S02]  /*4b30*/  MUFU.EX2 R16, R2 ;  /* 0x0000000200107308 */ /* 0x0005e40000000800 */
[----:B--2---:R-:W-:-:S06]  /*4b40*/  FFMA.FTZ R2, R171, c[0x0][0x23c], -R21 ;  /* 0x00008f00ab027a23 */ /* 0x004fcc0000010815 */
[----:B------:R2:W3:Y:S02]  /*4b50*/  MUFU.EX2 R114, R2 ;  /* 0x0000000200727308 */ /* 0x0004e40000000800 */
[----:B--2---:R-:W-:Y:S01]  /*4b60*/  FFMA.FTZ R2, R153, c[0x0][0x23c], -R21 ;  /* 0x00008f0099027a23 */ /* 0x004fe20000010815 */
[----:B---3--:R-:W-:-:S05]  /*4b70*/  F2FP.BF16.PACK_AB R9, R114, R16 ;  /* 0x000000107209723e */ /* 0x008fca00000010ff */
[----:B------:R2:W-:Y:S02]  /*4b80*/  MUFU.EX2 R67, R2 ;  /* 0x0000000200437308 */ /* 0x0005e40000000800 */
[----:B--2---:R-:W-:Y:S01]  /*4b90*/  FFMA.FTZ R2, R147, c[0x0][0x23c], -R21 ;  /* 0x00008f0093027a23 */ /* 0x004fe20000010815 */
[----:B------:R-:W-:Y:S01]  /*4ba0*/  MOV R147, R113 ;  /* 0x0000007100937202 */ /* 0x000fe20000000f00 */
[----:B------:R-:W-:-:S04]  /*4bb0*/  IMAD.MOV.U32 R113, RZ, RZ, R64 ;  /* 0x000000ffff717224 */ /* 0x000fc800078e0040 */
[----:B------:R2:W-:Y:S02]  /*4bc0*/  MUFU.EX2 R63, R2 ;  /* 0x00000002003f7308 */ /* 0x0005e40000000800 */
[----:B--2---:R-:W-:-:S06]  /*4bd0*/  FFMA.FTZ R2, R168, c[0x0][0x23c], -R20 ;  /* 0x00008f00a8027a23 */ /* 0x004fcc0000010814 */
[----:B------:R2:W-:Y:S02]  /*4be0*/  MUFU.EX2 R17, R2 ;  /* 0x0000000200117308 */ /* 0x0005e40000000800 */
[----:B--2---:R-:W-:-:S06]  /*4bf0*/  FFMA.FTZ R2, R159, c[0x0][0x23c], -R20 ;  /* 0x00008f009f027a23 */ /* 0x004fcc0000010814 */
[----:B------:R2:W-:Y:S02]  /*4c00*/  MUFU.EX2 R115, R2 ;  /* 0x0000000200737308 */ /* 0x0005e40000000800 */
[----:B--2---:R-:W-:Y:S02]  /*4c10*/  FFMA.FTZ R2, R149, c[0x0][0x23c], -R20 ;  /* 0x00008f0095027a23 */ /* 0x004fe40000010814 */
[----:B------:R-:W-:Y:S01]  /*4c20*/  IMAD.MOV.U32 R149, RZ, RZ, R112 ;  /* 0x000000ffff957224 */ /* 0x000fe200078e0070 */
[----:B------:R-:W-:-:S03]  /*4c30*/  MOV R112, R65 ;  /* 0x0000004100707202 */ /* 0x000fc60000000f00 */
[----:B------:R2:W3:Y:S02]  /*4c40*/  MUFU.EX2 R28, R2 ;  /* 0x00000002001c7308 */ /* 0x0004e40000000800 */
[----:B--2---:R-:W-:Y:S01]  /*4c50*/  FFMA.FTZ R2, R148, c[0x0][0x23c], -R20 ;  /* 0x00008f0094027a23 */ /* 0x004fe20000010814 */
[----:B---3--:R-:W-:Y:S01]  /*4c60*/  MOV R144, R28 ;  /* 0x0000001c00907202 */ /* 0x008fe20000000f00 */
[----:B------:R-:W-:-:S04]  /*4c70*/  FFMA.FTZ R28, R134, c[0x0][0x23c], -R21 ;  /* 0x00008f00861c7a23 */ /* 0x000fc80000010815 */
[----:B------:R2:W3:Y:S01]  /*4c80*/  MUFU.EX2 R7, R2 ;  /* 0x0000000200077308 */ /* 0x0004e20000000800 */
[----:B------:R-:W-:Y:S02]  /*4c90*/  FFMA.FTZ R21, R138, c[0x0][0x23c], -R20 ;  /* 0x00008f008a157a23 */ /* 0x000fe40000010814 */
[----:B------:R-:W-:Y:S02]  /*4ca0*/  IMAD.MOV.U32 R138, RZ, RZ, R83 ;  /* 0x000000ffff8a7224 */ /* 0x000fe400078e0053 */
[----:B------:R-:W-:Y:S02]  /*4cb0*/  IMAD.MOV.U32 R83, RZ, RZ, R42 ;  /* 0x000000ffff537224 */ /* 0x000fe400078e002a */
[----:B------:R-:W-:Y:S01]  /*4cc0*/  FFMA.FTZ R20, R136, c[0x0][0x23c], -R20 ;  /* 0x00008f0088147a23 */ /* 0x000fe20000010814 */
[----:B------:R-:W-:Y:S01]  /*4cd0*/  MUFU.EX2 R28, R28 ;  /* 0x0000001c001c7308 */ /* 0x000fe20000000800 */
[----:B------:R-:W-:Y:S01]  /*4ce0*/  FADD.FTZ R136, R186, R185 ;  /* 0x000000b9ba887221 */ /* 0x000fe20000010000 */
[----:B------:R-:W-:Y:S01]  /*4cf0*/  MOV R132, R83 ;  /* 0x0000005300847202 */ /* 0x000fe20000000f00 */
[----:B--2---:R-:W-:-:S05]  /*4d00*/  FFMA.FTZ R2, R173, c[0x0][0x23c], -R0 ;  /* 0x00008f00ad027a23 */ /* 0x004fca0000010800 */
[----:B------:R-:W-:Y:S01]  /*4d10*/  MUFU.EX2 R21, R21 ;  /* 0x0000001500157308 */ /* 0x000fe20000000800 */
[----:B------:R-:W-:-:S07]  /*4d20*/  IMAD.MOV.U32 R173, RZ, RZ, R6 ;  /* 0x000000ffffad7224 */ /* 0x000fce00078e0006 */
[----:B------:R2:W-:Y:S08]  /*4d30*/  MUFU.EX2 R18, R2 ;  /* 0x0000000200127308 */ /* 0x0005f00000000800 */
[----:B------:R-:W-:Y:S01]  /*4d40*/  MUFU.EX2 R20, R20 ;  /* 0x0000001400147308 */ /* 0x000fe20000000800 */
[----:B--2---:R-:W-:-:S07]  /*4d50*/  FFMA.FTZ R2, R172, c[0x0][0x23c], -R0 ;  /* 0x00008f00ac027a23 */ /* 0x004fce0000010800 */
[----:B------:R2:W4:Y:S02]  /*4d60*/  MUFU.EX2 R159, R2 ;  /* 0x00000002009f7308 */ /* 0x0005240000000800 */
[----:B--2---:R-:W-:Y:S01]  /*4d70*/  FFMA.FTZ R2, R158, c[0x0][0x23c], -R0 ;  /* 0x00008f009e027a23 */ /* 0x004fe20000010800 */
[----:B---3--:R-:W-:Y:S01]  /*4d80*/  MOV R158, R7 ;  /* 0x00000007009e7202 */ /* 0x008fe20000000f00 */
[----:B------:R-:W-:Y:S01]  /*4d90*/  IMAD.MOV.U32 R7, RZ, RZ, R62 ;  /* 0x000000ffff077224 */ /* 0x000fe200078e003e */
[----:B----4-:R-:W-:-:S03]  /*4da0*/  F2FP.BF16.PACK_AB R5, R159, R18 ;  /* 0x000000129f05723e */ /* 0x010fc600000010ff */
[----:B------:R2:W-:Y:S01]  /*4db0*/  MUFU.EX2 R153, R2 ;  /* 0x0000000200997308 */ /* 0x0005e20000000800 */
[----:B------:R-:W-:Y:S01]  /*4dc0*/  IMAD.MOV.U32 R62, RZ, RZ, R39 ;  /* 0x000000ffff3e7224 */ /* 0x000fe200078e0027 */
[----:B------:R-:W-:Y:S01]  /*4dd0*/  F2FP.BF16.PACK_AB R6, R158, R144 ;  /* 0x000000909e06723e */ /* 0x000fe200000010ff */
[----:B------:R-:W-:Y:S01]  /*4de0*/  FFMA.FTZ R39, R137, c[0x0][0x23c], -R0 ;  /* 0x00008f0089277a23 */ /* 0x000fe20000010800 */
[----:B------:R-:W-:Y:S01]  /*4df0*/  MOV R172, R7 ;  /* 0x0000000700ac7202 */ /* 0x000fe20000000f00 */
[----:B------:R-:W-:Y:S01]  /*4e00*/  FADD.FTZ R137, R184, R175 ;  /* 0x000000afb8897221 */ /* 0x000fe20000010000 */
[----:B------:R-:W-:Y:S01]  /*4e10*/  MOV R175, R66 ;  /* 0x0000004200af7202 */ /* 0x000fe20000000f00 */
[----:B------:R-:W-:Y:S02]  /*4e20*/  IMAD.MOV.U32 R87, RZ, RZ, R62 ;  /* 0x000000ffff577224 */ /* 0x000fe400078e003e */
[----:B------:R-:W-:-:S03]  /*4e30*/  IMAD.MOV.U32 R62, RZ, RZ, R40 ;  /* 0x000000ffff3e7224 */ /* 0x000fc600078e0028 */
[----:B------:R-:W-:Y:S01]  /*4e40*/  MOV R150, R87 ;  /* 0x0000005700967202 */ /* 0x000fe20000000f00 */
[----:B------:R-:W-:Y:S02]  /*4e50*/  IMAD.MOV.U32 R141, RZ, RZ, R62 ;  /* 0x000000ffff8d7224 */ /* 0x000fe400078e003e */
[--C-:B--2---:R-:W-:Y:S01]  /*4e60*/  FFMA.FTZ R2, R157, c[0x0][0x23c], -R0.reuse ;  /* 0x00008f009d027a23 */ /* 0x104fe20000010800 */
[----:B------:R-:W-:Y:S02]  /*4e70*/  MOV R157, R63 ;  /* 0x0000003f009d7202 */ /* 0x000fe40000000f00 */
[----:B------:R-:W-:Y:S01]  /*4e80*/  MOV R63, R32 ;  /* 0x00000020003f7202 */ /* 0x000fe20000000f00 */
[----:B------:R-:W2:Y:S01]  /*4e90*/  MUFU.EX2 R152, R2 ;  /* 0x0000000200987308 */ /* 0x000ea20000000800 */
[----:B------:R-:W-:Y:S01]  /*4ea0*/  FFMA.FTZ R32, R151, c[0x0][0x23c], -R0 ;  /* 0x00008f0097207a23 */ /* 0x000fe20000010800 */
[----:B------:R-:W-:Y:S01]  /*4eb0*/  F2FP.BF16.PACK_AB R11, R157, R67 ;  /* 0x000000439d0b723e */ /* 0x000fe200000010ff */
[----:B------:R-:W-:Y:S01]  /*4ec0*/  FADD.FTZ R0, R252, R187 ;  /* 0x000000bbfc007221 */ /* 0x000fe20000010000 */
[----:B------:R-:W-:Y:S01]  /*4ed0*/  MOV R151, R86 ;  /* 0x0000005600977202 */ /* 0x000fe20000000f00 */
[----:B------:R-:W-:Y:S01]  /*4ee0*/  IMAD.MOV.U32 R252, RZ, RZ, R4 ;  /* 0x000000fffffc7224 */ /* 0x000fe200078e0004 */
[----:B------:R-:W-:Y:S01]  /*4ef0*/  F2FP.BF16.PACK_AB R4, R115, R17 ;  /* 0x000000117304723e */ /* 0x000fe200000010ff */
[----:B------:R-:W-:Y:S01]  /*4f00*/  FADD.FTZ R0, R26, R0 ;  /* 0x000000001a007221 */ /* 0x000fe20000010000 */
[----:B------:R-:W-:-:S02]  /*4f10*/  MOV R66, R63 ;  /* 0x0000003f00427202 */ /* 0x000fc40000000f00 */
[----:B--2---:R-:W-:-:S03]  /*4f20*/  F2FP.BF16.PACK_AB R7, R152, R153 ;  /* 0x000000999807723e */ /* 0x004fc600000010ff */
[----:B------:R-:W-:Y:S01]  /*4f30*/  IMAD.MOV.U32 R140, RZ, RZ, R66 ;  /* 0x000000ffff8c7224 */ /* 0x000fe200078e0042 */
[----:B------:R-:W-:Y:S01]  /*4f40*/  F2FP.BF16.PACK_AB R10, R252, R82 ;  /* 0x00000052fc0a723e */ /* 0x000fe200000010ff */
[----:B------:R-:W-:Y:S01]  /*4f50*/  MUFU.EX2 R32, R32 ;  /* 0x0000002000207308 */ /* 0x000fe20000000800 */
[----:B------:R-:W-:Y:S01]  /*4f60*/  MOV R86, R43 ;  /* 0x0000002b00567202 */ /* 0x000fe20000000f00 */
[----:B------:R2:W5:Y:S01]  /*4f70*/  LDL.LU R26, [R1+0xe0] ;  /* 0x0000e000011a7983 */ /* 0x0005620000300800 */
[----:B------:R-:W-:Y:S01]  /*4f80*/  MOV R63, R41 ;  /* 0x00000029003f7202 */ /* 0x000fe20000000f00 */
[----:B-1----:R-:W-:Y:S02]  /*4f90*/  HMMA.16816.F32.BF16 R160, R4, R12, R160 ;  /* 0x0000000c04a0723c */ /* 0x002fe400000418a0 */
[----:B------:R-:W-:Y:S01]  /*4fa0*/  IMAD.MOV.U32 R133, RZ, RZ, R86 ;  /* 0x000000ffff857224 */ /* 0x000fe200078e0056 */
[----:B------:R-:W-:-:S05]  /*4fb0*/  MOV R148, R63 ;  /* 0x0000003f00947202 */ /* 0x000fca0000000f00 */
[----:B------:R-:W-:Y:S08]  /*4fc0*/  HMMA.16816.F32.BF16 R164, R8, R12, R164 ;  /* 0x0000000c08a4723c */ /* 0x000ff000000418a4 */
[-C--:B------:R-:W-:Y:S08]  /*4fd0*/  HMMA.16816.F32.BF16 R168, R4, R14.reuse, R108 ;  /* 0x0000000e04a8723c */ /* 0x080ff0000004186c */
[C---:B------:R-:W-:Y:S01]  /*4fe0*/  HMMA.16816.F32.BF16 R40, R8.reuse, R14, R52 ;  /* 0x0000000e0828723c */ /* 0x040fe20000041834 */
[----:B------:R-:W1:Y:S07]  /*4ff0*/  LDSM.16.MT88.4 R12, [R222+0xd000] ;  /* 0x00d00000de0c783b */ /* 0x000e6e0000004200 */
[-C--:B-1----:R-:W-:Y:S08]  /*5000*/  HMMA.16816.F32.BF16 R180, R8, R12.reuse, R180 ;  /* 0x0000000c08b4723c */ /* 0x082ff000000418b4 */
[C---:B------:R-:W-:Y:S08]  /*5010*/  HMMA.16816.F32.BF16 R176, R4.reuse, R12, R176 ;  /* 0x0000000c04b0723c */ /* 0x040ff000000418b0 */
[-C--:B------:R-:W-:Y:S07]  /*5020*/  HMMA.16816.F32.BF16 R184, R4, R14.reuse, R104 ;  /* 0x0000000e04b8723c */ /* 0x080fee0000041868 */
[----:B------:R-:W-:Y:S01]  /*5030*/  IMAD.MOV.U32 R107, RZ, RZ, R16 ;  /* 0x000000ffff6b7224 */ /* 0x000fe200078e0010 */
[----:B------:R-:W-:Y:S01]  /*5040*/  HMMA.16816.F32.BF16 R52, R8, R14, R88 ;  /* 0x0000000e0834723c */ /* 0x000fe20000041858 */
[----:B------:R-:W1:Y:S01]  /*5050*/  LDSM.16.MT88.4 R12, [R224+0xd000] ;  /* 0x00d00000e00c783b */ /* 0x000e620000004200 */
        /* <DEDUP_REMOVED lines=12> */
[----:B------:R-:W-:-:S03]  /*5120*/  MOV R19, R85 ;  /* 0x0000005500137202 */ /* 0x000fc60000000f00 */
        /* <DEDUP_REMOVED lines=13> */
[----:B------:R-:W-:Y:S01]  /*5200*/  IMAD.MOV.U32 R191, RZ, RZ, R144 ;  /* 0x000000ffffbf7224 */ /* 0x000fe200078e0090 */
[----:B------:R-:W-:Y:S01]  /*5210*/  HMMA.16816.F32.BF16 R100, R4, R14, R92 ;  /* 0x0000000e0464723c */ /* 0x000fe2000004185c */
[----:B------:R-:W-:Y:S01]  /*5220*/  MOV R190, R132 ;  /* 0x0000008400be7202 */ /* 0x000fe20000000f00 */
[----:B------:R-:W-:Y:S01]  /*5230*/  IMAD.MOV.U32 R189, RZ, RZ, R133 ;  /* 0x000000ffffbd7224 */ /* 0x000fe200078e0085 */
[----:B------:R-:W-:-:S04]  /*5240*/  MOV R188, R140 ;  /* 0x0000008c00bc7202 */ /* 0x000fc80000000f00 */
[----:B------:R-:W-:Y:S01]  /*5250*/  MOV R94, R148 ;  /* 0x00000094005e7202 */ /* 0x000fe20000000f00 */
[C---:B------:R-:W-:Y:S01]  /*5260*/  HMMA.16816.F32.BF16 R48, R8.reuse, R14, R44 ;  /* 0x0000000e0830723c */ /* 0x040fe2000004182c */
[----:B------:R-:W1:Y:S01]  /*5270*/  LDSM.16.MT88.4 R12, [R222+0xf000] ;  /* 0x00f00000de0c783b */ /* 0x000e620000004200 */
[----:B------:R-:W-:Y:S01]  /*5280*/  IMAD.MOV.U32 R148, RZ, RZ, R149 ;  /* 0x000000ffff947224 */ /* 0x000fe200078e0095 */
[----:B------:R-:W-:Y:S01]  /*5290*/  MOV R149, R17 ;  /* 0x0000001100957202 */ /* 0x000fe20000000f00 */
[----:B------:R-:W-:Y:S01]  /*52a0*/  IMAD.MOV.U32 R92, RZ, RZ, R16 ;  /* 0x000000ffff5c7224 */ /* 0x000fe200078e0010 */
[----:B------:R-:W-:Y:S01]  /*52b0*/  MOV R93, R147 ;  /* 0x00000093005d7202 */ /* 0x000fe20000000f00 */
[----:B------:R-:W-:Y:S02]  /*52c0*/  IMAD.MOV.U32 R95, RZ, RZ, R141 ;  /* 0x000000ffff5f7224 */ /* 0x000fe400078e008d */
[----:B-1----:R-:W-:Y:S07]  /*52d0*/  HMMA.16816.F32.BF16 R108, R8, R12, R212 ;  /* 0x0000000c086c723c */ /* 0x002fee00000418d4 */
[----:B------:R-:W-:Y:S01]  /*52e0*/  MOV R212, R114 ;  /* 0x0000007200d47202 */ /* 0x000fe20000000f00 */
[----:B------:R-:W-:Y:S01]  /*52f0*/  IMAD.MOV.U32 R214, RZ, RZ, R112 ;  /* 0x000000ffffd67224 */ /* 0x000fe200078e0070 */
[----:B------:R-:W-:Y:S01]  /*5300*/  MOV R213, R115 ;  /* 0x0000007300d57202 */ /* 0x000fe20000000f00 */
[----:B------:R-:W-:Y:S01]  /*5310*/  HMMA.16816.F32.BF16 R116, R4, R14, R116 ;  /* 0x0000000e0474723c */ /* 0x000fe20000041874 */
[----:B------:R-:W-:-:S07]  /*5320*/  MOV R215, R113 ;  /* 0x0000007100d77202 */ /* 0x000fce0000000f00 */
[----:B------:R-:W-:Y:S07]  /*5330*/  HMMA.16816.F32.BF16 R112, R4, R12, R200 ;  /* 0x0000000c0470723c */ /* 0x000fee00000418c8 */
[----:B------:R-:W-:Y:S01]  /*5340*/  MOV R203, R19 ;  /* 0x0000001300cb7202 */ /* 0x000fe20000000f00 */
[----:B------:R-:W-:Y:S01]  /*5350*/  HMMA.16816.F32.BF16 R56, R8, R14, R56 ;  /* 0x0000000e0838723c */ /* 0x000fe20000041838 */
[----:B------:R-:W1:Y:S01]  /*5360*/  LDSM.16.MT88.4 R16, [R224+0xf000] ;  /* 0x00f00000e010783b */ /* 0x000e620000004200 */
[----:B------:R-:W-:Y:S01]  /*5370*/  MOV R201, R214 ;  /* 0x000000d600c97202 */ /* 0x000fe20000000f00 */
[----:B------:R-:W-:-:S02]  /*5380*/  IMAD.MOV.U32 R200, RZ, RZ, R212 ;  /* 0x000000ffffc87224 */ /* 0x000fc400078e00d4 */
[----:B------:R-:W3:Y:S01]  /*5390*/  LDSM.16.MT88.4 R12, [R223+0xf000] ;  /* 0x00f00000df0c783b */ /* 0x000ee20000004200 */
[----:B------:R-:W-:Y:S01]  /*53a0*/  FADD.FTZ R2, R2, R203 ;  /* 0x000000cb02027221 */ /* 0x000fe20000010000 */
[----:B------:R-:W-:Y:S01]  /*53b0*/  MOV R202, R213 ;  /* 0x000000d500ca7202 */ /* 0x000fe20000000f00 */
[----:B------:R-:W-:Y:S01]  /*53c0*/  IMAD.MOV.U32 R203, RZ, RZ, R215 ;  /* 0x000000ffffcb7224 */ /* 0x000fe200078e00d7 */
[----:B------:R-:W-:Y:S01]  /*53d0*/  MOV R212, R92 ;  /* 0x0000005c00d47202 */ /* 0x000fe20000000f00 */
[----:B------:R-:W-:Y:S01]  /*53e0*/  IMAD.MOV.U32 R214, RZ, RZ, R94 ;  /* 0x000000ffffd67224 */ /* 0x000fe200078e005e */
[----:B------:R-:W-:Y:S01]  /*53f0*/  MOV R213, R93 ;  /* 0x0000005d00d57202 */ /* 0x000fe20000000f00 */
[----:B------:R-:W-:Y:S01]  /*5400*/  IMAD.MOV.U32 R93, RZ, RZ, R189 ;  /* 0x000000ffff5d7224 */ /* 0x000fe200078e00bd */
[----:B------:R-:W-:Y:S02]  /*5410*/  MOV R215, R95 ;  /* 0x0000005f00d77202 */ /* 0x000fe40000000f00 */
[----:B------:R-:W-:-:S02]  /*5420*/  MOV R92, R188 ;  /* 0x000000bc005c7202 */ /* 0x000fc40000000f00 */
[----:B------:R-:W-:Y:S01]  /*5430*/  MOV R95, R191 ;  /* 0x000000bf005f7202 */ /* 0x000fe20000000f00 */
[----:B------:R-:W-:Y:S01]  /*5440*/  IMAD.MOV.U32 R191, RZ, RZ, R91 ;  /* 0x000000ffffbf7224 */ /* 0x000fe200078e005b */
[----:B------:R-:W-:Y:S01]  /*5450*/  MOV R94, R190 ;  /* 0x000000be005e7202 */ /* 0x000fe20000000f00 */
[----:B------:R-:W-:Y:S01]  /*5460*/  IMAD.MOV.U32 R188, RZ, RZ, R88 ;  /* 0x000000ffffbc7224 */ /* 0x000fe200078e0058 */
[----:B------:R-:W-:Y:S01]  /*5470*/  MOV R189, R89 ;  /* 0x0000005900bd7202 */ /* 0x000fe20000000f00 */
[----:B------:R-:W-:Y:S01]  /*5480*/  FADD.FTZ R0, R200, R0 ;  /* 0x00000000c8007221 */ /* 0x000fe20000010000 */
[----:B------:R-:W-:Y:S01]  /*5490*/  MOV R190, R90 ;  /* 0x0000005a00be7202 */ /* 0x000fe20000000f00 */
[----:B------:R-:W-:Y:S01]  /*54a0*/  IMAD.MOV.U32 R90, RZ, RZ, R106 ;  /* 0x000000ffff5a7224 */ /* 0x000fe200078e006a */
[----:B------:R-:W-:Y:S01]  /*54b0*/  MOV R89, R105 ;  /* 0x0000006900597202 */ /* 0x000fe20000000f00 */
[----:B------:R-:W-:Y:S01]  /*54c0*/  IMAD.MOV.U32 R105, RZ, RZ, R139 ;  /* 0x000000ffff697224 */ /* 0x000fe200078e008b */
[----:B------:R-:W-:Y:S01]  /*54d0*/  MOV R91, R107 ;  /* 0x0000006b005b7202 */ /* 0x000fe20000000f00 */
[----:B------:R-:W-:Y:S01]  /*54e0*/  IMAD.MOV.U32 R139, RZ, RZ, R172 ;  /* 0x000000ffff8b7224 */ /* 0x000fe200078e00ac */
[----:B------:R-:W-:-:S02]  /*54f0*/  MOV R88, R104 ;  /* 0x0000006800587202 */ /* 0x000fc40000000f00 */
[----:B------:R-:W-:Y:S02]  /*5500*/  MOV R107, R138 ;  /* 0x0000008a006b7202 */ /* 0x000fe40000000f00 */
[----:B------:R-:W-:Y:S01]  /*5510*/  MOV R104, R175 ;  /* 0x000000af00687202 */ /* 0x000fe20000000f00 */
[C---:B-1----:R-:W-:Y:S08]  /*5520*/  HMMA.16816.F32.BF16 R128, R4.reuse, R16, R216 ;  /* 0x000000100480723c */ /* 0x042ff000000418d8 */
[C---:B------:R-:W-:Y:S08]  /*5530*/  HMMA.16816.F32.BF16 R132, R4.reuse, R18, R120 ;  /* 0x000000120484723c */ /* 0x040ff00000041878 */
[C---:B---3--:R-:W-:Y:S08]  /*5540*/  HMMA.16816.F32.BF16 R144, R4.reuse, R12, R240 ;  /* 0x0000000c0490723c */ /* 0x048ff000000418f0 */
[----:B------:R-:W-:Y:S01]  /*5550*/  HMMA.16816.F32.BF16 R44, R4, R14, R124 ;  /* 0x0000000e042c723c */ /* 0x000fe2000004187c */
[----:B------:R-:W-:-:S02]  /*5560*/  MOV R106, R151 ;  /* 0x00000097006a7202 */ /* 0x000fc40000000f00 */
[----:B------:R-:W-:Y:S01]  /*5570*/  MOV R138, R174 ;  /* 0x000000ae008a7202 */ /* 0x000fe20000000f00 */
[----:B------:R-:W-:Y:S01]  /*5580*/  FADD.FTZ R0, R215, R0 ;  /* 0x00000000d7007221 */ /* 0x000fe20000010000 */
[----:B------:R-:W-:Y:S01]  /*5590*/  MOV R218, R88 ;  /* 0x0000005800da7202 */ /* 0x000fe20000000f00 */
[----:B------:R-:W-:Y:S01]  /*55a0*/  IMAD.MOV.U32 R216, RZ, RZ, R90 ;  /* 0x000000ffffd87224 */ /* 0x000fe200078e005a */
[----:B------:R-:W-:Y:S01]  /*55b0*/  MOV R217, R89 ;  /* 0x0000005900d97202 */ /* 0x000fe20000000f00 */
[----:B------:R-:W-:Y:S01]  /*55c0*/  FADD.FTZ R5, R25, R136 ;  /* 0x0000008819057221 */ /* 0x000fe20000010000 */
[C---:B------:R-:W-:Y:S01]  /*55d0*/  HMMA.16816.F32.BF16 R124, R8.reuse, R16, R248 ;  /* 0x00000010087c723c */ /* 0x040fe200000418f8 */
[----:B------:R-:W-:Y:S01]  /*55e0*/  FADD.FTZ R6, R24, R137 ;  /* 0x0000008918067221 */ /* 0x000fe20000010000 */
[----:B------:R-:W-:Y:S01]  /*55f0*/  LDSM.16.MT88.4 R120, [R222+0xf800] ;  /* 0x00f80000de78783b */ /* 0x000fe20000004200 */
[----:B------:R-:W-:Y:S02]  /*5600*/  FADD.FTZ R4, R23, R2 ;  /* 0x0000000217047221 */ /* 0x000fe40000010000 */
[----:B------:R-:W-:Y:S01]  /*5610*/  FADD.FTZ R2, R201, R5 ;  /* 0x00000005c9027221 */ /* 0x000fe20000010000 */
[----:B------:R-:W-:Y:S01]  /*5620*/  MOV R215, R95 ;  /* 0x0000005f00d77202 */ /* 0x000fe20000000f00 */
[----:B------:R-:W-:Y:S01]  /*5630*/  FADD.FTZ R6, R203, R6 ;  /* 0x00000006cb067221 */ /* 0x000fe20000010000 */
[C---:B------:R-:W-:Y:S01]  /*5640*/  HMMA.16816.F32.BF16 R16, R8.reuse, R18, R72 ;  /* 0x000000120810723c */ /* 0x040fe20000041848 */
[----:B------:R-:W-:Y:S01]  /*5650*/  IMAD.MOV.U32 R203, RZ, RZ, R212 ;  /* 0x000000ffffcb7224 */ /* 0x000fe200078e00d4 */
[----:B------:R-:W-:Y:S01]  /*5660*/  MOV R212, R213 ;  /* 0x000000d500d47202 */ /* 0x000fe20000000f00 */
[----:B------:R-:W-:Y:S01]  /*5670*/  FADD.FTZ R5, R214, R4 ;  /* 0x00000004d6057221 */ /* 0x000fe20000010000 */
[----:B------:R-:W-:Y:S01]  /*5680*/  MOV R213, R93 ;  /* 0x0000005d00d57202 */ /* 0x000fe20000000f00 */
[----:B------:R-:W-:Y:S01]  /*5690*/  FADD.FTZ R4, R92, R2 ;  /* 0x000000025c047221 */ /* 0x000fe20000010000 */
[----:B------:R-:W1:Y:S01]  /*56a0*/  LDSM.16.MT88.4 R72, [R224+0xd800] ;  /* 0x00d80000e048783b */ /* 0x000e620000004200 */
[----:B------:R-:W-:Y:S01]  /*56b0*/  IMAD.MOV.U32 R214, RZ, RZ, R94 ;  /* 0x000000ffffd67224 */ /* 0x000fe200078e005e */
[C---:B------:R-:W-:Y:S01]  /*56c0*/  HMMA.16816.F32.BF16 R140, R8.reuse, R12, R244 ;  /* 0x0000000c088c723c */ /* 0x040fe200000418f4 */
[----:B------:R-:W-:Y:S01]  /*56d0*/  MOV R151, R173 ;  /* 0x000000ad00977202 */ /* 0x000fe20000000f00 */
[----:B------:R-:W-:Y:S01]  /*56e0*/  IMAD.MOV.U32 R93, RZ, RZ, R189 ;  /* 0x000000ffff5d7224 */ /* 0x000fe200078e00bd */
[----:B------:R-:W-:Y:S01]  /*56f0*/  MOV R92, R188 ;  /* 0x000000bc005c7202 */ /* 0x000fe20000000f00 */
[----:B------:R-:W-:Y:S01]  /*5700*/  IMAD.MOV.U32 R241, RZ, RZ, R105 ;  /* 0x000000fffff17224 */ /* 0x000fe200078e0069 */
[----:B------:R-:W-:Y:S01]  /*5710*/  MOV R94, R190 ;  /* 0x000000be005e7202 */ /* 0x000fe20000000f00 */
[----:B------:R-:W-:Y:S01]  /*5720*/  IMAD.MOV.U32 R250, RZ, RZ, R139 ;  /* 0x000000fffffa7224 */ /* 0x000fe200078e008b */
[----:B------:R-:W-:Y:S01]  /*5730*/  MOV R95, R191 ;  /* 0x000000bf005f7202 */ /* 0x000fe20000000f00 */
[----:B------:R-:W-:Y:S01]  /*5740*/  HMMA.16816.F32.BF16 R12, R8, R14, R68 ;  /* 0x0000000e080c723c */ /* 0x000fe20000041844 */
[----:B------:R-:W-:Y:S01]  /*5750*/  MOV R243, R91 ;  /* 0x0000005b00f37202 */ /* 0x000fe20000000f00 */
[----:B------:R-:W3:Y:S01]  /*5760*/  LDSM.16.MT88.4 R172, [R221+0xd800] ;  /* 0x00d80000ddac783b */ /* 0x000ee20000004200 */
[----:B------:R-:W-:Y:S01]  /*5770*/  MOV R242, R104 ;  /* 0x0000006800f27202 */ /* 0x000fe20000000f00 */
[----:B------:R-:W-:Y:S01]  /*5780*/  FADD.FTZ R2, R202, R6 ;  /* 0x00000006ca027221 */ /* 0x000fe20000010000 */
[----:B------:R-:W-:Y:S01]  /*5790*/  MOV R240, R106 ;  /* 0x0000006a00f07202 */ /* 0x000fe20000000f00 */
[----:B------:R-:W4:Y:S01]  /*57a0*/  LDSM.16.MT88.4 R188, [R222+0xd800] ;  /* 0x00d80000debc783b */ /* 0x000f220000004200 */
[----:B------:R-:W-:Y:S01]  /*57b0*/  MOV R251, R107 ;  /* 0x0000006b00fb7202 */ /* 0x000fe20000000f00 */
[----:B------:R-:W-:Y:S01]  /*57c0*/  FADD.FTZ R11, R203, R5 ;  /* 0x00000005cb0b7221 */ /* 0x000fe20000010000 */
[----:B------:R-:W-:Y:S01]  /*57d0*/  MOV R248, R138 ;  /* 0x0000008a00f87202 */ /* 0x000fe20000000f00 */
[----:B------:R-:W-:Y:S01]  /*57e0*/  FADD.FTZ R9, R213, R4 ;  /* 0x00000004d5097221 */ /* 0x000fe20000010000 */
[----:B------:R-:W1:Y:S04]  /*57f0*/  LDSM.16.MT88.4 R88, [R223+0xd800] ;  /* 0x00d80000df58783b */ /* 0x000e680000004200 */
[----:B------:R-:W1:Y:S04]  /*5800*/  LDSM.16.MT88.4 R104, [R221+0xf800] ;  /* 0x00f80000dd68783b */ /* 0x000e680000004200 */
[----:B------:R-:W1:Y:S04]  /*5810*/  LDSM.16.MT88.4 R136, [R224+0xf800] ;  /* 0x00f80000e088783b */ /* 0x000e680000004200 */
[----:B------:R-:W2:Y:S01]  /*5820*/  LDSM.16.MT88.4 R4, [R223+0xf800] ;  /* 0x00f80000df04783b */ /* 0x000ea20000004200 */
[----:B------:R-:W3:Y:S08]  /*5830*/  MUFU.EX2 R37, R37 ;  /* 0x0000002500257308 */ /* 0x000ef00000000800 */
[----:B------:R-:W-:Y:S08]  /*5840*/  MUFU.EX2 R38, R38 ;  /* 0x0000002600267308 */ /* 0x000ff00000000800 */
[----:B------:R-:W1:Y:S01]  /*5850*/  MUFU.EX2 R39, R39 ;  /* 0x0000002700277308 */ /* 0x000e620000000800 */
[----:B------:R-:W-:Y:S01]  /*5860*/  MOV R249, R151 ;  /* 0x0000009700f97202 */ /* 0x000fe20000000f00 */
[----:B------:R-:W-:Y:S01]  /*5870*/  IMAD.MOV.U32 R247, RZ, RZ, R148 ;  /* 0x000000fffff77224 */ /* 0x000fe200078e0094 */
[----:B------:R-:W-:Y:S01]  /*5880*/  MOV R246, R149 ;  /* 0x0000009500f67202 */ /* 0x000fe20000000f00 */
[----:B------:R2:W5:Y:S01]  /*5890*/  LDL.LU R25, [R1+0xdc] ;  /* 0x0000dc0001197983 */ /* 0x0005620000300800 */
[----:B------:R-:W-:-:S02]  /*58a0*/  MOV R245, R150 ;  /* 0x0000009600f57202 */ /* 0x000fc40000000f00 */
[----:B------:R-:W-:Y:S02]  /*58b0*/  F2FP.BF16.PACK_AB R200, R35, R36 ;  /* 0x0000002423c8723e */ /* 0x000fe400000010ff */
[----:B------:R-:W-:Y:S02]  /*58c0*/  F2FP.BF16.PACK_AB R201, R30, R31 ;  /* 0x0000001f1ec9723e */ /* 0x000fe400000010ff */
[----:B------:R-:W-:Y:S01]  /*58d0*/  F2FP.BF16.PACK_AB R202, R33, R34 ;  /* 0x0000002221ca723e */ /* 0x000fe200000010ff */
[----:B------:R-:W-:Y:S01]  /*58e0*/  FADD.FTZ R10, R212, R0 ;  /* 0x00000000d40a7221 */ /* 0x000fe20000010000 */
[----:B------:R-:W-:Y:S01]  /*58f0*/  F2FP.BF16.PACK_AB R203, R28, R29 ;  /* 0x0000001d1ccb723e */ /* 0x000fe200000010ff */
[----:B------:R-:W-:Y:S01]  /*5900*/  FADD.FTZ R8, R214, R2 ;  /* 0x00000002d6087221 */ /* 0x000fe20000010000 */
[----:B------:R-:W-:Y:S01]  /*5910*/  F2FP.BF16.PACK_AB R148, R22, R27 ;  /* 0x0000001b1694723e */ /* 0x000fe200000010ff */
[----:B------:R-:W-:Y:S01]  /*5920*/  IMAD.MOV.U32 R219, RZ, RZ, R95 ;  /* 0x000000ffffdb7224 */ /* 0x000fe200078e005f */
[----:B---3--:R-:W-:Y:S01]  /*5930*/  F2FP.BF16.PACK_AB R149, R37, R32 ;  /* 0x000000202595723e */ /* 0x008fe200000010ff */
[----:B------:R3:W5:Y:S01]  /*5940*/  LDL.LU R24, [R1+0xd8] ;  /* 0x0000d80001187983 */ /* 0x0007620000300800 */
[----:B------:R-:W-:-:S02]  /*5950*/  F2FP.BF16.PACK_AB R150, R20, R21 ;  /* 0x000000151496723e */ /* 0x000fc400000010ff */
[----:B-1----:R-:W-:Y:S01]  /*5960*/  F2FP.BF16.PACK_AB R151, R39, R38 ;  /* 0x000000262797723e */ /* 0x002fe200000010ff */
[-C--:B------:R-:W-:Y:S01]  /*5970*/  HMMA.16816.F32.BF16 R196, R200, R72.reuse, R196 ;  /* 0x00000048c8c4723c */ /* 0x080fe200000418c4 */
[----:B------:R-:W-:Y:S01]  /*5980*/  IMAD.MOV.U32 R214, RZ, RZ, R92 ;  /* 0x000000ffffd67224 */ /* 0x000fe200078e005c */
[----:B------:R-:W-:Y:S01]  /*5990*/  MOV R213, R93 ;  /* 0x0000005d00d57202 */ /* 0x000fe20000000f00 */
[----:B------:R-:W-:Y:S01]  /*59a0*/  FADD.FTZ R0, R245, R11 ;  /* 0x0000000bf5007221 */ /* 0x000fe20000010000 */
[----:B------:R-:W-:Y:S01]  /*59b0*/  MOV R212, R94 ;  /* 0x0000005e00d47202 */ /* 0x000fe20000000f00 */
[----:B------:R-:W-:Y:S01]  /*59c0*/  FADD.FTZ R2, R247, R9 ;  /* 0x00000009f7027221 */ /* 0x000fe20000010000 */
[----:B------:R3:W5:Y:S02]  /*59d0*/  LDL.LU R23, [R1+0xd4] ;  /* 0x0000d40001177983 */ /* 0x0007640000300800 */
[C---:B------:R-:W-:Y:S08]  /*59e0*/  HMMA.16816.F32.BF16 R192, R148.reuse, R72, R192 ;  /* 0x0000004894c0723c */ /* 0x040ff000000418c0 */
[----:B------:R-:W-:Y:S01]  /*59f0*/  HMMA.16816.F32.BF16 R68, R148, R74, R60 ;  /* 0x0000004a9444723c */ /* 0x000fe2000004183c */
[----:B------:R-:W-:-:S07]  /*5a00*/  FADD.FTZ R2, R251, R2 ;  /* 0x00000002fb027221 */ /* 0x000fce0000010000 */
[C---:B------:R-:W-:Y:S08]  /*5a10*/  HMMA.16816.F32.BF16 R72, R200.reuse, R74, R76 ;  /* 0x0000004ac848723c */ /* 0x040ff0000004184c */
[-C--:B------:R-:W-:Y:S08]  /*5a20*/  HMMA.16816.F32.BF16 R164, R200, R172.reuse, R164 ;  /* 0x000000acc8a4723c */ /* 0x080ff000000418a4 */
[C---:B------:R-:W-:Y:S08]  /*5a30*/  HMMA.16816.F32.BF16 R160, R148.reuse, R172, R160 ;  /* 0x000000ac94a0723c */ /* 0x040ff000000418a0 */
[----:B------:R-:W-:Y:S08]  /*5a40*/  HMMA.16816.F32.BF16 R168, R148, R174, R168 ;  /* 0x000000ae94a8723c */ /* 0x000ff000000418a8 */
[-C--:B----4-:R-:W-:Y:S08]  /*5a50*/  HMMA.16816.F32.BF16 R180, R200, R188.reuse, R180 ;  /* 0x000000bcc8b4723c */ /* 0x090ff000000418b4 */
        /* <DEDUP_REMOVED lines=15> */
[----:B------:R-:W-:Y:S08]  /*5b50*/  HMMA.16816.F32.BF16 R188, R200, R190, R52 ;  /* 0x000000bec8bc723c */ /* 0x000ff00000041834 */
[----:B--2---:R-:W-:Y:S08]  /*5b60*/  HMMA.16816.F32.BF16 R144, R148, R4, R144 ;  /* 0x000000049490723c */ /* 0x004ff00000041890 */
[C---:B------:R-:W-:Y:S08]  /*5b70*/  HMMA.16816.F32.BF16 R88, R200.reuse, R90, R64 ;  /* 0x0000005ac858723c */ /* 0x040ff00000041840 */
[C---:B------:R-:W-:Y:S08]  /*5b80*/  HMMA.16816.F32.BF16 R104, R200.reuse, R106, R48 ;  /* 0x0000006ac868723c */ /* 0x040ff00000041830 */
[C---:B------:R-:W-:Y:S08]  /*5b90*/  HMMA.16816.F32.BF16 R120, R200.reuse, R122, R56 ;  /* 0x0000007ac878723c */ /* 0x040ff00000041838 */
[C---:B------:R-:W-:Y:S08]  /*5ba0*/  HMMA.16816.F32.BF16 R136, R200.reuse, R138, R16 ;  /* 0x0000008ac888723c */ /* 0x040ff00000041810 */
[----:B------:R-:W-:Y:S07]  /*5bb0*/  HMMA.16816.F32.BF16 R140, R200, R4, R140 ;  /* 0x00000004c88c723c */ /* 0x000fee000004188c */
[----:B------:R-:W-:Y:S01]  /*5bc0*/  FADD.FTZ R4, R246, R10 ;  /* 0x0000000af6047221 */ /* 0x000fe20000010000 */
[----:B------:R-:W-:Y:S01]  /*5bd0*/  HMMA.16816.F32.BF16 R148, R148, R6, R44 ;  /* 0x000000069494723c */ /* 0x000fe2000004182c */
[----:B------:R-:W-:-:S07]  /*5be0*/  FADD.FTZ R5, R249, R0 ;  /* 0x00000000f9057221 */ /* 0x000fce0000010000 */
[----:B------:R-:W-:Y:S07]  /*5bf0*/  HMMA.16816.F32.BF16 R200, R200, R6, R12 ;  /* 0x00000006c8c8723c */ /* 0x000fee000004180c */
        /* <DEDUP_REMOVED lines=40> */
[----:B------:R-:W-:Y:S05]  /*5e80*/  @!P0 BRA `(.L_x_30) ;  /* 0x0000b51000008947 */ /* 0x000fea0003800000 */
[----:B------:R-:W2:Y:S01]  /*5e90*/  LDL.64 R214, [R1+0xb0] ;  /* 0x0000b00001d67983 */ /* 0x000ea20000100a00 */
[----:B------:R-:W-:Y:S01]  /*5ea0*/  UIADD3 UR20, UR8, -0x2, URZ ;  /* 0xfffffffe08147890 */ /* 0x000fe2000fffe03f */
[----:B------:R-:W-:-:S04]  /*5eb0*/  DEPBAR.LE SB0, 0x0 ;  /* 0x000080000000791a */ /* 0x000fc80000000000 */
[----:B------:R-:W-:Y:S01]  /*5ec0*/  USHF.R.S32.HI UR5, URZ, 0x1f, UR20 ;  /* 0x0000001f3f057899 */ /* 0x000fe20008011414 */
[----:B---3--:R-:W-:Y:S01]  /*5ed0*/  IMAD.U32 R4, RZ, RZ, UR20 ;  /* 0x00000014ff047e24 */ /* 0x008fe2000f8e00ff */
[----:B------:R-:W-:Y:S01]  /*5ee0*/  UIMAD UR12, UR11, UR20, URZ ;  /* 0x000000140b0c72a4 */ /* 0x000fe2000f8e023f */
[----:B------:R-:W-:Y:S01]  /*5ef0*/  IMAD.MOV.U32 R158, RZ, RZ, c[0x0][0x1a4] ;  /* 0x00006900ff9e7624 */ /* 0x000fe200078e00ff */
[----:B------:R-:W-:Y:S01]  /*5f00*/  UISETP.NE.AND UP0, UPT, UR8, 0x2, UPT ;  /* 0x000000020800788c */ /* 0x000fe2000bf05270 */
[----:B------:R-:W-:Y:S01]  /*5f10*/  IMAD.U32 R0, RZ, RZ, UR4 ;  /* 0x00000004ff007e24 */ /* 0x000fe2000f8e00ff */
[----:B------:R-:W-:Y:S02]  /*5f20*/  UIMAD UR5, UR5, UR14, UR12 ;  /* 0x0000000e050572a4 */ /* 0x000fe4000f8e020c */
[----:B------:R-:W-:Y:S02]  /*5f30*/  USHF.L.U32 UR12, UR4, 0x5, URZ ;  /* 0x00000005040c7899 */ /* 0x000fe4000800063f */
[----:B------:R-:W-:Y:S01]  /*5f40*/  SHF.L.U64.HI R0, R0, 0x5, R158 ;  /* 0x0000000500007819 */ /* 0x000fe2000001029e */
[----:B------:R-:W-:Y:S01]  /*5f50*/  BAR.SYNC.DEFER_BLOCKING 0x0 ;  /* 0x0000000000007b1d */ /* 0x000fe20000010000 */
[----:B--2---:R-:W-:-:S05]  /*5f60*/  IMAD.WIDE.U32 R4, R4, UR14, R214 ;  /* 0x0000000e04047c25 */ /* 0x004fca000f8e00d6 */
[----:B------:R-:W-:Y:S02]  /*5f70*/  IADD3 R2, R5, UR5, RZ ;  /* 0x0000000505027c10 */ /* 0x000fe4000fffe0ff */
[----:B------:R-:W-:-:S04]  /*5f80*/  LEA R8, P0, R4, c[0x0][0x170], 0x1 ;  /* 0x00005c0004087a11 */ /* 0x000fc800078008ff */
[----:B------:R-:W-:Y:S02]  /*5f90*/  LEA.HI.X R9, R4, c[0x0][0x174], R2, 0x1, P0 ;  /* 0x00005d0004097a11 */ /* 0x000fe400000f0c02 */
[----:B------:R-:W-:-:S03]  /*5fa0*/  IADD3 R6, P0, R8, UR12, RZ ;  /* 0x0000000c08067c10 */ /* 0x000fc6000ff1e0ff */
[----:B------:R-:W-:Y:S01]  /*5fb0*/  @!PT LDS RZ, [RZ] ;  /* 0x00000000fffff984 */ /* 0x000fe20000000800 */
[----:B------:R-:W-:Y:S01]  /*5fc0*/  @!PT LDS RZ, [RZ] ;  /* 0x00000000fffff984 */ /* 0x000fe20000000800 */
[----:B------:R-:W-:Y:S01]  /*5fd0*/  @!PT LDS RZ, [RZ] ;  /* 0x00000000fffff984 */ /* 0x000fe20000000800 */
[----:B------:R1:W-:Y:S02]  /*5fe0*/  LDGSTS.E.BYPASS.LTC128B.128 [R239+0xc000], [R8.64] ;  /* 0x0c00000008ef7fae */ /* 0x0003e4000b901d50 */
[----:B------:R-:W-:Y:S01]  /*5ff0*/  IMAD.X R7, R0, 0x1, R9, P0 ;  /* 0x0000000100077824 */ /* 0x000fe200000e0609 */
[----:B------:R-:W-:Y:S01]  /*6000*/  IADD3 R4, P0, R6, UR12, RZ ;  /* 0x0000000c06047c10 */ /* 0x000fe2000ff1e0ff */
[----:B------:R1:W-:Y:S04]  /*6010*/  LDGSTS.E.BYPASS.LTC128B.128 [R239+0xe000], [R8.64+0x80] ;  /* 0x0e00008008ef7fae */ /* 0x0003e8000b901d50 */
[--C-:B------:R-:W-:Y:S01]  /*6020*/  IMAD.X R5, R7, 0x1, R0.reuse, P0 ;  /* 0x0000000107057824 */ /* 0x100fe200000e0600 */
[----:B------:R-:W-:Y:S01]  /*6030*/  IADD3 R10, P0, R4, UR12, RZ ;  /* 0x0000000c040a7c10 */ /* 0x000fe2000ff1e0ff */
[----:B------:R2:W-:Y:S04]  /*6040*/  LDGSTS.E.BYPASS.LTC128B.128 [R239+0xc800], [R6.64] ;  /* 0x0c80000006ef7fae */ /* 0x0005e8000b901d50 */
[----:B------:R-:W-:Y:S01]  /*6050*/  IMAD.X R11, R5, 0x1, R0, P0 ;  /* 0x00000001050b7824 */ /* 0x000fe200000e0600 */
[----:B------:R2:W-:Y:S04]  /*6060*/  LDGSTS.E.BYPASS.LTC128B.128 [R239+0xe800], [R6.64+0x80] ;  /* 0x0e80008006ef7fae */ /* 0x0005e8000b901d50 */
[----:B------:R2:W-:Y:S04]  /*6070*/  LDGSTS.E.BYPASS.LTC128B.128 [R239+0xd000], [R4.64] ;  /* 0x0d00000004ef7fae */ /* 0x0005e8000b901d50 */
[----:B------:R2:W-:Y:S04]  /*6080*/  LDGSTS.E.BYPASS.LTC128B.128 [R239+0xf000], [R4.64+0x80] ;  /* 0x0f00008004ef7fae */ /* 0x0005e8000b901d50 */
[----:B------:R1:W-:Y:S04]  /*6090*/  LDGSTS.E.BYPASS.LTC128B.128 [R239+0xd800], [R10.64] ;  /* 0x0d8000000aef7fae */ /* 0x0003e8000b901d50 */
[----:B------:R1:W-:Y:S04]  /*60a0*/  LDGSTS.E.BYPASS.LTC128B.128 [R239+0xf800], [R10.64+0x80] ;  /* 0x0f8000800aef7fae */ /* 0x0003e8000b901d50 */
[----:B------:R-:W-:Y:S04]  /*60b0*/  LDSM.16.M88.4 R16, [R227] ;  /* 0x00000000e310783b */ /* 0x000fe80000000200 */
[----:B------:R-:W-:Y:S04]  /*60c0*/  LDSM.16.M88.4 R12, [R227+0x2000] ;  /* 0x00200000e30c783b */ /* 0x000fe80000000200 */
[----:B------:R-:W3:Y:S04]  /*60d0*/  LDSM.16.M88.4 R48, [R220+0x9000] ;  /* 0x00900000dc30783b */ /* 0x000ee80000000200 */
[----:B------:R-:W4:Y:S04]  /*60e0*/  LDSM.16.M88.4 R44, [R220+0x9800] ;  /* 0x00980000dc2c783b */ /* 0x000f280000000200 */
[----:B------:R-:W4:Y:S04]  /*60f0*/  LDSM.16.M88.4 R56, [R220+0x8000] ;  /* 0x00800000dc38783b */ /* 0x000f280000000200 */
[----:B------:R-:W4:Y:S04]  /*6100*/  LDSM.16.M88.4 R52, [R220+0x8800] ;  /* 0x00880000dc34783b */ /* 0x000f280000000200 */
[----:B-1----:R-:W-:Y:S04]  /*6110*/  LDSM.16.M88.4 R8, [R228] ;  /* 0x00000000e408783b */ /* 0x002fe80000000200 */
[----:B--2---:R-:W-:Y:S04]  /*6120*/  LDSM.16.M88.4 R4, [R228+0x2000] ;  /* 0x00200000e404783b */ /* 0x004fe80000000200 */
[----:B------:R-:W1:Y:S04]  /*6130*/  LDSM.16.M88.4 R32, [R237] ;  /* 0x00000000ed20783b */ /* 0x000e680000000200 */
[----:B------:R-:W2:Y:S04]  /*6140*/  LDSM.16.M88.4 R28, [R236] ;  /* 0x00000000ec1c783b */ /* 0x000ea80000000200 */
[----:B------:R-:W1:Y:S04]  /*6150*/  LDSM.16.M88.4 R40, [R231] ;  /* 0x00000000e728783b */ /* 0x000e680000000200 */
[----:B------:R-:W1:Y:S01]  /*6160*/  LDSM.16.M88.4 R36, [R238] ;  /* 0x00000000ee24783b */ /* 0x000e620000000200 */
[----:B---3--:R-:W-:Y:S03]  /*6170*/  HMMA.16816.F32.BF16 R204, R12, R48, RZ ;  /* 0x000000300ccc723c */ /* 0x008fe600000418ff */
[----:B------:R-:W0:Y:S05]  /*6180*/  LDGDEPBAR ;  /* 0x00000000000079af */ /* 0x000e2a0000000000 */
[-C--:B----4-:R-:W-:Y:S08]  /*6190*/  HMMA.16816.F32.BF16 R64, R16, R44.reuse, RZ ;  /* 0x0000002c1040723c */ /* 0x090ff000000418ff */
[----:B------:R-:W-:Y:S08]  /*61a0*/  HMMA.16816.F32.BF16 R60, R12, R44, RZ ;  /* 0x0000002c0c3c723c */ /* 0x000ff000000418ff */
[-C--:B------:R-:W-:Y:S08]  /*61b0*/  HMMA.16816.F32.BF16 R244, R16, R56.reuse, RZ ;  /* 0x0000003810f4723c */ /* 0x080ff000000418ff */
[----:B------:R-:W-:Y:S08]  /*61c0*/  HMMA.16816.F32.BF16 R240, R12, R56, RZ ;  /* 0x000000380cf0723c */ /* 0x000ff000000418ff */
[-C--:B------:R-:W-:Y:S08]  /*61d0*/  HMMA.16816.F32.BF16 R216, R16, R52.reuse, RZ ;  /* 0x0000003410d8723c */ /* 0x080ff000000418ff */
[----:B------:R-:W-:Y:S08]  /*61e0*/  HMMA.16816.F32.BF16 R212, R12, R52, RZ ;  /* 0x000000340cd4723c */ /* 0x000ff000000418ff */
[----:B------:R-:W-:Y:S08]  /*61f0*/  HMMA.16816.F32.BF16 R208, R16, R48, RZ ;  /* 0x0000003010d0723c */ /* 0x000ff000000418ff */
[----:B-1----:R-:W-:Y:S08]  /*6200*/  HMMA.16816.F32.BF16 R204, R4, R32, R204 ;  /* 0x0000002004cc723c */ /* 0x002ff000000418cc */
[-C--:B--2---:R-:W-:Y:S08]  /*6210*/  HMMA.16816.F32.BF16 R64, R8, R28.reuse, R64 ;  /* 0x0000001c0840723c */ /* 0x084ff00000041840 */
[----:B------:R-:W-:Y:S08]  /*6220*/  HMMA.16816.F32.BF16 R60, R4, R28, R60 ;  /* 0x0000001c043c723c */ /* 0x000ff0000004183c */
[-C--:B------:R-:W-:Y:S08]  /*6230*/  HMMA.16816.F32.BF16 R244, R8, R40.reuse, R244 ;  /* 0x0000002808f4723c */ /* 0x080ff000000418f4 */
[----:B------:R-:W-:Y:S01]  /*6240*/  HMMA.16816.F32.BF16 R240, R4, R40, R240 ;  /* 0x0000002804f0723c */ /* 0x000fe200000418f0 */
[----:B------:R-:W-:-:S02]  /*6250*/  IMAD.MOV.U32 R27, RZ, RZ, R66 ;  /* 0x000000ffff1b7224 */ /* 0x000fc400078e0042 */
[----:B------:R-:W-:-:S04]  /*6260*/  IMAD.MOV.U32 R22, RZ, RZ, R67 ;  /* 0x000000ffff167224 */ /* 0x000fc800078e0043 */
[----:B------:R-:W-:Y:S01]  /*6270*/  IMAD.MOV.U32 R41, RZ, RZ, R204 ;  /* 0x000000ffff297224 */ /* 0x000fe200078e00cc */
[-C--:B------:R-:W-:Y:S01]  /*6280*/  HMMA.16816.F32.BF16 R248, R8, R36.reuse, R216 ;  /* 0x0000002408f8723c */ /* 0x080fe200000418d8 */
[----:B------:R-:W-:Y:S01]  /*6290*/  IMAD.MOV.U32 R40, RZ, RZ, R205 ;  /* 0x000000ffff287224 */ /* 0x000fe200078e00cd */
[----:B------:R-:W-:Y:S01]  /*62a0*/  MOV R44, R61 ;  /* 0x0000003d002c7202 */ /* 0x000fe20000000f00 */
[----:B------:R-:W-:Y:S02]  /*62b0*/  IMAD.MOV.U32 R45, RZ, RZ, R60 ;  /* 0x000000ffff2d7224 */ /* 0x000fe400078e003c */
[----:B------:R-:W-:Y:S02]  /*62c0*/  IMAD.MOV.U32 R29, RZ, RZ, R62 ;  /* 0x000000ffff1d7224 */ /* 0x000fe400078e003e */
[----:B------:R-:W-:Y:S01]  /*62d0*/  IMAD.MOV.U32 R28, RZ, RZ, R63 ;  /* 0x000000ffff1c7224 */ /* 0x000fe200078e003f */
[----:B------:R-:W-:Y:S07]  /*62e0*/  HMMA.16816.F32.BF16 R212, R4, R36, R212 ;  /* 0x0000002404d4723c */ /* 0x000fee00000418d4 */
[----:B------:R-:W-:Y:S01]  /*62f0*/  IMAD.MOV.U32 R37, RZ, RZ, R206 ;  /* 0x000000ffff257224 */ /* 0x000fe200078e00ce */
[----:B------:R-:W-:Y:S01]  /*6300*/  HMMA.16816.F32.BF16 R208, R8, R32, R208 ;  /* 0x0000002008d0723c */ /* 0x000fe200000418d0 */
[----:B------:R-:W-:-:S06]  /*6310*/  IMAD.MOV.U32 R36, RZ, RZ, R207 ;  /* 0x000000ffff247224 */ /* 0x000fcc00078e00cf */
[----:B------:R-:W-:Y:S01]  /*6320*/  IMAD.MOV.U32 R33, RZ, RZ, R64 ;  /* 0x000000ffff217224 */ /* 0x000fe200078e0040 */
[----:B------:R-:W-:Y:S01]  /*6330*/  HMMA.16816.F32.BF16 R204, R12, R58, RZ ;  /* 0x0000003a0ccc723c */ /* 0x000fe200000418ff */
[----:B------:R-:W-:-:S07]  /*6340*/  IMAD.MOV.U32 R32, RZ, RZ, R65 ;  /* 0x000000ffff207224 */ /* 0x000fce00078e0041 */
[C---:B------:R-:W-:Y:S08]  /*6350*/  HMMA.16816.F32.BF16 R64, R12.reuse, R54, RZ ;  /* 0x000000360c40723c */ /* 0x040ff000000418ff */
[----:B------:R-:W-:Y:S01]  /*6360*/  HMMA.16816.F32.BF16 R60, R12, R50, RZ ;  /* 0x000000320c3c723c */ /* 0x000fe200000418ff */
[----:B------:R-:W-:Y:S01]  /*6370*/  IMAD.MOV.U32 R21, RZ, RZ, R208 ;  /* 0x000000ffff157224 */ /* 0x000fe200078e00d0 */
[----:B------:R-:W-:Y:S01]  /*6380*/  MOV R0, R211 ;  /* 0x000000d300007202 */ /* 0x000fe20000000f00 */
[----:B------:R-:W-:-:S02]  /*6390*/  IMAD.MOV.U32 R20, RZ, RZ, R209 ;  /* 0x000000ffff147224 */ /* 0x000fc400078e00d1 */
[----:B------:R-:W-:-:S03]  /*63a0*/  IMAD.MOV.U32 R2, RZ, RZ, R210 ;  /* 0x000000ffff027224 */ /* 0x000fc600078e00d2 */
[----:B------:R-:W-:Y:S08]  /*63b0*/  HMMA.16816.F32.BF16 R12, R12, R46, RZ ;  /* 0x0000002e0c0c723c */ /* 0x000ff000000418ff */
[C---:B------:R-:W-:Y:S08]  /*63c0*/  HMMA.16816.F32.BF16 R56, R16.reuse, R58, RZ ;  /* 0x0000003a1038723c */ /* 0x040ff000000418ff */
[C---:B------:R-:W-:Y:S08]  /*63d0*/  HMMA.16816.F32.BF16 R52, R16.reuse, R54, RZ ;  /* 0x000000361034723c */ /* 0x040ff000000418ff */
[----:B------:R-:W-:Y:S08]  /*63e0*/  HMMA.16816.F32.BF16 R48, R16, R50, RZ ;  /* 0x000000321030723c */ /* 0x000ff000000418ff */
[----:B------:R-:W-:Y:S08]  /*63f0*/  HMMA.16816.F32.BF16 R12, R4, R30, R12 ;  /* 0x0000001e040c723c */ /* 0x000ff0000004180c */
[----:B------:R-:W-:Y:S08]  /*6400*/  HMMA.16816.F32.BF16 R16, R16, R46, RZ ;  /* 0x0000002e1010723c */ /* 0x000ff000000418ff */
[----:B------:R-:W-:Y:S08]  /*6410*/  HMMA.16816.F32.BF16 R208, R4, R38, R64 ;  /* 0x0000002604d0723c */ /* 0x000ff00000041840 */
[----:B------:R-:W-:Y:S01]  /*6420*/  IMAD.MOV.U32 R158, RZ, RZ, R12 ;  /* 0x000000ffff9e7224 */ /* 0x000fe200078e000c */
[----:B------:R-:W-:Y:S01]  /*6430*/  HMMA.16816.F32.BF16 R56, R8, R42, R56 ;  /* 0x0000002a0838723c */ /* 0x000fe20000041838 */
[----:B------:R-:W-:-:S02]  /*6440*/  IMAD.MOV.U32 R157, RZ, RZ, R13 ;  /* 0x000000ffff9d7224 */ /* 0x000fc400078e000d */
[----:B------:R-:W-:Y:S02]  /*6450*/  IMAD.MOV.U32 R153, RZ, RZ, R14 ;  /* 0x000000ffff997224 */ /* 0x000fe400078e000e */
[----:B------:R-:W-:Y:S02]  /*6460*/  IMAD.MOV.U32 R152, RZ, RZ, R15 ;  /* 0x000000ffff987224 */ /* 0x000fe400078e000f */
[----:B------:R-:W-:Y:S01]  /*6470*/  LDSM.16.M88.4 R12, [R226+0x8000] ;  /* 0x00800000e20c783b */ /* 0x000fe20000000200 */
[C---:B------:R-:W-:Y:S08]  /*6480*/  HMMA.16816.F32.BF16 R64, R8.reuse, R38, R52 ;  /* 0x000000260840723c */ /* 0x040ff00000041834 */
[C---:B------:R-:W-:Y:S08]  /*6490*/  HMMA.16816.F32.BF16 R48, R8.reuse, R34, R48 ;  /* 0x000000220830723c */ /* 0x040ff00000041830 */
[----:B------:R-:W-:Y:S01]  /*64a0*/  HMMA.16816.F32.BF16 R16, R8, R30, R16 ;  /* 0x0000001e0810723c */ /* 0x000fe20000041810 */
[----:B------:R-:W1:Y:S07]  /*64b0*/  LDSM.16.M88.4 R8, [R230] ;  /* 0x00000000e608783b */ /* 0x000e6e0000000200 */
[C---:B------:R-:W-:Y:S08]  /*64c0*/  HMMA.16816.F32.BF16 R204, R4.reuse, R42, R204 ;  /* 0x0000002a04cc723c */ /* 0x040ff000000418cc */
[----:B------:R-:W-:Y:S01]  /*64d0*/  HMMA.16816.F32.BF16 R216, R4, R34, R60 ;  /* 0x0000002204d8723c */ /* 0x000fe2000004183c */
[----:B------:R-:W2:Y:S07]  /*64e0*/  LDSM.16.M88.4 R4, [R230+0x2000] ;  /* 0x00200000e604783b */ /* 0x000eae0000000200 */
[----:B-1----:R-:W-:Y:S07]  /*64f0*/  HMMA.16816.F32.BF16 R52, R8, R12, R244 ;  /* 0x0000000c0834723c */ /* 0x002fee00000418f4 */
[----:B------:R-:W-:-:S02]  /*6500*/  IMAD.MOV.U32 R244, RZ, RZ, R45 ;  /* 0x000000fffff47224 */ /* 0x000fc400078e002d */
[----:B------:R-:W-:Y:S02]  /*6510*/  IMAD.MOV.U32 R245, RZ, RZ, R44 ;  /* 0x000000fffff57224 */ /* 0x000fe400078e002c */
[----:B------:R-:W-:Y:S02]  /*6520*/  IMAD.MOV.U32 R246, RZ, RZ, R29 ;  /* 0x000000fffff67224 */ /* 0x000fe400078e001d */
[----:B------:R-:W-:Y:S02]  /*6530*/  IMAD.MOV.U32 R247, RZ, RZ, R28 ;  /* 0x000000fffff77224 */ /* 0x000fe400078e001c */
[----:B------:R-:W-:Y:S08]  /*6540*/  HMMA.16816.F32.BF16 R28, R8, R14, R56 ;  /* 0x0000000e081c723c */ /* 0x000ff00000041838 */
[C---:B--2---:R-:W-:Y:S07]  /*6550*/  HMMA.16816.F32.BF16 R60, R4.reuse, R12, R240 ;  /* 0x0000000c043c723c */ /* 0x044fee00000418f0 */
[----:B------:R-:W-:Y:S01]  /*6560*/  IMAD.MOV.U32 R240, RZ, RZ, R158 ;  /* 0x000000fffff07224 */ /* 0x000fe200078e009e */
[----:B------:R-:W-:Y:S01]  /*6570*/  HMMA.16816.F32.BF16 R44, R4, R14, R204 ;  /* 0x0000000e042c723c */ /* 0x000fe200000418cc */
[----:B------:R-:W1:Y:S01]  /*6580*/  LDSM.16.M88.4 R12, [R226+0x8800] ;  /* 0x00880000e20c783b */ /* 0x000e620000000200 */
[----:B------:R-:W-:Y:S01]  /*6590*/  IMAD.MOV.U32 R241, RZ, RZ, R157 ;  /* 0x000000fffff17224 */ /* 0x000fe200078e009d */
[----:B------:R-:W-:Y:S01]  /*65a0*/  MOV R243, R152 ;  /* 0x0000009800f37202 */ /* 0x000fe20000000f00 */
[----:B------:R-:W-:-:S03]  /*65b0*/  IMAD.MOV.U32 R242, RZ, RZ, R153 ;  /* 0x000000fffff27224 */ /* 0x000fc600078e0099 */
[----:B------:R-:W-:Y:S02]  /*65c0*/  IMAD.MOV.U32 R204, RZ, RZ, R41 ;  /* 0x000000ffffcc7224 */ /* 0x000fe400078e0029 */
[----:B------:R-:W-:Y:S02]  /*65d0*/  IMAD.MOV.U32 R205, RZ, RZ, R40 ;  /* 0x000000ffffcd7224 */ /* 0x000fe400078e0028 */
[----:B------:R-:W-:Y:S02]  /*65e0*/  IMAD.MOV.U32 R206, RZ, RZ, R37 ;  /* 0x000000ffffce7224 */ /* 0x000fe400078e0025 */
[----:B------:R-:W-:Y:S01]  /*65f0*/  IMAD.MOV.U32 R207, RZ, RZ, R36 ;  /* 0x000000ffffcf7224 */ /* 0x000fe200078e0024 */
[-C--:B-1----:R-:W-:Y:S07]  /*6600*/  HMMA.16816.F32.BF16 R40, R8, R12.reuse, R248 ;  /* 0x0000000c0828723c */ /* 0x082fee00000418f8 */
[----:B------:R-:W-:Y:S01]  /*6610*/  IMAD.MOV.U32 R248, RZ, RZ, R33 ;  /* 0x000000fffff87224 */ /* 0x000fe200078e0021 */
[----:B------:R-:W-:Y:S01]  /*6620*/  MOV R249, R32 ;  /* 0x0000002000f97202 */ /* 0x000fe20000000f00 */
[----:B------:R-:W-:Y:S01]  /*6630*/  HMMA.16816.F32.BF16 R36, R4, R12, R212 ;  /* 0x0000000c0424723c */ /* 0x000fe200000418d4 */
[----:B------:R-:W-:-:S02]  /*6640*/  IMAD.MOV.U32 R250, RZ, RZ, R27 ;  /* 0x000000fffffa7224 */ /* 0x000fc400078e001b */
[----:B------:R-:W-:-:S04]  /*6650*/  IMAD.MOV.U32 R251, RZ, RZ, R22 ;  /* 0x000000fffffb7224 */ /* 0x000fc800078e0016 */
[----:B------:R-:W-:Y:S01]  /*6660*/  IMAD.MOV.U32 R212, RZ, RZ, R21 ;  /* 0x000000ffffd47224 */ /* 0x000fe200078e0015 */
[----:B------:R-:W-:Y:S01]  /*6670*/  HMMA.16816.F32.BF16 R32, R4, R14, R208 ;  /* 0x0000000e0420723c */ /* 0x000fe200000418d0 */
[----:B------:R-:W-:Y:S02]  /*6680*/  IMAD.MOV.U32 R213, RZ, RZ, R20 ;  /* 0x000000ffffd57224 */ /* 0x000fe400078e0014 */
[----:B------:R-:W-:Y:S02]  /*6690*/  IMAD.MOV.U32 R214, RZ, RZ, R2 ;  /* 0x000000ffffd67224 */ /* 0x000fe400078e0002 */
[----:B------:R-:W-:-:S03]  /*66a0*/  IMAD.MOV.U32 R215, RZ, RZ, R0 ;  /* 0x000000ffffd77224 */ /* 0x000fc600078e0000 */
[C---:B------:R-:W-:Y:S01]  /*66b0*/  HMMA.16816.F32.BF16 R56, R8.reuse, R14, R64 ;  /* 0x0000000e0838723c */ /* 0x040fe20000041840 */
[----:B------:R-:W1:Y:S07]  /*66c0*/  LDSM.16.M88.4 R12, [R226+0x9000] ;  /* 0x00900000e20c783b */ /* 0x000e6e0000000200 */
[-C--:B-1----:R-:W-:Y:S08]  /*66d0*/  HMMA.16816.F32.BF16 R64, R8, R12.reuse, R212 ;  /* 0x0000000c0840723c */ /* 0x082ff000000418d4 */
[C---:B------:R-:W-:Y:S08]  /*66e0*/  HMMA.16816.F32.BF16 R204, R4.reuse, R12, R204 ;  /* 0x0000000c04cc723c */ /* 0x040ff000000418cc */
[-C--:B------:R-:W-:Y:S08]  /*66f0*/  HMMA.16816.F32.BF16 R216, R4, R14.reuse, R216 ;  /* 0x0000000e04d8723c */ /* 0x080ff000000418d8 */
[----:B------:R-:W-:Y:S01]  /*6700*/  HMMA.16816.F32.BF16 R212, R8, R14, R48 ;  /* 0x0000000e08d4723c */ /* 0x000fe20000041830 */
[----:B------:R-:W1:Y:S07]  /*6710*/  LDSM.16.M88.4 R12, [R226+0x9800] ;  /* 0x00980000e20c783b */ /* 0x000e6e0000000200 */
[C---:B-1----:R-:W-:Y:S08]  /*6720*/  HMMA.16816.F32.BF16 R208, R4.reuse, R12, R244 ;  /* 0x0000000c04d0723c */ /* 0x042ff000000418f4 */
[----:B------:R-:W-:Y:S08]  /*6730*/  HMMA.16816.F32.BF16 R4, R4, R14, R240 ;  /* 0x0000000e0404723c */ /* 0x000ff000000418f0 */
[C---:B------:R-:W-:Y:S08]  /*6740*/  HMMA.16816.F32.BF16 R248, R8.reuse, R12, R248 ;  /* 0x0000000c08f8723c */ /* 0x040ff000000418f8 */
[----:B------:R-:W-:Y:S01]  /*6750*/  HMMA.16816.F32.BF16 R240, R8, R14, R16 ;  /* 0x0000000e08f0723c */ /* 0x000fe20000041810 */
[----:B------:R-:W-:Y:S01]  /*6760*/  LDSM.16.M88.4 R12, [R225] ;  /* 0x00000000e10c783b */ /* 0x000fe20000000200 */
[----:B------:R-:W-:Y:S01]  /*6770*/  IMAD.MOV.U32 R49, RZ, RZ, R208 ;  /* 0x000000ffff317224 */ /* 0x000fe200078e00d0 */
[----:B------:R-:W-:Y:S01]  /*6780*/  MOV R22, R211 ;  /* 0x000000d300167202 */ /* 0x000fe20000000f00 */
[----:B------:R-:W-:Y:S01]  /*6790*/  IMAD.MOV.U32 R48, RZ, RZ, R209 ;  /* 0x000000ffff307224 */ /* 0x000fe200078e00d1 */
[----:B------:R-:W1:Y:S01]  /*67a0*/  LDSM.16.M88.4 R8, [R229] ;  /* 0x00000000e508783b */ /* 0x000e620000000200 */
[----:B------:R-:W-:-:S02]  /*67b0*/  IMAD.MOV.U32 R27, RZ, RZ, R210 ;  /* 0x000000ffff1b7224 */ /* 0x000fc400078e00d2 */
[----:B------:R-:W-:Y:S02]  /*67c0*/  IMAD.MOV.U32 R153, RZ, RZ, R4 ;  /* 0x000000ffff997224 */ /* 0x000fe400078e0004 */
[----:B------:R-:W-:Y:S02]  /*67d0*/  IMAD.MOV.U32 R152, RZ, RZ, R5 ;  /* 0x000000ffff987224 */ /* 0x000fe400078e0005 */
[----:B------:R-:W-:Y:S02]  /*67e0*/  IMAD.MOV.U32 R51, RZ, RZ, R6 ;  /* 0x000000ffff337224 */ /* 0x000fe400078e0006 */
[----:B------:R-:W-:Y:S02]  /*67f0*/  IMAD.MOV.U32 R50, RZ, RZ, R7 ;  /* 0x000000ffff327224 */ /* 0x000fe400078e0007 */
[----:B------:R-:W2:Y:S01]  /*6800*/  LDSM.16.M88.4 R4, [R229+0x2000] ;  /* 0x00200000e504783b */ /* 0x000ea20000000200 */
[C---:B-1----:R-:W-:Y:S08]  /*6810*/  HMMA.16816.F32.BF16 R52, R8.reuse, R12, R52 ;  /* 0x0000000c0834723c */ /* 0x042ff00000041834 */
[----:B------:R-:W-:Y:S08]  /*6820*/  HMMA.16816.F32.BF16 R208, R8, R14, R28 ;  /* 0x0000000e08d0723c */ /* 0x000ff0000004181c */
[C---:B--2---:R-:W-:Y:S08]  /*6830*/  HMMA.16816.F32.BF16 R60, R4.reuse, R12, R60 ;  /* 0x0000000c043c723c */ /* 0x044ff0000004183c */
[----:B------:R-:W-:Y:S01]  /*6840*/  HMMA.16816.F32.BF16 R244, R4, R14, R44 ;  /* 0x0000000e04f4723c */ /* 0x000fe2000004182c */
[----:B------:R-:W1:Y:S01]  /*6850*/  LDSM.16.M88.4 R12, [R225+0x800] ;  /* 0x00080000e10c783b */ /* 0x000e620000000200 */
[----:B------:R-:W-:-:S02]  /*6860*/  IMAD.MOV.U32 R17, RZ, RZ, R54 ;  /* 0x000000ffff117224 */ /* 0x000fc400078e0036 */
[----:B------:R-:W-:Y:S01]  /*6870*/  IMAD.MOV.U32 R16, RZ, RZ, R55 ;  /* 0x000000ffff107224 */ /* 0x000fe200078e0037 */
[----:B------:R-:W-:Y:S01]  /*6880*/  MOV R55, R22 ;  /* 0x0000001600377202 */ /* 0x000fe20000000f00 */
[----:B------:R-:W-:Y:S02]  /*6890*/  IMAD.MOV.U32 R19, RZ, RZ, R52 ;  /* 0x000000ffff137224 */ /* 0x000fe400078e0034 */
        /* <DEDUP_REMOVED lines=10> */
[----:B------:R-:W-:-:S02]  /*6940*/  IMAD.MOV.U32 R62, RZ, RZ, R51 ;  /* 0x000000ffff3e7224 */ /* 0x000fc400078e0033 */
[----:B------:R-:W-:Y:S01]  /*6950*/  IMAD.MOV.U32 R63, RZ, RZ, R50 ;  /* 0x000000ffff3f7224 */ /* 0x000fe200078e0032 */
[-C--:B-1----:R-:W-:Y:S08]  /*6960*/  HMMA.16816.F32.BF16 R40, R8, R12.reuse, R40 ;  /* 0x0000000c0828723c */ /* 0x082ff00000041828 */
[----:B------:R-:W-:Y:S08]  /*6970*/  HMMA.16816.F32.BF16 R48, R4, R12, R36 ;  /* 0x0000000c0430723c */ /* 0x000ff00000041824 */
[----:B------:R-:W-:Y:S08]  /*6980*/  HMMA.16816.F32.BF16 R28, R8, R14, R56 ;  /* 0x0000000e081c723c */ /* 0x000ff00000041838 */
[----:B------:R-:W-:-:S02]  /*6990*/  IMAD.MOV.U32 R153, RZ, RZ, R40 ;  /* 0x000000ffff997224 */ /* 0x000fc400078e0028 */
[----:B------:R-:W-:Y:S02]  /*69a0*/  IMAD.MOV.U32 R152, RZ, RZ, R41 ;  /* 0x000000ffff987224 */ /* 0x000fe400078e0029 */
[----:B------:R-:W-:Y:S02]  /*69b0*/  IMAD.MOV.U32 R27, RZ, RZ, R42 ;  /* 0x000000ffff1b7224 */ /* 0x000fe400078e002a */
[----:B------:R-:W-:Y:S02]  /*69c0*/  IMAD.MOV.U32 R22, RZ, RZ, R43 ;  /* 0x000000ffff167224 */ /* 0x000fe400078e002b */
[C---:B------:R-:W-:Y:S01]  /*69d0*/  HMMA.16816.F32.BF16 R40, R4.reuse, R14, R32 ;  /* 0x0000000e0428723c */ /* 0x040fe20000041820 */
[----:B------:R-:W1:Y:S07]  /*69e0*/  LDSM.16.M88.4 R12, [R225+0x1000] ;  /* 0x00100000e10c783b */ /* 0x000e6e0000000200 */
[----:B-1----:R-:W-:Y:S07]  /*69f0*/  HMMA.16816.F32.BF16 R32, R4, R14, R216 ;  /* 0x0000000e0420723c */ /* 0x002fee00000418d8 */
[----:B------:R-:W-:Y:S01]  /*6a00*/  IMAD.MOV.U32 R216, RZ, RZ, R19 ;  /* 0x000000ffffd87224 */ /* 0x000fe200078e0013 */
[----:B------:R-:W-:Y:S01]  /*6a10*/  MOV R217, R18 ;  /* 0x0000001200d97202 */ /* 0x000fe20000000f00 */
[----:B------:R-:W-:Y:S01]  /*6a20*/  IMAD.MOV.U32 R218, RZ, RZ, R17 ;  /* 0x000000ffffda7224 */ /* 0x000fe200078e0011 */
[----:B------:R-:W-:Y:S01]  /*6a30*/  HMMA.16816.F32.BF16 R44, R8, R12, R64 ;  /* 0x0000000c082c723c */ /* 0x000fe20000041840 */
[----:B------:R-:W-:-:S07]  /*6a40*/  IMAD.MOV.U32 R219, RZ, RZ, R16 ;  /* 0x000000ffffdb7224 */ /* 0x000fce00078e0010 */
[----:B------:R-:W-:Y:S07]  /*6a50*/  HMMA.16816.F32.BF16 R36, R4, R12, R204 ;  /* 0x0000000c0424723c */ /* 0x000fee00000418cc */
[----:B------:R-:W-:Y:S01]  /*6a60*/  IMAD.MOV.U32 R204, RZ, RZ, R153 ;  /* 0x000000ffffcc7224 */ /* 0x000fe200078e0099 */
[----:B------:R-:W-:Y:S01]  /*6a70*/  HMMA.16816.F32.BF16 R16, R8, R14, R212 ;  /* 0x0000000e0810723c */ /* 0x000fe200000418d4 */
[----:B------:R-:W1:Y:S01]  /*6a80*/  LDSM.16.M88.4 R12, [R225+0x1800] ;  /* 0x00180000e10c783b */ /* 0x000e620000000200 */
[----:B------:R-:W-:-:S02]  /*6a90*/  IMAD.MOV.U32 R205, RZ, RZ, R152 ;  /* 0x000000ffffcd7224 */ /* 0x000fc400078e0098 */
[----:B------:R-:W-:Y:S02]  /*6aa0*/  IMAD.MOV.U32 R206, RZ, RZ, R27 ;  /* 0x000000ffffce7224 */ /* 0x000fe400078e001b */
[----:B------:R-:W-:Y:S02]  /*6ab0*/  IMAD.MOV.U32 R207, RZ, RZ, R22 ;  /* 0x000000ffffcf7224 */ /* 0x000fe400078e0016 */
[----:B------:R-:W-:Y:S02]  /*6ac0*/  IMAD.MOV.U32 R212, RZ, RZ, R21 ;  /* 0x000000ffffd47224 */ /* 0x000fe400078e0015 */
[----:B------:R-:W-:Y:S02]  /*6ad0*/  IMAD.MOV.U32 R213, RZ, RZ, R20 ;  /* 0x000000ffffd57224 */ /* 0x000fe400078e0014 */
[----:B------:R-:W-:Y:S02]  /*6ae0*/  IMAD.MOV.U32 R214, RZ, RZ, R2 ;  /* 0x000000ffffd67224 */ /* 0x000fe400078e0002 */
[----:B------:R-:W-:Y:S01]  /*6af0*/  IMAD.MOV.U32 R215, RZ, RZ, R0 ;  /* 0x000000ffffd77224 */ /* 0x000fe200078e0000 */
[-C--:B-1----:R-:W-:Y:S08]  /*6b00*/  HMMA.16816.F32.BF16 R64, R4, R12.reuse, R52 ;  /* 0x0000000c0440723c */ /* 0x082ff00000041834 */
[----:B------:R-:W-:Y:S08]  /*6b10*/  HMMA.16816.F32.BF16 R56, R8, R12, R248 ;  /* 0x0000000c0838723c */ /* 0x000ff000000418f8 */
[-C--:B------:R-:W-:Y:S01]  /*6b20*/  HMMA.16816.F32.BF16 R60, R4, R14.reuse, R60 ;  /* 0x0000000e043c723c */ /* 0x080fe2000004183c */
[----:B------:R-:W-:Y:S07]  /*6b30*/  LDSM.16.M88.4 R4, [R227+0x6000] ;  /* 0x00600000e304783b */ /* 0x000fee0000000200 */
[----:B------:R-:W-:Y:S01]  /*6b40*/  HMMA.16816.F32.BF16 R52, R8, R14, R240 ;  /* 0x0000000e0834723c */ /* 0x000fe200000418f0 */
[----:B------:R-:W1:Y:S04]  /*6b50*/  LDSM.16.M88.4 R12, [R220+0xa000] ;  /* 0x00a00000dc0c783b */ /* 0x000e680000000200 */
[----:B------:R-:W2:Y:S03]  /*6b60*/  LDSM.16.M88.4 R8, [R227+0x4000] ;  /* 0x00400000e308783b */ /* 0x000ea60000000200 */
[-C--:B-1----:R-:W-:Y:S08]  /*6b70*/  HMMA.16816.F32.BF16 R212, R4, R12.reuse, R212 ;  /* 0x0000000c04d4723c */ /* 0x082ff000000418d4 */
[----:B--2---:R-:W-:Y:S08]  /*6b80*/  HMMA.16816.F32.BF16 R248, R8, R12, R216 ;  /* 0x0000000c08f8723c */ /* 0x004ff000000418d8 */
[-C--:B------:R-:W-:Y:S08]  /*6b90*/  HMMA.16816.F32.BF16 R244, R4, R14.reuse, R244 ;  /* 0x0000000e04f4723c */ /* 0x080ff000000418f4 */
[----:B------:R-:W-:Y:S01]  /*6ba0*/  HMMA.16816.F32.BF16 R216, R8, R14, R208 ;  /* 0x0000000e08d8723c */ /* 0x000fe200000418d0 */
[----:B------:R-:W1:Y:S01]  /*6bb0*/  LDSM.16.M88.4 R12, [R220+0xa800] ;  /* 0x00a80000dc0c783b */ /* 0x000e620000000200 */
[----:B------:R-:W-:Y:S01]  /*6bc0*/  IMAD.MOV.U32 R153, RZ, RZ, R212 ;  /* 0x000000ffff997224 */ /* 0x000fe200078e00d4 */
[----:B------:R-:W-:Y:S01]  /*6bd0*/  MOV R27, R214 ;  /* 0x000000d6001b7202 */ /* 0x000fe20000000f00 */
[----:B------:R-:W-:-:S02]  /*6be0*/  IMAD.MOV.U32 R152, RZ, RZ, R213 ;  /* 0x000000ffff987224 */ /* 0x000fc400078e00d5 */
[----:B------:R-:W-:Y:S02]  /*6bf0*/  IMAD.MOV.U32 R22, RZ, RZ, R215 ;  /* 0x000000ffff167224 */ /* 0x000fe400078e00d7 */
[-C--:B-1----:R-:W-:Y:S08]  /*6c00*/  HMMA.16816.F32.BF16 R204, R8, R12.reuse, R204 ;  /* 0x0000000c08cc723c */ /* 0x082ff000000418cc */
[C---:B------:R-:W-:Y:S07]  /*6c10*/  HMMA.16816.F32.BF16 R240, R4.reuse, R12, R48 ;  /* 0x0000000c04f0723c */ /* 0x040fee0000041830 */
[----:B------:R-:W-:Y:S01]  /*6c20*/  IMAD.MOV.U32 R50, RZ, RZ, R27 ;  /* 0x000000ffff327224 */ /* 0x000fe200078e001b */
[----:B------:R-:W-:Y:S01]  /*6c30*/  HMMA.16816.F32.BF16 R212, R4, R14, R40 ;  /* 0x0000000e04d4723c */ /* 0x000fe20000041828 */
[----:B------:R-:W-:Y:S01]  /*6c40*/  MOV R51, R22 ;  /* 0x0000001600337202 */ /* 0x000fe20000000f00 */
[----:B------:R-:W-:-:S02]  /*6c50*/  IMAD.MOV.U32 R48, RZ, RZ, R153 ;  /* 0x000000ffff307224 */ /* 0x000fc400078e0099 */
[----:B------:R-:W-:-:S04]  /*6c60*/  IMAD.MOV.U32 R49, RZ, RZ, R152 ;  /* 0x000000ffff317224 */ /* 0x000fc800078e0098 */
[C---:B------:R-:W-:Y:S01]  /*6c70*/  HMMA.16816.F32.BF16 R208, R8.reuse, R14, R28 ;  /* 0x0000000e08d0723c */ /* 0x040fe2000004181c */
[----:B------:R-:W1:Y:S01]  /*6c80*/  LDSM.16.M88.4 R12, [R220+0xb000] ;  /* 0x00b00000dc0c783b */ /* 0x000e620000000200 */
[----:B------:R-:W-:Y:S02]  /*6c90*/  IMAD.MOV.U32 R21, RZ, RZ, R204 ;  /* 0x000000ffff157224 */ /* 0x000fe400078e00cc */
[----:B------:R-:W-:Y:S02]  /*6ca0*/  IMAD.MOV.U32 R20, RZ, RZ, R205 ;  /* 0x000000ffff147224 */ /* 0x000fe400078e00cd */
[----:B------:R-:W-:Y:S02]  /*6cb0*/  IMAD.MOV.U32 R2, RZ, RZ, R206 ;  /* 0x000000ffff027224 */ /* 0x000fe400078e00ce */
[----:B------:R-:W-:Y:S01]  /*6cc0*/  IMAD.MOV.U32 R0, RZ, RZ, R207 ;  /* 0x000000ffff007224 */ /* 0x000fe200078e00cf */
[-C--:B-1----:R-:W-:Y:S08]  /*6cd0*/  HMMA.16816.F32.BF16 R44, R8, R12.reuse, R44 ;  /* 0x0000000c082c723c */ /* 0x082ff0000004182c */
[C---:B------:R-:W-:Y:S11]  /*6ce0*/  HMMA.16816.F32.BF16 R204, R4.reuse, R12, R36 ;  /* 0x0000000c04cc723c */ /* 0x040ff60000041824 */
[----:B------:R-:W-:Y:S05]  /*6cf0*/  @!UPT UIADD3 URZ, URZ, URZ, URZ ;  /* 0x0000003f3f3ff290 */ /* 0x000fea000fffe03f */
[----:B------:R-:W-:Y:S02]  /*6d00*/  IMAD.MOV.U32 R29, RZ, RZ, R44 ;  /* 0x000000ffff1d7224 */ /* 0x000fe400078e002c */
[----:B------:R-:W-:Y:S02]  /*6d10*/  IMAD.MOV.U32 R28, RZ, RZ, R45 ;  /* 0x000000ffff1c7224 */ /* 0x000fe400078e002d */
[----:B------:R-:W-:Y:S02]  /*6d20*/  IMAD.MOV.U32 R27, RZ, RZ, R46 ;  /* 0x000000ffff1b7224 */ /* 0x000fe400078e002e */
[----:B------:R-:W-:Y:S02]  /*6d30*/  IMAD.MOV.U32 R22, RZ, RZ, R47 ;  /* 0x000000ffff167224 */ /* 0x000fe400078e002f */
[-C--:B------:R-:W-:Y:S08]  /*6d40*/  HMMA.16816.F32.BF16 R44, R4, R14.reuse, R32 ;  /* 0x0000000e042c723c */ /* 0x080ff00000041820 */
[----:B------:R-:W-:Y:S01]  /*6d50*/  HMMA.16816.F32.BF16 R32, R8, R14, R16 ;  /* 0x0000000e0820723c */ /* 0x000fe20000041810 */
[----:B------:R-:W1:Y:S07]  /*6d60*/  LDSM.16.M88.4 R12, [R220+0xb800] ;  /* 0x00b80000dc0c783b */ /* 0x000e6e0000000200 */
[-C--:B-1----:R-:W-:Y:S07]  /*6d70*/  HMMA.16816.F32.BF16 R36, R4, R12.reuse, R64 ;  /* 0x0000000c0424723c */ /* 0x082fee0000041840 */
[----:B------:R-:W-:Y:S01]  /*6d80*/  IMAD.MOV.U32 R64, RZ, RZ, R29 ;  /* 0x000000ffff407224 */ /* 0x000fe200078e001d */
[----:B------:R-:W-:Y:S01]  /*6d90*/  HMMA.16816.F32.BF16 R40, R8, R12, R56 ;  /* 0x0000000c0828723c */ /* 0x000fe20000041838 */
[----:B------:R-:W-:-:S02]  /*6da0*/  IMAD.MOV.U32 R65, RZ, RZ, R28 ;  /* 0x000000ffff417224 */ /* 0x000fc400078e001c */
[----:B------:R-:W-:Y:S02]  /*6db0*/  IMAD.MOV.U32 R66, RZ, RZ, R27 ;  /* 0x000000ffff427224 */ /* 0x000fe400078e001b */
[----:B------:R-:W-:-:S03]  /*6dc0*/  IMAD.MOV.U32 R67, RZ, RZ, R22 ;  /* 0x000000ffff437224 */ /* 0x000fc600078e0016 */
[-C--:B------:R-:W-:Y:S01]  /*6dd0*/  HMMA.16816.F32.BF16 R28, R4, R14.reuse, R60 ;  /* 0x0000000e041c723c */ /* 0x080fe2000004183c */
[----:B------:R-:W-:Y:S07]  /*6de0*/  LDSM.16.M88.4 R4, [R228+0x6000] ;  /* 0x00600000e404783b */ /* 0x000fee0000000200 */
[----:B------:R-:W-:Y:S01]  /*6df0*/  HMMA.16816.F32.BF16 R16, R8, R14, R52 ;  /* 0x0000000e0810723c */ /* 0x000fe20000041834 */
[----:B------:R-:W1:Y:S04]  /*6e00*/  LDSM.16.M88.4 R12, [R235] ;  /* 0x00000000eb0c783b */ /* 0x000e680000000200 */
[----:B------:R-:W2:Y:S03]  /*6e10*/  LDSM.16.M88.4 R8, [R228+0x4000] ;  /* 0x00400000e408783b */ /* 0x000ea60000000200 */
[C---:B-1----:R-:W-:Y:S08]  /*6e20*/  HMMA.16816.F32.BF16 R48, R4.reuse, R12, R48 ;  /* 0x0000000c0430723c */ /* 0x042ff00000041830 */
[-C--:B------:R-:W-:Y:S08]  /*6e30*/  HMMA.16816.F32.BF16 R52, R4, R14.reuse, R244 ;  /* 0x0000000e0434723c */ /* 0x080ff000000418f4 */
[----:B--2---:R-:W-:Y:S08]  /*6e40*/  HMMA.16816.F32.BF16 R60, R8, R14, R216 ;  /* 0x0000000e083c723c */ /* 0x004ff000000418d8 */
[----:B------:R-:W-:Y:S01]  /*6e50*/  MOV R57, R48 ;  /* 0x0000003000397202 */ /* 0x000fe20000000f00 */
[----:B------:R-:W-:-:S02]  /*6e60*/  IMAD.MOV.U32 R56, RZ, RZ, R49 ;  /* 0x000000ffff387224 */ /* 0x000fc400078e0031 */
[----:B------:R-:W-:Y:S02]  /*6e70*/  IMAD.MOV.U32 R27, RZ, RZ, R50 ;  /* 0x000000ffff1b7224 */ /* 0x000fe400078e0032 */
[----:B------:R-:W-:Y:S02]  /*6e80*/  IMAD.MOV.U32 R22, RZ, RZ, R51 ;  /* 0x000000ffff167224 */ /* 0x000fe400078e0033 */
[----:B------:R-:W-:Y:S01]  /*6e90*/  HMMA.16816.F32.BF16 R48, R8, R12, R248 ;  /* 0x0000000c0830723c */ /* 0x000fe200000418f8 */
[----:B------:R-:W1:Y:S06]  /*6ea0*/  LDSM.16.M88.4 R12, [R234] ;  /* 0x00000000ea0c783b */ /* 0x000e6c0000000200 */
[----:B------:R-:W-:-:S02]  /*6eb0*/  IMAD.MOV.U32 R248, RZ, RZ, R21 ;  /* 0x000000fffff87224 */ /* 0x000fc400078e0015 */
[----:B------:R-:W-:Y:S02]  /*6ec0*/  IMAD.MOV.U32 R249, RZ, RZ, R20 ;  /* 0x000000fffff97224 */ /* 0x000fe400078e0014 */
[----:B------:R-:W-:Y:S02]  /*6ed0*/  IMAD.MOV.U32 R250, RZ, RZ, R2 ;  /* 0x000000fffffa7224 */ /* 0x000fe400078e0002 */
[----:B------:R-:W-:Y:S01]  /*6ee0*/  IMAD.MOV.U32 R251, RZ, RZ, R0 ;  /* 0x000000fffffb7224 */ /* 0x000fe200078e0000 */
[C---:B-1----:R-:W-:Y:S08]  /*6ef0*/  HMMA.16816.F32.BF16 R244, R4.reuse, R12, R240 ;  /* 0x0000000c04f4723c */ /* 0x042ff000000418f0 */
[----:B------:R-:W-:Y:S08]  /*6f00*/  HMMA.16816.F32.BF16 R240, R4, R14, R212 ;  /* 0x0000000e04f0723c */ /* 0x000ff000000418d4 */
[C---:B------:R-:W-:Y:S08]  /*6f10*/  HMMA.16816.F32.BF16 R248, R8.reuse, R12, R248 ;  /* 0x0000000c08f8723c */ /* 0x040ff000000418f8 */
[----:B------:R-:W-:Y:S01]  /*6f20*/  HMMA.16816.F32.BF16 R212, R8, R14, R208 ;  /* 0x0000000e08d4723c */ /* 0x000fe200000418d0 */
[----:B------:R-:W1:Y:S11]  /*6f30*/  LDSM.16.M88.4 R12, [R233] ;  /* 0x00000000e90c783b */ /* 0x000e760000000200 */
[----:B------:R-:W-:Y:S04]  /*6f40*/  @!UPT UIADD3 URZ, URZ, URZ, URZ ;  /* 0x0000003f3f3ff290 */ /* 0x000fe8000fffe03f */
[----:B------:R-:W-:Y:S01]  /*6f50*/  IMAD.MOV.U32 R21, RZ, RZ, R248 ;  /* 0x000000ffff157224 */ /* 0x000fe200078e00f8 */
[----:B------:R-:W-:Y:S01]  /*6f60*/  MOV R20, R249 ;  /* 0x000000f900147202 */ /* 0x000fe20000000f00 */
[----:B------:R-:W-:Y:S02]  /*6f70*/  IMAD.MOV.U32 R2, RZ, RZ, R250 ;  /* 0x000000ffff027224 */ /* 0x000fe400078e00fa */
[----:B------:R-:W-:Y:S01]  /*6f80*/  IMAD.MOV.U32 R0, RZ, RZ, R251 ;  /* 0x000000ffff007224 */ /* 0x000fe200078e00fb */
[-C--:B-1----:R-:W-:Y:S08]  /*6f90*/  HMMA.16816.F32.BF16 R216, R4, R12.reuse, R204 ;  /* 0x0000000c04d8723c */ /* 0x082ff000000418cc */
[----:B------:R-:W-:Y:S08]  /*6fa0*/  HMMA.16816.F32.BF16 R248, R8, R12, R64 ;  /* 0x0000000c08f8723c */ /* 0x000ff00000041840 */
[-C--:B------:R-:W-:Y:S07]  /*6fb0*/  HMMA.16816.F32.BF16 R208, R4, R14.reuse, R44 ;  /* 0x0000000e04d0723c */ /* 0x080fee000004182c */
[----:B------:R-:W-:Y:S01]  /*6fc0*/  IMAD.MOV.U32 R44, RZ, RZ, R57 ;  /* 0x000000ffff2c7224 */ /* 0x000fe200078e0039 */
[----:B------:R-:W-:Y:S01]  /*6fd0*/  HMMA.16816.F32.BF16 R204, R8, R14, R32 ;  /* 0x0000000e08cc723c */ /* 0x000fe20000041820 */
[----:B------:R-:W1:Y:S01]  /*6fe0*/  LDSM.16.M88.4 R12, [R232] ;  /* 0x00000000e80c783b */ /* 0x000e620000000200 */
[----:B------:R-:W-:-:S02]  /*6ff0*/  IMAD.MOV.U32 R45, RZ, RZ, R56 ;  /* 0x000000ffff2d7224 */ /* 0x000fc400078e0038 */
[----:B------:R-:W-:Y:S02]  /*7000*/  IMAD.MOV.U32 R46, RZ, RZ, R27 ;  /* 0x000000ffff2e7224 */ /* 0x000fe400078e001b */
[----:B------:R-:W-:Y:S01]  /*7010*/  IMAD.MOV.U32 R47, RZ, RZ, R22 ;  /* 0x000000ffff2f7224 */ /* 0x000fe200078e0016 */
[----:B------:R-:W-:Y:S01]  /*7020*/  MOV R34, R2 ;  /* 0x0000000200227202 */ /* 0x000fe20000000f00 */
[----:B------:R-:W-:Y:S02]  /*7030*/  IMAD.MOV.U32 R32, RZ, RZ, R21 ;  /* 0x000000ffff207224 */ /* 0x000fe400078e0015 */
[----:B------:R-:W-:Y:S02]  /*7040*/  IMAD.MOV.U32 R33, RZ, RZ, R20 ;  /* 0x000000ffff217224 */ /* 0x000fe400078e0014 */
[----:B------:R-:W-:Y:S01]  /*7050*/  IMAD.MOV.U32 R35, RZ, RZ, R0 ;  /* 0x000000ffff237224 */ /* 0x000fe200078e0000 */
[-C--:B-1----:R-:W-:Y:S08]  /*7060*/  HMMA.16816.F32.BF16 R40, R8, R12.reuse, R40 ;  /* 0x0000000c0828723c */ /* 0x082ff00000041828 */
[C---:B------:R-:W-:Y:S08]  /*7070*/  HMMA.16816.F32.BF16 R64, R4.reuse, R12, R36 ;  /* 0x0000000c0440723c */ /* 0x040ff00000041824 */
[-C--:B------:R-:W-:Y:S01]  /*7080*/  HMMA.16816.F32.BF16 R56, R4, R14.reuse, R28 ;  /* 0x0000000e0438723c */ /* 0x080fe2000004181c */
[----:B------:R-:W-:Y:S07]  /*7090*/  LDSM.16.M88.4 R4, [R230+0x6000] ;  /* 0x00600000e604783b */ /* 0x000fee0000000200 */
[----:B------:R-:W-:Y:S01]  /*70a0*/  HMMA.16816.F32.BF16 R16, R8, R14, R16 ;  /* 0x0000000e0810723c */ /* 0x000fe20000041810 */
[----:B------:R-:W1:Y:S01]  /*70b0*/  LDSM.16.M88.4 R12, [R226+0xa000] ;  /* 0x00a00000e20c783b */ /* 0x000e620000000200 */
[----:B------:R-:W-:-:S02]  /*70c0*/  IMAD.MOV.U32 R22, RZ, RZ, R40 ;  /* 0x000000ffff167224 */ /* 0x000fc400078e0028 */
[----:B------:R-:W-:Y:S01]  /*70d0*/  IMAD.MOV.U32 R21, RZ, RZ, R41 ;  /* 0x000000ffff157224 */ /* 0x000fe200078e0029 */
[----:B------:R-:W2:Y:S01]  /*70e0*/  LDSM.16.M88.4 R8, [R230+0x4000] ;  /* 0x00400000e608783b */ /* 0x000ea20000000200 */
[----:B------:R-:W-:Y:S02]  /*70f0*/  IMAD.MOV.U32 R20, RZ, RZ, R42 ;  /* 0x000000ffff147224 */ /* 0x000fe400078e002a */
[----:B------:R-:W-:Y:S02]  /*7100*/  IMAD.MOV.U32 R2, RZ, RZ, R43 ;  /* 0x000000ffff027224 */ /* 0x000fe400078e002b */
        /* <DEDUP_REMOVED lines=9> */
[----:B------:R-:W-:Y:S02]  /*71a0*/  IMAD.MOV.U32 R60, RZ, RZ, R22 ;  /* 0x000000ffff3c7224 */ /* 0x000fe400078e0016 */
[----:B------:R-:W-:Y:S02]  /*71b0*/  IMAD.MOV.U32 R61, RZ, RZ, R21 ;  /* 0x000000ffff3d7224 */ /* 0x000fe400078e0015 */
[----:B------:R-:W-:Y:S02]  /*71c0*/  IMAD.MOV.U32 R62, RZ, RZ, R20 ;  /* 0x000000ffff3e7224 */ /* 0x000fe400078e0014 */
[----:B------:R-:W-:Y:S01]  /*71d0*/  IMAD.MOV.U32 R63, RZ, RZ, R2 ;  /* 0x000000ffff3f7224 */ /* 0x000fe200078e0002 */
[-C--:B-1----:R-:W-:Y:S08]  /*71e0*/  HMMA.16816.F32.BF16 R52, R8, R12.reuse, R32 ;  /* 0x0000000c0834723c */ /* 0x082ff00000041820 */
[C---:B------:R-:W-:Y:S08]  /*71f0*/  HMMA.16816.F32.BF16 R40, R4.reuse, R12, R244 ;  /* 0x0000000c0428723c */ /* 0x040ff000000418f4 */
[-C--:B------:R-:W-:Y:S08]  /*7200*/  HMMA.16816.F32.BF16 R36, R4, R14.reuse, R240 ;  /* 0x0000000e0424723c */ /* 0x080ff000000418f0 */
[C---:B------:R-:W-:Y:S01]  /*7210*/  HMMA.16816.F32.BF16 R32, R8.reuse, R14, R212 ;  /* 0x0000000e0820723c */ /* 0x040fe200000418d4 */
[----:B------:R-:W1:Y:S07]  /*7220*/  LDSM.16.M88.4 R12, [R226+0xb000] ;  /* 0x00b00000e20c783b */ /* 0x000e6e0000000200 */
[----:B-1----:R-:W-:Y:S08]  /*7230*/  HMMA.16816.F32.BF16 R248, R8, R12, R248 ;  /* 0x0000000c08f8723c */ /* 0x002ff000000418f8 */
[-C--:B------:R-:W-:Y:S08]  /*7240*/  HMMA.16816.F32.BF16 R244, R4, R14.reuse, R208 ;  /* 0x0000000e04f4723c */ /* 0x080ff000000418d0 */
[----:B------:R-:W-:Y:S08]  /*7250*/  HMMA.16816.F32.BF16 R212, R8, R14, R204 ;  /* 0x0000000e08d4723c */ /* 0x000ff000000418cc */
[----:B------:R-:W-:-:S02]  /*7260*/  IMAD.MOV.U32 R22, RZ, RZ, R248 ;  /* 0x000000ffff167224 */ /* 0x000fc400078e00f8 */
[----:B------:R-:W-:Y:S02]  /*7270*/  IMAD.MOV.U32 R21, RZ, RZ, R249 ;  /* 0x000000ffff157224 */ /* 0x000fe400078e00f9 */
[----:B------:R-:W-:Y:S02]  /*7280*/  IMAD.MOV.U32 R20, RZ, RZ, R250 ;  /* 0x000000ffff147224 */ /* 0x000fe400078e00fa */
[----:B------:R-:W-:Y:S02]  /*7290*/  IMAD.MOV.U32 R2, RZ, RZ, R251 ;  /* 0x000000ffff027224 */ /* 0x000fe400078e00fb */
[----:B------:R-:W-:Y:S01]  /*72a0*/  HMMA.16816.F32.BF16 R248, R4, R12, R216 ;  /* 0x0000000c04f8723c */ /* 0x000fe200000418d8 */
[----:B------:R-:W1:Y:S06]  /*72b0*/  LDSM.16.M88.4 R12, [R226+0xb800] ;  /* 0x00b80000e20c783b */ /* 0x000e6c0000000200 */
[----:B------:R-:W-:Y:S01]  /*72c0*/  MOV R216, R153 ;  /* 0x0000009900d87202 */ /* 0x000fe20000000f00 */
[----:B------:R-:W-:-:S02]  /*72d0*/  IMAD.MOV.U32 R217, RZ, RZ, R152 ;  /* 0x000000ffffd97224 */ /* 0x000fc400078e0098 */
[----:B------:R-:W-:Y:S02]  /*72e0*/  IMAD.MOV.U32 R218, RZ, RZ, R27 ;  /* 0x000000ffffda7224 */ /* 0x000fe400078e001b */
[----:B------:R-:W-:Y:S01]  /*72f0*/  IMAD.MOV.U32 R219, RZ, RZ, R0 ;  /* 0x000000ffffdb7224 */ /* 0x000fe200078e0000 */
[-C--:B-1----:R-:W-:Y:S08]  /*7300*/  HMMA.16816.F32.BF16 R60, R8, R12.reuse, R60 ;  /* 0x0000000c083c723c */ /* 0x082ff0000004183c */
[C---:B------:R-:W-:Y:S08]  /*7310*/  HMMA.16816.F32.BF16 R64, R4.reuse, R12, R64 ;  /* 0x0000000c0440723c */ /* 0x040ff00000041840 */
[-C--:B------:R-:W-:Y:S01]  /*7320*/  HMMA.16816.F32.BF16 R240, R4, R14.reuse, R56 ;  /* 0x0000000e04f0723c */ /* 0x080fe20000041838 */
[----:B------:R-:W-:Y:S06]  /*7330*/  LDSM.16.M88.4 R4, [R229+0x6000] ;  /* 0x00600000e504783b */ /* 0x000fec0000000200 */
[----:B------:R-:W-:Y:S01]  /*7340*/  IMAD.MOV.U32 R56, RZ, RZ, R22 ;  /* 0x000000ffff387224 */ /* 0x000fe200078e0016 */
[----:B------:R-:W-:Y:S01]  /*7350*/  HMMA.16816.F32.BF16 R16, R8, R14, R16 ;  /* 0x0000000e0810723c */ /* 0x000fe20000041810 */
[----:B------:R-:W1:Y:S01]  /*7360*/  LDSM.16.M88.4 R12, [R225+0x2000] ;  /* 0x00200000e10c783b */ /* 0x000e620000000200 */
[----:B------:R-:W-:-:S02]  /*7370*/  IMAD.MOV.U32 R158, RZ, RZ, R60 ;  /* 0x000000ffff9e7224 */ /* 0x000fc400078e003c */
[----:B------:R-:W-:Y:S01]  /*7380*/  IMAD.MOV.U32 R157, RZ, RZ, R61 ;  /* 0x000000ffff9d7224 */ /* 0x000fe200078e003d */
[----:B------:R-:W2:Y:S01]  /*7390*/  LDSM.16.M88.4 R8, [R229+0x4000] ;  /* 0x00400000e508783b */ /* 0x000ea20000000200 */
[----:B------:R-:W-:Y:S02]  /*73a0*/  IMAD.MOV.U32 R153, RZ, RZ, R62 ;  /* 0x000000ffff997224 */ /* 0x000fe400078e003e */
[----:B------:R-:W-:Y:S01]  /*73b0*/  IMAD.MOV.U32 R62, RZ, RZ, R64 ;  /* 0x000000ffff3e7224 */ /* 0x000fe200078e0040 */
[----:B------:R-:W-:Y:S01]  /*73c0*/  MOV R60, R66 ;  /* 0x00000042003c7202 */ /* 0x000fe20000000f00 */
[----:B------:R-:W-:Y:S02]  /*73d0*/  IMAD.MOV.U32 R61, RZ, RZ, R65 ;  /* 0x000000ffff3d7224 */ /* 0x000fe400078e0041 */
[----:B------:R-:W-:Y:S02]  /*73e0*/  IMAD.MOV.U32 R0, RZ, RZ, R67 ;  /* 0x000000ffff007224 */ /* 0x000fe400078e0043 */
[----:B------:R-:W-:-:S02]  /*73f0*/  IMAD.MOV.U32 R57, RZ, RZ, R21 ;  /* 0x000000ffff397224 */ /* 0x000fc400078e0015 */
[----:B------:R-:W-:Y:S02]  /*7400*/  IMAD.MOV.U32 R58, RZ, RZ, R20 ;  /* 0x000000ffff3a7224 */ /* 0x000fe400078e0014 */
[----:B------:R-:W-:Y:S01]  /*7410*/  IMAD.MOV.U32 R59, RZ, RZ, R2 ;  /* 0x000000ffff3b7224 */ /* 0x000fe200078e0002 */
[-C--:B-1----:R-:W-:Y:S08]  /*7420*/  HMMA.16816.F32.BF16 R64, R4, R12.reuse, R216 ;  /* 0x0000000c0440723c */ /* 0x082ff000000418d8 */
[----:B--2---:R-:W-:Y:S08]  /*7430*/  HMMA.16816.F32.BF16 R48, R8, R12, R48 ;  /* 0x0000000c0830723c */ /* 0x004ff00000041830 */
[-C--:B------:R-:W-:Y:S07]  /*7440*/  HMMA.16816.F32.BF16 R216, R4, R14.reuse, R44 ;  /* 0x0000000e04d8723c */ /* 0x080fee000004182c */
[----:B------:R-:W-:Y:S01]  /*7450*/  IMAD.MOV.U32 R47, RZ, RZ, R63 ;  /* 0x000000ffff2f7224 */ /* 0x000fe200078e003f */
[----:B------:R-:W-:Y:S01]  /*7460*/  HMMA.16816.F32.BF16 R204, R8, R14, R28 ;  /* 0x0000000e08cc723c */ /* 0x000fe2000004181c */
[----:B------:R-:W1:Y:S01]  /*7470*/  LDSM.16.M88.4 R12, [R225+0x2800] ;  /* 0x00280000e10c783b */ /* 0x000e620000000200 */
[----:B------:R-:W-:Y:S01]  /*7480*/  IMAD.MOV.U32 R22, RZ, RZ, R66 ;  /* 0x000000ffff167224 */ /* 0x000fe200078e0042 */
[----:B------:R-:W-:Y:S01]  /*7490*/  MOV R20, R67 ;  /* 0x0000004300147202 */ /* 0x000fe20000000f00 */
[----:B------:R-:W-:-:S02]  /*74a0*/  IMAD.MOV.U32 R2, RZ, RZ, R64 ;  /* 0x000000ffff027224 */ /* 0x000fc400078e0040 */
[----:B------:R-:W-:Y:S02]  /*74b0*/  IMAD.MOV.U32 R21, RZ, RZ, R65 ;  /* 0x000000ffff157224 */ /* 0x000fe400078e0041 */
[----:B------:R-:W-:Y:S02]  /*74c0*/  IMAD.MOV.U32 R44, RZ, RZ, R158 ;  /* 0x000000ffff2c7224 */ /* 0x000fe400078e009e */
[----:B------:R-:W2:Y:S01]  /*74d0*/  S2R R158, SR_TID.X ;  /* 0x00000000009e7919 */ /* 0x000ea20000002100 */
[----:B------:R-:W-:Y:S02]  /*74e0*/  IMAD.MOV.U32 R152, RZ, RZ, R48 ;  /* 0x000000ffff987224 */ /* 0x000fe400078e0030 */
[----:B------:R-:W-:Y:S02]  /*74f0*/  IMAD.MOV.U32 R27, RZ, RZ, R51 ;  /* 0x000000ffff1b7224 */ /* 0x000fe400078e0033 */
[----:B------:R-:W-:Y:S02]  /*7500*/  IMAD.MOV.U32 R252, RZ, RZ, R50 ;  /* 0x000000fffffc7224 */ /* 0x000fe400078e0032 */
[----:B------:R-:W-:-:S02]  /*7510*/  IMAD.MOV.U32 R159, RZ, RZ, R49 ;  /* 0x000000ffff9f7224 */ /* 0x000fc400078e0031 */
[----:B------:R-:W-:Y:S02]  /*7520*/  IMAD.MOV.U32 R45, RZ, RZ, R157 ;  /* 0x000000ffff2d7224 */ /* 0x000fe400078e009d */
[----:B------:R-:W-:Y:S02]  /*7530*/  IMAD.MOV.U32 R46, RZ, RZ, R153 ;  /* 0x000000ffff2e7224 */ /* 0x000fe400078e0099 */
[----:B--2---:R-:W-:-:S05]  /*7540*/  IMAD.SHL.U32 R158, R158, 0x2, RZ ;  /* 0x000000029e9e7824 */ /* 0x004fca00078e00ff */
[----:B------:R-:W-:Y:S01]  /*7550*/  LOP3.LUT R158, R158, 0x6, RZ, 0xc0, !PT ;  /* 0x000000069e9e7812 */ /* 0x000fe200078ec0ff */
[-C--:B-1----:R-:W-:Y:S07]  /*7560*/  HMMA.16816.F32.BF16 R208, R8, R12.reuse, R52 ;  /* 0x0000000c08d0723c */ /* 0x082fee0000041834 */
[----:B------:R-:W-:Y:S01]  /*7570*/  MOV R52, R62 ;  /* 0x0000003e00347202 */ /* 0x000fe20000000f00 */
[----:B------:R-:W-:Y:S01]  /*7580*/  IMAD.MOV.U32 R53, RZ, RZ, R61 ;  /* 0x000000ffff357224 */ /* 0x000fe200078e003d */
[----:B------:R-:W-:Y:S01]  /*7590*/  HMMA.16816.F32.BF16 R64, R4, R12, R40 ;  /* 0x0000000c0440723c */ /* 0x000fe20000041828 */
[----:B------:R-:W-:-:S02]  /*75a0*/  IMAD.MOV.U32 R54, RZ, RZ, R60 ;  /* 0x000000ffff367224 */ /* 0x000fc400078e003c */
[----:B------:R-:W-:Y:S02]  /*75b0*/  IMAD.MOV.U32 R55, RZ, RZ, R0 ;  /* 0x000000ffff377224 */ /* 0x000fe400078e0000 */
[----:B------:R-:W-:-:S03]  /*75c0*/  IMAD.U32 R0, RZ, RZ, UR20 ;  /* 0x00000014ff007e24 */ /* 0x000fc6000f8e00ff */
[----:B------:R-:W-:Y:S01]  /*75d0*/  HMMA.16816.F32.BF16 R60, R4, R14, R36 ;  /* 0x0000000e043c723c */ /* 0x000fe20000041824 */
[----:B------:R-:W-:-:S07]  /*75e0*/  IMAD R0, R0, 0x40, R158 ;  /* 0x0000004000007824 */ /* 0x000fce00078e029e */
[C---:B------:R-:W-:Y:S01]  /*75f0*/  HMMA.16816.F32.BF16 R32, R8.reuse, R14, R32 ;  /* 0x0000000e0820723c */ /* 0x040fe20000041820 */
[----:B------:R-:W1:Y:S07]  /*7600*/  LDSM.16.M88.4 R12, [R225+0x3000] ;  /* 0x00300000e10c783b */ /* 0x000e6e0000000200 */
[-C--:B-1----:R-:W-:Y:S08]  /*7610*/  HMMA.16816.F32.BF16 R48, R8, R12.reuse, R56 ;  /* 0x0000000c0830723c */ /* 0x082ff00000041838 */
[C---:B------:R-:W-:Y:S07]  /*7620*/  HMMA.16816.F32.BF16 R40, R4.reuse, R12, R248 ;  /* 0x0000000c0428723c */ /* 0x040fee00000418f8 */
[----:B------:R-:W-:Y:S01]  /*7630*/  IMAD.MOV.U32 R249, RZ, RZ, R2 ;  /* 0x000000fffff97224 */ /* 0x000fe200078e0002 */
[----:B------:R-:W-:Y:S01]  /*7640*/  HMMA.16816.F32.BF16 R56, R4, R14, R244 ;  /* 0x0000000e0438723c */ /* 0x000fe200000418f4 */
[----:B------:R-:W-:Y:S01]  /*7650*/  IADD3 R2, R0, 0x1, RZ ;  /* 0x0000000100027810 */ /* 0x000fe20007ffe0ff */
[----:B------:R-:W-:Y:S01]  /*7660*/  IMAD.MOV.U32 R251, RZ, RZ, R152 ;  /* 0x000000fffffb7224 */ /* 0x000fe200078e0098 */
[----:B------:R-:W-:Y:S01]  /*7670*/  MOV R248, R22 ;  /* 0x0000001600f87202 */ /* 0x000fe20000000f00 */
[----:B------:R-:W-:Y:S01]  /*7680*/  IMAD.MOV.U32 R250, RZ, RZ, R27 ;  /* 0x000000fffffa7224 */ /* 0x000fe200078e001b */
[----:B-----5:R-:W-:-:S02]  /*7690*/  ISETP.GE.AND P5, PT, R2, R23, PT ;  /* 0x000000170200720c */ /* 0x020fc40003fa6270 */
[C---:B------:R-:W-:Y:S01]  /*76a0*/  ISETP.GE.AND P1, PT, R2.reuse, R26, PT ;  /* 0x0000001a0200720c */ /* 0x040fe20003f26270 */
[----:B------:R-:W-:Y:S01]  /*76b0*/  HMMA.16816.F32.BF16 R28, R8, R14, R212 ;  /* 0x0000000e081c723c */ /* 0x000fe200000418d4 */
[----:B------:R-:W1:Y:S01]  /*76c0*/  LDSM.16.M88.4 R12, [R225+0x3800] ;  /* 0x00380000e10c783b */ /* 0x000e620000000200 */
[----:B------:R-:W-:Y:S01]  /*76d0*/  ISETP.GE.AND P2, PT, R2, R24, PT ;  /* 0x000000180200720c */ /* 0x000fe20003f46270 */
[----:B------:R-:W-:-:S04]  /*76e0*/  DEPBAR.LE SB0, 0x0 ;  /* 0x000080000000791a */ /* 0x000fc80000000000 */
[----:B------:R-:W-:Y:S01]  /*76f0*/  BAR.SYNC.DEFER_BLOCKING 0x0 ;  /* 0x0000000000007b1d */ /* 0x000fe20000010000 */
[----:B------:R-:W-:Y:S01]  /*7700*/  ISETP.GE.AND P0, PT, R2, R25, PT ;  /* 0x000000190200720c */ /* 0x000fe20003f06270 */
[----:B------:R-:W-:Y:S01]  /*7710*/  IMAD.MOV.U32 R212, RZ, RZ, R251 ;  /* 0x000000ffffd47224 */ /* 0x000fe200078e00fb */
[----:B------:R-:W-:Y:S01]  /*7720*/  IADD3 R2, R0, 0x8, RZ ;  /* 0x0000000800027810 */ /* 0x000fe20007ffe0ff */
[----:B------:R-:W-:Y:S01]  /*7730*/  IMAD.MOV.U32 R215, RZ, RZ, R252 ;  /* 0x000000ffffd77224 */ /* 0x000fe200078e00fc */
[----:B------:R-:W-:Y:S02]  /*7740*/  FSEL R22, R21, -INF , !P2 ;  /* 0xff80000015167808 */ /* 0x000fe40005000000 */
[C---:B------:R-:W-:Y:S02]  /*7750*/  ISETP.GE.AND P6, PT, R2.reuse, R23, PT ;  /* 0x000000170200720c */ /* 0x040fe40003fc6270 */
[C---:B------:R-:W-:Y:S02]  /*7760*/  ISETP.GE.AND P3, PT, R2.reuse, R26, PT ;  /* 0x0000001a0200720c */ /* 0x040fe40003f66270 */
[----:B------:R-:W-:-:S02]  /*7770*/  ISETP.GE.AND P4, PT, R2, R24, PT ;  /* 0x000000180200720c */ /* 0x000fc40003f86270 */
[----:B------:R-:W-:Y:S02]  /*7780*/  ISETP.GE.AND P2, PT, R2, R25, PT ;  /* 0x000000190200720c */ /* 0x000fe40003f46270 */
[----:B------:R-:W-:Y:S02]  /*7790*/  IADD3 R2, R0, 0x9, RZ ;  /* 0x0000000900027810 */ /* 0x000fe40007ffe0ff */
[----:B------:R-:W-:Y:S02]  /*77a0*/  FSEL R158, R20, -INF , !P0 ;  /* 0xff800000149e7808 */ /* 0x000fe40004000000 */
[----:B------:R-:W-:Y:S02]  /*77b0*/  ISETP.GE.AND P0, PT, R2, R23, PT ;  /* 0x000000170200720c */ /* 0x000fe40003f06270 */
[----:B------:R-:W-:Y:S02]  /*77c0*/  FSEL R20, R206, -INF , !P3 ;  /* 0xff800000ce147808 */ /* 0x000fe40005800000 */
[----:B------:R-:W-:-:S02]  /*77d0*/  ISETP.GE.AND P3, PT, R2, R24, PT ;  /* 0x000000180200720c */ /* 0x000fc40003f66270 */
[----:B------:R-:W-:Y:S02]  /*77e0*/  FSEL R152, R216, -INF , !P4 ;  /* 0xff800000d8987808 */ /* 0x000fe40006000000 */
[----:B------:R-:W-:Y:S02]  /*77f0*/  FSEL R157, R218, -INF , !P2 ;  /* 0xff800000da9d7808 */ /* 0x000fe40005000000 */
[----:B------:R-:W-:Y:S01]  /*7800*/  FSEL R27, R217, -INF , !P3 ;  /* 0xff800000d91b7808 */ /* 0x000fe20005800000 */
[-C--:B-1----:R-:W-:Y:S08]  /*7810*/  HMMA.16816.F32.BF16 R44, R8, R12.reuse, R44 ;  /* 0x0000000c082c723c */ /* 0x082ff0000004182c */
[----:B------:R-:W-:Y:S07]  /*7820*/  HMMA.16816.F32.BF16 R36, R4, R12, R52 ;  /* 0x0000000c0424723c */ /* 0x000fee0000041834 */
[----:B------:R-:W-:Y:S01]  /*7830*/  FSEL R12, R205, -INF , !P0 ;  /* 0xff800000cd0c7808 */ /* 0x000fe20004000000 */
[----:B------:R-:W-:Y:S01]  /*7840*/  HMMA.16816.F32.BF16 R16, R8, R14, R16 ;  /* 0x0000000e0810723c */ /* 0x000fe20000041810 */
[----:B------:R-:W-:-:S04]  /*7850*/  ISETP.GE.AND P0, PT, R2, R25, PT ;  /* 0x000000190200720c */ /* 0x000fc80003f06270 */
[----:B------:R-:W-:Y:S02]  /*7860*/  FSEL R153, R219, -INF , !P0 ;  /* 0xff800000db997808 */ /* 0x000fe40004000000 */
[----:B------:R-:W-:Y:S01]  /*7870*/  FSEL R8, R204, -INF , !P6 ;  /* 0xff800000cc087808 */ /* 0x000fe20007000000 */
[----:B------:R-:W-:Y:S01]  /*7880*/  HMMA.16816.F32.BF16 R52, R4, R14, R240 ;  /* 0x0000000e0434723c */ /* 0x000fe200000418f0 */
[-C--:B------:R-:W-:Y:S02]  /*7890*/  ISETP.GE.AND P6, PT, R2, R26.reuse, PT ;  /* 0x0000001a0200720c */ /* 0x080fe40003fc6270 */
[----:B------:R-:W-:Y:S02]  /*78a0*/  IADD3 R2, R0, 0x10, RZ ;  /* 0x0000001000027810 */ /* 0x000fe40007ffe0ff */
[----:B------:R-:W-:Y:S02]  /*78b0*/  FSEL R21, R207, -INF , !P6 ;  /* 0xff800000cf157808 */ /* 0x000fe40007000000 */
[C---:B------:R-:W-:Y:S01]  /*78c0*/  ISETP.GE.AND P6, PT, R2.reuse, R23, PT ;  /* 0x000000170200720c */ /* 0x040fe20003fc6270 */
[----:B------:R-:W-:Y:S01]  /*78d0*/  IMAD.MOV.U32 R7, RZ, RZ, R159 ;  /* 0x000000ffff077224 */ /* 0x000fe200078e009f */
[----:B------:R-:W-:-:S02]  /*78e0*/  ISETP.GE.AND P2, PT, R2, R26, PT ;  /* 0x0000001a0200720c */ /* 0x000fc40003f46270 */
[C---:B------:R-:W-:Y:S02]  /*78f0*/  ISETP.GE.AND P4, PT, R2.reuse, R24, PT ;  /* 0x000000180200720c */ /* 0x040fe40003f86270 */
[----:B------:R-:W-:Y:S02]  /*7900*/  ISETP.GE.AND P3, PT, R2, R25, PT ;  /* 0x000000190200720c */ /* 0x000fe40003f66270 */
[----:B------:R-:W-:Y:S02]  /*7910*/  IADD3 R2, R0, 0x11, RZ ;  /* 0x0000001100027810 */ /* 0x000fe40007ffe0ff */
[----:B------:R-:W-:Y:S02]  /*7920*/  FSEL R4, R208, -INF , !P6 ;  /* 0xff800000d0047808 */ /* 0x000fe40007000000 */
[----:B------:R-:W-:Y:S02]  /*7930*/  ISETP.GE.AND P0, PT, R2, R23, PT ;  /* 0x000000170200720c */ /* 0x000fe40003f06270 */
[----:B------:R-:W-:Y:S01]  /*7940*/  FSEL R5, R210, -INF , !P2 ;  /* 0xff800000d2057808 */ /* 0x000fe20005000000 */
[----:B------:R1:W-:Y:S01]  /*7950*/  STL [R1+0x24], R4 ;  /* 0x0000240401007387 */ /* 0x0003e20000100800 */
[----:B------:R-:W-:-:S02]  /*7960*/  ISETP.GE.AND P6, PT, R2, R26, PT ;  /* 0x0000001a0200720c */ /* 0x000fc40003fc6270 */
[----:B------:R-:W-:Y:S01]  /*7970*/  ISETP.GE.AND P2, PT, R2, R24, PT ;  /* 0x000000180200720c */ /* 0x000fe20003f46270 */
[----:B------:R2:W-:Y:S01]  /*7980*/  STL [R1+0x30], R5 ;  /* 0x0000300501007387 */ /* 0x0005e20000100800 */
[----:B------:R-:W-:Y:S02]  /*7990*/  FSEL R159, R64, -INF , !P4 ;  /* 0xff800000409f7808 */ /* 0x000fe40006000000 */
[----:B------:R-:W-:Y:S02]  /*79a0*/  FSEL R6, R211, -INF , !P6 ;  /* 0xff800000d3067808 */ /* 0x000fe40007000000 */
[----:B------:R-:W-:Y:S02]  /*79b0*/  FSEL R64, R66, -INF , !P3 ;  /* 0xff80000042407808 */ /* 0x000fe40005800000 */
[----:B------:R-:W-:Y:S02]  /*79c0*/  FSEL R65, R65, -INF , !P2 ;  /* 0xff80000041417808 */ /* 0x000fe40005000000 */
[----:B------:R-:W-:-:S02]  /*79d0*/  FSEL R7, R7, -INF , !P5 ;  /* 0xff80000007077808 */ /* 0x000fc40006800000 */
[----:B------:R-:W-:-:S04]  /*79e0*/  ISETP.GE.AND P5, PT, R0, R26, PT ;  /* 0x0000001a0000720c */ /* 0x000fc80003fa6270 */
[----:B------:R-:W-:Y:S02]  /*79f0*/  FSEL R9, R215, -INF , !P5 ;  /* 0xff800000d7097808 */ /* 0x000fe40006800000 */
[----:B-1----:R-:W-:Y:S02]  /*7a00*/  FSEL R4, R209, -INF , !P0 ;  /* 0xff800000d1047808 */ /* 0x002fe40004000000 */
[----:B------:R-:W-:Y:S02]  /*7a10*/  ISETP.GE.AND P0, PT, R2, R25, PT ;  /* 0x000000190200720c */ /* 0x000fe40003f06270 */
[----:B------:R-:W-:Y:S01]  /*7a20*/  IADD3 R2, R0, 0x18, RZ ;  /* 0x0000001800027810 */ /* 0x000fe20007ffe0ff */
[----:B------:R1:W-:Y:S01]  /*7a30*/  STL [R1+0x1c], R4 ;  /* 0x00001c0401007387 */ /* 0x0003e20000100800 */
[----:B------:R-:W-:Y:S01]  /*7a40*/  FSEL R67, R67, -INF , !P0 ;  /* 0xff80000043437808 */ /* 0x000fe20004000000 */
[----:B--2---:R-:W-:Y:S01]  /*7a50*/  IMAD.MOV.U32 R5, RZ, RZ, R248 ;  /* 0x000000ffff057224 */ /* 0x004fe200078e00f8 */
[C---:B------:R-:W-:Y:S01]  /*7a60*/  ISETP.GE.AND P6, PT, R2.reuse, R23, PT ;  /* 0x000000170200720c */ /* 0x040fe20003fc6270 */
[----:B------:R2:W-:Y:S01]  /*7a70*/  STL [R1+0x28], R6 ;  /* 0x0000280601007387 */ /* 0x0005e20000100800 */
[----:B------:R-:W-:-:S02]  /*7a80*/  ISETP.GE.AND P3, PT, R2, R26, PT ;  /* 0x0000001a0200720c */ /* 0x000fc40003f66270 */
[C---:B------:R-:W-:Y:S02]  /*7a90*/  ISETP.GE.AND P4, PT, R2.reuse, R24, PT ;  /* 0x000000180200720c */ /* 0x040fe40003f86270 */
[----:B------:R-:W-:Y:S02]  /*7aa0*/  ISETP.GE.AND P2, PT, R2, R25, PT ;  /* 0x000000190200720c */ /* 0x000fe40003f46270 */
[----:B------:R-:W-:Y:S02]  /*7ab0*/  IADD3 R2, R0, 0x19, RZ ;  /* 0x0000001900027810 */ /* 0x000fe40007ffe0ff */
[----:B------:R-:W-:Y:S02]  /*7ac0*/  FSEL R66, R60, -INF , !P4 ;  /* 0xff8000003c427808 */ /* 0x000fe40006000000 */
[----:B------:R-:W-:Y:S02]  /*7ad0*/  ISETP.GE.AND P0, PT, R2, R23, PT ;  /* 0x000000170200720c */ /* 0x000fe40003f06270 */
[----:B------:R-:W-:-:S02]  /*7ae0*/  FSEL R13, R62, -INF , !P2 ;  /* 0xff8000003e0d7808 */ /* 0x000fc40005000000 */
[----:B------:R-:W-:Y:S02]  /*7af0*/  FSEL R248, R33, -INF , !P0 ;  /* 0xff80000021f87808 */ /* 0x000fe40004000000 */
[----:B------:R-:W-:-:S04]  /*7b00*/  ISETP.GE.AND P0, PT, R2, R25, PT ;  /* 0x000000190200720c */ /* 0x000fc80003f06270 */
[----:B------:R-:W-:Y:S01]  /*7b10*/  FSEL R15, R63, -INF , !P0 ;  /* 0xff8000003f0f7808 */ /* 0x000fe20004000000 */
[----:B-1----:R-:W-:Y:S02]  /*7b20*/  IMAD.MOV.U32 R4, RZ, RZ, R249 ;  /* 0x000000ffff047224 */ /* 0x002fe400078e00f9 */
[----:B--2---:R-:W-:Y:S01]  /*7b30*/  IMAD.MOV.U32 R6, RZ, RZ, R250 ;  /* 0x000000ffff067224 */ /* 0x004fe200078e00fa */
[----:B------:R-:W-:Y:S02]  /*7b40*/  FSEL R250, R32, -INF , !P6 ;  /* 0xff80000020fa7808 */ /* 0x000fe40007000000 */
[----:B------:R-:W-:Y:S02]  /*7b50*/  FSEL R32, R34, -INF , !P3 ;  /* 0xff80000022207808 */ /* 0x000fe40005800000 */
[C---:B------:R-:W-:Y:S02]  /*7b60*/  ISETP.GE.AND P6, PT, R2.reuse, R26, PT ;  /* 0x0000001a0200720c */ /* 0x040fe40003fc6270 */
[----:B------:R-:W-:-:S02]  /*7b70*/  ISETP.GE.AND P3, PT, R2, R24, PT ;  /* 0x000000180200720c */ /* 0x000fc40003f66270 */
[----:B------:R-:W-:Y:S02]  /*7b80*/  IADD3 R2, R0, 0x20, RZ ;  /* 0x0000002000027810 */ /* 0x000fe40007ffe0ff */
        /* <DEDUP_REMOVED lines=10> */
[----:B------:R-:W-:-:S02]  /*7c30*/  FSEL R244, R49, -INF , !P0 ;  /* 0xff80000031f47808 */ /* 0x000fc40004000000 */
[C---:B------:R-:W-:Y:S02]  /*7c40*/  ISETP.GE.AND P6, PT, R2.reuse, R26, PT ;  /* 0x0000001a0200720c */ /* 0x040fe40003fc6270 */
[C---:B------:R-:W-:Y:S02]  /*7c50*/  ISETP.GE.AND P2, PT, R2.reuse, R24, PT ;  /* 0x000000180200720c */ /* 0x040fe40003f46270 */
[----:B------:R-:W-:Y:S02]  /*7c60*/  ISETP.GE.AND P0, PT, R2, R25, PT ;  /* 0x000000190200720c */ /* 0x000fe40003f06270 */
[----:B------:R-:W-:Y:S02]  /*7c70*/  IADD3 R2, R0, 0x28, RZ ;  /* 0x0000002800027810 */ /* 0x000fe40007ffe0ff */
[----:B------:R-:W-:Y:S02]  /*7c80*/  FSEL R249, R51, -INF , !P6 ;  /* 0xff80000033f97808 */ /* 0x000fe40007000000 */
        /* <DEDUP_REMOVED lines=8> */
[----:B------:R-:W-:Y:S02]  /*7d10*/  FSEL R49, R43, -INF , !P0 ;  /* 0xff8000002b317808 */ /* 0x000fe40004000000 */
[----:B------:R-:W-:Y:S02]  /*7d20*/  ISETP.GE.AND P0, PT, R2, R23, PT ;  /* 0x000000170200720c */ /* 0x000fe40003f06270 */
[----:B------:R-:W-:Y:S02]  /*7d30*/  FSEL R217, R28, -INF , !P6 ;  /* 0xff8000001cd97808 */ /* 0x000fe40007000000 */
        /* <DEDUP_REMOVED lines=19> */
[----:B------:R-:W-:-:S02]  /*7e70*/  ISETP.GE.AND P0, PT, R2, R25, PT ;  /* 0x000000190200720c */ /* 0x000fc40003f06270 */
[----:B------:R-:W-:Y:S02]  /*7e80*/  FSEL R210, R44, -INF , !P6 ;  /* 0xff8000002cd27808 */ /* 0x000fe40007000000 */
[----:B------:R-:W-:Y:S02]  /*7e90*/  FSEL R241, R39, -INF , !P0 ;  /* 0xff80000027f17808 */ /* 0x000fe40004000000 */
[----:B------:R-:W-:Y:S02]  /*7ea0*/  ISETP.GE.AND P0, PT, R0, R23, PT ;  /* 0x000000170000720c */ /* 0x000fe40003f06270 */
[----:B------:R-:W-:Y:S02]  /*7eb0*/  FSEL R214, R46, -INF , !P2 ;  /* 0xff8000002ed67808 */ /* 0x000fe40005000000 */
[----:B------:R-:W-:Y:S02]  /*7ec0*/  FSEL R6, R212, -INF , !P0 ;  /* 0xff800000d4067808 */ /* 0x000fe40004000000 */
[----:B------:R-:W-:-:S02]  /*7ed0*/  ISETP.GE.AND P0, PT, R0, R25, PT ;  /* 0x000000190000720c */ /* 0x000fc40003f06270 */
[C---:B------:R-:W-:Y:S02]  /*7ee0*/  ISETP.GE.AND P6, PT, R2.reuse, R26, PT ;  /* 0x0000001a0200720c */ /* 0x040fe40003fc6270 */
[----:B------:R-:W-:Y:S02]  /*7ef0*/  FSEL R14, R5, -INF , !P0 ;  /* 0xff800000050e7808 */ /* 0x000fe40004000000 */
[----:B------:R-:W-:Y:S02]  /*7f00*/  PLOP3.LUT P0, PT, PT, PT, UP0, 0x80, 0x0 ;  /* 0x000000000000781c */ /* 0x000fe40003f0f008 */
[----:B------:R-:W-:Y:S02]  /*7f10*/  ISETP.GE.AND P2, PT, R2, R24, PT ;  /* 0x000000180200720c */ /* 0x000fe40003f46270 */
[----:B------:R-:W-:Y:S02]  /*7f20*/  IADD3 R2, R0, 0x38, RZ ;  /* 0x0000003800027810 */ /* 0x000fe40007ffe0ff */
[----:B------:R-:W-:-:S02]  /*7f30*/  FSEL R245, R38, -INF , !P3 ;  /* 0xff80000026f57808 */ /* 0x000fc40005800000 */
[----:B------:R-:W-:Y:S02]  /*7f40*/  FSEL R218, R37, -INF , !P2 ;  /* 0xff80000025da7808 */ /* 0x000fe40005000000 */
[CC--:B------:R-:W-:Y:S02]  /*7f50*/  ISETP.GE.AND P3, PT, R2.reuse, R24.reuse, PT ;  /* 0x000000180200720c */ /* 0x0c0fe40003f66270 */
[----:B------:R-:W-:Y:S02]  /*7f60*/  ISETP.GE.AND P2, PT, R2, R25, PT ;  /* 0x000000190200720c */ /* 0x000fe40003f46270 */
[C---:B------:R-:W-:Y:S02]  /*7f70*/  ISETP.GE.AND P1, PT, R0.reuse, R24, PT ;  /* 0x000000180000720c */ /* 0x040fe40003f26270 */
[----:B------:R-:W-:Y:S02]  /*7f80*/  IADD3 R0, R0, 0x39, RZ ;  /* 0x0000003900007810 */ /* 0x000fe40007ffe0ff */
[----:B------:R-:W-:-:S02]  /*7f90*/  FSEL R213, R47, -INF , !P6 ;  /* 0xff8000002fd57808 */ /* 0x000fc40007000000 */
[----:B------:R-:W-:Y:S02]  /*7fa0*/  FSEL R219, R36, -INF , !P4 ;  /* 0xff80000024db7808 */ /* 0x000fe40006000000 */
[----:B------:R-:W-:Y:S02]  /*7fb0*/  FSEL R212, R52, -INF , !P3 ;  /* 0xff80000034d47808 */ /* 0x000fe40005800000 */
[----:B------:R-:W-:Y:S02]  /*7fc0*/  FSEL R215, R54, -INF , !P2 ;  /* 0xff80000036d77808 */ /* 0x000fe40005000000 */
[----:B------:R-:W-:Y:S02]  /*7fd0*/  FSEL R11, R4, -INF , !P1 ;  /* 0xff800000040b7808 */ /* 0x000fe40004800000 */
[C---:B------:R-:W-:Y:S02]  /*7fe0*/  ISETP.GE.AND P6, PT, R2.reuse, R23, PT ;  /* 0x000000170200720c */ /* 0x040fe40003fc6270 */
[----:B------:R-:W-:-:S02]  /*7ff0*/  ISETP.GE.AND P4, PT, R2, R26, PT ;  /* 0x0000001a0200720c */ /* 0x000fc40003f86270 */
[C---:B------:R-:W-:Y:S02]  /*8000*/  ISETP.GE.AND P5, PT, R0.reuse, R23, PT ;  /* 0x000000170000720c */ /* 0x040fe40003fa6270 */
[C---:B------:R-:W-:Y:S02]  /*8010*/  ISETP.GE.AND P3, PT, R0.reuse, R26, PT ;  /* 0x0000001a0000720c */ /* 0x040fe40003f66270 */
[C---:B------:R-:W-:Y:S02]  /*8020*/  ISETP.GE.AND P2, PT, R0.reuse, R24, PT ;  /* 0x000000180000720c */ /* 0x040fe40003f46270 */
[----:B------:R-:W-:Y:S02]  /*8030*/  ISETP.GE.AND P1, PT, R0, R25, PT ;  /* 0x000000190000720c */ /* 0x000fe40003f26270 */
[----:B------:R-:W-:Y:S02]  /*8040*/  FSEL R208, R53, -INF , !P2 ;  /* 0xff80000035d07808 */ /* 0x000fe40005000000 */
[----:B------:R-:W-:-:S02]  /*8050*/  FSEL R211, R55, -INF , !P1 ;  /* 0xff80000037d37808 */ /* 0x000fc40004800000 */
[----:B------:R-:W-:Y:S02]  /*8060*/  FSEL R205, R16, -INF , !P6 ;  /* 0xff80000010cd7808 */ /* 0x000fe40007000000 */
[----:B------:R-:W-:Y:S02]  /*8070*/  FSEL R207, R18, -INF , !P4 ;  /* 0xff80000012cf7808 */ /* 0x000fe40006000000 */
[----:B------:R-:W-:Y:S02]  /*8080*/  FSEL R204, R17, -INF , !P5 ;  /* 0xff80000011cc7808 */ /* 0x000fe40006800000 */
[----:B------:R-:W-:Y:S01]  /*8090*/  FSEL R206, R19, -INF , !P3 ;  /* 0xff80000013ce7808 */ /* 0x000fe20005800000 */
[----:B------:R-:W-:Y:S05]  /*80a0*/  @!P0 BRA `(.L_x_31) ;  /* 0x0000024000008947 */ /* 0x000fea0003800000 */
[----:B------:R-:W2:Y:S04]  /*80b0*/  LDL.64 R4, [R1+0x88] ;  /* 0x0000880001047983 */ /* 0x000ea80000100a00 */
[----:B------:R-:W3:Y:S01]  /*80c0*/  LDL.64 R34, [R1+0x80] ;  /* 0x0000800001227983 */ /* 0x000ee20000100a00 */
[----:B------:R-:W-:-:S02]  /*80d0*/  UIADD3 UR13, UR8, -0x3, URZ ;  /* 0xfffffffd080d7890 */ /* 0x000fc4000fffe03f */
[----:B------:R-:W-:Y:S02]  /*80e0*/  ULDC.64 UR4, c[0x0][0x198] ;  /* 0x0000660000047ab9 */ /* 0x000fe40000000a00 */
[----:B------:R-:W-:Y:S02]  /*80f0*/  USHF.R.S32.HI UR12, URZ, 0x1f, UR13 ;  /* 0x0000001f3f0c7899 */ /* 0x000fe4000801140d */
[----:B------:R-:W-:Y:S02]  /*8100*/  UIMAD.WIDE.U32 UR18, UR13, UR4, URZ ;  /* 0x000000040d1272a5 */ /* 0x000fe4000f8e003f */
[----:B------:R-:W-:Y:S02]  /*8110*/  UIMAD UR12, UR12, UR4, URZ ;  /* 0x000000040c0c72a4 */ /* 0x000fe4000f8e023f */
[----:B------:R-:W-:Y:S02]  /*8120*/  USHF.L.U32 UR4, UR6, 0x5, URZ ;  /* 0x0000000506047899 */ /* 0x000fe4000800063f */
[----:B------:R-:W-:Y:S01]  /*8130*/  UIMAD UR5, UR13, UR5, UR12 ;  /* 0x000000050d0572a4 */ /* 0x000fe2000f8e020c */
[----:B------:R-:W-:-:S03]  /*8140*/  IMAD.U32 R0, RZ, RZ, UR18 ;  /* 0x00000012ff007e24 */ /* 0x000fc6000f8e00ff */
[----:B------:R-:W-:-:S06]  /*8150*/  UIADD3 UR5, UR19, UR5, URZ ;  /* 0x0000000513057290 */ /* 0x000fcc000fffe03f */
[----:B------:R-:W-:Y:S01]  /*8160*/  IMAD.U32 R2, RZ, RZ, UR5 ;  /* 0x00000005ff027e24 */ /* 0x000fe2000f8e00ff */
[----:B------:R-:W-:Y:S01]  /*8170*/  USHF.L.U64.HI UR5, UR6, 0x5, UR7 ;  /* 0x0000000506057899 */ /* 0x000fe20008010207 */
[----:B--2---:R-:W-:Y:S01]  /*8180*/  LEA R0, P0, R0, R4, 0x6 ;  /* 0x0000000400007211 */ /* 0x004fe200078030ff */
[----:B------:R-:W-:-:S05]  /*8190*/  IMAD.U32 R4, RZ, RZ, UR18 ;  /* 0x00000012ff047e24 */ /* 0x000fca000f8e00ff */
[----:B---3--:R-:W-:Y:S02]  /*81a0*/  LEA.HI.X R2, R4, R35, R2, 0x6, P0 ;  /* 0x0000002304027211 */ /* 0x008fe400000f3402 */
[----:B------:R-:W-:-:S04]  /*81b0*/  LEA R4, P0, R0, c[0x0][0x168], 0x1 ;  /* 0x00005a0000047a11 */ /* 0x000fc800078008ff */
[----:B------:R-:W-:-:S05]  /*81c0*/  LEA.HI.X R5, R0, c[0x0][0x16c], R2, 0x1, P0 ;  /* 0x00005b0000057a11 */ /* 0x000fca00000f0c02 */
[----:B------:R-:W-:Y:S01]  /*81d0*/  @!PT LDS RZ, [RZ] ;  /* 0x00000000fffff984 */ /* 0x000fe20000000800 */
[----:B------:R-:W-:Y:S01]  /*81e0*/  @!PT LDS RZ, [RZ] ;  /* 0x00000000fffff984 */ /* 0x000fe20000000800 */
[----:B------:R-:W-:Y:S01]  /*81f0*/  @!PT LDS RZ, [RZ] ;  /* 0x00000000fffff984 */ /* 0x000fe20000000800 */
[----:B------:R1:W-:Y:S04]  /*8200*/  LDGSTS.E.BYPASS.LTC128B.128 [R239+0x8000], [R4.64] ;  /* 0x0800000004ef7fae */ /* 0x0003e8000b901d50 */
[----:B------:R1:W-:Y:S02]  /*8210*/  LDGSTS.E.BYPASS.LTC128B.128 [R239+0xa000], [R4.64+0x80] ;  /* 0x0a00008004ef7fae */ /* 0x0003e4000b901d50 */
[----:B-1----:R-:W-:-:S04]  /*8220*/  IADD3 R4, P0, R4, UR4, RZ ;  /* 0x0000000404047c10 */ /* 0x002fc8000ff1e0ff */
[----:B------:R-:W-:-:S05]  /*8230*/  IADD3.X R5, R5, UR5, RZ, P0, !PT ;  /* 0x0000000505057c10 */ /* 0x000fca00087fe4ff */
        /* <DEDUP_REMOVED lines=9> */
[----:B------:R1:W-:Y:S04]  /*82d0*/  LDGSTS.E.BYPASS.LTC128B.128 [R239+0xb800], [R4.64+0x80] ;  /* 0x0b80008004ef7fae */ /* 0x0003e8000b901d50 */
[----:B------:R-:W0:Y:S02]  /*82e0*/  LDGDEPBAR ;  /* 0x00000000000079af */ /* 0x000e240000000000 */
.L_x_31:
[----:B------:R-:W2:Y:S01]  /*82f0*/  LDL.LU R34, [R1+0x24] ;  /* 0x0000240001227983 */ /* 0x000ea20000300800 */
[----:B------:R-:W-:-:S03]  /*8300*/  MOV R37, R32 ;  /* 0x0000002000257202 */ /* 0x000fc60000000f00 */
[----:B------:R-:W3:Y:S04]  /*8310*/  LDL.LU R43, [R1+0x1c] ;  /* 0x00001c00012b7983 */ /* 0x000ee80000300800 */
[----:B------:R-:W4:Y:S04]  /*8320*/  LDL.LU R39, [R1+0x30] ;  /* 0x0000300001277983 */ /* 0x000f280000300800 */
[----:B------:R-:W5:Y:S01]  /*8330*/  LDL.LU R38, [R1+0x28] ;  /* 0x0000280001267983 */ /* 0x000f620000300800 */
[----:B------:R-:W-:Y:S01]  /*8340*/  FMNMX.FTZ R0, R156, R6, !PT ;  /* 0x000000069c007209 */ /* 0x000fe20007810000 */
[----:B------:R-:W-:Y:S01]  /*8350*/  IMAD.MOV.U32 R45, RZ, RZ, R13 ;  /* 0x000000ffff2d7224 */ /* 0x000fe200078e000d */
[----:B------:R-:W-:Y:S01]  /*8360*/  MOV R16, R64 ;  /* 0x0000004000107202 */ /* 0x000fe20000000f00 */
[----:B------:R-:W5:Y:S01]  /*8370*/  LDL.LU R28, [R1+0x58] ;  /* 0x00005800011c7983 */ /* 0x000f620000300800 */
[----:B------:R-:W-:Y:S01]  /*8380*/  FMNMX.FTZ R2, R7, R0, !PT ;  /* 0x0000000007027209 */ /* 0x000fe20007810000 */
[----:B------:R-:W-:Y:S01]  /*8390*/  IMAD.MOV.U32 R17, RZ, RZ, R40 ;  /* 0x000000ffff117224 */ /* 0x000fe200078e0028 */
[----:B------:R-:W-:Y:S01]  /*83a0*/  FMNMX.FTZ R0, R155, R9, !PT ;  /* 0x000000099b007209 */ /* 0x000fe20007810000 */
[----:B------:R-:W5:Y:S01]  /*83b0*/  LDL.LU R18, [R1+0x4] ;  /* 0x0000040001127983 */ /* 0x000f620000300800 */
[----:B------:R-:W-:Y:S01]  /*83c0*/  FMNMX.FTZ R2, R8, R2, !PT ;  /* 0x0000000208027209 */ /* 0x000fe20007810000 */
[----:B------:R-:W-:Y:S01]  /*83d0*/  IMAD.MOV.U32 R40, RZ, RZ, R61 ;  /* 0x000000ffff287224 */ /* 0x000fe200078e003d */
[----:B------:R-:W-:-:S02]  /*83e0*/  FMNMX.FTZ R0, R10, R0, !PT ;  /* 0x000000000a007209 */ /* 0x000fc40007810000 */
[----:B------:R-:W-:Y:S02]  /*83f0*/  MOV R19, R41 ;  /* 0x0000002900137202 */ /* 0x000fe40000000f00 */
[----:B------:R-:W-:Y:S02]  /*8400*/  FMNMX.FTZ R0, R20, R0, !PT ;  /* 0x0000000014007209 */ /* 0x000fe40007810000 */
[----:B------:R-:W-:Y:S02]  /*8410*/  FMNMX.FTZ R2, R12, R2, !PT ;  /* 0x000000020c027209 */ /* 0x000fe40007810000 */
[----:B------:R-:W-:Y:S02]  /*8420*/  FMNMX.FTZ R0, R21, R0, !PT ;  /* 0x0000000015007209 */ /* 0x000fe40007810000 */
[----:B------:R-:W-:Y:S02]  /*8430*/  MOV R47, R67 ;  /* 0x00000043002f7202 */ /* 0x000fe40000000f00 */
[----:B------:R-:W-:-:S02]  /*8440*/  MOV R41, R65 ;  /* 0x0000004100297202 */ /* 0x000fc40000000f00 */
[----:B------:R-:W-:Y:S02]  /*8450*/  MOV R44, R15 ;  /* 0x0000000f002c7202 */ /* 0x000fe40000000f00 */
[----:B--2---:R-:W-:-:S04]  /*8460*/  FMNMX.FTZ R2, R34, R2, !PT ;  /* 0x0000000222027209 */ /* 0x004fc80007810000 */
[----:B---3--:R-:W-:Y:S02]  /*8470*/  FMNMX.FTZ R2, R43, R2, !PT ;  /* 0x000000022b027209 */ /* 0x008fe40007810000 */
[----:B----4-:R-:W-:-:S04]  /*8480*/  FMNMX.FTZ R0, R39, R0, !PT ;  /* 0x0000000027007209 */ /* 0x010fc80007810000 */
[----:B-----5:R-:W-:Y:S02]  /*8490*/  FMNMX.FTZ R0, R38, R0, !PT ;  /* 0x0000000026007209 */ /* 0x020fe40007810000 */
        /* <DEDUP_REMOVED lines=17> */
[----:B-1----:R-:W-:Y:S02]  /*85b0*/  FMNMX.FTZ R4, R207, R0, !PT ;  /* 0x00000000cf047209 */ /* 0x002fe40007810000 */
[----:B------:R-:W-:Y:S02]  /*85c0*/  FMNMX.FTZ R0, R204, R2, !PT ;  /* 0x00000002cc007209 */ /* 0x000fe40007810000 */
[----:B------:R-:W-:-:S03]  /*85d0*/  FMNMX.FTZ R4, R206, R4, !PT ;  /* 0x00000004ce047209 */ /* 0x000fc60007810000 */
[----:B------:R-:W1:Y:S04]  /*85e0*/  SHFL.BFLY PT, R2, R0, 0x2, 0x1f ;  /* 0x0c401f0000027f89 */ /* 0x000e6800000e0000 */
[----:B------:R-:W2:Y:S01]  /*85f0*/  SHFL.BFLY PT, R5, R4, 0x2, 0x1f ;  /* 0x0c401f0004057f89 */ /* 0x000ea200000e0000 */
[----:B-1----:R-:W-:Y:S02]  /*8600*/  FMNMX.FTZ R2, R0, R2, !PT ;  /* 0x0000000200027209 */ /* 0x002fe40007810000 */
[----:B--2---:R-:W-:-:S03]  /*8610*/  FMNMX.FTZ R0, R4, R5, !PT ;  /* 0x0000000504007209 */ /* 0x004fc60007810000 */
[----:B------:R-:W1:Y:S04]  /*8620*/  SHFL.BFLY PT, R5, R2, 0x1, 0x1f ;  /* 0x0c201f0002057f89 */ /* 0x000e6800000e0000 */
[----:B------:R-:W2:Y:S01]  /*8630*/  SHFL.BFLY PT, R4, R0, 0x1, 0x1f ;  /* 0x0c201f0000047f89 */ /* 0x000ea200000e0000 */
[----:B-1----:R-:W-:Y:S02]  /*8640*/  FMNMX.FTZ R46, R2, R5, !PT ;  /* 0x00000005022e7209 */ /* 0x002fe40007810000 */
[----:B------:R-:W-:Y:S02]  /*8650*/  FMNMX.FTZ R2, R154, R11, !PT ;  /* 0x0000000b9a027209 */ /* 0x000fe40007810000 */
[----:B--2---:R-:W-:Y:S02]  /*8660*/  FMNMX.FTZ R29, R0, R4, !PT ;  /* 0x00000004001d7209 */ /* 0x004fe40007810000 */
        /* <DEDUP_REMOVED lines=13> */
[----:B------:R-:W-:Y:S02]  /*8740*/  FSETP.NEU.FTZ.AND P1, PT, R46, -INF , PT ;  /* 0xff8000002e00780b */ /* 0x000fe40003f3d000 */
[----:B------:R-:W-:Y:S02]  /*8750*/  FMNMX.FTZ R2, R40, R2, !PT ;  /* 0x0000000228027209 */ /* 0x000fe40007810000 */
[----:B------:R-:W-:Y:S02]  /*8760*/  FMNMX.FTZ R0, R44, R0, !PT ;  /* 0x000000002c007209 */ /* 0x000fe40007810000 */
[----:B------:R-:W-:Y:S02]  /*8770*/  FSEL R4, R46, RZ, P1 ;  /* 0x000000ff2e047208 */ /* 0x000fe40000800000 */
[----:B------:R-:W-:Y:S02]  /*8780*/  FMNMX.FTZ R2, R17, R2, !PT ;  /* 0x0000000211027209 */ /* 0x000fe40007810000 */
[----:B------:R-:W-:-:S02]  /*8790*/  FMNMX.FTZ R0, R42, R0, !PT ;  /* 0x000000002a007209 */ /* 0x000fc40007810000 */
[----:B------:R-:W-:Y:S01]  /*87a0*/  FSETP.NEU.FTZ.AND P0, PT, R29, -INF , PT ;  /* 0xff8000001d00780b */ /* 0x000fe20003f1d000 */
[----:B------:R-:W-:Y:S01]  /*87b0*/  FADD.FTZ R5, R156, -R4 ;  /* 0x800000049c057221 */ /* 0x000fe20000010000 */
[----:B------:R-:W-:Y:S02]  /*87c0*/  FMNMX.FTZ R2, R19, R2, !PT ;  /* 0x0000000213027209 */ /* 0x000fe40007810000 */
[----:B------:R-:W-:Y:S02]  /*87d0*/  FMNMX.FTZ R0, R49, R0, !PT ;  /* 0x0000000031007209 */ /* 0x000fe40007810000 */
[----:B------:R-:W-:Y:S02]  /*87e0*/  FSEL R4, R29, RZ, P0 ;  /* 0x000000ff1d047208 */ /* 0x000fe40000000000 */
[----:B------:R-:W-:Y:S02]  /*87f0*/  FMNMX.FTZ R2, R243, R2, !PT ;  /* 0x00000002f3027209 */ /* 0x000fe40007810000 */
[----:B------:R-:W-:Y:S01]  /*8800*/  FMNMX.FTZ R0, R50, R0, !PT ;  /* 0x0000000032007209 */ /* 0x000fe20007810000 */
[----:B------:R-:W-:-:S02]  /*8810*/  FMUL.FTZ R5, R5, c[0x0][0x23c] ;  /* 0x00008f0005057a20 */ /* 0x000fc40000410000 */
[----:B------:R-:W-:Y:S01]  /*8820*/  FADD.FTZ R15, R155, -R4 ;  /* 0x800000049b0f7221 */ /* 0x000fe20000010000 */
[----:B------:R-:W-:Y:S02]  /*8830*/  FMNMX.FTZ R4, R247, R2, !PT ;  /* 0x00000002f7047209 */ /* 0x000fe40007810000 */
[----:B------:R-:W-:Y:S02]  /*8840*/  FMNMX.FTZ R2, R48, R0, !PT ;  /* 0x0000000030027209 */ /* 0x000fe40007810000 */
[----:B------:R-:W1:Y:S01]  /*8850*/  MUFU.EX2 R0, R5 ;  /* 0x0000000500007308 */ /* 0x000e620000000800 */
[----:B------:R-:W-:Y:S04]  /*8860*/  STL [R1+0x6c], R46 ;  /* 0x00006c2e01007387 */ /* 0x000fe80000100800 */
[----:B------:R2:W-:Y:S01]  /*8870*/  STL [R1+0x78], R29 ;  /* 0x0000781d01007387 */ /* 0x0005e20000100800 */
[----:B-1----:R-:W-:-:S03]  /*8880*/  FMUL.FTZ R52, R72, R0 ;  /* 0x0000000048347220 */ /* 0x002fc60000410000 */
[----:B------:R-:W3:Y:S01]  /*8890*/  LDL.LU R72, [R1+0x8] ;  /* 0x0000080001487983 */ /* 0x000ee20000300800 */
[-C--:B------:R-:W-:Y:S01]  /*88a0*/  FMUL.FTZ R53, R73, R0.reuse ;  /* 0x0000000049357220 */ /* 0x080fe20000410000 */
[----:B------:R-:W-:Y:S01]  /*88b0*/  MOV R73, R29 ;  /* 0x0000001d00497202 */ /* 0x000fe20000000f00 */
[----:B--2---:R-:W-:Y:S02]  /*88c0*/  FMUL.FTZ R29, R77, R0 ;  /* 0x000000004d1d7220 */ /* 0x004fe40000410000 */
[----:B------:R-:W2:Y:S01]  /*88d0*/  LDL.LU R77, [R1+0xc] ;  /* 0x00000c00014d7983 */ /* 0x000ea20000300800 */
[----:B------:R-:W-:Y:S01]  /*88e0*/  FMUL.FTZ R13, R46, c[0x0][0x23c] ;  /* 0x00008f002e0d7a20 */ /* 0x000fe20000410000 */
[----:B------:R-:W-:Y:S02]  /*88f0*/  FMNMX.FTZ R4, R219, R4, !PT ;  /* 0x00000004db047209 */ /* 0x000fe40007810000 */
[----:B------:R-:W-:Y:S02]  /*8900*/  FMNMX.FTZ R2, R245, R2, !PT ;  /* 0x00000002f5027209 */ /* 0x000fe40007810000 */
[----:B------:R-:W-:-:S02]  /*8910*/  FSEL R13, R13, RZ, P1 ;  /* 0x000000ff0d0d7208 */ /* 0x000fc40000800000 */
[----:B------:R-:W-:Y:S02]  /*8920*/  FMNMX.FTZ R4, R218, R4, !PT ;  /* 0x00000004da047209 */ /* 0x000fe40007810000 */
[----:B------:R-:W-:Y:S01]  /*8930*/  FMNMX.FTZ R5, R241, R2, !PT ;  /* 0x00000002f1057209 */ /* 0x000fe20007810000 */
[--C-:B------:R-:W-:Y:S01]  /*8940*/  FFMA.FTZ R6, R6, c[0x0][0x23c], -R13.reuse ;  /* 0x00008f0006067a23 */ /* 0x100fe2000001080d */
[----:B------:R-:W-:Y:S01]  /*8950*/  FMNMX.FTZ R2, R212, R4, !PT ;  /* 0x00000004d4027209 */ /* 0x000fe20007810000 */
[--C-:B------:R-:W-:Y:S01]  /*8960*/  FFMA.FTZ R7, R7, c[0x0][0x23c], -R13.reuse ;  /* 0x00008f0007077a23 */ /* 0x100fe2000001080d */
[----:B------:R-:W-:Y:S01]  /*8970*/  FMNMX.FTZ R5, R215, R5, !PT ;  /* 0x00000005d7057209 */ /* 0x000fe20007810000 */
[----:B------:R-:W1:Y:S01]  /*8980*/  MUFU.EX2 R155, R6 ;  /* 0x00000006009b7308 */ /* 0x000e620000000800 */
[----:B------:R-:W-:Y:S02]  /*8990*/  FMNMX.FTZ R2, R208, R2, !PT ;  /* 0x00000002d0027209 */ /* 0x000fe40007810000 */
[----:B------:R-:W-:Y:S01]  /*89a0*/  FMNMX.FTZ R5, R211, R5, !PT ;  /* 0x00000005d3057209 */ /* 0x000fe20007810000 */
[----:B------:R-:W-:-:S04]  /*89b0*/  FFMA.FTZ R4, R8, c[0x0][0x23c], -R13 ;  /* 0x00008f0008047a23 */ /* 0x000fc8000001080d */
[----:B------:R4:W-:Y:S01]  /*89c0*/  MUFU.EX2 R36, R7 ;  /* 0x0000000700247308 */ /* 0x0009e20000000800 */
[----:B------:R-:W-:Y:S01]  /*89d0*/  SHFL.BFLY PT, R8, R5, 0x2, 0x1f ;  /* 0x0c401f0005087f89 */ /* 0x000fe200000e0000 */
[----:B------:R-:W-:Y:S01]  /*89e0*/  FMUL.FTZ R56, R196, R0 ;  /* 0x00000000c4387220 */ /* 0x000fe20000410000 */
[----:B------:R-:W-:Y:S01]  /*89f0*/  MOV R33, R28 ;  /* 0x0000001c00217202 */ /* 0x000fe20000000f00 */
[----:B------:R-:W-:-:S04]  /*8a00*/  FMUL.FTZ R57, R197, R0 ;  /* 0x00000000c5397220 */ /* 0x000fc80000410000 */
[----:B------:R5:W-:Y:S01]  /*8a10*/  MUFU.EX2 R35, R4 ;  /* 0x0000000400237308 */ /* 0x000be20000000800 */
[----:B----4-:R-:W4:Y:S01]  /*8a20*/  SHFL.BFLY PT, R7, R2, 0x2, 0x1f ;  /* 0x0c401f0002077f89 */ /* 0x010f2200000e0000 */
[-C--:B------:R-:W-:Y:S02]  /*8a30*/  FMUL.FTZ R64, R172, R0.reuse ;  /* 0x00000000ac407220 */ /* 0x080fe40000410000 */
[-C--:B------:R-:W-:Y:S02]  /*8a40*/  FMUL.FTZ R65, R173, R0.reuse ;  /* 0x00000000ad417220 */ /* 0x080fe40000410000 */
[-C--:B------:R-:W-:Y:S02]  /*8a50*/  FMUL.FTZ R60, R188, R0.reuse ;  /* 0x00000000bc3c7220 */ /* 0x080fe40000410000 */
[----:B-----5:R-:W-:Y:S02]  /*8a60*/  FMUL.FTZ R4, R15, c[0x0][0x23c] ;  /* 0x00008f000f047a20 */ /* 0x020fe40000410000 */
[----:B------:R-:W-:-:S02]  /*8a70*/  FMUL.FTZ R61, R189, R0 ;  /* 0x00000000bd3d7220 */ /* 0x000fc40000410000 */
[-C--:B------:R-:W-:Y:S02]  /*8a80*/  FMUL.FTZ R196, R124, R0.reuse ;  /* 0x000000007cc47220 */ /* 0x080fe40000410000 */
[-C--:B------:R-:W-:Y:S02]  /*8a90*/  FMUL.FTZ R197, R125, R0.reuse ;  /* 0x000000007dc57220 */ /* 0x080fe40000410000 */
[-C--:B-1----:R-:W-:Y:S02]  /*8aa0*/  FFMA.FTZ R18, R18, R0.reuse, R155 ;  /* 0x0000000012127223 */ /* 0x082fe4000001009b */
[-C--:B------:R-:W-:Y:S02]  /*8ab0*/  FMUL.FTZ R164, R164, R0.reuse ;  /* 0x00000000a4a47220 */ /* 0x080fe40000410000 */
[-C--:B------:R-:W-:Y:S02]  /*8ac0*/  FMUL.FTZ R165, R165, R0.reuse ;  /* 0x00000000a5a57220 */ /* 0x080fe40000410000 */
[----:B------:R-:W-:-:S02]  /*8ad0*/  FMUL.FTZ R180, R180, R0 ;  /* 0x00000000b4b47220 */ /* 0x000fc40000410000 */
[-C--:B------:R-:W-:Y:S02]  /*8ae0*/  FMUL.FTZ R181, R181, R0.reuse ;  /* 0x00000000b5b57220 */ /* 0x080fe40000410000 */
[-C--:B------:R-:W-:Y:S02]  /*8af0*/  FMUL.FTZ R28, R76, R0.reuse ;  /* 0x000000004c1c7220 */ /* 0x080fe40000410000 */
[-C--:B------:R-:W-:Y:S02]  /*8b00*/  FMUL.FTZ R88, R88, R0.reuse ;  /* 0x0000000058587220 */ /* 0x080fe40000410000 */
        /* <DEDUP_REMOVED lines=15> */
[----:B------:R1:W5:Y:S01]  /*8c00*/  MUFU.EX2 R0, R4 ;  /* 0x0000000400007308 */ /* 0x0003620000000800 */
[----:B------:R-:W-:Y:S02]  /*8c10*/  FFMA.FTZ R6, R12, c[0x0][0x23c], -R13 ;  /* 0x00008f000c067a23 */ /* 0x000fe4000001080d */
[----:B-1----:R-:W-:-:S05]  /*8c20*/  FMUL.FTZ R4, R73, c[0x0][0x23c] ;  /* 0x00008f0049047a20 */ /* 0x002fca0000410000 */
[----:B------:R1:W-:Y:S01]  /*8c30*/  MUFU.EX2 R32, R6 ;  /* 0x0000000600207308 */ /* 0x0003e20000000800 */
[----:B------:R-:W-:Y:S02]  /*8c40*/  FSEL R12, R4, RZ, P0 ;  /* 0x000000ff040c7208 */ /* 0x000fe40000000000 */
[----:B----4-:R-:W-:Y:S02]  /*8c50*/  FMNMX.FTZ R4, R2, R7, !PT ;  /* 0x0000000702047209 */ /* 0x010fe40007810000 */
[----:B------:R-:W-:Y:S01]  /*8c60*/  FMNMX.FTZ R2, R5, R8, !PT ;  /* 0x0000000805027209 */ /* 0x000fe20007810000 */
[----:B-1----:R-:W-:-:S04]  /*8c70*/  FFMA.FTZ R6, R9, c[0x0][0x23c], -R12 ;  /* 0x00008f0009067a23 */ /* 0x002fc8000001080c */
[----:B------:R1:W3:Y:S01]  /*8c80*/  MUFU.EX2 R9, R6 ;  /* 0x0000000600097308 */ /* 0x0002e20000000800 */
[----:B------:R-:W-:Y:S04]  /*8c90*/  SHFL.BFLY PT, R5, R2, 0x1, 0x1f ;  /* 0x0c201f0002057f89 */ /* 0x000fe800000e0000 */
[----:B-1----:R-:W1:Y:S01]  /*8ca0*/  SHFL.BFLY PT, R6, R4, 0x1, 0x1f ;  /* 0x0c201f0004067f89 */ /* 0x002e6200000e0000 */
[----:B------:R-:W-:Y:S02]  /*8cb0*/  IMAD.MOV.U32 R15, RZ, RZ, R66 ;  /* 0x000000ffff0f7224 */ /* 0x000fe400078e0042 */
[-C--:B-----5:R-:W-:Y:S02]  /*8cc0*/  FMUL.FTZ R66, R174, R0.reuse ;  /* 0x00000000ae427220 */ /* 0x0a0fe40000410000 */
[----:B------:R-:W-:-:S02]  /*8cd0*/  FMUL.FTZ R58, R198, R0 ;  /* 0x00000000c63a7220 */ /* 0x000fc40000410000 */
[-C--:B------:R-:W-:Y:S02]  /*8ce0*/  FMUL.FTZ R59, R199, R0.reuse ;  /* 0x00000000c73b7220 */ /* 0x080fe40000410000 */
[----:B------:R-:W-:Y:S02]  /*8cf0*/  FFMA.FTZ R7, R10, c[0x0][0x23c], -R12 ;  /* 0x00008f000a077a23 */ /* 0x000fe4000001080c */
[-C--:B------:R-:W-:Y:S02]  /*8d00*/  FMUL.FTZ R67, R175, R0.reuse ;  /* 0x00000000af437220 */ /* 0x080fe40000410000 */
[-C--:B------:R-:W-:Y:S02]  /*8d10*/  FMUL.FTZ R62, R190, R0.reuse ;  /* 0x00000000be3e7220 */ /* 0x080fe40000410000 */
[-C--:B------:R-:W-:Y:S02]  /*8d20*/  FMUL.FTZ R63, R191, R0.reuse ;  /* 0x00000000bf3f7220 */ /* 0x080fe40000410000 */
[----:B------:R-:W-:-:S02]  /*8d30*/  FMUL.FTZ R174, R94, R0 ;  /* 0x000000005eae7220 */ /* 0x000fc40000410000 */
[-C--:B------:R-:W-:Y:S02]  /*8d40*/  FMUL.FTZ R198, R126, R0.reuse ;  /* 0x000000007ec67220 */ /* 0x080fe40000410000 */
[-C--:B------:R-:W-:Y:S02]  /*8d50*/  FMUL.FTZ R199, R127, R0.reuse ;  /* 0x000000007fc77220 */ /* 0x080fe40000410000 */
[----:B------:R-:W-:Y:S01]  /*8d60*/  FMUL.FTZ R166, R166, R0 ;  /* 0x00000000a6a67220 */ /* 0x000fe20000410000 */
[----:B-1----:R-:W-:Y:S01]  /*8d70*/  FMNMX.FTZ R200, R4, R6, !PT ;  /* 0x0000000604c87209 */ /* 0x002fe20007810000 */
        /* <DEDUP_REMOVED lines=21> */
[----:B------:R-:W-:Y:S01]  /*8ed0*/  FMUL.FTZ R203, R203, R0 ;  /* 0x00000000cbcb7220 */ /* 0x000fe20000410000 */
[----:B------:R-:W-:Y:S02]  /*8ee0*/  MOV R76, R15 ;  /* 0x0000000f004c7202 */ /* 0x000fe40000000f00 */
[----:B------:R-:W-:Y:S01]  /*8ef0*/  MUFU.EX2 R15, R7 ;  /* 0x00000007000f7308 */ /* 0x000fe20000000800 */
[----:B------:R-:W-:Y:S01]  /*8f00*/  FMNMX.FTZ R75, R2, R5, !PT ;  /* 0x00000005024b7209 */ /* 0x000fe20007810000 */
[C---:B------:R-:W-:Y:S01]  /*8f10*/  FMUL.FTZ R2, R200.reuse, c[0x0][0x23c] ;  /* 0x00008f00c8027a20 */ /* 0x040fe20000410000 */
[----:B------:R-:W-:-:S04]  /*8f20*/  FSETP.NEU.FTZ.AND P0, PT, R200, -INF , PT ;  /* 0xff800000c800780b */ /* 0x000fc80003f1d000 */
[----:B------:R-:W-:-:S05]  /*8f30*/  FSEL R2, R2, RZ, P0 ;  /* 0x000000ff02027208 */ /* 0x000fca0000000000 */
[----:B------:R-:W-:-:S04]  /*8f40*/  FFMA.FTZ R4, R11, c[0x0][0x23c], -R2 ;  /* 0x00008f000b047a23 */ /* 0x000fc80000010802 */
[----:B------:R-:W-:Y:S01]  /*8f50*/  MUFU.EX2 R6, R4 ;  /* 0x0000000400067308 */ /* 0x000fe20000000800 */
[----:B------:R-:W-:Y:S01]  /*8f60*/  MOV R109, R41 ;  /* 0x00000029006d7202 */ /* 0x000fe20000000f00 */
[----:B---3--:R-:W-:Y:S02]  /*8f70*/  FFMA.FTZ R94, R72, R0, R9 ;  /* 0x00000000485e7223 */ /* 0x008fe40000010009 */
[----:B------:R-:W-:-:S04]  /*8f80*/  FFMA.FTZ R0, R20, c[0x0][0x23c], -R12 ;  /* 0x00008f0014007a23 */ /* 0x000fc8000001080c */
[----:B------:R1:W-:Y:S01]  /*8f90*/  MUFU.EX2 R7, R0 ;  /* 0x0000000000077308 */ /* 0x0003e20000000800 */
[----:B------:R-:W-:Y:S01]  /*8fa0*/  MOV R72, R34 ;  /* 0x0000002200487202 */ /* 0x000fe20000000f00 */
[----:B-1----:R-:W-:-:S06]  /*8fb0*/  FFMA.FTZ R0, R21, c[0x0][0x23c], -R12 ;  /* 0x00008f0015007a23 */ /* 0x002fcc000001080c */
[----:B------:R1:W-:Y:S02]  /*8fc0*/  MUFU.EX2 R34, R0 ;  /* 0x0000000000227308 */ /* 0x0003e40000000800 */
[----:B-1----:R-:W-:Y:S02]  /*8fd0*/  FSEL R0, R200, RZ, P0 ;  /* 0x000000ffc8007208 */ /* 0x002fe40000000000 */
[----:B------:R-:W-:-:S03]  /*8fe0*/  FSETP.NEU.FTZ.AND P0, PT, R75, -INF , PT ;  /* 0xff8000004b00780b */ /* 0x000fc60003f1d000 */
[----:B------:R-:W-:-:S04]  /*8ff0*/  FADD.FTZ R0, R154, -R0 ;  /* 0x800000009a007221 */ /* 0x000fc80000010000 */
[----:B------:R-:W-:Y:S01]  /*9000*/  FMUL.FTZ R4, R0, c[0x0][0x23c] ;  /* 0x00008f0000047a20 */ /* 0x000fe20000410000 */
[----:B------:R-:W-:-:S05]  /*9010*/  FSEL R0, R75, RZ, P0 ;  /* 0x000000ff4b007208 */ /* 0x000fca0000000000 */
[----:B------:R-:W-:Y:S02]  /*9020*/  FADD.FTZ R5, R3, -R0 ;  /* 0x8000000003057221 */ /* 0x000fe40000010000 */
[----:B------:R-:W-:Y:S01]  /*9030*/  FMUL.FTZ R0, R75, c[0x0][0x23c] ;  /* 0x00008f004b007a20 */ /* 0x000fe20000410000 */
[----:B------:R-:W2:Y:S01]  /*9040*/  MUFU.EX2 R4, R4 ;  /* 0x0000000400047308 */ /* 0x000ea20000000800 */
[----:B------:R-:W-:-:S03]  /*9050*/  FFMA.FTZ R3, R22, c[0x0][0x23c], -R2 ;  /* 0x00008f0016037a23 */ /* 0x000fc60000010802 */
[----:B------:R-:W-:-:S04]  /*9060*/  FSEL R0, R0, RZ, P0 ;  /* 0x000000ff00007208 */ /* 0x000fc80000000000 */
[----:B------:R1:W-:Y:S01]  /*9070*/  MUFU.EX2 R108, R3 ;  /* 0x00000003006c7308 */ /* 0x0003e20000000800 */
[----:B------:R-:W-:Y:S01]  /*9080*/  MOV R10, R36 ;  /* 0x00000024000a7202 */ /* 0x000fe20000000f00 */
[----:B-1----:R-:W-:Y:S02]  /*9090*/  FMUL.FTZ R3, R5, c[0x0][0x23c] ;  /* 0x00008f0005037a20 */ /* 0x002fe40000410000 */
[----:B------:R-:W-:-:S04]  /*90a0*/  FFMA.FTZ R5, R14, c[0x0][0x23c], -R0 ;  /* 0x00008f000e057a23 */ /* 0x000fc80000010800 */
[----:B------:R-:W1:Y:S01]  /*90b0*/  MUFU.EX2 R3, R3 ;  /* 0x0000000300037308 */ /* 0x000e620000000800 */
[----:B--2---:R-:W-:Y:S02]  /*90c0*/  FFMA.FTZ R93, R77, R4, R6 ;  /* 0x000000044d5d7223 */ /* 0x004fe40000010006 */
[----:B------:R-:W-:-:S05]  /*90d0*/  IMAD.MOV.U32 R77, RZ, RZ, R40 ;  /* 0x000000ffff4d7224 */ /* 0x000fca00078e0028 */
[----:B------:R-:W2:Y:S01]  /*90e0*/  MUFU.EX2 R5, R5 ;  /* 0x0000000500057308 */ /* 0x000ea20000000800 */
[----:B------:R-:W-:Y:S01]  /*90f0*/  FMUL.FTZ R40, R128, R4 ;  /* 0x0000000480287220 */ /* 0x000fe20000410000 */
[----:B------:R-:W-:Y:S01]  /*9100*/  MOV R21, R18 ;  /* 0x0000001200157202 */ /* 0x000fe20000000f00 */
[-C--:B------:R-:W-:Y:S01]  /*9110*/  FMUL.FTZ R41, R129, R4.reuse ;  /* 0x0000000481297220 */ /* 0x080fe20000410000 */
[----:B------:R-:W-:Y:S01]  /*9120*/  MOV R129, R17 ;  /* 0x0000001100817202 */ /* 0x000fe20000000f00 */
[----:B------:R-:W-:Y:S01]  /*9130*/  FMUL.FTZ R36, R132, R4 ;  /* 0x0000000484247220 */ /* 0x000fe20000410000 */
[----:B------:R-:W-:Y:S01]  /*9140*/  MOV R128, R16 ;  /* 0x0000001000807202 */ /* 0x000fe20000000f00 */
[----:B------:R-:W-:Y:S02]  /*9150*/  IMAD.MOV.U32 R132, RZ, RZ, R19 ;  /* 0x000000ffff847224 */ /* 0x000fe400078e0013 */
[----:B------:R-:W-:Y:S01]  /*9160*/  IMAD.MOV.U32 R92, RZ, RZ, R76 ;  /* 0x000000ffff5c7224 */ /* 0x000fe200078e004c */
[----:B------:R-:W3:Y:S01]  /*9170*/  LDSM.16.MT88.4 R16, [R221+0xc000] ;  /* 0x00c00000dd10783b */ /* 0x000ee20000004200 */
[----:B------:R-:W-:Y:S01]  /*9180*/  IMAD.MOV.U32 R74, RZ, RZ, R32 ;  /* 0x000000ffff4a7224 */ /* 0x000fe200078e0020 */
[----:B------:R-:W-:Y:S01]  /*9190*/  MOV R22, R10 ;  /* 0x0000000a00167202 */ /* 0x000fe20000000f00 */
[----:B------:R-:W-:Y:S01]  /*91a0*/  IMAD.MOV.U32 R10, RZ, RZ, R92 ;  /* 0x000000ffff0a7224 */ /* 0x000fe200078e005c */
[----:B------:R-:W-:Y:S01]  /*91b0*/  MOV R95, R51 ;  /* 0x00000033005f7202 */ /* 0x000fe20000000f00 */
[----:B-1----:R-:W-:Y:S01]  /*91c0*/  FMUL.FTZ R51, R147, R3 ;  /* 0x0000000393337220 */ /* 0x002fe20000410000 */
[----:B------:R-:W-:Y:S01]  /*91d0*/  MOV R92, R33 ;  /* 0x00000021005c7202 */ /* 0x000fe20000000f00 */
[----:B------:R-:W-:Y:S01]  /*91e0*/  FMUL.FTZ R32, R148, R4 ;  /* 0x0000000494207220 */ /* 0x000fe20000410000 */
[----:B------:R-:W-:Y:S01]  /*91f0*/  MOV R148, R74 ;  /* 0x0000004a00947202 */ /* 0x000fe20000000f00 */
[----:B------:R-:W-:Y:S01]  /*9200*/  IMAD.MOV.U32 R147, RZ, RZ, R34 ;  /* 0x000000ffff937224 */ /* 0x000fe200078e0022 */
[----:B------:R-:W-:Y:S01]  /*9210*/  MOV R78, R73 ;  /* 0x00000049004e7202 */ /* 0x000fe20000000f00 */
[----:B------:R-:W-:Y:S01]  /*9220*/  IMAD.MOV.U32 R143, RZ, RZ, R156 ;  /* 0x000000ffff8f7224 */ /* 0x000fe200078e009c */
[----:B------:R-:W-:Y:S01]  /*9230*/  MOV R79, R72 ;  /* 0x00000048004f7202 */ /* 0x000fe20000000f00 */
[----:B------:R-:W-:Y:S01]  /*9240*/  FMUL.FTZ R34, R150, R3 ;  /* 0x0000000396227220 */ /* 0x000fe20000410000 */
[----:B------:R-:W-:Y:S01]  /*9250*/  MOV R142, R47 ;  /* 0x0000002f008e7202 */ /* 0x000fe20000000f00 */
[----:B------:R-:W-:Y:S01]  /*9260*/  IMAD.MOV.U32 R111, RZ, RZ, R46 ;  /* 0x000000ffff6f7224 */ /* 0x000fe200078e002e */
[----:B------:R-:W-:Y:S01]  /*9270*/  MOV R110, R50 ;  /* 0x00000032006e7202 */ /* 0x000fe20000000f00 */
[----:B------:R-:W-:Y:S01]  /*9280*/  IMAD.MOV.U32 R74, RZ, RZ, R39 ;  /* 0x000000ffff4a7224 */ /* 0x000fe200078e0027 */
[----:B------:R-:W-:Y:S01]  /*9290*/  MOV R156, R43 ;  /* 0x0000002b009c7202 */ /* 0x000fe20000000f00 */
[-C--:B------:R-:W-:Y:S01]  /*92a0*/  FMUL.FTZ R162, R162, R3.reuse ;  /* 0x00000003a2a27220 */ /* 0x080fe20000410000 */
[----:B------:R-:W-:Y:S01]  /*92b0*/  MOV R73, R38 ;  /* 0x0000002600497202 */ /* 0x000fe20000000f00 */
[-C--:B------:R-:W-:Y:S01]  /*92c0*/  FMUL.FTZ R163, R163, R3.reuse ;  /* 0x00000003a3a37220 */ /* 0x080fe20000410000 */
[----:B------:R-:W-:Y:S01]  /*92d0*/  MOV R72, R42 ;  /* 0x0000002a00487202 */ /* 0x000fe20000000f00 */
[----:B------:R-:W-:Y:S01]  /*92e0*/  FMUL.FTZ R170, R170, R3 ;  /* 0x00000003aaaa7220 */ /* 0x000fe20000410000 */
[----:B------:R-:W-:Y:S01]  /*92f0*/  MOV R150, R35 ;  /* 0x0000002300967202 */ /* 0x000fe20000000f00 */
        /* <DEDUP_REMOVED lines=27> */
[----:B--2---:R-:W-:Y:S02]  /*94b0*/  FFMA.FTZ R92, R92, R3, R5 ;  /* 0x000000035c5c7223 */ /* 0x004fe40000010005 */
[----:B------:R-:W-:-:S04]  /*94c0*/  FFMA.FTZ R3, R152, c[0x0][0x23c], -R2 ;  /* 0x00008f0098037a23 */ /* 0x000fc80000010802 */
[----:B------:R1:W-:Y:S01]  /*94d0*/  MUFU.EX2 R102, R3 ;  /* 0x0000000300667308 */ /* 0x0003e20000000800 */
[----:B------:R-:W-:Y:S01]  /*94e0*/  MOV R154, R95 ;  /* 0x0000005f009a7202 */ /* 0x000fe20000000f00 */
[----:B------:R-:W-:Y:S01]  /*94f0*/  IMAD.MOV.U32 R141, RZ, RZ, R48 ;  /* 0x000000ffff8d7224 */ /* 0x000fe200078e0030 */
[----:B------:R-:W-:Y:S01]  /*9500*/  MOV R201, R49 ;  /* 0x0000003100c97202 */ /* 0x000fe20000000f00 */
[-C--:B------:R-:W-:Y:S01]  /*9510*/  FMUL.FTZ R160, R160, R4.reuse ;  /* 0x00000004a0a07220 */ /* 0x080fe20000410000 */
[----:B------:R-:W-:Y:S01]  /*9520*/  MOV R8, R45 ;  /* 0x0000002d00087202 */ /* 0x000fe20000000f00 */
[----:B------:R-:W-:Y:S01]  /*9530*/  FMUL.FTZ R161, R161, R4 ;  /* 0x00000004a1a17220 */ /* 0x000fe20000410000 */
[----:B------:R-:W-:Y:S01]  /*9540*/  MOV R140, R44 ;  /* 0x0000002c008c7202 */ /* 0x000fe20000000f00 */
[----:B-1----:R-:W-:-:S04]  /*9550*/  FFMA.FTZ R3, R158, c[0x0][0x23c], -R0 ;  /* 0x00008f009e037a23 */ /* 0x002fc80000010800 */
[----:B------:R1:W-:Y:S01]  /*9560*/  MUFU.EX2 R95, R3 ;  /* 0x00000003005f7308 */ /* 0x0003e20000000800 */
[----:B------:R-:W-:Y:S01]  /*9570*/  MOV R76, R37 ;  /* 0x00000025004c7202 */ /* 0x000fe20000000f00 */
[-C--:B------:R-:W-:Y:S02]  /*9580*/  FMUL.FTZ R168, R168, R4.reuse ;  /* 0x00000004a8a87220 */ /* 0x080fe40000410000 */
[-C--:B------:R-:W-:Y:S02]  /*9590*/  FMUL.FTZ R169, R169, R4.reuse ;  /* 0x00000004a9a97220 */ /* 0x080fe40000410000 */
[-C--:B------:R-:W-:Y:S02]  /*95a0*/  FMUL.FTZ R176, R176, R4.reuse ;  /* 0x00000004b0b07220 */ /* 0x080fe40000410000 */
[-C--:B------:R-:W-:Y:S02]  /*95b0*/  FMUL.FTZ R177, R177, R4.reuse ;  /* 0x00000004b1b17220 */ /* 0x080fe40000410000 */
[----:B------:R-:W-:-:S02]  /*95c0*/  FMUL.FTZ R184, R184, R4 ;  /* 0x00000004b8b87220 */ /* 0x000fc40000410000 */
[-C--:B------:R-:W-:Y:S02]  /*95d0*/  FMUL.FTZ R185, R185, R4.reuse ;  /* 0x00000004b9b97220 */ /* 0x080fe40000410000 */
[----:B-1----:R-:W-:Y:S02]  /*95e0*/  FFMA.FTZ R3, R157, c[0x0][0x23c], -R0 ;  /* 0x00008f009d037a23 */ /* 0x002fe40000010800 */
[-C--:B------:R-:W-:Y:S02]  /*95f0*/  FMUL.FTZ R192, R192, R4.reuse ;  /* 0x00000004c0c07220 */ /* 0x080fe40000410000 */
[-C--:B------:R-:W-:Y:S01]  /*9600*/  FMUL.FTZ R193, R193, R4.reuse ;  /* 0x00000004c1c17220 */ /* 0x080fe20000410000 */
[----:B------:R1:W2:Y:S01]  /*9610*/  MUFU.EX2 R103, R3 ;  /* 0x0000000300677308 */ /* 0x0002a20000000800 */
        /* <DEDUP_REMOVED lines=17> */
[----:B------:R-:W-:Y:S02]  /*9730*/  FMUL.FTZ R33, R149, R4 ;  /* 0x0000000495217220 */ /* 0x000fe40000410000 */
[----:B------:R-:W-:Y:S02]  /*9740*/  FFMA.FTZ R4, R27, c[0x0][0x23c], -R2 ;  /* 0x00008f001b047a23 */ /* 0x000fe40000010802 */
[----:B-1----:R-:W-:Y:S01]  /*9750*/  FFMA.FTZ R3, R153, c[0x0][0x23c], -R0 ;  /* 0x00008f0099037a23 */ /* 0x002fe20000010800 */
[----:B------:R-:W-:Y:S01]  /*9760*/  MOV R151, R7 ;  /* 0x0000000700977202 */ /* 0x000fe20000000f00 */
[----:B------:R1:W4:Y:S01]  /*9770*/  MUFU.EX2 R146, R4 ;  /* 0x0000000400927308 */ /* 0x0003220000000800 */
[----:B------:R-:W-:Y:S01]  /*9780*/  MOV R20, R202 ;  /* 0x000000ca00147202 */ /* 0x000fe20000000f00 */
[----:B------:R-:W-:Y:S01]  /*9790*/  IMAD.MOV.U32 R101, RZ, RZ, R10 ;  /* 0x000000ffff657224 */ /* 0x000fe200078e000a */
[----:B------:R-:W-:-:S02]  /*97a0*/  MOV R202, R8 ;  /* 0x0000000800ca7202 */ /* 0x000fc40000000f00 */
[----:B------:R-:W-:-:S03]  /*97b0*/  F2FP.BF16.PACK_AB R8, R22, R155 ;  /* 0x0000009b1608723e */ /* 0x000fc600000010ff */
[----:B------:R-:W5:Y:S01]  /*97c0*/  MUFU.EX2 R144, R3 ;  /* 0x0000000300907308 */ /* 0x000f620000000800 */
[----:B------:R-:W-:Y:S02]  /*97d0*/  F2FP.BF16.PACK_AB R9, R15, R9 ;  /* 0x000000090f09723e */ /* 0x000fe400000010ff */
[----:B------:R-:W-:Y:S02]  /*97e0*/  F2FP.BF16.PACK_AB R10, R148, R150 ;  /* 0x00000096940a723e */ /* 0x000fe400000010ff */
[----:B------:R-:W-:Y:S01]  /*97f0*/  F2FP.BF16.PACK_AB R11, R147, R151 ;  /* 0x00000097930b723e */ /* 0x000fe200000010ff */
[----:B------:R-:W-:Y:S01]  /*9800*/  IMAD.MOV.U32 R7, RZ, RZ, R203 ;  /* 0x000000ffff077224 */ /* 0x000fe200078e00cb */
[----:B------:R-:W-:Y:S02]  /*9810*/  MOV R100, R79 ;  /* 0x0000004f00647202 */ /* 0x000fe40000000f00 */
[----:B------:R-:W-:Y:S02]  /*9820*/  MOV R14, R78 ;  /* 0x0000004e000e7202 */ /* 0x000fe40000000f00 */
[----:B------:R-:W-:-:S02]  /*9830*/  MOV R203, R77 ;  /* 0x0000004d00cb7202 */ /* 0x000fc40000000f00 */
[----:B------:R-:W-:Y:S02]  /*9840*/  MOV R133, R76 ;  /* 0x0000004c00857202 */ /* 0x000fe40000000f00 */
[----:B---3--:R-:W-:Y:S01]  /*9850*/  HMMA.16816.F32.BF16 R76, R8, R16, R164 ;  /* 0x00000010084c723c */ /* 0x008fe200000418a4 */
[----:B-1----:R-:W-:Y:S01]  /*9860*/  F2FP.BF16.PACK_AB R4, R108, R6 ;  /* 0x000000066c04723e */ /* 0x002fe200000010ff */
[----:B------:R-:W-:-:S05]  /*9870*/  IMAD.MOV.U32 R155, RZ, RZ, R7 ;  /* 0x000000ffff9b7224 */ /* 0x000fca00078e0007 */
[----:B--2---:R-:W-:Y:S01]  /*9880*/  IMAD.MOV.U32 R164, RZ, RZ, R103 ;  /* 0x000000ffffa47224 */ /* 0x004fe200078e0067 */
[----:B------:R-:W-:Y:S02]  /*9890*/  MOV R167, R102 ;  /* 0x0000006600a77202 */ /* 0x000fe40000000f00 */
[----:B------:R-:W-:Y:S02]  /*98a0*/  F2FP.BF16.PACK_AB R5, R95, R5 ;  /* 0x000000055f05723e */ /* 0x000fe400000010ff */
[----:B----4-:R-:W-:Y:S02]  /*98b0*/  F2FP.BF16.PACK_AB R6, R146, R167 ;  /* 0x000000a79206723e */ /* 0x010fe400000010ff */
[----:B-----5:R-:W-:Y:S01]  /*98c0*/  F2FP.BF16.PACK_AB R7, R144, R164 ;  /* 0x000000a49007723e */ /* 0x020fe200000010ff */
[----:B------:R-:W-:Y:S08]  /*98d0*/  HMMA.16816.F32.BF16 R64, R8, R18, R64 ;  /* 0x000000120840723c */ /* 0x000ff00000041840 */
[C---:B------:R-:W-:Y:S08]  /*98e0*/  HMMA.16816.F32.BF16 R160, R4.reuse, R16, R160 ;  /* 0x0000001004a0723c */ /* 0x040ff000000418a0 */
[----:B------:R-:W-:Y:S01]  /*98f0*/  HMMA.16816.F32.BF16 R168, R4, R18, R168 ;  /* 0x0000001204a8723c */ /* 0x000fe200000418a8 */
[----:B------:R-:W1:Y:S01]  /*9900*/  LDSM.16.MT88.4 R16, [R222+0xc000] ;  /* 0x00c00000de10783b */ /* 0x000e620000004200 */
[----:B------:R-:W-:-:S02]  /*9910*/  MOV R153, R154 ;  /* 0x0000009a00997202 */ /* 0x000fc40000000f00 */
[----:B------:R-:W-:Y:S01]  /*9920*/  MOV R154, R20 ;  /* 0x00000014009a7202 */ /* 0x000fe20000000f00 */
[----:B------:R-:W-:Y:S01]  /*9930*/  STL [R1+0x68], R200 ;  /* 0x000068c801007387 */ /* 0x000fe20000100800 */
[----:B------:R-:W-:Y:S01]  /*9940*/  MOV R149, R75 ;  /* 0x0000004b00957202 */ /* 0x000fe20000000f00 */
[----:B------:R-:W-:Y:S01]  /*9950*/  IMAD.MOV.U32 R20, RZ, RZ, R72 ;  /* 0x000000ffff147224 */ /* 0x000fe200078e0048 */
[----:B------:R-:W-:Y:S01]  /*9960*/  MOV R157, R74 ;  /* 0x0000004a009d7202 */ /* 0x000fe20000000f00 */
[----:B------:R1:W-:Y:S01]  /*9970*/  STL [R1+0x64], R75 ;  /* 0x0000644b01007387 */ /* 0x0003e20000100800 */
[----:B------:R-:W-:Y:S02]  /*9980*/  MOV R158, R73 ;  /* 0x00000049009e7202 */ /* 0x000fe40000000f00 */
        /* <DEDUP_REMOVED lines=10> */
[----:B------:R-:W-:Y:S01]  /*9a30*/  MOV R145, R129 ;  /* 0x0000008100917202 */ /* 0x000fe20000000f00 */
[----:B------:R-:W-:Y:S01]  /*9a40*/  IMAD.MOV.U32 R135, RZ, RZ, R110 ;  /* 0x000000ffff877224 */ /* 0x000fe200078e006e */
[----:B------:R-:W-:Y:S01]  /*9a50*/  MOV R134, R128 ;  /* 0x0000008000867202 */ /* 0x000fe20000000f00 */
[----:B------:R-:W-:Y:S01]  /*9a60*/  IMAD.MOV.U32 R183, RZ, RZ, R108 ;  /* 0x000000ffffb77224 */ /* 0x000fe200078e006c */
[----:B------:R-:W-:-:S02]  /*9a70*/  MOV R152, R143 ;  /* 0x0000008f00987202 */ /* 0x000fc40000000f00 */
[----:B------:R-:W-:Y:S02]  /*9a80*/  MOV R165, R142 ;  /* 0x0000008e00a57202 */ /* 0x000fe40000000f00 */
[----:B------:R-:W-:Y:S02]  /*9a90*/  MOV R166, R111 ;  /* 0x0000006f00a67202 */ /* 0x000fe40000000f00 */
[----:B------:R-:W-:Y:S02]  /*9aa0*/  MOV R180, R141 ;  /* 0x0000008d00b47202 */ /* 0x000fe40000000f00 */
[----:B------:R-:W-:Y:S02]  /*9ab0*/  MOV R181, R140 ;  /* 0x0000008c00b57202 */ /* 0x000fe40000000f00 */
[----:B------:R-:W-:Y:S01]  /*9ac0*/  MOV R182, R109 ;  /* 0x0000006d00b67202 */ /* 0x000fe20000000f00 */
[-C--:B-1----:R-:W-:Y:S08]  /*9ad0*/  HMMA.16816.F32.BF16 R140, R8, R16.reuse, R28 ;  /* 0x00000010088c723c */ /* 0x082ff0000004181c */
[C---:B------:R-:W-:Y:S08]  /*9ae0*/  HMMA.16816.F32.BF16 R80, R4.reuse, R16, R80 ;  /* 0x000000100450723c */ /* 0x040ff00000041850 */
[-C--:B------:R-:W-:Y:S08]  /*9af0*/  HMMA.16816.F32.BF16 R108, R4, R18.reuse, R84 ;  /* 0x00000012046c723c */ /* 0x080ff00000041854 */
[----:B------:R-:W-:Y:S01]  /*9b00*/  HMMA.16816.F32.BF16 R128, R8, R18, R88 ;  /* 0x000000120880723c */ /* 0x000fe20000041858 */
[----:B------:R-:W1:Y:S01]  /*9b10*/  LDSM.16.MT88.4 R16, [R221+0xe000] ;  /* 0x00e00000dd10783b */ /* 0x000e620000004200 */
[----:B------:R-:W-:Y:S01]  /*9b20*/  IMAD.MOV.U32 R27, RZ, RZ, R101 ;  /* 0x000000ffff1b7224 */ /* 0x000fe200078e0065 */
[----:B------:R-:W-:-:S05]  /*9b30*/  MOV R3, R100 ;  /* 0x0000006400037202 */ /* 0x000fca0000000f00 */
[-C--:B-1----:R-:W-:Y:S08]  /*9b40*/  HMMA.16816.F32.BF16 R100, R8, R16.reuse, R172 ;  /* 0x000000100864723c */ /* 0x082ff000000418ac */
[C---:B------:R-:W-:Y:S08]  /*9b50*/  HMMA.16816.F32.BF16 R96, R4.reuse, R16, R96 ;  /* 0x000000100460723c */ /* 0x040ff00000041860 */
[-C--:B------:R-:W-:Y:S08]  /*9b60*/  HMMA.16816.F32.BF16 R44, R4, R18.reuse, R44 ;  /* 0x00000012042c723c */ /* 0x080ff0000004182c */
[----:B------:R-:W-:Y:S01]  /*9b70*/  HMMA.16816.F32.BF16 R28, R8, R18, R104 ;  /* 0x00000012081c723c */ /* 0x000fe20000041868 */
[----:B------:R-:W1:Y:S01]  /*9b80*/  LDSM.16.MT88.4 R16, [R222+0xe000] ;  /* 0x00e00000de10783b */ /* 0x000e620000004200 */
[----:B------:R-:W-:-:S02]  /*9b90*/  MOV R174, R27 ;  /* 0x0000001b00ae7202 */ /* 0x000fc40000000f00 */
[----:B------:R-:W-:Y:S01]  /*9ba0*/  MOV R172, R165 ;  /* 0x000000a500ac7202 */ /* 0x000fe20000000f00 */
[----:B------:R-:W-:Y:S01]  /*9bb0*/  IMAD.MOV.U32 R165, RZ, RZ, R200 ;  /* 0x000000ffffa57224 */ /* 0x000fe200078e00c8 */
[----:B------:R-:W-:Y:S01]  /*9bc0*/  MOV R27, R134 ;  /* 0x00000086001b7202 */ /* 0x000fe20000000f00 */
[----:B------:R-:W-:Y:S01]  /*9bd0*/  IMAD.MOV.U32 R106, RZ, RZ, R133 ;  /* 0x000000ffff6a7224 */ /* 0x000fe200078e0085 */
[----:B------:R-:W-:Y:S02]  /*9be0*/  MOV R104, R203 ;  /* 0x000000cb00687202 */ /* 0x000fe40000000f00 */
[----:B------:R-:W-:Y:S02]  /*9bf0*/  MOV R134, R202 ;  /* 0x000000ca00867202 */ /* 0x000fe40000000f00 */
[----:B------:R-:W-:Y:S02]  /*9c00*/  MOV R133, R201 ;  /* 0x000000c900857202 */ /* 0x000fe40000000f00 */
[-C--:B-1----:R-:W-:Y:S08]  /*9c10*/  HMMA.16816.F32.BF16 R200, R8, R16.reuse, R188 ;  /* 0x0000001008c8723c */ /* 0x082ff000000418bc */
[C---:B------:R-:W-:Y:S08]  /*9c20*/  HMMA.16816.F32.BF16 R88, R4.reuse, R16, R112 ;  /* 0x000000100458723c */ /* 0x040ff00000041870 */
[-C--:B------:R-:W-:Y:S08]  /*9c30*/  HMMA.16816.F32.BF16 R84, R4, R18.reuse, R116 ;  /* 0x000000120454723c */ /* 0x080ff00000041874 */
[----:B------:R-:W-:Y:S01]  /*9c40*/  HMMA.16816.F32.BF16 R188, R8, R18, R120 ;  /* 0x0000001208bc723c */ /* 0x000fe20000041878 */
[----:B------:R-:W1:Y:S01]  /*9c50*/  LDSM.16.MT88.4 R16, [R224+0xe000] ;  /* 0x00e00000e010783b */ /* 0x000e620000004200 */
[----:B------:R-:W-:Y:S01]  /*9c60*/  MOV R173, R180 ;  /* 0x000000b400ad7202 */ /* 0x000fe20000000f00 */
[----:B------:R-:W-:Y:S01]  /*9c70*/  IMAD.MOV.U32 R175, RZ, RZ, R183 ;  /* 0x000000ffffaf7224 */ /* 0x000fe200078e00b7 */
[----:B------:R-:W-:-:S02]  /*9c80*/  MOV R107, R181 ;  /* 0x000000b5006b7202 */ /* 0x000fc40000000f00 */
[----:B------:R-:W-:Y:S02]  /*9c90*/  MOV R105, R182 ;  /* 0x000000b600697202 */ /* 0x000fe40000000f00 */
[-C--:B-1----:R-:W-:Y:S08]  /*9ca0*/  HMMA.16816.F32.BF16 R196, R8, R16.reuse, R196 ;  /* 0x0000001008c4723c */ /* 0x082ff000000418c4 */
[C---:B------:R-:W-:Y:S08]  /*9cb0*/  HMMA.16816.F32.BF16 R40, R4.reuse, R16, R40 ;  /* 0x000000100428723c */ /* 0x040ff00000041828 */
[-C--:B------:R-:W-:Y:S08]  /*9cc0*/  HMMA.16816.F32.BF16 R36, R4, R18.reuse, R36 ;  /* 0x000000120424723c */ /* 0x080ff00000041824 */
[----:B------:R-:W-:Y:S01]  /*9cd0*/  HMMA.16816.F32.BF16 R180, R8, R18, R136 ;  /* 0x0000001208b4723c */ /* 0x000fe20000041888 */
[----:B------:R-:W1:Y:S01]  /*9ce0*/  LDSM.16.MT88.4 R16, [R223+0xe000] ;  /* 0x00e00000df10783b */ /* 0x000e620000004200 */
[----:B------:R-:W-:Y:S01]  /*9cf0*/  MOV R114, R156 ;  /* 0x0000009c00727202 */ /* 0x000fe20000000f00 */
[----:B------:R-:W-:Y:S01]  /*9d00*/  FFMA.FTZ R3, R3, c[0x0][0x23c], -R13 ;  /* 0x00008f0003037a23 */ /* 0x000fe2000001080d */
[----:B------:R-:W-:Y:S01]  /*9d10*/  MOV R112, R157 ;  /* 0x0000009d00707202 */ /* 0x000fe20000000f00 */
[----:B------:R-:W-:Y:S01]  /*9d20*/  IMAD.MOV.U32 R115, RZ, RZ, R159 ;  /* 0x000000ffff737224 */ /* 0x000fe200078e009f */
[----:B------:R-:W-:-:S02]  /*9d30*/  MOV R113, R158 ;  /* 0x0000009e00717202 */ /* 0x000fc40000000f00 */
[-C--:B-1----:R-:W-:Y:S08]  /*9d40*/  HMMA.16816.F32.BF16 R48, R4, R16.reuse, R48 ;  /* 0x000000100430723c */ /* 0x082ff00000041830 */
[C---:B------:R-:W-:Y:S01]  /*9d50*/  HMMA.16816.F32.BF16 R156, R8.reuse, R16, R124 ;  /* 0x00000010089c723c */ /* 0x040fe2000004187c */
[----:B------:R1:W-:Y:S07]  /*9d60*/  MUFU.EX2 R17, R3 ;  /* 0x0000000300117308 */ /* 0x0003ee0000000800 */
[----:B------:R-:W-:Y:S01]  /*9d70*/  HMMA.16816.F32.BF16 R152, R8, R18, R152 ;  /* 0x000000120898723c */ /* 0x000fe20000041898 */
[----:B-1----:R-:W-:-:S04]  /*9d80*/  FFMA.FTZ R3, R114, c[0x0][0x23c], -R13 ;  /* 0x00008f0072037a23 */ /* 0x002fc8000001080d */
[----:B------:R1:W2:Y:S03]  /*9d90*/  MUFU.EX2 R10, R3 ;  /* 0x00000003000a7308 */ /* 0x0002a60000000800 */
[----:B------:R-:W-:Y:S01]  /*9da0*/  HMMA.16816.F32.BF16 R32, R4, R18, R32 ;  /* 0x000000120420723c */ /* 0x000fe20000041820 */
[----:B------:R-:W-:Y:S02]  /*9db0*/  MOV R114, R115 ;  /* 0x0000007300727202 */ /* 0x000fe40000000f00 */
[----:B------:R-:W-:Y:S02]  /*9dc0*/  MOV R115, R104 ;  /* 0x0000006800737202 */ /* 0x000fe40000000f00 */
[----:B------:R-:W-:Y:S01]  /*9dd0*/  MOV R104, R105 ;  /* 0x0000006900687202 */ /* 0x000fe20000000f00 */
[----:B-1----:R-:W-:-:S04]  /*9de0*/  FFMA.FTZ R3, R250, c[0x0][0x23c], -R13 ;  /* 0x00008f00fa037a23 */ /* 0x002fc8000001080d */
[----:B------:R1:W-:Y:S02]  /*9df0*/  MUFU.EX2 R4, R3 ;  /* 0x0000000300047308 */ /* 0x0003e40000000800 */
[----:B-1----:R-:W-:-:S06]  /*9e00*/  FFMA.FTZ R3, R248, c[0x0][0x23c], -R13 ;  /* 0x00008f00f8037a23 */ /* 0x002fcc000001080d */
[----:B------:R1:W-:Y:S02]  /*9e10*/  MUFU.EX2 R105, R3 ;  /* 0x0000000300697308 */ /* 0x0003e40000000800 */
[----:B-1----:R-:W-:-:S06]  /*9e20*/  FFMA.FTZ R3, R112, c[0x0][0x23c], -R12 ;  /* 0x00008f0070037a23 */ /* 0x002fcc000001080c */
[----:B------:R1:W-:Y:S02]  /*9e30*/  MUFU.EX2 R8, R3 ;  /* 0x0000000300087308 */ /* 0x0003e40000000800 */
[----:B-1----:R-:W-:-:S06]  /*9e40*/  FFMA.FTZ R3, R113, c[0x0][0x23c], -R12 ;  /* 0x00008f0071037a23 */ /* 0x002fcc000001080c */
[----:B------:R1:W-:Y:S01]  /*9e50*/  MUFU.EX2 R6, R3 ;  /* 0x0000000300067308 */ /* 0x0003e20000000800 */
[----:B------:R-:W-:Y:S01]  /*9e60*/  MOV R112, R172 ;  /* 0x000000ac00707202 */ /* 0x000fe20000000f00 */
[----:B-1----:R-:W-:-:S06]  /*9e70*/  FFMA.FTZ R3, R106, c[0x0][0x23c], -R12 ;  /* 0x00008f006a037a23 */ /* 0x002fcc000001080c */
[----:B------:R1:W3:Y:S02]  /*9e80*/  MUFU.EX2 R9, R3 ;  /* 0x0000000300097308 */ /* 0x0002e40000000800 */
[----:B-1----:R-:W-:-:S06]  /*9e90*/  FFMA.FTZ R3, R251, c[0x0][0x23c], -R12 ;  /* 0x00008f00fb037a23 */ /* 0x002fcc000001080c */
[----:B------:R1:W4:Y:S01]  /*9ea0*/  MUFU.EX2 R106, R3 ;  /* 0x00000003006a7308 */ /* 0x0003220000000800 */
[----:B------:R-:W-:Y:S02]  /*9eb0*/  IMAD.MOV.U32 R119, RZ, RZ, R115 ;  /* 0x000000ffff777224 */ /* 0x000fe400078e0073 */
[----:B-1----:R-:W-:-:S05]  /*9ec0*/  FFMA.FTZ R3, R114, c[0x0][0x23c], -R2 ;  /* 0x00008f0072037a23 */ /* 0x002fca0000010802 */
[----:B------:R1:W-:Y:S01]  /*9ed0*/  MUFU.EX2 R172, R3 ;  /* 0x0000000300ac7308 */ /* 0x0003e20000000800 */
[----:B------:R-:W-:Y:S02]  /*9ee0*/  FFMA.FTZ R127, R249, c[0x0][0x23c], -R12 ;  /* 0x00008f00f97f7a23 */ /* 0x000fe4000001080c */
[----:B-1----:R-:W-:-:S05]  /*9ef0*/  FFMA.FTZ R3, R104, c[0x0][0x23c], -R2 ;  /* 0x00008f0068037a23 */ /* 0x002fca0000010802 */
[----:B------:R1:W-:Y:S01]  /*9f00*/  MUFU.EX2 R104, R3 ;  /* 0x0000000300687308 */ /* 0x0003e20000000800 */
[----:B------:R-:W-:Y:S01]  /*9f10*/  MOV R114, R173 ;  /* 0x000000ad00727202 */ /* 0x000fe20000000f00 */
[----:B------:R-:W-:Y:S01]  /*9f20*/  IMAD.MOV.U32 R115, RZ, RZ, R134 ;  /* 0x000000ffff737224 */ /* 0x000fe200078e0086 */
[----:B------:R-:W-:Y:S01]  /*9f30*/  MOV R113, R135 ;  /* 0x0000008700717202 */ /* 0x000fe20000000f00 */
[--C-:B------:R-:W-:Y:S02]  /*9f40*/  FFMA.FTZ R137, R246, c[0x0][0x23c], -R13.reuse ;  /* 0x00008f00f6897a23 */ /* 0x100fe4000001080d */
[----:B------:R-:W-:Y:S02]  /*9f50*/  FFMA.FTZ R136, R244, c[0x0][0x23c], -R13 ;  /* 0x00008f00f4887a23 */ /* 0x000fe4000001080d */
[----:B-1----:R-:W-:Y:S01]  /*9f60*/  FFMA.FTZ R3, R174, c[0x0][0x23c], -R2 ;  /* 0x00008f00ae037a23 */ /* 0x002fe20000010802 */
[----:B------:R-:W-:Y:S02]  /*9f70*/  MOV R174, R27 ;  /* 0x0000001b00ae7202 */ /* 0x000fe40000000f00 */
[----:B------:R-:W-:Y:S01]  /*9f80*/  MOV R27, R145 ;  /* 0x00000091001b7202 */ /* 0x000fe20000000f00 */
[----:B------:R1:W5:Y:S01]  /*9f90*/  MUFU.EX2 R7, R3 ;  /* 0x0000000300077308 */ /* 0x0003620000000800 */
[----:B------:R-:W-:Y:S01]  /*9fa0*/  MOV R145, R132 ;  /* 0x0000008400917202 */ /* 0x000fe20000000f00 */
[----:B------:R-:W-:-:S02]  /*9fb0*/  FFMA.FTZ R125, R240, c[0x0][0x23c], -R12 ;  /* 0x00008f00f07d7a23 */ /* 0x000fc4000001080c */
[--C-:B------:R-:W-:Y:S02]  /*9fc0*/  FFMA.FTZ R124, R27, c[0x0][0x23c], -R2.reuse ;  /* 0x00008f001b7c7a23 */ /* 0x100fe40000010802 */
[--C-:B------:R-:W-:Y:S01]  /*9fd0*/  FFMA.FTZ R27, R145, c[0x0][0x23c], -R2.reuse ;  /* 0x00008f00911b7a23 */ /* 0x100fe20000010802 */
[----:B------:R-:W-:Y:S01]  /*9fe0*/  MOV R145, R14 ;  /* 0x0000000e00917202 */ /* 0x000fe20000000f00 */
[--C-:B------:R-:W-:Y:S02]  /*9ff0*/  FFMA.FTZ R135, R217, c[0x0][0x23c], -R13.reuse ;  /* 0x00008f00d9877a23 */ /* 0x100fe4000001080d */
[--C-:B------:R-:W-:Y:S02]  /*a000*/  FFMA.FTZ R134, R216, c[0x0][0x23c], -R13.reuse ;  /* 0x00008f00d8867a23 */ /* 0x100fe4000001080d */
[----:B-1----:R-:W-:Y:S02]  /*a010*/  FFMA.FTZ R3, R119, c[0x0][0x23c], -R2 ;  /* 0x00008f0077037a23 */ /* 0x002fe40000010802 */
[----:B------:R-:W-:-:S02]  /*a020*/  FFMA.FTZ R173, R210, c[0x0][0x23c], -R13 ;  /* 0x00008f00d2ad7a23 */ /* 0x000fc4000001080d */
[----:B------:R1:W1:Y:S01]  /*a030*/  MUFU.EX2 R249, R3 ;  /* 0x0000000300f97308 */ /* 0x0002620000000800 */
[--C-:B------:R-:W-:Y:S02]  /*a040*/  FFMA.FTZ R251, R209, c[0x0][0x23c], -R13.reuse ;  /* 0x00008f00d1fb7a23 */ /* 0x100fe4000001080d */
[--C-:B------:R-:W-:Y:S02]  /*a050*/  FFMA.FTZ R250, R205, c[0x0][0x23c], -R13.reuse ;  /* 0x00008f00cdfa7a23 */ /* 0x100fe4000001080d */
[----:B------:R-:W-:Y:S02]  /*a060*/  FFMA.FTZ R5, R204, c[0x0][0x23c], -R13 ;  /* 0x00008f00cc057a23 */ /* 0x000fe4000001080d */
[--C-:B------:R-:W-:Y:S02]  /*a070*/  FFMA.FTZ R132, R252, c[0x0][0x23c], -R12.reuse ;  /* 0x00008f00fc847a23 */ /* 0x100fe4000001080c */
[--C-:B------:R-:W-:Y:S02]  /*a080*/  FFMA.FTZ R126, R242, c[0x0][0x23c], -R12.reuse ;  /* 0x00008f00f27e7a23 */ /* 0x100fe4000001080c */
[----:B------:R-:W-:-:S02]  /*a090*/  FFMA.FTZ R248, R214, c[0x0][0x23c], -R12 ;  /* 0x00008f00d6f87a23 */ /* 0x000fc4000001080c */
[--C-:B------:R-:W-:Y:S02]  /*a0a0*/  FFMA.FTZ R246, R213, c[0x0][0x23c], -R12.reuse ;  /* 0x00008f00d5f67a23 */ /* 0x100fe4000001080c */
[----:B------:R-:W-:Y:S02]  /*a0b0*/  FFMA.FTZ R244, R207, c[0x0][0x23c], -R12 ;  /* 0x00008f00cff47a23 */ /* 0x000fe4000001080c */
[----:B-1----:R-:W-:Y:S02]  /*a0c0*/  FFMA.FTZ R3, R174, c[0x0][0x23c], -R0 ;  /* 0x00008f00ae037a23 */ /* 0x002fe40000010800 */
[----:B------:R-:W-:Y:S02]  /*a0d0*/  FFMA.FTZ R240, R206, c[0x0][0x23c], -R12 ;  /* 0x00008f00cef07a23 */ /* 0x000fe4000001080c */
[----:B------:R-:W-:Y:S02]  /*a0e0*/  IMAD.MOV.U32 R174, RZ, RZ, R15 ;  /* 0x000000ffffae7224 */ /* 0x000fe400078e000f */
[----:B------:R-:W1:Y:S01]  /*a0f0*/  LDSM.16.MT88.4 R12, [R221+0xc800] ;  /* 0x00c80000dd0c783b */ /* 0x000e620000004200 */
[----:B------:R-:W-:Y:S01]  /*a100*/  IMAD.MOV.U32 R118, RZ, RZ, R112 ;  /* 0x000000ffff767224 */ /* 0x000fe200078e0070 */
[----:B------:R2:W-:Y:S01]  /*a110*/  MUFU.EX2 R204, R3 ;  /* 0x0000000300cc7308 */ /* 0x0005e20000000800 */
[----:B------:R-:W-:-:S02]  /*a120*/  MOV R119, R115 ;  /* 0x0000007300777202 */ /* 0x000fc40000000f00 */
[----:B------:R-:W-:Y:S02]  /*a130*/  MOV R112, R107 ;  /* 0x0000006b00707202 */ /* 0x000fe40000000f00 */
[----:B------:R-:W-:Y:S01]  /*a140*/  MOV R107, R22 ;  /* 0x00000016006b7202 */ /* 0x000fe20000000f00 */
[--C-:B------:R-:W-:Y:S01]  /*a150*/  FFMA.FTZ R22, R243, c[0x0][0x23c], -R2.reuse ;  /* 0x00008f00f3167a23 */ /* 0x100fe20000010802 */
[----:B------:R-:W-:Y:S01]  /*a160*/  MOV R115, R21 ;  /* 0x0000001500737202 */ /* 0x000fe20000000f00 */
[--C-:B------:R-:W-:Y:S02]  /*a170*/  FFMA.FTZ R243, R218, c[0x0][0x23c], -R2.reuse ;  /* 0x00008f00daf37a23 */ /* 0x100fe40000010802 */
[--C-:B------:R-:W-:Y:S02]  /*a180*/  FFMA.FTZ R21, R247, c[0x0][0x23c], -R2.reuse ;  /* 0x00008f00f7157a23 */ /* 0x100fe40000010802 */
[----:B------:R-:W-:Y:S02]  /*a190*/  FFMA.FTZ R219, R219, c[0x0][0x23c], -R2 ;  /* 0x00008f00dbdb7a23 */ /* 0x000fe40000010802 */
[----:B--2---:R-:W-:-:S02]  /*a1a0*/  FFMA.FTZ R3, R118, c[0x0][0x23c], -R0 ;  /* 0x00008f0076037a23 */ /* 0x004fc40000010800 */
[--C-:B------:R-:W-:Y:S02]  /*a1b0*/  FFMA.FTZ R242, R212, c[0x0][0x23c], -R2.reuse ;  /* 0x00008f00d4f27a23 */ /* 0x100fe40000010802 */
[----:B------:R-:W-:Y:S01]  /*a1c0*/  FFMA.FTZ R218, R208, c[0x0][0x23c], -R2 ;  /* 0x00008f00d0da7a23 */ /* 0x000fe20000010802 */
[----:B------:R2:W-:Y:S01]  /*a1d0*/  MUFU.EX2 R16, R3 ;  /* 0x0000000300107308 */ /* 0x0005e20000000800 */
[--C-:B------:R-:W-:Y:S02]  /*a1e0*/  FFMA.FTZ R2, R112, c[0x0][0x23c], -R0.reuse ;  /* 0x00008f0070027a23 */ /* 0x100fe40000010800 */
[----:B------:R-:W-:Y:S01]  /*a1f0*/  FFMA.FTZ R217, R211, c[0x0][0x23c], -R0 ;  /* 0x00008f00d3d97a23 */ /* 0x000fe20000010800 */
[----:B------:R-:W-:Y:S01]  /*a200*/  MOV R214, R10 ;  /* 0x0000000a00d67202 */ /* 0x000fe20000000f00 */
[----:B---3--:R-:W-:-:S03]  /*a210*/  IMAD.MOV.U32 R207, RZ, RZ, R9 ;  /* 0x000000ffffcf7224 */ /* 0x008fc600078e0009 */
[----:B------:R-:W-:Y:S01]  /*a220*/  MUFU.EX2 R211, R2 ;  /* 0x0000000200d37308 */ /* 0x000fe20000000800 */
[--C-:B------:R-:W-:Y:S02]  /*a230*/  FFMA.FTZ R216, R215, c[0x0][0x23c], -R0.reuse ;  /* 0x00008f00d7d87a23 */ /* 0x100fe40000010800 */
[----:B--2---:R-:W-:Y:S01]  /*a240*/  FFMA.FTZ R3, R119, c[0x0][0x23c], -R0 ;  /* 0x00008f0077037a23 */ /* 0x004fe20000010800 */
[----:B------:R-:W-:-:S04]  /*a250*/  MOV R247, R8 ;  /* 0x0000000800f77202 */ /* 0x000fc80000000f00 */
[----:B------:R-:W2:Y:S01]  /*a260*/  MUFU.EX2 R206, R3 ;  /* 0x0000000300ce7308 */ /* 0x000ea20000000800 */
[----:B------:R-:W-:Y:S02]  /*a270*/  MOV R215, R6 ;  /* 0x0000000600d77202 */ /* 0x000fe40000000f00 */
[----:B------:R-:W-:Y:S02]  /*a280*/  F2FP.BF16.PACK_AB R8, R214, R17 ;  /* 0x00000011d608723e */ /* 0x000fe400000010ff */
[----:B------:R-:W-:Y:S02]  /*a290*/  F2FP.BF16.PACK_AB R9, R215, R247 ;  /* 0x000000f7d709723e */ /* 0x000fe400000010ff */
[----:B------:R-:W-:Y:S02]  /*a2a0*/  F2FP.BF16.PACK_AB R10, R105, R4 ;  /* 0x00000004690a723e */ /* 0x000fe400000010ff */
[----:B----4-:R-:W-:Y:S01]  /*a2b0*/  F2FP.BF16.PACK_AB R11, R106, R207 ;  /* 0x000000cf6a0b723e */ /* 0x010fe200000010ff */
[--C-:B------:R-:W-:Y:S01]  /*a2c0*/  FFMA.FTZ R20, R20, c[0x0][0x23c], -R0.reuse ;  /* 0x00008f0014147a23 */ /* 0x100fe20000010800 */
[----:B-----5:R-:W-:Y:S01]  /*a2d0*/  MOV R252, R7 ;  /* 0x0000000700fc7202 */ /* 0x020fe20000000f00 */
[----:B------:R-:W-:-:S02]  /*a2e0*/  FFMA.FTZ R133, R133, c[0x0][0x23c], -R0 ;  /* 0x00008f0085857a23 */ /* 0x000fc40000010800 */
[--C-:B------:R-:W-:Y:S02]  /*a2f0*/  FFMA.FTZ R138, R113, c[0x0][0x23c], -R0.reuse ;  /* 0x00008f00718a7a23 */ /* 0x100fe40000010800 */
[--C-:B------:R-:W-:Y:S02]  /*a300*/  FFMA.FTZ R139, R114, c[0x0][0x23c], -R0.reuse ;  /* 0x00008f00728b7a23 */ /* 0x100fe40000010800 */
[--C-:B------:R-:W-:Y:S02]  /*a310*/  FFMA.FTZ R245, R245, c[0x0][0x23c], -R0.reuse ;  /* 0x00008f00f5f57a23 */ /* 0x100fe40000010800 */
[----:B------:R-:W-:Y:S01]  /*a320*/  FFMA.FTZ R241, R241, c[0x0][0x23c], -R0 ;  /* 0x00008f00f1f17a23 */ /* 0x000fe20000010800 */
[----:B------:R-:W-:Y:S01]  /*a330*/  MOV R210, R167 ;  /* 0x000000a700d27202 */ /* 0x000fe20000000f00 */
[----:B------:R-:W-:Y:S02]  /*a340*/  FADD.FTZ R0, R107, R115 ;  /* 0x000000736b007221 */ /* 0x000fe40000010000 */
[----:B------:R-:W-:Y:S01]  /*a350*/  FADD.FTZ R213, R174, R94 ;  /* 0x0000005eaed57221 */ /* 0x000fe20000010000 */
[----:B------:R-:W-:Y:S01]  /*a360*/  MOV R174, R166 ;  /* 0x000000a600ae7202 */ /* 0x000fe20000000f00 */
[----:B------:R-:W-:Y:S01]  /*a370*/  FADD.FTZ R212, R175, R93 ;  /* 0x0000005dafd47221 */ /* 0x000fe20000010000 */
[----:B------:R-:W-:Y:S01]  /*a380*/  MOV R175, R165 ;  /* 0x000000a500af7202 */ /* 0x000fe20000000f00 */
[----:B------:R-:W-:-:S02]  /*a390*/  IMAD.MOV.U32 R107, RZ, RZ, R164 ;  /* 0x000000ffff6b7224 */ /* 0x000fc400078e00a4 */
[----:B-1----:R-:W-:Y:S01]  /*a3a0*/  HMMA.16816.F32.BF16 R164, R8, R12, R76 ;  /* 0x0000000c08a4723c */ /* 0x002fe2000004184c */
[----:B------:R-:W-:Y:S02]  /*a3b0*/  F2FP.BF16.PACK_AB R6, R249, R252 ;  /* 0x000000fcf906723e */ /* 0x000fe400000010ff */
[----:B--2---:R-:W-:-:S04]  /*a3c0*/  F2FP.BF16.PACK_AB R7, R211, R206 ;  /* 0x000000ced307723e */ /* 0x004fc800000010ff */
[----:B------:R-:W-:Y:S02]  /*a3d0*/  MOV R77, R5 ;  /* 0x00000005004d7202 */ /* 0x000fe40000000f00 */
[----:B------:R-:W-:Y:S02]  /*a3e0*/  MOV R76, R4 ;  /* 0x00000004004c7202 */ /* 0x000fe40000000f00 */
[----:B------:R-:W-:Y:S02]  /*a3f0*/  F2FP.BF16.PACK_AB R4, R104, R172 ;  /* 0x000000ac6804723e */ /* 0x000fe400000010ff */
[----:B------:R-:W-:Y:S01]  /*a400*/  F2FP.BF16.PACK_AB R5, R16, R204 ;  /* 0x000000cc1005723e */ /* 0x000fe200000010ff */
[----:B------:R-:W-:Y:S01]  /*a410*/  IMAD.MOV.U32 R209, RZ, RZ, R151 ;  /* 0x000000ffffd17224 */ /* 0x000fe200078e0097 */
[----:B------:R-:W-:Y:S01]  /*a420*/  MOV R205, R150 ;  /* 0x0000009600cd7202 */ /* 0x000fe20000000f00 */
[----:B------:R-:W-:Y:S01]  /*a430*/  IMAD.MOV.U32 R78, RZ, RZ, R149 ;  /* 0x000000ffff4e7224 */ /* 0x000fe200078e0095 */
[----:B------:R-:W-:-:S02]  /*a440*/  MOV R2, R148 ;  /* 0x0000009400027202 */ /* 0x000fc40000000f00 */
[----:B------:R-:W-:Y:S07]  /*a450*/  HMMA.16816.F32.BF16 R148, R8, R14, R64 ;  /* 0x0000000e0894723c */ /* 0x000fee0000041840 */
[----:B------:R-:W-:Y:S01]  /*a460*/  IMAD.MOV.U32 R64, RZ, RZ, R17 ;  /* 0x000000ffff407224 */ /* 0x000fe200078e0011 */
[----:B------:R-:W-:Y:S01]  /*a470*/  MOV R67, R16 ;  /* 0x0000001000437202 */ /* 0x000fe20000000f00 */
[C---:B------:R-:W-:Y:S01]  /*a480*/  HMMA.16816.F32.BF16 R160, R4.reuse, R12, R160 ;  /* 0x0000000c04a0723c */ /* 0x040fe200000418a0 */
[----:B------:R-:W1:Y:S07]  /*a490*/  LDSM.16.MT88.4 R16, [R222+0xc800] ;  /* 0x00c80000de10783b */ /* 0x000e6e0000004200 */
[----:B------:R-:W-:Y:S01]  /*a4a0*/  HMMA.16816.F32.BF16 R168, R4, R14, R168 ;  /* 0x0000000e04a8723c */ /* 0x000fe200000418a8 */
[----:B------:R-:W2:Y:S01]  /*a4b0*/  LDSM.16.MT88.4 R12, [R224+0xc800] ;  /* 0x00c80000e00c783b */ /* 0x000ea20000004200 */
[----:B------:R-:W-:-:S02]  /*a4c0*/  MOV R208, R147 ;  /* 0x0000009300d07202 */ /* 0x000fc40000000f00 */
[----:B------:R-:W-:Y:S02]  /*a4d0*/  MOV R79, R146 ;  /* 0x00000092004f7202 */ /* 0x000fe40000000f00 */
[----:B------:R-:W-:Y:S02]  /*a4e0*/  MOV R65, R145 ;  /* 0x0000009100417202 */ /* 0x000fe40000000f00 */
[----:B------:R-:W-:Y:S01]  /*a4f0*/  MOV R66, R144 ;  /* 0x0000009000427202 */ /* 0x000fe20000000f00 */
[----:B------:R-:W-:Y:S01]  /*a500*/  FADD.FTZ R3, R95, R92 ;  /* 0x0000005c5f037221 */ /* 0x000fe20000010000 */
[-C--:B-1----:R-:W-:Y:S07]  /*a510*/  HMMA.16816.F32.BF16 R144, R8, R16.reuse, R72 ;  /* 0x000000100890723c */ /* 0x082fee0000041848 */
[----:B------:R-:W-:Y:S01]  /*a520*/  IMAD.MOV.U32 R72, RZ, RZ, R106 ;  /* 0x000000ffff487224 */ /* 0x000fe200078e006a */
[----:B------:R-:W-:Y:S01]  /*a530*/  HMMA.16816.F32.BF16 R176, R4, R16, R176 ;  /* 0x0000001004b0723c */ /* 0x000fe200000418b0 */
[----:B------:R-:W-:-:S02]  /*a540*/  MOV R73, R105 ;  /* 0x0000006900497202 */ /* 0x000fc40000000f00 */
[----:B------:R-:W-:Y:S02]  /*a550*/  MOV R74, R104 ;  /* 0x00000068004a7202 */ /* 0x000fe40000000f00 */
[----:B------:R-:W-:-:S03]  /*a560*/  MOV R75, R107 ;  /* 0x0000006b004b7202 */ /* 0x000fc60000000f00 */
[-C--:B------:R-:W-:Y:S08]  /*a570*/  HMMA.16816.F32.BF16 R184, R4, R18.reuse, R184 ;  /* 0x0000001204b8723c */ /* 0x080ff000000418b8 */
[C---:B------:R-:W-:Y:S01]  /*a580*/  HMMA.16816.F32.BF16 R120, R8.reuse, R18, R60 ;  /* 0x000000120878723c */ /* 0x040fe2000004183c */
[----:B------:R-:W1:Y:S07]  /*a590*/  LDSM.16.MT88.4 R16, [R223+0xc800] ;  /* 0x00c80000df10783b */ /* 0x000e6e0000004200 */
[-C--:B--2---:R-:W-:Y:S08]  /*a5a0*/  HMMA.16816.F32.BF16 R116, R8, R12.reuse, R56 ;  /* 0x0000000c0874723c */ /* 0x084ff00000041838 */
[C---:B------:R-:W-:Y:S08]  /*a5b0*/  HMMA.16816.F32.BF16 R192, R4.reuse, R12, R192 ;  /* 0x0000000c04c0723c */ /* 0x040ff000000418c0 */
[-C--:B------:R-:W-:Y:S08]  /*a5c0*/  HMMA.16816.F32.BF16 R104, R4, R14.reuse, R68 ;  /* 0x0000000e0468723c */ /* 0x080ff00000041844 */
[----:B------:R-:W-:Y:S01]  /*a5d0*/  HMMA.16816.F32.BF16 R92, R8, R14, R52 ;  /* 0x0000000e085c723c */ /* 0x000fe20000041834 */
[----:B------:R-:W2:Y:S01]  /*a5e0*/  LDSM.16.MT88.4 R12, [R221+0xe800] ;  /* 0x00e80000dd0c783b */ /* 0x000ea20000004200 */
[----:B------:R-:W-:Y:S01]  /*a5f0*/  MOV R60, R247 ;  /* 0x000000f7003c7202 */ /* 0x000fe20000000f00 */
[----:B------:R-:W-:Y:S01]  /*a600*/  IMAD.MOV.U32 R62, RZ, RZ, R252 ;  /* 0x000000ffff3e7224 */ /* 0x000fe200078e00fc */
[----:B------:R-:W-:-:S02]  /*a610*/  MOV R61, R207 ;  /* 0x000000cf003d7202 */ /* 0x000fc40000000f00 */
[----:B------:R-:W-:Y:S01]  /*a620*/  MOV R63, R206 ;  /* 0x000000ce003f7202 */ /* 0x000fe20000000f00 */
[----:B------:R-:W-:Y:S01]  /*a630*/  IMAD.MOV.U32 R54, RZ, RZ, R211 ;  /* 0x000000ffff367224 */ /* 0x000fe200078e00d3 */
[----:B------:R-:W-:Y:S01]  /*a640*/  MOV R53, R208 ;  /* 0x000000d000357202 */ /* 0x000fe20000000f00 */
[-C--:B-1----:R-:W-:Y:S01]  /*a650*/  HMMA.16816.F32.BF16 R112, R4, R16.reuse, R80 ;  /* 0x000000100470723c */ /* 0x082fe20000041850 */
[----:B------:R-:W-:Y:S02]  /*a660*/  MOV R247, R205 ;  /* 0x000000cd00f77202 */ /* 0x000fe40000000f00 */
[----:B------:R-:W-:Y:S02]  /*a670*/  MOV R52, R204 ;  /* 0x000000cc00347202 */ /* 0x000fe40000000f00 */
[----:B------:R-:W-:Y:S02]  /*a680*/  MOV R252, R210 ;  /* 0x000000d200fc7202 */ /* 0x000fe40000000f00 */
[----:B------:R-:W-:Y:S01]  /*a690*/  IMAD.MOV.U32 R83, RZ, RZ, R209 ;  /* 0x000000ffff537224 */ /* 0x000fe200078e00d1 */
[----:B------:R-:W-:Y:S08]  /*a6a0*/  HMMA.16816.F32.BF16 R140, R8, R16, R140 ;  /* 0x00000010088c723c */ /* 0x000ff0000004188c */
[-C--:B------:R-:W-:Y:S08]  /*a6b0*/  HMMA.16816.F32.BF16 R108, R4, R18.reuse, R108 ;  /* 0x00000012046c723c */ /* 0x080ff0000004186c */
[C---:B------:R-:W-:Y:S01]  /*a6c0*/  HMMA.16816.F32.BF16 R208, R8.reuse, R18, R128 ;  /* 0x0000001208d0723c */ /* 0x040fe20000041880 */
[----:B------:R-:W1:Y:S06]  /*a6d0*/  LDSM.16.MT88.4 R16, [R224+0xe800] ;  /* 0x00e80000e010783b */ /* 0x000e6c0000004200 */
[----:B------:R-:W-:Y:S01]  /*a6e0*/  MOV R128, R174 ;  /* 0x000000ae00807202 */ /* 0x000fe20000000f00 */
[----:B--2---:R-:W-:Y:S01]  /*a6f0*/  HMMA.16816.F32.BF16 R204, R8, R12, R100 ;  /* 0x0000000c08cc723c */ /* 0x004fe20000041864 */
[----:B------:R-:W-:Y:S01]  /*a700*/  MOV R129, R173 ;  /* 0x000000ad00817202 */ /* 0x000fe20000000f00 */
[----:B------:R-:W-:Y:S01]  /*a710*/  IMAD.MOV.U32 R130, RZ, RZ, R172 ;  /* 0x000000ffff827224 */ /* 0x000fe200078e00ac */
[----:B------:R-:W-:-:S05]  /*a720*/  MOV R131, R175 ;  /* 0x000000af00837202 */ /* 0x000fca0000000f00 */
[C---:B------:R-:W-:Y:S08]  /*a730*/  HMMA.16816.F32.BF16 R100, R4.reuse, R12, R96 ;  /* 0x0000000c0464723c */ /* 0x040ff00000041860 */
[-C--:B------:R-:W-:Y:S08]  /*a740*/  HMMA.16816.F32.BF16 R96, R4, R14.reuse, R44 ;  /* 0x0000000e0460723c */ /* 0x080ff0000004182c */
[----:B------:R-:W-:Y:S01]  /*a750*/  HMMA.16816.F32.BF16 R172, R8, R14, R28 ;  /* 0x0000000e08ac723c */ /* 0x000fe2000004181c */
[----:B------:R-:W2:Y:S04]  /*a760*/  LDSM.16.MT88.4 R28, [R222+0xe800] ;  /* 0x00e80000de1c783b */ /* 0x000ea80000004200 */
[----:B------:R-:W3:Y:S01]  /*a770*/  LDSM.16.MT88.4 R12, [R223+0xe800] ;  /* 0x00e80000df0c783b */ /* 0x000ee20000004200 */
[----:B------:R-:W-:Y:S01]  /*a780*/  IMAD.MOV.U32 R59, RZ, RZ, R64 ;  /* 0x000000ffff3b7224 */ /* 0x000fe200078e0040 */
[----:B------:R-:W-:Y:S01]  /*a790*/  MOV R58, R65 ;  /* 0x00000041003a7202 */ /* 0x000fe20000000f00 */
[----:B------:R-:W-:Y:S01]  /*a7a0*/  IMAD.MOV.U32 R65, RZ, RZ, R76 ;  /* 0x000000ffff417224 */ /* 0x000fe200078e004c */
[----:B------:R-:W-:-:S02]  /*a7b0*/  MOV R57, R66 ;  /* 0x0000004200397202 */ /* 0x000fc40000000f00 */
[----:B------:R-:W-:Y:S02]  /*a7c0*/  MOV R64, R67 ;  /* 0x0000004300407202 */ /* 0x000fe40000000f00 */
[----:B------:R-:W-:Y:S02]  /*a7d0*/  MOV R66, R77 ;  /* 0x0000004d00427202 */ /* 0x000fe40000000f00 */
[----:B------:R-:W-:Y:S01]  /*a7e0*/  MOV R67, R78 ;  /* 0x0000004e00437202 */ /* 0x000fe20000000f00 */
[----:B------:R-:W-:Y:S01]  /*a7f0*/  IMAD.MOV.U32 R82, RZ, RZ, R72 ;  /* 0x000000ffff527224 */ /* 0x000fe200078e0048 */
[----:B------:R-:W-:Y:S02]  /*a800*/  MOV R81, R73 ;  /* 0x0000004900517202 */ /* 0x000fe40000000f00 */
[----:B------:R-:W-:Y:S02]  /*a810*/  MOV R80, R74 ;  /* 0x0000004a00507202 */ /* 0x000fe40000000f00 */
[----:B------:R-:W-:-:S02]  /*a820*/  MOV R55, R75 ;  /* 0x0000004b00377202 */ /* 0x000fc40000000f00 */
[----:B-1----:R-:W-:Y:S01]  /*a830*/  HMMA.16816.F32.BF16 R72, R4, R18, R36 ;  /* 0x000000120448723c */ /* 0x002fe20000041824 */
[----:B------:R-:W-:-:S06]  /*a840*/  MOV R56, R79 ;  /* 0x0000004f00387202 */ /* 0x000fcc0000000f00 */
[----:B------:R-:W-:Y:S01]  /*a850*/  MOV R39, R64 ;  /* 0x0000004000277202 */ /* 0x000fe20000000f00 */
[----:B------:R-:W-:Y:S01]  /*a860*/  IMAD.MOV.U32 R37, RZ, RZ, R66 ;  /* 0x000000ffff257224 */ /* 0x000fe200078e0042 */
[----:B------:R-:W-:Y:S01]  /*a870*/  MOV R38, R65 ;  /* 0x0000004100267202 */ /* 0x000fe20000000f00 */
[----:B------:R-:W-:Y:S01]  /*a880*/  HMMA.16816.F32.BF16 R76, R4, R16, R40 ;  /* 0x00000010044c723c */ /* 0x000fe20000041828 */
[----:B------:R-:W-:-:S07]  /*a890*/  MOV R36, R67 ;  /* 0x0000004300247202 */ /* 0x000fce0000000f00 */
[C---:B--2---:R-:W-:Y:S08]  /*a8a0*/  HMMA.16816.F32.BF16 R88, R4.reuse, R28, R88 ;  /* 0x0000001c0458723c */ /* 0x044ff00000041858 */
[C---:B------:R-:W-:Y:S08]  /*a8b0*/  HMMA.16816.F32.BF16 R84, R4.reuse, R30, R84 ;  /* 0x0000001e0454723c */ /* 0x040ff00000041854 */
[C---:B---3--:R-:W-:Y:S08]  /*a8c0*/  HMMA.16816.F32.BF16 R68, R4.reuse, R12, R48 ;  /* 0x0000000c0444723c */ /* 0x048ff00000041830 */
[----:B------:R-:W-:Y:S07]  /*a8d0*/  HMMA.16816.F32.BF16 R64, R4, R14, R32 ;  /* 0x0000000e0440723c */ /* 0x000fee0000041820 */
        /* <DEDUP_REMOVED lines=8> */
[----:B------:R-:W-:-:S02]  /*a960*/  MOV R4, R83 ;  /* 0x0000005300047202 */ /* 0x000fc40000000f00 */
[----:B------:R-:W-:Y:S02]  /*a970*/  MOV R129, R59 ;  /* 0x0000003b00817202 */ /* 0x000fe40000000f00 */
[----:B------:R-:W-:Y:S02]  /*a980*/  MOV R35, R128 ;  /* 0x0000008000237202 */ /* 0x000fe40000000f00 */
[----:B------:R-:W-:Y:S02]  /*a990*/  MOV R201, R56 ;  /* 0x0000003800c97202 */ /* 0x000fe40000000f00 */
[----:B------:R-:W-:Y:S01]  /*a9a0*/  MOV R202, R57 ;  /* 0x0000003900ca7202 */ /* 0x000fe20000000f00 */
[----:B------:R-:W-:Y:S01]  /*a9b0*/  IMAD.MOV.U32 R200, RZ, RZ, R53 ;  /* 0x000000ffffc87224 */ /* 0x000fe200078e0035 */
[----:B------:R-:W-:Y:S01]  /*a9c0*/  HMMA.16816.F32.BF16 R56, R8, R30, R188 ;  /* 0x0000001e0838723c */ /* 0x000fe200000418bc */
[----:B------:R-:W-:Y:S01]  /*a9d0*/  MOV R128, R52 ;  /* 0x0000003400807202 */ /* 0x000fe20000000f00 */
[----:B------:R-:W-:Y:S01]  /*a9e0*/  LDSM.16.MT88.4 R28, [R221+0xd000] ;  /* 0x00d00000dd1c783b */ /* 0x000fe20000004200 */
[----:B------:R-:W-:-:S04]  /*a9f0*/  MOV R83, R54 ;  /* 0x0000003600537202 */ /* 0x000fc80000000f00 */
[----:B------:R-:W-:Y:S01]  /*aa00*/  MOV R189, R55 ;  /* 0x0000003700bd7202 */ /* 0x000fe20000000f00 */
[----:B------:R-:W-:Y:S01]  /*aa10*/  HMMA.16816.F32.BF16 R44, R8, R18, R180 ;  /* 0x00000012082c723c */ /* 0x000fe200000418b4 */
[----:B------:R-:W-:Y:S01]  /*aa20*/  MOV R190, R2 ;  /* 0x0000000200be7202 */ /* 0x000fe20000000f00 */
[----:B------:R-:W-:Y:S02]  /*aa30*/  FADD.FTZ R2, R247, R0 ;  /* 0x00000000f7027221 */ /* 0x000fe40000010000 */
[----:B------:R-:W-:-:S04]  /*aa40*/  FADD.FTZ R0, R4, R213 ;  /* 0x000000d504007221 */ /* 0x000fc80000010000 */
[----:B------:R-:W-:Y:S01]  /*aa50*/  HMMA.16816.F32.BF16 R52, R8, R16, R196 ;  /* 0x000000100834723c */ /* 0x000fe200000418c4 */
[----:B------:R-:W1:Y:S01]  /*aa60*/  LDSM.16.MT88.4 R16, [R222+0xd000] ;  /* 0x00d00000de10783b */ /* 0x000e620000004200 */
[----:B------:R-:W-:-:S06]  /*aa70*/  MOV R203, R131 ;  /* 0x0000008300cb7202 */ /* 0x000fcc0000000f00 */
[C---:B------:R-:W-:Y:S01]  /*aa80*/  HMMA.16816.F32.BF16 R40, R8.reuse, R14, R152 ;  /* 0x0000000e0828723c */ /* 0x040fe20000041898 */
[----:B------:R2:W-:Y:S07]  /*aa90*/  MUFU.EX2 R154, R21 ;  /* 0x00000015009a7308 */ /* 0x0005ee0000000800 */
[----:B------:R-:W-:Y:S01]  /*aaa0*/  HMMA.16816.F32.BF16 R48, R8, R12, R156 ;  /* 0x0000000c0830723c */ /* 0x000fe2000004189c */
[----:B------:R-:W3:Y:S01]  /*aab0*/  LDSM.16.MT88.4 R12, [R224+0xd000] ;  /* 0x00d00000e00c783b */ /* 0x000ee20000004200 */
[----:B--2---:R-:W-:-:S02]  /*aac0*/  FADD.FTZ R21, R200, R0 ;  /* 0x00000000c8157221 */ /* 0x004fc40000010000 */
[----:B------:R-:W-:Y:S01]  /*aad0*/  IMAD.MOV.U32 R200, RZ, RZ, R201 ;  /* 0x000000ffffc87224 */ /* 0x000fe200078e00c9 */
[----:B------:R-:W-:Y:S02]  /*aae0*/  MOV R201, R202 ;  /* 0x000000ca00c97202 */ /* 0x000fe40000000f00 */
[----:B------:R-:W-:Y:S02]  /*aaf0*/  MOV R202, R203 ;  /* 0x000000cb00ca7202 */ /* 0x000fe40000000f00 */
[----:B------:R-:W-:Y:S01]  /*ab00*/  MOV R203, R5 ;  /* 0x0000000500cb7202 */ /* 0x000fe20000000f00 */
[----:B------:R-:W-:Y:S01]  /*ab10*/  IMAD.MOV.U32 R5, RZ, RZ, R6 ;  /* 0x000000ffff057224 */ /* 0x000fe200078e0006 */
[----:B------:R-:W-:Y:S01]  /*ab20*/  MOV R6, R7 ;  /* 0x0000000700067202 */ /* 0x000fe20000000f00 */
[----:B------:R-:W-:Y:S01]  /*ab30*/  MUFU.EX2 R191, R136 ;  /* 0x0000008800bf7308 */ /* 0x000fe20000000800 */
[----:B------:R-:W-:Y:S02]  /*ab40*/  MOV R7, R32 ;  /* 0x0000002000077202 */ /* 0x000fe40000000f00 */
[----:B------:R-:W-:Y:S01]  /*ab50*/  MOV R32, R33 ;  /* 0x0000002100207202 */ /* 0x000fe20000000f00 */
[----:B------:R-:W-:Y:S01]  /*ab60*/  IMAD.MOV.U32 R33, RZ, RZ, R34 ;  /* 0x000000ffff217224 */ /* 0x000fe200078e0022 */
[----:B------:R-:W-:-:S02]  /*ab70*/  MOV R34, R35 ;  /* 0x0000002300227202 */ /* 0x000fc40000000f00 */
[----:B------:R-:W-:Y:S01]  /*ab80*/  MOV R35, R36 ;  /* 0x0000002400237202 */ /* 0x000fe20000000f00 */
[----:B------:R-:W-:Y:S01]  /*ab90*/  MUFU.EX2 R131, R135 ;  /* 0x0000008700837308 */ /* 0x000fe20000000800 */
[----:B------:R-:W-:Y:S01]  /*aba0*/  MOV R36, R37 ;  /* 0x0000002500247202 */ /* 0x000fe20000000f00 */
[----:B------:R-:W-:Y:S01]  /*abb0*/  IMAD.MOV.U32 R37, RZ, RZ, R38 ;  /* 0x000000ffff257224 */ /* 0x000fe200078e0026 */
[----:B------:R-:W-:Y:S02]  /*abc0*/  MOV R38, R39 ;  /* 0x0000002700267202 */ /* 0x000fe40000000f00 */
[----:B------:R-:W-:-:S03]  /*abd0*/  MOV R39, R80 ;  /* 0x0000005000277202 */ /* 0x000fc60000000f00 */
[----:B------:R-:W-:Y:S01]  /*abe0*/  MUFU.EX2 R137, R137 ;  /* 0x0000008900897308 */ /* 0x000fe20000000800 */
[----:B------:R-:W-:Y:S01]  /*abf0*/  MOV R80, R81 ;  /* 0x0000005100507202 */ /* 0x000fe20000000f00 */
[----:B------:R-:W-:-:S06]  /*ac00*/  IMAD.MOV.U32 R81, RZ, RZ, R82 ;  /* 0x000000ffff517224 */ /* 0x000fcc00078e0052 */
[----:B------:R-:W-:Y:S01]  /*ac10*/  MUFU.EX2 R134, R134 ;  /* 0x0000008600867308 */ /* 0x000fe20000000800 */
[----:B------:R-:W-:Y:S01]  /*ac20*/  FADD.FTZ R4, R252, R212 ;  /* 0x000000d4fc047221 */ /* 0x000fe20000010000 */
[----:B------:R-:W-:-:S06]  /*ac30*/  MOV R82, R249 ;  /* 0x000000f900527202 */ /* 0x000fcc0000000f00 */
[----:B------:R-:W-:Y:S08]  /*ac40*/  MUFU.EX2 R136, R132 ;  /* 0x0000008400887308 */ /* 0x000ff00000000800 */
[----:B------:R-:W2:Y:S08]  /*ac50*/  MUFU.EX2 R135, R127 ;  /* 0x0000007f00877308 */ /* 0x000eb00000000800 */
[----:B------:R-:W-:Y:S08]  /*ac60*/  MUFU.EX2 R126, R126 ;  /* 0x0000007e007e7308 */ /* 0x000ff00000000800 */
[----:B------:R-:W4:Y:S01]  /*ac70*/  MUFU.EX2 R125, R125 ;  /* 0x0000007d007d7308 */ /* 0x000f220000000800 */
[----:B------:R-:W-:-:S07]  /*ac80*/  FADD.FTZ R3, R189, R3 ;  /* 0x00000003bd037221 */ /* 0x000fce0000010000 */
[----:B------:R-:W5:Y:S01]  /*ac90*/  MUFU.EX2 R124, R124 ;  /* 0x0000007c007c7308 */ /* 0x000f620000000800 */
[----:B------:R-:W-:Y:S01]  /*aca0*/  IMAD.MOV.U32 R197, RZ, RZ, R202 ;  /* 0x000000ffffc57224 */ /* 0x000fe200078e00ca */
[----:B------:R-:W-:-:S06]  /*acb0*/  MOV R188, R6 ;  /* 0x0000000600bc7202 */ /* 0x000fcc0000000f00 */
[----:B------:R-:W1:Y:S01]  /*acc0*/  MUFU.EX2 R152, R27 ;  /* 0x0000001b00987308 */ /* 0x000e620000000800 */
[----:B------:R-:W-:Y:S01]  /*acd0*/  IMAD.MOV.U32 R189, RZ, RZ, R7 ;  /* 0x000000ffffbd7224 */ /* 0x000fe200078e0007 */
[----:B------:R-:W-:-:S06]  /*ace0*/  MOV R202, R36 ;  /* 0x0000002400ca7202 */ /* 0x000fcc0000000f00 */
[----:B------:R1:W-:Y:S01]  /*acf0*/  MUFU.EX2 R153, R22 ;  /* 0x0000001600997308 */ /* 0x0003e20000000800 */
[----:B------:R-:W-:-:S07]  /*ad00*/  MOV R198, R203 ;  /* 0x000000cb00c67202 */ /* 0x000fce0000000f00 */
[----:B------:R2:W-:Y:S08]  /*ad10*/  MUFU.EX2 R247, R20 ;  /* 0x0000001400f77308 */ /* 0x0005f00000000800 */
[----:B------:R-:W3:Y:S01]  /*ad20*/  MUFU.EX2 R252, R133 ;  /* 0x0000008500fc7308 */ /* 0x000ee20000000800 */
[----:B-1----:R-:W-:Y:S01]  /*ad30*/  FADD.FTZ R22, R190, R2 ;  /* 0x00000002be167221 */ /* 0x002fe20000010000 */
[----:B------:R-:W-:-:S06]  /*ad40*/  MOV R190, R32 ;  /* 0x0000002000be7202 */ /* 0x000fcc0000000f00 */
[----:B------:R-:W-:Y:S01]  /*ad50*/  MUFU.EX2 R249, R138 ;  /* 0x0000008a00f97308 */ /* 0x000fe20000000800 */
[----:B--2---:R-:W-:-:S07]  /*ad60*/  FADD.FTZ R20, R201, R3 ;  /* 0x00000003c9147221 */ /* 0x004fce0000010000 */
[----:B------:R1:W2:Y:S01]  /*ad70*/  MUFU.EX2 R0, R139 ;  /* 0x0000008b00007308 */ /* 0x0002a20000000800 */
[----:B------:R-:W-:Y:S01]  /*ad80*/  FADD.FTZ R2, R200, R4 ;  /* 0x00000004c8027221 */ /* 0x000fe20000010000 */
[----:B------:R-:W-:Y:S01]  /*ad90*/  MOV R200, R34 ;  /* 0x0000002200c87202 */ /* 0x000fe20000000f00 */
[----:B------:R-:W-:Y:S01]  /*ada0*/  IMAD.MOV.U32 R201, RZ, RZ, R35 ;  /* 0x000000ffffc97224 */ /* 0x000fe200078e0023 */
[----:B------:R-:W-:Y:S01]  /*adb0*/  MOV R203, R37 ;  /* 0x0000002500cb7202 */ /* 0x000fe20000000f00 */
[----:B------:R-:W-:Y:S01]  /*adc0*/  IMAD.MOV.U32 R37, RZ, RZ, R83 ;  /* 0x000000ffff257224 */ /* 0x000fe200078e0053 */
[----:B------:R-:W-:Y:S02]  /*add0*/  MOV R32, R38 ;  /* 0x0000002600207202 */ /* 0x000fe40000000f00 */
[----:B------:R-:W-:Y:S02]  /*ade0*/  MOV R35, R81 ;  /* 0x0000005100237202 */ /* 0x000fe40000000f00 */
[----:B------:R-:W-:-:S02]  /*adf0*/  F2FP.BF16.PACK_AB R9, R135, R136 ;  /* 0x000000888709723e */ /* 0x000fc400000010ff */
[----:B------:R-:W-:Y:S02]  /*ae00*/  F2FP.BF16.PACK_AB R10, R134, R131 ;  /* 0x00000083860a723e */ /* 0x000fe400000010ff */
[----:B-1----:R-:W-:Y:S02]  /*ae10*/  MOV R139, R191 ;  /* 0x000000bf008b7202 */ /* 0x002fe40000000f00 */
[----:B------:R-:W-:Y:S01]  /*ae20*/  MOV R191, R33 ;  /* 0x0000002100bf7202 */ /* 0x000fe20000000f00 */
[----:B------:R-:W-:Y:S01]  /*ae30*/  IMAD.MOV.U32 R33, RZ, RZ, R39 ;  /* 0x000000ffff217224 */ /* 0x000fe200078e0027 */
[----:B------:R-:W-:Y:S02]  /*ae40*/  F2FP.BF16.PACK_AB R8, R139, R137 ;  /* 0x000000898b08723e */ /* 0x000fe400000010ff */
[----:B----4-:R-:W-:Y:S02]  /*ae50*/  F2FP.BF16.PACK_AB R11, R125, R126 ;  /* 0x0000007e7d0b723e */ /* 0x010fe400000010ff */
[----:B------:R-:W-:-:S02]  /*ae60*/  MOV R34, R80 ;  /* 0x0000005000227202 */ /* 0x000fc40000000f00 */
[----:B------:R-:W-:Y:S01]  /*ae70*/  MOV R157, R188 ;  /* 0x000000bc009d7202 */ /* 0x000fe20000000f00 */
[----:B------:R-:W-:Y:S01]  /*ae80*/  IMAD.MOV.U32 R159, RZ, RZ, R190 ;  /* 0x000000ffff9f7224 */ /* 0x000fe200078e00be */
[----:B------:R-:W-:Y:S02]  /*ae90*/  MOV R36, R82 ;  /* 0x0000005200247202 */ /* 0x000fe40000000f00 */
[----:B------:R-:W-:Y:S02]  /*aea0*/  MOV R38, R215 ;  /* 0x000000d700267202 */ /* 0x000fe40000000f00 */
[----:B------:R-:W-:Y:S01]  /*aeb0*/  MOV R188, R191 ;  /* 0x000000bf00bc7202 */ /* 0x000fe20000000f00 */
[----:B------:R-:W-:Y:S01]  /*aec0*/  IMAD.MOV.U32 R191, RZ, RZ, R202 ;  /* 0x000000ffffbf7224 */ /* 0x000fe200078e00ca */
[----:B------:R-:W-:Y:S02]  /*aed0*/  MOV R158, R189 ;  /* 0x000000bd009e7202 */ /* 0x000fe40000000f00 */
[----:B-----5:R-:W-:-:S02]  /*aee0*/  MOV R138, R124 ;  /* 0x0000007c008a7202 */ /* 0x020fc40000000f00 */
[----:B------:R-:W-:Y:S02]  /*aef0*/  MOV R189, R200 ;  /* 0x000000c800bd7202 */ /* 0x000fe40000000f00 */
[----:B------:R-:W-:Y:S02]  /*af00*/  MOV R190, R201 ;  /* 0x000000c900be7202 */ /* 0x000fe40000000f00 */
[----:B------:R-:W-:Y:S01]  /*af10*/  MOV R202, R32 ;  /* 0x0000002000ca7202 */ /* 0x000fe20000000f00 */
[----:B------:R-:W-:Y:S01]  /*af20*/  IMAD.MOV.U32 R32, RZ, RZ, R35 ;  /* 0x000000ffff207224 */ /* 0x000fe200078e0023 */
[----:B------:R-:W-:Y:S02]  /*af30*/  MOV R201, R33 ;  /* 0x0000002100c97202 */ /* 0x000fe40000000f00 */
[----:B------:R-:W-:Y:S02]  /*af40*/  MOV R200, R34 ;  /* 0x0000002200c87202 */ /* 0x000fe40000000f00 */
[----:B------:R-:W-:-:S02]  /*af50*/  MOV R39, R214 ;  /* 0x000000d600277202 */ /* 0x000fc40000000f00 */
[----:B------:R-:W-:Y:S02]  /*af60*/  MOV R33, R36 ;  /* 0x0000002400217202 */ /* 0x000fe40000000f00 */
[----:B------:R-:W-:Y:S02]  /*af70*/  MOV R34, R37 ;  /* 0x0000002500227202 */ /* 0x000fe40000000f00 */
[----:B------:R-:W-:Y:S01]  /*af80*/  MOV R35, R38 ;  /* 0x0000002600237202 */ /* 0x000fe20000000f00 */
[----:B------:R-:W-:Y:S01]  /*af90*/  HMMA.16816.F32.BF16 R180, R8, R16, R144 ;  /* 0x0000001008b4723c */ /* 0x000fe20000041890 */
[----:B------:R-:W-:Y:S02]  /*afa0*/  MOV R199, R5 ;  /* 0x0000000500c77202 */ /* 0x000fe40000000f00 */
[----:B------:R-:W-:Y:S02]  /*afb0*/  F2FP.BF16.PACK_AB R4, R152, R138 ;  /* 0x0000008a9804723e */ /* 0x000fe400000010ff */
[----:B---3--:R-:W-:-:S02]  /*afc0*/  F2FP.BF16.PACK_AB R5, R252, R247 ;  /* 0x000000f7fc05723e */ /* 0x008fc400000010ff */
[----:B------:R-:W-:Y:S02]  /*afd0*/  F2FP.BF16.PACK_AB R6, R154, R153 ;  /* 0x000000999a06723e */ /* 0x000fe400000010ff */
[----:B--2---:R-:W-:Y:S01]  /*afe0*/  F2FP.BF16.PACK_AB R7, R0, R249 ;  /* 0x000000f90007723e */ /* 0x004fe200000010ff */
[----:B------:R-:W-:Y:S01]  /*aff0*/  IMAD.MOV.U32 R27, RZ, RZ, R188 ;  /* 0x000000ffff1b7224 */ /* 0x000fe200078e00bc */
        /* <DEDUP_REMOVED lines=9> */
[----:B------:R-:W-:Y:S01]  /*b090*/  HMMA.16816.F32.BF16 R212, R8, R18, R120 ;  /* 0x0000001208d4723c */ /* 0x000fe20000041878 */
[----:B------:R-:W-:Y:S01]  /*b0a0*/  MOV R37, R128 ;  /* 0x0000008000257202 */ /* 0x000fe20000000f00 */
[----:B------:R-:W1:Y:S01]  /*b0b0*/  LDSM.16.MT88.4 R32, [R221+0xf000] ;  /* 0x00f00000dd20783b */ /* 0x000e620000004200 */
[----:B------:R-:W-:Y:S02]  /*b0c0*/  MOV R38, R129 ;  /* 0x0000008100267202 */ /* 0x000fe40000000f00 */
[----:B------:R-:W-:Y:S02]  /*b0d0*/  MOV R39, R130 ;  /* 0x0000008200277202 */ /* 0x000fe40000000f00 */
[----:B------:R-:W-:-:S02]  /*b0e0*/  IMAD.MOV.U32 R121, RZ, RZ, R131 ;  /* 0x000000ffff797224 */ /* 0x000fc400078e0083 */
[----:B------:R-:W-:Y:S01]  /*b0f0*/  HMMA.16816.F32.BF16 R128, R4, R14, R104 ;  /* 0x0000000e0480723c */ /* 0x000fe20000041868 */
[----:B------:R-:W-:Y:S01]  /*b100*/  IMAD.MOV.U32 R155, RZ, RZ, R198 ;  /* 0x000000ffff9b7224 */ /* 0x000fe200078e00c6 */
[----:B------:R-:W-:Y:S01]  /*b110*/  MOV R156, R199 ;  /* 0x000000c7009c7202 */ /* 0x000fe20000000f00 */
[----:B------:R-:W-:-:S04]  /*b120*/  IMAD.MOV.U32 R132, RZ, RZ, R36 ;  /* 0x000000ffff847224 */ /* 0x000fc800078e0024 */
[----:B------:R-:W-:Y:S02]  /*b130*/  MOV R107, R153 ;  /* 0x00000099006b7202 */ /* 0x000fe40000000f00 */
[----:B------:R-:W-:Y:S02]  /*b140*/  MOV R106, R134 ;  /* 0x00000086006a7202 */ /* 0x000fe40000000f00 */
[----:B------:R-:W-:Y:S01]  /*b150*/  MOV R104, R154 ;  /* 0x0000009a00687202 */ /* 0x000fe20000000f00 */
[----:B------:R-:W-:Y:S01]  /*b160*/  HMMA.16816.F32.BF16 R164, R8, R28, R164 ;  /* 0x0000001c08a4723c */ /* 0x000fe200000418a4 */
[----:B------:R-:W-:Y:S02]  /*b170*/  MOV R134, R37 ;  /* 0x0000002500867202 */ /* 0x000fe40000000f00 */
[----:B------:R-:W-:Y:S02]  /*b180*/  MOV R154, R38 ;  /* 0x00000026009a7202 */ /* 0x000fe40000000f00 */
[----:B------:R-:W-:-:S02]  /*b190*/  MOV R153, R39 ;  /* 0x0000002700997202 */ /* 0x000fc40000000f00 */
[----:B------:R-:W2:Y:S01]  /*b1a0*/  LDSM.16.MT88.4 R36, [R223+0xd000] ;  /* 0x00d00000df24783b */ /* 0x000ea20000004200 */
[----:B------:R-:W-:Y:S01]  /*b1b0*/  HMMA.16816.F32.BF16 R160, R4, R28, R160 ;  /* 0x0000001c04a0723c */ /* 0x000fe200000418a0 */
[----:B------:R-:W-:-:S07]  /*b1c0*/  MOV R122, R197 ;  /* 0x000000c5007a7202 */ /* 0x000fce0000000f00 */
[-C--:B------:R-:W-:Y:S08]  /*b1d0*/  HMMA.16816.F32.BF16 R168, R4, R30.reuse, R168 ;  /* 0x0000001e04a8723c */ /* 0x080ff000000418a8 */
[----:B------:R-:W-:Y:S01]  /*b1e0*/  HMMA.16816.F32.BF16 R80, R8, R30, R148 ;  /* 0x0000001e0850723c */ /* 0x000fe20000041894 */
[----:B------:R-:W3:Y:S06]  /*b1f0*/  LDSM.16.MT88.4 R28, [R222+0xf000] ;  /* 0x00f00000de1c783b */ /* 0x000eec0000004200 */
[----:B------:R-:W-:Y:S01]  /*b200*/  MOV R148, R155 ;  /* 0x0000009b00947202 */ /* 0x000fe20000000f00 */
[----:B------:R-:W-:Y:S01]  /*b210*/  IMAD.MOV.U32 R149, RZ, RZ, R156 ;  /* 0x000000ffff957224 */ /* 0x000fe200078e009c */
[----:B------:R-:W-:Y:S01]  /*b220*/  MOV R150, R157 ;  /* 0x0000009d00967202 */ /* 0x000fe20000000f00 */
[----:B------:R-:W-:Y:S01]  /*b230*/  HMMA.16816.F32.BF16 R176, R4, R16, R176 ;  /* 0x0000001004b0723c */ /* 0x000fe200000418b0 */
[----:B------:R-:W-:-:S02]  /*b240*/  MOV R155, R158 ;  /* 0x0000009e009b7202 */ /* 0x000fc40000000f00 */
[----:B------:R-:W-:-:S05]  /*b250*/  MOV R151, R159 ;  /* 0x0000009f00977202 */ /* 0x000fca0000000f00 */
[----:B------:R-:W-:Y:S01]  /*b260*/  HMMA.16816.F32.BF16 R184, R4, R18, R184 ;  /* 0x0000001204b8723c */ /* 0x000fe200000418b8 */
[----:B------:R-:W4:Y:S07]  /*b270*/  LDSM.16.MT88.4 R16, [R224+0xf000] ;  /* 0x00f00000e010783b */ /* 0x000f2e0000004200 */
[-C--:B------:R-:W-:Y:S08]  /*b280*/  HMMA.16816.F32.BF16 R196, R8, R12.reuse, R116 ;  /* 0x0000000c08c4723c */ /* 0x080ff00000041874 */
[----:B------:R-:W-:Y:S08]  /*b290*/  HMMA.16816.F32.BF16 R192, R4, R12, R192 ;  /* 0x0000000c04c0723c */ /* 0x000ff000000418c0 */
[----:B------:R-:W-:Y:S01]  /*b2a0*/  HMMA.16816.F32.BF16 R156, R8, R14, R92 ;  /* 0x0000000e089c723c */ /* 0x000fe2000004185c */
[----:B------:R-:W5:Y:S01]  /*b2b0*/  LDSM.16.MT88.4 R12, [R223+0xf000] ;  /* 0x00f00000df0c783b */ /* 0x000f620000004200 */
[----:B------:R-:W-:Y:S01]  /*b2c0*/  MOV R120, R126 ;  /* 0x0000007e00787202 */ /* 0x000fe20000000f00 */
[----:B------:R-:W-:-:S05]  /*b2d0*/  IMAD.MOV.U32 R105, RZ, RZ, R125 ;  /* 0x000000ffff697224 */ /* 0x000fca00078e007d */
[----:B-1----:R-:W-:Y:S01]  /*b2e0*/  HMMA.16816.F32.BF16 R92, R4, R32, R100 ;  /* 0x00000020045c723c */ /* 0x002fe20000041864 */
[----:B------:R-:W-:-:S07]  /*b2f0*/  MOV R123, R0 ;  /* 0x00000000007b7202 */ /* 0x000fce0000000f00 */
[----:B------:R-:W-:Y:S01]  /*b300*/  HMMA.16816.F32.BF16 R100, R4, R34, R96 ;  /* 0x000000220464723c */ /* 0x000fe20000041860 */
[----:B------:R-:W-:-:S06]  /*b310*/  MOV R0, R154 ;  /* 0x0000009a00007202 */ /* 0x000fcc0000000f00 */
[----:B------:R-:W-:Y:S02]  /*b320*/  MOV R98, R148 ;  /* 0x0000009400627202 */ /* 0x000fe40000000f00 */
[----:B------:R-:W-:Y:S02]  /*b330*/  MOV R148, R3 ;  /* 0x0000000300947202 */ /* 0x000fe40000000f00 */
[----:B------:R-:W-:Y:S01]  /*b340*/  MOV R3, R155 ;  /* 0x0000009b00037202 */ /* 0x000fe20000000f00 */
[----:B--2---:R-:W-:Y:S01]  /*b350*/  HMMA.16816.F32.BF16 R124, R4, R36, R112 ;  /* 0x00000024047c723c */ /* 0x004fe20000041870 */
[----:B------:R-:W-:-:S03]  /*b360*/  IMAD.MOV.U32 R99, RZ, RZ, R147 ;  /* 0x000000ffff637224 */ /* 0x000fc600078e0093 */
[----:B------:R-:W-:-:S04]  /*b370*/  FADD.FTZ R3, R3, R21 ;  /* 0x0000001503037221 */ /* 0x000fc80000010000 */
[----:B---3--:R-:W-:Y:S01]  /*b380*/  HMMA.16816.F32.BF16 R112, R4, R28, R88 ;  /* 0x0000001c0470723c */ /* 0x008fe20000041858 */
[----:B------:R-:W-:Y:S01]  /*b390*/  MOV R96, R150 ;  /* 0x0000009600607202 */ /* 0x000fe20000000f00 */
[----:B------:R-:W-:-:S05]  /*b3a0*/  FADD.FTZ R0, R0, R22 ;  /* 0x0000001600007221 */ /* 0x000fca0000010000 */
[----:B------:R-:W-:Y:S01]  /*b3b0*/  MOV R90, R134 ;  /* 0x00000086005a7202 */ /* 0x000fe20000000f00 */
[----:B------:R-:W-:Y:S01]  /*b3c0*/  IMAD.MOV.U32 R89, RZ, RZ, R151 ;  /* 0x000000ffff597224 */ /* 0x000fe200078e0097 */
[----:B------:R-:W-:Y:S01]  /*b3d0*/  MOV R88, R133 ;  /* 0x0000008500587202 */ /* 0x000fe20000000f00 */
[----:B------:R-:W-:Y:S01]  /*b3e0*/  IMAD.MOV.U32 R91, RZ, RZ, R132 ;  /* 0x000000ffff5b7224 */ /* 0x000fe200078e0084 */
[----:B------:R-:W-:Y:S01]  /*b3f0*/  MOV R151, R135 ;  /* 0x0000008700977202 */ /* 0x000fe20000000f00 */
[----:B------:R-:W-:Y:S01]  /*b400*/  HMMA.16816.F32.BF16 R108, R4, R38, R108 ;  /* 0x00000026046c723c */ /* 0x000fe2000004186c */
[----:B------:R-:W-:Y:S01]  /*b410*/  FADD.FTZ R2, R89, R2 ;  /* 0x0000000259027221 */ /* 0x000fe20000010000 */
[----:B------:R-:W-:Y:S01]  /*b420*/  MOV R97, R149 ;  /* 0x0000009500617202 */ /* 0x000fe20000000f00 */
[----:B------:R-:W-:Y:S01]  /*b430*/  IMAD.MOV.U32 R149, RZ, RZ, R153 ;  /* 0x000000ffff957224 */ /* 0x000fe200078e0099 */
[----:B------:R-:W-:-:S04]  /*b440*/  MOV R150, R152 ;  /* 0x0000009800967202 */ /* 0x000fc80000000f00 */
[----:B------:R-:W-:Y:S01]  /*b450*/  HMMA.16816.F32.BF16 R116, R4, R30, R84 ;  /* 0x0000001e0474723c */ /* 0x000fe20000041854 */
[----:B------:R-:W-:-:S07]  /*b460*/  FADD.FTZ R0, R91, R0 ;  /* 0x000000005b007221 */ /* 0x000fce0000010000 */
[C---:B----4-:R-:W-:Y:S08]  /*b470*/  HMMA.16816.F32.BF16 R76, R4.reuse, R16, R76 ;  /* 0x00000010044c723c */ /* 0x050ff0000004184c */
[C---:B------:R-:W-:Y:S01]  /*b480*/  HMMA.16816.F32.BF16 R132, R4.reuse, R18, R72 ;  /* 0x000000120484723c */ /* 0x040fe20000041848 */
[----:B------:R-:W1:Y:S07]  /*b490*/  LDSM.16.MT88.4 R72, [R224+0xd800] ;  /* 0x00d80000e048783b */ /* 0x000e6e0000004200 */
[C---:B-----5:R-:W-:Y:S08]  /*b4a0*/  HMMA.16816.F32.BF16 R144, R4.reuse, R12, R68 ;  /* 0x0000000c0490723c */ /* 0x060ff00000041844 */
[----:B------:R-:W-:Y:S07]  /*b4b0*/  HMMA.16816.F32.BF16 R64, R4, R14, R64 ;  /* 0x0000000e0440723c */ /* 0x000fee0000041840 */
[----:B------:R-:W-:-:S02]  /*b4c0*/  FADD.FTZ R4, R90, R20 ;  /* 0x000000145a047221 */ /* 0x000fc40000010000 */
[----:B------:R-:W-:Y:S01]  /*b4d0*/  FADD.FTZ R5, R188, R3 ;  /* 0x00000003bc057221 */ /* 0x000fe20000010000 */
[----:B------:R-:W-:Y:S01]  /*b4e0*/  HMMA.16816.F32.BF16 R44, R8, R18, R44 ;  /* 0x00000012082c723c */ /* 0x000fe2000004182c */
[----:B------:R-:W-:Y:S02]  /*b4f0*/  FADD.FTZ R3, R201, R2 ;  /* 0x00000002c9037221 */ /* 0x000fe40000010000 */
[----:B------:R-:W-:-:S04]  /*b500*/  FADD.FTZ R2, R202, R4 ;  /* 0x00000004ca027221 */ /* 0x000fc80000010000 */
[----:B------:R-:W-:Y:S01]  /*b510*/  IMAD.MOV.U32 R19, RZ, RZ, R139 ;  /* 0x000000ffff137224 */ /* 0x000fe200078e008b */
[----:B------:R-:W-:Y:S01]  /*b520*/  HMMA.16816.F32.BF16 R48, R8, R12, R48 ;  /* 0x0000000c0830723c */ /* 0x000fe20000041830 */
[----:B------:R-:W-:-:S06]  /*b530*/  MOV R18, R138 ;  /* 0x0000008a00127202 */ /* 0x000fcc0000000f00 */
[----:B------:R-:W-:Y:S01]  /*b540*/  MOV R13, R136 ;  /* 0x00000088000d7202 */ /* 0x000fe20000000f00 */
[C---:B------:R-:W-:Y:S01]  /*b550*/  HMMA.16816.F32.BF16 R140, R8.reuse, R36, R140 ;  /* 0x00000024088c723c */ /* 0x040fe2000004188c */
[----:B------:R-:W-:Y:S02]  /*b560*/  MOV R12, R137 ;  /* 0x00000089000c7202 */ /* 0x000fe40000000f00 */
[----:B------:R-:W2:Y:S05]  /*b570*/  LDSM.16.MT88.4 R136, [R224+0xf800] ;  /* 0x00f80000e088783b */ /* 0x000eaa0000004200 */
[C---:B------:R-:W-:Y:S08]  /*b580*/  HMMA.16816.F32.BF16 R152, R8.reuse, R32, R204 ;  /* 0x000000200898723c */ /* 0x040ff000000418cc */
[C---:B------:R-:W-:Y:S01]  /*b590*/  HMMA.16816.F32.BF16 R52, R8.reuse, R16, R52 ;  /* 0x000000100834723c */ /* 0x040fe20000041834 */
[----:B------:R3:W-:Y:S07]  /*b5a0*/  MUFU.EX2 R16, R88 ;  /* 0x0000005800107308 */ /* 0x0007ee0000000800 */
[C---:B------:R-:W-:Y:S08]  /*b5b0*/  HMMA.16816.F32.BF16 R36, R8.reuse, R38, R208 ;  /* 0x000000260824723c */ /* 0x040ff000000418d0 */
[C---:B------:R-:W-:Y:S01]  /*b5c0*/  HMMA.16816.F32.BF16 R32, R8.reuse, R34, R172 ;  /* 0x000000220820723c */ /* 0x040fe200000418ac */
[----:B---3--:R-:W3:Y:S07]  /*b5d0*/  LDSM.16.MT88.4 R88, [R223+0xd800] ;  /* 0x00d80000df58783b */ /* 0x008eee0000004200 */
[C---:B------:R-:W-:Y:S08]  /*b5e0*/  HMMA.16816.F32.BF16 R60, R8.reuse, R28, R60 ;  /* 0x0000001c083c723c */ /* 0x040ff0000004183c */
[C---:B------:R-:W-:Y:S08]  /*b5f0*/  HMMA.16816.F32.BF16 R56, R8.reuse, R30, R56 ;  /* 0x0000001e0838723c */ /* 0x040ff00000041838 */
[----:B------:R-:W-:Y:S01]  /*b600*/  HMMA.16816.F32.BF16 R40, R8, R14, R40 ;  /* 0x0000000e0828723c */ /* 0x000fe20000041828 */
[----:B------:R-:W-:Y:S08]  /*b610*/  MUFU.EX2 R219, R219 ;  /* 0x000000db00db7308 */ /* 0x000ff00000000800 */
[----:B------:R-:W4:Y:S01]  /*b620*/  MUFU.EX2 R243, R243 ;  /* 0x000000f300f37308 */ /* 0x000f220000000800 */
[----:B------:R-:W-:-:S07]  /*b630*/  FADD.FTZ R9, R96, R5 ;  /* 0x0000000560097221 */ /* 0x000fce0000010000 */
[----:B------:R-:W-:Y:S01]  /*b640*/  MUFU.EX2 R242, R242 ;  /* 0x000000f200f27308 */ /* 0x000fe20000000800 */
[----:B------:R-:W5:Y:S07]  /*b650*/  LDSM.16.MT88.4 R4, [R223+0xf800] ;  /* 0x00f80000df04783b */ /* 0x000f6e0000004200 */
[----:B------:R-:W-:Y:S08]  /*b660*/  MUFU.EX2 R218, R218 ;  /* 0x000000da00da7308 */ /* 0x000ff00000000800 */
[----:B------:R-:W-:Y:S08]  /*b670*/  MUFU.EX2 R245, R245 ;  /* 0x000000f500f57308 */ /* 0x000ff00000000800 */
[----:B------:R-:W1:Y:S08]  /*b680*/  MUFU.EX2 R241, R241 ;  /* 0x000000f100f17308 */ /* 0x000e700000000800 */
[----:B------:R-:W-:Y:S08]  /*b690*/  MUFU.EX2 R216, R216 ;  /* 0x000000d800d87308 */ /* 0x000ff00000000800 */
[----:B------:R-:W1:Y:S08]  /*b6a0*/  MUFU.EX2 R217, R217 ;  /* 0x000000d900d97308 */ /* 0x000e700000000800 */
[----:B------:R-:W-:Y:S08]  /*b6b0*/  MUFU.EX2 R27, R27 ;  /* 0x0000001b001b7308 */ /* 0x000ff00000000800 */
[----:B------:R-:W1:Y:S08]  /*b6c0*/  MUFU.EX2 R251, R251 ;  /* 0x000000fb00fb7308 */ /* 0x000e700000000800 */
[----:B------:R-:W-:Y:S08]  /*b6d0*/  MUFU.EX2 R250, R250 ;  /* 0x000000fa00fa7308 */ /* 0x000ff00000000800 */
[----:B------:R-:W-:Y:S08]  /*b6e0*/  MUFU.EX2 R248, R248 ;  /* 0x000000f800f87308 */ /* 0x000ff00000000800 */
[----:B------:R-:W1:Y:S08]  /*b6f0*/  MUFU.EX2 R246, R246 ;  /* 0x000000f600f67308 */ /* 0x000e700000000800 */
[----:B------:R-:W-:Y:S08]  /*b700*/  MUFU.EX2 R244, R244 ;  /* 0x000000f400f47308 */ /* 0x000ff00000000800 */
[----:B------:R-:W2:Y:S01]  /*b710*/  MUFU.EX2 R240, R240 ;  /* 0x000000f000f07308 */ /* 0x000ea20000000800 */
[----:B------:R-:W-:Y:S01]  /*b720*/  MOV R188, R189 ;  /* 0x000000bd00bc7202 */ /* 0x000fe20000000f00 */
[----:B------:R-:W-:Y:S01]  /*b730*/  IMAD.MOV.U32 R189, RZ, RZ, R190 ;  /* 0x000000ffffbd7224 */ /* 0x000fe200078e00be */
[----:B------:R-:W-:Y:S01]  /*b740*/  MOV R190, R191 ;  /* 0x000000bf00be7202 */ /* 0x000fe20000000f00 */
[----:B------:R-:W-:Y:S01]  /*b750*/  IMAD.MOV.U32 R209, RZ, RZ, R148 ;  /* 0x000000ffffd17224 */ /* 0x000fe200078e0094 */
[----:B------:R-:W-:Y:S01]  /*b760*/  MOV R191, R200 ;  /* 0x000000c800bf7202 */ /* 0x000fe20000000f00 */
[----:B------:R-:W3:Y:S01]  /*b770*/  LDSM.16.MT88.4 R172, [R221+0xd800] ;  /* 0x00d80000ddac783b */ /* 0x000ee20000004200 */
[----:B------:R-:W-:-:S02]  /*b780*/  MOV R208, R149 ;  /* 0x0000009500d07202 */ /* 0x000fc40000000f00 */
[----:B------:R-:W-:Y:S02]  /*b790*/  MOV R30, R150 ;  /* 0x00000096001e7202 */ /* 0x000fe40000000f00 */
[----:B------:R-:W-:Y:S01]  /*b7a0*/  MOV R17, R151 ;  /* 0x0000009700117202 */ /* 0x000fe20000000f00 */
[----:B------:R-:W-:Y:S01]  /*b7b0*/  FADD.FTZ R10, R203, R0 ;  /* 0x00000000cb0a7221 */ /* 0x000fe20000010000 */
[----:B----4-:R-:W-:Y:S02]  /*b7c0*/  F2FP.BF16.PACK_AB R148, R243, R219 ;  /* 0x000000dbf394723e */ /* 0x010fe400000010ff */
[----:B-1----:R-:W-:Y:S02]  /*b7d0*/  F2FP.BF16.PACK_AB R149, R241, R245 ;  /* 0x000000f5f195723e */ /* 0x002fe400000010ff */
[----:B------:R-:W-:Y:S02]  /*b7e0*/  F2FP.BF16.PACK_AB R150, R218, R242 ;  /* 0x000000f2da96723e */ /* 0x000fe400000010ff */
[----:B------:R-:W-:-:S02]  /*b7f0*/  F2FP.BF16.PACK_AB R151, R217, R216 ;  /* 0x000000d8d997723e */ /* 0x000fc400000010ff */
[----:B------:R-:W-:Y:S02]  /*b800*/  F2FP.BF16.PACK_AB R200, R251, R27 ;  /* 0x0000001bfbc8723e */ /* 0x000fe400000010ff */
[----:B------:R-:W-:Y:S02]  /*b810*/  F2FP.BF16.PACK_AB R201, R246, R248 ;  /* 0x000000f8f6c9723e */ /* 0x000fe400000010ff */
[----:B------:R-:W-:Y:S02]  /*b820*/  F2FP.BF16.PACK_AB R202, R16, R250 ;  /* 0x000000fa10ca723e */ /* 0x000fe400000010ff */
[----:B--2---:R-:W-:Y:S02]  /*b830*/  F2FP.BF16.PACK_AB R203, R240, R244 ;  /* 0x000000f4f0cb723e */ /* 0x004fe400000010ff */
[----:B------:R-:W-:Y:S02]  /*b840*/  MOV R22, R191 ;  /* 0x000000bf00167202 */ /* 0x000fe40000000f00 */
[----:B------:R-:W-:Y:S01]  /*b850*/  MOV R11, R190 ;  /* 0x000000be000b7202 */ /* 0x000fe20000000f00 */
[----:B------:R-:W-:Y:S01]  /*b860*/  FADD.FTZ R0, R97, R3 ;  /* 0x0000000361007221 */ /* 0x000fe20000010000 */
[----:B------:R-:W-:Y:S01]  /*b870*/  MOV R14, R189 ;  /* 0x000000bd000e7202 */ /* 0x000fe20000000f00 */
[----:B------:R-:W-:Y:S01]  /*b880*/  FADD.FTZ R8, R98, R2 ;  /* 0x0000000262087221 */ /* 0x000fe20000010000 */
[----:B------:R-:W-:Y:S01]  /*b890*/  HMMA.16816.F32.BF16 R68, R148, R74, R128 ;  /* 0x0000004a9444723c */ /* 0x000fe20000041880 */
[----:B------:R-:W-:-:S02]  /*b8a0*/  IMAD.MOV.U32 R15, RZ, RZ, R188 ;  /* 0x000000ffff0f7224 */ /* 0x000fc400078e00bc */
[----:B------:R-:W-:Y:S01]  /*b8b0*/  FADD.FTZ R3, R22, R10 ;  /* 0x0000000a16037221 */ /* 0x000fe20000010000 */
[----:B------:R-:W-:Y:S01]  /*b8c0*/  MOV R31, R121 ;  /* 0x00000079001f7202 */ /* 0x000fe20000000f00 */
[----:B------:R-:W-:Y:S01]  /*b8d0*/  FADD.FTZ R2, R11, R9 ;  /* 0x000000090b027221 */ /* 0x000fe20000010000 */
[----:B------:R-:W-:Y:S01]  /*b8e0*/  MOV R29, R107 ;  /* 0x0000006b001d7202 */ /* 0x000fe20000000f00 */
[----:B------:R-:W-:Y:S01]  /*b8f0*/  FADD.FTZ R0, R14, R0 ;  /* 0x000000000e007221 */ /* 0x000fe20000010000 */
[----:B------:R-:W-:Y:S01]  /*b900*/  HMMA.16816.F32.BF16 R128, R148, R136, R76 ;  /* 0x000000889480723c */ /* 0x000fe2000004184c */
[----:B------:R-:W-:Y:S01]  /*b910*/  IMAD.MOV.U32 R28, RZ, RZ, R120 ;  /* 0x000000ffff1c7224 */ /* 0x000fe200078e0078 */
[----:B------:R-:W-:Y:S01]  /*b920*/  MOV R204, R106 ;  /* 0x0000006a00cc7202 */ /* 0x000fe20000000f00 */
[----:B------:R-:W-:Y:S01]  /*b930*/  IMAD.MOV.U32 R206, RZ, RZ, R104 ;  /* 0x000000ffffce7224 */ /* 0x000fe200078e0068 */
[----:B------:R-:W-:Y:S01]  /*b940*/  MOV R205, R105 ;  /* 0x0000006900cd7202 */ /* 0x000fe20000000f00 */
[----:B------:R-:W-:Y:S03]  /*b950*/  LDSM.16.MT88.4 R188, [R222+0xd800] ;  /* 0x00d80000debc783b */ /* 0x000fe60000004200 */
[----:B---3--:R-:W-:Y:S01]  /*b960*/  HMMA.16816.F32.BF16 R76, R200, R88, R140 ;  /* 0x00000058c84c723c */ /* 0x008fe2000004188c */
[----:B------:R-:W-:Y:S01]  /*b970*/  MOV R207, R99 ;  /* 0x0000006300cf7202 */ /* 0x000fe20000000f00 */
[----:B------:R-:W1:Y:S06]  /*b980*/  LDSM.16.MT88.4 R104, [R221+0xf800] ;  /* 0x00f80000dd68783b */ /* 0x000e6c0000004200 */
[-C--:B-----5:R-:W-:Y:S08]  /*b990*/  HMMA.16816.F32.BF16 R144, R148, R4.reuse, R144 ;  /* 0x000000049490723c */ /* 0x0a0ff00000041890 */
        /* <DEDUP_REMOVED lines=11> */
[----:B------:R-:W-:Y:S01]  /*ba50*/  MOV R211, R122 ;  /* 0x0000007a00d37202 */ /* 0x000fe20000000f00 */
[----:B------:R-:W-:Y:S01]  /*ba60*/  FADD.FTZ R3, R28, R3 ;  /* 0x000000031c037221 */ /* 0x000fe20000010000 */
[----:B------:R-:W-:Y:S01]  /*ba70*/  MOV R210, R123 ;  /* 0x0000007b00d27202 */ /* 0x000fe20000000f00 */
[----:B------:R-:W-:Y:S01]  /*ba80*/  FADD.FTZ R2, R29, R2 ;  /* 0x000000021d027221 */ /* 0x000fe20000010000 */
[----:B------:R-:W2:Y:S01]  /*ba90*/  LDSM.16.MT88.4 R120, [R222+0xf800] ;  /* 0x00f80000de78783b */ /* 0x000ea20000004200 */
        /* <DEDUP_REMOVED lines=21> */
[----:B------:R-:W-:Y:S01]  /*bbf0*/  STL [R1+0x4], R4 ;  /* 0x0000040401007387 */ /* 0x000fe20000100800 */
[----:B------:R-:W-:-:S03]  /*bc00*/  UISETP.GE.AND UP0, UPT, UR8, 0x3, UPT ;  /* 0x000000030800788c */ /* 0x000fc6000bf06270 */
[----:B------:R3:W-:Y:S04]  /*bc10*/  STL [R1+0x8], R3 ;  /* 0x0000080301007387 */ /* 0x0007e80000100800 */
[----:B------:R4:W-:Y:S04]  /*bc20*/  STL [R1+0xc], R2 ;  /* 0x00000c0201007387 */ /* 0x0009e80000100800 */
[----:B------:R4:W-:Y:S01]  /*bc30*/  STL [R1+0x58], R0 ;  /* 0x0000580001007387 */ /* 0x0009e20000100800 */
[----:B------:R-:W-:Y:S01]  /*bc40*/  PLOP3.LUT P0, PT, PT, PT, UP0, 0x80, 0x0 ;  /* 0x000000000000781c */ /* 0x000fe20003f0f008 */
[-C--:B------:R-:W-:Y:S08]  /*bc50*/  HMMA.16816.F32.BF16 R164, R200, R172.reuse, R164 ;  /* 0x000000acc8a4723c */ /* 0x080ff000000418a4 */
[C---:B------:R-:W-:Y:S08]  /*bc60*/  HMMA.16816.F32.BF16 R160, R148.reuse, R172, R160 ;  /* 0x000000ac94a0723c */ /* 0x040ff000000418a0 */
[----:B------:R-:W-:Y:S01]  /*bc70*/  HMMA.16816.F32.BF16 R168, R148, R174, R168 ;  /* 0x000000ae94a8723c */ /* 0x000fe200000418a8 */
[----:B---3--:R-:W-:-:S07]  /*bc80*/  MOV R3, R210 ;  /* 0x000000d200037202 */ /* 0x008fce0000000f00 */
[----:B------:R-:W-:Y:S08]  /*bc90*/  HMMA.16816.F32.BF16 R172, R200, R174, R80 ;  /* 0x000000aec8ac723c */ /* 0x000ff00000041850 */
[C---:B------:R-:W-:Y:S08]  /*bca0*/  HMMA.16816.F32.BF16 R80, R148.reuse, R88, R124 ;  /* 0x000000589450723c */ /* 0x040ff0000004187c */
[C---:B------:R-:W-:Y:S08]  /*bcb0*/  HMMA.16816.F32.BF16 R84, R148.reuse, R90, R108 ;  /* 0x0000005a9454723c */ /* 0x040ff0000004186c */
[C---:B-1----:R-:W-:Y:S08]  /*bcc0*/  HMMA.16816.F32.BF16 R96, R148.reuse, R104, R92 ;  /* 0x000000689460723c */ /* 0x042ff0000004185c */
[C---:B------:R-:W-:Y:S08]  /*bcd0*/  HMMA.16816.F32.BF16 R176, R148.reuse, R188, R176 ;  /* 0x000000bc94b0723c */ /* 0x040ff000000418b0 */
[C---:B------:R-:W-:Y:S08]  /*bce0*/  HMMA.16816.F32.BF16 R184, R148.reuse, R190, R184 ;  /* 0x000000be94b8723c */ /* 0x040ff000000418b8 */
[C---:B------:R-:W-:Y:S08]  /*bcf0*/  HMMA.16816.F32.BF16 R192, R148.reuse, R72, R192 ;  /* 0x0000004894c0723c */ /* 0x040ff000000418c0 */
[C---:B------:R-:W-:Y:S08]  /*bd00*/  HMMA.16816.F32.BF16 R100, R148.reuse, R106, R100 ;  /* 0x0000006a9464723c */ /* 0x040ff00000041864 */
[C---:B--2---:R-:W-:Y:S08]  /*bd10*/  HMMA.16816.F32.BF16 R112, R148.reuse, R120, R112 ;  /* 0x000000789470723c */ /* 0x044ff00000041870 */
[C---:B------:R-:W-:Y:S08]  /*bd20*/  HMMA.16816.F32.BF16 R116, R148.reuse, R122, R116 ;  /* 0x0000007a9474723c */ /* 0x040ff00000041874 */
[----:B------:R-:W-:Y:S08]  /*bd30*/  HMMA.16816.F32.BF16 R132, R148, R138, R132 ;  /* 0x0000008a9484723c */ /* 0x000ff00000041884 */
[C---:B------:R-:W-:Y:S08]  /*bd40*/  HMMA.16816.F32.BF16 R180, R200.reuse, R188, R180 ;  /* 0x000000bcc8b4723c */ /* 0x040ff000000418b4 */
[C---:B------:R-:W-:Y:S08]  /*bd50*/  HMMA.16816.F32.BF16 R196, R200.reuse, R72, R196 ;  /* 0x00000048c8c4723c */ /* 0x040ff000000418c4 */
[C---:B------:R-:W-:Y:S08]  /*bd60*/  HMMA.16816.F32.BF16 R92, R200.reuse, R104, R152 ;  /* 0x00000068c85c723c */ /* 0x040ff00000041898 */
[----:B------:R-:W-:Y:S01]  /*bd70*/  HMMA.16816.F32.BF16 R108, R200, R120, R60 ;  /* 0x00000078c86c723c */ /* 0x000fe2000004183c */
[----:B------:R-:W-:Y:S01]  /*bd80*/  IMAD.MOV.U32 R155, RZ, RZ, R208 ;  /* 0x000000ffff9b7224 */ /* 0x000fe200078e00d0 */
[----:B------:R-:W-:-:S06]  /*bd90*/  MOV R154, R211 ;  /* 0x000000d3009a7202 */ /* 0x000fcc0000000f00 */
[C---:B------:R-:W-:Y:S08]  /*bda0*/  HMMA.16816.F32.BF16 R124, R200.reuse, R136, R52 ;  /* 0x00000088c87c723c */ /* 0x040ff00000041834 */
[C---:B------:R-:W-:Y:S08]  /*bdb0*/  HMMA.16816.F32.BF16 R188, R200.reuse, R190, R212 ;  /* 0x000000bec8bc723c */ /* 0x040ff000000418d4 */
[C---:B------:R-:W-:Y:S08]  /*bdc0*/  HMMA.16816.F32.BF16 R72, R200.reuse, R74, R156 ;  /* 0x0000004ac848723c */ /* 0x040ff0000004189c */
[----:B------:R-:W-:Y:S01]  /*bdd0*/  HMMA.16816.F32.BF16 R88, R200, R90, R36 ;  /* 0x0000005ac858723c */ /* 0x000fe20000041824 */
[----:B------:R-:W-:-:S07]  /*bde0*/  MOV R156, R209 ;  /* 0x000000d1009c7202 */ /* 0x000fce0000000f00 */
[C---:B------:R-:W-:Y:S08]  /*bdf0*/  HMMA.16816.F32.BF16 R104, R200.reuse, R106, R32 ;  /* 0x0000006ac868723c */ /* 0x040ff00000041820 */
[C---:B------:R-:W-:Y:S08]  /*be00*/  HMMA.16816.F32.BF16 R120, R200.reuse, R122, R56 ;  /* 0x0000007ac878723c */ /* 0x040ff00000041838 */
[----:B------:R-:W-:Y:S08]  /*be10*/  HMMA.16816.F32.BF16 R136, R200, R138, R44 ;  /* 0x0000008ac888723c */ /* 0x000ff0000004182c */
[-C--:B------:R-:W-:Y:S08]  /*be20*/  HMMA.16816.F32.BF16 R148, R148, R6.reuse, R64 ;  /* 0x000000069494723c */ /* 0x080ff00000041840 */
[----:B------:R-:W-:Y:S01]  /*be30*/  HMMA.16816.F32.BF16 R200, R200, R6, R40 ;  /* 0x00000006c8c8723c */ /* 0x000fe20000041828 */
[----:B------:R-:W-:Y:S11]  /*be40*/  @!P0 BRA `(.L_x_30) ;  /* 0x0000555000008947 */ /* 0x000ff60003800000 */
[----:B----4-:R-:W2:Y:S04]  /*be50*/  LDL.64 R208, [R1+0xb8] ;  /* 0x0000b80001d07983 */ /* 0x010ea80000100a00 */
[----:B------:R-:W3:Y:S01]  /*be60*/  LDL.64 R210, [R1+0xb0] ;  /* 0x0000b00001d27983 */ /* 0x000ee20000100a00 */
[----:B------:R-:W-:Y:S01]  /*be70*/  UIADD3 UR20, UR8, -0x3, URZ ;  /* 0xfffffffd08147890 */ /* 0x000fe2000fffe03f */
[----:B------:R-:W-:-:S04]  /*be80*/  DEPBAR.LE SB0, 0x0 ;  /* 0x000080000000791a */ /* 0x000fc80000000000 */
[----:B------:R-:W-:Y:S01]  /*be90*/  USHF.R.S32.HI UR12, URZ, 0x1f, UR20 ;  /* 0x0000001f3f0c7899 */ /* 0x000fe20008011414 */
[----:B------:R-:W-:Y:S01]  /*bea0*/  STL.64 [R1+0x138], R94 ;  /* 0x0001385e01007387 */ /* 0x000fe20000100a00 */
[----:B------:R-:W-:Y:S02]  /*beb0*/  ULDC.64 UR4, c[0x0][0x1a0] ;  /* 0x0000680000047ab9 */ /* 0x000fe40000000a00 */
[----:B------:R-:W-:Y:S01]  /*bec0*/  UIMAD UR12, UR12, UR4, URZ ;  /* 0x000000040c0c72a4 */ /* 0x000fe2000f8e023f */
[----:B------:R-:W-:Y:S01]  /*bed0*/  STL.64 [R1+0x130], R92 ;  /* 0x0001305c01007387 */ /* 0x000fe20000100a00 */
[----:B------:R-:W-:Y:S02]  /*bee0*/  UIMAD.WIDE.U32 UR18, UR20, UR4, URZ ;  /* 0x00000004141272a5 */ /* 0x000fe4000f8e003f */
[----:B------:R-:W-:Y:S01]  /*bef0*/  UIMAD UR12, UR20, UR5, UR12 ;  /* 0x00000005140c72a4 */ /* 0x000fe2000f8e020c */
[----:B------:R-:W-:Y:S03]  /*bf00*/  STL.64 [R1+0x128], R90 ;  /* 0x0001285a01007387 */ /* 0x000fe60000100a00 */
[----:B------:R-:W-:Y:S01]  /*bf10*/  UIADD3 UR12, UR19, UR12, URZ ;  /* 0x0000000c130c7290 */ /* 0x000fe2000fffe03f */
[----:B------:R-:W-:Y:S01]  /*bf20*/  IMAD.U32 R4, RZ, RZ, UR18 ;  /* 0x00000012ff047e24 */ /* 0x000fe2000f8e00ff */
[----:B------:R-:W-:Y:S01]  /*bf30*/  STL.64 [R1+0x120], R88 ;  /* 0x0001205801007387 */ /* 0x000fe20000100a00 */
[----:B------:R-:W-:-:S03]  /*bf40*/  IMAD.U32 R5, RZ, RZ, UR19 ;  /* 0x00000013ff057e24 */ /* 0x000fc6000f8e00ff */
[----:B------:R-:W-:Y:S01]  /*bf50*/  IMAD.U32 R2, RZ, RZ, UR12 ;  /* 0x0000000cff027e24 */ /* 0x000fe2000f8e00ff */
[----:B------:R-:W-:Y:S01]  /*bf60*/  USHF.L.U32 UR12, UR4, 0x5, URZ ;  /* 0x00000005040c7899 */ /* 0x000fe2000800063f */
[----:B------:R-:W-:Y:S01]  /*bf70*/  STL.64 [R1+0x118], R86 ;  /* 0x0001185601007387 */ /* 0x000fe20000100a00 */
[----:B------:R-:W-:-:S03]  /*bf80*/  USHF.L.U64.HI UR4, UR4, 0x5, UR5 ;  /* 0x0000000504047899 */ /* 0x000fc60008010205 */
[----:B------:R-:W-:Y:S04]  /*bf90*/  STL.64 [R1+0x110], R84 ;  /* 0x0001105401007387 */ /* 0x000fe80000100a00 */
[----:B------:R-:W-:Y:S04]  /*bfa0*/  STL [R1+0x108], R81 ;  /* 0x0001085101007387 */ /* 0x000fe80000100800 */
        /* <DEDUP_REMOVED lines=13> */
[----:B------:R-:W-:Y:S01]  /*c080*/  BAR.SYNC.DEFER_BLOCKING 0x0 ;  /* 0x0000000000007b1d */ /* 0x000fe20000010000 */
[----:B--2---:R-:W-:-:S04]  /*c090*/  LEA R0, P0, R4, R208, 0x6 ;  /* 0x000000d004007211 */ /* 0x004fc800078030ff */
        /* <DEDUP_REMOVED lines=20> */
[----:B------:R-:W-:Y:S04]  /*c1e0*/  LDSM.16.M88.4 R156, [R227] ;  /* 0x00000000e39c783b */ /* 0x000fe80000000200 */
[----:B------:R-:W4:Y:S04]  /*c1f0*/  LDSM.16.M88.4 R12, [R220+0x8000] ;  /* 0x00800000dc0c783b */ /* 0x000f280000000200 */
[----:B------:R-:W2:Y:S04]  /*c200*/  LDSM.16.M88.4 R152, [R227+0x2000] ;  /* 0x00200000e398783b */ /* 0x000ea80000000200 */
[----:B------:R-:W-:Y:S04]  /*c210*/  LDSM.16.M88.4 R64, [R228] ;  /* 0x00000000e440783b */ /* 0x000fe80000000200 */
[----:B-1----:R-:W1:Y:S04]  /*c220*/  LDSM.16.M88.4 R4, [R231] ;  /* 0x00000000e704783b */ /* 0x002e680000000200 */
[----:B------:R-:W-:Y:S04]  /*c230*/  LDSM.16.M88.4 R60, [R228+0x2000] ;  /* 0x00200000e43c783b */ /* 0x000fe80000000200 */
[----:B---3--:R-:W3:Y:S04]  /*c240*/  LDSM.16.M88.4 R8, [R220+0x8800] ;  /* 0x00880000dc08783b */ /* 0x008ee80000000200 */
[----:B------:R-:W1:Y:S04]  /*c250*/  LDSM.16.M88.4 R16, [R238] ;  /* 0x00000000ee10783b */ /* 0x000e680000000200 */
[----:B------:R-:W-:Y:S04]  /*c260*/  LDSM.16.M88.4 R52, [R230+0x2000] ;  /* 0x00200000e634783b */ /* 0x000fe80000000200 */
[----:B------:R-:W-:Y:S04]  /*c270*/  LDSM.16.M88.4 R56, [R230] ;  /* 0x00000000e638783b */ /* 0x000fe80000000200 */
[----:B------:R-:W-:Y:S01]  /*c280*/  LDSM.16.M88.4 R44, [R229+0x2000] ;  /* 0x00200000e52c783b */ /* 0x000fe20000000200 */
[-C--:B----4-:R-:W-:Y:S03]  /*c290*/  HMMA.16816.F32.BF16 R40, R156, R12.reuse, RZ ;  /* 0x0000000c9c28723c */ /* 0x090fe600000418ff */
[----:B------:R-:W-:Y:S04]  /*c2a0*/  LDSM.16.M88.4 R48, [R229] ;  /* 0x00000000e530783b */ /* 0x000fe80000000200 */
[----:B------:R-:W0:Y:S01]  /*c2b0*/  LDGDEPBAR ;  /* 0x00000000000079af */ /* 0x000e220000000000 */
[C---:B--2---:R-:W-:Y:S08]  /*c2c0*/  HMMA.16816.F32.BF16 R36, R152.reuse, R12, RZ ;  /* 0x0000000c9824723c */ /* 0x044ff000000418ff */
[-C--:B------:R-:W-:Y:S08]  /*c2d0*/  HMMA.16816.F32.BF16 R32, R152, R14.reuse, RZ ;  /* 0x0000000e9820723c */ /* 0x080ff000000418ff */
[----:B------:R-:W-:Y:S01]  /*c2e0*/  HMMA.16816.F32.BF16 R28, R156, R14, RZ ;  /* 0x0000000e9c1c723c */ /* 0x000fe200000418ff */
[----:B------:R-:W2:Y:S07]  /*c2f0*/  LDSM.16.M88.4 R12, [R226+0x8000] ;  /* 0x00800000e20c783b */ /* 0x000eae0000000200 */
[----:B-1----:R-:W-:Y:S08]  /*c300*/  HMMA.16816.F32.BF16 R248, R64, R4, R40 ;  /* 0x0000000440f8723c */ /* 0x002ff00000041828 */
[----:B---3--:R-:W-:Y:S08]  /*c310*/  HMMA.16816.F32.BF16 R204, R156, R8, RZ ;  /* 0x000000089ccc723c */ /* 0x008ff000000418ff */
[----:B------:R-:W-:Y:S08]  /*c320*/  HMMA.16816.F32.BF16 R212, R60, R4, R36 ;  /* 0x000000043cd4723c */ /* 0x000ff00000041824 */
[C---:B------:R-:W-:Y:S08]  /*c330*/  HMMA.16816.F32.BF16 R40, R152.reuse, R8, RZ ;  /* 0x000000089828723c */ /* 0x040ff000000418ff */
[-C--:B------:R-:W-:Y:S08]  /*c340*/  HMMA.16816.F32.BF16 R36, R152, R10.reuse, RZ ;  /* 0x0000000a9824723c */ /* 0x080ff000000418ff */
[----:B------:R-:W-:Y:S08]  /*c350*/  HMMA.16816.F32.BF16 R8, R156, R10, RZ ;  /* 0x0000000a9c08723c */ /* 0x000ff000000418ff */
[-C--:B------:R-:W-:Y:S01]  /*c360*/  HMMA.16816.F32.BF16 R216, R60, R6.reuse, R32 ;  /* 0x000000063cd8723c */ /* 0x080fe20000041820 */
[----:B------:R-:W1:Y:S07]  /*c370*/  LDSM.16.M88.4 R32, [R226+0x8800] ;  /* 0x00880000e220783b */ /* 0x000e6e0000000200 */
[C---:B------:R-:W-:Y:S01]  /*c380*/  HMMA.16816.F32.BF16 R4, R64.reuse, R6, R28 ;  /* 0x000000064004723c */ /* 0x040fe2000004181c */
[----:B------:R-:W3:Y:S07]  /*c390*/  LDSM.16.M88.4 R28, [R225] ;  /* 0x00000000e11c783b */ /* 0x000eee0000000200 */
[-C--:B------:R-:W-:Y:S08]  /*c3a0*/  HMMA.16816.F32.BF16 R68, R64, R16.reuse, R204 ;  /* 0x000000104044723c */ /* 0x080ff000000418cc */
[C---:B------:R-:W-:Y:S01]  /*c3b0*/  HMMA.16816.F32.BF16 R244, R60.reuse, R16, R40 ;  /* 0x000000103cf4723c */ /* 0x040fe20000041828 */
[----:B------:R-:W-:Y:S07]  /*c3c0*/  LDSM.16.M88.4 R40, [R227+0x4000] ;  /* 0x00400000e328783b */ /* 0x000fee0000000200 */
[-C--:B------:R-:W-:Y:S01]  /*c3d0*/  HMMA.16816.F32.BF16 R240, R60, R18.reuse, R36 ;  /* 0x000000123cf0723c */ /* 0x080fe20000041824 */
[----:B------:R-:W-:Y:S07]  /*c3e0*/  LDSM.16.M88.4 R36, [R227+0x6000] ;  /* 0x00600000e324783b */ /* 0x000fee0000000200 */
[----:B------:R-:W-:Y:S01]  /*c3f0*/  HMMA.16816.F32.BF16 R208, R64, R18, R8 ;  /* 0x0000001240d0723c */ /* 0x000fe20000041808 */
[----:B------:R-:W4:Y:S07]  /*c400*/  LDSM.16.M88.4 R8, [R225+0x800] ;  /* 0x00080000e108783b */ /* 0x000f2e0000000200 */
[-C--:B--2---:R-:W-:Y:S08]  /*c410*/  HMMA.16816.F32.BF16 R204, R52, R12.reuse, R212 ;  /* 0x0000000c34cc723c */ /* 0x084ff000000418d4 */
[----:B------:R-:W-:Y:S08]  /*c420*/  HMMA.16816.F32.BF16 R16, R56, R12, R248 ;  /* 0x0000000c3810723c */ /* 0x000ff000000418f8 */
[-C--:B------:R-:W-:Y:S08]  /*c430*/  HMMA.16816.F32.BF16 R216, R52, R14.reuse, R216 ;  /* 0x0000000e34d8723c */ /* 0x080ff000000418d8 */
[C---:B------:R-:W-:Y:S01]  /*c440*/  HMMA.16816.F32.BF16 R12, R56.reuse, R14, R4 ;  /* 0x0000000e380c723c */ /* 0x040fe20000041804 */
[----:B------:R-:W2:Y:S07]  /*c450*/  LDSM.16.M88.4 R4, [R220+0xa000] ;  /* 0x00a00000dc04783b */ /* 0x000eae0000000200 */
[-C--:B-1----:R-:W-:Y:S08]  /*c460*/  HMMA.16816.F32.BF16 R72, R56, R32.reuse, R68 ;  /* 0x000000203848723c */ /* 0x082ff00000041844 */
[C---:B------:R-:W-:Y:S08]  /*c470*/  HMMA.16816.F32.BF16 R68, R52.reuse, R32, R244 ;  /* 0x000000203444723c */ /* 0x040ff000000418f4 */
[-C--:B------:R-:W-:Y:S08]  /*c480*/  HMMA.16816.F32.BF16 R248, R52, R34.reuse, R240 ;  /* 0x0000002234f8723c */ /* 0x080ff000000418f0 */
[----:B------:R-:W-:Y:S01]  /*c490*/  HMMA.16816.F32.BF16 R244, R56, R34, R208 ;  /* 0x0000002238f4723c */ /* 0x000fe200000418d0 */
[----:B------:R-:W1:Y:S04]  /*c4a0*/  LDSM.16.M88.4 R208, [R220+0xa800] ;  /* 0x00a80000dcd0783b */ /* 0x000e680000000200 */
[----:B------:R-:W-:Y:S03]  /*c4b0*/  LDSM.16.M88.4 R32, [R228+0x4000] ;  /* 0x00400000e420783b */ /* 0x000fe60000000200 */
[-C--:B---3--:R-:W-:Y:S01]  /*c4c0*/  HMMA.16816.F32.BF16 R240, R44, R28.reuse, R204 ;  /* 0x0000001c2cf0723c */ /* 0x088fe200000418cc */
[----:B------:R-:W-:Y:S07]  /*c4d0*/  LDSM.16.M88.4 R204, [R235] ;  /* 0x00000000ebcc783b */ /* 0x000fee0000000200 */
[----:B------:R-:W-:Y:S08]  /*c4e0*/  HMMA.16816.F32.BF16 R212, R48, R28, R16 ;  /* 0x0000001c30d4723c */ /* 0x000ff00000041810 */
[-C--:B------:R-:W-:Y:S08]  /*c4f0*/  HMMA.16816.F32.BF16 R16, R44, R30.reuse, R216 ;  /* 0x0000001e2c10723c */ /* 0x080ff000000418d8 */
[C---:B------:R-:W-:Y:S01]  /*c500*/  HMMA.16816.F32.BF16 R12, R48.reuse, R30, R12 ;  /* 0x0000001e300c723c */ /* 0x040fe2000004180c */
[----:B------:R-:W3:Y:S07]  /*c510*/  LDSM.16.M88.4 R28, [R228+0x6000] ;  /* 0x00600000e41c783b */ /* 0x000eee0000000200 */
[-C--:B----4-:R-:W-:Y:S08]  /*c520*/  HMMA.16816.F32.BF16 R76, R48, R8.reuse, R72 ;  /* 0x00000008304c723c */ /* 0x090ff00000041848 */
[C---:B------:R-:W-:Y:S08]  /*c530*/  HMMA.16816.F32.BF16 R72, R44.reuse, R8, R68 ;  /* 0x000000082c48723c */ /* 0x040ff00000041844 */
[-C--:B------:R-:W-:Y:S08]  /*c540*/  HMMA.16816.F32.BF16 R68, R44, R10.reuse, R248 ;  /* 0x0000000a2c44723c */ /* 0x080ff000000418f8 */
[----:B------:R-:W-:Y:S01]  /*c550*/  HMMA.16816.F32.BF16 R248, R48, R10, R244 ;  /* 0x0000000a30f8723c */ /* 0x000fe200000418f4 */
[----:B------:R-:W4:Y:S07]  /*c560*/  LDSM.16.M88.4 R8, [R234] ;  /* 0x00000000ea08783b */ /* 0x000f2e0000000200 */
[-C--:B--2---:R-:W-:Y:S08]  /*c570*/  HMMA.16816.F32.BF16 R244, R36, R4.reuse, R240 ;  /* 0x0000000424f4723c */ /* 0x084ff000000418f0 */
[----:B------:R-:W-:Y:S08]  /*c580*/  HMMA.16816.F32.BF16 R216, R40, R4, R212 ;  /* 0x0000000428d8723c */ /* 0x000ff000000418d4 */
[-C--:B------:R-:W-:Y:S01]  /*c590*/  HMMA.16816.F32.BF16 R240, R36, R6.reuse, R16 ;  /* 0x0000000624f0723c */ /* 0x080fe20000041810 */
[----:B------:R-:W-:Y:S07]  /*c5a0*/  LDSM.16.M88.4 R16, [R230+0x4000] ;  /* 0x00400000e610783b */ /* 0x000fee0000000200 */
[C---:B------:R-:W-:Y:S01]  /*c5b0*/  HMMA.16816.F32.BF16 R212, R40.reuse, R6, R12 ;  /* 0x0000000628d4723c */ /* 0x040fe2000004180c */
[----:B------:R-:W-:Y:S04]  /*c5c0*/  LDSM.16.M88.4 R12, [R230+0x6000] ;  /* 0x00600000e60c783b */ /* 0x000fe80000000200 */
[----:B------:R-:W2:Y:S03]  /*c5d0*/  LDSM.16.M88.4 R4, [R226+0xa000] ;  /* 0x00a00000e204783b */ /* 0x000ea60000000200 */
[-C--:B-1----:R-:W-:Y:S08]  /*c5e0*/  HMMA.16816.F32.BF16 R76, R40, R208.reuse, R76 ;  /* 0x000000d0284c723c */ /* 0x082ff0000004184c */
[C---:B------:R-:W-:Y:S08]  /*c5f0*/  HMMA.16816.F32.BF16 R72, R36.reuse, R208, R72 ;  /* 0x000000d02448723c */ /* 0x040ff00000041848 */
[-C--:B------:R-:W-:Y:S08]  /*c600*/  HMMA.16816.F32.BF16 R68, R36, R210.reuse, R68 ;  /* 0x000000d22444723c */ /* 0x080ff00000041844 */
[----:B------:R-:W-:Y:S08]  /*c610*/  HMMA.16816.F32.BF16 R248, R40, R210, R248 ;  /* 0x000000d228f8723c */ /* 0x000ff000000418f8 */
[-C--:B---3--:R-:W-:Y:S08]  /*c620*/  HMMA.16816.F32.BF16 R244, R28, R204.reuse, R244 ;  /* 0x000000cc1cf4723c */ /* 0x088ff000000418f4 */
[----:B------:R-:W-:Y:S08]  /*c630*/  HMMA.16816.F32.BF16 R216, R32, R204, R216 ;  /* 0x000000cc20d8723c */ /* 0x000ff000000418d8 */
[-C--:B------:R-:W-:Y:S08]  /*c640*/  HMMA.16816.F32.BF16 R208, R28, R206.reuse, R240 ;  /* 0x000000ce1cd0723c */ /* 0x080ff000000418f0 */
[C---:B------:R-:W-:Y:S01]  /*c650*/  HMMA.16816.F32.BF16 R204, R32.reuse, R206, R212 ;  /* 0x000000ce20cc723c */ /* 0x040fe200000418d4 */
[----:B------:R-:W1:Y:S07]  /*c660*/  LDSM.16.M88.4 R212, [R226+0xa800] ;  /* 0x00a80000e2d4783b */ /* 0x000e6e0000000200 */
[-C--:B----4-:R-:W-:Y:S08]  /*c670*/  HMMA.16816.F32.BF16 R92, R32, R8.reuse, R76 ;  /* 0x00000008205c723c */ /* 0x090ff0000004184c */
[C---:B------:R-:W-:Y:S08]  /*c680*/  HMMA.16816.F32.BF16 R84, R28.reuse, R8, R72 ;  /* 0x000000081c54723c */ /* 0x040ff00000041848 */
[-C--:B------:R-:W-:Y:S08]  /*c690*/  HMMA.16816.F32.BF16 R76, R28, R10.reuse, R68 ;  /* 0x0000000a1c4c723c */ /* 0x080ff00000041844 */
[----:B------:R-:W-:Y:S01]  /*c6a0*/  HMMA.16816.F32.BF16 R240, R32, R10, R248 ;  /* 0x0000000a20f0723c */ /* 0x000fe200000418f8 */
[----:B------:R-:W-:Y:S07]  /*c6b0*/  LDSM.16.M88.4 R8, [R229+0x4000] ;  /* 0x00400000e508783b */ /* 0x000fee0000000200 */
[-C--:B--2---:R-:W-:Y:S08]  /*c6c0*/  HMMA.16816.F32.BF16 R72, R12, R4.reuse, R244 ;  /* 0x000000040c48723c */ /* 0x084ff000000418f4 */
[----:B------:R-:W-:Y:S08]  /*c6d0*/  HMMA.16816.F32.BF16 R88, R16, R4, R216 ;  /* 0x000000041058723c */ /* 0x000ff000000418d8 */
[-C--:B------:R-:W-:Y:S01]  /*c6e0*/  HMMA.16816.F32.BF16 R68, R12, R6.reuse, R208 ;  /* 0x000000060c44723c */ /* 0x080fe200000418d0 */
[----:B------:R-:W-:Y:S07]  /*c6f0*/  LDSM.16.M88.4 R208, [R225+0x2000] ;  /* 0x00200000e1d0783b */ /* 0x000fee0000000200 */
[----:B------:R-:W-:Y:S01]  /*c700*/  HMMA.16816.F32.BF16 R248, R16, R6, R204 ;  /* 0x0000000610f8723c */ /* 0x000fe200000418cc */
[----:B------:R-:W2:Y:S04]  /*c710*/  LDSM.16.M88.4 R4, [R229+0x6000] ;  /* 0x00600000e504783b */ /* 0x000ea80000000200 */
[----:B------:R-:W3:Y:S03]  /*c720*/  LDSM.16.M88.4 R204, [R225+0x2800] ;  /* 0x00280000e1cc783b */ /* 0x000ee60000000200 */
[----:B-1----:R-:W-:Y:S08]  /*c730*/  HMMA.16816.F32.BF16 R216, R12, R212, R84 ;  /* 0x000000d40cd8723c */ /* 0x002ff00000041854 */
[C---:B------:R-:W-:Y:S08]  /*c740*/  HMMA.16816.F32.BF16 R240, R16.reuse, R214, R240 ;  /* 0x000000d610f0723c */ /* 0x040ff000000418f0 */
[----:B------:R-:W-:Y:S08]  /*c750*/  HMMA.16816.F32.BF16 R244, R16, R212, R92 ;  /* 0x000000d410f4723c */ /* 0x000ff0000004185c */
[----:B------:R-:W-:Y:S01]  /*c760*/  HMMA.16816.F32.BF16 R84, R12, R214, R76 ;  /* 0x000000d60c54723c */ /* 0x000fe2000004184c */
[----:B------:R-:W1:Y:S07]  /*c770*/  LDSM.16.M88.4 R212, [R220+0x9800] ;  /* 0x00980000dcd4783b */ /* 0x000e6e0000000200 */
[C---:B--2---:R-:W-:Y:S08]  /*c780*/  HMMA.16816.F32.BF16 R68, R4.reuse, R210, R68 ;  /* 0x000000d20444723c */ /* 0x044ff00000041844 */
[----:B------:R-:W-:Y:S08]  /*c790*/  HMMA.16816.F32.BF16 R92, R4, R208, R72 ;  /* 0x000000d0045c723c */ /* 0x000ff00000041848 */
[----:B---3--:R-:W-:Y:S08]  /*c7a0*/  HMMA.16816.F32.BF16 R240, R8, R206, R240 ;  /* 0x000000ce08f0723c */ /* 0x008ff000000418f0 */
[----:B------:R-:W-:-:S02]  /*c7b0*/  IMAD.MOV.U32 R75, RZ, RZ, R68 ;  /* 0x000000ffff4b7224 */ /* 0x000fc400078e0044 */
[----:B------:R-:W-:Y:S02]  /*c7c0*/  IMAD.MOV.U32 R74, RZ, RZ, R70 ;  /* 0x000000ffff4a7224 */ /* 0x000fe400078e0046 */
[----:B------:R-:W-:Y:S02]  /*c7d0*/  IMAD.MOV.U32 R77, RZ, RZ, R69 ;  /* 0x000000ffff4d7224 */ /* 0x000fe400078e0045 */
[----:B------:R-:W-:Y:S02]  /*c7e0*/  IMAD.MOV.U32 R2, RZ, RZ, R71 ;  /* 0x000000ffff027224 */ /* 0x000fe400078e0047 */
[----:B------:R-:W-:Y:S01]  /*c7f0*/  HMMA.16816.F32.BF16 R68, R4, R204, R216 ;  /* 0x000000cc0444723c */ /* 0x000fe200000418d8 */
[----:B------:R-:W-:Y:S02]  /*c800*/  IMAD.MOV.U32 R3, RZ, RZ, R93 ;  /* 0x000000ffff037224 */ /* 0x000fe400078e005d */
[----:B------:R-:W-:Y:S02]  /*c810*/  IMAD.MOV.U32 R72, RZ, RZ, R92 ;  /* 0x000000ffff487224 */ /* 0x000fe400078e005c */
[----:B------:R-:W-:-:S03]  /*c820*/  IMAD.MOV.U32 R76, RZ, RZ, R94 ;  /* 0x000000ffff4c7224 */ /* 0x000fc600078e005e */
[C---:B------:R-:W-:Y:S08]  /*c830*/  HMMA.16816.F32.BF16 R88, R8.reuse, R208, R88 ;  /* 0x000000d00858723c */ /* 0x040ff00000041858 */
[----:B------:R-:W-:Y:S01]  /*c840*/  HMMA.16816.F32.BF16 R248, R8, R210, R248 ;  /* 0x000000d208f8723c */ /* 0x000fe200000418f8 */
[----:B------:R-:W2:Y:S01]  /*c850*/  LDSM.16.M88.4 R208, [R236] ;  /* 0x00000000ecd0783b */ /* 0x000ea20000000200 */
[----:B------:R-:W-:-:S02]  /*c860*/  IMAD.MOV.U32 R219, RZ, RZ, R3 ;  /* 0x000000ffffdb7224 */ /* 0x000fc400078e0003 */
[----:B------:R-:W-:-:S04]  /*c870*/  IMAD.MOV.U32 R252, RZ, RZ, R95 ;  /* 0x000000fffffc7224 */ /* 0x000fc800078e005f */
[----:B------:R-:W-:Y:S01]  /*c880*/  IMAD.MOV.U32 R78, RZ, RZ, R70 ;  /* 0x000000ffff4e7224 */ /* 0x000fe200078e0046 */
[----:B------:R-:W-:Y:S01]  /*c890*/  HMMA.16816.F32.BF16 R244, R8, R204, R244 ;  /* 0x000000cc08f4723c */ /* 0x000fe200000418f4 */
[----:B------:R-:W-:Y:S01]  /*c8a0*/  IMAD.MOV.U32 R70, RZ, RZ, R240 ;  /* 0x000000ffff467224 */ /* 0x000fe200078e00f0 */
[----:B------:R3:W5:Y:S01]  /*c8b0*/  LDL.LU.64 R94, [R1+0x138] ;  /* 0x00013800015e7983 */ /* 0x0007620000300a00 */
[----:B------:R-:W-:Y:S02]  /*c8c0*/  IMAD.MOV.U32 R240, RZ, RZ, R219 ;  /* 0x000000fffff07224 */ /* 0x000fe400078e00db */
[----:B------:R-:W-:Y:S01]  /*c8d0*/  IMAD.MOV.U32 R3, RZ, RZ, R243 ;  /* 0x000000ffff037224 */ /* 0x000fe200078e00f3 */
[----:B------:R3:W5:Y:S01]  /*c8e0*/  LDL.LU.64 R92, [R1+0x130] ;  /* 0x00013000015c7983 */ /* 0x0007620000300a00 */
[----:B------:R-:W-:Y:S01]  /*c8f0*/  IMAD.MOV.U32 R73, RZ, RZ, R89 ;  /* 0x000000ffff497224 */ /* 0x000fe200078e0059 */
[----:B-1----:R-:W-:Y:S01]  /*c900*/  HMMA.16816.F32.BF16 R216, R156, R212, RZ ;  /* 0x000000d49cd8723c */ /* 0x002fe200000418ff */
[----:B------:R-:W-:-:S02]  /*c910*/  IMAD.MOV.U32 R204, RZ, RZ, R68 ;  /* 0x000000ffffcc7224 */ /* 0x000fc400078e0044 */
[----:B------:R-:W-:Y:S02]  /*c920*/  IMAD.MOV.U32 R0, RZ, RZ, R91 ;  /* 0x000000ffff007224 */ /* 0x000fe400078e005b */
[----:B------:R-:W-:-:S03]  /*c930*/  IMAD.MOV.U32 R243, RZ, RZ, R204 ;  /* 0x000000fffff37224 */ /* 0x000fc600078e00cc */
[----:B------:R-:W-:Y:S01]  /*c940*/  HMMA.16816.F32.BF16 R84, R4, R206, R84 ;  /* 0x000000ce0454723c */ /* 0x000fe20000041854 */
[----:B------:R-:W-:Y:S02]  /*c950*/  IMAD.MOV.U32 R21, RZ, RZ, R242 ;  /* 0x000000ffff157224 */ /* 0x000fe400078e00f2 */
[----:B------:R-:W-:Y:S02]  /*c960*/  IMAD.MOV.U32 R81, RZ, RZ, R69 ;  /* 0x000000ffff517224 */ /* 0x000fe400078e0045 */
[----:B------:R-:W-:Y:S02]  /*c970*/  IMAD.MOV.U32 R27, RZ, RZ, R90 ;  /* 0x000000ffff1b7224 */ /* 0x000fe400078e005a */
[----:B------:R-:W-:-:S09]  /*c980*/  IMAD.MOV.U32 R20, RZ, RZ, R88 ;  /* 0x000000ffff147224 */ /* 0x000fd200078e0058 */
[----:B--2---:R-:W-:Y:S08]  /*c990*/  HMMA.16816.F32.BF16 R216, R64, R208, R216 ;  /* 0x000000d040d8723c */ /* 0x004ff000000418d8 */
[----:B------:R-:W-:Y:S01]  /*c9a0*/  HMMA.16816.F32.BF16 R204, R152, R212, RZ ;  /* 0x000000d498cc723c */ /* 0x000fe200000418ff */
[----:B------:R-:W-:Y:S01]  /*c9b0*/  IMAD.MOV.U32 R242, RZ, RZ, R74 ;  /* 0x000000fffff27224 */ /* 0x000fe200078e004a */
[----:B------:R3:W5:Y:S01]  /*c9c0*/  LDL.LU.64 R90, [R1+0x128] ;  /* 0x00012800015a7983 */ /* 0x0007620000300a00 */
[----:B------:R-:W-:-:S04]  /*c9d0*/  IMAD.MOV.U32 R69, RZ, RZ, R241 ;  /* 0x000000ffff457224 */ /* 0x000fc800078e00f1 */
[----:B------:R-:W-:Y:S01]  /*c9e0*/  IMAD.MOV.U32 R212, RZ, RZ, R73 ;  /* 0x000000ffffd47224 */ /* 0x000fe200078e0049 */
[----:B------:R3:W5:Y:S01]  /*c9f0*/  LDL.LU.64 R88, [R1+0x120] ;  /* 0x0001200001587983 */ /* 0x0007620000300a00 */
[----:B------:R-:W-:Y:S02]  /*ca00*/  IMAD.MOV.U32 R213, RZ, RZ, R72 ;  /* 0x000000ffffd57224 */ /* 0x000fe400078e0048 */
[----:B------:R-:W-:Y:S02]  /*ca10*/  IMAD.MOV.U32 R68, RZ, RZ, R86 ;  /* 0x000000ffff447224 */ /* 0x000fe400078e0056 */
[----:B------:R-:W-:Y:S02]  /*ca20*/  IMAD.MOV.U32 R22, RZ, RZ, R87 ;  /* 0x000000ffff167224 */ /* 0x000fe400078e0057 */
[----:B------:R-:W-:Y:S01]  /*ca30*/  IMAD.MOV.U32 R80, RZ, RZ, R84 ;  /* 0x000000ffff507224 */ /* 0x000fe200078e0054 */
[----:B------:R3:W5:Y:S01]  /*ca40*/  LDL.LU.64 R86, [R1+0x118] ;  /* 0x0001180001567983 */ /* 0x0007620000300a00 */
[----:B------:R-:W-:-:S02]  /*ca50*/  IMAD.MOV.U32 R72, RZ, RZ, R219 ;  /* 0x000000ffff487224 */ /* 0x000fc400078e00db */
[----:B------:R-:W-:Y:S02]  /*ca60*/  IMAD.MOV.U32 R219, RZ, RZ, R212 ;  /* 0x000000ffffdb7224 */ /* 0x000fe400078e00d4 */
[----:B------:R-:W1:Y:S01]  /*ca70*/  S2R R212, SR_TID.X ;  /* 0x0000000000d47919 */ /* 0x000e620000002100 */
[----:B------:R-:W-:Y:S02]  /*ca80*/  IMAD.MOV.U32 R79, RZ, RZ, R85 ;  /* 0x000000ffff4f7224 */ /* 0x000fe400078e0055 */
[----:B------:R-:W-:Y:S01]  /*ca90*/  HMMA.16816.F32.BF16 R204, R60, R208, R204 ;  /* 0x000000d03ccc723c */ /* 0x000fe200000418cc */
[----:B------:R-:W-:Y:S01]  /*caa0*/  IMAD.MOV.U32 R74, RZ, RZ, R217 ;  /* 0x000000ffff4a7224 */ /* 0x000fe200078e00d9 */
[----:B------:R3:W5:Y:S01]  /*cab0*/  LDL.LU.64 R84, [R1+0x110] ;  /* 0x0001100001547983 */ /* 0x0007620000300a00 */
[----:B------:R-:W-:Y:S02]  /*cac0*/  IMAD.MOV.U32 R217, RZ, RZ, R0 ;  /* 0x000000ffffd97224 */ /* 0x000fe400078e0000 */
[----:B------:R-:W-:-:S02]  /*cad0*/  IMAD.U32 R0, RZ, RZ, UR20 ;  /* 0x00000014ff007e24 */ /* 0x000fc4000f8e00ff */
[----:B------:R-:W-:Y:S02]  /*cae0*/  IMAD.MOV.U32 R241, RZ, RZ, R75 ;  /* 0x000000fffff17224 */ /* 0x000fe400078e004b */
[----:B-1----:R-:W-:-:S05]  /*caf0*/  IMAD.SHL.U32 R212, R212, 0x2, RZ ;  /* 0x00000002d4d47824 */ /* 0x002fca00078e00ff */
[----:B------:R-:W-:-:S05]  /*cb00*/  LOP3.LUT R212, R212, 0x6, RZ, 0xc0, !PT ;  /* 0x00000006d4d47812 */ /* 0x000fca00078ec0ff */
[----:B------:R-:W-:Y:S02]  /*cb10*/  IMAD R0, R0, 0x40, R212 ;  /* 0x0000004000007824 */ /* 0x000fe400078e02d4 */
[----:B------:R-:W-:Y:S02]  /*cb20*/  IMAD.MOV.U32 R212, RZ, RZ, R241 ;  /* 0x000000ffffd47224 */ /* 0x000fe400078e00f1 */
[----:B------:R-:W-:Y:S02]  /*cb30*/  IMAD.MOV.U32 R241, RZ, RZ, R242 ;  /* 0x000000fffff17224 */ /* 0x000fe400078e00f2 */
[----:B------:R-:W-:Y:S01]  /*cb40*/  IMAD.MOV.U32 R242, RZ, RZ, R2 ;  /* 0x000000fffff27224 */ /* 0x000fe200078e0002 */
[----:B------:R-:W-:Y:S01]  /*cb50*/  IADD3 R2, R0, 0x1, RZ ;  /* 0x0000000100027810 */ /* 0x000fe20007ffe0ff */
[----:B------:R-:W-:Y:S02]  /*cb60*/  IMAD.MOV.U32 R75, RZ, RZ, R216 ;  /* 0x000000ffff4b7224 */ /* 0x000fe400078e00d8 */
[----:B------:R-:W-:Y:S01]  /*cb70*/  IMAD.MOV.U32 R216, RZ, RZ, R219 ;  /* 0x000000ffffd87224 */ /* 0x000fe200078e00db */
[----:B------:R-:W-:Y:S01]  /*cb80*/  ISETP.GE.AND P1, PT, R2, R23, PT ;  /* 0x000000170200720c */ /* 0x000fe20003f26270 */
[----:B------:R-:W-:-:S02]  /*cb90*/  IMAD.MOV.U32 R73, RZ, RZ, R218 ;  /* 0x000000ffff497224 */ /* 0x000fc400078e00da */
[----:B------:R-:W-:Y:S02]  /*cba0*/  IMAD.MOV.U32 R218, RZ, RZ, R213 ;  /* 0x000000ffffda7224 */ /* 0x000fe400078e00d5 */
[----:B------:R-:W-:Y:S02]  /*cbb0*/  IMAD.MOV.U32 R213, RZ, RZ, R77 ;  /* 0x000000ffffd57224 */ /* 0x000fe400078e004d */
[----:B------:R-:W-:Y:S01]  /*cbc0*/  IMAD.MOV.U32 R77, RZ, RZ, R204 ;  /* 0x000000ffff4d7224 */ /* 0x000fe200078e00cc */
[----:B------:R-:W-:Y:S02]  /*cbd0*/  FSEL R204, R216, -INF , !P1 ;  /* 0xff800000d8cc7808 */ /* 0x000fe40004800000 */
[----:B------:R-:W-:-:S03]  /*cbe0*/  ISETP.GE.AND P5, PT, R2, R26, PT ;  /* 0x0000001a0200720c */ /* 0x000fc60003fa6270 */
[----:B------:R1:W-:Y:S01]  /*cbf0*/  STL [R1+0x4c], R204 ;  /* 0x00004ccc01007387 */ /* 0x0003e20000100800 */
[C---:B------:R-:W-:Y:S02]  /*cc00*/  ISETP.GE.AND P2, PT, R2.reuse, R24, PT ;  /* 0x000000180200720c */ /* 0x040fe40003f46270 */
[----:B------:R-:W-:Y:S02]  /*cc10*/  ISETP.GE.AND P3, PT, R2, R25, PT ;  /* 0x000000190200720c */ /* 0x000fe40003f66270 */
[C---:B------:R-:W-:Y:S02]  /*cc20*/  ISETP.GE.AND P6, PT, R0.reuse, R23, PT ;  /* 0x000000170000720c */ /* 0x040fe40003fc6270 */
[C---:B------:R-:W-:Y:S02]  /*cc30*/  IADD3 R2, R0.reuse, 0x8, RZ ;  /* 0x0000000800027810 */ /* 0x040fe40007ffe0ff */
[----:B------:R-:W-:Y:S01]  /*cc40*/  ISETP.GE.AND P0, PT, R0, R26, PT ;  /* 0x0000001a0000720c */ /* 0x000fe20003f06270 */
[----:B------:R-:W-:Y:S01]  /*cc50*/  IMAD.MOV.U32 R219, RZ, RZ, R240 ;  /* 0x000000ffffdb7224 */ /* 0x000fe200078e00f0 */
[----:B------:R-:W-:Y:S01]  /*cc60*/  FSEL R20, R20, -INF , !P6 ;  /* 0xff80000014147808 */ /* 0x000fe20007000000 */
[----:B------:R-:W-:Y:S01]  /*cc70*/  IMAD.MOV.U32 R240, RZ, RZ, R76 ;  /* 0x000000fffff07224 */ /* 0x000fe200078e004c */
[----:B------:R-:W-:-:S02]  /*cc80*/  ISETP.GE.AND P1, PT, R2, R24, PT ;  /* 0x000000180200720c */ /* 0x000fc40003f26270 */
[----:B------:R-:W-:Y:S02]  /*cc90*/  FSEL R27, R27, -INF , !P0 ;  /* 0xff8000001b1b7808 */ /* 0x000fe40004000000 */
[----:B-1----:R-:W-:Y:S02]  /*cca0*/  FSEL R204, R217, -INF , !P5 ;  /* 0xff800000d9cc7808 */ /* 0x002fe40006800000 */
[----:B------:R-:W-:-:S03]  /*ccb0*/  ISETP.GE.AND P5, PT, R0, R24, PT ;  /* 0x000000180000720c */ /* 0x000fc60003fa6270 */
[----:B------:R1:W-:Y:S01]  /*ccc0*/  STL [R1+0x50], R204 ;  /* 0x000050cc01007387 */ /* 0x0003e20000100800 */
[C---:B------:R-:W-:Y:S01]  /*ccd0*/  ISETP.GE.AND P4, PT, R2.reuse, R23, PT ;  /* 0x000000170200720c */ /* 0x040fe20003f86270 */
[----:B------:R-:W-:Y:S01]  /*cce0*/  IMAD.MOV.U32 R76, RZ, RZ, R205 ;  /* 0x000000ffff4c7224 */ /* 0x000fe200078e00cd */
[C---:B------:R-:W-:Y:S02]  /*ccf0*/  ISETP.GE.AND P6, PT, R2.reuse, R26, PT ;  /* 0x0000001a0200720c */ /* 0x040fe40003fc6270 */
[-C--:B------:R-:W-:Y:S02]  /*cd00*/  ISETP.GE.AND P0, PT, R2, R25.reuse, PT ;  /* 0x000000190200720c */ /* 0x080fe40003f06270 */
[C---:B------:R-:W-:Y:S02]  /*cd10*/  IADD3 R2, R0.reuse, 0x9, RZ ;  /* 0x0000000900027810 */ /* 0x040fe40007ffe0ff */
[----:B------:R-:W-:Y:S02]  /*cd20*/  FSEL R205, R219, -INF , !P2 ;  /* 0xff800000dbcd7808 */ /* 0x000fe40005000000 */
[----:B------:R-:W-:-:S02]  /*cd30*/  ISETP.GE.AND P2, PT, R0, R25, PT ;  /* 0x000000190000720c */ /* 0x000fc40003f46270 */
[----:B-1----:R-:W-:Y:S02]  /*cd40*/  FSEL R204, R218, -INF , !P5 ;  /* 0xff800000dacc7808 */ /* 0x002fe40006800000 */
[----:B------:R-:W-:-:S03]  /*cd50*/  ISETP.GE.AND P5, PT, R2, R24, PT ;  /* 0x000000180200720c */ /* 0x000fc60003fa6270 */
[----:B------:R1:W-:Y:S04]  /*cd60*/  STL [R1+0x1c], R204 ;  /* 0x00001ccc01007387 */ /* 0x0003e80000100800 */
[----:B------:R-:W-:Y:S01]  /*cd70*/  STL [R1+0x38], R205 ;  /* 0x000038cd01007387 */ /* 0x000fe20000100800 */
[----:B------:R-:W-:Y:S02]  /*cd80*/  IMAD.MOV.U32 R209, RZ, RZ, R206 ;  /* 0x000000ffffd17224 */ /* 0x000fe400078e00ce */
[----:B------:R-:W-:Y:S01]  /*cd90*/  IMAD.MOV.U32 R208, RZ, RZ, R207 ;  /* 0x000000ffffd07224 */ /* 0x000fe200078e00cf */
[----:B-1----:R-:W-:-:S05]  /*cda0*/  FSEL R204, R212, -INF , !P1 ;  /* 0xff800000d4cc7808 */ /* 0x002fca0004800000 */
[----:B------:R1:W-:Y:S01]  /*cdb0*/  STL [R1+0x34], R204 ;  /* 0x000034cc01007387 */ /* 0x0003e20000100800 */
[----:B------:R-:W-:Y:S02]  /*cdc0*/  FSEL R212, R240, -INF , !P2 ;  /* 0xff800000f0d47808 */ /* 0x000fe40005000000 */
[C---:B------:R-:W-:Y:S02]  /*cdd0*/  ISETP.GE.AND P1, PT, R2.reuse, R23, PT ;  /* 0x000000170200720c */ /* 0x040fe40003f26270 */
[----:B------:R-:W-:Y:S02]  /*cde0*/  ISETP.GE.AND P2, PT, R2, R25, PT ;  /* 0x000000190200720c */ /* 0x000fe40003f46270 */
[----:B-1----:R-:W-:-:S05]  /*cdf0*/  FSEL R204, R213, -INF , !P5 ;  /* 0xff800000d5cc7808 */ /* 0x002fca0006800000 */
[----:B------:R-:W-:Y:S04]  /*ce00*/  STL [R1+0x54], R204 ;  /* 0x000054cc01007387 */ /* 0x000fe80000100800 */
[----:B------:R-:W1:Y:S04]  /*ce10*/  LDSM.16.M88.4 R204, [R220+0x9000] ;  /* 0x00900000dccc783b */ /* 0x000e680000000200 */
[----:B------:R2:W-:Y:S01]  /*ce20*/  STL [R1+0x24], R212 ;  /* 0x000024d401007387 */ /* 0x0005e20000100800 */
[----:B------:R-:W-:Y:S02]  /*ce30*/  ISETP.GE.AND P5, PT, R2, R26, PT ;  /* 0x0000001a0200720c */ /* 0x000fe40003fa6270 */
[----:B------:R-:W-:-:S02]  /*ce40*/  IADD3 R2, R0, 0x10, RZ ;  /* 0x0000001000027810 */ /* 0x000fc40007ffe0ff */
[----:B------:R-:W-:Y:S02]  /*ce50*/  FSEL R213, R241, -INF , !P0 ;  /* 0xff800000f1d57808 */ /* 0x000fe40004000000 */
[----:B------:R-:W-:Y:S02]  /*ce60*/  ISETP.GE.AND P0, PT, R2, R25, PT ;  /* 0x000000190200720c */ /* 0x000fe40003f06270 */
[----:B--2---:R-:W-:-:S05]  /*ce70*/  FSEL R212, R252, -INF , !P3 ;  /* 0xff800000fcd47808 */ /* 0x004fca0005800000 */
[----:B------:R2:W-:Y:S01]  /*ce80*/  STL [R1+0x40], R212 ;  /* 0x000040d401007387 */ /* 0x0005e20000100800 */
[----:B------:R-:W-:Y:S02]  /*ce90*/  FSEL R252, R248, -INF , !P4 ;  /* 0xff800000f8fc7808 */ /* 0x000fe40006000000 */
[C---:B------:R-:W-:Y:S02]  /*cea0*/  ISETP.GE.AND P3, PT, R2.reuse, R23, PT ;  /* 0x000000170200720c */ /* 0x040fe40003f66270 */
[----:B------:R-:W-:Y:S02]  /*ceb0*/  ISETP.GE.AND P4, PT, R2, R26, PT ;  /* 0x0000001a0200720c */ /* 0x000fe40003f86270 */
[----:B--2---:R-:W-:-:S05]  /*cec0*/  FSEL R212, R249, -INF , !P1 ;  /* 0xff800000f9d47808 */ /* 0x004fca0004800000 */
[----:B------:R2:W-:Y:S01]  /*ced0*/  STL [R1], R212 ;  /* 0x000000d401007387 */ /* 0x0005e20000100800 */
[----:B------:R-:W-:Y:S02]  /*cee0*/  ISETP.GE.AND P1, PT, R2, R24, PT ;  /* 0x000000180200720c */ /* 0x000fe40003f26270 */
[----:B------:R-:W-:Y:S01]  /*cef0*/  IADD3 R2, R0, 0x11, RZ ;  /* 0x0000001100027810 */ /* 0x000fe20007ffe0ff */
[----:B------:R4:W-:Y:S01]  /*cf00*/  STL [R1+0x3c], R213 ;  /* 0x00003cd501007387 */ /* 0x0009e20000100800 */
[----:B--2---:R-:W-:Y:S02]  /*cf10*/  FSEL R212, R242, -INF , !P2 ;  /* 0xff800000f2d47808 */ /* 0x004fe40005000000 */
[----:B----4-:R-:W-:-:S03]  /*cf20*/  FSEL R213, R250, -INF , !P6 ;  /* 0xff800000fad57808 */ /* 0x010fc60007000000 */
[----:B------:R2:W-:Y:S01]  /*cf30*/  STL [R1+0x60], R212 ;  /* 0x000060d401007387 */ /* 0x0005e20000100800 */
[----:B------:R-:W-:-:S03]  /*cf40*/  ISETP.GE.AND P6, PT, R2, R23, PT ;  /* 0x000000170200720c */ /* 0x000fc60003fc6270 */
[----:B------:R4:W-:Y:S01]  /*cf50*/  STL [R1+0x18], R213 ;  /* 0x000018d501007387 */ /* 0x0009e20000100800 */
[----:B------:R-:W-:Y:S02]  /*cf60*/  ISETP.GE.AND P2, PT, R2, R26, PT ;  /* 0x0000001a0200720c */ /* 0x000fe40003f46270 */
[----:B--2---:R-:W-:Y:S02]  /*cf70*/  FSEL R212, R251, -INF , !P5 ;  /* 0xff800000fbd47808 */ /* 0x004fe40006800000 */
[----:B----4-:R-:W-:-:S03]  /*cf80*/  FSEL R213, R244, -INF , !P3 ;  /* 0xff800000f4d57808 */ /* 0x010fc60005800000 */
[----:B------:R2:W-:Y:S04]  /*cf90*/  STL [R1+0x20], R212 ;  /* 0x000020d401007387 */ /* 0x0005e80000100800 */
[----:B------:R4:W-:Y:S01]  /*cfa0*/  STL [R1+0x94], R213 ;  /* 0x000094d501007387 */ /* 0x0009e20000100800 */
[----:B--2---:R-:W-:Y:S02]  /*cfb0*/  FSEL R212, R245, -INF , !P6 ;  /* 0xff800000f5d47808 */ /* 0x004fe40007000000 */
[----:B----4-:R-:W-:-:S03]  /*cfc0*/  FSEL R213, R246, -INF , !P4 ;  /* 0xff800000f6d57808 */ /* 0x010fc60006000000 */
[----:B------:R2:W-:Y:S04]  /*cfd0*/  STL [R1+0x90], R212 ;  /* 0x000090d401007387 */ /* 0x0005e80000100800 */
[----:B------:R-:W-:Y:S01]  /*cfe0*/  STL [R1+0x9c], R213 ;  /* 0x00009cd501007387 */ /* 0x000fe20000100800 */
[----:B--2---:R-:W-:-:S05]  /*cff0*/  FSEL R212, R247, -INF , !P2 ;  /* 0xff800000f7d47808 */ /* 0x004fca0005000000 */
[----:B------:R2:W-:Y:S01]  /*d000*/  STL [R1+0x98], R212 ;  /* 0x000098d401007387 */ /* 0x0005e20000100800 */
[C---:B------:R-:W-:Y:S02]  /*d010*/  ISETP.GE.AND P5, PT, R2.reuse, R24, PT ;  /* 0x000000180200720c */ /* 0x040fe40003fa6270 */
[----:B------:R-:W-:Y:S02]  /*d020*/  ISETP.GE.AND P3, PT, R2, R25, PT ;  /* 0x000000190200720c */ /* 0x000fe40003f66270 */
[----:B------:R-:W-:Y:S02]  /*d030*/  IADD3 R2, R0, 0x18, RZ ;  /* 0x0000001800027810 */ /* 0x000fe40007ffe0ff */
[----:B--2---:R-:W-:Y:S02]  /*d040*/  FSEL R212, R243, -INF , !P1 ;  /* 0xff800000f3d47808 */ /* 0x004fe40004800000 */
[----:B-1----:R-:W-:Y:S01]  /*d050*/  HMMA.16816.F32.BF16 R240, R152, R206, RZ ;  /* 0x000000ce98f0723c */ /* 0x002fe200000418ff */
[----:B------:R-:W-:-:S02]  /*d060*/  ISETP.GE.AND P4, PT, R2, R23, PT ;  /* 0x000000170200720c */ /* 0x000fc40003f86270 */
[C---:B------:R-:W-:Y:S02]  /*d070*/  ISETP.GE.AND P6, PT, R2.reuse, R26, PT ;  /* 0x0000001a0200720c */ /* 0x040fe40003fc6270 */
[C---:B------:R-:W-:Y:S02]  /*d080*/  ISETP.GE.AND P2, PT, R2.reuse, R24, PT ;  /* 0x000000180200720c */ /* 0x040fe40003f46270 */
[----:B------:R-:W-:Y:S01]  /*d090*/  ISETP.GE.AND P1, PT, R2, R25, PT ;  /* 0x000000190200720c */ /* 0x000fe20003f26270 */
[C---:B------:R-:W-:Y:S01]  /*d0a0*/  HMMA.16816.F32.BF16 R248, R152.reuse, R204, RZ ;  /* 0x000000cc98f8723c */ /* 0x040fe200000418ff */
[----:B------:R1:W-:Y:S07]  /*d0b0*/  STL [R1+0xa0], R212 ;  /* 0x0000a0d401007387 */ /* 0x0003ee0000100800 */
[----:B------:R-:W-:Y:S08]  /*d0c0*/  HMMA.16816.F32.BF16 R244, R152, R214, RZ ;  /* 0x000000d698f4723c */ /* 0x000ff000000418ff */
[----:B------:R-:W-:-:S02]  /*d0d0*/  IMAD.MOV.U32 R2, RZ, RZ, R242 ;  /* 0x000000ffff027224 */ /* 0x000fc400078e00f2 */
[----:B------:R-:W-:Y:S02]  /*d0e0*/  IMAD.MOV.U32 R213, RZ, RZ, R241 ;  /* 0x000000ffffd57224 */ /* 0x000fe400078e00f1 */
[----:B------:R-:W-:Y:S01]  /*d0f0*/  IMAD.MOV.U32 R155, RZ, RZ, R2 ;  /* 0x000000ffff9b7224 */ /* 0x000fe200078e0002 */
[----:B------:R-:W-:Y:S01]  /*d100*/  IADD3 R2, R0, 0x19, RZ ;  /* 0x0000001900027810 */ /* 0x000fe20007ffe0ff */
[----:B------:R-:W-:Y:S01]  /*d110*/  IMAD.MOV.U32 R154, RZ, RZ, R213 ;  /* 0x000000ffff9a7224 */ /* 0x000fe200078e00d5 */
[----:B------:R-:W-:Y:S01]  /*d120*/  FSEL R213, R81, -INF , !P5 ;  /* 0xff80000051d57808 */ /* 0x000fe20006800000 */
[----:B------:R-:W-:Y:S01]  /*d130*/  IMAD.MOV.U32 R216, RZ, RZ, R240 ;  /* 0x000000ffffd87224 */ /* 0x000fe200078e00f0 */
[----:B------:R-:W-:Y:S01]  /*d140*/  ISETP.GE.AND P5, PT, R2, R24, PT ;  /* 0x000000180200720c */ /* 0x000fe20003fa6270 */
[----:B------:R3:W5:Y:S01]  /*d150*/  LDL.LU R81, [R1+0x108] ;  /* 0x0001080001517983 */ /* 0x0007620000300800 */
[----:B------:R-:W-:Y:S01]  /*d160*/  FSEL R152, R80, -INF , !P2 ;  /* 0xff80000050987808 */ /* 0x000fe20005000000 */
[----:B------:R-:W-:-:S02]  /*d170*/  IMAD.MOV.U32 R153, RZ, RZ, R216 ;  /* 0x000000ffff997224 */ /* 0x000fc400078e00d8 */
[----:B------:R-:W-:Y:S01]  /*d180*/  STL [R1+0x7c], R213 ;  /* 0x00007cd501007387 */ /* 0x000fe20000100800 */
[----:B------:R-:W-:Y:S01]  /*d190*/  HMMA.16816.F32.BF16 R216, R156, R204, RZ ;  /* 0x000000cc9cd8723c */ /* 0x000fe200000418ff */
[----:B-1----:R-:W-:Y:S02]  /*d1a0*/  IMAD.MOV.U32 R212, RZ, RZ, R243 ;  /* 0x000000ffffd47224 */ /* 0x002fe400078e00f3 */
[----:B------:R3:W5:Y:S04]  /*d1b0*/  LDL.LU R80, [R1+0x104] ;  /* 0x0001040001507983 */ /* 0x0007680000300800 */
[----:B------:R-:W-:Y:S01]  /*d1c0*/  FSEL R204, R79, -INF , !P5 ;  /* 0xff8000004fcc7808 */ /* 0x000fe20006800000 */
[----:B------:R1:W-:Y:S01]  /*d1d0*/  STL [R1+0x5c], R152 ;  /* 0x00005c9801007387 */ /* 0x0003e20000100800 */
[----:B------:R-:W-:-:S02]  /*d1e0*/  ISETP.GE.AND P2, PT, R2, R23, PT ;  /* 0x000000170200720c */ /* 0x000fc40003f46270 */
[----:B------:R-:W-:Y:S01]  /*d1f0*/  ISETP.GE.AND P5, PT, R2, R26, PT ;  /* 0x0000001a0200720c */ /* 0x000fe20003fa6270 */
[----:B------:R3:W5:Y:S01]  /*d200*/  LDL.LU R79, [R1+0x100] ;  /* 0x00010000014f7983 */ /* 0x0007620000300800 */
[C---:B------:R-:W-:Y:S03]  /*d210*/  HMMA.16816.F32.BF16 R240, R156.reuse, R206, RZ ;  /* 0x000000ce9cf0723c */ /* 0x040fe600000418ff */
[----:B------:R-:W-:Y:S01]  /*d220*/  STL [R1+0x44], R204 ;  /* 0x000044cc01007387 */ /* 0x000fe20000100800 */
[----:B-1----:R-:W-:Y:S02]  /*d230*/  FSEL R152, R78, -INF , !P0 ;  /* 0xff8000004e987808 */ /* 0x002fe40004000000 */
[----:B------:R-:W-:Y:S01]  /*d240*/  ISETP.GE.AND P0, PT, R2, R25, PT ;  /* 0x000000190200720c */ /* 0x000fe20003f06270 */
[----:B------:R-:W-:Y:S01]  /*d250*/  IMAD.MOV.U32 R2, RZ, RZ, R212 ;  /* 0x000000ffff027224 */ /* 0x000fe200078e00d4 */
[----:B------:R3:W5:Y:S01]  /*d260*/  LDL.LU R78, [R1+0xfc] ;  /* 0x0000fc00014e7983 */ /* 0x0007620000300800 */
[----:B------:R-:W-:Y:S03]  /*d270*/  HMMA.16816.F32.BF16 R212, R156, R214, RZ ;  /* 0x000000d69cd4723c */ /* 0x000fe600000418ff */
[----:B------:R-:W-:Y:S04]  /*d280*/  STL [R1+0x48], R152 ;  /* 0x0000489801007387 */ /* 0x000fe80000100800 */
[----:B------:R-:W-:-:S02]  /*d290*/  IMAD.MOV.U32 R157, RZ, RZ, R153 ;  /* 0x000000ffff9d7224 */ /* 0x000fc400078e0099 */
[----:B------:R-:W-:Y:S02]  /*d2a0*/  IMAD.MOV.U32 R158, RZ, RZ, R154 ;  /* 0x000000ffff9e7224 */ /* 0x000fe400078e009a */
[----:B------:R-:W-:Y:S02]  /*d2b0*/  IMAD.MOV.U32 R159, RZ, RZ, R155 ;  /* 0x000000ffff9f7224 */ /* 0x000fe400078e009b */
[----:B------:R-:W1:Y:S01]  /*d2c0*/  LDSM.16.M88.4 R152, [R237] ;  /* 0x00000000ed98783b */ /* 0x000e620000000200 */
[----:B------:R-:W-:Y:S08]  /*d2d0*/  HMMA.16816.F32.BF16 R244, R60, R210, R244 ;  /* 0x000000d23cf4723c */ /* 0x000ff000000418f4 */
[----:B-1----:R-:W-:Y:S07]  /*d2e0*/  HMMA.16816.F32.BF16 R204, R64, R152, R216 ;  /* 0x0000009840cc723c */ /* 0x002fee00000418d8 */
[----:B------:R-:W-:-:S02]  /*d2f0*/  IMAD.MOV.U32 R216, RZ, RZ, R157 ;  /* 0x000000ffffd87224 */ /* 0x000fc400078e009d */
[----:B------:R-:W-:Y:S02]  /*d300*/  IMAD.MOV.U32 R217, RZ, RZ, R158 ;  /* 0x000000ffffd97224 */ /* 0x000fe400078e009e */
[----:B------:R-:W-:Y:S02]  /*d310*/  IMAD.MOV.U32 R218, RZ, RZ, R159 ;  /* 0x000000ffffda7224 */ /* 0x000fe400078e009f */
[----:B------:R-:W-:Y:S01]  /*d320*/  IMAD.MOV.U32 R219, RZ, RZ, R2 ;  /* 0x000000ffffdb7224 */ /* 0x000fe200078e0002 */
[C---:B------:R-:W-:Y:S08]  /*d330*/  HMMA.16816.F32.BF16 R156, R60.reuse, R152, R248 ;  /* 0x000000983c9c723c */ /* 0x040ff000000418f8 */
[-C--:B------:R-:W-:Y:S01]  /*d340*/  HMMA.16816.F32.BF16 R216, R60, R154.reuse, R216 ;  /* 0x0000009a3cd8723c */ /* 0x080fe200000418d8 */
[----:B------:R-:W1:Y:S07]  /*d350*/  LDSM.16.M88.4 R60, [R226+0x9000] ;  /* 0x00900000e23c783b */ /* 0x000e6e0000000200 */
[----:B------:R-:W-:Y:S01]  /*d360*/  HMMA.16816.F32.BF16 R240, R64, R154, R240 ;  /* 0x0000009a40f0723c */ /* 0x000fe200000418f0 */
[----:B------:R-:W-:-:S02]  /*d370*/  IMAD.MOV.U32 R250, RZ, RZ, R209 ;  /* 0x000000fffffa7224 */ /* 0x000fc400078e00d1 */
[----:B------:R-:W-:-:S05]  /*d380*/  IMAD.MOV.U32 R251, RZ, RZ, R208 ;  /* 0x000000fffffb7224 */ /* 0x000fca00078e00d0 */
[----:B------:R-:W-:Y:S01]  /*d390*/  HMMA.16816.F32.BF16 R208, R64, R210, R212 ;  /* 0x000000d240d0723c */ /* 0x000fe200000418d4 */
[----:B------:R-:W2:Y:S07]  /*d3a0*/  LDSM.16.M88.4 R64, [R225+0x1000] ;  /* 0x00100000e140783b */ /* 0x000eae0000000200 */
[-C--:B-1----:R-:W-:Y:S01]  /*d3b0*/  HMMA.16816.F32.BF16 R152, R52, R60.reuse, R156 ;  /* 0x0000003c3498723c */ /* 0x082fe2000004189c */
[----:B------:R-:W1:Y:S07]  /*d3c0*/  LDSM.16.M88.4 R156, [R226+0x9800] ;  /* 0x00980000e29c783b */ /* 0x000e6e0000000200 */
[----:B------:R-:W-:Y:S01]  /*d3d0*/  HMMA.16816.F32.BF16 R204, R56, R60, R204 ;  /* 0x0000003c38cc723c */ /* 0x000fe200000418cc */
[----:B------:R-:W-:-:S02]  /*d3e0*/  IMAD.MOV.U32 R248, RZ, RZ, R77 ;  /* 0x000000fffff87224 */ /* 0x000fc400078e004d */
[----:B------:R-:W-:Y:S01]  /*d3f0*/  IMAD.MOV.U32 R249, RZ, RZ, R76 ;  /* 0x000000fffff97224 */ /* 0x000fe200078e004c */
[----:B------:R-:W-:Y:S01]  /*d400*/  IADD3 R2, R0, 0x20, RZ ;  /* 0x0000002000027810 */ /* 0x000fe20007ffe0ff */
[----:B------:R3:W5:Y:S03]  /*d410*/  LDL.LU R77, [R1+0xf8] ;  /* 0x0000f800014d7983 */ /* 0x0007660000300800 */
[-C--:B------:R-:W-:Y:S01]  /*d420*/  HMMA.16816.F32.BF16 R216, R52, R62.reuse, R216 ;  /* 0x0000003e34d8723c */ /* 0x080fe200000418d8 */
[----:B------:R3:W5:Y:S07]  /*d430*/  LDL.LU R76, [R1+0xf4] ;  /* 0x0000f400014c7983 */ /* 0x00076e0000300800 */
[----:B------:R-:W-:Y:S01]  /*d440*/  HMMA.16816.F32.BF16 R240, R56, R62, R240 ;  /* 0x0000003e38f0723c */ /* 0x000fe200000418f0 */
[----:B------:R-:W4:Y:S07]  /*d450*/  LDSM.16.M88.4 R60, [R225+0x1800] ;  /* 0x00180000e13c783b */ /* 0x000f2e0000000200 */
[----:B--2---:R-:W-:Y:S08]  /*d460*/  HMMA.16816.F32.BF16 R212, R48, R64, R204 ;  /* 0x0000004030d4723c */ /* 0x004ff000000418cc */
[C---:B-1----:R-:W-:Y:S08]  /*d470*/  HMMA.16816.F32.BF16 R248, R52.reuse, R156, R248 ;  /* 0x0000009c34f8723c */ /* 0x042ff000000418f8 */
[----:B------:R-:W-:Y:S07]  /*d480*/  HMMA.16816.F32.BF16 R244, R52, R158, R244 ;  /* 0x0000009e34f4723c */ /* 0x000fee00000418f4 */
[----:B------:R-:W-:-:S02]  /*d490*/  IMAD.MOV.U32 R52, RZ, RZ, R75 ;  /* 0x000000ffff347224 */ /* 0x000fc400078e004b */
[----:B------:R-:W-:Y:S01]  /*d4a0*/  IMAD.MOV.U32 R53, RZ, RZ, R74 ;  /* 0x000000ffff357224 */ /* 0x000fe200078e004a */
[----:B------:R-:W-:Y:S01]  /*d4b0*/  HMMA.16816.F32.BF16 R204, R44, R64, R152 ;  /* 0x000000402ccc723c */ /* 0x000fe20000041898 */
[----:B------:R-:W-:Y:S01]  /*d4c0*/  IMAD.MOV.U32 R54, RZ, RZ, R73 ;  /* 0x000000ffff367224 */ /* 0x000fe200078e0049 */
[----:B------:R-:W1:Y:S01]  /*d4d0*/  LDSM.16.M88.4 R152, [R220+0xb000] ;  /* 0x00b00000dc98783b */ /* 0x000e620000000200 */
[----:B------:R-:W-:-:S03]  /*d4e0*/  IMAD.MOV.U32 R55, RZ, RZ, R72 ;  /* 0x000000ffff377224 */ /* 0x000fc600078e0048 */
[----:B------:R3:W5:Y:S04]  /*d4f0*/  LDL.LU R75, [R1+0xf0] ;  /* 0x0000f000014b7983 */ /* 0x0007680000300800 */
[C---:B------:R-:W-:Y:S01]  /*d500*/  HMMA.16816.F32.BF16 R52, R56.reuse, R156, R52 ;  /* 0x0000009c3834723c */ /* 0x040fe20000041834 */
[----:B------:R3:W5:Y:S04]  /*d510*/  LDL.LU R74, [R1+0xec] ;  /* 0x0000ec00014a7983 */ /* 0x0007680000300800 */
[----:B------:R3:W5:Y:S03]  /*d520*/  LDL.LU R73, [R1+0xe8] ;  /* 0x0000e80001497983 */ /* 0x0007660000300800 */
[----:B------:R-:W-:Y:S01]  /*d530*/  HMMA.16816.F32.BF16 R208, R56, R158, R208 ;  /* 0x0000009e38d0723c */ /* 0x000fe200000418d0 */
[----:B------:R3:W5:Y:S07]  /*d540*/  LDL.LU R72, [R1+0xe4] ;  /* 0x0000e40001487983 */ /* 0x00076e0000300800 */
[C---:B------:R-:W-:Y:S08]  /*d550*/  HMMA.16816.F32.BF16 R216, R44.reuse, R66, R216 ;  /* 0x000000422cd8723c */ /* 0x040ff000000418d8 */
[C---:B----4-:R-:W-:Y:S08]  /*d560*/  HMMA.16816.F32.BF16 R248, R44.reuse, R60, R248 ;  /* 0x0000003c2cf8723c */ /* 0x050ff000000418f8 */
[----:B------:R-:W-:Y:S01]  /*d570*/  HMMA.16816.F32.BF16 R244, R44, R62, R244 ;  /* 0x0000003e2cf4723c */ /* 0x000fe200000418f4 */
[----:B------:R-:W2:Y:S07]  /*d580*/  LDSM.16.M88.4 R44, [R220+0xb800] ;  /* 0x00b80000dc2c783b */ /* 0x000eae0000000200 */
[C---:B------:R-:W-:Y:S08]  /*d590*/  HMMA.16816.F32.BF16 R156, R48.reuse, R66, R240 ;  /* 0x00000042309c723c */ /* 0x040ff000000418f0 */
[----:B------:R-:W-:Y:S01]  /*d5a0*/  HMMA.16816.F32.BF16 R240, R48, R60, R52 ;  /* 0x0000003c30f0723c */ /* 0x000fe20000041834 */
[----:B------:R-:W4:Y:S07]  /*d5b0*/  LDSM.16.M88.4 R52, [R233] ;  /* 0x00000000e934783b */ /* 0x000f2e0000000200 */
[----:B-1----:R-:W-:Y:S08]  /*d5c0*/  HMMA.16816.F32.BF16 R56, R40, R152, R212 ;  /* 0x000000982838723c */ /* 0x002ff000000418d4 */
[----:B------:R-:W-:Y:S01]  /*d5d0*/  HMMA.16816.F32.BF16 R208, R48, R62, R208 ;  /* 0x0000003e30d0723c */ /* 0x000fe200000418d0 */
[----:B------:R-:W1:Y:S07]  /*d5e0*/  LDSM.16.M88.4 R48, [R232] ;  /* 0x00000000e830783b */ /* 0x000e6e0000000200 */
[C---:B------:R-:W-:Y:S08]  /*d5f0*/  HMMA.16816.F32.BF16 R64, R36.reuse, R152, R204 ;  /* 0x000000982440723c */ /* 0x040ff000000418cc */
[-C--:B------:R-:W-:Y:S08]  /*d600*/  HMMA.16816.F32.BF16 R216, R36, R154.reuse, R216 ;  /* 0x0000009a24d8723c */ /* 0x080ff000000418d8 */
[----:B------:R-:W-:Y:S08]  /*d610*/  HMMA.16816.F32.BF16 R212, R40, R154, R156 ;  /* 0x0000009a28d4723c */ /* 0x000ff0000004189c */
[C---:B--2---:R-:W-:Y:S08]  /*d620*/  HMMA.16816.F32.BF16 R204, R36.reuse, R44, R248 ;  /* 0x0000002c24cc723c */ /* 0x044ff000000418f8 */
[----:B------:R-:W-:Y:S01]  /*d630*/  HMMA.16816.F32.BF16 R156, R36, R46, R244 ;  /* 0x0000002e249c723c */ /* 0x000fe200000418f4 */
[----:B------:R-:W-:Y:S07]  /*d640*/  LDSM.16.M88.4 R36, [R226+0xb800] ;  /* 0x00b80000e224783b */ /* 0x000fee0000000200 */
[----:B----4-:R-:W-:Y:S01]  /*d650*/  HMMA.16816.F32.BF16 R60, R32, R52, R56 ;  /* 0x00000034203c723c */ /* 0x010fe20000041838 */
[----:B------:R-:W2:Y:S07]  /*d660*/  LDSM.16.M88.4 R56, [R226+0xb000] ;  /* 0x00b00000e238783b */ /* 0x000eae0000000200 */
[C---:B------:R-:W-:Y:S08]  /*d670*/  HMMA.16816.F32.BF16 R240, R40.reuse, R44, R240 ;  /* 0x0000002c28f0723c */ /* 0x040ff000000418f0 */
[----:B------:R-:W-:Y:S01]  /*d680*/  HMMA.16816.F32.BF16 R152, R40, R46, R208 ;  /* 0x0000002e2898723c */ /* 0x000fe200000418d0 */
[----:B------:R-:W4:Y:S07]  /*d690*/  LDSM.16.M88.4 R40, [R225+0x3000] ;  /* 0x00300000e128783b */ /* 0x000f2e0000000200 */
[C---:B------:R-:W-:Y:S08]  /*d6a0*/  HMMA.16816.F32.BF16 R64, R28.reuse, R52, R64 ;  /* 0x000000341c40723c */ /* 0x040ff00000041840 */
[-C--:B------:R-:W-:Y:S08]  /*d6b0*/  HMMA.16816.F32.BF16 R208, R28, R54.reuse, R216 ;  /* 0x000000361cd0723c */ /* 0x080ff000000418d8 */
[----:B------:R-:W-:Y:S08]  /*d6c0*/  HMMA.16816.F32.BF16 R212, R32, R54, R212 ;  /* 0x0000003620d4723c */ /* 0x000ff000000418d4 */
[C---:B-1----:R-:W-:Y:S08]  /*d6d0*/  HMMA.16816.F32.BF16 R52, R28.reuse, R48, R204 ;  /* 0x000000301c34723c */ /* 0x042ff000000418cc */
[----:B------:R-:W-:Y:S08]  /*d6e0*/  HMMA.16816.F32.BF16 R44, R28, R50, R156 ;  /* 0x000000321c2c723c */ /* 0x000ff0000004189c */
[C---:B------:R-:W-:Y:S08]  /*d6f0*/  HMMA.16816.F32.BF16 R28, R32.reuse, R48, R240 ;  /* 0x00000030201c723c */ /* 0x040ff000000418f0 */
[----:B------:R-:W-:Y:S08]  /*d700*/  HMMA.16816.F32.BF16 R32, R32, R50, R152 ;  /* 0x000000322020723c */ /* 0x000ff00000041898 */
[-C--:B--2---:R-:W-:Y:S08]  /*d710*/  HMMA.16816.F32.BF16 R244, R16, R56.reuse, R60 ;  /* 0x0000003810f4723c */ /* 0x084ff0000004183c */
[C---:B------:R-:W-:Y:S08]  /*d720*/  HMMA.16816.F32.BF16 R216, R12.reuse, R56, R64 ;  /* 0x000000380cd8723c */ /* 0x040ff00000041840 */
[C---:B------:R-:W-:Y:S08]  /*d730*/  HMMA.16816.F32.BF16 R64, R12.reuse, R36, R52 ;  /* 0x000000240c40723c */ /* 0x040ff00000041834 */
[C---:B------:R-:W-:Y:S08]  /*d740*/  HMMA.16816.F32.BF16 R60, R12.reuse, R58, R208 ;  /* 0x0000003a0c3c723c */ /* 0x040ff000000418d0 */
[----:B------:R-:W-:Y:S01]  /*d750*/  HMMA.16816.F32.BF16 R52, R12, R38, R44 ;  /* 0x000000260c34723c */ /* 0x000fe2000004182c */
[----:B------:R-:W1:Y:S01]  /*d760*/  LDSM.16.M88.4 R12, [R225+0x3800] ;  /* 0x00380000e10c783b */ /* 0x000e620000000200 */
[----:B------:R-:W-:Y:S01]  /*d770*/  FSEL R248, R71, -INF , !P3 ;  /* 0xff80000047f87808 */ /* 0x000fe20005800000 */
[----:B------:R-:W-:-:S05]  /*d780*/  UISETP.NE.AND UP0, UPT, UR8, 0x3, UPT ;  /* 0x000000030800788c */ /* 0x000fca000bf05270 */
[C---:B------:R-:W-:Y:S08]  /*d790*/  HMMA.16816.F32.BF16 R56, R16.reuse, R58, R212 ;  /* 0x0000003a1038723c */ /* 0x040ff000000418d4 */
[C---:B------:R-:W-:Y:S08]  /*d7a0*/  HMMA.16816.F32.BF16 R44, R16.reuse, R36, R28 ;  /* 0x00000024102c723c */ /* 0x040ff0000004181c */
[----:B------:R-:W-:Y:S01]  /*d7b0*/  HMMA.16816.F32.BF16 R48, R16, R38, R32 ;  /* 0x000000261030723c */ /* 0x000fe20000041820 */
[----:B------:R-:W-:Y:S01]  /*d7c0*/  FSEL R152, R70, -INF , !P4 ;  /* 0xff80000046987808 */ /* 0x000fe20006000000 */
[----:B------:R3:W5:Y:S01]  /*d7d0*/  LDL.LU R71, [R1+0xe0] ;  /* 0x0000e00001477983 */ /* 0x0007620000300800 */
[----:B------:R-:W-:Y:S01]  /*d7e0*/  FSEL R153, R69, -INF , !P2 ;  /* 0xff80000045997808 */ /* 0x000fe20005000000 */
[----:B------:R-:W-:-:S04]  /*d7f0*/  DEPBAR.LE SB0, 0x0 ;  /* 0x000080000000791a */ /* 0x000fc80000000000 */
[-C--:B----4-:R-:W-:Y:S08]  /*d800*/  HMMA.16816.F32.BF16 R16, R8, R40.reuse, R244 ;  /* 0x000000280810723c */ /* 0x090ff000000418f4 */
[----:B------:R-:W-:Y:S01]  /*d810*/  HMMA.16816.F32.BF16 R28, R4, R40, R216 ;  /* 0x00000028041c723c */ /* 0x000fe200000418d8 */
[----:B------:R-:W-:Y:S01]  /*d820*/  FSEL R249, R68, -INF , !P1 ;  /* 0xff80000044f97808 */ /* 0x000fe20004800000 */
[----:B------:R3:W5:Y:S01]  /*d830*/  LDL.LU R70, [R1+0xdc] ;  /* 0x0000dc0001467983 */ /* 0x0007620000300800 */
[----:B------:R-:W-:-:S05]  /*d840*/  ISETP.GE.AND P3, PT, R2, R23, PT ;  /* 0x000000170200720c */ /* 0x000fca0003f66270 */
[-C--:B------:R-:W-:Y:S01]  /*d850*/  HMMA.16816.F32.BF16 R32, R4, R42.reuse, R60 ;  /* 0x0000002a0420723c */ /* 0x080fe2000004183c */
[C---:B------:R-:W-:Y:S01]  /*d860*/  ISETP.GE.AND P4, PT, R2.reuse, R26, PT ;  /* 0x0000001a0200720c */ /* 0x040fe20003f86270 */
[----:B------:R3:W5:Y:S01]  /*d870*/  LDL.LU R69, [R1+0xd8] ;  /* 0x0000d80001457983 */ /* 0x0007620000300800 */
[C---:B------:R-:W-:Y:S02]  /*d880*/  ISETP.GE.AND P2, PT, R2.reuse, R24, PT ;  /* 0x000000180200720c */ /* 0x040fe40003f46270 */
[----:B------:R-:W-:Y:S01]  /*d890*/  ISETP.GE.AND P1, PT, R2, R25, PT ;  /* 0x000000190200720c */ /* 0x000fe20003f26270 */
[----:B------:R3:W5:Y:S01]  /*d8a0*/  LDL.LU R68, [R1+0xd4] ;  /* 0x0000d40001447983 */ /* 0x0007620000300800 */
[----:B------:R-:W-:Y:S01]  /*d8b0*/  IADD3 R2, R0, 0x21, RZ ;  /* 0x0000002100027810 */ /* 0x000fe20007ffe0ff */
[----:B------:R-:W-:Y:S01]  /*d8c0*/  HMMA.16816.F32.BF16 R40, R8, R42, R56 ;  /* 0x0000002a0828723c */ /* 0x000fe20000041838 */
[----:B------:R-:W-:Y:S02]  /*d8d0*/  FSEL R247, R22, -INF , !P0 ;  /* 0xff80000016f77808 */ /* 0x000fe40004000000 */
[----:B------:R-:W-:-:S02]  /*d8e0*/  FSEL R61, R21, -INF , !P6 ;  /* 0xff800000153d7808 */ /* 0x000fc40007000000 */
[C---:B------:R-:W-:Y:S02]  /*d8f0*/  ISETP.GE.AND P6, PT, R2.reuse, R23, PT ;  /* 0x000000170200720c */ /* 0x040fe40003fc6270 */
[----:B------:R-:W-:Y:S01]  /*d900*/  ISETP.GE.AND P0, PT, R2, R26, PT ;  /* 0x0000001a0200720c */ /* 0x000fe20003f06270 */
[----:B-1----:R-:W-:Y:S01]  /*d910*/  HMMA.16816.F32.BF16 R36, R8, R12, R44 ;  /* 0x0000000c0824723c */ /* 0x002fe2000004182c */
[----:B------:R-:W-:Y:S02]  /*d920*/  FSEL R157, R16, -INF , !P3 ;  /* 0xff800000109d7808 */ /* 0x000fe40005800000 */
[----:B------:R-:W-:Y:S02]  /*d930*/  FSEL R60, R17, -INF , !P6 ;  /* 0xff800000113c7808 */ /* 0x000fe40007000000 */
[----:B------:R-:W-:Y:S02]  /*d940*/  FSEL R244, R18, -INF , !P4 ;  /* 0xff80000012f47808 */ /* 0x000fe40006000000 */
[----:B------:R-:W-:-:S02]  /*d950*/  FSEL R159, R19, -INF , !P0 ;  /* 0xff800000139f7808 */ /* 0x000fc40004000000 */
[----:B------:R-:W-:Y:S01]  /*d960*/  FSEL R62, R3, -INF , !P5 ;  /* 0xff800000033e7808 */ /* 0x000fe20006800000 */
[C---:B------:R-:W-:Y:S01]  /*d970*/  HMMA.16816.F32.BF16 R16, R4.reuse, R12, R64 ;  /* 0x0000000c0410723c */ /* 0x040fe20000041840 */
[CC--:B------:R-:W-:Y:S02]  /*d980*/  ISETP.GE.AND P5, PT, R2.reuse, R24.reuse, PT ;  /* 0x000000180200720c */ /* 0x0c0fe40003fa6270 */
[----:B------:R-:W-:Y:S02]  /*d990*/  ISETP.GE.AND P3, PT, R2, R25, PT ;  /* 0x000000190200720c */ /* 0x000fe40003f66270 */
[C---:B------:R-:W-:Y:S02]  /*d9a0*/  IADD3 R3, R0.reuse, 0x28, RZ ;  /* 0x0000002800037810 */ /* 0x040fe40007ffe0ff */
[----:B------:R-:W-:Y:S01]  /*d9b0*/  IADD3 R2, R0, 0x29, RZ ;  /* 0x0000002900027810 */ /* 0x000fe20007ffe0ff */
[----:B------:R-:W-:Y:S01]  /*d9c0*/  HMMA.16816.F32.BF16 R4, R4, R14, R52 ;  /* 0x0000000e0404723c */ /* 0x000fe20000041834 */
[----:B------:R-:W-:-:S02]  /*d9d0*/  ISETP.GE.AND P0, PT, R3, R24, PT ;  /* 0x000000180300720c */ /* 0x000fc40003f06270 */
[----:B------:R-:W-:Y:S02]  /*d9e0*/  FSEL R246, R28, -INF , !P2 ;  /* 0xff8000001cf67808 */ /* 0x000fe40005000000 */
[----:B------:R-:W-:Y:S02]  /*d9f0*/  ISETP.GE.AND P2, PT, R2, R24, PT ;  /* 0x000000180200720c */ /* 0x000fe40003f46270 */
[----:B------:R-:W-:Y:S02]  /*da00*/  FSEL R158, R29, -INF , !P5 ;  /* 0xff8000001d9e7808 */ /* 0x000fe40006800000 */
[----:B------:R-:W-:Y:S02]  /*da10*/  FSEL R63, R32, -INF , !P0 ;  /* 0xff800000203f7808 */ /* 0x000fe40004000000 */
[C---:B------:R-:W-:Y:S02]  /*da20*/  ISETP.GE.AND P6, PT, R3.reuse, R23, PT ;  /* 0x000000170300720c */ /* 0x040fe40003fc6270 */
[----:B------:R-:W-:-:S02]  /*da30*/  ISETP.GE.AND P4, PT, R3, R26, PT ;  /* 0x0000001a0300720c */ /* 0x000fc40003f86270 */
[----:B------:R-:W-:Y:S02]  /*da40*/  ISETP.GE.AND P5, PT, R3, R25, PT ;  /* 0x000000190300720c */ /* 0x000fe40003fa6270 */
[C---:B------:R-:W-:Y:S02]  /*da50*/  ISETP.GE.AND P0, PT, R2.reuse, R23, PT ;  /* 0x000000170200720c */ /* 0x040fe40003f06270 */
[----:B------:R-:W-:Y:S02]  /*da60*/  FSEL R245, R33, -INF , !P2 ;  /* 0xff80000021f57808 */ /* 0x000fe40005000000 */
[----:B------:R-:W-:Y:S02]  /*da70*/  ISETP.GE.AND P2, PT, R2, R26, PT ;  /* 0x0000001a0200720c */ /* 0x000fe40003f46270 */
[----:B------:R-:W-:Y:S02]  /*da80*/  IADD3 R3, R0, 0x31, RZ ;  /* 0x0000003100037810 */ /* 0x000fe40007ffe0ff */
[----:B------:R-:W-:-:S02]  /*da90*/  FSEL R250, R30, -INF , !P1 ;  /* 0xff8000001efa7808 */ /* 0x000fc40004800000 */
[----:B------:R-:W-:Y:S02]  /*daa0*/  FSEL R30, R41, -INF , !P0 ;  /* 0xff800000291e7808 */ /* 0x000fe40004000000 */
[----:B------:R-:W-:Y:S02]  /*dab0*/  ISETP.GE.AND P0, PT, R3, R23, PT ;  /* 0x000000170300720c */ /* 0x000fe40003f06270 */
[----:B------:R-:W-:Y:S02]  /*dac0*/  FSEL R53, R43, -INF , !P2 ;  /* 0xff8000002b357808 */ /* 0x000fe40005000000 */
[----:B------:R-:W-:Y:S02]  /*dad0*/  IADD3 R12, R0, 0x30, RZ ;  /* 0x00000030000c7810 */ /* 0x000fe40007ffe0ff */
[----:B------:R-:W-:Y:S01]  /*dae0*/  FSEL R13, R34, -INF , !P5 ;  /* 0xff800000220d7808 */ /* 0x000fe20006800000 */
[----:B------:R-:W-:Y:S01]  /*daf0*/  BAR.SYNC.DEFER_BLOCKING 0x0 ;  /* 0x0000000000007b1d */ /* 0x000fe20000010000 */
[----:B------:R-:W-:-:S02]  /*db00*/  ISETP.GE.AND P2, PT, R3, R26, PT ;  /* 0x0000001a0300720c */ /* 0x000fc40003f46270 */
[----:B------:R-:W-:Y:S02]  /*db10*/  ISETP.GE.AND P1, PT, R2, R25, PT ;  /* 0x000000190200720c */ /* 0x000fe40003f26270 */
[----:B------:R-:W-:Y:S01]  /*db20*/  FSEL R28, R37, -INF , !P0 ;  /* 0xff800000251c7808 */ /* 0x000fe20004000000 */
[----:B------:R1:W-:Y:S01]  /*db30*/  STL [R1+0x2c], R13 ;  /* 0x00002c0d01007387 */ /* 0x0003e20000100800 */
[-C--:B------:R-:W-:Y:S02]  /*db40*/  ISETP.GE.AND P0, PT, R12, R24.reuse, PT ;  /* 0x000000180c00720c */ /* 0x080fe40003f06270 */
[----:B------:R-:W-:Y:S02]  /*db50*/  FSEL R47, R39, -INF , !P2 ;  /* 0xff800000272f7808 */ /* 0x000fe40005000000 */
[----:B------:R-:W-:Y:S02]  /*db60*/  IADD3 R2, R0, 0x38, RZ ;  /* 0x0000003800027810 */ /* 0x000fe40007ffe0ff */
[----:B------:R-:W-:-:S02]  /*db70*/  ISETP.GE.AND P2, PT, R3, R24, PT ;  /* 0x000000180300720c */ /* 0x000fc40003f46270 */
[----:B------:R-:W-:Y:S01]  /*db80*/  IADD3 R0, R0, 0x39, RZ ;  /* 0x0000003900007810 */ /* 0x000fe20007ffe0ff */
[----:B------:R-:W-:Y:S01]  /*db90*/  HMMA.16816.F32.BF16 R8, R8, R14, R48 ;  /* 0x0000000e0808723c */ /* 0x000fe20000041830 */
[----:B------:R-:W-:Y:S02]  /*dba0*/  FSEL R52, R16, -INF , !P0 ;  /* 0xff80000010347808 */ /* 0x000fe40004000000 */
[-C--:B------:R-:W-:Y:S02]  /*dbb0*/  ISETP.GE.AND P0, PT, R2, R24.reuse, PT ;  /* 0x000000180200720c */ /* 0x080fe40003f06270 */
[----:B------:R-:W-:Y:S02]  /*dbc0*/  FSEL R251, R31, -INF , !P3 ;  /* 0xff8000001ffb7808 */ /* 0x000fe40005800000 */
[----:B------:R-:W-:Y:S02]  /*dbd0*/  FSEL R51, R17, -INF , !P2 ;  /* 0xff80000011337808 */ /* 0x000fe40005000000 */
[----:B------:R-:W-:-:S02]  /*dbe0*/  ISETP.GE.AND P2, PT, R0, R24, PT ;  /* 0x000000180000720c */ /* 0x000fc40003f46270 */
[----:B-1----:R-:W-:Y:S02]  /*dbf0*/  FSEL R13, R35, -INF , !P1 ;  /* 0xff800000230d7808 */ /* 0x002fe40004800000 */
[C---:B------:R-:W-:Y:S02]  /*dc00*/  ISETP.GE.AND P1, PT, R12.reuse, R26, PT ;  /* 0x0000001a0c00720c */ /* 0x040fe40003f26270 */
[----:B------:R-:W-:Y:S02]  /*dc10*/  ISETP.GE.AND P3, PT, R12, R23, PT ;  /* 0x000000170c00720c */ /* 0x000fe40003f66270 */
[----:B------:R-:W-:Y:S02]  /*dc20*/  FSEL R48, R38, -INF , !P1 ;  /* 0xff80000026307808 */ /* 0x000fe40004800000 */
[----:B------:R-:W-:Y:S02]  /*dc30*/  ISETP.GE.AND P1, PT, R12, R25, PT ;  /* 0x000000190c00720c */ /* 0x000fe40003f26270 */
[----:B------:R-:W-:-:S02]  /*dc40*/  FSEL R50, R4, -INF , !P0 ;  /* 0xff80000004327808 */ /* 0x000fc40004000000 */
[----:B------:R-:W-:Y:S02]  /*dc50*/  FSEL R31, R40, -INF , !P6 ;  /* 0xff800000281f7808 */ /* 0x000fe40007000000 */
[----:B------:R-:W-:Y:S02]  /*dc60*/  FSEL R54, R42, -INF , !P4 ;  /* 0xff8000002a367808 */ /* 0x000fe40006000000 */
[----:B------:R-:W-:Y:S02]  /*dc70*/  ISETP.GE.AND P0, PT, R3, R25, PT ;  /* 0x000000190300720c */ /* 0x000fe40003f06270 */
[----:B------:R-:W-:Y:S02]  /*dc80*/  FSEL R49, R5, -INF , !P2 ;  /* 0xff80000005317808 */ /* 0x000fe40005000000 */
[C---:B------:R-:W-:Y:S02]  /*dc90*/  ISETP.GE.AND P6, PT, R2.reuse, R23, PT ;  /* 0x000000170200720c */ /* 0x040fe40003fc6270 */
[----:B------:R-:W-:-:S02]  /*dca0*/  ISETP.GE.AND P4, PT, R2, R26, PT ;  /* 0x0000001a0200720c */ /* 0x000fc40003f86270 */
[----:B------:R-:W-:Y:S02]  /*dcb0*/  ISETP.GE.AND P2, PT, R2, R25, PT ;  /* 0x000000190200720c */ /* 0x000fe40003f46270 */
[----:B------:R-:W-:Y:S02]  /*dcc0*/  FSEL R29, R36, -INF , !P3 ;  /* 0xff800000241d7808 */ /* 0x000fe40005800000 */
[----:B------:R-:W-:Y:S02]  /*dcd0*/  FSEL R2, R18, -INF , !P1 ;  /* 0xff80000012027808 */ /* 0x000fe40004800000 */
[C---:B------:R-:W-:Y:S02]  /*dce0*/  ISETP.GE.AND P5, PT, R0.reuse, R23, PT ;  /* 0x000000170000720c */ /* 0x040fe40003fa6270 */
[C---:B------:R-:W-:Y:S02]  /*dcf0*/  ISETP.GE.AND P3, PT, R0.reuse, R26, PT ;  /* 0x0000001a0000720c */ /* 0x040fe40003f66270 */
[----:B------:R-:W-:-:S02]  /*dd00*/  ISETP.GE.AND P1, PT, R0, R25, PT ;  /* 0x000000190000720c */ /* 0x000fc40003f26270 */
[----:B------:R-:W-:Y:S01]  /*dd10*/  FSEL R0, R19, -INF , !P0 ;  /* 0xff80000013007808 */ /* 0x000fe20004000000 */
[----:B------:R3:W-:Y:S04]  /*dd20*/  STL [R1+0x28], R13 ;  /* 0x0000280d01007387 */ /* 0x0007e80000100800 */
[----:B------:R3:W-:Y:S04]  /*dd30*/  STL [R1+0x14], R2 ;  /* 0x0000140201007387 */ /* 0x0007e80000100800 */
[----:B------:R3:W-:Y:S01]  /*dd40*/  STL [R1+0x10], R0 ;  /* 0x0000100001007387 */ /* 0x0007e20000100800 */
[----:B------:R-:W-:-:S02]  /*dd50*/  PLOP3.LUT P0, PT, PT, PT, UP0, 0x80, 0x0 ;  /* 0x000000000000781c */ /* 0x000fc40003f0f008 */
[----:B------:R-:W-:Y:S02]  /*dd60*/  FSEL R38, R6, -INF , !P2 ;  /* 0xff80000006267808 */ /* 0x000fe40005000000 */
[----:B------:R-:W-:Y:S02]  /*dd70*/  FSEL R39, R7, -INF , !P1 ;  /* 0xff80000007277808 */ /* 0x000fe40004800000 */
[----:B------:R-:W-:Y:S02]  /*dd80*/  FSEL R22, R8, -INF , !P6 ;  /* 0xff80000008167808 */ /* 0x000fe40007000000 */
[----:B------:R-:W-:Y:S02]  /*dd90*/  FSEL R21, R9, -INF , !P5 ;  /* 0xff80000009157808 */ /* 0x000fe40006800000 */
[----:B------:R-:W-:Y:S02]  /*dda0*/  FSEL R46, R10, -INF , !P4 ;  /* 0xff8000000a2e7808 */ /* 0x000fe40006000000 */
[----:B------:R-:W-:Y:S01]  /*ddb0*/  FSEL R23, R11, -INF , !P3 ;  /* 0xff8000000b177808 */ /* 0x000fe20005800000 */
[----:B------:R-:W-:Y:S05]  /*ddc0*/  @!P0 BRA `(.L_x_32) ;  /* 0x0000024000008947 */ /* 0x000fea0003800000 */
[----:B------:R-:W2:Y:S04]  /*ddd0*/  LDL.64 R204, [R1+0x88] ;  /* 0x0000880001cc7983 */ /* 0x000ea80000100a00 */
[----:B------:R-:W4:Y:S01]  /*dde0*/  LDL.64 R206, [R1+0x80] ;  /* 0x0000800001ce7983 */ /* 0x000f220000100a00 */
[----:B------:R-:W-:-:S02]  /*ddf0*/  UIADD3 UR13, UR8, -0x4, URZ ;  /* 0xfffffffc080d7890 */ /* 0x000fc4000fffe03f */
[----:B------:R-:W-:Y:S02]  /*de00*/  ULDC.64 UR4, c[0x0][0x198] ;  /* 0x0000660000047ab9 */ /* 0x000fe40000000a00 */
[----:B------:R-:W-:Y:S02]  /*de10*/  USHF.R.S32.HI UR12, URZ, 0x1f, UR13 ;  /* 0x0000001f3f0c7899 */ /* 0x000fe4000801140d */
[----:B------:R-:W-:Y:S02]  /*de20*/  UIMAD.WIDE.U32 UR18, UR13, UR4, URZ ;  /* 0x000000040d1272a5 */ /* 0x000fe4000f8e003f */
[----:B------:R-:W-:Y:S02]  /*de30*/  UIMAD UR12, UR12, UR4, URZ ;  /* 0x000000040c0c72a4 */ /* 0x000fe4000f8e023f */
[----:B------:R-:W-:Y:S02]  /*de40*/  USHF.L.U32 UR4, UR6, 0x5, URZ ;  /* 0x0000000506047899 */ /* 0x000fe4000800063f */
[----:B------:R-:W-:Y:S01]  /*de50*/  UIMAD UR5, UR13, UR5, UR12 ;  /* 0x000000050d0572a4 */ /* 0x000fe2000f8e020c */
[----:B---3--:R-:W-:-:S02]  /*de60*/  IMAD.U32 R0, RZ, RZ, UR18 ;  /* 0x00000012ff007e24 */ /* 0x008fc4000f8e00ff */
[----:B------:R-:W-:Y:S01]  /*de70*/  IMAD.U32 R3, RZ, RZ, UR18 ;  /* 0x00000012ff037e24 */ /* 0x000fe2000f8e00ff */
[----:B------:R-:W-:-:S06]  /*de80*/  UIADD3 UR5, UR19, UR5, URZ ;  /* 0x0000000513057290 */ /* 0x000fcc000fffe03f */
[----:B------:R-:W-:Y:S01]  /*de90*/  IMAD.U32 R2, RZ, RZ, UR5 ;  /* 0x00000005ff027e24 */ /* 0x000fe2000f8e00ff */
[----:B------:R-:W-:Y:S01]  /*dea0*/  USHF.L.U64.HI UR5, UR6, 0x5, UR7 ;  /* 0x0000000506057899 */ /* 0x000fe20008010207 */
[----:B--2---:R-:W-:-:S04]  /*deb0*/  LEA R0, P0, R0, R204, 0x6 ;  /* 0x000000cc00007211 */ /* 0x004fc800078030ff */
[----:B----4-:R-:W-:Y:S02]  /*dec0*/  LEA.HI.X R3, R3, R207, R2, 0x6, P0 ;  /* 0x000000cf03037211 */ /* 0x010fe400000f3402 */
        /* <DEDUP_REMOVED lines=20> */
.L_x_32:
[----:B------:R-:W2:Y:S04]  /*e010*/  LDL.LU R9, [R1+0x90] ;  /* 0x0000900001097983 */ /* 0x000ea80000300800 */
[----:B------:R-:W4:Y:S04]  /*e020*/  LDL.LU R8, [R1+0x94] ;  /* 0x0000940001087983 */ /* 0x000f280000300800 */
[----:B---3--:R-:W3:Y:S04]  /*e030*/  LDL.LU R6, [R1+0x48] ;  /* 0x0000480001067983 */ /* 0x008ee80000300800 */
[----:B------:R-:W3:Y:S04]  /*e040*/  LDL.LU R5, [R1+0x5c] ;  /* 0x00005c0001057983 */ /* 0x000ee80000300800 */
[----:B------:R-:W3:Y:S04]  /*e050*/  LDL.LU R4, [R1+0x7c] ;  /* 0x00007c0001047983 */ /* 0x000ee80000300800 */
[----:B-1----:R-:W3:Y:S04]  /*e060*/  LDL.LU R3, [R1+0xa0] ;  /* 0x0000a00001037983 */ /* 0x002ee80000300800 */
[----:B------:R-:W3:Y:S04]  /*e070*/  LDL.LU R2, [R1+0x98] ;  /* 0x0000980001027983 */ /* 0x000ee80000300800 */
[----:B------:R-:W3:Y:S04]  /*e080*/  LDL.LU R0, [R1+0x9c] ;  /* 0x00009c0001007983 */ /* 0x000ee80000300800 */
[----:B------:R-:W3:Y:S01]  /*e090*/  LDL.LU R7, [R1+0x6c] ;  /* 0x00006c0001077983 */ /* 0x000ee20000300800 */
[----:B--2---:R-:W-:-:S02]  /*e0a0*/  MOV R65, R9 ;  /* 0x0000000900417202 */ /* 0x004fc40000000f00 */
[----:B----4-:R-:W-:Y:S02]  /*e0b0*/  MOV R24, R8 ;  /* 0x0000000800187202 */ /* 0x010fe40000000f00 */
[----:B---3--:R-:W-:Y:S02]  /*e0c0*/  MOV R26, R6 ;  /* 0x00000006001a7202 */ /* 0x008fe40000000f00 */
[----:B------:R-:W2:Y:S01]  /*e0d0*/  LDL.LU R6, [R1+0x4c] ;  /* 0x00004c0001067983 */ /* 0x000ea20000300800 */
[----:B------:R-:W-:-:S03]  /*e0e0*/  MOV R56, R5 ;  /* 0x0000000500387202 */ /* 0x000fc60000000f00 */
[----:B------:R-:W3:Y:S04]  /*e0f0*/  LDL.LU R9, [R1] ;  /* 0x0000000001097983 */ /* 0x000ee80000300800 */
[----:B------:R-:W4:Y:S04]  /*e100*/  LDL.LU R17, [R1+0x78] ;  /* 0x0000780001117983 */ /* 0x000f280000300800 */
        /* <DEDUP_REMOVED lines=14> */
[----:B------:R-:W-:Y:S04]  /*e1f0*/  STL [R1+0xe4], R228 ;  /* 0x0000e4e401007387 */ /* 0x000fe80000100800 */
[----:B------:R1:W-:Y:S04]  /*e200*/  STL [R1+0xe0], R227 ;  /* 0x0000e0e301007387 */ /* 0x0003e80000100800 */
[----:B-1----:R-:W4:Y:S04]  /*e210*/  LDL.LU R227, [R1+0x2c] ;  /* 0x00002c0001e37983 */ /* 0x002f280000300800 */
[----:B------:R1:W-:Y:S04]  /*e220*/  STL [R1+0xdc], R226 ;  /* 0x0000dce201007387 */ /* 0x0003e80000100800 */
[----:B-1----:R-:W4:Y:S04]  /*e230*/  LDL.LU R226, [R1+0x28] ;  /* 0x0000280001e27983 */ /* 0x002f280000300800 */
[----:B------:R1:W-:Y:S04]  /*e240*/  STL [R1+0xd8], R225 ;  /* 0x0000d8e101007387 */ /* 0x0003e80000100800 */
[----:B-1----:R-:W4:Y:S04]  /*e250*/  LDL.LU R225, [R1+0x14] ;  /* 0x0000140001e17983 */ /* 0x002f280000300800 */
[----:B------:R1:W-:Y:S04]  /*e260*/  STL [R1+0xd4], R220 ;  /* 0x0000d4dc01007387 */ /* 0x0003e80000100800 */
[----:B-1----:R-:W4:Y:S01]  /*e270*/  LDL.LU R220, [R1+0x10] ;  /* 0x0000100001dc7983 */ /* 0x002f220000300800 */
[----:B------:R-:W-:-:S02]  /*e280*/  MOV R64, R0 ;  /* 0x0000000000407202 */ /* 0x000fc40000000f00 */
[----:B------:R-:W-:Y:S02]  /*e290*/  FMNMX.FTZ R0, R7, R20, !PT ;  /* 0x0000001407007209 */ /* 0x000fe40007810000 */
[----:B------:R-:W-:Y:S02]  /*e2a0*/  MOV R58, R3 ;  /* 0x00000003003a7202 */ /* 0x000fe40000000f00 */
[----:B------:R-:W-:Y:S02]  /*e2b0*/  MOV R59, R2 ;  /* 0x00000002003b7202 */ /* 0x000fe40000000f00 */
[----:B------:R-:W-:Y:S02]  /*e2c0*/  MOV R57, R4 ;  /* 0x0000000400397202 */ /* 0x000fe40000000f00 */
[----:B--2---:R-:W-:-:S04]  /*e2d0*/  FMNMX.FTZ R0, R6, R0, !PT ;  /* 0x0000000006007209 */ /* 0x004fc80007810000 */
[----:B------:R-:W-:-:S04]  /*e2e0*/  FMNMX.FTZ R0, R252, R0, !PT ;  /* 0x00000000fc007209 */ /* 0x000fc80007810000 */
[----:B---3--:R-:W-:-:S04]  /*e2f0*/  FMNMX.FTZ R0, R9, R0, !PT ;  /* 0x0000000009007209 */ /* 0x008fc80007810000 */
        /* <DEDUP_REMOVED lines=9> */
[----:B----4-:R-:W-:Y:S02]  /*e390*/  FMNMX.FTZ R0, R17, R27, !PT ;  /* 0x0000001b11007209 */ /* 0x010fe40007810000 */
[----:B------:R-:W-:Y:S02]  /*e3a0*/  FMNMX.FTZ R156, R28, R156, !PT ;  /* 0x0000009c1c9c7209 */ /* 0x000fe40007810000 */
[----:B------:R-:W-:Y:S02]  /*e3b0*/  FMNMX.FTZ R0, R34, R0, !PT ;  /* 0x0000000022007209 */ /* 0x000fe40007810000 */
[----:B------:R-:W-:Y:S02]  /*e3c0*/  FMNMX.FTZ R156, R22, R156, !PT ;  /* 0x0000009c169c7209 */ /* 0x000fe40007810000 */
        /* <DEDUP_REMOVED lines=32> */
[----:B------:R-:W-:-:S03]  /*e5d0*/  FMNMX.FTZ R154, R63, R3, !PT ;  /* 0x000000033f9a7209 */ /* 0x000fc60007810000 */
[----:B------:R-:W1:Y:S01]  /*e5e0*/  SHFL.BFLY PT, R3, R0, 0x2, 0x1f ;  /* 0x0c401f0000037f89 */ /* 0x000e6200000e0000 */
[----:B------:R-:W-:Y:S02]  /*e5f0*/  FMNMX.FTZ R154, R245, R154, !PT ;  /* 0x0000009af59a7209 */ /* 0x000fe40007810000 */
[----:B------:R-:W-:Y:S01]  /*e600*/  FMNMX.FTZ R2, R248, R2, !PT ;  /* 0x00000002f8027209 */ /* 0x000fe20007810000 */
[----:B------:R-:W2:Y:S01]  /*e610*/  SHFL.BFLY PT, R4, R156, 0x1, 0x1f ;  /* 0x0c201f009c047f89 */ /* 0x000ea200000e0000 */
        /* <DEDUP_REMOVED lines=8> */
[----:B------:R-:W3:Y:S01]  /*e6a0*/  SHFL.BFLY PT, R5, R154, 0x2, 0x1f ;  /* 0x0c401f009a057f89 */ /* 0x000ee200000e0000 */
[----:B------:R-:W-:Y:S02]  /*e6b0*/  FMNMX.FTZ R2, R227, R2, !PT ;  /* 0x00000002e3027209 */ /* 0x000fe40007810000 */
[----:B-1----:R-:W-:Y:S02]  /*e6c0*/  FMNMX.FTZ R0, R0, R3, !PT ;  /* 0x0000000300007209 */ /* 0x002fe40007810000 */
[----:B------:R-:W-:Y:S02]  /*e6d0*/  FMNMX.FTZ R2, R226, R2, !PT ;  /* 0x00000002e2027209 */ /* 0x000fe40007810000 */
[----:B--2---:R-:W-:Y:S01]  /*e6e0*/  FMNMX.FTZ R156, R156, R4, !PT ;  /* 0x000000049c9c7209 */ /* 0x004fe20007810000 */
[----:B------:R-:W1:Y:S01]  /*e6f0*/  SHFL.BFLY PT, R155, R0, 0x1, 0x1f ;  /* 0x0c201f00009b7f89 */ /* 0x000e6200000e0000 */
[----:B------:R-:W-:Y:S02]  /*e700*/  FMNMX.FTZ R2, R225, R2, !PT ;  /* 0x00000002e1027209 */ /* 0x000fe40007810000 */
[----:B------:R-:W-:-:S02]  /*e710*/  FSETP.NEU.FTZ.AND P3, PT, R156, -INF , PT ;  /* 0xff8000009c00780b */ /* 0x000fc40003f7d000 */
[----:B---3--:R-:W-:Y:S02]  /*e720*/  FMNMX.FTZ R154, R154, R5, !PT ;  /* 0x000000059a9a7209 */ /* 0x008fe40007810000 */
[----:B------:R-:W-:Y:S01]  /*e730*/  FMNMX.FTZ R3, R220, R2, !PT ;  /* 0x00000002dc037209 */ /* 0x000fe20007810000 */
[----:B------:R-:W-:-:S05]  /*e740*/  FMUL.FTZ R2, R156, c[0x0][0x23c] ;  /* 0x00008f009c027a20 */ /* 0x000fca0000410000 */
[----:B------:R-:W-:-:S05]  /*e750*/  FSEL R2, R2, RZ, P3 ;  /* 0x000000ff02027208 */ /* 0x000fca0001800000 */
[----:B------:R-:W-:-:S04]  /*e760*/  FFMA.FTZ R4, R20, c[0x0][0x23c], -R2 ;  /* 0x00008f0014047a23 */ /* 0x000fc80000010802 */
[----:B------:R2:W-:Y:S01]  /*e770*/  MUFU.EX2 R8, R4 ;  /* 0x0000000400087308 */ /* 0x0005e20000000800 */
[----:B-1----:R-:W-:Y:S01]  /*e780*/  FMNMX.FTZ R155, R0, R155, !PT ;  /* 0x0000009b009b7209 */ /* 0x002fe20007810000 */
[----:B------:R-:W-:-:S03]  /*e790*/  FFMA.FTZ R0, R252, c[0x0][0x23c], -R2 ;  /* 0x00008f00fc007a23 */ /* 0x000fc60000010802 */
[----:B------:R-:W-:-:S03]  /*e7a0*/  FSETP.NEU.FTZ.AND P2, PT, R155, -INF , PT ;  /* 0xff8000009b00780b */ /* 0x000fc60003f5d000 */
[----:B------:R1:W-:Y:S01]  /*e7b0*/  MUFU.EX2 R42, R0 ;  /* 0x00000000002a7308 */ /* 0x0003e20000000800 */
[----:B--2---:R-:W-:Y:S02]  /*e7c0*/  FFMA.FTZ R4, R6, c[0x0][0x23c], -R2 ;  /* 0x00008f0006047a23 */ /* 0x004fe40000010802 */
[----:B------:R-:W2:Y:S05]  /*e7d0*/  SHFL.BFLY PT, R6, R154, 0x1, 0x1f ;  /* 0x0c201f009a067f89 */ /* 0x000eaa00000e0000 */
[----:B------:R3:W-:Y:S01]  /*e7e0*/  MUFU.EX2 R32, R4 ;  /* 0x0000000400207308 */ /* 0x0007e20000000800 */
[----:B-1----:R-:W-:-:S05]  /*e7f0*/  FMUL.FTZ R0, R155, c[0x0][0x23c] ;  /* 0x00008f009b007a20 */ /* 0x002fca0000410000 */
[----:B------:R-:W-:Y:S01]  /*e800*/  FSEL R0, R0, RZ, P2 ;  /* 0x000000ff00007208 */ /* 0x000fe20001000000 */
[----:B---3--:R-:W-:-:S04]  /*e810*/  FFMA.FTZ R4, R9, c[0x0][0x23c], -R2 ;  /* 0x00008f0009047a23 */ /* 0x008fc80000010802 */
[----:B------:R1:W-:Y:S01]  /*e820*/  MUFU.EX2 R43, R4 ;  /* 0x00000004002b7308 */ /* 0x0003e20000000800 */
[----:B--2---:R-:W-:Y:S01]  /*e830*/  FMNMX.FTZ R154, R154, R6, !PT ;  /* 0x000000069a9a7209 */ /* 0x004fe20007810000 */
[----:B-1----:R-:W-:-:S06]  /*e840*/  FFMA.FTZ R4, R27, c[0x0][0x23c], -R0 ;  /* 0x00008f001b047a23 */ /* 0x002fcc0000010800 */
[----:B------:R1:W-:Y:S01]  /*e850*/  MUFU.EX2 R9, R4 ;  /* 0x0000000400097308 */ /* 0x0003e20000000800 */
[----:B------:R-:W-:Y:S01]  /*e860*/  FSETP.NEU.FTZ.AND P1, PT, R154, -INF , PT ;  /* 0xff8000009a00780b */ /* 0x000fe20003f3d000 */
[----:B-1----:R-:W-:-:S06]  /*e870*/  FFMA.FTZ R4, R34, c[0x0][0x23c], -R0 ;  /* 0x00008f0022047a23 */ /* 0x002fcc0000010800 */
[----:B------:R1:W-:Y:S02]  /*e880*/  MUFU.EX2 R34, R4 ;  /* 0x0000000400227308 */ /* 0x0003e40000000800 */
[----:B-1----:R-:W-:Y:S02]  /*e890*/  FFMA.FTZ R4, R12, c[0x0][0x23c], -R0 ;  /* 0x00008f000c047a23 */ /* 0x002fe40000010800 */
[----:B------:R-:W-:-:S04]  /*e8a0*/  FMUL.FTZ R12, R154, c[0x0][0x23c] ;  /* 0x00008f009a0c7a20 */ /* 0x000fc80000410000 */
[----:B------:R1:W-:Y:S01]  /*e8b0*/  MUFU.EX2 R55, R4 ;  /* 0x0000000400377308 */ /* 0x0003e20000000800 */
[----:B------:R-:W-:Y:S01]  /*e8c0*/  FSEL R12, R12, RZ, P1 ;  /* 0x000000ff0c0c7208 */ /* 0x000fe20000800000 */
[----:B-1----:R-:W-:-:S06]  /*e8d0*/  FFMA.FTZ R4, R11, c[0x0][0x23c], -R0 ;  /* 0x00008f000b047a23 */ /* 0x002fcc0000010800 */
[----:B------:R1:W-:Y:S02]  /*e8e0*/  MUFU.EX2 R11, R4 ;  /* 0x00000004000b7308 */ /* 0x0003e40000000800 */
[----:B-1----:R-:W-:-:S06]  /*e8f0*/  FFMA.FTZ R4, R36, c[0x0][0x23c], -R12 ;  /* 0x00008f0024047a23 */ /* 0x002fcc000001080c */
[----:B------:R1:W-:Y:S02]  /*e900*/  MUFU.EX2 R45, R4 ;  /* 0x00000004002d7308 */ /* 0x0003e40000000800 */
[----:B-1----:R-:W-:Y:S02]  /*e910*/  FFMA.FTZ R4, R10, c[0x0][0x23c], -R12 ;  /* 0x00008f000a047a23 */ /* 0x002fe4000001080c */
[----:B------:R-:W2:Y:S01]  /*e920*/  LDL.LU R10, [R1+0x4] ;  /* 0x00000400010a7983 */ /* 0x000ea20000300800 */
[----:B------:R-:W-:-:S04]  /*e930*/  FMNMX.FTZ R3, R38, R3, !PT ;  /* 0x0000000326037209 */ /* 0x000fc80007810000 */
[----:B------:R-:W-:-:S05]  /*e940*/  FMNMX.FTZ R3, R39, R3, !PT ;  /* 0x0000000327037209 */ /* 0x000fca0007810000 */
[----:B------:R-:W1:Y:S02]  /*e950*/  SHFL.BFLY PT, R5, R3, 0x2, 0x1f ;  /* 0x0c401f0003057f89 */ /* 0x000e6400000e0000 */
[----:B-1----:R-:W-:-:S05]  /*e960*/  FMNMX.FTZ R3, R3, R5, !PT ;  /* 0x0000000503037209 */ /* 0x002fca0007810000 */
[----:B------:R-:W1:Y:S01]  /*e970*/  SHFL.BFLY PT, R5, R3, 0x1, 0x1f ;  /* 0x0c201f0003057f89 */ /* 0x000e6200000e0000 */
[----:B------:R3:W-:Y:S02]  /*e980*/  MUFU.EX2 R36, R4 ;  /* 0x0000000400247308 */ /* 0x0007e40000000800 */
[----:B---3--:R-:W-:Y:S01]  /*e990*/  FFMA.FTZ R4, R13, c[0x0][0x23c], -R12 ;  /* 0x00008f000d047a23 */ /* 0x008fe2000001080c */
[----:B-1----:R-:W-:-:S05]  /*e9a0*/  FMNMX.FTZ R3, R3, R5, !PT ;  /* 0x0000000503037209 */ /* 0x002fca0007810000 */
[----:B------:R1:W-:Y:S01]  /*e9b0*/  MUFU.EX2 R252, R4 ;  /* 0x0000000400fc7308 */ /* 0x0003e20000000800 */
[C---:B------:R-:W-:Y:S01]  /*e9c0*/  FSETP.NEU.FTZ.AND P0, PT, R3.reuse, -INF , PT ;  /* 0xff8000000300780b */ /* 0x040fe20003f1d000 */
[----:B------:R-:W-:-:S05]  /*e9d0*/  FMUL.FTZ R13, R3, c[0x0][0x23c] ;  /* 0x00008f00030d7a20 */ /* 0x000fca0000410000 */
[----:B------:R-:W-:Y:S01]  /*e9e0*/  FSEL R13, R13, RZ, P0 ;  /* 0x000000ff0d0d7208 */ /* 0x000fe20000000000 */
[----:B-1----:R-:W-:-:S04]  /*e9f0*/  FFMA.FTZ R4, R25, c[0x0][0x23c], -R12 ;  /* 0x00008f0019047a23 */ /* 0x002fc8000001080c */
[----:B------:R1:W-:Y:S01]  /*ea00*/  MUFU.EX2 R25, R4 ;  /* 0x0000000400197308 */ /* 0x0003e20000000800 */
[----:B------:R-:W-:Y:S01]  /*ea10*/  FSEL R5, R156, RZ, P3 ;  /* 0x000000ff9c057208 */ /* 0x000fe20001800000 */
[----:B-1----:R-:W-:-:S06]  /*ea20*/  FFMA.FTZ R4, R33, c[0x0][0x23c], -R13 ;  /* 0x00008f0021047a23 */ /* 0x002fcc000001080d */
[----:B------:R1:W-:Y:S01]  /*ea30*/  MUFU.EX2 R44, R4 ;  /* 0x00000004002c7308 */ /* 0x0003e20000000800 */
[----:B------:R-:W-:Y:S02]  /*ea40*/  FADD.FTZ R7, R7, -R5 ;  /* 0x8000000507077221 */ /* 0x000fe40000010000 */
[----:B-1----:R-:W-:-:S05]  /*ea50*/  FFMA.FTZ R4, R19, c[0x0][0x23c], -R13 ;  /* 0x00008f0013047a23 */ /* 0x002fca000001080d */
[----:B------:R1:W-:Y:S02]  /*ea60*/  MUFU.EX2 R33, R4 ;  /* 0x0000000400217308 */ /* 0x0003e40000000800 */
[----:B-1----:R-:W-:-:S06]  /*ea70*/  FFMA.FTZ R4, R18, c[0x0][0x23c], -R13 ;  /* 0x00008f0012047a23 */ /* 0x002fcc000001080d */
[----:B------:R1:W-:Y:S02]  /*ea80*/  MUFU.EX2 R27, R4 ;  /* 0x00000004001b7308 */ /* 0x0003e40000000800 */
[----:B-1----:R-:W-:-:S06]  /*ea90*/  FMUL.FTZ R4, R7, c[0x0][0x23c] ;  /* 0x00008f0007047a20 */ /* 0x002fcc0000410000 */
[----:B------:R-:W2:Y:S02]  /*eaa0*/  MUFU.EX2 R4, R4 ;  /* 0x0000000400047308 */ /* 0x000ea40000000800 */
[----:B--2---:R-:W-:Y:S02]  /*eab0*/  FFMA.FTZ R228, R10, R4, R8 ;  /* 0x000000040ae47223 */ /* 0x004fe40000010008 */
[----:B------:R-:W2:Y:S01]  /*eac0*/  LDL.LU R10, [R1+0x8] ;  /* 0x00000800010a7983 */ /* 0x000ea20000300800 */
[----:B------:R-:W-:-:S05]  /*ead0*/  FSEL R5, R155, RZ, P2 ;  /* 0x000000ff9b057208 */ /* 0x000fca0001000000 */
[----:B------:R-:W-:Y:S01]  /*eae0*/  FADD.FTZ R6, R17, -R5 ;  /* 0x8000000511067221 */ /* 0x000fe20000010000 */
[----:B------:R-:W-:-:S05]  /*eaf0*/  FSEL R5, R154, RZ, P1 ;  /* 0x000000ff9a057208 */ /* 0x000fca0000800000 */
[----:B------:R-:W-:Y:S01]  /*eb00*/  FADD.FTZ R7, R15, -R5 ;  /* 0x800000050f077221 */ /* 0x000fe20000010000 */
[----:B------:R-:W-:-:S05]  /*eb10*/  FSEL R5, R3, RZ, P0 ;  /* 0x000000ff03057208 */ /* 0x000fca0000000000 */
[----:B------:R-:W-:-:S04]  /*eb20*/  FADD.FTZ R5, R14, -R5 ;  /* 0x800000050e057221 */ /* 0x000fc80000010000 */
[----:B------:R-:W-:Y:S02]  /*eb30*/  FMUL.FTZ R14, R5, c[0x0][0x23c] ;  /* 0x00008f00050e7a20 */ /* 0x000fe40000410000 */
[----:B------:R-:W-:Y:S02]  /*eb40*/  FFMA.FTZ R5, R16, c[0x0][0x23c], -R13 ;  /* 0x00008f0010057a23 */ /* 0x000fe4000001080d */
[----:B------:R-:W1:Y:S01]  /*eb50*/  LDSM.16.MT88.4 R16, [R221+0xc000] ;  /* 0x00c00000dd10783b */ /* 0x000e620000004200 */
[----:B------:R-:W-:Y:S02]  /*eb60*/  FMUL.FTZ R6, R6, c[0x0][0x23c] ;  /* 0x00008f0006067a20 */ /* 0x000fe40000410000 */
[----:B------:R-:W-:Y:S02]  /*eb70*/  FMUL.FTZ R7, R7, c[0x0][0x23c] ;  /* 0x00008f0007077a20 */ /* 0x000fe40000410000 */
[----:B------:R-:W-:Y:S01]  /*eb80*/  FMUL.FTZ R41, R141, R4 ;  /* 0x000000048d297220 */ /* 0x000fe20000410000 */
[----:B------:R3:W-:Y:S01]  /*eb90*/  MUFU.EX2 R20, R6 ;  /* 0x0000000600147308 */ /* 0x0007e20000000800 */
[----:B------:R-:W-:-:S07]  /*eba0*/  MOV R141, R33 ;  /* 0x00000021008d7202 */ /* 0x000fce0000000f00 */
[----:B------:R-:W-:Y:S08]  /*ebb0*/  MUFU.EX2 R15, R7 ;  /* 0x00000007000f7308 */ /* 0x000ff00000000800 */
[----:B------:R-:W-:Y:S08]  /*ebc0*/  MUFU.EX2 R14, R14 ;  /* 0x0000000e000e7308 */ /* 0x000ff00000000800 */
[----:B------:R4:W1:Y:S01]  /*ebd0*/  MUFU.EX2 R33, R5 ;  /* 0x0000000500217308 */ /* 0x0008620000000800 */
[----:B------:R-:W-:Y:S01]  /*ebe0*/  FMUL.FTZ R40, R140, R4 ;  /* 0x000000048c287220 */ /* 0x000fe20000410000 */
[----:B------:R-:W-:Y:S01]  /*ebf0*/  MOV R140, R36 ;  /* 0x00000024008c7202 */ /* 0x000fe20000000f00 */
[----:B------:R-:W-:Y:S01]  /*ec00*/  FMUL.FTZ R36, R200, R4 ;  /* 0x00000004c8247220 */ /* 0x000fe20000410000 */
[----:B------:R-:W-:Y:S01]  /*ec10*/  MOV R200, R32 ;  /* 0x0000002000c87202 */ /* 0x000fe20000000f00 */
[-C--:B------:R-:W-:Y:S01]  /*ec20*/  FMUL.FTZ R37, R201, R4.reuse ;  /* 0x00000004c9257220 */ /* 0x080fe20000410000 */
[----:B------:R-:W-:Y:S01]  /*ec30*/  MOV R201, R11 ;  /* 0x0000000b00c97202 */ /* 0x000fe20000000f00 */
[----:B------:R-:W-:Y:S01]  /*ec40*/  FMUL.FTZ R164, R164, R4 ;  /* 0x00000004a4a47220 */ /* 0x000fe20000410000 */
[----:B------:R-:W-:Y:S01]  /*ec50*/  F2FP.BF16.PACK_AB R8, R200, R8 ;  /* 0x00000008c808723e */ /* 0x000fe200000010ff */
[-C--:B------:R-:W-:Y:S01]  /*ec60*/  FMUL.FTZ R165, R165, R4.reuse ;  /* 0x00000004a5a57220 */ /* 0x080fe20000410000 */
[----:B------:R-:W-:Y:S01]  /*ec70*/  F2FP.BF16.PACK_AB R11, R201, R55 ;  /* 0x00000037c90b723e */ /* 0x000fe200000010ff */
[----:B------:R-:W-:Y:S01]  /*ec80*/  FMUL.FTZ R172, R172, R4 ;  /* 0x00000004acac7220 */ /* 0x000fe20000410000 */
[----:B---3--:R-:W-:Y:S01]  /*ec90*/  F2FP.BF16.PACK_AB R6, R25, R252 ;  /* 0x000000fc1906723e */ /* 0x008fe200000010ff */
[----:B------:R-:W-:-:S02]  /*eca0*/  FMUL.FTZ R173, R173, R4 ;  /* 0x00000004adad7220 */ /* 0x000fc40000410000 */
[----:B------:R-:W-:Y:S01]  /*ecb0*/  FMUL.FTZ R180, R180, R4 ;  /* 0x00000004b4b47220 */ /* 0x000fe20000410000 */
[----:B----4-:R-:W-:Y:S01]  /*ecc0*/  F2FP.BF16.PACK_AB R5, R141, R44 ;  /* 0x0000002c8d05723e */ /* 0x010fe200000010ff */
[-C--:B------:R-:W-:Y:S01]  /*ecd0*/  FMUL.FTZ R181, R181, R4.reuse ;  /* 0x00000004b5b57220 */ /* 0x080fe20000410000 */
[----:B-1----:R-:W-:Y:S01]  /*ece0*/  F2FP.BF16.PACK_AB R7, R33, R27 ;  /* 0x0000001b2107723e */ /* 0x002fe200000010ff */
[-C--:B------:R-:W-:Y:S02]  /*ecf0*/  FMUL.FTZ R188, R188, R4.reuse ;  /* 0x00000004bcbc7220 */ /* 0x080fe40000410000 */
[-C--:B------:R-:W-:Y:S02]  /*ed00*/  FMUL.FTZ R189, R189, R4.reuse ;  /* 0x00000004bdbd7220 */ /* 0x080fe40000410000 */
[-C--:B------:R-:W-:Y:S02]  /*ed10*/  FMUL.FTZ R196, R196, R4.reuse ;  /* 0x00000004c4c47220 */ /* 0x080fe40000410000 */
[----:B------:R-:W-:-:S02]  /*ed20*/  FMUL.FTZ R197, R197, R4 ;  /* 0x00000004c5c57220 */ /* 0x000fc40000410000 */
[-C--:B-----5:R-:W-:Y:S02]  /*ed30*/  FMUL.FTZ R72, R72, R4.reuse ;  /* 0x0000000448487220 */ /* 0x0a0fe40000410000 */
        /* <DEDUP_REMOVED lines=16> */
[----:B------:R-:W-:Y:S01]  /*ee40*/  FMUL.FTZ R137, R137, R4 ;  /* 0x0000000489897220 */ /* 0x000fe20000410000 */
[----:B------:R-:W-:Y:S01]  /*ee50*/  F2FP.BF16.PACK_AB R4, R140, R45 ;  /* 0x0000002d8c04723e */ /* 0x000fe200000010ff */
[----:B------:R-:W-:-:S02]  /*ee60*/  FMUL.FTZ R166, R166, R20 ;  /* 0x00000014a6a67220 */ /* 0x000fc40000410000 */
[----:B------:R-:W-:Y:S02]  /*ee70*/  FMUL.FTZ R167, R167, R20 ;  /* 0x00000014a7a77220 */ /* 0x000fe40000410000 */
        /* <DEDUP_REMOVED lines=8> */
[-C--:B------:R-:W-:Y:S02]  /*ef00*/  FMUL.FTZ R174, R174, R20.reuse ;  /* 0x00000014aeae7220 */ /* 0x080fe40000410000 */
[-C--:B------:R-:W-:Y:S01]  /*ef10*/  FMUL.FTZ R175, R175, R20.reuse ;  /* 0x00000014afaf7220 */ /* 0x080fe20000410000 */
[C---:B------:R-:W-:Y:S08]  /*ef20*/  HMMA.16816.F32.BF16 R160, R4.reuse, R16, R160 ;  /* 0x0000001004a0723c */ /* 0x040ff000000418a0 */
[----:B------:R-:W-:Y:S01]  /*ef30*/  HMMA.16816.F32.BF16 R168, R4, R18, R168 ;  /* 0x0000001204a8723c */ /* 0x000fe200000418a8 */
        /* <DEDUP_REMOVED lines=24> */
[----:B--2---:R-:W-:Y:S01]  /*f0c0*/  FFMA.FTZ R32, R10, R20, R9 ;  /* 0x000000140a207223 */ /* 0x004fe20000010009 */
[----:B------:R-:W-:-:S02]  /*f0d0*/  F2FP.BF16.PACK_AB R9, R34, R9 ;  /* 0x000000092209723e */ /* 0x000fc400000010ff */
[----:B------:R-:W-:-:S07]  /*f0e0*/  F2FP.BF16.PACK_AB R10, R43, R42 ;  /* 0x0000002a2b0a723e */ /* 0x000fce00000010ff */
[C---:B------:R-:W-:Y:S08]  /*f0f0*/  HMMA.16816.F32.BF16 R164, R8.reuse, R16, R164 ;  /* 0x0000001008a4723c */ /* 0x040ff000000418a4 */
[----:B------:R-:W-:Y:S01]  /*f100*/  HMMA.16816.F32.BF16 R216, R8, R18, R172 ;  /* 0x0000001208d8723c */ /* 0x000fe200000418ac */
[----:B------:R-:W1:Y:S06]  /*f110*/  LDSM.16.MT88.4 R16, [R222+0xc000] ;  /* 0x00c00000de10783b */ /* 0x000e6c0000004200 */
[----:B------:R-:W-:-:S02]  /*f120*/  MOV R175, R65 ;  /* 0x0000004100af7202 */ /* 0x000fc40000000f00 */
[----:B------:R-:W-:Y:S02]  /*f130*/  MOV R174, R64 ;  /* 0x0000004000ae7202 */ /* 0x000fe40000000f00 */
[----:B------:R-:W-:Y:S02]  /*f140*/  MOV R173, R59 ;  /* 0x0000003b00ad7202 */ /* 0x000fe40000000f00 */
[----:B------:R-:W-:Y:S01]  /*f150*/  MOV R172, R58 ;  /* 0x0000003a00ac7202 */ /* 0x000fe20000000f00 */
[-C--:B-1----:R-:W-:Y:S07]  /*f160*/  HMMA.16816.F32.BF16 R240, R8, R16.reuse, R180 ;  /* 0x0000001008f0723c */ /* 0x082fee00000418b4 */
[----:B------:R-:W-:Y:S01]  /*f170*/  MOV R183, R57 ;  /* 0x0000003900b77202 */ /* 0x000fe20000000f00 */
[----:B------:R-:W-:Y:S01]  /*f180*/  HMMA.16816.F32.BF16 R212, R4, R16, R176 ;  /* 0x0000001004d4723c */ /* 0x000fe200000418b0 */
[----:B------:R-:W-:-:S07]  /*f190*/  MOV R182, R56 ;  /* 0x0000003800b67202 */ /* 0x000fce0000000f00 */
[-C--:B------:R-:W-:Y:S08]  /*f1a0*/  HMMA.16816.F32.BF16 R64, R4, R18.reuse, R184 ;  /* 0x000000120440723c */ /* 0x080ff000000418b8 */
[----:B------:R-:W-:Y:S01]  /*f1b0*/  HMMA.16816.F32.BF16 R56, R8, R18, R188 ;  /* 0x000000120838723c */ /* 0x000fe200000418bc */
[----:B------:R-:W1:Y:S01]  /*f1c0*/  LDSM.16.MT88.4 R16, [R224+0xc000] ;  /* 0x00c00000e010783b */ /* 0x000e620000004200 */
[----:B------:R-:W-:-:S02]  /*f1d0*/  FMUL.FTZ R80, R80, R15 ;  /* 0x0000000f50507220 */ /* 0x000fc40000410000 */
[----:B------:R-:W-:Y:S02]  /*f1e0*/  FMUL.FTZ R81, R81, R15 ;  /* 0x0000000f51517220 */ /* 0x000fe40000410000 */
[-C--:B------:R-:W-:Y:S02]  /*f1f0*/  FMUL.FTZ R82, R82, R14.reuse ;  /* 0x0000000e52527220 */ /* 0x080fe40000410000 */
[-C--:B-1----:R-:W-:Y:S08]  /*f200*/  HMMA.16816.F32.BF16 R208, R8, R16.reuse, R196 ;  /* 0x0000001008d0723c */ /* 0x082ff000000418c4 */
[C---:B------:R-:W-:Y:S08]  /*f210*/  HMMA.16816.F32.BF16 R204, R4.reuse, R16, R192 ;  /* 0x0000001004cc723c */ /* 0x040ff000000418c0 */
[-C--:B------:R-:W-:Y:S08]  /*f220*/  HMMA.16816.F32.BF16 R68, R4, R18.reuse, R68 ;  /* 0x000000120444723c */ /* 0x080ff00000041844 */
[----:B------:R-:W-:Y:S01]  /*f230*/  HMMA.16816.F32.BF16 R188, R8, R18, R72 ;  /* 0x0000001208bc723c */ /* 0x000fe20000041848 */
[----:B------:R-:W1:Y:S01]  /*f240*/  LDSM.16.MT88.4 R16, [R223+0xc000] ;  /* 0x00c00000df10783b */ /* 0x000e620000004200 */
[----:B------:R-:W-:-:S02]  /*f250*/  FMUL.FTZ R83, R83, R14 ;  /* 0x0000000e53537220 */ /* 0x000fc40000410000 */
[-C--:B------:R-:W-:Y:S02]  /*f260*/  FMUL.FTZ R84, R84, R15.reuse ;  /* 0x0000000f54547220 */ /* 0x080fe40000410000 */
[----:B------:R-:W-:Y:S02]  /*f270*/  FMUL.FTZ R85, R85, R15 ;  /* 0x0000000f55557220 */ /* 0x000fe40000410000 */
[-C--:B------:R-:W-:Y:S02]  /*f280*/  FMUL.FTZ R86, R86, R14.reuse ;  /* 0x0000000e56567220 */ /* 0x080fe40000410000 */
[----:B------:R-:W-:Y:S01]  /*f290*/  FMUL.FTZ R87, R87, R14 ;  /* 0x0000000e57577220 */ /* 0x000fe20000410000 */
[----:B-1----:R-:W-:Y:S07]  /*f2a0*/  HMMA.16816.F32.BF16 R184, R4, R16, R80 ;  /* 0x0000001004b8723c */ /* 0x002fee0000041850 */
[----:B------:R-:W-:-:S02]  /*f2b0*/  MOV R82, R182 ;  /* 0x000000b600527202 */ /* 0x000fc40000000f00 */
[----:B------:R-:W-:Y:S02]  /*f2c0*/  MOV R81, R183 ;  /* 0x000000b700517202 */ /* 0x000fe40000000f00 */
[----:B------:R-:W-:Y:S01]  /*f2d0*/  HMMA.16816.F32.BF16 R180, R4, R18, R84 ;  /* 0x0000001204b4723c */ /* 0x000fe20000041854 */
[----:B------:R-:W2:Y:S04]  /*f2e0*/  LDL.LU R84, [R1+0xc] ;  /* 0x00000c0001547983 */ /* 0x000ea80000300800 */
[----:B------:R-:W3:Y:S01]  /*f2f0*/  LDL.LU R85, [R1+0x58] ;  /* 0x0000580001557983 */ /* 0x000ee20000300800 */
[-C--:B------:R-:W-:Y:S02]  /*f300*/  FMUL.FTZ R78, R78, R20.reuse ;  /* 0x000000144e4e7220 */ /* 0x080fe40000410000 */
[----:B------:R-:W-:-:S02]  /*f310*/  FMUL.FTZ R79, R79, R20 ;  /* 0x000000144f4f7220 */ /* 0x000fc40000410000 */
[-C--:B------:R-:W-:Y:S02]  /*f320*/  FMUL.FTZ R90, R90, R20.reuse ;  /* 0x000000145a5a7220 */ /* 0x080fe40000410000 */
[----:B------:R-:W-:-:S03]  /*f330*/  FMUL.FTZ R91, R91, R20 ;  /* 0x000000145b5b7220 */ /* 0x000fc60000410000 */
[C---:B------:R-:W-:Y:S08]  /*f340*/  HMMA.16816.F32.BF16 R196, R8.reuse, R16, R76 ;  /* 0x0000001008c4723c */ /* 0x040ff0000004184c */
[----:B------:R-:W-:Y:S01]  /*f350*/  HMMA.16816.F32.BF16 R176, R8, R18, R88 ;  /* 0x0000001208b0723c */ /* 0x000fe20000041858 */
[----:B------:R-:W1:Y:S01]  /*f360*/  LDSM.16.MT88.4 R16, [R221+0xe000] ;  /* 0x00e00000dd10783b */ /* 0x000e620000004200 */
        /* <DEDUP_REMOVED lines=11> */
[----:B------:R-:W-:Y:S01]  /*f420*/  FMUL.FTZ R107, R107, R20 ;  /* 0x000000146b6b7220 */ /* 0x000fe20000410000 */
[----:B------:R-:W-:Y:S02]  /*f430*/  MOV R80, R172 ;  /* 0x000000ac00507202 */ /* 0x000fe40000000f00 */
[----:B------:R-:W-:-:S02]  /*f440*/  MOV R87, R173 ;  /* 0x000000ad00577202 */ /* 0x000fc40000000f00 */
[----:B------:R-:W-:Y:S02]  /*f450*/  MOV R73, R174 ;  /* 0x000000ae00497202 */ /* 0x000fe40000000f00 */
        /* <DEDUP_REMOVED lines=34> */
[-C--:B------:R-:W-:Y:S02]  /*f680*/  FMUL.FTZ R133, R133, R15.reuse ;  /* 0x0000000f85857220 */ /* 0x080fe40000410000 */
[-C--:B------:R-:W-:Y:S02]  /*f690*/  FMUL.FTZ R134, R134, R14.reuse ;  /* 0x0000000e86867220 */ /* 0x080fe40000410000 */
        /* <DEDUP_REMOVED lines=9> */
[-C--:B------:R-:W-:Y:S02]  /*f730*/  FMUL.FTZ R145, R145, R15.reuse ;  /* 0x0000000f91917220 */ /* 0x080fe40000410000 */
[-C--:B------:R-:W-:Y:S02]  /*f740*/  FMUL.FTZ R148, R148, R15.reuse ;  /* 0x0000000f94947220 */ /* 0x080fe40000410000 */
[----:B------:R-:W-:Y:S02]  /*f750*/  FMUL.FTZ R149, R149, R15 ;  /* 0x0000000f95957220 */ /* 0x000fe40000410000 */
[-C--:B------:R-:W-:Y:S02]  /*f760*/  FMUL.FTZ R146, R146, R14.reuse ;  /* 0x0000000e92927220 */ /* 0x080fe40000410000 */
[-C--:B------:R-:W-:Y:S02]  /*f770*/  FMUL.FTZ R147, R147, R14.reuse ;  /* 0x0000000e93937220 */ /* 0x080fe40000410000 */
[----:B------:R-:W-:-:S02]  /*f780*/  FMUL.FTZ R150, R150, R14 ;  /* 0x0000000e96967220 */ /* 0x000fc40000410000 */
[----:B------:R-:W-:Y:S01]  /*f790*/  FMUL.FTZ R151, R151, R14 ;  /* 0x0000000e97977220 */ /* 0x000fe20000410000 */
[----:B------:R-:W-:Y:S02]  /*f7a0*/  MOV R77, R42 ;  /* 0x0000002a004d7202 */ /* 0x000fe40000000f00 */
[----:B------:R-:W-:Y:S02]  /*f7b0*/  MOV R72, R201 ;  /* 0x000000c900487202 */ /* 0x000fe40000000f00 */
[----:B------:R-:W-:Y:S01]  /*f7c0*/  MOV R78, R43 ;  /* 0x0000002b004e7202 */ /* 0x000fe20000000f00 */
[C---:B-1----:R-:W-:Y:S08]  /*f7d0*/  HMMA.16816.F32.BF16 R144, R4.reuse, R16, R144 ;  /* 0x000000100490723c */ /* 0x042ff00000041890 */
[----:B------:R-:W-:Y:S07]  /*f7e0*/  HMMA.16816.F32.BF16 R148, R4, R18, R148 ;  /* 0x000000120494723c */ /* 0x000fee0000041894 */
[----:B------:R-:W-:Y:S01]  /*f7f0*/  FFMA.FTZ R4, R83, c[0x0][0x23c], -R2 ;  /* 0x00008f0053047a23 */ /* 0x000fe20000010802 */
[----:B------:R-:W-:-:S02]  /*f800*/  MOV R83, R76 ;  /* 0x0000004c00537202 */ /* 0x000fc40000000f00 */
[----:B------:R-:W-:Y:S02]  /*f810*/  MOV R76, R77 ;  /* 0x0000004d004c7202 */ /* 0x000fe40000000f00 */
[----:B------:R-:W-:Y:S02]  /*f820*/  MOV R77, R78 ;  /* 0x0000004e004d7202 */ /* 0x000fe40000000f00 */
[----:B------:R-:W-:Y:S02]  /*f830*/  MOV R78, R72 ;  /* 0x00000048004e7202 */ /* 0x000fe40000000f00 */
[----:B------:R1:W-:Y:S02]  /*f840*/  MUFU.EX2 R72, R4 ;  /* 0x0000000400487308 */ /* 0x0003e40000000800 */
[----:B-1----:R-:W-:-:S06]  /*f850*/  FFMA.FTZ R4, R86, c[0x0][0x23c], -R2 ;  /* 0x00008f0056047a23 */ /* 0x002fcc0000010802 */
[----:B------:R1:W-:Y:S02]  /*f860*/  MUFU.EX2 R126, R4 ;  /* 0x00000004007e7308 */ /* 0x0003e40000000800 */
[----:B-1----:R-:W-:-:S06]  /*f870*/  FFMA.FTZ R4, R152, c[0x0][0x23c], -R2 ;  /* 0x00008f0098047a23 */ /* 0x002fcc0000010802 */
[----:B------:R1:W-:Y:S02]  /*f880*/  MUFU.EX2 R127, R4 ;  /* 0x00000004007f7308 */ /* 0x0003e40000000800 */
[----:B-1----:R-:W-:-:S06]  /*f890*/  FFMA.FTZ R4, R153, c[0x0][0x23c], -R2 ;  /* 0x00008f0099047a23 */ /* 0x002fcc0000010802 */
[----:B------:R1:W4:Y:S01]  /*f8a0*/  MUFU.EX2 R5, R4 ;  /* 0x0000000400057308 */ /* 0x0003220000000800 */
[----:B------:R-:W-:Y:S02]  /*f8b0*/  FMUL.FTZ R43, R143, R20 ;  /* 0x000000148f2b7220 */ /* 0x000fe40000410000 */
[----:B-1----:R-:W-:-:S05]  /*f8c0*/  FFMA.FTZ R4, R73, c[0x0][0x23c], -R0 ;  /* 0x00008f0049047a23 */ /* 0x002fca0000010800 */
[----:B------:R1:W-:Y:S01]  /*f8d0*/  MUFU.EX2 R73, R4 ;  /* 0x0000000400497308 */ /* 0x0003e20000000800 */
[----:B------:R-:W-:Y:S01]  /*f8e0*/  MOV R74, R39 ;  /* 0x00000027004a7202 */ /* 0x000fe20000000f00 */
[----:B------:R-:W-:Y:S01]  /*f8f0*/  FMUL.FTZ R42, R142, R20 ;  /* 0x000000148e2a7220 */ /* 0x000fe20000410000 */
[----:B------:R-:W-:Y:S01]  /*f900*/  MOV R201, R38 ;  /* 0x0000002600c97202 */ /* 0x000fe20000000f00 */
[----:B-1----:R-:W-:-:S04]  /*f910*/  FFMA.FTZ R4, R87, c[0x0][0x23c], -R0 ;  /* 0x00008f0057047a23 */ /* 0x002fc80000010800 */
[----:B------:R1:W-:Y:S01]  /*f920*/  MUFU.EX2 R125, R4 ;  /* 0x00000004007d7308 */ /* 0x0003e20000000800 */
[-C--:B------:R-:W-:Y:S02]  /*f930*/  FMUL.FTZ R38, R202, R20.reuse ;  /* 0x00000014ca267220 */ /* 0x080fe40000410000 */
[----:B------:R-:W-:Y:S02]  /*f940*/  FMUL.FTZ R39, R203, R20 ;  /* 0x00000014cb277220 */ /* 0x000fe40000410000 */
[----:B-1----:R-:W-:-:S04]  /*f950*/  FFMA.FTZ R4, R61, c[0x0][0x23c], -R0 ;  /* 0x00008f003d047a23 */ /* 0x002fc80000010800 */
[----:B------:R1:W-:Y:S02]  /*f960*/  MUFU.EX2 R143, R4 ;  /* 0x00000004008f7308 */ /* 0x0003e40000000800 */
[----:B-1----:R-:W-:-:S06]  /*f970*/  FFMA.FTZ R4, R62, c[0x0][0x23c], -R0 ;  /* 0x00008f003e047a23 */ /* 0x002fcc0000010800 */
[----:B------:R1:W-:Y:S01]  /*f980*/  MUFU.EX2 R20, R4 ;  /* 0x0000000400147308 */ /* 0x0003e20000000800 */
[----:B------:R-:W-:Y:S01]  /*f990*/  HMMA.16816.F32.BF16 R40, R8, R16, R40 ;  /* 0x000000100828723c */ /* 0x000fe20000041828 */
[----:B-1----:R-:W-:-:S06]  /*f9a0*/  FFMA.FTZ R4, R80, c[0x0][0x23c], -R12 ;  /* 0x00008f0050047a23 */ /* 0x002fcc000001080c */
[----:B------:R1:W-:Y:S01]  /*f9b0*/  MUFU.EX2 R6, R4 ;  /* 0x0000000400067308 */ /* 0x0003e20000000800 */
[----:B------:R-:W-:Y:S01]  /*f9c0*/  HMMA.16816.F32.BF16 R36, R8, R18, R36 ;  /* 0x000000120824723c */ /* 0x000fe20000041824 */
[----:B------:R-:W2:Y:S01]  /*f9d0*/  LDSM.16.MT88.4 R16, [R221+0xc800] ;  /* 0x00c80000dd10783b */ /* 0x000ea20000004200 */
[----:B-1----:R-:W-:-:S05]  /*f9e0*/  FFMA.FTZ R4, R81, c[0x0][0x23c], -R12 ;  /* 0x00008f0051047a23 */ /* 0x002fca000001080c */
[----:B------:R1:W-:Y:S01]  /*f9f0*/  MUFU.EX2 R124, R4 ;  /* 0x00000004007c7308 */ /* 0x0003e20000000800 */
[----:B---3--:R-:W-:Y:S01]  /*fa00*/  FFMA.FTZ R44, R85, R14, R44 ;  /* 0x0000000e552c7223 */ /* 0x008fe2000001002c */
[----:B------:R-:W-:Y:S01]  /*fa10*/  MOV R85, R76 ;  /* 0x0000004c00557202 */ /* 0x000fe20000000f00 */
[----:B-1----:R-:W-:-:S05]  /*fa20*/  FFMA.FTZ R4, R82, c[0x0][0x23c], -R12 ;  /* 0x00008f0052047a23 */ /* 0x002fca000001080c */
[----:B------:R1:W-:Y:S01]  /*fa30*/  MUFU.EX2 R7, R4 ;  /* 0x0000000400077308 */ /* 0x0003e20000000800 */
[----:B------:R-:W-:Y:S02]  /*fa40*/  MOV R86, R77 ;  /* 0x0000004d00567202 */ /* 0x000fe40000000f00 */
        /* <DEDUP_REMOVED lines=9> */
[--C-:B------:R-:W-:Y:S01]  /*fae0*/  FFMA.FTZ R33, R31, c[0x0][0x23c], -R2.reuse ;  /* 0x00008f001f217a23 */ /* 0x100fe20000010802 */
[----:B------:R-:W-:Y:S01]  /*faf0*/  MOV R77, R250 ;  /* 0x000000fa004d7202 */ /* 0x000fe20000000f00 */
[--C-:B------:R-:W-:Y:S02]  /*fb00*/  FFMA.FTZ R252, R29, c[0x0][0x23c], -R2.reuse ;  /* 0x00008f001dfc7a23 */ /* 0x100fe40000010802 */
[----:B------:R-:W-:-:S02]  /*fb10*/  FFMA.FTZ R250, R28, c[0x0][0x23c], -R2 ;  /* 0x00008f001cfa7a23 */ /* 0x000fc40000010802 */
[----:B-1----:R-:W-:Y:S01]  /*fb20*/  FFMA.FTZ R4, R83, c[0x0][0x23c], -R13 ;  /* 0x00008f0053047a23 */ /* 0x002fe2000001080d */
[----:B------:R-:W-:Y:S01]  /*fb30*/  MOV R83, R78 ;  /* 0x0000004e00537202 */ /* 0x000fe20000000f00 */
[--C-:B------:R-:W-:Y:S01]  /*fb40*/  FFMA.FTZ R251, R21, c[0x0][0x23c], -R2.reuse ;  /* 0x00008f0015fb7a23 */ /* 0x100fe20000010802 */
[----:B------:R-:W-:Y:S01]  /*fb50*/  MOV R78, R32 ;  /* 0x00000020004e7202 */ /* 0x000fe20000000f00 */
[----:B------:R1:W-:Y:S01]  /*fb60*/  MUFU.EX2 R136, R4 ;  /* 0x0000000400887308 */ /* 0x0003e20000000800 */
[----:B------:R-:W-:Y:S01]  /*fb70*/  FFMA.FTZ R32, R30, c[0x0][0x23c], -R2 ;  /* 0x00008f001e207a23 */ /* 0x000fe20000010802 */
[----:B------:R-:W-:Y:S01]  /*fb80*/  MOV R103, R200 ;  /* 0x000000c800677202 */ /* 0x000fe20000000f00 */
[--C-:B------:R-:W-:Y:S02]  /*fb90*/  FFMA.FTZ R31, R244, c[0x0][0x23c], -R0.reuse ;  /* 0x00008f00f41f7a23 */ /* 0x100fe40000010800 */
[--C-:B------:R-:W-:Y:S02]  /*fba0*/  FFMA.FTZ R30, R159, c[0x0][0x23c], -R0.reuse ;  /* 0x00008f009f1e7a23 */ /* 0x100fe40000010800 */
[----:B------:R-:W-:-:S02]  /*fbb0*/  FFMA.FTZ R29, R54, c[0x0][0x23c], -R0 ;  /* 0x00008f00361d7a23 */ /* 0x000fc40000010800 */
[--C-:B------:R-:W-:Y:S02]  /*fbc0*/  FFMA.FTZ R28, R53, c[0x0][0x23c], -R0.reuse ;  /* 0x00008f00351c7a23 */ /* 0x100fe40000010800 */
[----:B------:R-:W-:Y:S02]  /*fbd0*/  FFMA.FTZ R244, R48, c[0x0][0x23c], -R0 ;  /* 0x00008f0030f47a23 */ /* 0x000fe40000010800 */
[--C-:B-1----:R-:W-:Y:S02]  /*fbe0*/  FFMA.FTZ R4, R248, c[0x0][0x23c], -R13.reuse ;  /* 0x00008f00f8047a23 */ /* 0x102fe4000001080d */
[----:B------:R-:W-:Y:S02]  /*fbf0*/  FFMA.FTZ R248, R22, c[0x0][0x23c], -R2 ;  /* 0x00008f0016f87a23 */ /* 0x000fe40000010802 */
[----:B------:R-:W-:Y:S02]  /*fc00*/  FFMA.FTZ R2, R249, c[0x0][0x23c], -R13 ;  /* 0x00008f00f9027a23 */ /* 0x000fe4000001080d */
[----:B------:R-:W-:-:S02]  /*fc10*/  FFMA.FTZ R202, R47, c[0x0][0x23c], -R0 ;  /* 0x00008f002fca7a23 */ /* 0x000fc40000010800 */
[--C-:B------:R-:W-:Y:S02]  /*fc20*/  FFMA.FTZ R200, R46, c[0x0][0x23c], -R0.reuse ;  /* 0x00008f002ec87a23 */ /* 0x100fe40000010800 */
[----:B------:R-:W-:Y:S02]  /*fc30*/  FFMA.FTZ R159, R23, c[0x0][0x23c], -R0 ;  /* 0x00008f00179f7a23 */ /* 0x000fe40000010800 */
[----:B------:R-:W-:Y:S01]  /*fc40*/  FFMA.FTZ R0, R247, c[0x0][0x23c], -R13 ;  /* 0x00008f00f7007a23 */ /* 0x000fe2000001080d */
[----:B------:R-:W1:Y:S08]  /*fc50*/  MUFU.EX2 R2, R2 ;  /* 0x0000000200027308 */ /* 0x000e700000000800 */
[----:B------:R-:W-:Y:S08]  /*fc60*/  MUFU.EX2 R142, R4 ;  /* 0x00000004008e7308 */ /* 0x000ff00000000800 */
[----:B------:R3:W3:Y:S01]  /*fc70*/  MUFU.EX2 R4, R0 ;  /* 0x0000000000047308 */ /* 0x0006e20000000800 */
[----:B--2---:R-:W-:-:S02]  /*fc80*/  FFMA.FTZ R45, R84, R15, R45 ;  /* 0x0000000f542d7223 */ /* 0x004fc4000001002d */
[--C-:B------:R-:W-:Y:S01]  /*fc90*/  FFMA.FTZ R15, R246, c[0x0][0x23c], -R12.reuse ;  /* 0x00008f00f60f7a23 */ /* 0x100fe2000001080c */
[----:B----4-:R-:W-:Y:S01]  /*fca0*/  MOV R246, R5 ;  /* 0x0000000500f67202 */ /* 0x010fe20000000f00 */
[--C-:B------:R-:W-:Y:S01]  /*fcb0*/  FFMA.FTZ R14, R158, c[0x0][0x23c], -R12.reuse ;  /* 0x00008f009e0e7a23 */ /* 0x100fe2000001080c */
[----:B------:R-:W-:Y:S01]  /*fcc0*/  MOV R84, R74 ;  /* 0x0000004a00547202 */ /* 0x000fe20000000f00 */
[--C-:B------:R-:W-:Y:S01]  /*fcd0*/  FFMA.FTZ R157, R52, c[0x0][0x23c], -R12.reuse ;  /* 0x00008f00349d7a23 */ /* 0x100fe2000001080c */
[----:B-1----:R-:W-:Y:S01]  /*fce0*/  MOV R247, R2 ;  /* 0x0000000200f77202 */ /* 0x002fe20000000f00 */
[--C-:B------:R-:W-:Y:S01]  /*fcf0*/  FFMA.FTZ R2, R245, c[0x0][0x23c], -R12.reuse ;  /* 0x00008f00f5027a23 */ /* 0x100fe2000001080c */
[----:B------:R-:W-:Y:S01]  /*fd00*/  MOV R74, R201 ;  /* 0x000000c9004a7202 */ /* 0x000fe20000000f00 */
[--C-:B------:R-:W-:Y:S01]  /*fd10*/  FFMA.FTZ R203, R51, c[0x0][0x23c], -R12.reuse ;  /* 0x00008f0033cb7a23 */ /* 0x100fe2000001080c */
[----:B------:R-:W-:Y:S01]  /*fd20*/  F2FP.BF16.PACK_AB R8, R126, R72 ;  /* 0x000000487e08723e */ /* 0x000fe200000010ff */
[--C-:B------:R-:W-:Y:S01]  /*fd30*/  FFMA.FTZ R201, R50, c[0x0][0x23c], -R12.reuse ;  /* 0x00008f0032c97a23 */ /* 0x100fe2000001080c */
[----:B------:R-:W-:Y:S01]  /*fd40*/  F2FP.BF16.PACK_AB R9, R125, R73 ;  /* 0x000000497d09723e */ /* 0x000fe200000010ff */
[--C-:B------:R-:W-:Y:S01]  /*fd50*/  FFMA.FTZ R158, R49, c[0x0][0x23c], -R12.reuse ;  /* 0x00008f00319e7a23 */ /* 0x100fe2000001080c */
[----:B------:R-:W-:Y:S01]  /*fd60*/  F2FP.BF16.PACK_AB R10, R246, R127 ;  /* 0x0000007ff60a723e */ /* 0x000fe200000010ff */
[----:B---3--:R-:W-:Y:S01]  /*fd70*/  FFMA.FTZ R0, R63, c[0x0][0x23c], -R12 ;  /* 0x00008f003f007a23 */ /* 0x008fe2000001080c */
[----:B------:R-:W-:-:S02]  /*fd80*/  F2FP.BF16.PACK_AB R11, R20, R143 ;  /* 0x0000008f140b723e */ /* 0x000fc400000010ff */
[----:B------:R-:W-:Y:S02]  /*fd90*/  MOV R249, R7 ;  /* 0x0000000700f97202 */ /* 0x000fe40000000f00 */
[----:B------:R-:W-:Y:S02]  /*fda0*/  MOV R47, R6 ;  /* 0x00000006002f7202 */ /* 0x000fe40000000f00 */
[----:B------:R-:W-:Y:S01]  /*fdb0*/  MOV R12, R4 ;  /* 0x00000004000c7202 */ /* 0x000fe20000000f00 */
[----:B------:R-:W-:Y:S01]  /*fdc0*/  HMMA.16816.F32.BF16 R60, R8, R18, R216 ;  /* 0x00000012083c723c */ /* 0x000fe200000418d8 */
[----:B------:R-:W-:Y:S02]  /*fdd0*/  F2FP.BF16.PACK_AB R4, R124, R47 ;  /* 0x0000002f7c04723e */ /* 0x000fe400000010ff */
[----:B------:R-:W-:Y:S02]  /*fde0*/  F2FP.BF16.PACK_AB R5, R142, R136 ;  /* 0x000000888e05723e */ /* 0x000fe400000010ff */
[----:B------:R-:W-:-:S02]  /*fdf0*/  F2FP.BF16.PACK_AB R6, R80, R249 ;  /* 0x000000f95006723e */ /* 0x000fc400000010ff */
[----:B------:R-:W-:Y:S02]  /*fe00*/  F2FP.BF16.PACK_AB R7, R12, R247 ;  /* 0x000000f70c07723e */ /* 0x000fe400000010ff */
[----:B------:R-:W-:Y:S02]  /*fe10*/  MOV R219, R20 ;  /* 0x0000001400db7202 */ /* 0x000fe40000000f00 */
[----:B------:R-:W1:Y:S01]  /*fe20*/  LDSM.16.MT88.4 R20, [R222+0xc800] ;  /* 0x00c80000de14783b */ /* 0x000e620000004200 */
[-C--:B------:R-:W-:Y:S08]  /*fe30*/  HMMA.16816.F32.BF16 R164, R8, R16.reuse, R164 ;  /* 0x0000001008a4723c */ /* 0x080ff000000418a4 */
[C---:B------:R-:W-:Y:S08]  /*fe40*/  HMMA.16816.F32.BF16 R160, R4.reuse, R16, R160 ;  /* 0x0000001004a0723c */ /* 0x040ff000000418a0 */
[----:B------:R-:W-:Y:S01]  /*fe50*/  HMMA.16816.F32.BF16 R168, R4, R18, R168 ;  /* 0x0000001204a8723c */ /* 0x000fe200000418a8 */
[----:B------:R-:W2:Y:S01]  /*fe60*/  LDSM.16.MT88.4 R16, [R224+0xc800] ;  /* 0x00c80000e010783b */ /* 0x000ea20000004200 */
[----:B------:R-:W-:-:S02]  /*fe70*/  MOV R216, R81 ;  /* 0x0000005100d87202 */ /* 0x000fc40000000f00 */
[----:B------:R-:W-:Y:S02]  /*fe80*/  MOV R152, R82 ;  /* 0x0000005200987202 */ /* 0x000fe40000000f00 */
[----:B------:R-:W-:Y:S02]  /*fe90*/  MOV R217, R80 ;  /* 0x0000005000d97202 */ /* 0x000fe40000000f00 */
[----:B------:R-:W-:Y:S02]  /*fea0*/  MOV R46, R83 ;  /* 0x00000053002e7202 */ /* 0x000fe40000000f00 */
[----:B------:R-:W-:Y:S02]  /*feb0*/  MOV R218, R73 ;  /* 0x0000004900da7202 */ /* 0x000fe40000000f00 */
[----:B------:R-:W-:Y:S02]  /*fec0*/  MOV R139, R76 ;  /* 0x0000004c008b7202 */ /* 0x000fe40000000f00 */
[----:B------:R-:W-:-:S02]  /*fed0*/  MOV R123, R77 ;  /* 0x0000004d007b7202 */ /* 0x000fc40000000f00 */
[----:B------:R-:W-:Y:S02]  /*fee0*/  MOV R122, R78 ;  /* 0x0000004e007a7202 */ /* 0x000fe40000000f00 */
[----:B------:R-:W-:Y:S01]  /*fef0*/  MOV R121, R79 ;  /* 0x0000004f00797202 */ /* 0x000fe20000000f00 */
[----:B-1----:R-:W-:Y:S01]  /*ff00*/  HMMA.16816.F32.BF16 R80, R8, R20, R240 ;  /* 0x000000140850723c */ /* 0x002fe200000418f0 */
[----:B------:R-:W-:-:S06]  /*ff10*/  MOV R120, R55 ;  /* 0x0000003700787202 */ /* 0x000fcc0000000f00 */
[----:B------:R-:W-:Y:S01]  /*ff20*/  MOV R241, R74 ;  /* 0x0000004a00f17202 */ /* 0x000fe20000000f00 */
[----:B------:R-:W-:Y:S01]  /*ff30*/  HMMA.16816.F32.BF16 R64, R4, R22, R64 ;  /* 0x000000160440723c */ /* 0x000fe20000041840 */
[----:B------:R-:W-:Y:S02]  /*ff40*/  MOV R242, R75 ;  /* 0x0000004b00f27202 */ /* 0x000fe40000000f00 */
[----:B------:R-:W-:-:S05]  /*ff50*/  MOV R243, R72 ;  /* 0x0000004800f37202 */ /* 0x000fca0000000f00 */
[----:B------:R-:W-:Y:S08]  /*ff60*/  HMMA.16816.F32.BF16 R72, R4, R20, R212 ;  /* 0x000000140448723c */ /* 0x000ff000000418d4 */
[C---:B------:R-:W-:Y:S01]  /*ff70*/  HMMA.16816.F32.BF16 R56, R8.reuse, R22, R56 ;  /* 0x000000160838723c */ /* 0x040fe20000041838 */
[----:B------:R-:W1:Y:S07]  /*ff80*/  LDSM.16.MT88.4 R20, [R223+0xc800] ;  /* 0x00c80000df14783b */ /* 0x000e6e0000004200 */
[-C--:B--2---:R-:W-:Y:S08]  /*ff90*/  HMMA.16816.F32.BF16 R52, R8, R16.reuse, R208 ;  /* 0x000000100834723c */ /* 0x084ff000000418d0 */
[C---:B------:R-:W-:Y:S08]  /*ffa0*/  HMMA.16816.F32.BF16 R48, R4.reuse, R16, R204 ;  /* 0x000000100430723c */ /* 0x040ff000000418cc */
[-C--:B------:R-:W-:Y:S08]  /*ffb0*/  HMMA.16816.F32.BF16 R68, R4, R18.reuse, R68 ;  /* 0x000000120444723c */ /* 0x080ff00000041844 */
[----:B------:R-:W-:Y:S01]  /*ffc0*/  HMMA.16816.F32.BF16 R76, R8, R18, R188 ;  /* 0x00000012084c723c */ /* 0x000fe200000418bc */
[----:B------:R-:W2:Y:S01]  /*ffd0*/  LDSM.16.MT88.4 R16, [R221+0xe800] ;  /* 0x00e80000dd10783b */ /* 0x000ea20000004200 */
[----:B------:R-:W-:-:S02]  /*ffe0*/  MOV R137, R86 ;  /* 0x0000005600897202 */ /* 0x000fc40000000f00 */
[----:B------:R-:W-:Y:S02]  /*fff0*/  MOV R138, R87 ;  /* 0x00000057008a7202 */ /* 0x000fe40000000f00 */
[----:B------:R-:W-:Y:S02]  /*10000*/  MOV R245, R103 ;  /* 0x0000006700f57202 */ /* 0x000fe40000000f00 */
[----:B------:R-:W-:Y:S01]  /*10010*/  MOV R214, R84 ;  /* 0x0000005400d67202 */ /* 0x000fe20000000f00 */
[----:B-1----:R-:W-:Y:S01]  /*10020*/  HMMA.16816.F32.BF16 R100, R4, R22, R180 ;  /* 0x000000160464723c */ /* 0x002fe200000418b4 */
[----:B------:R-:W-:Y:S02]  /*10030*/  MOV R153, R85 ;  /* 0x0000005500997202 */ /* 0x000fe40000000f00 */
[----:B------:R-:W-:Y:S02]  /*10040*/  MOV R208, R143 ;  /* 0x0000008f00d07202 */ /* 0x000fe40000000f00 */
[----:B------:R-:W-:-:S02]  /*10050*/  MOV R204, R142 ;  /* 0x0000008e00cc7202 */ /* 0x000fc40000000f00 */
[----:B------:R-:W-:Y:S01]  /*10060*/  MOV R182, R140 ;  /* 0x0000008c00b67202 */ /* 0x000fe20000000f00 */
[-C--:B------:R-:W-:Y:S01]  /*10070*/  HMMA.16816.F32.BF16 R84, R4, R20.reuse, R184 ;  /* 0x000000140454723c */ /* 0x080fe200000418b8 */
[----:B------:R-:W-:Y:S02]  /*10080*/  MOV R191, R137 ;  /* 0x0000008900bf7202 */ /* 0x000fe40000000f00 */
[----:B------:R-:W-:Y:S02]  /*10090*/  MOV R212, R138 ;  /* 0x0000008a00d47202 */ /* 0x000fe40000000f00 */
[----:B------:R-:W-:Y:S02]  /*100a0*/  MOV R213, R139 ;  /* 0x0000008b00d57202 */ /* 0x000fe40000000f00 */
[----:B------:R-:W-:Y:S01]  /*100b0*/  MOV R184, R141 ;  /* 0x0000008d00b87202 */ /* 0x000fe20000000f00 */
[----:B------:R-:W-:Y:S01]  /*100c0*/  HMMA.16816.F32.BF16 R196, R8, R20, R196 ;  /* 0x0000001408c4723c */ /* 0x000fe200000418c4 */
[----:B------:R-:W-:-:S02]  /*100d0*/  MOV R190, R136 ;  /* 0x0000008800be7202 */ /* 0x000fc40000000f00 */
[----:B------:R-:W-:Y:S02]  /*100e0*/  MOV R189, R127 ;  /* 0x0000007f00bd7202 */ /* 0x000fe40000000f00 */
[----:B------:R-:W-:Y:S02]  /*100f0*/  MOV R187, R126 ;  /* 0x0000007e00bb7202 */ /* 0x000fe40000000f00 */
[----:B------:R-:W-:Y:S01]  /*10100*/  MOV R186, R125 ;  /* 0x0000007d00ba7202 */ /* 0x000fe20000000f00 */
[C---:B------:R-:W-:Y:S01]  /*10110*/  HMMA.16816.F32.BF16 R140, R8.reuse, R22, R176 ;  /* 0x00000016088c723c */ /* 0x040fe200000418b0 */
[----:B------:R-:W-:Y:S01]  /*10120*/  MOV R185, R124 ;  /* 0x0000007c00b97202 */ /* 0x000fe20000000f00 */
[----:B------:R-:W1:Y:S06]  /*10130*/  LDSM.16.MT88.4 R20, [R224+0xe800] ;  /* 0x00e80000e014783b */ /* 0x000e6c0000004200 */
[-C--:B--2---:R-:W-:Y:S08]  /*10140*/  HMMA.16816.F32.BF16 R172, R8, R16.reuse, R172 ;  /* 0x0000001008ac723c */ /* 0x084ff000000418ac */
[C---:B------:R-:W-:Y:S08]  /*10150*/  HMMA.16816.F32.BF16 R96, R4.reuse, R16, R96 ;  /* 0x000000100460723c */ /* 0x040ff00000041860 */
[-C--:B------:R-:W-:Y:S01]  /*10160*/  HMMA.16816.F32.BF16 R124, R4, R18.reuse, R24 ;  /* 0x00000012047c723c */ /* 0x080fe20000041818 */
[----:B------:R-:W2:Y:S07]  /*10170*/  LDSM.16.MT88.4 R24, [R222+0xe800] ;  /* 0x00e80000de18783b */ /* 0x000eae0000004200 */
[----:B------:R-:W-:Y:S01]  /*10180*/  HMMA.16816.F32.BF16 R136, R8, R18, R104 ;  /* 0x000000120888723c */ /* 0x000fe20000041868 */
[----:B------:R-:W3:Y:S01]  /*10190*/  LDSM.16.MT88.4 R16, [R223+0xe800] ;  /* 0x00e80000df10783b */ /* 0x000ee20000004200 */
[----:B------:R-:W-:-:S02]  /*101a0*/  MOV R178, R123 ;  /* 0x0000007b00b27202 */ /* 0x000fc40000000f00 */
[----:B------:R-:W-:Y:S02]  /*101b0*/  MOV R180, R241 ;  /* 0x000000f100b47202 */ /* 0x000fe40000000f00 */
[----:B------:R-:W-:Y:S01]  /*101c0*/  MOV R179, R121 ;  /* 0x0000007900b37202 */ /* 0x000fe20000000f00 */
[----:B------:R4:W-:Y:S01]  /*101d0*/  MUFU.EX2 R241, R0 ;  /* 0x0000000000f17308 */ /* 0x0009e20000000800 */
[----:B------:R-:W-:Y:S01]  /*101e0*/  MOV R181, R122 ;  /* 0x0000007a00b57202 */ /* 0x000fe20000000f00 */
[----:B-1----:R-:W-:Y:S01]  /*101f0*/  HMMA.16816.F32.BF16 R104, R8, R20, R88 ;  /* 0x000000140868723c */ /* 0x002fe20000041858 */
[----:B------:R-:W-:Y:S02]  /*10200*/  MOV R177, R179 ;  /* 0x000000b300b17202 */ /* 0x000fe40000000f00 */
[----:B------:R-:W-:Y:S02]  /*10210*/  MOV R183, R120 ;  /* 0x0000007800b77202 */ /* 0x000fe40000000f00 */
[----:B------:R-:W-:-:S03]  /*10220*/  MOV R207, R243 ;  /* 0x000000f300cf7202 */ /* 0x000fc60000000f00 */
[----:B------:R-:W-:Y:S01]  /*10230*/  HMMA.16816.F32.BF16 R128, R4, R20, R128 ;  /* 0x000000140480723c */ /* 0x000fe20000041880 */
[----:B------:R-:W-:Y:S01]  /*10240*/  MOV R210, R247 ;  /* 0x000000f700d27202 */ /* 0x000fe20000000f00 */
[----:B----4-:R-:W-:Y:S01]  /*10250*/  FFMA.FTZ R0, R178, c[0x0][0x23c], -R13 ;  /* 0x00008f00b2007a23 */ /* 0x010fe2000001080d */
[----:B------:R-:W-:-:S05]  /*10260*/  MOV R178, R180 ;  /* 0x000000b400b27202 */ /* 0x000fca0000000f00 */
[----:B------:R-:W-:Y:S01]  /*10270*/  HMMA.16816.F32.BF16 R132, R4, R22, R132 ;  /* 0x000000160484723c */ /* 0x000fe20000041884 */
[----:B------:R-:W-:Y:S01]  /*10280*/  MOV R180, R245 ;  /* 0x000000f500b47202 */ /* 0x000fe20000000f00 */
[----:B------:R1:W-:Y:S01]  /*10290*/  MUFU.EX2 R243, R35 ;  /* 0x0000002300f37308 */ /* 0x0003e20000000800 */
[----:B------:R-:W-:Y:S02]  /*102a0*/  MOV R206, R218 ;  /* 0x000000da00ce7202 */ /* 0x000fe40000000f00 */
[----:B------:R-:W-:-:S03]  /*102b0*/  MOV R205, R219 ;  /* 0x000000db00cd7202 */ /* 0x000fc60000000f00 */
[----:B--2---:R-:W-:Y:S01]  /*102c0*/  HMMA.16816.F32.BF16 R112, R4, R24, R112 ;  /* 0x000000180470723c */ /* 0x004fe20000041870 */
[----:B------:R-:W-:Y:S01]  /*102d0*/  MOV R179, R228 ;  /* 0x000000e400b37202 */ /* 0x000fe20000000f00 */
[----:B------:R2:W4:Y:S01]  /*102e0*/  MUFU.EX2 R247, R34 ;  /* 0x0000002200f77308 */ /* 0x0005220000000800 */
[----:B------:R-:W-:-:S07]  /*102f0*/  MOV R215, R242 ;  /* 0x000000f200d77202 */ /* 0x000fce0000000f00 */
[----:B------:R4:W-:Y:S01]  /*10300*/  MUFU.EX2 R188, R33 ;  /* 0x0000002100bc7308 */ /* 0x0009e20000000800 */
[----:B---3--:R-:W-:Y:S01]  /*10310*/  HMMA.16816.F32.BF16 R144, R4, R16, R144 ;  /* 0x000000100490723c */ /* 0x008fe20000041890 */
[----:B-1----:R-:W-:Y:S01]  /*10320*/  FFMA.FTZ R35, R214, c[0x0][0x23c], -R13 ;  /* 0x00008f00d6237a23 */ /* 0x002fe2000001080d */
[----:B------:R-:W-:Y:S02]  /*10330*/  MOV R211, R246 ;  /* 0x000000f600d37202 */ /* 0x000fe40000000f00 */
[----:B------:R-:W-:-:S03]  /*10340*/  MOV R209, R249 ;  /* 0x000000f900d17202 */ /* 0x000fc60000000f00 */
[----:B------:R-:W-:Y:S01]  /*10350*/  MUFU.EX2 R240, R31 ;  /* 0x0000001f00f07308 */ /* 0x000fe20000000800 */
[----:B------:R-:W-:Y:S01]  /*10360*/  HMMA.16816.F32.BF16 R148, R4, R18, R148 ;  /* 0x000000120494723c */ /* 0x000fe20000041894 */
[--C-:B--2---:R-:W-:Y:S01]  /*10370*/  FFMA.FTZ R34, R225, c[0x0][0x23c], -R13.reuse ;  /* 0x00008f00e1227a23 */ /* 0x104fe2000001080d */
[----:B------:R1:W5:Y:S06]  /*10380*/  LDL.LU R228, [R1+0xe4] ;  /* 0x0000e40001e47983 */ /* 0x00036c0000300800 */
[----:B------:R-:W-:Y:S01]  /*10390*/  HMMA.16816.F32.BF16 R88, R8, R16, R40 ;  /* 0x000000100858723c */ /* 0x000fe20000041828 */
[----:B------:R2:W-:Y:S01]  /*103a0*/  MUFU.EX2 R245, R2 ;  /* 0x0000000200f57308 */ /* 0x0005e20000000800 */
[----:B----4-:R-:W-:-:S06]  /*103b0*/  FFMA.FTZ R33, R220, c[0x0][0x23c], -R13 ;  /* 0x00008f00dc217a23 */ /* 0x010fcc000001080d */
[----:B------:R-:W-:Y:S01]  /*103c0*/  HMMA.16816.F32.BF16 R36, R8, R18, R36 ;  /* 0x000000120824723c */ /* 0x000fe20000041824 */
[----:B------:R-:W-:Y:S01]  /*103d0*/  LDSM.16.MT88.4 R16, [R222+0xd000] ;  /* 0x00d00000de10783b */ /* 0x000fe20000004200 */
[----:B------:R-:W-:Y:S06]  /*103e0*/  MUFU.EX2 R218, R15 ;  /* 0x0000000f00da7308 */ /* 0x000fec0000000800 */
[----:B------:R-:W-:Y:S01]  /*103f0*/  HMMA.16816.F32.BF16 R116, R4, R26, R116 ;  /* 0x0000001a0474723c */ /* 0x000fe20000041874 */
[----:B--2---:R-:W-:Y:S01]  /*10400*/  FFMA.FTZ R2, R177, c[0x0][0x23c], -R13 ;  /* 0x00008f00b1027a23 */ /* 0x004fe2000001080d */
[----:B------:R-:W-:Y:S05]  /*10410*/  MUFU.EX2 R219, R14 ;  /* 0x0000000e00db7308 */ /* 0x000fea0000000800 */
[----:B------:R-:W-:Y:S01]  /*10420*/  FADD.FTZ R6, R216, R181 ;  /* 0x000000b5d8067221 */ /* 0x000fe20000010000 */
[----:B------:R-:W-:Y:S01]  /*10430*/  HMMA.16816.F32.BF16 R120, R8, R24, R192 ;  /* 0x000000180878723c */ /* 0x000fe200000418c0 */
[----:B------:R-:W-:Y:S01]  /*10440*/  MOV R181, R185 ;  /* 0x000000b900b57202 */ /* 0x000fe20000000f00 */
[----:B------:R2:W-:Y:S01]  /*10450*/  MUFU.EX2 R192, R32 ;  /* 0x0000002000c07308 */ /* 0x0005e20000000800 */
[----:B------:R-:W-:Y:S01]  /*10460*/  MOV R185, R189 ;  /* 0x000000bd00b97202 */ /* 0x000fe20000000f00 */
[--C-:B------:R-:W-:Y:S01]  /*10470*/  FFMA.FTZ R4, R227, c[0x0][0x23c], -R13.reuse ;  /* 0x00008f00e3047a23 */ /* 0x100fe2000001080d */
[----:B------:R-:W-:Y:S01]  /*10480*/  MOV R189, R12 ;  /* 0x0000000c00bd7202 */ /* 0x000fe20000000f00 */
[----:B------:R-:W-:-:S02]  /*10490*/  FFMA.FTZ R5, R226, c[0x0][0x23c], -R13 ;  /* 0x00008f00e2057a23 */ /* 0x000fc4000001080d */
[----:B------:R-:W-:Y:S01]  /*104a0*/  HMMA.16816.F32.BF16 R92, R8, R22, R92 ;  /* 0x00000016085c723c */ /* 0x000fe2000004185c */
[----:B------:R-:W3:Y:S01]  /*104b0*/  LDSM.16.MT88.4 R20, [R221+0xd000] ;  /* 0x00d00000dd14783b */ /* 0x000ee20000004200 */
[----:B------:R4:W-:Y:S08]  /*104c0*/  MUFU.EX2 R214, R0 ;  /* 0x0000000000d67308 */ /* 0x0009f00000000800 */
[----:B------:R1:W-:Y:S01]  /*104d0*/  MUFU.EX2 R216, R2 ;  /* 0x0000000200d87308 */ /* 0x0003e20000000800 */
[----:B--2---:R-:W-:-:S07]  /*104e0*/  FFMA.FTZ R32, R178, c[0x0][0x23c], -R13 ;  /* 0x00008f00b2207a23 */ /* 0x004fce000001080d */
[----:B------:R-:W2:Y:S01]  /*104f0*/  MUFU.EX2 R242, R30 ;  /* 0x0000001e00f27308 */ /* 0x000ea20000000800 */
[----:B------:R-:W3:Y:S01]  /*10500*/  LDSM.16.MT88.4 R12, [R224+0xd000] ;  /* 0x00d00000e00c783b */ /* 0x000ee20000004200 */
[----:B----4-:R-:W-:Y:S01]  /*10510*/  FADD.FTZ R0, R180, R179 ;  /* 0x000000b3b4007221 */ /* 0x010fe20000010000 */
[----:B------:R-:W-:Y:S02]  /*10520*/  MOV R180, R183 ;  /* 0x000000b700b47202 */ /* 0x000fe40000000f00 */
[----:B------:R-:W-:Y:S01]  /*10530*/  MOV R183, R187 ;  /* 0x000000bb00b77202 */ /* 0x000fe20000000f00 */
[----:B------:R-:W-:Y:S01]  /*10540*/  HMMA.16816.F32.BF16 R108, R8, R26, R108 ;  /* 0x0000001a086c723c */ /* 0x000fe2000004186c */
[----:B------:R-:W-:Y:S01]  /*10550*/  MOV R187, R191 ;  /* 0x000000bf00bb7202 */ /* 0x000fe20000000f00 */
[----:B-1----:R-:W-:Y:S01]  /*10560*/  FADD.FTZ R2, R182, R45 ;  /* 0x0000002db6027221 */ /* 0x002fe20000010000 */
[----:B------:R-:W-:Y:S01]  /*10570*/  MOV R191, R205 ;  /* 0x000000cd00bf7202 */ /* 0x000fe20000000f00 */
[----:B------:R-:W-:Y:S01]  /*10580*/  MUFU.EX2 R246, R29 ;  /* 0x0000001d00f67308 */ /* 0x000fe20000000800 */
[----:B------:R-:W-:-:S07]  /*10590*/  MOV R182, R186 ;  /* 0x000000ba00b67202 */ /* 0x000fce0000000f00 */
[----:B------:R1:W4:Y:S01]  /*105a0*/  MUFU.EX2 R249, R28 ;  /* 0x0000001c00f97308 */ /* 0x0003220000000800 */
[----:B------:R-:W-:Y:S01]  /*105b0*/  MOV R205, R206 ;  /* 0x000000ce00cd7202 */ /* 0x000fe20000000f00 */
[----:B------:R-:W-:Y:S01]  /*105c0*/  FADD.FTZ R153, R153, R0 ;  /* 0x0000000099997221 */ /* 0x000fe20000010000 */
[----:B------:R-:W-:Y:S01]  /*105d0*/  MOV R186, R190 ;  /* 0x000000be00ba7202 */ /* 0x000fe20000000f00 */
[----:B------:R-:W-:Y:S01]  /*105e0*/  LDSM.16.MT88.4 R24, [R221+0xf000] ;  /* 0x00f00000dd18783b */ /* 0x000fe20000004200 */
[----:B------:R-:W-:Y:S02]  /*105f0*/  MOV R206, R207 ;  /* 0x000000cf00ce7202 */ /* 0x000fe40000000f00 */
[----:B------:R-:W-:Y:S01]  /*10600*/  MOV R207, R215 ;  /* 0x000000d700cf7202 */ /* 0x000fe20000000f00 */
[----:B------:R-:W-:Y:S01]  /*10610*/  FADD.FTZ R184, R184, R44 ;  /* 0x0000002cb8b87221 */ /* 0x000fe20000010000 */
[----:B------:R-:W-:Y:S01]  /*10620*/  MOV R190, R217 ;  /* 0x000000d900be7202 */ /* 0x000fe20000000f00 */
[----:B------:R3:W-:Y:S01]  /*10630*/  MUFU.EX2 R215, R4 ;  /* 0x0000000400d77308 */ /* 0x0007e20000000800 */
[----:B------:R-:W-:Y:S01]  /*10640*/  F2FP.BF16.PACK_AB R8, R247, R243 ;  /* 0x000000f3f708723e */ /* 0x000fe200000010ff */
[----:B------:R4:W5:Y:S01]  /*10650*/  LDL.LU R227, [R1+0xe0] ;  /* 0x0000e00001e37983 */ /* 0x0009620000300800 */
[----:B------:R-:W-:Y:S01]  /*10660*/  FADD.FTZ R0, R180, R6 ;  /* 0x00000006b4007221 */ /* 0x000fe20000010000 */
[----:B--2---:R-:W-:-:S02]  /*10670*/  F2FP.BF16.PACK_AB R9, R242, R240 ;  /* 0x000000f0f209723e */ /* 0x004fc400000010ff */
[----:B------:R-:W-:Y:S02]  /*10680*/  F2FP.BF16.PACK_AB R10, R192, R188 ;  /* 0x000000bcc00a723e */ /* 0x000fe400000010ff */
[----:B------:R-:W-:Y:S01]  /*10690*/  MOV R195, R183 ;  /* 0x000000b700c37202 */ /* 0x000fe20000000f00 */
[----:B------:R2:W2:Y:S01]  /*106a0*/  MUFU.EX2 R217, R5 ;  /* 0x0000000500d97308 */ /* 0x0004a20000000800 */
[----:B------:R-:W-:Y:S02]  /*106b0*/  F2FP.BF16.PACK_AB R6, R245, R241 ;  /* 0x000000f1f506723e */ /* 0x000fe400000010ff */
[----:B------:R-:W-:Y:S01]  /*106c0*/  MOV R193, R181 ;  /* 0x000000b500c17202 */ /* 0x000fe20000000f00 */
[----:B------:R-:W-:Y:S01]  /*106d0*/  FADD.FTZ R152, R152, R2 ;  /* 0x0000000298987221 */ /* 0x000fe20000010000 */
[----:B------:R-:W-:Y:S01]  /*106e0*/  MOV R194, R182 ;  /* 0x000000b600c27202 */ /* 0x000fe20000000f00 */
[----:B-1----:R-:W1:Y:S01]  /*106f0*/  LDSM.16.MT88.4 R28, [R223+0xd000] ;  /* 0x00d00000df1c783b */ /* 0x002e620000004200 */
[----:B---3--:R-:W-:-:S02]  /*10700*/  F2FP.BF16.PACK_AB R4, R219, R218 ;  /* 0x000000dadb04723e */ /* 0x008fc400000010ff */
[----:B----4-:R-:W-:Y:S01]  /*10710*/  F2FP.BF16.PACK_AB R11, R249, R246 ;  /* 0x000000f6f90b723e */ /* 0x010fe200000010ff */
[----:B------:R-:W-:Y:S01]  /*10720*/  MUFU.EX2 R252, R252 ;  /* 0x000000fc00fc7308 */ /* 0x000fe20000000800 */
[----:B------:R3:W5:Y:S01]  /*10730*/  LDL.LU R226, [R1+0xdc] ;  /* 0x0000dc0001e27983 */ /* 0x0007620000300800 */
[----:B--2---:R-:W-:Y:S02]  /*10740*/  F2FP.BF16.PACK_AB R5, R216, R214 ;  /* 0x000000d6d805723e */ /* 0x004fe400000010ff */
[----:B------:R-:W-:Y:S02]  /*10750*/  F2FP.BF16.PACK_AB R7, R217, R215 ;  /* 0x000000d7d907723e */ /* 0x000fe400000010ff */
[----:B------:R-:W-:Y:S01]  /*10760*/  HMMA.16816.F32.BF16 R40, R8, R22, R60 ;  /* 0x000000160828723c */ /* 0x000fe2000004183c */
[----:B------:R-:W-:Y:S01]  /*10770*/  MOV R2, R187 ;  /* 0x000000bb00027202 */ /* 0x000fe20000000f00 */
[----:B------:R-:W2:Y:S01]  /*10780*/  MUFU.EX2 R250, R250 ;  /* 0x000000fa00fa7308 */ /* 0x000ea20000000800 */
[----:B------:R-:W-:Y:S01]  /*10790*/  MOV R187, R204 ;  /* 0x000000cc00bb7202 */ /* 0x000fe20000000f00 */
[----:B------:R3:W5:Y:S04]  /*107a0*/  LDL.LU R225, [R1+0xd8] ;  /* 0x0000d80001e17983 */ /* 0x0007680000300800 */
[----:B------:R-:W-:Y:S08]  /*107b0*/  HMMA.16816.F32.BF16 R176, R4, R16, R72 ;  /* 0x0000001004b0723c */ /* 0x000ff00000041848 */
[----:B------:R-:W-:Y:S01]  /*107c0*/  HMMA.16816.F32.BF16 R164, R8, R20, R164 ;  /* 0x0000001408a4723c */ /* 0x000fe200000418a4 */
[----:B------:R-:W-:-:S07]  /*107d0*/  MOV R73, R195 ;  /* 0x000000c300497202 */ /* 0x000fce0000000f00 */
[----:B------:R-:W-:Y:S01]  /*107e0*/  HMMA.16816.F32.BF16 R160, R4, R20, R160 ;  /* 0x0000001404a0723c */ /* 0x000fe200000418a0 */
[----:B------:R-:W-:-:S07]  /*107f0*/  MOV R75, R193 ;  /* 0x000000c1004b7202 */ /* 0x000fce0000000f00 */
[----:B------:R-:W-:Y:S01]  /*10800*/  HMMA.16816.F32.BF16 R168, R4, R22, R168 ;  /* 0x0000001604a8723c */ /* 0x000fe200000418a8 */
[----:B------:R-:W-:Y:S01]  /*10810*/  MOV R74, R194 ;  /* 0x000000c2004a7202 */ /* 0x000fe20000000f00 */
[----:B------:R-:W4:Y:S01]  /*10820*/  LDSM.16.MT88.4 R20, [R222+0xf000] ;  /* 0x00f00000de14783b */ /* 0x000f220000004200 */
[----:B------:R-:W-:Y:S02]  /*10830*/  MOV R195, R185 ;  /* 0x000000b900c37202 */ /* 0x000fe40000000f00 */
[----:B------:R-:W-:-:S03]  /*10840*/  MOV R72, R186 ;  /* 0x000000ba00487202 */ /* 0x000fc60000000f00 */
[----:B------:R-:W-:Y:S01]  /*10850*/  HMMA.16816.F32.BF16 R180, R8, R16, R80 ;  /* 0x0000001008b4723c */ /* 0x000fe20000041850 */
[----:B------:R-:W-:-:S07]  /*10860*/  MOV R186, R208 ;  /* 0x000000d000ba7202 */ /* 0x000fce0000000f00 */
[----:B------:R-:W-:Y:S01]  /*10870*/  HMMA.16816.F32.BF16 R64, R4, R18, R64 ;  /* 0x000000120440723c */ /* 0x000fe20000041840 */
[----:B------:R-:W-:-:S07]  /*10880*/  MOV R185, R209 ;  /* 0x000000d100b97202 */ /* 0x000fce0000000f00 */
[----:B------:R-:W-:Y:S01]  /*10890*/  HMMA.16816.F32.BF16 R48, R4, R12, R48 ;  /* 0x0000000c0430723c */ /* 0x000fe20000041830 */
[----:B------:R-:W-:-:S07]  /*108a0*/  MOV R194, R210 ;  /* 0x000000d200c27202 */ /* 0x000fce0000000f00 */
[----:B------:R-:W-:Y:S01]  /*108b0*/  HMMA.16816.F32.BF16 R68, R4, R14, R68 ;  /* 0x0000000e0444723c */ /* 0x000fe20000041844 */
[----:B------:R-:W-:-:S07]  /*108c0*/  MOV R193, R211 ;  /* 0x000000d300c17202 */ /* 0x000fce0000000f00 */
[C---:B------:R-:W-:Y:S01]  /*108d0*/  HMMA.16816.F32.BF16 R60, R8.reuse, R14, R76 ;  /* 0x0000000e083c723c */ /* 0x040fe2000004184c */
[----:B------:R-:W-:Y:S01]  /*108e0*/  FADD.FTZ R2, R2, R153 ;  /* 0x0000009902027221 */ /* 0x000fe20000010000 */
[----:B------:R-:W-:Y:S01]  /*108f0*/  MUFU.EX2 R248, R248 ;  /* 0x000000f800f87308 */ /* 0x000fe20000000800 */
[----:B------:R3:W5:Y:S05]  /*10900*/  LDL.LU R220, [R1+0xd4] ;  /* 0x0000d40001dc7983 */ /* 0x00076a0000300800 */
[----:B------:R-:W-:Y:S01]  /*10910*/  HMMA.16816.F32.BF16 R208, R8, R18, R56 ;  /* 0x0000001208d0723c */ /* 0x000fe20000041838 */
[----:B------:R-:W2:Y:S06]  /*10920*/  LDSM.16.MT88.4 R16, [R224+0xf000] ;  /* 0x00f00000e010783b */ /* 0x000eac0000004200 */
[----:B------:R-:W-:-:S02]  /*10930*/  MOV R56, R205 ;  /* 0x000000cd00387202 */ /* 0x000fc40000000f00 */
[----:B------:R-:W-:Y:S02]  /*10940*/  MOV R57, R206 ;  /* 0x000000ce00397202 */ /* 0x000fe40000000f00 */
[----:B------:R-:W-:Y:S02]  /*10950*/  MOV R58, R207 ;  /* 0x000000cf003a7202 */ /* 0x000fe40000000f00 */
[----:B------:R-:W-:Y:S01]  /*10960*/  HMMA.16816.F32.BF16 R204, R8, R12, R52 ;  /* 0x0000000c08cc723c */ /* 0x000fe20000041834 */
[----:B------:R-:W2:Y:S01]  /*10970*/  LDSM.16.MT88.4 R12, [R223+0xf000] ;  /* 0x00f00000df0c783b */ /* 0x000ea20000004200 */
[----:B------:R-:W-:-:S05]  /*10980*/  MOV R59, R46 ;  /* 0x0000002e003b7202 */ /* 0x000fca0000000f00 */
[----:B------:R-:W-:Y:S01]  /*10990*/  MOV R55, R47 ;  /* 0x0000002f00377202 */ /* 0x000fe20000000f00 */
[C---:B-1----:R-:W-:Y:S08]  /*109a0*/  HMMA.16816.F32.BF16 R80, R4.reuse, R28, R84 ;  /* 0x0000001c0450723c */ /* 0x042ff00000041854 */
[C---:B------:R-:W-:Y:S08]  /*109b0*/  HMMA.16816.F32.BF16 R84, R4.reuse, R30, R100 ;  /* 0x0000001e0454723c */ /* 0x040ff00000041864 */
[C---:B------:R-:W-:Y:S08]  /*109c0*/  HMMA.16816.F32.BF16 R96, R4.reuse, R24, R96 ;  /* 0x000000180460723c */ /* 0x040ff00000041860 */
[C---:B------:R-:W-:Y:S08]  /*109d0*/  HMMA.16816.F32.BF16 R100, R4.reuse, R26, R124 ;  /* 0x0000001a0464723c */ /* 0x040ff0000004187c */
[C---:B----4-:R-:W-:Y:S08]  /*109e0*/  HMMA.16816.F32.BF16 R112, R4.reuse, R20, R112 ;  /* 0x000000140470723c */ /* 0x050ff00000041870 */
[C---:B------:R-:W-:Y:S08]  /*109f0*/  HMMA.16816.F32.BF16 R116, R4.reuse, R22, R116 ;  /* 0x000000160474723c */ /* 0x040ff00000041874 */
[C---:B--2---:R-:W-:Y:S08]  /*10a00*/  HMMA.16816.F32.BF16 R128, R4.reuse, R16, R128 ;  /* 0x000000100480723c */ /* 0x044ff00000041880 */
[C---:B------:R-:W-:Y:S08]  /*10a10*/  HMMA.16816.F32.BF16 R132, R4.reuse, R18, R132 ;  /* 0x000000120484723c */ /* 0x040ff00000041884 */
[C---:B------:R-:W-:Y:S08]  /*10a20*/  HMMA.16816.F32.BF16 R144, R4.reuse, R12, R144 ;  /* 0x0000000c0490723c */ /* 0x040ff00000041890 */
[----:B------:R-:W-:Y:S07]  /*10a30*/  HMMA.16816.F32.BF16 R44, R4, R14, R148 ;  /* 0x0000000e042c723c */ /* 0x000fee0000041894 */
[----:B------:R-:W-:-:S02]  /*10a40*/  MOV R5, R59 ;  /* 0x0000003b00057202 */ /* 0x000fc40000000f00 */
[----:B------:R-:W-:Y:S02]  /*10a50*/  MOV R6, R58 ;  /* 0x0000003a00067202 */ /* 0x000fe40000000f00 */
[----:B------:R-:W-:Y:S02]  /*10a60*/  MOV R7, R212 ;  /* 0x000000d400077202 */ /* 0x000fe40000000f00 */
[----:B------:R-:W-:Y:S01]  /*10a70*/  MOV R149, R57 ;  /* 0x0000003900957202 */ /* 0x000fe20000000f00 */
[----:B------:R-:W-:Y:S01]  /*10a80*/  FADD.FTZ R0, R5, R0 ;  /* 0x0000000005007221 */ /* 0x000fe20000010000 */
[----:B------:R-:W-:Y:S01]  /*10a90*/  MOV R150, R56 ;  /* 0x0000003800967202 */ /* 0x000fe20000000f00 */
[----:B------:R-:W-:Y:S01]  /*10aa0*/  FADD.FTZ R6, R6, R184 ;  /* 0x000000b806067221 */ /* 0x000fe20000010000 */
[----:B------:R-:W-:Y:S01]  /*10ab0*/  MOV R151, R55 ;  /* 0x0000003700977202 */ /* 0x000fe20000000f00 */
[----:B------:R-:W-:Y:S01]  /*10ac0*/  FADD.FTZ R4, R7, R152 ;  /* 0x0000009807047221 */ /* 0x000fe20000010000 */
[----:B------:R-:W-:Y:S01]  /*10ad0*/  MOV R148, R213 ;  /* 0x000000d500947202 */ /* 0x000fe20000000f00 */
[----:B------:R-:W-:Y:S01]  /*10ae0*/  HMMA.16816.F32.BF16 R76, R8, R28, R196 ;  /* 0x0000001c084c723c */ /* 0x000fe200000418c4 */
[----:B------:R-:W-:Y:S01]  /*10af0*/  FADD.FTZ R5, R149, R2 ;  /* 0x0000000295057221 */ /* 0x000fe20000010000 */
[----:B------:R-:W-:Y:S01]  /*10b00*/  MOV R153, R190 ;  /* 0x000000be00997202 */ /* 0x000fe20000000f00 */
[----:B------:R-:W-:Y:S01]  /*10b10*/  FADD.FTZ R2, R150, R0 ;  /* 0x0000000096027221 */ /* 0x000fe20000010000 */
[----:B------:R-:W-:Y:S01]  /*10b20*/  MOV R152, R191 ;  /* 0x000000bf00987202 */ /* 0x000fe20000000f00 */
[----:B------:R-:W-:-:S03]  /*10b30*/  FADD.FTZ R6, R148, R6 ;  /* 0x0000000694067221 */ /* 0x000fc60000010000 */
[----:B------:R-:W-:Y:S01]  /*10b40*/  HMMA.16816.F32.BF16 R52, R8, R24, R172 ;  /* 0x000000180834723c */ /* 0x000fe200000418ac */
[----:B------:R-:W1:Y:S01]  /*10b50*/  LDSM.16.MT88.4 R172, [R221+0xd800] ;  /* 0x00d80000ddac783b */ /* 0x000e620000004200 */
[----:B------:R-:W-:-:S06]  /*10b60*/  FADD.FTZ R0, R151, R4 ;  /* 0x0000000497007221 */ /* 0x000fcc0000010000 */
[C---:B------:R-:W-:Y:S01]  /*10b70*/  HMMA.16816.F32.BF16 R56, R8.reuse, R26, R136 ;  /* 0x0000001a0838723c */ /* 0x040fe20000041888 */
[----:B------:R-:W-:Y:S01]  /*10b80*/  FADD.FTZ R2, R74, R2 ;  /* 0x000000024a027221 */ /* 0x000fe20000010000 */
[----:B------:R-:W-:Y:S06]  /*10b90*/  LDSM.16.MT88.4 R136, [R224+0xf800] ;  /* 0x00f80000e088783b */ /* 0x000fec0000004200 */
[C---:B------:R-:W-:Y:S08]  /*10ba0*/  HMMA.16816.F32.BF16 R28, R8.reuse, R30, R140 ;  /* 0x0000001e081c723c */ /* 0x040ff0000004188c */
[C---:B------:R-:W-:Y:S01]  /*10bb0*/  HMMA.16816.F32.BF16 R24, R8.reuse, R20, R120 ;  /* 0x000000140818723c */ /* 0x040fe20000041878 */
[----:B------:R-:W-:Y:S07]  /*10bc0*/  LDSM.16.MT88.4 R120, [R222+0xf800] ;  /* 0x00f80000de78783b */ /* 0x000fee0000004200 */
[C---:B------:R-:W-:Y:S01]  /*10bd0*/  HMMA.16816.F32.BF16 R124, R8.reuse, R16, R104 ;  /* 0x00000010087c723c */ /* 0x040fe20000041868 */
[----:B------:R-:W-:Y:S07]  /*10be0*/  LDSM.16.MT88.4 R104, [R221+0xf800] ;  /* 0x00f80000dd68783b */ /* 0x000fee0000004200 */
[C---:B------:R-:W-:Y:S08]  /*10bf0*/  HMMA.16816.F32.BF16 R20, R8.reuse, R22, R108 ;  /* 0x000000160814723c */ /* 0x040ff0000004186c */
[C---:B------:R-:W-:Y:S08]  /*10c00*/  HMMA.16816.F32.BF16 R16, R8.reuse, R18, R92 ;  /* 0x000000120810723c */ /* 0x040ff0000004185c */
[C---:B------:R-:W-:Y:S01]  /*10c10*/  HMMA.16816.F32.BF16 R140, R8.reuse, R12, R88 ;  /* 0x0000000c088c723c */ /* 0x040fe20000041858 */
[----:B------:R-:W-:Y:S07]  /*10c20*/  LDSM.16.MT88.4 R88, [R223+0xd800] ;  /* 0x00d80000df58783b */ /* 0x000fee0000004200 */
[----:B------:R-:W-:Y:S07]  /*10c30*/  HMMA.16816.F32.BF16 R36, R8, R14, R36 ;  /* 0x0000000e0824723c */ /* 0x000fee0000041824 */
[----:B------:R-:W-:-:S02]  /*10c40*/  MOV R14, R188 ;  /* 0x000000bc000e7202 */ /* 0x000fc40000000f00 */
[----:B------:R-:W-:Y:S02]  /*10c50*/  MOV R11, R189 ;  /* 0x000000bd000b7202 */ /* 0x000fe40000000f00 */
[----:B------:R-:W2:Y:S01]  /*10c60*/  LDSM.16.MT88.4 R188, [R222+0xd800] ;  /* 0x00d80000debc783b */ /* 0x000ea20000004200 */
[----:B------:R-:W-:Y:S02]  /*10c70*/  FADD.FTZ R10, R72, R6 ;  /* 0x00000006480a7221 */ /* 0x000fe40000010000 */
[----:B------:R-:W-:Y:S02]  /*10c80*/  FADD.FTZ R9, R73, R5 ;  /* 0x0000000549097221 */ /* 0x000fe40000010000 */
[----:B------:R-:W-:Y:S01]  /*10c90*/  FADD.FTZ R8, R75, R0 ;  /* 0x000000004b087221 */ /* 0x000fe20000010000 */
[----:B------:R-:W-:Y:S04]  /*10ca0*/  LDSM.16.MT88.4 R4, [R223+0xf800] ;  /* 0x00f80000df04783b */ /* 0x000fe80000004200 */
[----:B------:R-:W4:Y:S01]  /*10cb0*/  LDSM.16.MT88.4 R72, [R224+0xd800] ;  /* 0x00d80000e048783b */ /* 0x000f220000004200 */
[----:B------:R-:W-:Y:S08]  /*10cc0*/  MUFU.EX2 R251, R251 ;  /* 0x000000fb00fb7308 */ /* 0x000ff00000000800 */
[----:B------:R-:W-:Y:S08]  /*10cd0*/  MUFU.EX2 R244, R244 ;  /* 0x000000f400f47308 */ /* 0x000ff00000000800 */
[----:B------:R-:W1:Y:S08]  /*10ce0*/  MUFU.EX2 R212, R202 ;  /* 0x000000ca00d47308 */ /* 0x000e700000000800 */
[----:B------:R1:W-:Y:S08]  /*10cf0*/  MUFU.EX2 R213, R200 ;  /* 0x000000c800d57308 */ /* 0x0003f00000000800 */
[----:B------:R-:W1:Y:S08]  /*10d00*/  MUFU.EX2 R159, R159 ;  /* 0x0000009f009f7308 */ /* 0x000e700000000800 */
[----:B------:R-:W-:Y:S08]  /*10d10*/  MUFU.EX2 R157, R157 ;  /* 0x0000009d009d7308 */ /* 0x000ff00000000800 */
[----:B------:R-:W1:Y:S08]  /*10d20*/  MUFU.EX2 R12, R203 ;  /* 0x000000cb000c7308 */ /* 0x000e700000000800 */
[----:B------:R1:W-:Y:S08]  /*10d30*/  MUFU.EX2 R13, R201 ;  /* 0x000000c9000d7308 */ /* 0x0003f00000000800 */
[----:B------:R-:W-:Y:S08]  /*10d40*/  MUFU.EX2 R158, R158 ;  /* 0x0000009e009e7308 */ /* 0x000ff00000000800 */
[----:B------:R-:W-:Y:S08]  /*10d50*/  MUFU.EX2 R34, R34 ;  /* 0x0000002200227308 */ /* 0x000ff00000000800 */
[----:B------:R-:W1:Y:S08]  /*10d60*/  MUFU.EX2 R33, R33 ;  /* 0x0000002100217308 */ /* 0x000e700000000800 */
[----:B------:R-:W-:Y:S08]  /*10d70*/  MUFU.EX2 R32, R32 ;  /* 0x0000002000207308 */ /* 0x000ff00000000800 */
[----:B------:R-:W2:Y:S01]  /*10d80*/  MUFU.EX2 R35, R35 ;  /* 0x0000002300237308 */ /* 0x000ea20000000800 */
[----:B-1----:R-:W-:-:S02]  /*10d90*/  F2FP.BF16.PACK_AB R200, R250, R252 ;  /* 0x000000fcfac8723e */ /* 0x002fc400000010ff */
[----:B------:R-:W-:Y:S02]  /*10da0*/  F2FP.BF16.PACK_AB R201, R212, R244 ;  /* 0x000000f4d4c9723e */ /* 0x000fe400000010ff */
[----:B------:R-:W-:Y:S02]  /*10db0*/  F2FP.BF16.PACK_AB R202, R251, R248 ;  /* 0x000000f8fbca723e */ /* 0x000fe400000010ff */
[----:B------:R-:W-:Y:S02]  /*10dc0*/  F2FP.BF16.PACK_AB R203, R159, R213 ;  /* 0x000000d59fcb723e */ /* 0x000fe400000010ff */
[----:B------:R-:W-:Y:S02]  /*10dd0*/  F2FP.BF16.PACK_AB R148, R12, R157 ;  /* 0x0000009d0c94723e */ /* 0x000fe400000010ff */
[----:B------:R-:W-:Y:S02]  /*10de0*/  F2FP.BF16.PACK_AB R149, R33, R34 ;  /* 0x000000222195723e */ /* 0x000fe400000010ff */
[----:B------:R-:W-:-:S02]  /*10df0*/  F2FP.BF16.PACK_AB R150, R158, R13 ;  /* 0x0000000d9e96723e */ /* 0x000fc400000010ff */
[----:B--2---:R-:W-:Y:S01]  /*10e00*/  F2FP.BF16.PACK_AB R151, R35, R32 ;  /* 0x000000202397723e */ /* 0x004fe200000010ff */
[----:B------:R-:W-:Y:S01]  /*10e10*/  HMMA.16816.F32.BF16 R164, R200, R172, R164 ;  /* 0x000000acc8a4723c */ /* 0x000fe200000418a4 */
[----:B------:R-:W-:-:S07]  /*10e20*/  MOV R0, R187 ;  /* 0x000000bb00007202 */ /* 0x000fce0000000f00 */
[----:B------:R-:W-:Y:S01]  /*10e30*/  HMMA.16816.F32.BF16 R160, R148, R172, R160 ;  /* 0x000000ac94a0723c */ /* 0x000fe200000418a0 */
[----:B------:R-:W-:-:S07]  /*10e40*/  MOV R15, R192 ;  /* 0x000000c0000f7202 */ /* 0x000fce0000000f00 */
[----:B------:R-:W-:Y:S01]  /*10e50*/  HMMA.16816.F32.BF16 R168, R148, R174, R168 ;  /* 0x000000ae94a8723c */ /* 0x000fe200000418a8 */
[----:B------:R-:W-:-:S07]  /*10e60*/  FADD.FTZ R0, R0, R10 ;  /* 0x0000000a00007221 */ /* 0x000fce0000010000 */
[----:B------:R-:W-:Y:S07]  /*10e70*/  HMMA.16816.F32.BF16 R172, R200, R174, R40 ;  /* 0x000000aec8ac723c */ /* 0x000fee0000041828 */
[----:B------:R-:W-:Y:S02]  /*10e80*/  MOV R41, R185 ;  /* 0x000000b900297202 */ /* 0x000fe40000000f00 */
[----:B------:R-:W-:Y:S02]  /*10e90*/  MOV R40, R186 ;  /* 0x000000ba00287202 */ /* 0x000fe40000000f00 */
[----:B------:R-:W-:Y:S01]  /*10ea0*/  HMMA.16816.F32.BF16 R184, R148, R190, R64 ;  /* 0x000000be94b8723c */ /* 0x000fe20000041840 */
[----:B------:R-:W-:-:S02]  /*10eb0*/  MOV R43, R193 ;  /* 0x000000c1002b7202 */ /* 0x000fc40000000f00 */
[----:B------:R-:W-:-:S04]  /*10ec0*/  MOV R42, R194 ;  /* 0x000000c2002a7202 */ /* 0x000fc80000000f00 */
[----:B------:R-:W-:Y:S01]  /*10ed0*/  MOV R67, R195 ;  /* 0x000000c300437202 */ /* 0x000fe20000000f00 */
[----:B------:R-:W-:Y:S01]  /*10ee0*/  HMMA.16816.F32.BF16 R176, R148, R188, R176 ;  /* 0x000000bc94b0723c */ /* 0x000fe200000418b0 */
[----:B------:R-:W-:-:S07]  /*10ef0*/  FADD.FTZ R2, R40, R2 ;  /* 0x0000000228027221 */ /* 0x000fce0000010000 */
[----:B----4-:R-:W-:Y:S01]  /*10f00*/  HMMA.16816.F32.BF16 R192, R148, R72, R48 ;  /* 0x0000004894c0723c */ /* 0x010fe20000041830 */
[----:B------:R-:W-:-:S07]  /*10f10*/  FADD.FTZ R2, R152, R2 ;  /* 0x0000000298027221 */ /* 0x000fce0000010000 */
        /* <DEDUP_REMOVED lines=15> */
[----:B------:R-:W-:Y:S08]  /*11010*/  HMMA.16816.F32.BF16 R144, R148, R4, R144 ;  /* 0x000000049490723c */ /* 0x000ff00000041890 */
[C---:B------:R-:W-:Y:S08]  /*11020*/  HMMA.16816.F32.BF16 R188, R200.reuse, R190, R208 ;  /* 0x000000bec8bc723c */ /* 0x040ff000000418d0 */
[C---:B------:R-:W-:Y:S08]  /*11030*/  HMMA.16816.F32.BF16 R72, R200.reuse, R74, R60 ;  /* 0x0000004ac848723c */ /* 0x040ff0000004183c */
        /* <DEDUP_REMOVED lines=45> */
[----:B------:R3:W-:Y:S01]  /*11310*/  STL [R1+0x4], R5 ;  /* 0x0000040501007387 */ /* 0x0007e20000100800 */
[----:B------:R-:W-:-:S03]  /*11320*/  UISETP.GE.AND UP0, UPT, UR8, 0x4, UPT ;  /* 0x000000040800788c */ /* 0x000fc6000bf06270 */
[----:B------:R3:W-:Y:S04]  /*11330*/  STL [R1+0x8], R4 ;  /* 0x0000080401007387 */ /* 0x0007e80000100800 */
[----:B------:R3:W-:Y:S04]  /*11340*/  STL [R1+0x58], R0 ;  /* 0x0000580001007387 */ /* 0x0007e80000100800 */
[----:B------:R3:W-:Y:S01]  /*11350*/  STL [R1+0xc], R2 ;  /* 0x00000c0201007387 */ /* 0x0007e20000100800 */
[----:B------:R-:W-:Y:S01]  /*11360*/  PLOP3.LUT P0, PT, PT, PT, UP0, 0x80, 0x0 ;  /* 0x000000000000781c */ /* 0x000fe20003f0f008 */
[----:B------:R-:W-:Y:S11]  /*11370*/  @UP0 UIADD3 UR8, UR8, -0x4, URZ ;  /* 0xfffffffc08080890 */ /* 0x000ff6000fffe03f */
[----:B------:R-:W-:Y:S01]  /*11380*/  @!UPT UIADD3 URZ, URZ, URZ, URZ ;  /* 0x0000003f3f3ff290 */ /* 0x000fe2000fffe03f */
[----:B------:R-:W-:Y:S05]  /*11390*/  @P0 BRA `(.L_x_33) ;  /* 0x0000001000000947 */ /* 0x000fea0003800000 */
.L_x_30:
[----:B----4-:R-:W-:-:S12]  /*113a0*/  UIADD3 UR8, UR20, -0x1, URZ ;  /* 0xffffffff14087890 */ /* 0x010fd8000fffe03f */
.L_x_33:
[----:B------:R-:W-:-:S13]  /*113b0*/  ISETP.LE.AND P0, PT, RZ, UR8, PT ;  /* 0x00000008ff007c0c */ /* 0x000fda000bf03270 */
[----:B------:R-:W-:Y:S05]  /*113c0*/  @!P0 BRA `(.L_x_34) ;  /* 0x00003b6000008947 */ /* 0x000fea0003800000 */
[----:B------:R-:W2:Y:S01]  /*113d0*/  LDL.LU.64 R6, [R1+0xb0] ;  /* 0x0000b00001067983 */ /* 0x000ea20000300a00 */
[----:B------:R-:W-:Y:S01]  /*113e0*/  MOV R159, R3 ;  /* 0x00000003009f7202 */ /* 0x000fe20000000f00 */
[----:B------:R-:W-:Y:S01]  /*113f0*/  IMAD.MOV.U32 R157, RZ, RZ, R155 ;  /* 0x000000ffff9d7224 */ /* 0x000fe200078e009b */
[----:B------:R-:W-:Y:S01]  /*11400*/  ULDC.64 UR4, c[0x0][0x1a0] ;  /* 0x0000680000047ab9 */ /* 0x000fe20000000a00 */
[----:B---3--:R-:W3:Y:S01]  /*11410*/  LDL.LU.64 R4, [R1+0xb8] ;  /* 0x0000b80001047983 */ /* 0x008ee20000300a00 */
[----:B------:R-:W-:Y:S01]  /*11420*/  IMAD.MOV.U32 R152, RZ, RZ, R156 ;  /* 0x000000ffff987224 */ /* 0x000fe200078e009c */
[----:B------:R-:W-:Y:S01]  /*11430*/  USHF.L.U64.HI UR7, UR6, 0x5, UR7 ;  /* 0x0000000506077899 */ /* 0x000fe20008010207 */
[----:B------:R-:W-:Y:S01]  /*11440*/  IMAD.MOV.U32 R158, RZ, RZ, R154 ;  /* 0x000000ffff9e7224 */ /* 0x000fe200078e009a */
[----:B------:R-:W-:Y:S02]  /*11450*/  USHF.L.U32 UR6, UR6, 0x5, URZ ;  /* 0x0000000506067899 */ /* 0x000fe4000800063f */
[----:B------:R-:W-:-:S02]  /*11460*/  USHF.L.U64.HI UR12, UR4, 0x5, UR5 ;  /* 0x00000005040c7899 */ /* 0x000fc40008010205 */
[----:B------:R-:W-:Y:S01]  /*11470*/  USHF.L.U32 UR13, UR4, 0x5, URZ ;  /* 0x00000005040d7899 */ /* 0x000fe2000800063f */
[----:B--2---:R-:W-:Y:S02]  /*11480*/  MOV R3, R7 ;  /* 0x0000000700037202 */ /* 0x004fe40000000f00 */
[----:B---3--:R-:W-:-:S05]  /*11490*/  MOV R2, R4 ;  /* 0x0000000400027202 */ /* 0x008fca0000000f00 */
[----:B------:R1:W-:Y:S01]  /*114a0*/  STL.64 [R1+0x68], R2 ;  /* 0x0000680201007387 */ /* 0x0003e20000100a00 */
[----:B------:R-:W-:Y:S05]  /*114b0*/  BRA `(.L_x_35) ;  /* 0x0000023000007947 */ /* 0x000fea0003800000 */
.L_x_37:
[----:B------:R-:W2:Y:S01]  /*114c0*/  LDL.64 R242, [R1+0x88] ;  /* 0x0000880001f27983 */ /* 0x000ea20000100a00 */
[----:B------:R-:W-:Y:S02]  /*114d0*/  ULDC.64 UR4, c[0x0][0x198] ;  /* 0x0000660000047ab9 */ /* 0x000fe40000000a00 */
[----:B------:R-:W-:Y:S01]  /*114e0*/  UIADD3 UR18, UR8, -0x1, URZ ;  /* 0xffffffff08127890 */ /* 0x000fe2000fffe03f */
[----:B------:R-:W3:Y:S03]  /*114f0*/  LDL.64 R240, [R1+0x80] ;  /* 0x0000800001f07983 */ /* 0x000ee60000100a00 */
[----:B------:R-:W-:Y:S02]  /*11500*/  USHF.R.S32.HI UR15, URZ, 0x1f, UR18 ;  /* 0x0000001f3f0f7899 */ /* 0x000fe40008011412 */
[----:B------:R-:W-:Y:S02]  /*11510*/  UIMAD.WIDE.U32 UR20, UR18, UR4, URZ ;  /* 0x00000004121472a5 */ /* 0x000fe4000f8e003f */
[----:B------:R-:W-:Y:S04]  /*11520*/  UIMAD UR15, UR15, UR4, URZ ;  /* 0x000000040f0f72a4 */ /* 0x000fe8000f8e023f */
[----:B------:R-:W-:Y:S01]  /*11530*/  UIMAD UR15, UR18, UR5, UR15 ;  /* 0x00000005120f72a4 */ /* 0x000fe2000f8e020f */
[----:B------:R-:W-:Y:S02]  /*11540*/  IMAD.U32 R0, RZ, RZ, UR20 ;  /* 0x00000014ff007e24 */ /* 0x000fe4000f8e00ff */
[----:B------:R-:W-:Y:S01]  /*11550*/  IMAD.U32 R3, RZ, RZ, UR20 ;  /* 0x00000014ff037e24 */ /* 0x000fe2000f8e00ff */
[----:B------:R-:W-:Y:S06]  /*11560*/  UIADD3 UR15, UR21, UR15, URZ ;  /* 0x0000000f150f7290 */ /* 0x000fec000fffe03f */
[----:B------:R-:W-:Y:S01]  /*11570*/  IMAD.U32 R2, RZ, RZ, UR15 ;  /* 0x0000000fff027e24 */ /* 0x000fe2000f8e00ff */
        /* <DEDUP_REMOVED lines=23> */
.L_x_35:
[----:B------:R-:W2:Y:S01]  /*116f0*/  LDL.64 R4, [R1+0x68] ;  /* 0x0000680001047983 */ /* 0x000ea20000100a00 */
[----:B------:R-:W-:Y:S04]  /*11700*/  DEPBAR.LE SB0, 0x0 ;  /* 0x000080000000791a */ /* 0x000fe80000000000 */
[----:B------:R-:W-:Y:S01]  /*11710*/  USHF.R.S32.HI UR5, URZ, 0x1f, UR8 ;  /* 0x0000001f3f057899 */ /* 0x000fe20008011408 */
[----:B------:R-:W-:Y:S01]  /*11720*/  BAR.SYNC.DEFER_BLOCKING 0x0 ;  /* 0x0000000000007b1d */ /* 0x000fe20000010000 */
[----:B------:R-:W-:Y:S01]  /*11730*/  UIMAD UR4, UR11, UR8, URZ ;  /* 0x000000080b0472a4 */ /* 0x000fe2000f8e023f */
[----:B-1----:R-:W-:Y:S03]  /*11740*/  IMAD.U32 R2, RZ, RZ, UR8 ;  /* 0x00000008ff027e24 */ /* 0x002fe6000f8e00ff */
[----:B------:R-:W-:Y:S01]  /*11750*/  UIMAD UR4, UR5, UR14, UR4 ;  /* 0x0000000e050472a4 */ /* 0x000fe2000f8e0204 */
[----:B--2---:R-:W-:Y:S05]  /*11760*/  IMAD.WIDE.U32 R2, R2, UR14, R4 ;  /* 0x0000000e02027c25 */ /* 0x004fea000f8e0004 */
[C---:B------:R-:W-:Y:S02]  /*11770*/  LEA R6, P0, R2.reuse, c[0x0][0x170], 0x1 ;  /* 0x00005c0002067a11 */ /* 0x040fe400078008ff */
[----:B------:R-:W-:Y:S04]  /*11780*/  IADD3 R0, R3, UR4, RZ ;  /* 0x0000000403007c10 */ /* 0x000fe8000fffe0ff */
[----:B------:R-:W-:Y:S02]  /*11790*/  LEA.HI.X R7, R2, c[0x0][0x174], R0, 0x1, P0 ;  /* 0x00005d0002077a11 */ /* 0x000fe400000f0c00 */
[----:B------:R-:W-:Y:S03]  /*117a0*/  IADD3 R4, P0, R6, UR13, RZ ;  /* 0x0000000d06047c10 */ /* 0x000fe6000ff1e0ff */
[----:B------:R-:W-:Y:S01]  /*117b0*/  @!PT LDS RZ, [RZ] ;  /* 0x00000000fffff984 */ /* 0x000fe20000000800 */
[----:B------:R-:W-:Y:S01]  /*117c0*/  @!PT LDS RZ, [RZ] ;  /* 0x00000000fffff984 */ /* 0x000fe20000000800 */
[----:B------:R-:W-:Y:S01]  /*117d0*/  @!PT LDS RZ, [RZ] ;  /* 0x00000000fffff984 */ /* 0x000fe20000000800 */
[----:B------:R1:W-:Y:S01]  /*117e0*/  LDGSTS.E.BYPASS.LTC128B.128 [R239+0xc000], [R6.64] ;  /* 0x0c00000006ef7fae */ /* 0x0003e2000b901d50 */
[----:B------:R-:W-:Y:S02]  /*117f0*/  IADD3.X R5, R7, UR12, RZ, P0, !PT ;  /* 0x0000000c07057c10 */ /* 0x000fe400087fe4ff */
[----:B------:R-:W-:Y:S03]  /*11800*/  IADD3 R2, P0, R4, UR13, RZ ;  /* 0x0000000d04027c10 */ /* 0x000fe6000ff1e0ff */
[----:B------:R1:W-:Y:S01]  /*11810*/  LDGSTS.E.BYPASS.LTC128B.128 [R239+0xe000], [R6.64+0x80] ;  /* 0x0e00008006ef7fae */ /* 0x0003e2000b901d50 */
[----:B------:R-:W-:Y:S02]  /*11820*/  IADD3.X R3, R5, UR12, RZ, P0, !PT ;  /* 0x0000000c05037c10 */ /* 0x000fe400087fe4ff */
[----:B------:R-:W-:Y:S03]  /*11830*/  IADD3 R8, P0, R2, UR13, RZ ;  /* 0x0000000d02087c10 */ /* 0x000fe6000ff1e0ff */
[----:B------:R1:W-:Y:S01]  /*11840*/  LDGSTS.E.BYPASS.LTC128B.128 [R239+0xc800], [R4.64] ;  /* 0x0c80000004ef7fae */ /* 0x0003e2000b901d50 */
[----:B------:R-:W-:Y:S02]  /*11850*/  IADD3.X R9, R3, UR12, RZ, P0, !PT ;  /* 0x0000000c03097c10 */ /* 0x000fe400087fe4ff */
[----:B------:R-:W-:Y:S03]  /*11860*/  ISETP.LT.AND P0, PT, RZ, UR8, PT ;  /* 0x00000008ff007c0c */ /* 0x000fe6000bf01270 */
[----:B------:R1:W-:Y:S06]  /*11870*/  LDGSTS.E.BYPASS.LTC128B.128 [R239+0xe800], [R4.64+0x80] ;  /* 0x0e80008004ef7fae */ /* 0x0003ec000b901d50 */
[----:B------:R2:W-:Y:S06]  /*11880*/  LDGSTS.E.BYPASS.LTC128B.128 [R239+0xd000], [R2.64] ;  /* 0x0d00000002ef7fae */ /* 0x0005ec000b901d50 */
[----:B------:R2:W-:Y:S06]  /*11890*/  LDGSTS.E.BYPASS.LTC128B.128 [R239+0xf000], [R2.64+0x80] ;  /* 0x0f00008002ef7fae */ /* 0x0005ec000b901d50 */
[----:B------:R3:W-:Y:S06]  /*118a0*/  LDGSTS.E.BYPASS.LTC128B.128 [R239+0xd800], [R8.64] ;  /* 0x0d80000008ef7fae */ /* 0x0007ec000b901d50 */
[----:B------:R3:W-:Y:S06]  /*118b0*/  LDGSTS.E.BYPASS.LTC128B.128 [R239+0xf800], [R8.64+0x80] ;  /* 0x0f80008008ef7fae */ /* 0x0007ec000b901d50 */
[----:B-----5:R-:W-:Y:S06]  /*118c0*/  LDSM.16.M88.4 R64, [R227] ;  /* 0x00000000e340783b */ /* 0x020fec0000000200 */
[----:B------:R-:W1:Y:S06]  /*118d0*/  LDSM.16.M88.4 R16, [R220+0x8000] ;  /* 0x00800000dc10783b */ /* 0x000e6c0000000200 */
        /* <DEDUP_REMOVED lines=9> */
[----:B------:R-:W3:Y:S05]  /*11970*/  LDSM.16.M88.4 R216, [R228+0x2000] ;  /* 0x00200000e4d8783b */ /* 0x000eea0000000200 */
        /* <DEDUP_REMOVED lines=30> */
[-C--:B--2---:R-:W-:Y:S08]  /*11b60*/  HMMA.16816.F32.BF16 R52, R208, R204.reuse, R52 ;  /* 0x000000ccd034723c */ /* 0x084ff00000041834 */
[C---:B------:R-:W-:Y:S08]  /*11b70*/  HMMA.16816.F32.BF16 R56, R216.reuse, R204, R56 ;  /* 0x000000ccd838723c */ /* 0x040ff00000041838 */
[-C--:B------:R-:W-:Y:S01]  /*11b80*/  HMMA.16816.F32.BF16 R60, R216, R206.reuse, R60 ;  /* 0x000000ced83c723c */ /* 0x080fe2000004183c */
[----:B------:R-:W1:Y:S07]  /*11b90*/  LDSM.16.M88.4 R216, [R226+0x8000] ;  /* 0x00800000e2d8783b */ /* 0x000e6e0000000200 */
[----:B------:R-:W-:Y:S01]  /*11ba0*/  HMMA.16816.F32.BF16 R64, R208, R206, R64 ;  /* 0x000000ced040723c */ /* 0x000fe20000041840 */
[----:B------:R-:W2:Y:S06]  /*11bb0*/  LDSM.16.M88.4 R204, [R230+0x2000] ;  /* 0x00200000e6cc783b */ /* 0x000eac0000000200 */
[----:B------:R-:W3:Y:S01]  /*11bc0*/  LDSM.16.M88.4 R208, [R226+0x8800] ;  /* 0x00880000e2d0783b */ /* 0x000ee20000000200 */
[-C--:B-1----:R-:W-:Y:S08]  /*11bd0*/  HMMA.16816.F32.BF16 R4, R212, R216.reuse, R4 ;  /* 0x000000d8d404723c */ /* 0x082ff00000041804 */
[C---:B--2---:R-:W-:Y:S08]  /*11be0*/  HMMA.16816.F32.BF16 R8, R204.reuse, R216, R8 ;  /* 0x000000d8cc08723c */ /* 0x044ff00000041808 */
[-C--:B------:R-:W-:Y:S08]  /*11bf0*/  HMMA.16816.F32.BF16 R12, R204, R218.reuse, R12 ;  /* 0x000000dacc0c723c */ /* 0x080ff0000004180c */
[C---:B------:R-:W-:Y:S01]  /*11c00*/  HMMA.16816.F32.BF16 R16, R212.reuse, R218, R16 ;  /* 0x000000dad410723c */ /* 0x040fe20000041810 */
[----:B------:R-:W1:Y:S07]  /*11c10*/  LDSM.16.M88.4 R216, [R226+0x9000] ;  /* 0x00900000e2d8783b */ /* 0x000e6e0000000200 */
[-C--:B---3--:R-:W-:Y:S08]  /*11c20*/  HMMA.16816.F32.BF16 R20, R212, R208.reuse, R20 ;  /* 0x000000d0d414723c */ /* 0x088ff00000041814 */
[C---:B------:R-:W-:Y:S08]  /*11c30*/  HMMA.16816.F32.BF16 R24, R204.reuse, R208, R24 ;  /* 0x000000d0cc18723c */ /* 0x040ff00000041818 */
[-C--:B------:R-:W-:Y:S08]  /*11c40*/  HMMA.16816.F32.BF16 R28, R204, R210.reuse, R28 ;  /* 0x000000d2cc1c723c */ /* 0x080ff0000004181c */
[C---:B------:R-:W-:Y:S01]  /*11c50*/  HMMA.16816.F32.BF16 R32, R212.reuse, R210, R32 ;  /* 0x000000d2d420723c */ /* 0x040fe20000041820 */
[----:B------:R-:W2:Y:S07]  /*11c60*/  LDSM.16.M88.4 R208, [R226+0x9800] ;  /* 0x00980000e2d0783b */ /* 0x000eae0000000200 */
        /* <DEDUP_REMOVED lines=8> */
[----:B------:R-:W1:Y:S07]  /*11cf0*/  LDSM.16.M88.4 R204, [R229] ;  /* 0x00000000e5cc783b */ /* 0x000e6e0000000200 */
        /* <DEDUP_REMOVED lines=17> */
[----:B------:R-:W-:Y:S07]  /*11e10*/  LDSM.16.M88.4 R216, [R220+0xa000] ;  /* 0x00a00000dcd8783b */ /* 0x000fee0000000200 */
        /* <DEDUP_REMOVED lines=28> */
[----:B------:R-:W3:Y:S01]  /*11fe0*/  LDSM.16.M88.4 R212, [R234] ;  /* 0x00000000ead4783b */ /* 0x000ee20000000200 */
        /* <DEDUP_REMOVED lines=53> */
[----:B------:R-:W2:Y:S01]  /*12340*/  LDSM.16.M88.4 R212, [R225+0x3800] ;  /* 0x00380000e1d4783b */ /* 0x000ea20000000200 */
[----:B------:R-:W-:Y:S05]  /*12350*/  DEPBAR.LE SB0, 0x0 ;  /* 0x000080000000791a */ /* 0x000fea0000000000 */
[----:B------:R-:W-:Y:S01]  /*12360*/  BAR.SYNC.DEFER_BLOCKING 0x0 ;  /* 0x0000000000007b1d */ /* 0x000fe20000010000 */
[-C--:B-1----:R-:W-:Y:S08]  /*12370*/  HMMA.16816.F32.BF16 R36, R204, R216.reuse, R36 ;  /* 0x000000d8cc24723c */ /* 0x082ff00000041824 */
[C---:B------:R-:W-:Y:S08]  /*12380*/  HMMA.16816.F32.BF16 R40, R208.reuse, R216, R40 ;  /* 0x000000d8d028723c */ /* 0x040ff00000041828 */
[-C--:B------:R-:W-:Y:S08]  /*12390*/  HMMA.16816.F32.BF16 R44, R208, R218.reuse, R44 ;  /* 0x000000dad02c723c */ /* 0x080ff0000004182c */
[C---:B------:R-:W-:Y:S08]  /*123a0*/  HMMA.16816.F32.BF16 R48, R204.reuse, R218, R48 ;  /* 0x000000dacc30723c */ /* 0x040ff00000041830 */
[-C--:B--2---:R-:W-:Y:S08]  /*123b0*/  HMMA.16816.F32.BF16 R52, R204, R212.reuse, R52 ;  /* 0x000000d4cc34723c */ /* 0x084ff00000041834 */
[C---:B------:R-:W-:Y:S08]  /*123c0*/  HMMA.16816.F32.BF16 R56, R208.reuse, R212, R56 ;  /* 0x000000d4d038723c */ /* 0x040ff00000041838 */
[-C--:B------:R-:W-:Y:S08]  /*123d0*/  HMMA.16816.F32.BF16 R60, R208, R214.reuse, R60 ;  /* 0x000000d6d03c723c */ /* 0x080ff0000004183c */
[----:B------:R-:W-:Y:S01]  /*123e0*/  HMMA.16816.F32.BF16 R64, R204, R214, R64 ;  /* 0x000000d6cc40723c */ /* 0x000fe20000041840 */
[----:B------:R-:W-:-:S07]  /*123f0*/  @P0 BRA `(.L_x_37) ;  /* 0xfffff0c000000947 */ /* 0x000fce000383ffff */
.L_x_36:
[----:B------:R-:W-:Y:S01]  /*12400*/  FMNMX.FTZ R0, R4, R152, !PT ;  /* 0x0000009804007209 */ /* 0x000fe20007810000 */
[----:B------:R-:W-:Y:S01]  /*12410*/  STL [R1+0xec], R230 ;  /* 0x0000ece601007387 */ /* 0x000fe20000100800 */
[----:B------:R-:W-:Y:S02]  /*12420*/  UIADD3 UR8, UR8, -0x1, URZ ;  /* 0xffffffff08087890 */ /* 0x000fe4000fffe03f */
[----:B-1----:R-:W-:Y:S01]  /*12430*/  FMNMX.FTZ R2, R5, R0, !PT ;  /* 0x0000000005027209 */ /* 0x002fe20007810000 */
        /* <DEDUP_REMOVED lines=72> */
[----:B------:R-:W3:Y:S08]  /*128c0*/  SHFL.BFLY PT, R2, R0, 0x2, 0x1f ;  /* 0x0c401f0000027f89 */ /* 0x000ef000000e0000 */
[----:B------:R-:W4:Y:S01]  /*128d0*/  SHFL.BFLY PT, R154, R153, 0x2, 0x1f ;  /* 0x0c401f00999a7f89 */ /* 0x000f2200000e0000 */
[----:B-1----:R-:W-:Y:S04]  /*128e0*/  FMNMX.FTZ R156, R156, R204, !PT ;  /* 0x000000cc9c9c7209 */ /* 0x002fe80007810000 */
[----:B------:R-:W-:Y:S02]  /*128f0*/  FSETP.NEU.FTZ.AND P1, PT, R156, -INF , PT ;  /* 0xff8000009c00780b */ /* 0x000fe40003f3d000 */
[----:B--2---:R-:W-:Y:S05]  /*12900*/  FMNMX.FTZ R155, R3, R155, !PT ;  /* 0x0000009b039b7209 */ /* 0x004fea0007810000 */
[----:B------:R-:W1:Y:S01]  /*12910*/  SHFL.BFLY PT, R205, R155, 0x1, 0x1f ;  /* 0x0c201f009bcd7f89 */ /* 0x000e6200000e0000 */
[----:B---3--:R-:W-:Y:S01]  /*12920*/  FMNMX.FTZ R2, R0, R2, !PT ;  /* 0x0000000200027209 */ /* 0x008fe20007810000 */
[----:B------:R-:W-:Y:S04]  /*12930*/  FADD.FTZ R0, -R156, R152 ;  /* 0x000000989c007221 */ /* 0x000fe80000010100 */
[----:B------:R-:W-:Y:S02]  /*12940*/  FMUL.FTZ R0, R0, c[0x0][0x23c] ;  /* 0x00008f0000007a20 */ /* 0x000fe40000410000 */
[----:B------:R-:W2:Y:S01]  /*12950*/  SHFL.BFLY PT, R3, R2, 0x1, 0x1f ;  /* 0x0c201f0002037f89 */ /* 0x000ea200000e0000 */
[----:B----4-:R-:W-:Y:S02]  /*12960*/  FMNMX.FTZ R154, R153, R154, !PT ;  /* 0x0000009a999a7209 */ /* 0x010fe40007810000 */
[----:B------:R3:W4:Y:S05]  /*12970*/  MUFU.EX2 R153, R0 ;  /* 0x0000000000997308 */ /* 0x00072a0000000800 */
[----:B------:R-:W4:Y:S01]  /*12980*/  SHFL.BFLY PT, R206, R154, 0x1, 0x1f ;  /* 0x0c201f009ace7f89 */ /* 0x000f2200000e0000 */
[----:B-1----:R-:W-:Y:S02]  /*12990*/  FMNMX.FTZ R155, R155, R205, !PT ;  /* 0x000000cd9b9b7209 */ /* 0x002fe40007810000 */
[----:B--2---:R-:W-:Y:S03]  /*129a0*/  FMNMX.FTZ R3, R2, R3, !PT ;  /* 0x0000000302037209 */ /* 0x004fe60007810000 */
[----:B---3--:R-:W-:Y:S02]  /*129b0*/  FADD.FTZ R0, -R155, R157 ;  /* 0x0000009d9b007221 */ /* 0x008fe40000010100 */
[----:B------:R-:W-:Y:S02]  /*129c0*/  FMUL.FTZ R157, R156, c[0x0][0x23c] ;  /* 0x00008f009c9d7a20 */ /* 0x000fe40000410000 */
[----:B------:R-:W-:Y:S01]  /*129d0*/  FMUL.FTZ R0, R0, c[0x0][0x23c] ;  /* 0x00008f0000007a20 */ /* 0x000fe20000410000 */
[----:B----4-:R-:W-:Y:S01]  /*129e0*/  FMNMX.FTZ R154, R154, R206, !PT ;  /* 0x000000ce9a9a7209 */ /* 0x010fe20007810000 */
[----:B------:R-:W-:Y:S01]  /*129f0*/  FMUL.FTZ R72, R153, R72 ;  /* 0x0000004899487220 */ /* 0x000fe20000410000 */
[----:B------:R-:W-:Y:S01]  /*12a00*/  FSEL R157, R157, RZ, P1 ;  /* 0x000000ff9d9d7208 */ /* 0x000fe20000800000 */
[----:B------:R1:W-:Y:S01]  /*12a10*/  MUFU.EX2 R152, R0 ;  /* 0x0000000000987308 */ /* 0x0003e20000000800 */
[----:B------:R-:W-:Y:S01]  /*12a20*/  FSETP.NEU.FTZ.AND P1, PT, R155, -INF , PT ;  /* 0xff8000009b00780b */ /* 0x000fe20003f3d000 */
[----:B------:R-:W2:Y:S01]  /*12a30*/  LDSM.16.MT88.4 R204, [R221+0xc000] ;  /* 0x00c00000ddcc783b */ /* 0x000ea20000004200 */
[----:B------:R-:W-:Y:S02]  /*12a40*/  FMUL.FTZ R73, R153, R73 ;  /* 0x0000004999497220 */ /* 0x000fe40000410000 */
[--C-:B------:R-:W-:Y:S02]  /*12a50*/  FFMA.FTZ R4, R4, c[0x0][0x23c], -R157.reuse ;  /* 0x00008f0004047a23 */ /* 0x100fe4000001089d */
[--C-:B------:R-:W-:Y:S02]  /*12a60*/  FFMA.FTZ R5, R5, c[0x0][0x23c], -R157.reuse ;  /* 0x00008f0005057a23 */ /* 0x100fe4000001089d */
[--C-:B------:R-:W-:Y:S01]  /*12a70*/  FFMA.FTZ R16, R16, c[0x0][0x23c], -R157.reuse ;  /* 0x00008f0010107a23 */ /* 0x100fe2000001089d */
[----:B------:R3:W4:Y:S01]  /*12a80*/  MUFU.EX2 R209, R4 ;  /* 0x0000000400d17308 */ /* 0x0007220000000800 */
[--C-:B------:R-:W-:Y:S02]  /*12a90*/  FFMA.FTZ R17, R17, c[0x0][0x23c], -R157.reuse ;  /* 0x00008f0011117a23 */ /* 0x100fe4000001089d */
[--C-:B------:R-:W-:Y:S02]  /*12aa0*/  FFMA.FTZ R215, R20, c[0x0][0x23c], -R157.reuse ;  /* 0x00008f0014d77a23 */ /* 0x100fe4000001089d */
[--C-:B------:R-:W-:Y:S02]  /*12ab0*/  FFMA.FTZ R248, R52, c[0x0][0x23c], -R157.reuse ;  /* 0x00008f0034f87a23 */ /* 0x100fe4000001089d */
[--C-:B------:R-:W-:Y:S02]  /*12ac0*/  FFMA.FTZ R249, R53, c[0x0][0x23c], -R157.reuse ;  /* 0x00008f0035f97a23 */ /* 0x100fe4000001089d */
[--C-:B------:R-:W-:Y:S01]  /*12ad0*/  FFMA.FTZ R213, R32, c[0x0][0x23c], -R157.reuse ;  /* 0x00008f0020d57a23 */ /* 0x100fe2000001089d */
[----:B------:R-:W2:Y:S01]  /*12ae0*/  MUFU.EX2 R210, R5 ;  /* 0x0000000500d27308 */ /* 0x000ea20000000800 */
[--C-:B------:R-:W-:Y:S02]  /*12af0*/  FFMA.FTZ R212, R33, c[0x0][0x23c], -R157.reuse ;  /* 0x00008f0021d47a23 */ /* 0x100fe4000001089d */
[--C-:B------:R-:W-:Y:S02]  /*12b00*/  FFMA.FTZ R243, R36, c[0x0][0x23c], -R157.reuse ;  /* 0x00008f0024f37a23 */ /* 0x100fe4000001089d */
[C---:B-1----:R-:W-:Y:S02]  /*12b10*/  FADD.FTZ R0, -R154.reuse, R158 ;  /* 0x0000009e9a007221 */ /* 0x042fe40000010100 */
[----:B------:R-:W-:Y:S02]  /*12b20*/  FMUL.FTZ R158, R154, c[0x0][0x23c] ;  /* 0x00008f009a9e7a20 */ /* 0x000fe40000410000 */
[----:B------:R-:W-:Y:S01]  /*12b30*/  FMUL.FTZ R0, R0, c[0x0][0x23c] ;  /* 0x00008f0000007a20 */ /* 0x000fe20000410000 */
[----:B------:R-:W1:Y:S01]  /*12b40*/  MUFU.EX2 R208, R16 ;  /* 0x0000001000d07308 */ /* 0x000e620000000800 */
[--C-:B------:R-:W-:Y:S02]  /*12b50*/  FFMA.FTZ R242, R37, c[0x0][0x23c], -R157.reuse ;  /* 0x00008f0025f27a23 */ /* 0x100fe4000001089d */
[--C-:B------:R-:W-:Y:S02]  /*12b60*/  FFMA.FTZ R241, R48, c[0x0][0x23c], -R157.reuse ;  /* 0x00008f0030f17a23 */ /* 0x100fe4000001089d */
[----:B---3--:R-:W-:Y:S02]  /*12b70*/  FMUL.FTZ R4, R155, c[0x0][0x23c] ;  /* 0x00008f009b047a20 */ /* 0x008fe40000410000 */
[--C-:B------:R-:W-:Y:S01]  /*12b80*/  FFMA.FTZ R250, R64, c[0x0][0x23c], -R157.reuse ;  /* 0x00008f0040fa7a23 */ /* 0x100fe2000001089d */
[----:B----4-:R-:W-:Y:S01]  /*12b90*/  MOV R64, R209 ;  /* 0x000000d100407202 */ /* 0x010fe20000000f00 */
[--C-:B------:R-:W-:Y:S01]  /*12ba0*/  FFMA.FTZ R214, R21, c[0x0][0x23c], -R157.reuse ;  /* 0x00008f0015d67a23 */ /* 0x100fe2000001089d */
[----:B------:R3:W-:Y:S01]  /*12bb0*/  MUFU.EX2 R2, R0 ;  /* 0x0000000000027308 */ /* 0x0007e20000000800 */
[----:B------:R-:W-:Y:S01]  /*12bc0*/  FSEL R4, R4, RZ, P1 ;  /* 0x000000ff04047208 */ /* 0x000fe20000800000 */
[--C-:B------:R-:W-:Y:S01]  /*12bd0*/  FFMA.FTZ R240, R49, c[0x0][0x23c], -R157.reuse ;  /* 0x00008f0031f07a23 */ /* 0x100fe2000001089d */
[----:B------:R-:W-:Y:S01]  /*12be0*/  FSETP.NEU.FTZ.AND P1, PT, R154, -INF , PT ;  /* 0xff8000009a00780b */ /* 0x000fe20003f3d000 */
[----:B------:R-:W-:Y:S01]  /*12bf0*/  FFMA.FTZ R157, R65, c[0x0][0x23c], -R157 ;  /* 0x00008f00419d7a23 */ /* 0x000fe2000001089d */
[----:B--2---:R-:W-:Y:S01]  /*12c00*/  MOV R21, R210 ;  /* 0x000000d200157202 */ /* 0x004fe20000000f00 */
[--C-:B------:R-:W-:Y:S01]  /*12c10*/  FFMA.FTZ R7, R7, c[0x0][0x23c], -R4.reuse ;  /* 0x00008f0007077a23 */ /* 0x100fe20000010804 */
[----:B------:R-:W-:Y:S01]  /*12c20*/  FSEL R158, R158, RZ, P1 ;  /* 0x000000ff9e9e7208 */ /* 0x000fe20000800000 */
[--C-:B------:R-:W-:Y:S01]  /*12c30*/  FFMA.FTZ R18, R18, c[0x0][0x23c], -R4.reuse ;  /* 0x00008f0012127a23 */ /* 0x100fe20000010804 */
[----:B------:R-:W-:Y:S01]  /*12c40*/  FSETP.NEU.FTZ.AND P1, PT, R3, -INF , PT ;  /* 0xff8000000300780b */ /* 0x000fe20003f3d000 */
[----:B------:R-:W-:Y:S01]  /*12c50*/  FFMA.FTZ R19, R19, c[0x0][0x23c], -R4 ;  /* 0x00008f0013137a23 */ /* 0x000fe20000010804 */
[----:B------:R-:W2:Y:S01]  /*12c60*/  MUFU.EX2 R211, R7 ;  /* 0x0000000700d37308 */ /* 0x000ea20000000800 */
[----:B------:R-:W-:Y:S02]  /*12c70*/  FFMA.FTZ R9, R9, c[0x0][0x23c], -R158 ;  /* 0x00008f0009097a23 */ /* 0x000fe4000001089e */
[----:B------:R-:W-:Y:S01]  /*12c80*/  FFMA.FTZ R6, R6, c[0x0][0x23c], -R4 ;  /* 0x00008f0006067a23 */ /* 0x000fe20000010804 */
[----:B-1----:R-:W-:Y:S01]  /*12c90*/  MOV R65, R208 ;  /* 0x000000d000417202 */ /* 0x002fe20000000f00 */
[--C-:B------:R-:W-:Y:S02]  /*12ca0*/  FFMA.FTZ R8, R8, c[0x0][0x23c], -R158.reuse ;  /* 0x00008f0008087a23 */ /* 0x100fe4000001089e */
[--C-:B------:R-:W-:Y:S02]  /*12cb0*/  FFMA.FTZ R12, R12, c[0x0][0x23c], -R158.reuse ;  /* 0x00008f000c0c7a23 */ /* 0x100fe4000001089e */
[----:B------:R-:W-:Y:S01]  /*12cc0*/  FFMA.FTZ R13, R13, c[0x0][0x23c], -R158 ;  /* 0x00008f000d0d7a23 */ /* 0x000fe2000001089e */
[----:B------:R1:W-:Y:S01]  /*12cd0*/  MUFU.EX2 R227, R17 ;  /* 0x0000001100e37308 */ /* 0x0003e20000000800 */
[--C-:B------:R-:W-:Y:S02]  /*12ce0*/  FFMA.FTZ R245, R54, c[0x0][0x23c], -R4.reuse ;  /* 0x00008f0036f57a23 */ /* 0x100fe40000010804 */
[C---:B---3--:R-:W-:Y:S02]  /*12cf0*/  FADD.FTZ R0, -R3.reuse, R159 ;  /* 0x0000009f03007221 */ /* 0x048fe40000010100 */
[----:B------:R-:W-:Y:S02]  /*12d00*/  FMUL.FTZ R159, R3, c[0x0][0x23c] ;  /* 0x00008f00039f7a20 */ /* 0x000fe40000410000 */
[----:B------:R-:W-:Y:S02]  /*12d10*/  FMUL.FTZ R0, R0, c[0x0][0x23c] ;  /* 0x00008f0000007a20 */ /* 0x000fe40000410000 */
[--C-:B------:R-:W-:Y:S01]  /*12d20*/  FFMA.FTZ R247, R66, c[0x0][0x23c], -R4.reuse ;  /* 0x00008f0042f77a23 */ /* 0x100fe20000010804 */
[----:B------:R-:W-:Y:S01]  /*12d30*/  FSEL R159, R159, RZ, P1 ;  /* 0x000000ff9f9f7208 */ /* 0x000fe20000800000 */
[----:B------:R3:W-:Y:S01]  /*12d40*/  MUFU.EX2 R230, R18 ;  /* 0x0000001200e67308 */ /* 0x0007e20000000800 */
[----:B------:R-:W-:Y:S01]  /*12d50*/  FMUL.FTZ R5, R153, R165 ;  /* 0x000000a599057220 */ /* 0x000fe20000410000 */
[----:B--2---:R-:W-:Y:S02]  /*12d60*/  MOV R20, R211 ;  /* 0x000000d300147202 */ /* 0x004fe40000000f00 */
[--C-:B------:R-:W-:Y:S02]  /*12d70*/  FFMA.FTZ R11, R11, c[0x0][0x23c], -R159.reuse ;  /* 0x00008f000b0b7a23 */ /* 0x100fe4000001089f */
[--C-:B------:R-:W-:Y:S02]  /*12d80*/  FFMA.FTZ R10, R10, c[0x0][0x23c], -R159.reuse ;  /* 0x00008f000a0a7a23 */ /* 0x100fe4000001089f */
[--C-:B------:R-:W-:Y:S02]  /*12d90*/  FFMA.FTZ R14, R14, c[0x0][0x23c], -R159.reuse ;  /* 0x00008f000e0e7a23 */ /* 0x100fe4000001089f */
[----:B------:R-:W2:Y:S01]  /*12da0*/  MUFU.EX2 R226, R19 ;  /* 0x0000001300e27308 */ /* 0x000ea20000000800 */
[--C-:B------:R-:W-:Y:S02]  /*12db0*/  FFMA.FTZ R15, R15, c[0x0][0x23c], -R159.reuse ;  /* 0x00008f000f0f7a23 */ /* 0x100fe4000001089f */
[----:B------:R-:W-:Y:S02]  /*12dc0*/  FMUL.FTZ R7, R152, R167 ;  /* 0x000000a798077220 */ /* 0x000fe40000410000 */
[--C-:B------:R-:W-:Y:S02]  /*12dd0*/  FFMA.FTZ R211, R22, c[0x0][0x23c], -R4.reuse ;  /* 0x00008f0016d37a23 */ /* 0x100fe40000010804 */
[--C-:B------:R-:W-:Y:S02]  /*12de0*/  FFMA.FTZ R210, R23, c[0x0][0x23c], -R4.reuse ;  /* 0x00008f0017d27a23 */ /* 0x100fe40000010804 */
[--C-:B------:R-:W-:Y:S01]  /*12df0*/  FFMA.FTZ R209, R34, c[0x0][0x23c], -R4.reuse ;  /* 0x00008f0022d17a23 */ /* 0x100fe20000010804 */
[----:B------:R-:W4:Y:S01]  /*12e00*/  MUFU.EX2 R252, R6 ;  /* 0x0000000600fc7308 */ /* 0x000f220000000800 */
[--C-:B------:R-:W-:Y:S02]  /*12e10*/  FFMA.FTZ R208, R35, c[0x0][0x23c], -R4.reuse ;  /* 0x00008f0023d07a23 */ /* 0x100fe40000010804 */
[--C-:B------:R-:W-:Y:S02]  /*12e20*/  FFMA.FTZ R219, R38, c[0x0][0x23c], -R4.reuse ;  /* 0x00008f0026db7a23 */ /* 0x100fe40000010804 */
[--C-:B------:R-:W-:Y:S02]  /*12e30*/  FFMA.FTZ R218, R39, c[0x0][0x23c], -R4.reuse ;  /* 0x00008f0027da7a23 */ /* 0x100fe40000010804 */
[--C-:B------:R-:W-:Y:S02]  /*12e40*/  FFMA.FTZ R217, R50, c[0x0][0x23c], -R4.reuse ;  /* 0x00008f0032d97a23 */ /* 0x100fe40000010804 */
[--C-:B------:R-:W-:Y:S01]  /*12e50*/  FFMA.FTZ R216, R51, c[0x0][0x23c], -R4.reuse ;  /* 0x00008f0033d87a23 */ /* 0x100fe20000010804 */
[----:B------:R-:W4:Y:S01]  /*12e60*/  MUFU.EX2 R246, R9 ;  /* 0x0000000900f67308 */ /* 0x000f220000000800 */
[----:B-1----:R-:W-:Y:S02]  /*12e70*/  FMUL.FTZ R17, R153, R173 ;  /* 0x000000ad99117220 */ /* 0x002fe40000410000 */
[----:B---3--:R-:W-:Y:S01]  /*12e80*/  FMUL.FTZ R18, R152, R174 ;  /* 0x000000ae98127220 */ /* 0x008fe20000410000 */
[----:B--2---:R-:W-:Y:S01]  /*12e90*/  F2FP.BF16.PACK_AB R167, R226, R230 ;  /* 0x000000e6e2a7723e */ /* 0x004fe200000010ff */
[C---:B------:R-:W-:Y:S01]  /*12ea0*/  FMUL.FTZ R19, R152.reuse, R175 ;  /* 0x000000af98137220 */ /* 0x040fe20000410000 */
[----:B------:R-:W2:Y:S01]  /*12eb0*/  LDL.LU R173, [R1+0x4] ;  /* 0x0000040001ad7983 */ /* 0x000ea20000300800 */
[C---:B------:R-:W-:Y:S02]  /*12ec0*/  FMUL.FTZ R22, R152.reuse, R182 ;  /* 0x000000b698167220 */ /* 0x040fe40000410000 */
[----:B------:R-:W-:Y:S01]  /*12ed0*/  FMUL.FTZ R23, R152, R183 ;  /* 0x000000b798177220 */ /* 0x000fe20000410000 */
[----:B------:R-:W1:Y:S01]  /*12ee0*/  MUFU.EX2 R244, R11 ;  /* 0x0000000b00f47308 */ /* 0x000e620000000800 */
[C---:B------:R-:W-:Y:S02]  /*12ef0*/  FMUL.FTZ R32, R2.reuse, R176 ;  /* 0x000000b002207220 */ /* 0x040fe40000410000 */
[----:B------:R-:W-:Y:S01]  /*12f00*/  FMUL.FTZ R33, R2, R177 ;  /* 0x000000b102217220 */ /* 0x000fe20000410000 */
[----:B----4-:R-:W-:Y:S01]  /*12f10*/  F2FP.BF16.PACK_AB R165, R20, R252 ;  /* 0x000000fc14a5723e */ /* 0x010fe200000010ff */
[----:B------:R-:W-:Y:S01]  /*12f20*/  FMUL.FTZ R6, R152, R166 ;  /* 0x000000a698067220 */ /* 0x000fe20000410000 */
[----:B------:R-:W-:Y:S01]  /*12f30*/  F2FP.BF16.PACK_AB R166, R227, R65 ;  /* 0x00000041e3a6723e */ /* 0x000fe200000010ff */
[C---:B------:R-:W-:Y:S02]  /*12f40*/  FMUL.FTZ R36, R2.reuse, R184 ;  /* 0x000000b802247220 */ /* 0x040fe40000410000 */
[C---:B------:R-:W-:Y:S01]  /*12f50*/  FMUL.FTZ R37, R2.reuse, R185 ;  /* 0x000000b902257220 */ /* 0x040fe20000410000 */
[----:B------:R3:W-:Y:S01]  /*12f60*/  MUFU.EX2 R229, R12 ;  /* 0x0000000c00e57308 */ /* 0x0007e20000000800 */
[C---:B------:R-:W-:Y:S01]  /*12f70*/  FMUL.FTZ R48, R153.reuse, R188 ;  /* 0x000000bc99307220 */ /* 0x040fe20000410000 */
[----:B------:R-:W-:Y:S01]  /*12f80*/  MOV R188, R65 ;  /* 0x0000004100bc7202 */ /* 0x000fe20000000f00 */
[----:B------:R-:W-:Y:S01]  /*12f90*/  FMUL.FTZ R49, R153, R189 ;  /* 0x000000bd99317220 */ /* 0x000fe20000410000 */
[----:B------:R-:W-:Y:S01]  /*12fa0*/  MOV R66, R246 ;  /* 0x000000f600427202 */ /* 0x000fe20000000f00 */
[--C-:B------:R-:W-:Y:S02]  /*12fb0*/  FFMA.FTZ R246, R67, c[0x0][0x23c], -R4.reuse ;  /* 0x00008f0043f67a23 */ /* 0x100fe40000010804 */
[----:B------:R-:W-:Y:S02]  /*12fc0*/  FMUL.FTZ R9, R2, R161 ;  /* 0x000000a102097220 */ /* 0x000fe40000410000 */
[----:B------:R-:W-:Y:S01]  /*12fd0*/  FMUL.FTZ R50, R152, R190 ;  /* 0x000000be98327220 */ /* 0x000fe20000410000 */
[----:B------:R4:W-:Y:S01]  /*12fe0*/  MUFU.EX2 R225, R13 ;  /* 0x0000000d00e17308 */ /* 0x0009e20000000800 */
[----:B------:R-:W-:Y:S01]  /*12ff0*/  MOV R190, R66 ;  /* 0x0000004200be7202 */ /* 0x000fe20000000f00 */
[C---:B------:R-:W-:Y:S01]  /*13000*/  FMUL.FTZ R65, R2.reuse, R193 ;  /* 0x000000c102417220 */ /* 0x040fe20000410000 */
[----:B-1----:R-:W-:Y:S01]  /*13010*/  MOV R51, R244 ;  /* 0x000000f400337202 */ /* 0x002fe20000000f00 */
[----:B------:R-:W-:Y:S02]  /*13020*/  FFMA.FTZ R244, R55, c[0x0][0x23c], -R4 ;  /* 0x00008f0037f47a23 */ /* 0x000fe40000010804 */
[----:B------:R-:W-:Y:S01]  /*13030*/  FMUL.FTZ R4, R153, R164 ;  /* 0x000000a499047220 */ /* 0x000fe20000410000 */
[----:B------:R-:W-:Y:S01]  /*13040*/  F2FP.BF16.PACK_AB R164, R21, R64 ;  /* 0x0000004015a4723e */ /* 0x000fe200000010ff */
[----:B------:R-:W1:Y:S02]  /*13050*/  LDSM.16.MT88.4 R52, [R222+0xc000] ;  /* 0x00c00000de34783b */ /* 0x000e640000004200 */
[----:B------:R-:W-:Y:S01]  /*13060*/  MUFU.EX2 R228, R14 ;  /* 0x0000000e00e47308 */ /* 0x000fe20000000800 */
[----:B------:R-:W-:Y:S01]  /*13070*/  MOV R189, R51 ;  /* 0x0000003300bd7202 */ /* 0x000fe20000000f00 */
[C---:B------:R-:W-:Y:S02]  /*13080*/  FMUL.FTZ R68, R2.reuse, R68 ;  /* 0x0000004402447220 */ /* 0x040fe40000410000 */
[C---:B---3--:R-:W-:Y:S01]  /*13090*/  FMUL.FTZ R12, R2.reuse, R168 ;  /* 0x000000a8020c7220 */ /* 0x048fe20000410000 */
[-C--:B------:R-:W-:Y:S05]  /*130a0*/  HMMA.16816.F32.BF16 R4, R164, R204.reuse, R4 ;  /* 0x000000cca404723c */ /* 0x080fea0000041804 */
[----:B------:R-:W-:Y:S01]  /*130b0*/  MUFU.EX2 R220, R15 ;  /* 0x0000000f00dc7308 */ /* 0x000fe20000000800 */
[----:B------:R-:W-:Y:S02]  /*130c0*/  FMUL.FTZ R69, R2, R69 ;  /* 0x0000004502457220 */ /* 0x000fe40000410000 */
[----:B------:R-:W-:Y:S04]  /*130d0*/  FMUL.FTZ R74, R152, R74 ;  /* 0x0000004a984a7220 */ /* 0x000fe80000410000 */
[----:B----4-:R-:W-:Y:S02]  /*130e0*/  FMUL.FTZ R13, R2, R169 ;  /* 0x000000a9020d7220 */ /* 0x010fe40000410000 */
[C---:B------:R-:W-:Y:S01]  /*130f0*/  FMUL.FTZ R75, R152.reuse, R75 ;  /* 0x0000004b984b7220 */ /* 0x040fe20000410000 */
[----:B------:R-:W3:Y:S01]  /*13100*/  MUFU.EX2 R0, R0 ;  /* 0x0000000000007308 */ /* 0x000ee20000000800 */
[C---:B------:R-:W-:Y:S02]  /*13110*/  FMUL.FTZ R76, R153.reuse, R76 ;  /* 0x0000004c994c7220 */ /* 0x040fe40000410000 */
[C---:B------:R-:W-:Y:S02]  /*13120*/  FMUL.FTZ R77, R153.reuse, R77 ;  /* 0x0000004d994d7220 */ /* 0x040fe40000410000 */
[C---:B------:R-:W-:Y:S02]  /*13130*/  FMUL.FTZ R78, R152.reuse, R78 ;  /* 0x0000004e984e7220 */ /* 0x040fe40000410000 */
[----:B------:R-:W-:Y:S02]  /*13140*/  FMUL.FTZ R79, R152, R79 ;  /* 0x0000004f984f7220 */ /* 0x000fe40000410000 */
[C---:B------:R-:W-:Y:S01]  /*13150*/  FMUL.FTZ R80, R2.reuse, R80 ;  /* 0x0000005002507220 */ /* 0x040fe20000410000 */
[----:B------:R4:W1:Y:S01]  /*13160*/  MUFU.EX2 R251, R8 ;  /* 0x0000000800fb7308 */ /* 0x0008620000000800 */
[C---:B------:R-:W-:Y:S02]  /*13170*/  FMUL.FTZ R81, R2.reuse, R81 ;  /* 0x0000005102517220 */ /* 0x040fe40000410000 */
[C---:B------:R-:W-:Y:S02]  /*13180*/  FMUL.FTZ R84, R2.reuse, R84 ;  /* 0x0000005402547220 */ /* 0x040fe40000410000 */
[----:B------:R-:W-:Y:S02]  /*13190*/  FMUL.FTZ R85, R2, R85 ;  /* 0x0000005502557220 */ /* 0x000fe40000410000 */
[C---:B------:R-:W-:Y:S02]  /*131a0*/  FMUL.FTZ R88, R153.reuse, R88 ;  /* 0x0000005899587220 */ /* 0x040fe40000410000 */
[----:B------:R-:W-:Y:S01]  /*131b0*/  FMUL.FTZ R89, R153, R89 ;  /* 0x0000005999597220 */ /* 0x000fe20000410000 */
[----:B------:R-:W1:Y:S01]  /*131c0*/  MUFU.EX2 R16, R10 ;  /* 0x0000000a00107308 */ /* 0x000e620000000800 */
[C---:B------:R-:W-:Y:S02]  /*131d0*/  FMUL.FTZ R90, R152.reuse, R90 ;  /* 0x0000005a985a7220 */ /* 0x040fe40000410000 */
[----:B------:R-:W-:Y:S02]  /*131e0*/  FMUL.FTZ R91, R152, R91 ;  /* 0x0000005b985b7220 */ /* 0x000fe40000410000 */
[----:B---3--:R-:W-:Y:S01]  /*131f0*/  FMUL.FTZ R11, R0, R163 ;  /* 0x000000a3000b7220 */ /* 0x008fe20000410000 */
[----:B------:R-:W-:Y:S01]  /*13200*/  F2FP.BF16.PACK_AB R163, R220, R228 ;  /* 0x000000e4dca3723e */ /* 0x000fe200000010ff */
[C---:B------:R-:W-:Y:S02]  /*13210*/  FMUL.FTZ R14, R0.reuse, R170 ;  /* 0x000000aa000e7220 */ /* 0x040fe40000410000 */
[C---:B------:R-:W-:Y:S01]  /*13220*/  FMUL.FTZ R15, R0.reuse, R171 ;  /* 0x000000ab000f7220 */ /* 0x040fe20000410000 */
[----:B------:R3:W-:Y:S01]  /*13230*/  MUFU.EX2 R184, R215 ;  /* 0x000000d700b87308 */ /* 0x0007e20000000800 */
[----:B------:R-:W3:Y:S01]  /*13240*/  LDSM.16.MT88.4 R168, [R224+0xc000] ;  /* 0x00c00000e0a8783b */ /* 0x000ee20000004200 */
[----:B------:R-:W-:Y:S02]  /*13250*/  FMUL.FTZ R34, R0, R178 ;  /* 0x000000b200227220 */ /* 0x000fe40000410000 */
[----:B----4-:R-:W-:Y:S01]  /*13260*/  FMUL.FTZ R8, R2, R160 ;  /* 0x000000a002087220 */ /* 0x010fe20000410000 */
[----:B-1----:R-:W-:Y:S01]  /*13270*/  F2FP.BF16.PACK_AB R160, R66, R251 ;  /* 0x000000fb42a0723e */ /* 0x002fe200000010ff */
[C---:B------:R-:W-:Y:S02]  /*13280*/  FMUL.FTZ R35, R0.reuse, R179 ;  /* 0x000000b300237220 */ /* 0x040fe40000410000 */
[C---:B------:R-:W-:Y:S02]  /*13290*/  FMUL.FTZ R38, R0.reuse, R186 ;  /* 0x000000ba00267220 */ /* 0x040fe40000410000 */
[C---:B------:R-:W-:Y:S01]  /*132a0*/  FMUL.FTZ R39, R0.reuse, R187 ;  /* 0x000000bb00277220 */ /* 0x040fe20000410000 */
[----:B------:R-:W-:Y:S01]  /*132b0*/  MUFU.EX2 R183, R211 ;  /* 0x000000d300b77308 */ /* 0x000fe20000000800 */
[C---:B------:R-:W-:Y:S01]  /*132c0*/  FMUL.FTZ R66, R0.reuse, R194 ;  /* 0x000000c200427220 */ /* 0x040fe20000410000 */
[----:B------:R-:W-:Y:S01]  /*132d0*/  F2FP.BF16.PACK_AB R161, R51, R16 ;  /* 0x0000001033a1723e */ /* 0x000fe200000010ff */
[----:B------:R-:W-:Y:S01]  /*132e0*/  FMUL.FTZ R10, R0, R162 ;  /* 0x000000a2000a7220 */ /* 0x000fe20000410000 */
[----:B------:R-:W-:Y:S01]  /*132f0*/  F2FP.BF16.PACK_AB R162, R225, R229 ;  /* 0x000000e5e1a2723e */ /* 0x000fe200000010ff */
[----:B------:R-:W-:Y:S02]  /*13300*/  FMUL.FTZ R51, R152, R191 ;  /* 0x000000bf98337220 */ /* 0x000fe40000410000 */
[----:B------:R-:W4:Y:S01]  /*13310*/  LDL.LU R191, [R1+0xc] ;  /* 0x00000c0001bf7983 */ /* 0x000f220000300800 */
[C---:B------:R-:W-:Y:S02]  /*13320*/  FMUL.FTZ R96, R2.reuse, R96 ;  /* 0x0000006002607220 */ /* 0x040fe40000410000 */
[----:B------:R-:W-:Y:S01]  /*13330*/  MUFU.EX2 R186, R210 ;  /* 0x000000d200ba7308 */ /* 0x000fe20000000800 */
[C---:B------:R-:W-:Y:S01]  /*13340*/  FMUL.FTZ R97, R2.reuse, R97 ;  /* 0x0000006102617220 */ /* 0x040fe20000410000 */
[C---:B------:R-:W-:Y:S01]  /*13350*/  HMMA.16816.F32.BF16 R8, R160.reuse, R204, R8 ;  /* 0x000000cca008723c */ /* 0x040fe20000041808 */
[----:B---3--:R-:W3:Y:S03]  /*13360*/  LDL.LU R215, [R1+0x8] ;  /* 0x0000080001d77983 */ /* 0x008ee60000300800 */
[C---:B------:R-:W-:Y:S02]  /*13370*/  FMUL.FTZ R100, R2.reuse, R100 ;  /* 0x0000006402647220 */ /* 0x040fe40000410000 */
[C---:B------:R-:W-:Y:S01]  /*13380*/  FMUL.FTZ R101, R2.reuse, R101 ;  /* 0x0000006502657220 */ /* 0x040fe20000410000 */
[----:B------:R-:W-:Y:S01]  /*13390*/  MOV R204, R16 ;  /* 0x0000001000cc7202 */ /* 0x000fe20000000f00 */
[-C--:B------:R-:W-:Y:S01]  /*133a0*/  HMMA.16816.F32.BF16 R12, R160, R206.reuse, R12 ;  /* 0x000000cea00c723c */ /* 0x080fe2000004180c */
[----:B------:R1:W-:Y:S03]  /*133b0*/  MUFU.EX2 R185, R214 ;  /* 0x000000d600b97308 */ /* 0x0003e60000000800 */
[C---:B------:R-:W-:Y:S01]  /*133c0*/  FMUL.FTZ R16, R153.reuse, R172 ;  /* 0x000000ac99107220 */ /* 0x040fe20000410000 */
[----:B------:R-:W-:Y:S01]  /*133d0*/  MOV R205, R64 ;  /* 0x0000004000cd7202 */ /* 0x000fe20000000f00 */
[C---:B------:R-:W-:Y:S02]  /*133e0*/  FMUL.FTZ R64, R2.reuse, R192 ;  /* 0x000000c002407220 */ /* 0x040fe40000410000 */
[----:B------:R-:W-:Y:S03]  /*133f0*/  FMUL.FTZ R112, R2, R112 ;  /* 0x0000007002707220 */ /* 0x000fe60000410000 */
[C---:B------:R-:W-:Y:S01]  /*13400*/  HMMA.16816.F32.BF16 R16, R164.reuse, R206, R16 ;  /* 0x000000cea410723c */ /* 0x040fe20000041810 */
[----:B------:R-:W-:Y:S03]  /*13410*/  MUFU.EX2 R194, R208 ;  /* 0x000000d000c27308 */ /* 0x000fe60000000800 */
[C---:B------:R-:W-:Y:S02]  /*13420*/  FMUL.FTZ R67, R0.reuse, R195 ;  /* 0x000000c300437220 */ /* 0x040fe40000410000 */
[----:B------:R-:W-:Y:S01]  /*13430*/  FMUL.FTZ R70, R0, R70 ;  /* 0x0000004600467220 */ /* 0x000fe20000410000 */
[----:B------:R-:W-:Y:S01]  /*13440*/  MOV R207, R21 ;  /* 0x0000001500cf7202 */ /* 0x000fe20000000f00 */
[C---:B------:R-:W-:Y:S01]  /*13450*/  FMUL.FTZ R21, R153.reuse, R181 ;  /* 0x000000b599157220 */ /* 0x040fe20000410000 */
[----:B------:R-:W-:Y:S03]  /*13460*/  MOV R206, R20 ;  /* 0x0000001400ce7202 */ /* 0x000fe60000000f00 */
[C---:B------:R-:W-:Y:S02]  /*13470*/  FMUL.FTZ R20, R153.reuse, R180 ;  /* 0x000000b499147220 */ /* 0x040fe40000410000 */
[C---:B------:R-:W-:Y:S01]  /*13480*/  FMUL.FTZ R113, R2.reuse, R113 ;  /* 0x0000007102717220 */ /* 0x040fe20000410000 */
[----:B-1----:R-:W-:Y:S01]  /*13490*/  MOV R214, R205 ;  /* 0x000000cd00d67202 */ /* 0x002fe20000000f00 */
[C---:B------:R-:W-:Y:S02]  /*134a0*/  FMUL.FTZ R116, R2.reuse, R116 ;  /* 0x0000007402747220 */ /* 0x040fe40000410000 */
[C---:B------:R-:W-:Y:S01]  /*134b0*/  FMUL.FTZ R117, R2.reuse, R117 ;  /* 0x0000007502757220 */ /* 0x040fe20000410000 */
[-C--:B------:R-:W-:Y:S03]  /*134c0*/  HMMA.16816.F32.BF16 R20, R164, R52.reuse, R20 ;  /* 0x00000034a414723c */ /* 0x080fe60000041814 */
[C---:B------:R-:W-:Y:S02]  /*134d0*/  FMUL.FTZ R128, R2.reuse, R128 ;  /* 0x0000008002807220 */ /* 0x040fe40000410000 */
[C---:B------:R-:W-:Y:S02]  /*134e0*/  FMUL.FTZ R129, R2.reuse, R129 ;  /* 0x0000008102817220 */ /* 0x040fe40000410000 */
[C---:B------:R-:W-:Y:S01]  /*134f0*/  FMUL.FTZ R132, R2.reuse, R132 ;  /* 0x0000008402847220 */ /* 0x040fe20000410000 */
[C---:B------:R-:W-:Y:S04]  /*13500*/  HMMA.16816.F32.BF16 R32, R160.reuse, R52, R32 ;  /* 0x00000034a020723c */ /* 0x040fe80000041820 */
[C---:B------:R-:W-:Y:S02]  /*13510*/  FMUL.FTZ R133, R2.reuse, R133 ;  /* 0x0000008502857220 */ /* 0x040fe40000410000 */
[C---:B------:R-:W-:Y:S02]  /*13520*/  FMUL.FTZ R144, R2.reuse, R144 ;  /* 0x0000009002907220 */ /* 0x040fe40000410000 */
[-C--:B------:R-:W-:Y:S04]  /*13530*/  HMMA.16816.F32.BF16 R36, R160, R54.reuse, R36 ;  /* 0x00000036a024723c */ /* 0x080fe80000041824 */
[C---:B------:R-:W-:Y:S02]  /*13540*/  FMUL.FTZ R145, R2.reuse, R145 ;  /* 0x0000009102917220 */ /* 0x040fe40000410000 */
[----:B------:R-:W-:Y:S02]  /*13550*/  FMUL.FTZ R148, R2, R148 ;  /* 0x0000009402947220 */ /* 0x000fe40000410000 */
[C---:B------:R-:W-:Y:S04]  /*13560*/  HMMA.16816.F32.BF16 R48, R164.reuse, R54, R48 ;  /* 0x00000036a430723c */ /* 0x040fe80000041830 */
[C---:B------:R-:W-:Y:S02]  /*13570*/  FMUL.FTZ R52, R153.reuse, R196 ;  /* 0x000000c499347220 */ /* 0x040fe40000410000 */
[----:B------:R-:W-:Y:S02]  /*13580*/  FMUL.FTZ R53, R153, R197 ;  /* 0x000000c599357220 */ /* 0x000fe40000410000 */
[C---:B------:R-:W-:Y:S01]  /*13590*/  FMUL.FTZ R54, R152.reuse, R198 ;  /* 0x000000c698367220 */ /* 0x040fe20000410000 */
[----:B------:R-:W-:Y:S03]  /*135a0*/  MUFU.EX2 R197, R209 ;  /* 0x000000d100c57308 */ /* 0x000fe60000000800 */
[----:B------:R-:W-:Y:S02]  /*135b0*/  FMUL.FTZ R55, R152, R199 ;  /* 0x000000c798377220 */ /* 0x000fe40000410000 */
[----:B------:R-:W-:Y:S02]  /*135c0*/  FMUL.FTZ R149, R2, R149 ;  /* 0x0000009502957220 */ /* 0x000fe40000410000 */
[--C-:B------:R-:W-:Y:S02]  /*135d0*/  FFMA.FTZ R175, R56, c[0x0][0x23c], -R158.reuse ;  /* 0x00008f0038af7a23 */ /* 0x100fe4000001089e */
[----:B------:R-:W-:Y:S01]  /*135e0*/  FFMA.FTZ R177, R57, c[0x0][0x23c], -R158 ;  /* 0x00008f0039b17a23 */ /* 0x000fe2000001089e */
[-C--:B------:R-:W-:Y:S01]  /*135f0*/  HMMA.16816.F32.BF16 R52, R164, R168.reuse, R52 ;  /* 0x000000a8a434723c */ /* 0x080fe20000041834 */
[----:B------:R-:W-:Y:S02]  /*13600*/  MUFU.EX2 R199, R213 ;  /* 0x000000d500c77308 */ /* 0x000fe40000000800 */
[--C-:B------:R-:W-:Y:S02]  /*13610*/  FFMA.FTZ R172, R46, c[0x0][0x23c], -R159.reuse ;  /* 0x00008f002eac7a23 */ /* 0x100fe4000001089f */
[--C-:B------:R-:W-:Y:S02]  /*13620*/  FFMA.FTZ R174, R47, c[0x0][0x23c], -R159.reuse ;  /* 0x00008f002fae7a23 */ /* 0x100fe4000001089f */
[--C-:B------:R-:W-:Y:S01]  /*13630*/  FFMA.FTZ R176, R58, c[0x0][0x23c], -R159.reuse ;  /* 0x00008f003ab07a23 */ /* 0x100fe2000001089f */
[C---:B------:R-:W-:Y:S03]  /*13640*/  HMMA.16816.F32.BF16 R64, R160.reuse, R168, R64 ;  /* 0x000000a8a040723c */ /* 0x040fe60000041840 */
[----:B------:R-:W-:Y:S01]  /*13650*/  MUFU.EX2 R213, R177 ;  /* 0x000000b100d57308 */ /* 0x000fe20000000800 */
[----:B------:R-:W-:Y:S02]  /*13660*/  FMUL.FTZ R71, R0, R71 ;  /* 0x0000004700477220 */ /* 0x000fe40000410000 */
[--C-:B------:R-:W-:Y:S02]  /*13670*/  FFMA.FTZ R178, R59, c[0x0][0x23c], -R159.reuse ;  /* 0x00008f003bb27a23 */ /* 0x100fe4000001089f */
[----:B------:R-:W-:Y:S01]  /*13680*/  LDSM.16.MT88.4 R56, [R223+0xc800] ;  /* 0x00c80000df38783b */ /* 0x000fe20000004200 */
[--C-:B------:R-:W-:Y:S02]  /*13690*/  FFMA.FTZ R180, R62, c[0x0][0x23c], -R159.reuse ;  /* 0x00008f003eb47a23 */ /* 0x100fe4000001089f */
[-C--:B------:R-:W-:Y:S02]  /*136a0*/  HMMA.16816.F32.BF16 R68, R160, R170.reuse, R68 ;  /* 0x000000aaa044723c */ /* 0x080fe40000041844 */
[----:B------:R-:W-:Y:S01]  /*136b0*/  MUFU.EX2 R208, R180 ;  /* 0x000000b400d07308 */ /* 0x000fe20000000800 */
[C---:B------:R-:W-:Y:S02]  /*136c0*/  FMUL.FTZ R82, R0.reuse, R82 ;  /* 0x0000005200527220 */ /* 0x040fe40000410000 */
[C---:B------:R-:W-:Y:S02]  /*136d0*/  FMUL.FTZ R83, R0.reuse, R83 ;  /* 0x0000005300537220 */ /* 0x040fe40000410000 */
[C---:B------:R-:W-:Y:S01]  /*136e0*/  FMUL.FTZ R86, R0.reuse, R86 ;  /* 0x0000005600567220 */ /* 0x040fe20000410000 */
[C---:B------:R-:W-:Y:S01]  /*136f0*/  HMMA.16816.F32.BF16 R72, R164.reuse, R170, R72 ;  /* 0x000000aaa448723c */ /* 0x040fe20000041848 */
[----:B------:R-:W1:Y:S03]  /*13700*/  LDSM.16.MT88.4 R168, [R223+0xc000] ;  /* 0x00c00000dfa8783b */ /* 0x000e660000004200 */
[----:B------:R-:W-:Y:S01]  /*13710*/  FMUL.FTZ R87, R0, R87 ;  /* 0x0000005700577220 */ /* 0x000fe20000410000 */
[----:B------:R-:W-:Y:S01]  /*13720*/  MUFU.EX2 R198, R212 ;  /* 0x000000d400c67308 */ /* 0x000fe20000000800 */
[C---:B------:R-:W-:Y:S02]  /*13730*/  FMUL.FTZ R92, R153.reuse, R92 ;  /* 0x0000005c995c7220 */ /* 0x040fe40000410000 */
[C---:B------:R-:W-:Y:S04]  /*13740*/  FMUL.FTZ R93, R153.reuse, R93 ;  /* 0x0000005d995d7220 */ /* 0x040fe80000410000 */
[C---:B------:R-:W-:Y:S02]  /*13750*/  FMUL.FTZ R94, R152.reuse, R94 ;  /* 0x0000005e985e7220 */ /* 0x040fe40000410000 */
[----:B------:R-:W-:Y:S01]  /*13760*/  FMUL.FTZ R95, R152, R95 ;  /* 0x0000005f985f7220 */ /* 0x000fe20000410000 */
[----:B------:R-:W-:Y:S01]  /*13770*/  MUFU.EX2 R211, R178 ;  /* 0x000000b200d37308 */ /* 0x000fe20000000800 */
[C---:B------:R-:W-:Y:S02]  /*13780*/  FMUL.FTZ R98, R0.reuse, R98 ;  /* 0x0000006200627220 */ /* 0x040fe40000410000 */
[C---:B------:R-:W-:Y:S02]  /*13790*/  FMUL.FTZ R99, R0.reuse, R99 ;  /* 0x0000006300637220 */ /* 0x040fe40000410000 */
[C---:B------:R-:W-:Y:S02]  /*137a0*/  FMUL.FTZ R102, R0.reuse, R102 ;  /* 0x0000006600667220 */ /* 0x040fe40000410000 */
[----:B------:R-:W-:Y:S02]  /*137b0*/  FMUL.FTZ R103, R0, R103 ;  /* 0x0000006700677220 */ /* 0x000fe40000410000 */
[C---:B------:R-:W-:Y:S01]  /*137c0*/  FMUL.FTZ R104, R153.reuse, R104 ;  /* 0x0000006899687220 */ /* 0x040fe20000410000 */
[----:B------:R-:W-:Y:S01]  /*137d0*/  MUFU.EX2 R212, R176 ;  /* 0x000000b000d47308 */ /* 0x000fe20000000800 */
[C---:B------:R-:W-:Y:S02]  /*137e0*/  FMUL.FTZ R105, R153.reuse, R105 ;  /* 0x0000006999697220 */ /* 0x040fe40000410000 */
[C---:B------:R-:W-:Y:S02]  /*137f0*/  FMUL.FTZ R106, R152.reuse, R106 ;  /* 0x0000006a986a7220 */ /* 0x040fe40000410000 */
[C---:B------:R-:W-:Y:S02]  /*13800*/  FMUL.FTZ R107, R152.reuse, R107 ;  /* 0x0000006b986b7220 */ /* 0x040fe40000410000 */
[C---:B------:R-:W-:Y:S02]  /*13810*/  FMUL.FTZ R108, R153.reuse, R108 ;  /* 0x0000006c996c7220 */ /* 0x040fe40000410000 */
[C---:B------:R-:W-:Y:S02]  /*13820*/  FMUL.FTZ R109, R153.reuse, R109 ;  /* 0x0000006d996d7220 */ /* 0x040fe40000410000 */
[C---:B------:R-:W-:Y:S02]  /*13830*/  FMUL.FTZ R110, R152.reuse, R110 ;  /* 0x0000006e986e7220 */ /* 0x040fe40000410000 */
[----:B------:R-:W-:Y:S02]  /*13840*/  FMUL.FTZ R111, R152, R111 ;  /* 0x0000006f986f7220 */ /* 0x000fe40000410000 */
[C---:B------:R-:W-:Y:S01]  /*13850*/  FMUL.FTZ R114, R0.reuse, R114 ;  /* 0x0000007200727220 */ /* 0x040fe20000410000 */
[-C--:B-1----:R-:W-:Y:S03]  /*13860*/  HMMA.16816.F32.BF16 R76, R164, R168.reuse, R76 ;  /* 0x000000a8a44c723c */ /* 0x082fe6000004184c */
[C---:B------:R-:W-:Y:S02]  /*13870*/  FMUL.FTZ R115, R0.reuse, R115 ;  /* 0x0000007300737220 */ /* 0x040fe40000410000 */
[C---:B------:R-:W-:Y:S02]  /*13880*/  FMUL.FTZ R118, R0.reuse, R118 ;  /* 0x0000007600767220 */ /* 0x040fe40000410000 */
[----:B------:R-:W-:Y:S01]  /*13890*/  FMUL.FTZ R119, R0, R119 ;  /* 0x0000007700777220 */ /* 0x000fe20000410000 */
[C---:B------:R-:W-:Y:S04]  /*138a0*/  HMMA.16816.F32.BF16 R80, R160.reuse, R168, R80 ;  /* 0x000000a8a050723c */ /* 0x040fe80000041850 */
[C---:B------:R-:W-:Y:S02]  /*138b0*/  FMUL.FTZ R120, R153.reuse, R120 ;  /* 0x0000007899787220 */ /* 0x040fe40000410000 */
[C---:B------:R-:W-:Y:S02]  /*138c0*/  FMUL.FTZ R121, R153.reuse, R121 ;  /* 0x0000007999797220 */ /* 0x040fe40000410000 */
[-C--:B------:R-:W-:Y:S04]  /*138d0*/  HMMA.16816.F32.BF16 R84, R160, R170.reuse, R84 ;  /* 0x000000aaa054723c */ /* 0x080fe80000041854 */
[C---:B------:R-:W-:Y:S02]  /*138e0*/  FMUL.FTZ R122, R152.reuse, R122 ;  /* 0x0000007a987a7220 */ /* 0x040fe40000410000 */
[C---:B------:R-:W-:Y:S02]  /*138f0*/  FMUL.FTZ R123, R152.reuse, R123 ;  /* 0x0000007b987b7220 */ /* 0x040fe40000410000 */
[C---:B------:R-:W-:Y:S01]  /*13900*/  HMMA.16816.F32.BF16 R88, R164.reuse, R170, R88 ;  /* 0x000000aaa458723c */ /* 0x040fe20000041858 */
[----:B------:R-:W1:Y:S03]  /*13910*/  LDSM.16.MT88.4 R168, [R221+0xe000] ;  /* 0x00e00000dda8783b */ /* 0x000e660000004200 */
[C---:B------:R-:W-:Y:S02]  /*13920*/  FMUL.FTZ R124, R153.reuse, R124 ;  /* 0x0000007c997c7220 */ /* 0x040fe40000410000 */
[C---:B------:R-:W-:Y:S02]  /*13930*/  FMUL.FTZ R125, R153.reuse, R125 ;  /* 0x0000007d997d7220 */ /* 0x040fe40000410000 */
[C---:B------:R-:W-:Y:S04]  /*13940*/  FMUL.FTZ R126, R152.reuse, R126 ;  /* 0x0000007e987e7220 */ /* 0x040fe80000410000 */
[----:B------:R-:W-:Y:S02]  /*13950*/  FMUL.FTZ R127, R152, R127 ;  /* 0x0000007f987f7220 */ /* 0x000fe40000410000 */
[C---:B------:R-:W-:Y:S02]  /*13960*/  FMUL.FTZ R130, R0.reuse, R130 ;  /* 0x0000008200827220 */ /* 0x040fe40000410000 */
[C---:B------:R-:W-:Y:S02]  /*13970*/  FMUL.FTZ R131, R0.reuse, R131 ;  /* 0x0000008300837220 */ /* 0x040fe40000410000 */
[C---:B------:R-:W-:Y:S02]  /*13980*/  FMUL.FTZ R134, R0.reuse, R134 ;  /* 0x0000008600867220 */ /* 0x040fe40000410000 */
[C---:B--2---:R-:W-:Y:S01]  /*13990*/  FFMA.FTZ R173, R153.reuse, R173, R214 ;  /* 0x000000ad99ad7223 */ /* 0x044fe200000100d6 */
[----:B------:R-:W-:Y:S01]  /*139a0*/  MOV R214, R204 ;  /* 0x000000cc00d67202 */ /* 0x000fe20000000f00 */
[----:B------:R-:W-:Y:S02]  /*139b0*/  FMUL.FTZ R135, R0, R135 ;  /* 0x0000008700877220 */ /* 0x000fe40000410000 */
[C---:B------:R-:W-:Y:S02]  /*139c0*/  FMUL.FTZ R136, R153.reuse, R136 ;  /* 0x0000008899887220 */ /* 0x040fe40000410000 */
[----:B------:R-:W-:Y:S02]  /*139d0*/  FMUL.FTZ R137, R153, R137 ;  /* 0x0000008999897220 */ /* 0x000fe40000410000 */
[C---:B------:R-:W-:Y:S02]  /*139e0*/  FMUL.FTZ R138, R152.reuse, R138 ;  /* 0x0000008a988a7220 */ /* 0x040fe40000410000 */
[----:B------:R-:W-:Y:S02]  /*139f0*/  FMUL.FTZ R139, R152, R139 ;  /* 0x0000008b988b7220 */ /* 0x000fe40000410000 */
[--C-:B------:R-:W-:Y:S02]  /*13a00*/  FFMA.FTZ R26, R26, c[0x0][0x23c], -R159.reuse ;  /* 0x00008f001a1a7a23 */ /* 0x100fe4000001089f */
[--C-:B------:R-:W-:Y:S02]  /*13a10*/  FFMA.FTZ R27, R27, c[0x0][0x23c], -R159.reuse ;  /* 0x00008f001b1b7a23 */ /* 0x100fe4000001089f */
[C---:B------:R-:W-:Y:S01]  /*13a20*/  FMUL.FTZ R140, R153.reuse, R140 ;  /* 0x0000008c998c7220 */ /* 0x040fe20000410000 */
[----:B------:R2:W-:Y:S01]  /*13a30*/  MUFU.EX2 R181, R26 ;  /* 0x0000001a00b57308 */ /* 0x0005e20000000800 */
[----:B------:R-:W-:Y:S02]  /*13a40*/  FMUL.FTZ R141, R153, R141 ;  /* 0x0000008d998d7220 */ /* 0x000fe40000410000 */
[C---:B------:R-:W-:Y:S01]  /*13a50*/  FMUL.FTZ R142, R152.reuse, R142 ;  /* 0x0000008e988e7220 */ /* 0x040fe20000410000 */
[-C--:B-1----:R-:W-:Y:S03]  /*13a60*/  HMMA.16816.F32.BF16 R92, R164, R168.reuse, R92 ;  /* 0x000000a8a45c723c */ /* 0x082fe6000004185c */
[----:B------:R-:W-:Y:S02]  /*13a70*/  FMUL.FTZ R143, R152, R143 ;  /* 0x0000008f988f7220 */ /* 0x000fe40000410000 */
[C---:B------:R-:W-:Y:S01]  /*13a80*/  FMUL.FTZ R146, R0.reuse, R146 ;  /* 0x0000009200927220 */ /* 0x040fe20000410000 */
[----:B------:R1:W-:Y:S01]  /*13a90*/  MUFU.EX2 R192, R27 ;  /* 0x0000001b00c07308 */ /* 0x0003e20000000800 */
[C---:B------:R-:W-:Y:S01]  /*13aa0*/  FMUL.FTZ R147, R0.reuse, R147 ;  /* 0x0000009300937220 */ /* 0x040fe20000410000 */
[C---:B------:R-:W-:Y:S04]  /*13ab0*/  HMMA.16816.F32.BF16 R96, R160.reuse, R168, R96 ;  /* 0x000000a8a060723c */ /* 0x040fe80000041860 */
[C---:B------:R-:W-:Y:S02]  /*13ac0*/  FMUL.FTZ R150, R0.reuse, R150 ;  /* 0x0000009600967220 */ /* 0x040fe40000410000 */
[----:B------:R-:W-:Y:S02]  /*13ad0*/  FMUL.FTZ R151, R0, R151 ;  /* 0x0000009700977220 */ /* 0x000fe40000410000 */
[-C--:B------:R-:W-:Y:S04]  /*13ae0*/  HMMA.16816.F32.BF16 R100, R160, R170.reuse, R100 ;  /* 0x000000aaa064723c */ /* 0x080fe80000041864 */
[----:B--2---:R-:W-:Y:S02]  /*13af0*/  FMUL.FTZ R26, R152, R202 ;  /* 0x000000ca981a7220 */ /* 0x004fe40000410000 */
[--C-:B------:R-:W-:Y:S01]  /*13b00*/  FFMA.FTZ R30, R30, c[0x0][0x23c], -R159.reuse ;  /* 0x00008f001e1e7a23 */ /* 0x100fe2000001089f */
[----:B------:R-:W2:Y:S01]  /*13b10*/  MUFU.EX2 R202, R243 ;  /* 0x000000f300ca7308 */ /* 0x000ea20000000800 */
[C---:B------:R-:W-:Y:S01]  /*13b20*/  HMMA.16816.F32.BF16 R104, R164.reuse, R170, R104 ;  /* 0x000000aaa468723c */ /* 0x040fe20000041868 */
[----:B------:R-:W4:Y:S03]  /*13b30*/  LDSM.16.MT88.4 R168, [R222+0xe000] ;  /* 0x00e00000dea8783b */ /* 0x000f260000004200 */
[--C-:B------:R-:W-:Y:S02]  /*13b40*/  FFMA.FTZ R31, R31, c[0x0][0x23c], -R159.reuse ;  /* 0x00008f001f1f7a23 */ /* 0x100fe4000001089f */
[----:B-1----:R-:W-:Y:S02]  /*13b50*/  FMUL.FTZ R27, R152, R203 ;  /* 0x000000cb981b7220 */ /* 0x002fe40000410000 */
[--C-:B------:R-:W-:Y:S01]  /*13b60*/  FFMA.FTZ R179, R60, c[0x0][0x23c], -R158.reuse ;  /* 0x00008f003cb37a23 */ /* 0x100fe2000001089e */
[----:B------:R-:W1:Y:S03]  /*13b70*/  MUFU.EX2 R205, R31 ;  /* 0x0000001f00cd7308 */ /* 0x000e660000000800 */
[----:B------:R-:W-:Y:S02]  /*13b80*/  FFMA.FTZ R60, R43, c[0x0][0x23c], -R159 ;  /* 0x00008f002b3c7a23 */ /* 0x000fe4000001089f */
[--C-:B------:R-:W-:Y:S02]  /*13b90*/  FFMA.FTZ R24, R24, c[0x0][0x23c], -R158.reuse ;  /* 0x00008f0018187a23 */ /* 0x100fe4000001089e */
[--C-:B------:R-:W-:Y:S02]  /*13ba0*/  FFMA.FTZ R25, R25, c[0x0][0x23c], -R158.reuse ;  /* 0x00008f0019197a23 */ /* 0x100fe4000001089e */
[--C-:B------:R-:W-:Y:S01]  /*13bb0*/  FFMA.FTZ R28, R28, c[0x0][0x23c], -R158.reuse ;  /* 0x00008f001c1c7a23 */ /* 0x100fe2000001089e */
[----:B------:R-:W-:Y:S01]  /*13bc0*/  MUFU.EX2 R243, R174 ;  /* 0x000000ae00f37308 */ /* 0x000fe20000000800 */
[----:B------:R-:W-:Y:S01]  /*13bd0*/  FFMA.FTZ R29, R29, c[0x0][0x23c], -R158 ;  /* 0x00008f001d1d7a23 */ /* 0x000fe2000001089e */
[----:B--2---:R-:W-:Y:S08]  /*13be0*/  MOV R176, R202 ;  /* 0x000000ca00b07202 */ /* 0x004ff00000000f00 */
[----:B------:R2:W-:Y:S01]  /*13bf0*/  MUFU.EX2 R182, R24 ;  /* 0x0000001800b67308 */ /* 0x0005e20000000800 */
[----:B-1----:R-:W-:Y:S02]  /*13c00*/  MOV R177, R205 ;  /* 0x000000cd00b17202 */ /* 0x002fe40000000f00 */
[----:B------:R-:W-:Y:S07]  /*13c10*/  F2FP.BF16.PACK_AB R31, R194, R197 ;  /* 0x000000c5c21f723e */ /* 0x000fee00000010ff */
[----:B------:R-:W1:Y:S01]  /*13c20*/  MUFU.EX2 R187, R30 ;  /* 0x0000001e00bb7308 */ /* 0x000e620000000800 */
[-C--:B----4-:R-:W-:Y:S08]  /*13c30*/  HMMA.16816.F32.BF16 R108, R164, R168.reuse, R108 ;  /* 0x000000a8a46c723c */ /* 0x090ff0000004186c */
[C---:B------:R-:W-:Y:S01]  /*13c40*/  HMMA.16816.F32.BF16 R112, R160.reuse, R168, R112 ;  /* 0x000000a8a070723c */ /* 0x040fe20000041870 */
[----:B------:R4:W-:Y:S03]  /*13c50*/  MUFU.EX2 R193, R25 ;  /* 0x0000001900c17308 */ /* 0x0009e60000000800 */
[----:B--2---:R-:W-:Y:S04]  /*13c60*/  FMUL.FTZ R24, R153, R200 ;  /* 0x000000c899187220 */ /* 0x004fe80000410000 */
[-C--:B------:R-:W-:Y:S03]  /*13c70*/  HMMA.16816.F32.BF16 R116, R160, R170.reuse, R116 ;  /* 0x000000aaa074723c */ /* 0x080fe60000041874 */
[----:B------:R2:W-:Y:S01]  /*13c80*/  MUFU.EX2 R196, R28 ;  /* 0x0000001c00c47308 */ /* 0x0005e20000000800 */
[----:B-1----:R-:W-:Y:S04]  /*13c90*/  F2FP.BF16.PACK_AB R43, R205, R187 ;  /* 0x000000bbcd2b723e */ /* 0x002fe800000010ff */
[C---:B------:R-:W-:Y:S01]  /*13ca0*/  HMMA.16816.F32.BF16 R120, R164.reuse, R170, R120 ;  /* 0x000000aaa478723c */ /* 0x040fe20000041878 */
[----:B------:R-:W1:Y:S03]  /*13cb0*/  LDSM.16.MT88.4 R168, [R224+0xe000] ;  /* 0x00e00000e0a8783b */ /* 0x000e660000004200 */
[----:B------:R-:W-:Y:S01]  /*13cc0*/  F2FP.BF16.PACK_AB R30, R198, R199 ;  /* 0x000000c7c61e723e */ /* 0x000fe200000010ff */
[----:B------:R2:W-:Y:S01]  /*13cd0*/  MUFU.EX2 R195, R29 ;  /* 0x0000001d00c37308 */ /* 0x0005e20000000800 */
[----:B----4-:R-:W-:Y:S02]  /*13ce0*/  FMUL.FTZ R25, R153, R201 ;  /* 0x000000c999197220 */ /* 0x010fe40000410000 */
[----:B---3--:R-:W-:Y:S01]  /*13cf0*/  FFMA.FTZ R153, R152, R215, R252 ;  /* 0x000000d798997223 */ /* 0x008fe200000100fc */
[----:B------:R-:W-:Y:S03]  /*13d00*/  MOV R215, R207 ;  /* 0x000000cf00d77202 */ /* 0x000fe60000000f00 */
[----:B------:R-:W-:Y:S01]  /*13d10*/  FFMA.FTZ R152, R2, R191, R251 ;  /* 0x000000bf02987223 */ /* 0x000fe200000100fb */
[----:B------:R-:W-:Y:S01]  /*13d20*/  MOV R191, R206 ;  /* 0x000000ce00bf7202 */ /* 0x000fe20000000f00 */
[----:B------:R-:W3:Y:S01]  /*13d30*/  LDL.LU R2, [R1+0x58] ;  /* 0x0000580001027983 */ /* 0x000ee20000300800 */
[----:B------:R-:W-:Y:S01]  /*13d40*/  MUFU.EX2 R206, R60 ;  /* 0x0000003c00ce7308 */ /* 0x000fe20000000800 */
[----:B--2---:R-:W-:Y:S09]  /*13d50*/  F2FP.BF16.PACK_AB R28, R185, R184 ;  /* 0x000000b8b91c723e */ /* 0x004ff200000010ff */
[----:B------:R-:W-:Y:S01]  /*13d60*/  MUFU.EX2 R207, R241 ;  /* 0x000000f100cf7308 */ /* 0x000fe20000000800 */
[----:B------:R-:W-:Y:S09]  /*13d70*/  F2FP.BF16.PACK_AB R29, R186, R183 ;  /* 0x000000b7ba1d723e */ /* 0x000ff200000010ff */
[----:B------:R-:W-:Y:S01]  /*13d80*/  MUFU.EX2 R251, R172 ;  /* 0x000000ac00fb7308 */ /* 0x000fe20000000800 */
[-C--:B-1----:R-:W-:Y:S09]  /*13d90*/  HMMA.16816.F32.BF16 R124, R164, R168.reuse, R124 ;  /* 0x000000a8a47c723c */ /* 0x082ff2000004187c */
[----:B------:R-:W-:Y:S01]  /*13da0*/  MUFU.EX2 R241, R246 ;  /* 0x000000f600f17308 */ /* 0x000fe20000000800 */
[C---:B------:R-:W-:Y:S08]  /*13db0*/  HMMA.16816.F32.BF16 R128, R160.reuse, R168, R128 ;  /* 0x000000a8a080723c */ /* 0x040ff00000041880 */
[-C--:B------:R-:W-:Y:S01]  /*13dc0*/  HMMA.16816.F32.BF16 R132, R160, R170.reuse, R132 ;  /* 0x000000aaa084723c */ /* 0x080fe20000041884 */
[----:B------:R-:W-:Y:S07]  /*13dd0*/  MUFU.EX2 R201, R242 ;  /* 0x000000f200c97308 */ /* 0x000fee0000000800 */
[C---:B------:R-:W-:Y:S01]  /*13de0*/  HMMA.16816.F32.BF16 R136, R164.reuse, R170, R136 ;  /* 0x000000aaa488723c */ /* 0x040fe20000041888 */
[----:B------:R-:W1:Y:S02]  /*13df0*/  LDSM.16.MT88.4 R168, [R223+0xe000] ;  /* 0x00e00000dfa8783b */ /* 0x000e640000004200 */
[----:B------:R-:W-:Y:S10]  /*13e00*/  MUFU.EX2 R242, R157 ;  /* 0x0000009d00f27308 */ /* 0x000ff40000000800 */
[----:B------:R-:W2:Y:S10]  /*13e10*/  MUFU.EX2 R203, R219 ;  /* 0x000000db00cb7308 */ /* 0x000eb40000000800 */
[----:B------:R4:W-:Y:S10]  /*13e20*/  MUFU.EX2 R219, R250 ;  /* 0x000000fa00db7308 */ /* 0x0009f40000000800 */
[----:B------:R-:W-:Y:S01]  /*13e30*/  MUFU.EX2 R200, R218 ;  /* 0x000000da00c87308 */ /* 0x000fe20000000800 */
[----:B--2---:R-:W-:Y:S01]  /*13e40*/  MOV R178, R203 ;  /* 0x000000cb00b27202 */ /* 0x004fe20000000f00 */
[-C--:B-1----:R-:W-:Y:S08]  /*13e50*/  HMMA.16816.F32.BF16 R140, R164, R168.reuse, R140 ;  /* 0x000000a8a48c723c */ /* 0x082ff0000004188c */
[----:B------:R-:W-:Y:S01]  /*13e60*/  MUFU.EX2 R218, R244 ;  /* 0x000000f400da7308 */ /* 0x000fe20000000800 */
[----:B----4-:R-:W-:Y:S01]  /*13e70*/  MOV R250, R207 ;  /* 0x000000cf00fa7202 */ /* 0x010fe20000000f00 */
[C---:B------:R-:W-:Y:S08]  /*13e80*/  HMMA.16816.F32.BF16 R144, R160.reuse, R168, R144 ;  /* 0x000000a8a090723c */ /* 0x040ff00000041890 */
[----:B------:R-:W-:Y:S01]  /*13e90*/  MUFU.EX2 R210, R179 ;  /* 0x000000b300d27308 */ /* 0x000fe20000000800 */
[--C-:B------:R-:W-:Y:S01]  /*13ea0*/  FFMA.FTZ R169, R40, c[0x0][0x23c], -R158.reuse ;  /* 0x00008f0028a97a23 */ /* 0x100fe2000001089e */
[-C--:B------:R-:W-:Y:S01]  /*13eb0*/  HMMA.16816.F32.BF16 R148, R160, R170.reuse, R148 ;  /* 0x000000aaa094723c */ /* 0x080fe20000041894 */
[----:B------:R-:W1:Y:S02]  /*13ec0*/  LDSM.16.MT88.4 R160, [R221+0xc800] ;  /* 0x00c80000dda0783b */ /* 0x000e640000004200 */
[----:B------:R-:W-:Y:S01]  /*13ed0*/  F2FP.BF16.PACK_AB R40, R193, R182 ;  /* 0x000000b6c128723e */ /* 0x000fe200000010ff */
[--C-:B------:R-:W-:Y:S04]  /*13ee0*/  FFMA.FTZ R168, R41, c[0x0][0x23c], -R158.reuse ;  /* 0x00008f0029a87a23 */ /* 0x100fe8000001089e */
[----:B------:R-:W2:Y:S01]  /*13ef0*/  MUFU.EX2 R169, R169 ;  /* 0x000000a900a97308 */ /* 0x000ea20000000800 */
[----:B------:R-:W-:Y:S01]  /*13f00*/  F2FP.BF16.PACK_AB R41, R192, R181 ;  /* 0x000000b5c029723e */ /* 0x000fe200000010ff */
[----:B------:R-:W-:Y:S01]  /*13f10*/  HMMA.16816.F32.BF16 R24, R164, R170, R24 ;  /* 0x000000aaa418723c */ /* 0x000fe20000041818 */
[----:B------:R-:W4:Y:S06]  /*13f20*/  LDSM.16.MT88.4 R164, [R222+0xc800] ;  /* 0x00c80000dea4783b */ /* 0x000f2c0000004200 */
[--C-:B------:R-:W-:Y:S01]  /*13f30*/  FFMA.FTZ R170, R44, c[0x0][0x23c], -R158.reuse ;  /* 0x00008f002caa7a23 */ /* 0x100fe2000001089e */
[----:B------:R-:W1:Y:S01]  /*13f40*/  MUFU.EX2 R168, R168 ;  /* 0x000000a800a87308 */ /* 0x000e620000000800 */
[--C-:B------:R-:W-:Y:S02]  /*13f50*/  FFMA.FTZ R171, R45, c[0x0][0x23c], -R158.reuse ;  /* 0x00008f002dab7a23 */ /* 0x100fe4000001089e */
[----:B------:R-:W4:Y:S01]  /*13f60*/  LDSM.16.MT88.4 R44, [R224+0xc800] ;  /* 0x00c80000e02c783b */ /* 0x000f220000004200 */
[----:B------:R-:W-:Y:S02]  /*13f70*/  FFMA.FTZ R158, R61, c[0x0][0x23c], -R158 ;  /* 0x00008f003d9e7a23 */ /* 0x000fe4000001089e */
[--C-:B------:R-:W-:Y:S01]  /*13f80*/  FFMA.FTZ R61, R42, c[0x0][0x23c], -R159.reuse ;  /* 0x00008f002a3d7a23 */ /* 0x100fe2000001089f */
[----:B------:R-:W-:Y:S01]  /*13f90*/  F2FP.BF16.PACK_AB R42, R195, R196 ;  /* 0x000000c4c32a723e */ /* 0x000fe200000010ff */
[----:B------:R-:W-:Y:S02]  /*13fa0*/  FFMA.FTZ R159, R63, c[0x0][0x23c], -R159 ;  /* 0x00008f003f9f7a23 */ /* 0x000fe4000001089f */
[----:B------:R1:W1:Y:S01]  /*13fb0*/  MUFU.EX2 R204, R61 ;  /* 0x0000003d00cc7308 */ /* 0x0002620000000800 */
[----:B--2---:R-:W-:Y:S09]  /*13fc0*/  MOV R179, R169 ;  /* 0x000000a900b37202 */ /* 0x004ff20000000f00 */
[----:B------:R-:W-:Y:S01]  /*13fd0*/  MUFU.EX2 R170, R170 ;  /* 0x000000aa00aa7308 */ /* 0x000fe20000000800 */
[----:B-1----:R-:W-:Y:S01]  /*13fe0*/  MOV R246, R168 ;  /* 0x000000a800f67202 */ /* 0x002fe20000000f00 */
[-C--:B------:R-:W-:Y:S08]  /*13ff0*/  HMMA.16816.F32.BF16 R4, R28, R160.reuse, R4 ;  /* 0x000000a01c04723c */ /* 0x080ff00000041804 */
[----:B------:R-:W-:Y:S01]  /*14000*/  MUFU.EX2 R252, R171 ;  /* 0x000000ab00fc7308 */ /* 0x000fe20000000800 */
[C---:B------:R-:W-:Y:S01]  /*14010*/  HMMA.16816.F32.BF16 R8, R40.reuse, R160, R8 ;  /* 0x000000a02808723c */ /* 0x040fe20000041808 */
[----:B------:R-:W-:Y:S03]  /*14020*/  LDSM.16.MT88.4 R60, [R222+0xd000] ;  /* 0x00d00000de3c783b */ /* 0x000fe60000004200 */
[----:B------:R-:W-:Y:S05]  /*14030*/  MOV R180, R204 ;  /* 0x000000cc00b47202 */ /* 0x000fea0000000f00 */
[----:B------:R-:W-:Y:S01]  /*14040*/  MUFU.EX2 R209, R158 ;  /* 0x0000009e00d17308 */ /* 0x000fe20000000800 */
[-C--:B------:R-:W-:Y:S08]  /*14050*/  HMMA.16816.F32.BF16 R12, R40, R162.reuse, R12 ;  /* 0x000000a2280c723c */ /* 0x080ff0000004180c */
[C---:B------:R-:W-:Y:S01]  /*14060*/  HMMA.16816.F32.BF16 R16, R28.reuse, R162, R16 ;  /* 0x000000a21c10723c */ /* 0x040fe20000041810 */
[----:B------:R-:W-:Y:S01]  /*14070*/  LDSM.16.MT88.4 R160, [R224+0xd000] ;  /* 0x00d00000e0a0783b */ /* 0x000fe20000004200 */
[----:B------:R-:W-:Y:S06]  /*14080*/  MUFU.EX2 R159, R159 ;  /* 0x0000009f009f7308 */ /* 0x000fec0000000800 */
[-C--:B----4-:R-:W-:Y:S08]  /*14090*/  HMMA.16816.F32.BF16 R20, R28, R164.reuse, R20 ;  /* 0x000000a41c14723c */ /* 0x090ff00000041814 */
[C---:B------:R-:W-:Y:S01]  /*140a0*/  HMMA.16816.F32.BF16 R32, R40.reuse, R164, R32 ;  /* 0x000000a42820723c */ /* 0x040fe20000041820 */
[----:B------:R-:W-:Y:S07]  /*140b0*/  MUFU.EX2 R164, R240 ;  /* 0x000000f000a47308 */ /* 0x000fee0000000800 */
[-C--:B------:R-:W-:Y:S03]  /*140c0*/  HMMA.16816.F32.BF16 R36, R40, R166.reuse, R36 ;  /* 0x000000a62824723c */ /* 0x080fe60000041824 */
[----:B------:R-:W1:Y:S05]  /*140d0*/  MUFU.EX2 R165, R217 ;  /* 0x000000d900a57308 */ /* 0x000e6a0000000800 */
[C---:B------:R-:W-:Y:S05]  /*140e0*/  HMMA.16816.F32.BF16 R48, R28.reuse, R166, R48 ;  /* 0x000000a61c30723c */ /* 0x040fea0000041830 */
[----:B------:R-:W2:Y:S03]  /*140f0*/  MUFU.EX2 R167, R216 ;  /* 0x000000d800a77308 */ /* 0x000ea60000000800 */
[-C--:B------:R-:W-:Y:S07]  /*14100*/  HMMA.16816.F32.BF16 R52, R28, R44.reuse, R52 ;  /* 0x0000002c1c34723c */ /* 0x080fee0000041834 */
[----:B------:R4:W2:Y:S01]  /*14110*/  MUFU.EX2 R240, R247 ;  /* 0x000000f700f07308 */ /* 0x0008a20000000800 */
[C---:B------:R-:W-:Y:S04]  /*14120*/  HMMA.16816.F32.BF16 R64, R40.reuse, R44, R64 ;  /* 0x0000002c2840723c */ /* 0x040fe80000041840 */
[----:B-1----:R-:W-:Y:S04]  /*14130*/  MOV R244, R165 ;  /* 0x000000a500f47202 */ /* 0x002fe80000000f00 */
[-C--:B------:R-:W-:Y:S01]  /*14140*/  HMMA.16816.F32.BF16 R68, R40, R46.reuse, R68 ;  /* 0x0000002e2844723c */ /* 0x080fe20000041844 */
[----:B------:R1:W-:Y:S07]  /*14150*/  MUFU.EX2 R217, R249 ;  /* 0x000000f900d97308 */ /* 0x0003ee0000000800 */
[C---:B------:R-:W-:Y:S01]  /*14160*/  HMMA.16816.F32.BF16 R72, R28.reuse, R46, R72 ;  /* 0x0000002e1c48723c */ /* 0x040fe20000041848 */
[----:B------:R-:W2:Y:S02]  /*14170*/  LDSM.16.MT88.4 R44, [R221+0xe800] ;  /* 0x00e80000dd2c783b */ /* 0x000ea40000004200 */
[----:B------:R1:W1:Y:S01]  /*14180*/  MUFU.EX2 R216, R245 ;  /* 0x000000f500d87308 */ /* 0x0002620000000800 */
[----:B----4-:R-:W-:Y:S04]  /*14190*/  MOV R247, R206 ;  /* 0x000000ce00f77202 */ /* 0x010fe80000000f00 */
[-C--:B------:R-:W-:Y:S08]  /*141a0*/  HMMA.16816.F32.BF16 R76, R28, R56.reuse, R76 ;  /* 0x000000381c4c723c */ /* 0x080ff0000004184c */
[C---:B------:R-:W-:Y:S04]  /*141b0*/  HMMA.16816.F32.BF16 R80, R40.reuse, R56, R80 ;  /* 0x000000382850723c */ /* 0x040fe80000041850 */
[----:B-1----:R-:W-:Y:S04]  /*141c0*/  MOV R249, R164 ;  /* 0x000000a400f97202 */ /* 0x002fe80000000f00 */
[-C--:B------:R-:W-:Y:S04]  /*141d0*/  HMMA.16816.F32.BF16 R84, R40, R58.reuse, R84 ;  /* 0x0000003a2854723c */ /* 0x080fe80000041854 */
[----:B------:R-:W-:Y:S04]  /*141e0*/  MOV R245, R170 ;  /* 0x000000aa00f57202 */ /* 0x000fe80000000f00 */
[C---:B------:R-:W-:Y:S01]  /*141f0*/  HMMA.16816.F32.BF16 R88, R28.reuse, R58, R88 ;  /* 0x0000003a1c58723c */ /* 0x040fe20000041858 */
[----:B------:R-:W1:Y:S07]  /*14200*/  LDSM.16.MT88.4 R56, [R222+0xe800] ;  /* 0x00e80000de38783b */ /* 0x000e6e0000004200 */
[-C--:B--2---:R-:W-:Y:S08]  /*14210*/  HMMA.16816.F32.BF16 R92, R28, R44.reuse, R92 ;  /* 0x0000002c1c5c723c */ /* 0x084ff0000004185c */
[C---:B------:R-:W-:Y:S08]  /*14220*/  HMMA.16816.F32.BF16 R96, R40.reuse, R44, R96 ;  /* 0x0000002c2860723c */ /* 0x040ff00000041860 */
[-C--:B------:R-:W-:Y:S08]  /*14230*/  HMMA.16816.F32.BF16 R100, R40, R46.reuse, R100 ;  /* 0x0000002e2864723c */ /* 0x080ff00000041864 */
[C---:B------:R-:W-:Y:S01]  /*14240*/  HMMA.16816.F32.BF16 R104, R28.reuse, R46, R104 ;  /* 0x0000002e1c68723c */ /* 0x040fe20000041868 */
[----:B------:R-:W2:Y:S03]  /*14250*/  LDSM.16.MT88.4 R44, [R224+0xe800] ;  /* 0x00e80000e02c783b */ /* 0x000ea60000004200 */
[----:B---3--:R-:W-:Y:S02]  /*14260*/  FFMA.FTZ R0, R0, R2, R214 ;  /* 0x0000000200007223 */ /* 0x008fe400000100d6 */
[----:B------:R-:W-:Y:S01]  /*14270*/  FADD.FTZ R2, R215, R173 ;  /* 0x000000add7027221 */ /* 0x000fe20000010000 */
[----:B------:R3:W4:Y:S01]  /*14280*/  MUFU.EX2 R214, R248 ;  /* 0x000000f800d67308 */ /* 0x0007220000000800 */
[-C--:B-1----:R-:W-:Y:S04]  /*14290*/  HMMA.16816.F32.BF16 R108, R28, R56.reuse, R108 ;  /* 0x000000381c6c723c */ /* 0x082fe8000004186c */
[----:B------:R-:W-:Y:S04]  /*142a0*/  FADD.FTZ R0, R189, R0 ;  /* 0x00000000bd007221 */ /* 0x000fe80000010000 */
[C---:B------:R-:W-:Y:S01]  /*142b0*/  HMMA.16816.F32.BF16 R112, R40.reuse, R56, R112 ;  /* 0x000000382870723c */ /* 0x040fe20000041870 */
[----:B------:R1:W1:Y:S03]  /*142c0*/  MUFU.EX2 R215, R175 ;  /* 0x000000af00d77308 */ /* 0x0002660000000800 */
[----:B------:R-:W-:Y:S04]  /*142d0*/  FADD.FTZ R0, R228, R0 ;  /* 0x00000000e4007221 */ /* 0x000fe80000010000 */
[-C--:B------:R-:W-:Y:S04]  /*142e0*/  HMMA.16816.F32.BF16 R116, R40, R58.reuse, R116 ;  /* 0x0000003a2874723c */ /* 0x080fe80000041874 */
[----:B---3--:R-:W-:Y:S04]  /*142f0*/  MOV R248, R167 ;  /* 0x000000a700f87202 */ /* 0x008fe80000000f00 */
[C---:B------:R-:W-:Y:S01]  /*14300*/  HMMA.16816.F32.BF16 R120, R28.reuse, R58, R120 ;  /* 0x0000003a1c78723c */ /* 0x040fe20000041878 */
[----:B------:R-:W3:Y:S07]  /*14310*/  LDSM.16.MT88.4 R56, [R223+0xe800] ;  /* 0x00e80000df38783b */ /* 0x000eee0000004200 */
[-C--:B--2---:R-:W-:Y:S01]  /*14320*/  HMMA.16816.F32.BF16 R124, R28, R44.reuse, R124 ;  /* 0x0000002c1c7c723c */ /* 0x084fe2000004187c */
[----:B-1----:R-:W-:Y:S07]  /*14330*/  LDSM.16.MT88.4 R172, [R221+0xd800] ;  /* 0x00d80000ddac783b */ /* 0x002fee0000004200 */
[C---:B------:R-:W-:Y:S08]  /*14340*/  HMMA.16816.F32.BF16 R128, R40.reuse, R44, R128 ;  /* 0x0000002c2880723c */ /* 0x040ff00000041880 */
[-C--:B------:R-:W-:Y:S08]  /*14350*/  HMMA.16816.F32.BF16 R132, R40, R46.reuse, R132 ;  /* 0x0000002e2884723c */ /* 0x080ff00000041884 */
[C---:B------:R-:W-:Y:S01]  /*14360*/  HMMA.16816.F32.BF16 R136, R28.reuse, R46, R136 ;  /* 0x0000002e1c88723c */ /* 0x040fe20000041888 */
[----:B------:R-:W1:Y:S07]  /*14370*/  LDSM.16.MT88.4 R44, [R221+0xd000] ;  /* 0x00d00000dd2c783b */ /* 0x000e6e0000004200 */
[-C--:B---3--:R-:W-:Y:S08]  /*14380*/  HMMA.16816.F32.BF16 R140, R28, R56.reuse, R140 ;  /* 0x000000381c8c723c */ /* 0x088ff0000004188c */
[C---:B------:R-:W-:Y:S08]  /*14390*/  HMMA.16816.F32.BF16 R144, R40.reuse, R56, R144 ;  /* 0x000000382890723c */ /* 0x040ff00000041890 */
[-C--:B------:R-:W-:Y:S07]  /*143a0*/  HMMA.16816.F32.BF16 R148, R40, R58.reuse, R148 ;  /* 0x0000003a2894723c */ /* 0x080fee0000041894 */
[----:B------:R-:W-:Y:S01]  /*143b0*/  FADD.FTZ R40, R191, R153 ;  /* 0x00000099bf287221 */ /* 0x000fe20000010000 */
[----:B------:R-:W-:Y:S01]  /*143c0*/  HMMA.16816.F32.BF16 R24, R28, R58, R24 ;  /* 0x0000003a1c18723c */ /* 0x000fe20000041818 */
[----:B------:R-:W2:Y:S03]  /*143d0*/  LDSM.16.MT88.4 R56, [R223+0xd000] ;  /* 0x00d00000df38783b */ /* 0x000ea60000004200 */
[----:B------:R-:W-:Y:S01]  /*143e0*/  FADD.FTZ R153, R190, R152 ;  /* 0x00000098be997221 */ /* 0x000fe20000010000 */
[----:B------:R-:W-:Y:S01]  /*143f0*/  F2FP.BF16.PACK_AB R41, R206, R204 ;  /* 0x000000ccce29723e */ /* 0x000fe200000010ff */
[----:B------:R-:W-:Y:S01]  /*14400*/  FADD.FTZ R152, R188, R2 ;  /* 0x00000002bc987221 */ /* 0x000fe20000010000 */
[----:B------:R-:W-:Y:S01]  /*14410*/  F2FP.BF16.PACK_AB R30, R164, R207 ;  /* 0x000000cfa41e723e */ /* 0x000fe200000010ff */
[----:B------:R-:W-:Y:S01]  /*14420*/  FADD.FTZ R2, R230, R40 ;  /* 0x00000028e6027221 */ /* 0x000fe20000010000 */
[----:B------:R-:W-:Y:S01]  /*14430*/  F2FP.BF16.PACK_AB R28, R201, R202 ;  /* 0x000000cac91c723e */ /* 0x000fe200000010ff */
[----:B------:R-:W-:Y:S02]  /*14440*/  LDSM.16.MT88.4 R188, [R222+0xd800] ;  /* 0x00d80000debc783b */ /* 0x000fe40000004200 */
[----:B------:R-:W-:Y:S02]  /*14450*/  F2FP.BF16.PACK_AB R29, R200, R203 ;  /* 0x000000cbc81d723e */ /* 0x000fe400000010ff */
[----:B------:R-:W-:Y:S02]  /*14460*/  F2FP.BF16.PACK_AB R31, R167, R165 ;  /* 0x000000a5a71f723e */ /* 0x000fe400000010ff */
[----:B------:R-:W-:Y:S02]  /*14470*/  F2FP.BF16.PACK_AB R40, R168, R169 ;  /* 0x000000a9a828723e */ /* 0x000fe400000010ff */
[----:B------:R-:W-:Y:S01]  /*14480*/  LDSM.16.MT88.4 R204, [R224+0xf800] ;  /* 0x00f80000e0cc783b */ /* 0x000fe20000004200 */
[----:B------:R-:W-:Y:S02]  /*14490*/  F2FP.BF16.PACK_AB R42, R252, R170 ;  /* 0x000000aafc2a723e */ /* 0x000fe400000010ff */
[-C--:B-1----:R-:W-:Y:S03]  /*144a0*/  HMMA.16816.F32.BF16 R4, R28, R44.reuse, R4 ;  /* 0x0000002c1c04723c */ /* 0x082fe60000041804 */
[----:B------:R-:W-:Y:S02]  /*144b0*/  F2FP.BF16.PACK_AB R43, R243, R251 ;  /* 0x000000fbf32b723e */ /* 0x000fe400000010ff */
[----:B------:R1:W5:Y:S01]  /*144c0*/  LDL.LU R230, [R1+0xec] ;  /* 0x0000ec0001e67983 */ /* 0x0003620000300800 */
[----:B------:R-:W-:Y:S02]  /*144d0*/  F2FP.BF16.PACK_AB R202, R242, R219 ;  /* 0x000000dbf2ca723e */ /* 0x000fe400000010ff */
[----:B------:R-:W-:Y:S02]  /*144e0*/  F2FP.BF16.PACK_AB R203, R241, R240 ;  /* 0x000000f0f1cb723e */ /* 0x000fe400000010ff */
[C---:B------:R-:W-:Y:S08]  /*144f0*/  HMMA.16816.F32.BF16 R8, R40.reuse, R44, R8 ;  /* 0x0000002c2808723c */ /* 0x040ff00000041808 */
[-C--:B------:R-:W-:Y:S08]  /*14500*/  HMMA.16816.F32.BF16 R12, R40, R46.reuse, R12 ;  /* 0x0000002e280c723c */ /* 0x080ff0000004180c */
[C---:B------:R-:W-:Y:S01]  /*14510*/  HMMA.16816.F32.BF16 R16, R28.reuse, R46, R16 ;  /* 0x0000002e1c10723c */ /* 0x040fe20000041810 */
[----:B------:R-:W3:Y:S07]  /*14520*/  LDSM.16.MT88.4 R44, [R221+0xf000] ;  /* 0x00f00000dd2c783b */ /* 0x000eee0000004200 */
[-C--:B------:R-:W-:Y:S08]  /*14530*/  HMMA.16816.F32.BF16 R20, R28, R60.reuse, R20 ;  /* 0x0000003c1c14723c */ /* 0x080ff00000041814 */
[C---:B------:R-:W-:Y:S08]  /*14540*/  HMMA.16816.F32.BF16 R32, R40.reuse, R60, R32 ;  /* 0x0000003c2820723c */ /* 0x040ff00000041820 */
[-C--:B------:R-:W-:Y:S08]  /*14550*/  HMMA.16816.F32.BF16 R36, R40, R62.reuse, R36 ;  /* 0x0000003e2824723c */ /* 0x080ff00000041824 */
[C---:B------:R-:W-:Y:S01]  /*14560*/  HMMA.16816.F32.BF16 R48, R28.reuse, R62, R48 ;  /* 0x0000003e1c30723c */ /* 0x040fe20000041830 */
[----:B------:R-:W1:Y:S07]  /*14570*/  LDSM.16.MT88.4 R60, [R222+0xf000] ;  /* 0x00f00000de3c783b */ /* 0x000e6e0000004200 */
[-C--:B------:R-:W-:Y:S08]  /*14580*/  HMMA.16816.F32.BF16 R52, R28, R160.reuse, R52 ;  /* 0x000000a01c34723c */ /* 0x080ff00000041834 */
        /* <DEDUP_REMOVED lines=9> */
[-C--:B---3--:R-:W-:Y:S08]  /*14620*/  HMMA.16816.F32.BF16 R92, R28, R44.reuse, R92 ;  /* 0x0000002c1c5c723c */ /* 0x088ff0000004185c */
[C---:B------:R-:W-:Y:S07]  /*14630*/  HMMA.16816.F32.BF16 R96, R40.reuse, R44, R96 ;  /* 0x0000002c2860723c */ /* 0x040fee0000041860 */
[----:B------:R-:W-:Y:S01]  /*14640*/  FADD.FTZ R45, R229, R153 ;  /* 0x00000099e52d7221 */ /* 0x000fe20000010000 */
[-C--:B------:R-:W-:Y:S01]  /*14650*/  HMMA.16816.F32.BF16 R100, R40, R46.reuse, R100 ;  /* 0x0000002e2864723c */ /* 0x080fe20000041864 */
[----:B------:R3:W5:Y:S03]  /*14660*/  LDL.LU R229, [R1+0xe8] ;  /* 0x0000e80001e57983 */ /* 0x0007660000300800 */
[----:B------:R-:W-:Y:S01]  /*14670*/  FADD.FTZ R44, R227, R152 ;  /* 0x00000098e32c7221 */ /* 0x000fe20000010000 */
[----:B------:R3:W5:Y:S01]  /*14680*/  LDL.LU R228, [R1+0xe4] ;  /* 0x0000e40001e47983 */ /* 0x0007620000300800 */
[----:B------:R-:W-:Y:S02]  /*14690*/  FADD.FTZ R45, R225, R45 ;  /* 0x0000002de12d7221 */ /* 0x000fe40000010000 */
[C---:B------:R-:W-:Y:S01]  /*146a0*/  HMMA.16816.F32.BF16 R104, R28.reuse, R46, R104 ;  /* 0x0000002e1c68723c */ /* 0x040fe20000041868 */
[----:B------:R3:W5:Y:S03]  /*146b0*/  LDL.LU R227, [R1+0xe0] ;  /* 0x0000e00001e37983 */ /* 0x0007660000300800 */
[----:B------:R-:W-:Y:S04]  /*146c0*/  FADD.FTZ R157, R182, R45 ;  /* 0x0000002db69d7221 */ /* 0x000fe80000010000 */
[-C--:B-1----:R-:W-:Y:S08]  /*146d0*/  HMMA.16816.F32.BF16 R108, R28, R60.reuse, R108 ;  /* 0x0000003c1c6c723c */ /* 0x082ff0000004186c */
[C---:B------:R-:W-:Y:S07]  /*146e0*/  HMMA.16816.F32.BF16 R112, R40.reuse, R60, R112 ;  /* 0x0000003c2870723c */ /* 0x040fee0000041870 */
[----:B------:R-:W-:Y:S01]  /*146f0*/  FADD.FTZ R60, R226, R2 ;  /* 0x00000002e23c7221 */ /* 0x000fe20000010000 */
[-C--:B------:R-:W-:Y:S01]  /*14700*/  HMMA.16816.F32.BF16 R116, R40, R62.reuse, R116 ;  /* 0x0000003e2874723c */ /* 0x080fe20000041874 */
[----:B------:R3:W5:Y:S03]  /*14710*/  LDL.LU R226, [R1+0xdc] ;  /* 0x0000dc0001e27983 */ /* 0x0007660000300800 */
[----:B------:R-:W-:Y:S01]  /*14720*/  FADD.FTZ R2, R220, R0 ;  /* 0x00000000dc027221 */ /* 0x000fe20000010000 */
[----:B------:R3:W5:Y:S01]  /*14730*/  LDL.LU R225, [R1+0xd8] ;  /* 0x0000d80001e17983 */ /* 0x0007620000300800 */
[----:B------:R-:W-:Y:S01]  /*14740*/  FADD.FTZ R0, R184, R44 ;  /* 0x0000002cb8007221 */ /* 0x000fe20000010000 */
[----:B------:R-:W-:Y:S01]  /*14750*/  MOV R184, R201 ;  /* 0x000000c900b87202 */ /* 0x000fe20000000f00 */
[C---:B------:R-:W-:Y:S01]  /*14760*/  HMMA.16816.F32.BF16 R120, R28.reuse, R62, R120 ;  /* 0x0000003e1c78723c */ /* 0x040fe20000041878 */
[----:B------:R-:W-:Y:S03]  /*14770*/  LDSM.16.MT88.4 R44, [R223+0xd800] ;  /* 0x00d80000df2c783b */ /* 0x000fe60000004200 */
[----:B------:R-:W-:Y:S01]  /*14780*/  FADD.FTZ R60, R183, R60 ;  /* 0x0000003cb73c7221 */ /* 0x000fe20000010000 */
[----:B------:R-:W-:Y:S01]  /*14790*/  F2FP.BF16.PACK_AB R201, R218, R216 ;  /* 0x000000d8dac9723e */ /* 0x000fe200000010ff */
[----:B------:R-:W-:Y:S01]  /*147a0*/  FADD.FTZ R153, R181, R2 ;  /* 0x00000002b5997221 */ /* 0x000fe20000010000 */
[----:B------:R-:W-:Y:S01]  /*147b0*/  MOV R183, R200 ;  /* 0x000000c800b77202 */ /* 0x000fe20000000f00 */
[-C--:B------:R-:W-:Y:S01]  /*147c0*/  HMMA.16816.F32.BF16 R124, R28, R160.reuse, R124 ;  /* 0x000000a01c7c723c */ /* 0x080fe2000004187c */
[----:B------:R3:W5:Y:S03]  /*147d0*/  LDL.LU R220, [R1+0xd4] ;  /* 0x0000d40001dc7983 */ /* 0x0007660000300800 */
[----:B------:R-:W-:Y:S01]  /*147e0*/  FADD.FTZ R152, R186, R60 ;  /* 0x0000003cba987221 */ /* 0x000fe20000010000 */
[----:B----4-:R-:W-:Y:S01]  /*147f0*/  F2FP.BF16.PACK_AB R200, R217, R214 ;  /* 0x000000d6d9c8723e */ /* 0x010fe200000010ff */
[----:B------:R-:W-:Y:S01]  /*14800*/  LDSM.16.MT88.4 R60, [R222+0xf800] ;  /* 0x00f80000de3c783b */ /* 0x000fe20000004200 */
[----:B------:R-:W-:Y:S01]  /*14810*/  FADD.FTZ R158, R185, R0 ;  /* 0x00000000b99e7221 */ /* 0x000fe20000010000 */
[C---:B------:R-:W-:Y:S04]  /*14820*/  HMMA.16816.F32.BF16 R128, R40.reuse, R160, R128 ;  /* 0x000000a02880723c */ /* 0x040fe80000041880 */
[----:B------:R-:W-:Y:S02]  /*14830*/  MOV R2, R193 ;  /* 0x000000c100027202 */ /* 0x000fe40000000f00 */
[----:B------:R-:W-:Y:S02]  /*14840*/  MOV R0, R192 ;  /* 0x000000c000007202 */ /* 0x000fe40000000f00 */
[-C--:B------:R-:W-:Y:S04]  /*14850*/  HMMA.16816.F32.BF16 R132, R40, R162.reuse, R132 ;  /* 0x000000a22884723c */ /* 0x080fe80000041884 */
[----:B------:R-:W-:Y:S01]  /*14860*/  FADD.FTZ R2, R2, R157 ;  /* 0x0000009d02027221 */ /* 0x000fe20000010000 */
[----:B------:R-:W-:Y:S01]  /*14870*/  MOV R157, R155 ;  /* 0x0000009b009d7202 */ /* 0x000fe20000000f00 */
[----:B------:R-:W-:Y:S02]  /*14880*/  FADD.FTZ R0, R0, R153 ;  /* 0x0000009900007221 */ /* 0x000fe40000010000 */
[C---:B------:R-:W-:Y:S08]  /*14890*/  HMMA.16816.F32.BF16 R136, R28.reuse, R162, R136 ;  /* 0x000000a21c88723c */ /* 0x040ff00000041888 */
[-C--:B--2---:R-:W-:Y:S08]  /*148a0*/  HMMA.16816.F32.BF16 R140, R28, R56.reuse, R140 ;  /* 0x000000381c8c723c */ /* 0x084ff0000004188c */
[C---:B------:R-:W-:Y:S08]  /*148b0*/  HMMA.16816.F32.BF16 R144, R40.reuse, R56, R144 ;  /* 0x000000382890723c */ /* 0x040ff00000041890 */
[-C--:B------:R-:W-:Y:S01]  /*148c0*/  HMMA.16816.F32.BF16 R148, R40, R58.reuse, R148 ;  /* 0x0000003a2894723c */ /* 0x080fe20000041894 */
[----:B------:R-:W1:Y:S07]  /*148d0*/  LDSM.16.MT88.4 R40, [R224+0xd800] ;  /* 0x00d80000e028783b */ /* 0x000e6e0000004200 */
[----:B------:R-:W-:Y:S01]  /*148e0*/  HMMA.16816.F32.BF16 R24, R28, R58, R24 ;  /* 0x0000003a1c18723c */ /* 0x000fe20000041818 */
[----:B------:R-:W2:Y:S06]  /*148f0*/  LDSM.16.MT88.4 R56, [R221+0xf800] ;  /* 0x00f80000dd38783b */ /* 0x000eac0000004200 */
[----:B------:R-:W-:Y:S01]  /*14900*/  F2FP.BF16.PACK_AB R28, R213, R215 ;  /* 0x000000d7d51c723e */ /* 0x000fe200000010ff */
[-C--:B------:R-:W-:Y:S01]  /*14910*/  HMMA.16816.F32.BF16 R164, R200, R172.reuse, R4 ;  /* 0x000000acc8a4723c */ /* 0x080fe20000041804 */
[----:B------:R-:W4:Y:S04]  /*14920*/  LDSM.16.MT88.4 R4, [R223+0xf800] ;  /* 0x00f80000df04783b */ /* 0x000f280000004200 */
[----:B------:R-:W-:Y:S02]  /*14930*/  F2FP.BF16.PACK_AB R29, R211, R212 ;  /* 0x000000d4d31d723e */ /* 0x000fe400000010ff */
[----:B------:R-:W-:Y:S02]  /*14940*/  F2FP.BF16.PACK_AB R30, R209, R210 ;  /* 0x000000d2d11e723e */ /* 0x000fe400000010ff */
[----:B------:R-:W-:Y:S07]  /*14950*/  F2FP.BF16.PACK_AB R31, R159, R208 ;  /* 0x000000d09f1f723e */ /* 0x000fee00000010ff */
[C---:B------:R-:W-:Y:S07]  /*14960*/  HMMA.16816.F32.BF16 R160, R28.reuse, R172, R8 ;  /* 0x000000ac1ca0723c */ /* 0x040fee0000041808 */
[----:B------:R-:W-:Y:S01]  /*14970*/  MOV R8, R197 ;  /* 0x000000c500087202 */ /* 0x000fe20000000f00 */
[-C--:B------:R-:W-:Y:S04]  /*14980*/  HMMA.16816.F32.BF16 R168, R28, R174.reuse, R12 ;  /* 0x000000ae1ca8723c */ /* 0x080fe8000004180c */
[----:B------:R-:W-:Y:S01]  /*14990*/  MOV R9, R177 ;  /* 0x000000b100097202 */ /* 0x000fe20000000f00 */
[----:B------:R-:W-:Y:S01]  /*149a0*/  FADD.FTZ R8, R8, R152 ;  /* 0x0000009808087221 */ /* 0x000fe20000010000 */
[----:B------:R-:W-:Y:S02]  /*149b0*/  MOV R10, R195 ;  /* 0x000000c3000a7202 */ /* 0x000fe40000000f00 */
[C---:B------:R-:W-:Y:S04]  /*149c0*/  HMMA.16816.F32.BF16 R172, R200.reuse, R174, R16 ;  /* 0x000000aec8ac723c */ /* 0x040fe80000041810 */
[----:B------:R-:W-:Y:S02]  /*149d0*/  MOV R15, R183 ;  /* 0x000000b7000f7202 */ /* 0x000fe40000000f00 */
[----:B------:R-:W-:Y:S02]  /*149e0*/  MOV R13, R180 ;  /* 0x000000b4000d7202 */ /* 0x000fe40000000f00 */
[-C--:B------:R-:W-:Y:S04]  /*149f0*/  HMMA.16816.F32.BF16 R180, R200, R188.reuse, R20 ;  /* 0x000000bcc8b4723c */ /* 0x080fe80000041814 */
[----:B------:R-:W-:Y:S02]  /*14a00*/  MOV R19, R179 ;  /* 0x000000b300137202 */ /* 0x000fe40000000f00 */
[----:B------:R-:W-:Y:S02]  /*14a10*/  MOV R18, R178 ;  /* 0x000000b200127202 */ /* 0x000fe40000000f00 */
[----:B------:R-:W-:Y:S02]  /*14a20*/  MOV R17, R176 ;  /* 0x000000b000117202 */ /* 0x000fe40000000f00 */
[C---:B------:R-:W-:Y:S04]  /*14a30*/  HMMA.16816.F32.BF16 R176, R28.reuse, R188, R32 ;  /* 0x000000bc1cb0723c */ /* 0x040fe80000041820 */
[----:B------:R-:W-:Y:S02]  /*14a40*/  MOV R14, R184 ;  /* 0x000000b8000e7202 */ /* 0x000fe40000000f00 */
[----:B------:R-:W-:Y:S02]  /*14a50*/  MOV R23, R187 ;  /* 0x000000bb00177202 */ /* 0x000fe40000000f00 */
[-C--:B------:R-:W-:Y:S04]  /*14a60*/  HMMA.16816.F32.BF16 R184, R28, R190.reuse, R36 ;  /* 0x000000be1cb8723c */ /* 0x080fe80000041824 */
[----:B------:R-:W-:Y:S01]  /*14a70*/  MOV R12, R199 ;  /* 0x000000c7000c7202 */ /* 0x000fe20000000f00 */
[----:B------:R-:W-:Y:S01]  /*14a80*/  FADD.FTZ R0, R23, R0 ;  /* 0x0000000017007221 */ /* 0x000fe20000010000 */
[----:B------:R-:W-:Y:S02]  /*14a90*/  MOV R16, R198 ;  /* 0x000000c600107202 */ /* 0x000fe40000000f00 */
[C---:B------:R-:W-:Y:S04]  /*14aa0*/  HMMA.16816.F32.BF16 R188, R200.reuse, R190, R48 ;  /* 0x000000bec8bc723c */ /* 0x040fe80000041830 */
[----:B------:R-:W-:Y:S01]  /*14ab0*/  MOV R22, R196 ;  /* 0x000000c400167202 */ /* 0x000fe20000000f00 */
[----:B------:R-:W-:Y:S01]  /*14ac0*/  FADD.FTZ R9, R9, R0 ;  /* 0x0000000009097221 */ /* 0x000fe20000010000 */
[----:B------:R-:W-:Y:S01]  /*14ad0*/  MOV R11, R194 ;  /* 0x000000c2000b7202 */ /* 0x000fe20000000f00 */
[----:B------:R-:W-:Y:S01]  /*14ae0*/  FADD.FTZ R12, R12, R158 ;  /* 0x0000009e0c0c7221 */ /* 0x000fe20000010000 */
[-C--:B-1----:R-:W-:Y:S04]  /*14af0*/  HMMA.16816.F32.BF16 R196, R200, R40.reuse, R52 ;  /* 0x00000028c8c4723c */ /* 0x082fe80000041834 */
[----:B------:R-:W-:Y:S01]  /*14b00*/  FADD.FTZ R2, R22, R2 ;  /* 0x0000000216027221 */ /* 0x000fe20000010000 */
[----:B------:R-:W-:Y:S01]  /*14b10*/  MOV R152, R156 ;  /* 0x0000009c00987202 */ /* 0x000fe20000000f00 */
[----:B------:R-:W-:Y:S01]  /*14b20*/  FADD.FTZ R12, R16, R12 ;  /* 0x0000000c100c7221 */ /* 0x000fe20000010000 */
        /* <DEDUP_REMOVED lines=22> */
[-C--:B--2---:R-:W-:Y:S04]  /*14c90*/  HMMA.16816.F32.BF16 R92, R200, R56.reuse, R92 ;  /* 0x00000038c85c723c */ /* 0x084fe8000004185c */
[----:B------:R-:W-:Y:S04]  /*14ca0*/  FADD.FTZ R9, R216, R9 ;  /* 0x00000009d8097221 */ /* 0x000fe80000010000 */
        /* <DEDUP_REMOVED lines=11> */
[-C--:B----4-:R-:W-:Y:S08]  /*14d60*/  HMMA.16816.F32.BF16 R140, R200, R4.reuse, R140 ;  /* 0x00000004c88c723c */ /* 0x090ff0000004188c */
        /* <DEDUP_REMOVED lines=17> */
[----:B------:R3:W-:Y:S01]  /*14e80*/  STL [R1+0x4], R6 ;  /* 0x0000040601007387 */ /* 0x0007e20000100800 */
[----:B------:R-:W-:Y:S02]  /*14e90*/  FADD.FTZ R2, R210, R0 ;  /* 0x00000000d2027221 */ /* 0x000fe40000010000 */
[----:B------:R-:W-:Y:S02]  /*14ea0*/  FADD.FTZ R0, R208, R4 ;  /* 0x00000004d0007221 */ /* 0x000fe40000010000 */
[----:B------:R-:W-:Y:S02]  /*14eb0*/  FADD.FTZ R4, R241, R5 ;  /* 0x00000005f1047221 */ /* 0x000fe40000010000 */
[----:B------:R-:W-:Y:S02]  /*14ec0*/  FADD.FTZ R2, R209, R2 ;  /* 0x00000002d1027221 */ /* 0x000fe40000010000 */
[----:B------:R-:W-:Y:S01]  /*14ed0*/  FADD.FTZ R0, R159, R0 ;  /* 0x000000009f007221 */ /* 0x000fe20000010000 */
[----:B------:R3:W-:Y:S01]  /*14ee0*/  STL [R1+0x8], R4 ;  /* 0x0000080401007387 */ /* 0x0007e20000100800 */
[----:B------:R-:W-:Y:S03]  /*14ef0*/  MOV R159, R3 ;  /* 0x00000003009f7202 */ /* 0x000fe60000000f00 */
[----:B------:R3:W-:Y:S04]  /*14f00*/  STL [R1+0xc], R2 ;  /* 0x00000c0201007387 */ /* 0x0007e80000100800 */
[----:B------:R3:W-:Y:S02]  /*14f10*/  STL [R1+0x58], R0 ;  /* 0x0000580001007387 */ /* 0x0007e40000100800 */
[----:B---3-5:R-:W-:-:S05]  /*14f20*/  @P0 BRA `(.L_x_35) ;  /* 0xffffc7c000000947 */ /* 0x028fca000383ffff */
.L_x_34:
[----:B---3--:R-:W2:Y:S01]  /*14f30*/  LDL.LU R2, [R1+0x4] ;  /* 0x0000040001027983 */ /* 0x008ea20000300800 */
[----:B------:R-:W1:Y:S01]  /*14f40*/  S2UR UR6, SR_CTAID.Y ;  /* 0x00000000000679c3 */ /* 0x000e620000002600 */
[----:B------:R-:W-:-:S02]  /*14f50*/  UISETP.NE.AND UP0, UPT, UR9, -0x1, UPT ;  /* 0xffffffff0900788c */ /* 0x000fc4000bf05270 */
[----:B------:R-:W3:Y:S01]  /*14f60*/  LDL.LU R9, [R1+0x8] ;  /* 0x0000080001097983 */ /* 0x000ee20000300800 */
[----:B------:R-:W-:-:S03]  /*14f70*/  ULDC.64 UR4, c[0x0][0x1e8] ;  /* 0x00007a0000047ab9 */ /* 0x000fc60000000a00 */
[----:B------:R-:W4:Y:S04]  /*14f80*/  LDL.LU R8, [R1+0xc] ;  /* 0x00000c0001087983 */ /* 0x000f280000300800 */
[----:B------:R-:W4:Y:S01]  /*14f90*/  LDL.LU R7, [R1+0x58] ;  /* 0x0000580001077983 */ /* 0x000f220000300800 */
[----:B------:R-:W-:Y:S01]  /*14fa0*/  @UP0 UIMAD.WIDE.U32 UR14, UR9, UR4, URZ ;  /* 0x00000004090e02a5 */ /* 0x000fe2000f8e003f */
[----:B------:R-:W1:Y:S01]  /*14fb0*/  S2UR UR11, SR_CTAID.X ;  /* 0x00000000000b79c3 */ /* 0x000e620000002500 */
[----:B------:R-:W-:Y:S01]  /*14fc0*/  ULDC UR8, c[0x0][0x214] ;  /* 0x0000850000087ab9 */ /* 0x000fe20000000800 */
[----:B------:R-:W-:Y:S01]  /*14fd0*/  BSSY B0, `(.L_x_38) ;  /* 0x00001ae000007945 */ /* 0x000fe20003800000 */
[----:B------:R-:W-:Y:S02]  /*14fe0*/  @UP0 UIMAD UR7, UR9, UR5, UR15 ;  /* 0x00000005090702a4 */ /* 0x000fe4000f8e020f */
[----:B------:R-:W-:-:S02]  /*14ff0*/  UMOV UR24, URZ ;  /* 0x0000003f00187c82 */ /* 0x000fc40008000000 */
[----:B------:R-:W-:Y:S01]  /*15000*/  ULDC.64 UR4, c[0x0][0x1e0] ;  /* 0x0000780000047ab9 */ /* 0x000fe20000000a00 */
[----:B------:R-:W1:Y:S01]  /*15010*/  S2UR UR12, SR_CTAID.Z ;  /* 0x00000000000c79c3 */ /* 0x000e620000002700 */
[----:B------:R-:W-:Y:S02]  /*15020*/  UMOV UR25, URZ ;  /* 0x0000003f00197c82 */ /* 0x000fe40008000000 */
[----:B-1----:R-:W-:Y:S02]  /*15030*/  @!UP0 USHF.R.S32.HI UR13, URZ, 0x1f, UR6 ;  /* 0x0000001f3f0d8899 */ /* 0x002fe40008011406 */
[----:B------:R-:W-:Y:S02]  /*15040*/  @!UP0 UIMAD.WIDE.U32 UR22, UR6, UR4, URZ ;  /* 0x00000004061682a5 */ /* 0x000fe4000f8e003f */
[----:B------:R-:W-:-:S03]  /*15050*/  @!UP0 UIMAD UR13, UR13, UR4, URZ ;  /* 0x000000040d0d82a4 */ /* 0x000fc6000f8e023f */
[----:B------:R-:W-:Y:S02]  /*15060*/  ULDC.U8 UR4, c[0x0][0x329] ;  /* 0x0000ca4000047ab9 */ /* 0x000fe40000000000 */
[----:B------:R-:W-:Y:S02]  /*15070*/  UISETP.NE.AND UP1, UPT, UR4, URZ, UPT ;  /* 0x0000003f0400728c */ /* 0x000fe4000bf25270 */
[----:B------:R-:W-:Y:S02]  /*15080*/  @!UP0 UIMAD UR13, UR6, UR5, UR13 ;  /* 0x00000005060d82a4 */ /* 0x000fe4000f8e020d */
[----:B------:R-:W-:Y:S02]  /*15090*/  @!UP0 UMOV UR14, UR22 ;  /* 0x00000016000e8c82 */ /* 0x000fe40008000000 */
[----:B------:R-:W-:Y:S02]  /*150a0*/  ULDC.U8 UR5, c[0x0][0x328] ;  /* 0x0000ca0000057ab9 */ /* 0x000fe40000000000 */
[----:B------:R-:W-:-:S02]  /*150b0*/  UISETP.NE.AND UP2, UPT, UR5, URZ, UPT ;  /* 0x0000003f0500728c */ /* 0x000fc4000bf45270 */
[----:B------:R-:W-:Y:S02]  /*150c0*/  @!UP0 UIADD3 UR7, UR23, UR13, URZ ;  /* 0x0000000d17078290 */ /* 0x000fe4000fffe03f */
[----:B------:R-:W-:Y:S02]  /*150d0*/  UISETP.NE.OR UP3, UPT, UR4, URZ, !UP2 ;  /* 0x0000003f0400728c */ /* 0x000fe4000d765670 */
[----:B------:R-:W-:Y:S02]  /*150e0*/  @UP1 ULDC UR15, c[0x0][0x210] ;  /* 0x00008400000f1ab9 */ /* 0x000fe40000000800 */
[----:B------:R-:W-:Y:S02]  /*150f0*/  ULDC UR5, c[0x0][0x234] ;  /* 0x00008d0000057ab9 */ /* 0x000fe40000000800 */
[----:B------:R-:W-:Y:S02]  /*15100*/  @UP1 UIMAD UR15, UR15, UR8, URZ ;  /* 0x000000080f0f12a4 */ /* 0x000fe4000f8e023f */
[----:B------:R-:W-:-:S02]  /*15110*/  @!UP1 USEL UR15, UR8, UR5, !UP2 ;  /* 0x00000005080f9287 */ /* 0x000fc4000d000000 */
[----:B------:R-:W-:Y:S02]  /*15120*/  ULDC UR4, c[0x0][0x1c0] ;  /* 0x0000700000047ab9 */ /* 0x000fe40000000800 */
[----:B------:R-:W-:Y:S02]  /*15130*/  @UP1 UMOV UR18, 0x1 ;  /* 0x0000000100121882 */ /* 0x000fe40000000000 */
[----:B------:R-:W-:Y:S02]  /*15140*/  @!UP1 UIMAD UR18, UR15, UR4, URZ ;  /* 0x000000040f1292a4 */ /* 0x000fe4000f8e023f */
[----:B------:R-:W-:Y:S02]  /*15150*/  @!UP3 UIMAD UR20, UR6, UR8, URZ ;  /* 0x000000080614b2a4 */ /* 0x000fe4000f8e023f */
[----:B------:R-:W-:Y:S02]  /*15160*/  @UP1 ULDC UR19, c[0x0][0x210] ;  /* 0x0000840000131ab9 */ /* 0x000fe40000000800 */
[----:B------:R-:W-:-:S02]  /*15170*/  UIMAD UR4, UR6, UR18, URZ ;  /* 0x00000012060472a4 */ /* 0x000fc4000f8e023f */
[----:B------:R-:W-:Y:S02]  /*15180*/  @!UP1 UMOV UR19, 0x1 ;  /* 0x0000000100139882 */ /* 0x000fe40000000000 */
[----:B------:R-:W-:Y:S02]  /*15190*/  @!UP3 USEL UR20, UR20, UR9, !UP0 ;  /* 0x000000091414b287 */ /* 0x000fe4000c000000 */
[----:B------:R-:W-:Y:S02]  /*151a0*/  UIMAD UR11, UR11, UR19, URZ ;  /* 0x000000130b0b72a4 */ /* 0x000fe4000f8e023f */
[----:B------:R-:W-:Y:S02]  /*151b0*/  USEL UR4, UR4, URZ, UP3 ;  /* 0x0000003f04047287 */ /* 0x000fe40009800000 */
[----:B------:R-:W-:Y:S02]  /*151c0*/  USHF.L.U32 UR11, UR11, 0x7, URZ ;  /* 0x000000070b0b7899 */ /* 0x000fe4000800063f */
[----:B------:R-:W-:-:S02]  /*151d0*/  UIMAD UR15, UR12, UR15, UR4 ;  /* 0x0000000f0c0f72a4 */ /* 0x000fc4000f8e0204 */
[----:B------:R-:W-:Y:S02]  /*151e0*/  @!UP3 UMOV UR24, UR20 ;  /* 0x000000140018bc82 */ /* 0x000fe40008000000 */
[----:B------:R-:W-:Y:S02]  /*151f0*/  USHF.R.S32.HI UR4, URZ, 0x1f, UR11 ;  /* 0x0000001f3f047899 */ /* 0x000fe4000801140b */
[----:B------:R-:W-:Y:S02]  /*15200*/  @!UP3 USHF.R.S32.HI UR25, URZ, 0x1f, UR20 ;  /* 0x0000001f3f19b899 */ /* 0x000fe40008011414 */
[----:B------:R-:W-:Y:S02]  /*15210*/  USHF.R.S32.HI UR5, URZ, 0x1f, UR15 ;  /* 0x0000001f3f057899 */ /* 0x000fe4000801140f */
[----:B------:R-:W-:-:S04]  /*15220*/  UIADD3 UR11, UP2, UP1, UR11, UR24, UR15 ;  /* 0x000000180b0b7290 */ /* 0x000fc8000f95e00f */
[----:B------:R-:W-:Y:S01]  /*15230*/  UIADD3.X UR4, UR4, UR25, UR5, UP2, UP1 ;  /* 0x0000001904047290 */ /* 0x000fe200097e2405 */
[----:B--2---:R-:W1:Y:S04]  /*15240*/  SHFL.BFLY PT, R0, R2, 0x2, 0x1f ;  /* 0x0c401f0002007f89 */ /* 0x004e6800000e0000 */
[----:B---3--:R-:W2:Y:S04]  /*15250*/  SHFL.BFLY PT, R4, R9, 0x2, 0x1f ;  /* 0x0c401f0009047f89 */ /* 0x008ea800000e0000 */
[----:B----4-:R-:W3:Y:S04]  /*15260*/  SHFL.BFLY PT, R5, R8, 0x2, 0x1f ;  /* 0x0c401f0008057f89 */ /* 0x010ee800000e0000 */
[----:B------:R-:W-:Y:S01]  /*15270*/  SHFL.BFLY PT, R6, R7, 0x2, 0x1f ;  /* 0x0c401f0007067f89 */ /* 0x000fe200000e0000 */
[----:B-1----:R-:W-:-:S02]  /*15280*/  FADD.FTZ R0, R0, R2 ;  /* 0x0000000200007221 */ /* 0x002fc40000010000 */
[----:B--2---:R-:W-:-:S03]  /*15290*/  FADD.FTZ R4, R4, R9 ;  /* 0x0000000904047221 */ /* 0x004fc60000010000 */
[----:B------:R-:W1:Y:S01]  /*152a0*/  SHFL.BFLY PT, R2, R0, 0x1, 0x1f ;  /* 0x0c201f0000027f89 */ /* 0x000e6200000e0000 */
[----:B---3--:R-:W-:-:S03]  /*152b0*/  FADD.FTZ R5, R5, R8 ;  /* 0x0000000805057221 */ /* 0x008fc60000010000 */
[----:B------:R-:W2:Y:S01]  /*152c0*/  SHFL.BFLY PT, R152, R4, 0x1, 0x1f ;  /* 0x0c201f0004987f89 */ /* 0x000ea200000e0000 */
[----:B-1----:R-:W-:Y:S01]  /*152d0*/  FADD.FTZ R153, R0, R2 ;  /* 0x0000000200997221 */ /* 0x002fe20000010000 */
[----:B------:R-:W-:Y:S01]  /*152e0*/  MOV R0, 0x3f800000 ;  /* 0x3f80000000007802 */ /* 0x000fe20000000f00 */
[----:B------:R-:W-:Y:S02]  /*152f0*/  FADD.FTZ R2, R6, R7 ;  /* 0x0000000706027221 */ /* 0x000fe40000010000 */
[----:B------:R-:W1:Y:S01]  /*15300*/  SHFL.BFLY PT, R7, R5, 0x1, 0x1f ;  /* 0x0c201f0005077f89 */ /* 0x000e6200000e0000 */
[----:B------:R-:W-:Y:S01]  /*15310*/  FSETP.NE.FTZ.AND P5, PT, R153, RZ, PT ;  /* 0x000000ff9900720b */ /* 0x000fe20003fb5000 */
[----:B--2---:R-:W-:Y:S01]  /*15320*/  FADD.FTZ R152, R4, R152 ;  /* 0x0000009804987221 */ /* 0x004fe20000010000 */
[----:B------:R-:W-:Y:S01]  /*15330*/  MOV R4, 0x3f800000 ;  /* 0x3f80000000047802 */ /* 0x000fe20000000f00 */
[----:B------:R-:W2:Y:S03]  /*15340*/  SHFL.BFLY PT, R6, R2, 0x1, 0x1f ;  /* 0x0c201f0002067f89 */ /* 0x000ea600000e0000 */
[----:B------:R-:W-:-:S07]  /*15350*/  FSETP.NE.FTZ.AND P4, PT, R152, RZ, PT ;  /* 0x000000ff9800720b */ /* 0x000fce0003f95000 */
[----:B------:R-:W3:Y:S08]  /*15360*/  @P5 MUFU.RCP R0, R153 ;  /* 0x0000009900005308 */ /* 0x000ef00000001000 */
[----:B------:R-:W-:Y:S01]  /*15370*/  @P4 MUFU.RCP R4, R152 ;  /* 0x0000009800044308 */ /* 0x000fe20000001000 */
[----:B-1----:R-:W-:Y:S02]  /*15380*/  FADD.FTZ R158, R5, R7 ;  /* 0x00000007059e7221 */ /* 0x002fe40000010000 */
[----:B--2---:R-:W-:-:S03]  /*15390*/  FADD.FTZ R157, R2, R6 ;  /* 0x00000006029d7221 */ /* 0x004fc60000010000 */
[----:B------:R-:W-:Y:S01]  /*153a0*/  FSETP.NE.FTZ.AND P3, PT, R158, RZ, PT ;  /* 0x000000ff9e00720b */ /* 0x000fe20003f75000 */
[C---:B---3--:R-:W-:Y:S01]  /*153b0*/  FMUL.FTZ R62, R0.reuse, R89 ;  /* 0x00000059003e7220 */ /* 0x048fe20000410000 */
[----:B------:R-:W-:Y:S01]  /*153c0*/  MOV R2, 0x3f800000 ;  /* 0x3f80000000027802 */ /* 0x000fe20000000f00 */
[C---:B------:R-:W-:Y:S01]  /*153d0*/  FMUL.FTZ R164, R0.reuse, R164 ;  /* 0x000000a400a47220 */ /* 0x040fe20000410000 */
[----:B------:R-:W-:Y:S01]  /*153e0*/  FSETP.NE.FTZ.AND P0, PT, R157, RZ, PT ;  /* 0x000000ff9d00720b */ /* 0x000fe20003f15000 */
[C---:B------:R-:W-:Y:S01]  /*153f0*/  FMUL.FTZ R7, R0.reuse, R165 ;  /* 0x000000a500077220 */ /* 0x040fe20000410000 */
[----:B------:R-:W1:Y:S01]  /*15400*/  S2R R89, SR_TID.X ;  /* 0x0000000000597919 */ /* 0x000e620000002100 */
[C---:B------:R-:W-:Y:S02]  /*15410*/  FMUL.FTZ R172, R0.reuse, R172 ;  /* 0x000000ac00ac7220 */ /* 0x040fe40000410000 */
[C---:B------:R-:W-:Y:S01]  /*15420*/  FMUL.FTZ R5, R0.reuse, R173 ;  /* 0x000000ad00057220 */ /* 0x040fe20000410000 */
[----:B------:R-:W-:Y:S01]  /*15430*/  F2FP.BF16.PACK_AB R7, R7, R164 ;  /* 0x000000a40707723e */ /* 0x000fe200000010ff */
[----:B------:R-:W-:-:S02]  /*15440*/  FMUL.FTZ R180, R0, R180 ;  /* 0x000000b400b47220 */ /* 0x000fc40000410000 */
[C---:B------:R-:W-:Y:S01]  /*15450*/  FMUL.FTZ R13, R0.reuse, R181 ;  /* 0x000000b5000d7220 */ /* 0x040fe20000410000 */
[----:B------:R-:W2:Y:S01]  /*15460*/  @P3 MUFU.RCP R2, R158 ;  /* 0x0000009e00023308 */ /* 0x000ea20000001000 */
[C---:B------:R-:W-:Y:S01]  /*15470*/  FMUL.FTZ R188, R0.reuse, R188 ;  /* 0x000000bc00bc7220 */ /* 0x040fe20000410000 */
[----:B------:R-:W-:Y:S01]  /*15480*/  F2FP.BF16.PACK_AB R5, R5, R172 ;  /* 0x000000ac0505723e */ /* 0x000fe200000010ff */
[C---:B------:R-:W-:Y:S01]  /*15490*/  FMUL.FTZ R16, R0.reuse, R189 ;  /* 0x000000bd00107220 */ /* 0x040fe20000410000 */
[----:B------:R-:W-:Y:S01]  /*154a0*/  F2FP.BF16.PACK_AB R13, R13, R180 ;  /* 0x000000b40d0d723e */ /* 0x000fe200000010ff */
[C---:B------:R-:W-:Y:S02]  /*154b0*/  FMUL.FTZ R196, R0.reuse, R196 ;  /* 0x000000c400c47220 */ /* 0x040fe40000410000 */
[----:B-----5:R-:W-:Y:S01]  /*154c0*/  FMUL.FTZ R23, R0, R197 ;  /* 0x000000c500177220 */ /* 0x020fe20000410000 */
        /* <DEDUP_REMOVED lines=32> */
[----:B------:R-:W-:Y:S01]  /*156d0*/  MOV R0, 0x3f800000 ;  /* 0x3f80000000007802 */ /* 0x000fe20000000f00 */
[----:B--2---:R-:W-:Y:S01]  /*156e0*/  FMUL.FTZ R26, R2, R68 ;  /* 0x00000044021a7220 */ /* 0x004fe20000410000 */
[----:B------:R-:W-:Y:S01]  /*156f0*/  F2FP.BF16.PACK_AB R34, R34, R140 ;  /* 0x0000008c2222723e */ /* 0x000fe200000010ff */
[----:B------:R-:W-:Y:S01]  /*15700*/  FMUL.FTZ R166, R4, R166 ;  /* 0x000000a604a67220 */ /* 0x000fe20000410000 */
[----:B------:R-:W-:Y:S01]  /*15710*/  F2FP.BF16.PACK_AB R30, R30, R200 ;  /* 0x000000c81e1e723e */ /* 0x000fe200000010ff */
[C---:B------:R-:W-:Y:S01]  /*15720*/  FMUL.FTZ R6, R4.reuse, R167 ;  /* 0x000000a704067220 */ /* 0x040fe20000410000 */
[----:B------:R-:W2:Y:S01]  /*15730*/  @P0 MUFU.RCP R0, R157 ;  /* 0x0000009d00000308 */ /* 0x000ea20000001000 */
        /* <DEDUP_REMOVED lines=12> */
[----:B--2---:R-:W-:Y:S01]  /*15800*/  FMUL.FTZ R67, R0, R70 ;  /* 0x0000004600437220 */ /* 0x004fe20000410000 */
[----:B-1----:R-:W-:Y:S01]  /*15810*/  SHF.R.S32.HI R70, RZ, 0x1f, R89 ;  /* 0x0000001fff467819 */ /* 0x002fe20000011459 */
[----:B------:R-:W-:Y:S01]  /*15820*/  FMUL.FTZ R74, R4, R74 ;  /* 0x0000004a044a7220 */ /* 0x000fe20000410000 */
[----:B------:R-:W-:Y:S01]  /*15830*/  F2FP.BF16.PACK_AB R22, R22, R198 ;  /* 0x000000c61616723e */ /* 0x000fe200000010ff */
[----:B------:R-:W-:Y:S01]  /*15840*/  FMUL.FTZ R19, R4, R75 ;  /* 0x0000004b04137220 */ /* 0x000fe20000410000 */
[----:B------:R-:W-:Y:S01]  /*15850*/  LEA.HI R28, R70, R89, RZ, 0x2 ;  /* 0x00000059461c7211 */ /* 0x000fe200078f10ff */
        /* <DEDUP_REMOVED lines=28> */
[----:B------:R-:W-:Y:S01]  /*15a20*/  FMUL.FTZ R29, R4, R203 ;  /* 0x000000cb041d7220 */ /* 0x000fe20000410000 */
[----:B------:R-:W-:Y:S01]  /*15a30*/  SHF.R.S32.HI R4, RZ, 0x1f, R28 ;  /* 0x0000001fff047819 */ /* 0x000fe2000001141c */
[C---:B------:R-:W-:Y:S01]  /*15a40*/  FMUL.FTZ R160, R2.reuse, R160 ;  /* 0x000000a002a07220 */ /* 0x040fe20000410000 */
[----:B------:R-:W-:Y:S01]  /*15a50*/  F2FP.BF16.PACK_AB R33, R33, R142 ;  /* 0x0000008e2121723e */ /* 0x000fe200000010ff */
        /* <DEDUP_REMOVED lines=26> */
[----:B------:R-:W-:Y:S01]  /*15c00*/  LEA.HI R84, R70, R89, RZ, 0x5 ;  /* 0x0000005946547211 */ /* 0x000fe200078f28ff */
[----:B------:R-:W-:Y:S01]  /*15c10*/  FMUL.FTZ R52, R2, R101 ;  /* 0x0000006502347220 */ /* 0x000fe20000410000 */
[----:B------:R-:W-:Y:S01]  /*15c20*/  F2FP.BF16.PACK_AB R56, R56, R96 ;  /* 0x000000603838723e */ /* 0x000fe200000010ff */
[C---:B------:R-:W-:Y:S01]  /*15c30*/  FMUL.FTZ R112, R2.reuse, R112 ;  /* 0x0000007002707220 */ /* 0x040fe20000410000 */
[----:B------:R-:W-:Y:S01]  /*15c40*/  SHF.R.S32.HI R26, RZ, 0x5, R84 ;  /* 0x00000005ff1a7819 */ /* 0x000fe20000011454 */
        /* <DEDUP_REMOVED lines=16> */
[----:B------:R-:W-:Y:S01]  /*15d50*/  SHF.R.S32.HI R2, RZ, 0x2, R28 ;  /* 0x00000002ff027819 */ /* 0x000fe2000001141c */
[----:B------:R-:W-:Y:S01]  /*15d60*/  FMUL.FTZ R163, R0, R163 ;  /* 0x000000a300a37220 */ /* 0x000fe20000410000 */
[----:B------:R-:W-:Y:S01]  /*15d70*/  F2FP.BF16.PACK_AB R32, R32, R144 ;  /* 0x000000902020723e */ /* 0x000fe200000010ff */
[----:B------:R-:W-:Y:S01]  /*15d80*/  FMUL.FTZ R9, R0, R162 ;  /* 0x000000a200097220 */ /* 0x000fe20000410000 */
[----:B------:R-:W-:Y:S01]  /*15d90*/  LEA.HI R4, R4, R2, RZ, 0x3 ;  /* 0x0000000204047211 */ /* 0x000fe200078f18ff */
[----:B------:R-:W-:-:S02]  /*15da0*/  FMUL.FTZ R171, R0, R171 ;  /* 0x000000ab00ab7220 */ /* 0x000fc40000410000 */
[----:B------:R-:W-:Y:S01]  /*15db0*/  FMUL.FTZ R14, R0, R170 ;  /* 0x000000aa000e7220 */ /* 0x000fe20000410000 */
[----:B------:R-:W-:Y:S01]  /*15dc0*/  LOP3.LUT R4, R4, 0xfffffff8, RZ, 0xc0, !PT ;  /* 0xfffffff804047812 */ /* 0x000fe200078ec0ff */
[C---:B------:R-:W-:Y:S01]  /*15dd0*/  FMUL.FTZ R179, R0.reuse, R179 ;  /* 0x000000b300b37220 */ /* 0x040fe20000410000 */
[----:B------:R-:W-:Y:S01]  /*15de0*/  F2FP.BF16.PACK_AB R9, R163, R9 ;  /* 0x00000009a309723e */ /* 0x000fe200000010ff */
[----:B------:R-:W-:Y:S01]  /*15df0*/  FMUL.FTZ R18, R0, R178 ;  /* 0x000000b200127220 */ /* 0x000fe20000410000 */
[----:B------:R-:W-:Y:S01]  /*15e00*/  IADD3 R4, R2, -R4, RZ ;  /* 0x8000000402047210 */ /* 0x000fe20007ffe0ff */
[C---:B------:R-:W-:Y:S01]  /*15e10*/  FMUL.FTZ R187, R0.reuse, R187 ;  /* 0x000000bb00bb7220 */ /* 0x040fe20000410000 */
[----:B------:R-:W-:Y:S01]  /*15e20*/  F2FP.BF16.PACK_AB R14, R171, R14 ;  /* 0x0000000eab0e723e */ /* 0x000fe200000010ff */
[----:B------:R-:W-:Y:S01]  /*15e30*/  FMUL.FTZ R24, R0, R186 ;  /* 0x000000ba00187220 */ /* 0x000fe20000410000 */
[----:B------:R-:W-:Y:S01]  /*15e40*/  SHF.L.U32 R2, R4, 0x6, RZ ;  /* 0x0000000604027819 */ /* 0x000fe200000006ff */
[C---:B------:R-:W-:Y:S01]  /*15e50*/  FMUL.FTZ R195, R0.reuse, R195 ;  /* 0x000000c300c37220 */ /* 0x040fe20000410000 */
[----:B------:R-:W-:Y:S01]  /*15e60*/  F2FP.BF16.PACK_AB R18, R179, R18 ;  /* 0x00000012b312723e */ /* 0x000fe200000010ff */
[C---:B------:R-:W-:Y:S01]  /*15e70*/  FMUL.FTZ R27, R0.reuse, R194 ;  /* 0x000000c2001b7220 */ /* 0x040fe20000410000 */
[----:B------:R-:W-:Y:S01]  /*15e80*/  F2FP.BF16.PACK_AB R24, R187, R24 ;  /* 0x00000018bb18723e */ /* 0x000fe200000010ff */
[----:B------:R-:W-:-:S02]  /*15e90*/  FMUL.FTZ R71, R0, R71 ;  /* 0x0000004700477220 */ /* 0x000fc40000410000 */
[C---:B------:R-:W-:Y:S01]  /*15ea0*/  FMUL.FTZ R83, R0.reuse, R83 ;  /* 0x0000005300537220 */ /* 0x040fe20000410000 */
[----:B------:R-:W-:Y:S01]  /*15eb0*/  F2FP.BF16.PACK_AB R27, R195, R27 ;  /* 0x0000001bc31b723e */ /* 0x000fe200000010ff */
        /* <DEDUP_REMOVED lines=28> */
[----:B------:R-:W-:Y:S02]  /*16080*/  LOP3.LUT R0, R28, 0x3ffffffc, RZ, 0xc0, !PT ;  /* 0x3ffffffc1c007812 */ /* 0x000fe400078ec0ff */
[----:B------:R-:W-:Y:S02]  /*16090*/  F2FP.BF16.PACK_AB R31, R147, R31 ;  /* 0x0000001f931f723e */ /* 0x000fe400000010ff */
[----:B------:R-:W-:Y:S02]  /*160a0*/  IADD3 R28, -R0, R89, RZ ;  /* 0x00000059001c7210 */ /* 0x000fe40007ffe1ff */
[----:B------:R-:W-:Y:S02]  /*160b0*/  LOP3.LUT R0, R2, 0x1c0, RZ, 0xc0, !PT ;  /* 0x000001c002007812 */ /* 0x000fe400078ec0ff */
[----:B------:R-:W-:Y:S02]  /*160c0*/  LOP3.LUT R2, R4, 0x1, RZ, 0xc0, !PT ;  /* 0x0000000104027812 */ /* 0x000fe400078ec0ff */
[----:B------:R-:W-:-:S02]  /*160d0*/  LEA R28, R26, R28, 0x9 ;  /* 0x0000001c1a1c7211 */ /* 0x000fc400078e48ff */
[----:B------:R-:W-:Y:S02]  /*160e0*/  LEA.HI R0, R0, R0, RZ, 0x1d ;  /* 0x0000000000007211 */ /* 0x000fe400078fe8ff */
[----:B------:R-:W-:Y:S02]  /*160f0*/  ISETP.NE.U32.AND P1, PT, R2, 0x1, PT ;  /* 0x000000010200780c */ /* 0x000fe40003f25070 */
[----:B------:R-:W-:Y:S02]  /*16100*/  LEA R0, R28, R0, 0x1 ;  /* 0x000000001c007211 */ /* 0x000fe400078e08ff */
[----:B------:R-:W-:Y:S02]  /*16110*/  F2FP.BF16.PACK_AB R28, R149, R148 ;  /* 0x00000094951c723e */ /* 0x000fe400000010ff */
[----:B------:R-:W-:Y:S02]  /*16120*/  SHF.L.U32 R0, R0, 0x1, RZ ;  /* 0x0000000100007819 */ /* 0x000fe400000006ff */
[----:B------:R-:W-:-:S02]  /*16130*/  F2FP.BF16.PACK_AB R69, R151, R69 ;  /* 0x000000459745723e */ /* 0x000fc400000010ff */
[C---:B------:R-:W-:Y:S01]  /*16140*/  IADD3 R2, R0.reuse, -0x10, RZ ;  /* 0xfffffff000027810 */ /* 0x040fe20007ffe0ff */
[----:B------:R1:W-:Y:S02]  /*16150*/  STS [R0+0x400], R6 ;  /* 0x0004000600007388 */ /* 0x0003e40000000800 */
[----:B------:R-:W-:Y:S02]  /*16160*/  @P1 IADD3 R2, R0, 0x10, RZ ;  /* 0x0000001000021810 */ /* 0x000fe40007ffe0ff */
[----:B------:R-:W-:Y:S01]  /*16170*/  R2P PR, R4, 0x6 ;  /* 0x0000000604007804 */ /* 0x000fe20000000000 */
[----:B------:R-:W-:Y:S01]  /*16180*/  STS [R0], R7 ;  /* 0x0000000700007388 */ /* 0x000fe20000000800 */
[----:B------:R-:W-:-:S03]  /*16190*/  MOV R4, 0x20 ;  /* 0x0000002000047802 */ /* 0x000fc60000000f00 */
[----:B------:R2:W-:Y:S01]  /*161a0*/  STS [R2], R5 ;  /* 0x0000000502007388 */ /* 0x0005e20000000800 */
[----:B------:R-:W-:-:S03]  /*161b0*/  SEL R4, R4, 0xffffffe0, !P1 ;  /* 0xffffffe004047807 */ /* 0x000fc60004800000 */
[----:B------:R3:W-:Y:S04]  /*161c0*/  STS [R2+0x400], R8 ;  /* 0x0004000802007388 */ /* 0x0007e80000000800 */
[----:B------:R-:W-:Y:S04]  /*161d0*/  STS [R0+0x2000], R10 ;  /* 0x0020000a00007388 */ /* 0x000fe80000000800 */
[----:B------:R4:W-:Y:S01]  /*161e0*/  STS [R0+0x2400], R9 ;  /* 0x0024000900007388 */ /* 0x0009e20000000800 */
[----:B-1----:R-:W-:-:S03]  /*161f0*/  MOV R6, 0x40 ;  /* 0x0000004000067802 */ /* 0x002fc60000000f00 */
[----:B------:R-:W-:Y:S01]  /*16200*/  STS [R2+0x2000], R11 ;  /* 0x0020000b02007388 */ /* 0x000fe20000000800 */
[----:B------:R-:W-:-:S03]  /*16210*/  SEL R6, R6, 0xffffffc0, !P2 ;  /* 0xffffffc006067807 */ /* 0x000fc60005000000 */
[----:B------:R1:W-:Y:S01]  /*16220*/  STS [R2+0x2400], R14 ;  /* 0x0024000e02007388 */ /* 0x0003e20000000800 */
[----:B--2---:R-:W-:Y:S02]  /*16230*/  IADD3 R5, R0, R4, RZ ;  /* 0x0000000400057210 */ /* 0x004fe40007ffe0ff */
[----:B------:R-:W-:Y:S02]  /*16240*/  IADD3 R4, R4, R2, RZ ;  /* 0x0000000204047210 */ /* 0x000fe40007ffe0ff */
[-C--:B---3--:R-:W-:Y:S01]  /*16250*/  IADD3 R8, R0, R6.reuse, RZ ;  /* 0x0000000600087210 */ /* 0x088fe20007ffe0ff */
[----:B------:R2:W-:Y:S01]  /*16260*/  STS [R5], R13 ;  /* 0x0000000d05007388 */ /* 0x0005e20000000800 */
[----:B------:R-:W-:-:S03]  /*16270*/  IADD3 R7, R5, R6, RZ ;  /* 0x0000000605077210 */ /* 0x000fc60007ffe0ff */
[----:B------:R3:W-:Y:S01]  /*16280*/  STS [R5+0x400], R12 ;  /* 0x0004000c05007388 */ /* 0x0007e20000000800 */
[----:B----4-:R-:W-:-:S03]  /*16290*/  IADD3 R9, R6, R2, RZ ;  /* 0x0000000206097210 */ /* 0x010fc60007ffe0ff */
[----:B------:R-:W-:Y:S01]  /*162a0*/  STS [R4], R16 ;  /* 0x0000001004007388 */ /* 0x000fe20000000800 */
[----:B------:R-:W-:-:S03]  /*162b0*/  IADD3 R6, R4, R6, RZ ;  /* 0x0000000604067210 */ /* 0x000fc60007ffe0ff */
[----:B------:R-:W-:Y:S04]  /*162c0*/  STS [R4+0x400], R15 ;  /* 0x0004000f04007388 */ /* 0x000fe80000000800 */
[----:B------:R-:W-:Y:S01]  /*162d0*/  STS [R5+0x2000], R17 ;  /* 0x0020001105007388 */ /* 0x000fe20000000800 */
[----:B-1----:R-:W-:-:S03]  /*162e0*/  MOV R14, 0x7f800000 ;  /* 0x7f800000000e7802 */ /* 0x002fc60000000f00 */
[----:B------:R-:W-:Y:S04]  /*162f0*/  STS [R5+0x2400], R18 ;  /* 0x0024001205007388 */ /* 0x000fe80000000800 */
[----:B------:R-:W-:Y:S01]  /*16300*/  STS [R4+0x2000], R25 ;  /* 0x0020001904007388 */ /* 0x000fe20000000800 */
[----:B--2---:R-:W-:-:S03]  /*16310*/  MOV R13, 0x7f800000 ;  /* 0x7f800000000d7802 */ /* 0x004fc60000000f00 */
[----:B------:R-:W-:Y:S01]  /*16320*/  STS [R4+0x2400], R24 ;  /* 0x0024001804007388 */ /* 0x000fe20000000800 */
[----:B---3--:R-:W-:-:S03]  /*16330*/  MOV R12, 0x7f800000 ;  /* 0x7f800000000c7802 */ /* 0x008fc60000000f00 */
[----:B------:R-:W-:Y:S04]  /*16340*/  STS [R8], R23 ;  /* 0x0000001708007388 */ /* 0x000fe80000000800 */
[----:B------:R-:W-:Y:S04]  /*16350*/  STS [R8+0x400], R22 ;  /* 0x0004001608007388 */ /* 0x000fe80000000800 */
[----:B------:R-:W-:Y:S04]  /*16360*/  STS [R9], R20 ;  /* 0x0000001409007388 */ /* 0x000fe80000000800 */
[----:B------:R-:W-:Y:S04]  /*16370*/  STS [R9+0x400], R19 ;  /* 0x0004001309007388 */ /* 0x000fe80000000800 */
[----:B------:R-:W-:Y:S04]  /*16380*/  STS [R8+0x2000], R21 ;  /* 0x0020001508007388 */ /* 0x000fe80000000800 */
[----:B------:R-:W-:Y:S04]  /*16390*/  STS [R8+0x2400], R27 ;  /* 0x0024001b08007388 */ /* 0x000fe80000000800 */
[----:B------:R-:W-:Y:S04]  /*163a0*/  STS [R9+0x2000], R68 ;  /* 0x0020004409007388 */ /* 0x000fe80000000800 */
[----:B------:R-:W-:Y:S04]  /*163b0*/  STS [R9+0x2400], R67 ;  /* 0x0024004309007388 */ /* 0x000fe80000000800 */
        /* <DEDUP_REMOVED lines=15> */
[----:B------:R2:W-:Y:S04]  /*164b0*/  STS [R2+0x6400], R51 ;  /* 0x0064003302007388 */ /* 0x0005e80000000800 */
[----:B------:R-:W-:Y:S04]  /*164c0*/  STS [R5+0x4000], R50 ;  /* 0x0040003205007388 */ /* 0x000fe80000000800 */
[----:B------:R-:W-:Y:S04]  /*164d0*/  STS [R5+0x4400], R49 ;  /* 0x0044003105007388 */ /* 0x000fe80000000800 */
[----:B------:R-:W-:Y:S04]  /*164e0*/  STS [R4+0x4000], R46 ;  /* 0x0040002e04007388 */ /* 0x000fe80000000800 */
[----:B------:R-:W-:Y:S01]  /*164f0*/  STS [R4+0x4400], R45 ;  /* 0x0044002d04007388 */ /* 0x000fe20000000800 */
[----:B-1----:R-:W-:-:S03]  /*16500*/  LOP3.LUT R0, R84, 0xffffffe0, RZ, 0xc0, !PT ;  /* 0xffffffe054007812 */ /* 0x002fc600078ec0ff */
[----:B------:R-:W-:Y:S01]  /*16510*/  STS [R5+0x6000], R48 ;  /* 0x0060003005007388 */ /* 0x000fe20000000800 */
[----:B------:R-:W-:-:S03]  /*16520*/  IADD3 R0, -R0, R89, RZ ;  /* 0x0000005900007210 */ /* 0x000fc60007ffe1ff */
[----:B------:R1:W-:Y:S01]  /*16530*/  STS [R5+0x6400], R47 ;  /* 0x0064002f05007388 */ /* 0x0003e20000000800 */
[----:B--2---:R-:W-:Y:S01]  /*16540*/  @P4 MUFU.LG2 R2, R152 ;  /* 0x0000009800024308 */ /* 0x004fe20000000c00 */
[----:B------:R-:W-:Y:S02]  /*16550*/  LOP3.LUT P1, RZ, R0, 0x3, RZ, 0xc0, !PT ;  /* 0x0000000300ff7812 */ /* 0x000fe4000782c0ff */
[----:B------:R-:W-:Y:S04]  /*16560*/  STS [R4+0x6000], R44 ;  /* 0x0060002c04007388 */ /* 0x000fe80000000800 */
[----:B------:R2:W-:Y:S01]  /*16570*/  STS [R4+0x6400], R43 ;  /* 0x0064002b04007388 */ /* 0x0005e20000000800 */
[----:B------:R-:W3:Y:S03]  /*16580*/  @P0 MUFU.LG2 R0, R157 ;  /* 0x0000009d00000308 */ /* 0x000ee60000000c00 */
[----:B------:R-:W-:Y:S04]  /*16590*/  STS [R8+0x4000], R42 ;  /* 0x0040002a08007388 */ /* 0x000fe80000000800 */
[----:B------:R-:W-:Y:S04]  /*165a0*/  STS [R8+0x4400], R41 ;  /* 0x0044002908007388 */ /* 0x000fe80000000800 */
[----:B------:R-:W-:Y:S04]  /*165b0*/  STS [R9+0x4000], R38 ;  /* 0x0040002609007388 */ /* 0x000fe80000000800 */
[----:B------:R-:W-:Y:S01]  /*165c0*/  STS [R9+0x4400], R37 ;  /* 0x0044002509007388 */ /* 0x000fe20000000800 */
[----:B-1----:R-:W-:Y:S01]  /*165d0*/  @P3 MUFU.LG2 R5, R158 ;  /* 0x0000009e00053308 */ /* 0x002fe20000000c00 */
[----:B---3--:R-:W-:-:S02]  /*165e0*/  @P0 FMUL.FTZ R0, R0, 0.69314718246459960938 ;  /* 0x3f31721800000820 */ /* 0x008fc40000410000 */
[----:B------:R-:W-:Y:S02]  /*165f0*/  STS [R8+0x6000], R40 ;  /* 0x0060002808007388 */ /* 0x000fe40000000800 */
[----:B------:R-:W-:Y:S02]  /*16600*/  @P0 FFMA.FTZ R12, R3, c[0x0][0x238], R0 ;  /* 0x00008e00030c0a23 */ /* 0x000fe40000010000 */
[----:B------:R-:W-:Y:S01]  /*16610*/  STS [R8+0x6400], R39 ;  /* 0x0064002708007388 */ /* 0x000fe20000000800 */
[----:B--2---:R-:W1:Y:S03]  /*16620*/  @P5 MUFU.LG2 R4, R153 ;  /* 0x0000009900045308 */ /* 0x004e660000000c00 */
        /* <DEDUP_REMOVED lines=8> */
[----:B--2---:R-:W-:-:S03]  /*166b0*/  MOV R9, 0x7f800000 ;  /* 0x7f80000000097802 */ /* 0x004fc60000000f00 */
[----:B------:R-:W-:Y:S04]  /*166c0*/  STS [R6+0x6000], R28 ;  /* 0x0060001c06007388 */ /* 0x000fe80000000800 */
[----:B------:R1:W-:Y:S04]  /*166d0*/  STS [R6+0x6400], R69 ;  /* 0x0064004506007388 */ /* 0x0003e80000000800 */
[----:B------:R-:W-:Y:S01]  /*166e0*/  BAR.SYNC.DEFER_BLOCKING 0x0 ;  /* 0x0000000000007b1d */ /* 0x000fe20000010000 */
[----:B-1----:R-:W-:Y:S02]  /*166f0*/  @P5 FMUL.FTZ R6, R4, 0.69314718246459960938 ;  /* 0x3f31721804065820 */ /* 0x002fe40000410000 */
[----:B------:R-:W-:-:S03]  /*16700*/  @P4 FMUL.FTZ R4, R2, 0.69314718246459960938 ;  /* 0x3f31721802044820 */ /* 0x000fc60000410000 */
[----:B------:R1:W2:Y:S01]  /*16710*/  LDS.128 R20, [R239] ;  /* 0x00000000ef147984 */ /* 0x0002a20000000c00 */
[----:B------:R-:W-:Y:S02]  /*16720*/  @P3 FMUL.FTZ R2, R5, 0.69314718246459960938 ;  /* 0x3f31721805023820 */ /* 0x000fe40000410000 */
[----:B------:R-:W-:Y:S01]  /*16730*/  @P5 FFMA.FTZ R13, R156, c[0x0][0x238], R6 ;  /* 0x00008e009c0d5a23 */ /* 0x000fe20000010006 */
[----:B------:R1:W3:Y:S01]  /*16740*/  LDS.128 R32, [R239+0x800] ;  /* 0x00080000ef207984 */ /* 0x0002e20000000c00 */
[----:B------:R-:W-:Y:S02]  /*16750*/  @P4 FFMA.FTZ R14, R155, c[0x0][0x238], R4 ;  /* 0x00008e009b0e4a23 */ /* 0x000fe40000010004 */
[----:B------:R-:W-:Y:S01]  /*16760*/  @P3 FFMA.FTZ R9, R154, c[0x0][0x238], R2 ;  /* 0x00008e009a093a23 */ /* 0x000fe20000010002 */
[----:B------:R1:W4:Y:S04]  /*16770*/  LDS.128 R40, [R239+0x1000] ;  /* 0x00100000ef287984 */ /* 0x0003280000000c00 */
[----:B------:R1:W1:Y:S04]  /*16780*/  LDS.128 R48, [R239+0x1800] ;  /* 0x00180000ef307984 */ /* 0x0002680000000c00 */
        /* <DEDUP_REMOVED lines=13> */
[----:B--234-:R-:W2:Y:S01]  /*16860*/  LDL.LU R159, [R1+0xd0] ;  /* 0x0000d000019f7983 */ /* 0x01cea20000300800 */
[----:B------:R-:W-:-:S04]  /*16870*/  SHF.R.S32.HI R0, RZ, 0x1f, R26 ;  /* 0x0000001fff007819 */ /* 0x000fc8000001141a */
[----:B------:R-:W-:-:S04]  /*16880*/  LEA.HI R0, R0, R26, RZ, 0x2 ;  /* 0x0000001a00007211 */ /* 0x000fc800078f10ff */
[----:B------:R-:W-:-:S05]  /*16890*/  LOP3.LUT R0, R0, 0xffffffc, RZ, 0xc0, !PT ;  /* 0x0ffffffc00007812 */ /* 0x000fca00078ec0ff */
[----:B------:R-:W-:-:S04]  /*168a0*/  IMAD.IADD R0, R26, 0x1, -R0 ;  /* 0x000000011a007824 */ /* 0x000fc800078e0a00 */
[----:B--2---:R-:W-:-:S05]  /*168b0*/  IMAD R0, R0, 0x10, R159 ;  /* 0x0000001000007824 */ /* 0x004fca00078e029f */
[C---:B------:R-:W-:Y:S02]  /*168c0*/  ISETP.GE.AND P6, PT, R0.reuse, UR10, PT ;  /* 0x0000000a00007c0c */ /* 0x040fe4000bfc6270 */
[C---:B------:R-:W-:Y:S02]  /*168d0*/  IADD3 R2, R0.reuse, 0x8, RZ ;  /* 0x0000000800027810 */ /* 0x040fe40007ffe0ff */
[----:B------:R-:W-:Y:S02]  /*168e0*/  IADD3 R5, R0, 0x40, RZ ;  /* 0x0000004000057810 */ /* 0x000fe40007ffe0ff */
[----:B------:R-:W-:Y:S02]  /*168f0*/  ISETP.GE.AND P5, PT, R2, UR10, PT ;  /* 0x0000000a02007c0c */ /* 0x000fe4000bfa6270 */
[----:B------:R-:W-:Y:S02]  /*16900*/  IADD3 R4, R0, 0x48, RZ ;  /* 0x0000004800047810 */ /* 0x000fe40007ffe0ff */
[----:B------:R-:W-:-:S02]  /*16910*/  ISETP.GE.AND P4, PT, R5, UR10, PT ;  /* 0x0000000a05007c0c */ /* 0x000fc4000bf86270 */
[----:B------:R-:W-:Y:S01]  /*16920*/  ISETP.GE.AND P3, PT, R4, UR10, PT ;  /* 0x0000000a04007c0c */ /* 0x000fe2000bf66270 */
[----:B------:R-:W-:-:S05]  /*16930*/  @!P6 IMAD R3, R0, UR19, RZ ;  /* 0x000000130003ec24 */ /* 0x000fca000f8e02ff */
[----:B------:R-:W-:Y:S01]  /*16940*/  @!P6 IADD3 R0, P0, R3, UR11, RZ ;  /* 0x0000000b0300ec10 */ /* 0x000fe2000ff1e0ff */
[----:B------:R-:W-:-:S03]  /*16950*/  @!P5 IMAD R2, R2, UR19, RZ ;  /* 0x000000130202dc24 */ /* 0x000fc6000f8e02ff */
[----:B------:R-:W-:Y:S01]  /*16960*/  @!P6 LEA.HI.X.SX32 R6, R3, UR4, 0x1, P0 ;  /* 0x000000040306ec11 */ /* 0x000fe200080f0eff */
[----:B------:R-:W-:Y:S01]  /*16970*/  @!P4 IMAD R5, R5, UR19, RZ ;  /* 0x000000130505cc24 */ /* 0x000fe2000f8e02ff */
[----:B------:R-:W-:Y:S01]  /*16980*/  @!P6 LEA R10, P1, R0, c[0x0][0x200], 0x2 ;  /* 0x00008000000aea11 */ /* 0x000fe200078210ff */
[----:B------:R-:W-:Y:S01]  /*16990*/  @!P3 IMAD R3, R4, UR19, RZ ;  /* 0x000000130403bc24 */ /* 0x000fe2000f8e02ff */
[----:B------:R-:W-:Y:S02]  /*169a0*/  @!P5 IADD3 R7, P0, R2, UR11, RZ ;  /* 0x0000000b0207dc10 */ /* 0x000fe4000ff1e0ff */
[----:B------:R-:W-:Y:S02]  /*169b0*/  @!P6 LEA.HI.X R11, R0, c[0x0][0x204], R6, 0x2, P1 ;  /* 0x00008100000bea11 */ /* 0x000fe400008f1406 */
[----:B------:R-:W-:Y:S02]  /*169c0*/  @!P5 LEA.HI.X.SX32 R2, R2, UR4, 0x1, P0 ;  /* 0x000000040202dc11 */ /* 0x000fe400080f0eff */
[----:B------:R-:W-:Y:S01]  /*169d0*/  @!P4 IADD3 R0, P1, R5, UR11, RZ ;  /* 0x0000000b0500cc10 */ /* 0x000fe2000ff3e0ff */
[----:B------:R2:W-:Y:S01]  /*169e0*/  @!P6 STG.E [R10.64], R13 ;  /* 0x0000000d0a00e986 */ /* 0x0005e2000c101910 */
[----:B------:R-:W-:-:S02]  /*169f0*/  @!P5 LEA R6, P2, R7, c[0x0][0x200], 0x2 ;  /* 0x000080000706da11 */ /* 0x000fc400078410ff */
[----:B------:R-:W-:Y:S02]  /*16a00*/  @!P3 IADD3 R8, P0, R3, UR11, RZ ;  /* 0x0000000b0308bc10 */ /* 0x000fe4000ff1e0ff */
[----:B------:R-:W-:Y:S02]  /*16a10*/  @!P4 LEA.HI.X.SX32 R5, R5, UR4, 0x1, P1 ;  /* 0x000000040505cc11 */ /* 0x000fe400088f0eff */
[----:B------:R-:W-:Y:S02]  /*16a20*/  @!P5 LEA.HI.X R7, R7, c[0x0][0x204], R2, 0x2, P2 ;  /* 0x000081000707da11 */ /* 0x000fe400010f1402 */
[----:B------:R-:W-:Y:S02]  /*16a30*/  @!P3 LEA.HI.X.SX32 R3, R3, UR4, 0x1, P0 ;  /* 0x000000040303bc11 */ /* 0x000fe400080f0eff */
[----:B------:R-:W-:Y:S01]  /*16a40*/  @!P4 LEA R4, P1, R0, c[0x0][0x200], 0x2 ;  /* 0x000080000004ca11 */ /* 0x000fe200078210ff */
[----:B------:R2:W-:Y:S01]  /*16a50*/  @!P5 STG.E [R6.64], R14 ;  /* 0x0000000e0600d986 */ /* 0x0005e2000c101910 */
[----:B------:R-:W-:-:S02]  /*16a60*/  @!P3 LEA R2, P0, R8, c[0x0][0x200], 0x2 ;  /* 0x000080000802ba11 */ /* 0x000fc400078010ff */
[----:B------:R-:W-:Y:S02]  /*16a70*/  @!P4 LEA.HI.X R5, R0, c[0x0][0x204], R5, 0x2, P1 ;  /* 0x000081000005ca11 */ /* 0x000fe400008f1405 */
[----:B------:R-:W-:-:S03]  /*16a80*/  @!P3 LEA.HI.X R3, R8, c[0x0][0x204], R3, 0x2, P0 ;  /* 0x000081000803ba11 */ /* 0x000fc600000f1403 */
[----:B------:R2:W-:Y:S04]  /*16a90*/  @!P4 STG.E [R4.64], R9 ;  /* 0x000000090400c986 */ /* 0x0005e8000c101910 */
[----:B------:R2:W-:Y:S02]  /*16aa0*/  @!P3 STG.E [R2.64], R12 ;  /* 0x0000000c0200b986 */ /* 0x0005e4000c101910 */
.L_x_39:
[----:B--234-:R-:W-:Y:S05]  /*16ab0*/  BSYNC B0 ;  /* 0x0000000000007941 */ /* 0x01cfea0003800000 */
.L_x_38:
[----:B------:R-:W2:Y:S04]  /*16ac0*/  LDL.LU.64 R4, [R1+0xa8] ;  /* 0x0000a80001047983 */ /* 0x000ea80000300a00 */
[----:B------:R-:W3:Y:S04]  /*16ad0*/  S2R R3, SR_TID.X ;  /* 0x0000000000037919 */ /* 0x000ee80000002100 */
[----:B------:R-:W4:Y:S01]  /*16ae0*/  S2R R8, SR_CTAID.Z ;  /* 0x0000000000087919 */ /* 0x000f220000002700 */
[----:B------:R-:W-:-:S02]  /*16af0*/  USHF.R.S32.HI UR6, URZ, 0x1f, UR12 ;  /* 0x0000001f3f067899 */ /* 0x000fc4000801140c */
[----:B------:R-:W-:Y:S01]  /*16b00*/  ULDC.64 UR4, c[0x0][0x1f0] ;  /* 0x00007c0000047ab9 */ /* 0x000fe20000000a00 */
[----:B------:R1:W5:Y:S01]  /*16b10*/  LDL.64 R12, [R1+0x70] ;  /* 0x00007000010c7983 */ /* 0x0003620000100a00 */
[----:B------:R-:W-:Y:S01]  /*16b20*/  UIMAD UR4, UR6, UR4, URZ ;  /* 0x00000004060472a4 */ /* 0x000fe2000f8e023f */
[----:B------:R-:W-:Y:S03]  /*16b30*/  BSSY B0, `(.L_x_40) ;  /* 0x0000014000007945 */ /* 0x000fe60003800000 */
[----:B------:R-:W-:Y:S01]  /*16b40*/  UIMAD UR4, UR12, UR5, UR4 ;  /* 0x000000050c0472a4 */ /* 0x000fe2000f8e0204 */
[----:B---3--:R-:W-:-:S04]  /*16b50*/  SHF.R.S32.HI R0, RZ, 0x1f, R3 ;  /* 0x0000001fff007819 */ /* 0x008fc80000011403 */
[----:B------:R-:W-:-:S04]  /*16b60*/  LEA.HI R0, R0, R3, RZ, 0x3 ;  /* 0x0000000300007211 */ /* 0x000fc800078f18ff */
[----:B------:R-:W-:Y:S02]  /*16b70*/  SHF.R.S32.HI R10, RZ, 0x3, R0 ;  /* 0x00000003ff0a7819 */ /* 0x000fe40000011400 */
[----:B--2---:R-:W-:-:S04]  /*16b80*/  IADD3 R2, P0, R4, UR14, RZ ;  /* 0x0000000e04027c10 */ /* 0x004fc8000ff1e0ff */
[----:B------:R-:W-:Y:S02]  /*16b90*/  IADD3.X R3, R5, UR7, RZ, P0, !PT ;  /* 0x0000000705037c10 */ /* 0x000fe400087fe4ff */
[----:B------:R-:W-:-:S03]  /*16ba0*/  ISETP.GE.AND P0, PT, R10, UR10, PT ;  /* 0x0000000a0a007c0c */ /* 0x000fc6000bf06270 */
[----:B----4-:R-:W-:-:S05]  /*16bb0*/  IMAD.WIDE.U32 R8, R8, c[0x0][0x1f0], R2 ;  /* 0x00007c0008087a25 */ /* 0x010fca00078e0002 */
[----:B------:R-:W-:-:S05]  /*16bc0*/  IADD3 R7, R9, UR4, RZ ;  /* 0x0000000409077c10 */ /* 0x000fca000fffe0ff */
[----:B------:R-:W-:Y:S05]  /*16bd0*/  @P0 BRA `(.L_x_41) ;  /* 0x0000009000000947 */ /* 0x000fea0003800000 */
[----:B-1----:R-:W-:Y:S01]  /*16be0*/  MOV R6, R8 ;  /* 0x0000000800067202 */ /* 0x002fe20000000f00 */
[----:B-----5:R-:W-:-:S04]  /*16bf0*/  IMAD R0, R13, c[0x0][0x1e8], RZ ;  /* 0x00007a000d007a24 */ /* 0x020fc800078e02ff */
[----:B------:R-:W-:-:S04]  /*16c00*/  IMAD.WIDE.U32 R2, R12, c[0x0][0x1e8], R6 ;  /* 0x00007a000c027a25 */ /* 0x000fc800078e0006 */
[----:B------:R-:W-:Y:S01]  /*16c10*/  IMAD R0, R12, c[0x0][0x1ec], R0 ;  /* 0x00007b000c007a24 */ /* 0x000fe200078e0200 */
[----:B------:R-:W-:-:S04]  /*16c20*/  LEA R4, P0, R2, c[0x0][0x1d0], 0x1 ;  /* 0x0000740002047a11 */ /* 0x000fc800078008ff */
[----:B------:R-:W-:-:S04]  /*16c30*/  IADD3 R0, R3, R0, RZ ;  /* 0x0000000003007210 */ /* 0x000fc80007ffe0ff */
[----:B------:R-:W-:-:S05]  /*16c40*/  LEA.HI.X R5, R2, c[0x0][0x1d4], R0, 0x1, P0 ;  /* 0x0000750002057a11 */ /* 0x000fca00000f0c00 */
[----:B------:R1:W-:Y:S04]  /*16c50*/  STG.E.128 [R4.64], R20 ;  /* 0x0000001404007986 */ /* 0x0003e8000c101d10 */
[----:B------:R1:W-:Y:S02]  /*16c60*/  STG.E.128 [R4.64+0x80], R16 ;  /* 0x0000801004007986 */ /* 0x0003e4000c101d10 */
.L_x_41:
[----:B-1----:R-:W-:Y:S05]  /*16c70*/  BSYNC B0 ;  /* 0x0000000000007941 */ /* 0x002fea0003800000 */
.L_x_40:
[----:B------:R-:W-:Y:S01]  /*16c80*/  IADD3 R0, R10, 0x10, RZ ;  /* 0x000000100a007810 */ /* 0x000fe20007ffe0ff */
[----:B------:R-:W-:Y:S03]  /*16c90*/  BSSY B0, `(.L_x_42) ;  /* 0x000000f000007945 */ /* 0x000fe60003800000 */
[----:B------:R-:W-:-:S13]  /*16ca0*/  ISETP.GE.AND P0, PT, R0, UR10, PT ;  /* 0x0000000a00007c0c */ /* 0x000fda000bf06270 */
[----:B------:R-:W-:Y:S05]  /*16cb0*/  @P0 BRA `(.L_x_43) ;  /* 0x000000c000000947 */ /* 0x000fea0003800000 */
[----:B-----5:R-:W-:Y:S01]  /*16cc0*/  IADD3 R4, P0, R12, 0x10, RZ ;  /* 0x000000100c047810 */ /* 0x020fe20007f1e0ff */
[----:B------:R-:W-:Y:S01]  /*16cd0*/  IMAD.MOV.U32 R2, RZ, RZ, R8 ;  /* 0x000000ffff027224 */ /* 0x000fe200078e0008 */
[----:B------:R-:W-:-:S03]  /*16ce0*/  MOV R3, R7 ;  /* 0x0000000700037202 */ /* 0x000fc60000000f00 */
[----:B------:R-:W-:Y:S02]  /*16cf0*/  IMAD.X R0, RZ, RZ, R13, P0 ;  /* 0x000000ffff007224 */ /* 0x000fe400000e060d */
[----:B------:R-:W-:-:S04]  /*16d00*/  IMAD.WIDE.U32 R2, R4, c[0x0][0x1e8], R2 ;  /* 0x00007a0004027a25 */ /* 0x000fc800078e0002 */
[----:B------:R-:W-:-:S04]  /*16d10*/  IMAD R0, R0, c[0x0][0x1e8], RZ ;  /* 0x00007a0000007a24 */ /* 0x000fc800078e02ff */
[----:B------:R-:W-:Y:S01]  /*16d20*/  IMAD R0, R4, c[0x0][0x1ec], R0 ;  /* 0x00007b0004007a24 */ /* 0x000fe200078e0200 */
[----:B------:R-:W-:-:S04]  /*16d30*/  LEA R4, P0, R2, c[0x0][0x1d0], 0x1 ;  /* 0x0000740002047a11 */ /* 0x000fc800078008ff */
[----:B------:R-:W-:-:S04]  /*16d40*/  IADD3 R0, R3, R0, RZ ;  /* 0x0000000003007210 */ /* 0x000fc80007ffe0ff */
[----:B------:R-:W-:-:S05]  /*16d50*/  LEA.HI.X R5, R2, c[0x0][0x1d4], R0, 0x1, P0 ;  /* 0x0000750002057a11 */ /* 0x000fca00000f0c00 */
[----:B------:R1:W-:Y:S04]  /*16d60*/  STG.E.128 [R4.64], R32 ;  /* 0x0000002004007986 */ /* 0x0003e8000c101d10 */
[----:B------:R1:W-:Y:S02]  /*16d70*/  STG.E.128 [R4.64+0x80], R28 ;  /* 0x0000801c04007986 */ /* 0x0003e4000c101d10 */
.L_x_43:
[----:B------:R-:W-:Y:S05]  /*16d80*/  BSYNC B0 ;  /* 0x0000000000007941 */ /* 0x000fea0003800000 */
.L_x_42:
[----:B------:R-:W-:Y:S01]  /*16d90*/  IADD3 R0, R10, 0x20, RZ ;  /* 0x000000200a007810 */ /* 0x000fe20007ffe0ff */
[----:B------:R-:W-:Y:S03]  /*16da0*/  BSSY B0, `(.L_x_44) ;  /* 0x000000f000007945 */ /* 0x000fe60003800000 */
[----:B------:R-:W-:-:S13]  /*16db0*/  ISETP.GE.AND P0, PT, R0, UR10, PT ;  /* 0x0000000a00007c0c */ /* 0x000fda000bf06270 */
[----:B------:R-:W-:Y:S05]  /*16dc0*/  @P0 BRA `(.L_x_45) ;  /* 0x000000c000000947 */ /* 0x000fea0003800000 */
[----:B-1---5:R-:W-:Y:S01]  /*16dd0*/  IADD3 R4, P0, R12, 0x20, RZ ;  /* 0x000000200c047810 */ /* 0x022fe20007f1e0ff */
        /* <DEDUP_REMOVED lines=11> */
.L_x_45:
[----:B------:R-:W-:Y:S05]  /*16e90*/  BSYNC B0 ;  /* 0x0000000000007941 */ /* 0x000fea0003800000 */
.L_x_44:
[----:B------:R-:W2:Y:S01]  /*16ea0*/  LDL.LU R0, [R1+0xa4] ;  /* 0x0000a40001007983 */ /* 0x000ea20000300800 */
[----:B------:R-:W-:Y:S01]  /*16eb0*/  BSSY B0, `(.L_x_46) ;  /* 0x000000f000007945 */ /* 0x000fe20003800000 */
[----:B--2---:R-:W-:-:S13]  /*16ec0*/  ISETP.GE.AND P0, PT, R0, UR10, PT ;  /* 0x0000000a00007c0c */ /* 0x004fda000bf06270 */
        /* <DEDUP_REMOVED lines=13> */
.L_x_47:
[----:B------:R-:W-:Y:S05]  /*16fa0*/  BSYNC B0 ;  /* 0x0000000000007941 */ /* 0x000fea0003800000 */
.L_x_46:
        /* <DEDUP_REMOVED lines=16> */
.L_x_49:
[----:B------:R-:W-:Y:S05]  /*170b0*/  BSYNC B0 ;  /* 0x0000000000007941 */ /* 0x000fea0003800000 */
.L_x_48:
        /* <DEDUP_REMOVED lines=16> */
.L_x_51:
[----:B------:R-:W-:Y:S05]  /*171c0*/  BSYNC B0 ;  /* 0x0000000000007941 */ /* 0x000fea0003800000 */
.L_x_50:
        /* <DEDUP_REMOVED lines=16> */
.L_x_53:
[----:B------:R-:W-:Y:S05]  /*172d0*/  BSYNC B0 ;  /* 0x0000000000007941 */ /* 0x000fea0003800000 */
.L_x_52:
[----:B------:R-:W2:Y:S02]  /*172e0*/  LDL.LU R0, [R1+0xc8] ;  /* 0x0000c80001007983 */ /* 0x000ea40000300800 */
[----:B--2---:R-:W-:-:S13]  /*172f0*/  ISETP.GE.AND P0, PT, R0, UR10, PT ;  /* 0x0000000a00007c0c */ /* 0x004fda000bf06270 */
[----:B------:R-:W-:Y:S05]  /*17300*/  @P0 EXIT ;  /* 0x000000000000094d */ /* 0x000fea0003800000 */
[----:B-----5:R-:W-:Y:S01]  /*17310*/  IADD3 R6, P0, R12, 0x70, RZ ;  /* 0x000000700c067810 */ /* 0x020fe20007f1e0ff */
[----:B------:R-:W-:Y:S01]  /*17320*/  IMAD.MOV.U32 R2, RZ, RZ, R8 ;  /* 0x000000ffff027224 */ /* 0x000fe200078e0008 */
[----:B------:R-:W-:-:S03]  /*17330*/  MOV R3, R7 ;  /* 0x0000000700037202 */ /* 0x000fc60000000f00 */
[----:B------:R-:W-:Y:S02]  /*17340*/  IMAD.X R0, RZ, RZ, R13, P0 ;  /* 0x000000ffff007224 */ /* 0x000fe400000e060d */
[----:B-1----:R-:W-:-:S04]  /*17350*/  IMAD.WIDE.U32 R4, R6, c[0x0][0x1e8], R2 ;  /* 0x00007a0006047a25 */ /* 0x002fc800078e0002 */
[----:B------:R-:W-:Y:S01]  /*17360*/  IMAD R0, R0, c[0x0][0x1e8], RZ ;  /* 0x00007a0000007a24 */ /* 0x000fe200078e02ff */
[----:B------:R-:W-:-:S03]  /*17370*/  LEA R2, P0, R4, c[0x0][0x1d0], 0x1 ;  /* 0x0000740004027a11 */ /* 0x000fc600078008ff */
[----:B------:R-:W-:-:S05]  /*17380*/  IMAD R0, R6, c[0x0][0x1ec], R0 ;  /* 0x00007b0006007a24 */ /* 0x000fca00078e0200 */
[----:B------:R-:W-:-:S04]  /*17390*/  IADD3 R0, R5, R0, RZ ;  /* 0x0000000005007210 */ /* 0x000fc80007ffe0ff */
[----:B------:R-:W-:-:S05]  /*173a0*/  LEA.HI.X R3, R4, c[0x0][0x1d4], R0, 0x1, P0 ;  /* 0x0000750004037a11 */ /* 0x000fca00000f0c00 */
[----:B------:R-:W-:Y:S04]  /*173b0*/  STG.E.128 [R2.64], R80 ;  /* 0x0000005002007986 */ /* 0x000fe8000c101d10 */
[----:B------:R-:W-:Y:S01]  /*173c0*/  STG.E.128 [R2.64+0x80], R76 ;  /* 0x0000804c02007986 */ /* 0x000fe2000c101d10 */
[----:B------:R-:W-:Y:S05]  /*173d0*/  EXIT ;  /* 0x000000000000794d */ /* 0x000fea0003800000 */
.L_x_26:
[----:B-1----:R-:W-:Y:S01]  /*173e0*/  UISETP.NE.AND UP4, UPT, UR9, -0x1, UPT ;  /* 0xffffffff0900788c */ /* 0x002fe2000bf85270 */
[----:B------:R-:W-:Y:S01]  /*173f0*/  SHF.R.S32.HI R8, RZ, 0x1f, R156 ;  /* 0x0000001fff087819 */ /* 0x000fe2000001149c */
[----:B------:R-:W-:Y:S01]  /*17400*/  ULDC.64 UR6, c[0x0][0x1e8] ;  /* 0x00007a0000067ab9 */ /* 0x000fe20000000a00 */
[----:B------:R-:W1:Y:S01]  /*17410*/  S2R R12, SR_CTAID.Z ;  /* 0x00000000000c7919 */ /* 0x000e620000002700 */
[----:B------:R-:W-:Y:S01]  /*17420*/  ULDC.64 UR4, c[0x0][0x1e0] ;  /* 0x0000780000047ab9 */ /* 0x000fe20000000a00 */
[----:B------:R-:W-:Y:S01]  /*17430*/  LEA.HI R8, R8, R156, RZ, 0x3 ;  /* 0x0000009c08087211 */ /* 0x000fe200078f18ff */
[----:B------:R-:W-:Y:S01]  /*17440*/  ULDC.U8 UR20, c[0x0][0x328] ;  /* 0x0000ca0000147ab9 */ /* 0x000fe20000000000 */
[----:B------:R-:W2:Y:S01]  /*17450*/  S2R R6, SR_CTAID.X ;  /* 0x0000000000067919 */ /* 0x000ea20000002500 */
[----:B------:R-:W-:Y:S01]  /*17460*/  USHF.R.S32.HI UR14, URZ, 0x1f, UR11 ;  /* 0x0000001f3f0e7899 */ /* 0x000fe2000801140b */
[----:B------:R-:W-:Y:S01]  /*17470*/  LOP3.LUT R0, R8, 0x1ffffff8, RZ, 0xc0, !PT ;  /* 0x1ffffff808007812 */ /* 0x000fe200078ec0ff */
[----:B------:R-:W-:Y:S01]  /*17480*/  UISETP.NE.AND UP3, UPT, UR20, URZ, UPT ;  /* 0x0000003f1400728c */ /* 0x000fe2000bf65270 */
[----:B------:R-:W-:Y:S01]  /*17490*/  SHF.R.S32.HI R8, RZ, 0x3, R8 ;  /* 0x00000003ff087819 */ /* 0x000fe20000011408 */
[----:B------:R-:W-:Y:S01]  /*174a0*/  @UP4 UIMAD.WIDE.U32 UR18, UR9, UR6, URZ ;  /* 0x00000006091242a5 */ /* 0x000fe2000f8e003f */
[----:B------:R-:W-:Y:S01]  /*174b0*/  BSSY B0, `(.L_x_54) ;  /* 0x000003a000007945 */ /* 0x000fe20003800000 */
[----:B------:R-:W-:Y:S01]  /*174c0*/  @!UP4 USHF.R.S32.HI UR21, URZ, 0x1f, UR10 ;  /* 0x0000001f3f15c899 */ /* 0x000fe2000801140a */
[----:B------:R-:W-:Y:S01]  /*174d0*/  IMAD.IADD R0, R156, 0x1, -R0 ;  /* 0x000000019c007824 */ /* 0x000fe200078e0a00 */
[----:B------:R-:W-:Y:S01]  /*174e0*/  @UP4 UIMAD UR7, UR9, UR7, UR19 ;  /* 0x00000007090742a4 */ /* 0x000fe2000f8e0213 */
[----:B------:R-:W-:Y:S01]  /*174f0*/  SHF.R.S32.HI R9, RZ, 0x1f, R8 ;  /* 0x0000001fff097819 */ /* 0x000fe20000011408 */
[----:B------:R-:W-:Y:S01]  /*17500*/  @!UP4 UIMAD UR21, UR21, UR4, URZ ;  /* 0x000000041515c2a4 */ /* 0x000fe2000f8e023f */
[----:B------:R-:W-:Y:S01]  /*17510*/  IMAD.SHL.U32 R0, R0, 0x8, RZ ;  /* 0x0000000800007824 */ /* 0x000fe200078e00ff */
[----:B------:R-:W-:-:S02]  /*17520*/  ULDC.U8 UR19, c[0x0][0x329] ;  /* 0x0000ca4000137ab9 */ /* 0x000fc40000000000 */
[----:B------:R-:W-:Y:S02]  /*17530*/  UISETP.NE.AND UP1, UPT, UR19, URZ, UPT ;  /* 0x0000003f1300728c */ /* 0x000fe4000bf25270 */
[----:B------:R-:W-:Y:S02]  /*17540*/  @!UP4 UIMAD.WIDE.U32 UR22, UR10, UR4, URZ ;  /* 0x000000040a16c2a5 */ /* 0x000fe4000f8e003f */
[----:B------:R-:W-:Y:S02]  /*17550*/  @!UP4 UIMAD UR21, UR10, UR5, UR21 ;  /* 0x000000050a15c2a4 */ /* 0x000fe4000f8e0215 */
[----:B------:R-:W-:Y:S02]  /*17560*/  UISETP.NE.OR UP2, UPT, UR19, URZ, !UP3 ;  /* 0x0000003f1300728c */ /* 0x000fe4000df45670 */
[----:B------:R-:W-:Y:S01]  /*17570*/  ULDC.64 UR4, c[0x0][0x1f0] ;  /* 0x00007c0000047ab9 */ /* 0x000fe20000000a00 */
[----:B--2---:R-:W-:Y:S01]  /*17580*/  IMAD.WIDE R6, R6, 0x80, R8 ;  /* 0x0000008006067825 */ /* 0x004fe200078e0208 */
[----:B------:R-:W-:-:S02]  /*17590*/  UIMAD UR4, UR14, UR4, URZ ;  /* 0x000000040e0472a4 */ /* 0x000fc4000f8e023f */
[----:B------:R-:W-:Y:S02]  /*175a0*/  ULDC UR13, c[0x0][0x214] ;  /* 0x00008500000d7ab9 */ /* 0x000fe40000000800 */
[----:B------:R-:W-:Y:S02]  /*175b0*/  @UP1 ULDC UR14, c[0x0][0x210] ;  /* 0x00008400000e1ab9 */ /* 0x000fe40000000800 */
[----:B------:R-:W-:Y:S02]  /*175c0*/  ULDC UR8, c[0x0][0x234] ;  /* 0x00008d0000087ab9 */ /* 0x000fe40000000800 */
[----:B------:R-:W-:Y:S02]  /*175d0*/  @UP1 UIMAD UR14, UR14, UR13, URZ ;  /* 0x0000000d0e0e12a4 */ /* 0x000fe4000f8e023f */
[----:B------:R-:W-:Y:S02]  /*175e0*/  UISETP.NE.OR UP0, UPT, UR9, -0x1, UP2 ;  /* 0xffffffff0900788c */ /* 0x000fe40009705670 */
[----:B------:R-:W-:-:S02]  /*175f0*/  @!UP1 USEL UR14, UR13, UR8, !UP3 ;  /* 0x000000080d0e9287 */ /* 0x000fc4000d800000 */
[----:B------:R-:W-:Y:S02]  /*17600*/  ULDC UR6, c[0x0][0x1c0] ;  /* 0x0000700000067ab9 */ /* 0x000fe40000000800 */
[----:B------:R-:W-:Y:S02]  /*17610*/  @UP1 UMOV UR19, 0x1 ;  /* 0x0000000100131882 */ /* 0x000fe40000000000 */
[----:B------:R-:W-:Y:S02]  /*17620*/  @!UP1 UIMAD UR19, UR14, UR6, URZ ;  /* 0x000000060e1392a4 */ /* 0x000fe4000f8e023f */
[----:B------:R-:W-:Y:S02]  /*17630*/  @!UP4 UMOV UR18, UR22 ;  /* 0x000000160012cc82 */ /* 0x000fe40008000000 */
[----:B------:R-:W-:Y:S01]  /*17640*/  @!UP4 UIADD3 UR7, UR23, UR21, URZ ;  /* 0x000000151707c290 */ /* 0x000fe2000fffe03f */
[----:B------:R-:W-:Y:S01]  /*17650*/  IADD3 R2, P0, R0, UR18, RZ ;  /* 0x0000001200027c10 */ /* 0x000fe2000ff1e0ff */
[----:B------:R-:W-:-:S02]  /*17660*/  UIADD3 UR15, -UR12, UR15, URZ ;  /* 0x0000000f0c0f7290 */ /* 0x000fc4000fffe13f */
[----:B------:R-:W-:Y:S02]  /*17670*/  UIMAD UR19, UR10, UR19, URZ ;  /* 0x000000130a1372a4 */ /* 0x000fe4000f8e023f */
[----:B------:R-:W-:Y:S01]  /*17680*/  @!UP0 UIMAD UR9, UR10, UR13, URZ ;  /* 0x0000000d0a0982a4 */ /* 0x000fe2000f8e023f */
[----:B------:R-:W-:Y:S01]  /*17690*/  LEA.HI.X.SX32 R3, R0, UR7, 0x1, P0 ;  /* 0x0000000700037c11 */ /* 0x000fe200080f0eff */
[----:B------:R-:W-:Y:S01]  /*176a0*/  @UP1 ULDC UR20, c[0x0][0x210] ;  /* 0x0000840000141ab9 */ /* 0x000fe20000000800 */
[----:B------:R-:W-:Y:S01]  /*176b0*/  ISETP.GE.AND P0, PT, R8, UR15, PT ;  /* 0x0000000f08007c0c */ /* 0x000fe2000bf06270 */
[----:B------:R-:W-:Y:S02]  /*176c0*/  USEL UR19, UR19, URZ, UP2 ;  /* 0x0000003f13137287 */ /* 0x000fe40009000000 */
[----:B------:R-:W-:Y:S01]  /*176d0*/  @!UP1 UMOV UR20, 0x1 ;  /* 0x0000000100149882 */ /* 0x000fe20000000000 */
[----:B-1----:R-:W-:Y:S01]  /*176e0*/  IMAD.WIDE.U32 R12, R12, c[0x0][0x1f0], R2 ;  /* 0x00007c000c0c7a25 */ /* 0x002fe200078e0002 */
[----:B------:R-:W-:-:S02]  /*176f0*/  UIMAD UR12, UR12, UR20, URZ ;  /* 0x000000140c0c72a4 */ /* 0x000fc4000f8e023f */
[----:B------:R-:W-:Y:S02]  /*17700*/  UIMAD UR19, UR11, UR14, UR19 ;  /* 0x0000000e0b1372a4 */ /* 0x000fe4000f8e0213 */
[----:B------:R-:W-:Y:S02]  /*17710*/  UMOV UR24, URZ ;  /* 0x0000003f00187c82 */ /* 0x000fe40008000000 */
[----:B------:R-:W-:Y:S02]  /*17720*/  @!UP2 UMOV UR24, UR9 ;  /* 0x000000090018ac82 */ /* 0x000fe40008000000 */
[----:B------:R-:W-:Y:S02]  /*17730*/  UIMAD UR4, UR11, UR5, UR4 ;  /* 0x000000050b0472a4 */ /* 0x000fe4000f8e0204 */
[----:B------:R-:W-:Y:S02]  /*17740*/  UMOV UR25, URZ ;  /* 0x0000003f00197c82 */ /* 0x000fe40008000000 */
[----:B------:R-:W-:-:S02]  /*17750*/  USHF.R.S32.HI UR6, URZ, 0x1f, UR12 ;  /* 0x0000001f3f067899 */ /* 0x000fc4000801140c */
[----:B------:R-:W-:Y:S01]  /*17760*/  @!UP2 USHF.R.S32.HI UR25, URZ, 0x1f, UR9 ;  /* 0x0000001f3f19a899 */ /* 0x000fe20008011409 */
[----:B------:R-:W-:Y:S01]  /*17770*/  IADD3 R11, R13, UR4, RZ ;  /* 0x000000040d0b7c10 */ /* 0x000fe2000fffe0ff */
[----:B------:R-:W-:Y:S02]  /*17780*/  USHF.R.S32.HI UR7, URZ, 0x1f, UR19 ;  /* 0x0000001f3f077899 */ /* 0x000fe40008011413 */
[----:B------:R-:W-:-:S04]  /*17790*/  UIADD3 UR12, UP1, UP0, UR12, UR24, UR19 ;  /* 0x000000180c0c7290 */ /* 0x000fc8000f83e013 */
[----:B------:R-:W-:Y:S01]  /*177a0*/  UIADD3.X UR6, UR6, UR25, UR7, UP1, UP0 ;  /* 0x0000001906067290 */ /* 0x000fe20008fe0407 */
[----:B------:R-:W-:Y:S06]  /*177b0*/  @P0 BRA `(.L_x_55) ;  /* 0x0000009000000947 */ /* 0x000fec0003800000 */
[----:B------:R-:W-:Y:S01]  /*177c0*/  MOV R10, R12 ;  /* 0x0000000c000a7202 */ /* 0x000fe20000000f00 */
[----:B------:R-:W-:-:S04]  /*177d0*/  IMAD R0, R7, c[0x0][0x1e8], RZ ;  /* 0x00007a0007007a24 */ /* 0x000fc800078e02ff */
[----:B------:R-:W-:-:S04]  /*177e0*/  IMAD.WIDE.U32 R2, R6, c[0x0][0x1e8], R10 ;  /* 0x00007a0006027a25 */ /* 0x000fc800078e000a */
[----:B------:R-:W-:Y:S01]  /*177f0*/  IMAD R0, R6, c[0x0][0x1ec], R0 ;  /* 0x00007b0006007a24 */ /* 0x000fe200078e0200 */
[----:B------:R-:W-:-:S04]  /*17800*/  LEA R4, P0, R2, c[0x0][0x1d0], 0x1 ;  /* 0x0000740002047a11 */ /* 0x000fc800078008ff */
[----:B------:R-:W-:-:S04]  /*17810*/  IADD3 R0, R0, R3, RZ ;  /* 0x0000000300007210 */ /* 0x000fc80007ffe0ff */
[----:B------:R-:W-:-:S05]  /*17820*/  LEA.HI.X R5, R2, c[0x0][0x1d4], R0, 0x1, P0 ;  /* 0x0000750002057a11 */ /* 0x000fca00000f0c00 */
[----:B------:R1:W-:Y:S04]  /*17830*/  STG.E.128 [R4.64], RZ ;  /* 0x000000ff04007986 */ /* 0x0003e8000c101d10 */
[----:B------:R1:W-:Y:S02]  /*17840*/  STG.E.128 [R4.64+0x80], RZ ;  /* 0x000080ff04007986 */ /* 0x0003e4000c101d10 */
.L_x_55:
[----:B------:R-:W-:Y:S05]  /*17850*/  BSYNC B0 ;  /* 0x0000000000007941 */ /* 0x000fea0003800000 */
.L_x_54:
[----:B------:R-:W-:Y:S01]  /*17860*/  IADD3 R20, R8, 0x10, RZ ;  /* 0x0000001008147810 */ /* 0x000fe20007ffe0ff */
[----:B------:R-:W-:Y:S03]  /*17870*/  BSSY B0, `(.L_x_56) ;  /* 0x000000f000007945 */ /* 0x000fe60003800000 */
[----:B------:R-:W-:-:S13]  /*17880*/  ISETP.GE.AND P0, PT, R20, UR15, PT ;  /* 0x0000000f14007c0c */ /* 0x000fda000bf06270 */
[----:B------:R-:W-:Y:S05]  /*17890*/  @P0 BRA `(.L_x_57) ;  /* 0x000000c000000947 */ /* 0x000fea0003800000 */
[----:B------:R-:W-:Y:S02]  /*178a0*/  IADD3 R0, P0, R6, 0x10, RZ ;  /* 0x0000001006007810 */ /* 0x000fe40007f1e0ff */
[----:B------:R-:W-:-:S03]  /*178b0*/  MOV R3, R11 ;  /* 0x0000000b00037202 */ /* 0x000fc60000000f00 */
[----:B------:R-:W-:-:S04]  /*178c0*/  IMAD.X R2, RZ, RZ, R7, P0 ;  /* 0x000000ffff027224 */ /* 0x000fc800000e0607 */
[----:B-1----:R-:W-:Y:S02]  /*178d0*/  IMAD R4, R2, c[0x0][0x1e8], RZ ;  /* 0x00007a0002047a24 */ /* 0x002fe400078e02ff */
[----:B------:R-:W-:-:S04]  /*178e0*/  IMAD.MOV.U32 R2, RZ, RZ, R12 ;  /* 0x000000ffff027224 */ /* 0x000fc800078e000c */
[----:B------:R-:W-:-:S04]  /*178f0*/  IMAD.WIDE.U32 R2, R0, c[0x0][0x1e8], R2 ;  /* 0x00007a0000027a25 */ /* 0x000fc800078e0002 */
[----:B------:R-:W-:Y:S01]  /*17900*/  IMAD R0, R0, c[0x0][0x1ec], R4 ;  /* 0x00007b0000007a24 */ /* 0x000fe200078e0204 */
[----:B------:R-:W-:-:S04]  /*17910*/  LEA R4, P0, R2, c[0x0][0x1d0], 0x1 ;  /* 0x0000740002047a11 */ /* 0x000fc800078008ff */
[----:B------:R-:W-:-:S04]  /*17920*/  IADD3 R0, R0, R3, RZ ;  /* 0x0000000300007210 */ /* 0x000fc80007ffe0ff */
[----:B------:R-:W-:-:S05]  /*17930*/  LEA.HI.X R5, R2, c[0x0][0x1d4], R0, 0x1, P0 ;  /* 0x0000750002057a11 */ /* 0x000fca00000f0c00 */
[----:B------:R1:W-:Y:S04]  /*17940*/  STG.E.128 [R4.64], RZ ;  /* 0x000000ff04007986 */ /* 0x0003e8000c101d10 */
[----:B------:R1:W-:Y:S02]  /*17950*/  STG.E.128 [R4.64+0x80], RZ ;  /* 0x000080ff04007986 */ /* 0x0003e4000c101d10 */
.L_x_57:
[----:B------:R-:W-:Y:S05]  /*17960*/  BSYNC B0 ;  /* 0x0000000000007941 */ /* 0x000fea0003800000 */
.L_x_56:
        /* <DEDUP_REMOVED lines=16> */
.L_x_59:
[----:B------:R-:W-:Y:S05]  /*17a70*/  BSYNC B0 ;  /* 0x0000000000007941 */ /* 0x000fea0003800000 */
.L_x_58:
        /* <DEDUP_REMOVED lines=16> */
.L_x_61:
[----:B------:R-:W-:Y:S05]  /*17b80*/  BSYNC B0 ;  /* 0x0000000000007941 */ /* 0x000fea0003800000 */
.L_x_60:
        /* <DEDUP_REMOVED lines=16> */
.L_x_63:
[----:B------:R-:W-:Y:S05]  /*17c90*/  BSYNC B0 ;  /* 0x0000000000007941 */ /* 0x000fea0003800000 */
.L_x_62:
        /* <DEDUP_REMOVED lines=16> */
.L_x_65:
[----:B------:R-:W-:Y:S05]  /*17da0*/  BSYNC B0 ;  /* 0x0000000000007941 */ /* 0x000fea0003800000 */
.L_x_64:
        /* <DEDUP_REMOVED lines=16> */
.L_x_67:
[----:B------:R-:W-:Y:S05]  /*17eb0*/  BSYNC B0 ;  /* 0x0000000000007941 */ /* 0x000fea0003800000 */
.L_x_66:
[----:B------:R-:W-:Y:S01]  /*17ec0*/  IADD3 R15, R8, 0x70, RZ ;  /* 0x00000070080f7810 */ /* 0x000fe20007ffe0ff */
[----:B------:R-:W-:Y:S03]  /*17ed0*/  BSSY B0, `(.L_x_68) ;  /* 0x000000f000007945 */ /* 0x000fe60003800000 */
[----:B------:R-:W-:-:S13]  /*17ee0*/  ISETP.GE.AND P0, PT, R15, UR15, PT ;  /* 0x0000000f0f007c0c */ /* 0x000fda000bf06270 */
[----:B------:R-:W-:Y:S05]  /*17ef0*/  @P0 BRA `(.L_x_69) ;  /* 0x000000c000000947 */ /* 0x000fea0003800000 */
[----:B------:R-:W-:Y:S01]  /*17f00*/  IADD3 R0, P0, R6, 0x70, RZ ;  /* 0x0000007006007810 */ /* 0x000fe20007f1e0ff */
        /* <DEDUP_REMOVED lines=9> */
[----:B------:R1:W-:Y:S04]  /*17fa0*/  STG.E.128 [R2.64], RZ ;  /* 0x000000ff02007986 */ /* 0x0003e8000c101d10 */
[----:B------:R1:W-:Y:S02]  /*17fb0*/  STG.E.128 [R2.64+0x80], RZ ;  /* 0x000080ff02007986 */ /* 0x0003e4000c101d10 */
.L_x_69:
[----:B------:R-:W-:Y:S05]  /*17fc0*/  BSYNC B0 ;  /* 0x0000000000007941 */ /* 0x000fea0003800000 */
.L_x_68:
[----:B------:R-:W-:-:S04]  /*17fd0*/  LOP3.LUT P6, RZ, R156, 0x7, RZ, 0xc0, !PT ;  /* 0x000000079cff7812 */ /* 0x000fc800078cc0ff */
[----:B------:R-:W-:Y:S02]  /*17fe0*/  ISETP.GE.OR P2, PT, R8, UR15, P6 ;  /* 0x0000000f08007c0c */ /* 0x000fe4000b746670 */
[----:B------:R-:W-:Y:S02]  /*17ff0*/  ISETP.GE.OR P1, PT, R20, UR15, P6 ;  /* 0x0000000f14007c0c */ /* 0x000fe4000b726670 */
[----:B------:R-:W-:Y:S02]  /*18000*/  ISETP.GE.OR P5, PT, R19, UR15, P6 ;  /* 0x0000000f13007c0c */ /* 0x000fe4000b7a6670 */
[----:B------:R-:W-:Y:S02]  /*18010*/  ISETP.GE.OR P4, PT, R18, UR15, P6 ;  /* 0x0000000f12007c0c */ /* 0x000fe4000b786670 */
[----:B------:R-:W-:-:S05]  /*18020*/  ISETP.GE.OR P3, PT, R17, UR15, P6 ;  /* 0x0000000f11007c0c */ /* 0x000fca000b766670 */
[----:B------:R-:W-:Y:S02]  /*18030*/  @!P2 IMAD R0, R8, UR20, RZ ;  /* 0x000000140800ac24 */ /* 0x000fe4000f8e02ff */
[----:B-1----:R-:W-:Y:S02]  /*18040*/  @!P2 IMAD.MOV.U32 R5, RZ, RZ, 0x7f800000 ;  /* 0x7f800000ff05a424 */ /* 0x002fe400078e00ff */
[----:B------:R-:W-:Y:S01]  /*18050*/  @!P5 IMAD R6, R19, UR20, RZ ;  /* 0x000000141306dc24 */ /* 0x000fe2000f8e02ff */
[----:B------:R-:W-:Y:S01]  /*18060*/  @!P2 IADD3 R3, P0, R0, UR12, RZ ;  /* 0x0000000c0003ac10 */ /* 0x000fe2000ff1e0ff */
[----:B------:R-:W-:-:S03]  /*18070*/  @!P5 IMAD.MOV.U32 R12, RZ, RZ, 0x7f800000 ;  /* 0x7f800000ff0cd424 */ /* 0x000fc600078e00ff */
[----:B------:R-:W-:Y:S01]  /*18080*/  @!P2 LEA.HI.X.SX32 R4, R0, UR6, 0x1, P0 ;  /* 0x000000060004ac11 */ /* 0x000fe200080f0eff */
[----:B------:R-:W-:Y:S01]  /*18090*/  @!P1 IMAD R0, R20, UR20, RZ ;  /* 0x0000001414009c24 */ /* 0x000fe2000f8e02ff */
[----:B------:R-:W-:-:S04]  /*180a0*/  @!P2 LEA R2, P0, R3, c[0x0][0x200], 0x2 ;  /* 0x000080000302aa11 */ /* 0x000fc800078010ff */
[----:B------:R-:W-:Y:S02]  /*180b0*/  @!P2 LEA.HI.X R3, R3, c[0x0][0x204], R4, 0x2, P0 ;  /* 0x000081000303aa11 */ /* 0x000fe400000f1404 */
[----:B------:R-:W-:-:S03]  /*180c0*/  @!P1 IADD3 R4, P0, R0, UR12, RZ ;  /* 0x0000000c00049c10 */ /* 0x000fc6000ff1e0ff */
[----:B------:R1:W-:Y:S02]  /*180d0*/  @!P2 STG.E [R2.64], R5 ;  /* 0x000000050200a986 */ /* 0x0003e4000c101910 */
[----:B-1----:R-:W-:Y:S01]  /*180e0*/  @!P1 LEA.HI.X.SX32 R3, R0, UR6, 0x1, P0 ;  /* 0x0000000600039c11 */ /* 0x002fe200080f0eff */
[----:B------:R-:W-:Y:S01]  /*180f0*/  @!P4 IMAD R5, R18, UR20, RZ ;  /* 0x000000141205cc24 */ /* 0x000fe2000f8e02ff */
[----:B------:R-:W-:Y:S02]  /*18100*/  @!P1 LEA R2, P2, R4, c[0x0][0x200], 0x2 ;  /* 0x0000800004029a11 */ /* 0x000fe400078410ff */
[----:B------:R-:W-:Y:S02]  /*18110*/  @!P5 IADD3 R0, P0, R6, UR12, RZ ;  /* 0x0000000c0600dc10 */ /* 0x000fe4000ff1e0ff */
[----:B------:R-:W-:Y:S02]  /*18120*/  @!P1 LEA.HI.X R3, R4, c[0x0][0x204], R3, 0x2, P2 ;  /* 0x0000810004039a11 */ /* 0x000fe400010f1403 */
[----:B------:R-:W-:-:S02]  /*18130*/  @!P5 LEA.HI.X.SX32 R6, R6, UR6, 0x1, P0 ;  /* 0x000000060606dc11 */ /* 0x000fc400080f0eff */
[C---:B------:R-:W-:Y:S02]  /*18140*/  @!P5 LEA R10, P2, R0.reuse, c[0x0][0x200], 0x2 ;  /* 0x00008000000ada11 */ /* 0x040fe400078410ff */
[C---:B------:R-:W-:Y:S02]  /*18150*/  @!P4 IADD3 R4, P0, R5.reuse, UR12, RZ ;  /* 0x0000000c0504cc10 */ /* 0x040fe4000ff1e0ff */
[----:B------:R-:W-:Y:S01]  /*18160*/  @!P5 LEA.HI.X R11, R0, c[0x0][0x204], R6, 0x2, P2 ;  /* 0x00008100000bda11 */ /* 0x000fe200010f1406 */
[----:B------:R-:W-:Y:S01]  /*18170*/  @!P1 IMAD.MOV.U32 R6, RZ, RZ, 0x7f800000 ;  /* 0x7f800000ff069424 */ /* 0x000fe200078e00ff */
[----:B------:R-:W-:Y:S02]  /*18180*/  ISETP.GE.OR P2, PT, R16, UR15, P6 ;  /* 0x0000000f10007c0c */ /* 0x000fe4000b746670 */
[----:B------:R-:W-:Y:S01]  /*18190*/  @!P4 LEA.HI.X.SX32 R0, R5, UR6, 0x1, P0 ;  /* 0x000000060500cc11 */ /* 0x000fe200080f0eff */
[----:B------:R-:W-:Y:S01]  /*181a0*/  @!P3 IMAD R5, R17, UR20, RZ ;  /* 0x000000141105bc24 */ /* 0x000fe2000f8e02ff */
[----:B------:R-:W-:Y:S01]  /*181b0*/  @!P4 LEA R8, P0, R4, c[0x0][0x200], 0x2 ;  /* 0x000080000408ca11 */ /* 0x000fe200078010ff */
[----:B------:R1:W-:Y:S01]  /*181c0*/  @!P1 STG.E [R2.64], R6 ;  /* 0x0000000602009986 */ /* 0x0003e2000c101910 */
[----:B------:R-:W-:-:S02]  /*181d0*/  ISETP.GE.OR P1, PT, R14, UR15, P6 ;  /* 0x0000000f0e007c0c */ /* 0x000fc4000b726670 */
[----:B------:R-:W-:Y:S01]  /*181e0*/  @!P4 LEA.HI.X R9, R4, c[0x0][0x204], R0, 0x2, P0 ;  /* 0x000081000409ca11 */ /* 0x000fe200000f1400 */
[----:B------:R2:W-:Y:S01]  /*181f0*/  @!P5 STG.E [R10.64], R12 ;  /* 0x0000000c0a00d986 */ /* 0x0005e2000c101910 */
[----:B------:R-:W-:Y:S02]  /*18200*/  @!P3 IADD3 R0, P0, R5, UR12, RZ ;  /* 0x0000000c0500bc10 */ /* 0x000fe4000ff1e0ff */
[----:B------:R-:W-:Y:S02]  /*18210*/  ISETP.GE.OR P6, PT, R15, UR15, P6 ;  /* 0x0000000f0f007c0c */ /* 0x000fe4000b7c6670 */
[----:B-1----:R-:W-:Y:S01]  /*18220*/  @!P3 LEA.HI.X.SX32 R3, R5, UR6, 0x1, P0 ;  /* 0x000000060503bc11 */ /* 0x002fe200080f0eff */
[----:B------:R-:W-:Y:S01]  /*18230*/  @!P2 IMAD R2, R16, UR20, RZ ;  /* 0x000000141002ac24 */ /* 0x000fe2000f8e02ff */
[----:B------:R-:W-:Y:S01]  /*18240*/  @!P3 LEA R6, P0, R0, c[0x0][0x200], 0x2 ;  /* 0x000080000006ba11 */ /* 0x000fe200078010ff */
[----:B--2---:R-:W-:-:S03]  /*18250*/  @!P3 IMAD.MOV.U32 R10, RZ, RZ, 0x7f800000 ;  /* 0x7f800000ff0ab424 */ /* 0x004fc600078e00ff */
[----:B------:R-:W-:Y:S01]  /*18260*/  @!P3 LEA.HI.X R7, R0, c[0x0][0x204], R3, 0x2, P0 ;  /* 0x000081000007ba11 */ /* 0x000fe200000f1403 */
[----:B------:R-:W-:Y:S01]  /*18270*/  @!P1 IMAD R3, R14, UR20, RZ ;  /* 0x000000140e039c24 */ /* 0x000fe2000f8e02ff */
[----:B------:R-:W-:-:S04]  /*18280*/  @!P2 IADD3 R0, P0, R2, UR12, RZ ;  /* 0x0000000c0200ac10 */ /* 0x000fc8000ff1e0ff */
[----:B------:R-:W-:Y:S02]  /*18290*/  @!P2 LEA.HI.X.SX32 R2, R2, UR6, 0x1, P0 ;  /* 0x000000060202ac11 */ /* 0x000fe400080f0eff */
[----:B------:R-:W-:-:S04]  /*182a0*/  @!P2 LEA R4, P0, R0, c[0x0][0x200], 0x2 ;  /* 0x000080000004aa11 */ /* 0x000fc800078010ff */
[----:B------:R-:W-:Y:S02]  /*182b0*/  @!P2 LEA.HI.X R5, R0, c[0x0][0x204], R2, 0x2, P0 ;  /* 0x000081000005aa11 */ /* 0x000fe400000f1402 */
[----:B------:R-:W-:-:S04]  /*182c0*/  @!P1 IADD3 R0, P0, R3, UR12, RZ ;  /* 0x0000000c03009c10 */ /* 0x000fc8000ff1e0ff */
[----:B------:R-:W-:Y:S02]  /*182d0*/  @!P1 LEA.HI.X.SX32 R3, R3, UR6, 0x1, P0 ;  /* 0x0000000603039c11 */ /* 0x000fe400080f0eff */
[----:B------:R-:W-:-:S04]  /*182e0*/  @!P1 LEA R2, P0, R0, c[0x0][0x200], 0x2 ;  /* 0x0000800000029a11 */ /* 0x000fc800078010ff */
[----:B------:R-:W-:Y:S01]  /*182f0*/  @!P1 LEA.HI.X R3, R0, c[0x0][0x204], R3, 0x2, P0 ;  /* 0x0000810000039a11 */ /* 0x000fe200000f1403 */
[----:B------:R-:W-:-:S05]  /*18300*/  @!P4 IMAD.MOV.U32 R0, RZ, RZ, 0x7f800000 ;  /* 0x7f800000ff00c424 */ /* 0x000fca00078e00ff */
[----:B------:R1:W-:Y:S04]  /*18310*/  @!P4 STG.E [R8.64], R0 ;  /* 0x000000000800c986 */ /* 0x0003e8000c101910 */
[----:B------:R2:W-:Y:S01]  /*18320*/  @!P3 STG.E [R6.64], R10 ;  /* 0x0000000a0600b986 */ /* 0x0005e2000c101910 */
[----:B-1----:R-:W-:Y:S02]  /*18330*/  @!P2 IMAD.MOV.U32 R8, RZ, RZ, 0x7f800000 ;  /* 0x7f800000ff08a424 */ /* 0x002fe400078e00ff */
[----:B------:R-:W-:-:S03]  /*18340*/  @!P1 IMAD.MOV.U32 R0, RZ, RZ, 0x7f800000 ;  /* 0x7f800000ff009424 */ /* 0x000fc600078e00ff */
[----:B------:R2:W-:Y:S04]  /*18350*/  @!P2 STG.E [R4.64], R8 ;  /* 0x000000080400a986 */ /* 0x0005e8000c101910 */
[----:B------:R2:W-:Y:S01]  /*18360*/  @!P1 STG.E [R2.64], R0 ;  /* 0x0000000002009986 */ /* 0x0005e2000c101910 */
[----:B------:R-:W-:Y:S05]  /*18370*/  @P6 EXIT ;  /* 0x000000000000694d */ /* 0x000fea0003800000 */
[----:B--2---:R-:W-:-:S05]  /*18380*/  IMAD R0, R15, UR20, RZ ;  /* 0x000000140f007c24 */ /* 0x004fca000f8e02ff */
[----:B------:R-:W-:-:S04]  /*18390*/  IADD3 R3, P0, R0, UR12, RZ ;  /* 0x0000000c00037c10 */ /* 0x000fc8000ff1e0ff */
[----:B------:R-:W-:Y:S02]  /*183a0*/  LEA.HI.X.SX32 R0, R0, UR6, 0x1, P0 ;  /* 0x0000000600007c11 */ /* 0x000fe400080f0eff */
[----:B------:R-:W-:-:S04]  /*183b0*/  LEA R2, P0, R3, c[0x0][0x200], 0x2 ;  /* 0x0000800003027a11 */ /* 0x000fc800078010ff */
[----:B------:R-:W-:Y:S01]  /*183c0*/  LEA.HI.X R3, R3, c[0x0][0x204], R0, 0x2, P0 ;  /* 0x0000810003037a11 */ /* 0x000fe200000f1400 */
[----:B------:R-:W-:-:S05]  /*183d0*/  IMAD.MOV.U32 R0, RZ, RZ, 0x7f800000 ;  /* 0x7f800000ff007424 */ /* 0x000fca00078e00ff */
[----:B------:R-:W-:Y:S01]  /*183e0*/  STG.E [R2.64], R0 ;  /* 0x0000000002007986 */ /* 0x000fe2000c101910 */
[----:B------:R-:W-:Y:S05]  /*183f0*/  EXIT ;  /* 0x000000000000794d */ /* 0x000fea0003800000 */
.L_x_70:
        /* <DEDUP_REMOVED lines=16> */
.L_x_1394:


//--------------------- .text._ZN5flash16flash_fwd_kernelI23Flash_fwd_kernel_traitsILi128ELi128ELi64ELi4ELb0ELb0EN7cutlass10bfloat16_tE19Flash_kernel_traitsILi128ELi128ELi64ELi4ES3_EELb0ELb1ELb0ELb0ELb0ELb1ELb1ELb0EEEvNS_16Flash_fwd_paramsE --------------------------
	.section	.text._ZN5flash16flash_fwd_kernelI23Flash_fwd_kernel_traitsILi128ELi128ELi64ELi4ELb0ELb0EN7cutlass10bfloat16_tE19Flash_kernel_traitsILi128ELi128ELi64ELi4ES3_EELb0ELb1ELb0ELb0ELb0ELb1ELb1ELb0EEEvNS_16Flash_fwd_paramsE,"ax",@progbits
	.sectioninfo	@"SHI_REGISTERS=255"
	.align	128
        .global         _ZN5flash16flash_fwd_kernelI23Flash_fwd_kernel_traitsILi128ELi128ELi64ELi4ELb0ELb0EN7cutlass10bfloat16_tE19Flash_kernel_traitsILi128ELi128ELi64ELi4ES3_EELb0ELb1ELb0ELb0ELb0ELb1ELb1ELb0EEEvNS_16Flash_fwd_paramsE
        .type           _ZN5flash16flash_fwd_kernelI23Flash_fwd_kernel_traitsILi128ELi128ELi64ELi4ELb0ELb0EN7cutlass10bfloat16_tE19Flash_kernel_traitsILi128ELi128ELi64ELi4ES3_EELb0ELb1ELb0ELb0ELb0ELb1ELb1ELb0EEEvNS_16Flash_fwd_paramsE,@function
        .size           _ZN5flash16flash_fwd_kernelI23Flash_fwd_kernel_traitsILi128ELi128ELi64ELi4ELb0ELb0EN7cutlass10bfloat16_tE19Flash_kernel_traitsILi128ELi128ELi64ELi4ES3_EELb0ELb1ELb0ELb0ELb0ELb1ELb1ELb0EEEvNS_16Flash_fwd_paramsE,(.L_x_1395 - _ZN5flash16flash_fwd_kernelI23Flash_fwd_kernel_traitsILi128ELi128ELi64ELi4ELb0ELb0EN7cutlass10bfloat16_tE19Flash_kernel_traitsILi128ELi128ELi64ELi4ES3_EELb0ELb1ELb0ELb0ELb0ELb1ELb1ELb0EEEvNS_16Flash_fwd_paramsE)
        .other          _ZN5flash16flash_fwd_kernelI23Flash_fwd_kernel_traitsILi128ELi128ELi64ELi4ELb0ELb0EN7cutlass10bfloat16_tE19Flash_kernel_traitsILi128ELi128ELi64ELi4ES3_EELb0ELb1ELb0ELb0ELb0ELb1ELb1ELb0EEEvNS_16Flash_fwd_paramsE,@"STO_CUDA_ENTRY STV_DEFAULT"
_ZN5flash16flash_fwd_kernelI23Flash_fwd_kernel_traitsILi128ELi128ELi64ELi4ELb0ELb0EN7cutlass10bfloat16_tE19Flash_kernel_traitsILi128ELi128ELi64ELi4ES3_EELb0ELb1ELb0ELb0ELb0ELb1ELb1ELb0EEEvNS_16Flash_fwd_paramsE:
.text._ZN5flash16flash_fwd_kernelI23Flash_fwd_kernel_traitsILi128ELi128ELi64ELi4ELb0ELb0EN7cutlass10bfloat16_tE19Flash_kernel_traitsILi128ELi128ELi64ELi4ES3_EELb0ELb1ELb0ELb0ELb0ELb1ELb1ELb0EEEvNS_16Flash_fwd_paramsE:
        /* <DEDUP_REMOVED lines=56> */
.L_x_71:
[----:B------:R-:W-:Y:S02]  /*0380*/  ULDC UR6, c[0x0][0x218] ;  /* 0x0000860000067ab9 */ /* 0x000fe40000000800 */
.L_x_72:
        /* <DEDUP_REMOVED lines=70> */
.L_x_74:
        /* <DEDUP_REMOVED lines=46> */
.L_x_75:
[----:B------:R-:W1:Y:S01]  /*0ad0*/  S2R R4, SR_CTAID.X ;  /* 0x0000000000047919 */ /* 0x000e620000002500 */
[----:B------:R-:W-:Y:S01]  /*0ae0*/  SHF.R.S32.HI R25, RZ, 0x1f, R155 ;  /* 0x0000001fff197819 */ /* 0x000fe2000001149b */
[----:B------:R-:W-:Y:S01]  /*0af0*/  UIADD3 UR10, -UR12, UR15, URZ ;  /* 0x0000000f0c0a7290 */ /* 0x000fe2000fffe13f */
[----:B------:R-:W-:Y:S01]  /*0b00*/  IMAD.MOV.U32 R161, RZ, RZ, c[0x0][0x19c] ;  /* 0x00006700ffa17624 */ /* 0x000fe200078e00ff */
[----:B------:R-:W2:Y:S01]  /*0b10*/  S2R R8, SR_CTAID.Z ;  /* 0x0000000000087919 */ /* 0x000ea20000002700 */
[CC--:B------:R-:W-:Y:S01]  /*0b20*/  LEA.HI R0, R25.reuse, R155.reuse, RZ, 0x3 ;  /* 0x0000009b19007211 */ /* 0x0c0fe200078f18ff */
[----:B------:R-:W-:Y:S01]  /*0b30*/  ULDC.64 UR4, c[0x0][0x1a8] ;  /* 0x00006a0000047ab9 */ /* 0x000fe20000000a00 */
[----:B------:R-:W-:Y:S01]  /*0b40*/  LEA.HI R7, R25, R155, RZ, 0x6 ;  /* 0x0000009b19077211 */ /* 0x000fe200078f30ff */
[----:B------:R-:W-:Y:S01]  /*0b50*/  UIMAD UR4, UR19, UR4, URZ ;  /* 0x00000004130472a4 */ /* 0x000fe2000f8e023f */
[----:B------:R-:W-:Y:S01]  /*0b60*/  SHF.R.S32.HI R2, RZ, 0x3, R0 ;  /* 0x00000003ff027819 */ /* 0x000fe20000011400 */
[----:B------:R-:W-:Y:S01]  /*0b70*/  UIADD3 UR14, UR8, -0x1, URZ ;  /* 0xffffffff080e7890 */ /* 0x000fe2000fffe03f */
[----:B------:R-:W-:Y:S01]  /*0b80*/  LOP3.LUT R0, R0, 0xfffffff8, RZ, 0xc0, !PT ;  /* 0xfffffff800007812 */ /* 0x000fe200078ec0ff */
[----:B------:R-:W-:Y:S01]  /*0b90*/  UIMAD UR4, UR11, UR5, UR4 ;  /* 0x000000050b0472a4 */ /* 0x000fe2000f8e0204 */
[C---:B------:R-:W-:Y:S01]  /*0ba0*/  IADD3 R23, R2.reuse, 0x10, RZ ;  /* 0x0000001002177810 */ /* 0x040fe20007ffe0ff */
[----:B------:R-:W-:Y:S01]  /*0bb0*/  UIMAD UR11, UR14, -0x40, UR13 ;  /* 0xffffffc00e0b78a4 */ /* 0x000fe2000f8e020d */
[----:B------:R-:W-:Y:S01]  /*0bc0*/  SHF.R.S32.HI R3, RZ, 0x1f, R2 ;  /* 0x0000001fff037819 */ /* 0x000fe20000011402 */
[----:B------:R-:W-:Y:S01]  /*0bd0*/  IMAD.IADD R60, R155, 0x1, -R0 ;  /* 0x000000019b3c7824 */ /* 0x000fe200078e0a00 */
[----:B------:R-:W-:Y:S01]  /*0be0*/  ISETP.GE.AND P0, PT, R23, UR10, PT ;  /* 0x0000000a17007c0c */ /* 0x000fe2000bf06270 */
[C---:B------:R-:W-:Y:S01]  /*0bf0*/  IMAD.SHL.U32 R0, R2.reuse, 0x40, RZ ;  /* 0x0000004002007824 */ /* 0x040fe200078e00ff */
[----:B------:R-:W-:Y:S01]  /*0c00*/  IADD3 R24, R2, 0x20, RZ ;  /* 0x0000002002187810 */ /* 0x000fe20007ffe0ff */
[----:B------:R-:W-:Y:S01]  /*0c10*/  IMAD.SHL.U32 R30, R60, 0x8, RZ ;  /* 0x000000083c1e7824 */ /* 0x000fe200078e00ff */
[----:B------:R-:W-:Y:S01]  /*0c20*/  IADD3 R28, R2, 0x30, RZ ;  /* 0x00000030021c7810 */ /* 0x000fe20007ffe0ff */
[----:B------:R-:W-:Y:S01]  /*0c30*/  UISETP.GE.AND UP0, UPT, UR8, 0x2, UPT ;  /* 0x000000020800788c */ /* 0x000fe2000bf06270 */
[----:B------:R-:W-:Y:S01]  /*0c40*/  LOP3.LUT R0, R0, 0x1c0, RZ, 0xc0, !PT ;  /* 0x000001c000007812 */ /* 0x000fe200078ec0ff */
[----:B-1----:R-:W-:Y:S01]  /*0c50*/  IMAD.WIDE R32, R4, 0x80, R2 ;  /* 0x0000008004207825 */ /* 0x002fe200078e0202 */
[----:B------:R-:W-:-:S02]  /*0c60*/  SHF.R.S32.HI R31, RZ, 0x1f, R30 ;  /* 0x0000001fff1f7819 */ /* 0x000fc4000001141e */
[----:B------:R-:W-:Y:S02]  /*0c70*/  IADD3 R4, P2, R30, UR6, RZ ;  /* 0x000000061e047c10 */ /* 0x000fe4000ff5e0ff */
[----:B------:R-:W-:Y:S01]  /*0c80*/  ISETP.GE.AND P1, PT, R2, UR10, PT ;  /* 0x0000000a02007c0c */ /* 0x000fe2000bf26270 */
[----:B------:R-:W-:Y:S01]  /*0c90*/  STL.64 [R1+0xa8], R32 ;  /* 0x0000a82001007387 */ /* 0x000fe20000100a00 */
[----:B------:R-:W-:Y:S02]  /*0ca0*/  SHF.R.U32.HI R6, RZ, 0x3, R0 ;  /* 0x00000003ff067819 */ /* 0x000fe40000011600 */
[----:B------:R-:W-:Y:S01]  /*0cb0*/  LOP3.LUT R0, R0, 0x38, R30, 0xf8, !PT ;  /* 0x0000003800007812 */ /* 0x000fe200078ef81e */
[----:B------:R-:W-:Y:S01]  /*0cc0*/  STL [R1+0xd8], R28 ;  /* 0x0000d81c01007387 */ /* 0x000fe20000100800 */
[----:B------:R-:W-:Y:S01]  /*0cd0*/  IADD3.X R5, R31, UR18, RZ, P2, !PT ;  /* 0x000000121f057c10 */ /* 0x000fe200097fe4ff */
[----:B------:R-:W-:Y:S01]  /*0ce0*/  UMOV UR18, 0x6 ;  /* 0x0000000600127882 */ /* 0x000fe20000000000 */
[----:B------:R-:W-:Y:S01]  /*0cf0*/  ISETP.GE.AND P5, PT, R24, UR10, PT ;  /* 0x0000000a18007c0c */ /* 0x000fe2000bfa6270 */
[----:B------:R-:W-:Y:S01]  /*0d00*/  STL.64 [R1+0xc0], R30 ;  /* 0x0000c01e01007387 */ /* 0x000fe20000100a00 */
[----:B------:R-:W-:Y:S01]  /*0d10*/  ISETP.GE.AND P3, PT, R28, UR10, PT ;  /* 0x0000000a1c007c0c */ /* 0x000fe2000bf66270 */
[----:B--2---:R-:W-:Y:S01]  /*0d20*/  IMAD.WIDE.U32 R4, R8, c[0x0][0x1a8], R4 ;  /* 0x00006a0008047a25 */ /* 0x004fe200078e0004 */
[----:B------:R-:W-:-:S02]  /*0d30*/  @!P0 IADD3 R12, P2, R32, 0x10, RZ ;  /* 0x00000010200c8810 */ /* 0x000fc40007f5e0ff */
[----:B------:R-:W-:Y:S01]  /*0d40*/  LOP3.LUT R0, R0, R6, RZ, 0x3c, !PT ;  /* 0x0000000600007212 */ /* 0x000fe200078e3cff */
[----:B------:R-:W-:Y:S01]  /*0d50*/  IMAD.SHL.U32 R6, R7, 0x8, RZ ;  /* 0x0000000807067824 */ /* 0x000fe200078e00ff */
[----:B------:R-:W-:Y:S01]  /*0d60*/  IADD3 R5, R5, UR4, RZ ;  /* 0x0000000405057c10 */ /* 0x000fe2000fffe0ff */
[----:B------:R-:W-:Y:S01]  /*0d70*/  @!P0 IMAD.X R7, RZ, RZ, R33, P2 ;  /* 0x000000ffff078224 */ /* 0x000fe200010e0621 */
[----:B------:R-:W-:Y:S02]  /*0d80*/  IADD3 R18, R2, 0x40, RZ ;  /* 0x0000004002127810 */ /* 0x000fe40007ffe0ff */
[----:B------:R-:W-:Y:S01]  /*0d90*/  LOP3.LUT R243, R0, 0xfffffe00, R6, 0xf8, !PT ;  /* 0xfffffe0000f37812 */ /* 0x000fe200078ef806 */
[----:B------:R-:W-:Y:S01]  /*0da0*/  @!P0 IMAD R6, R7, c[0x0][0x190], RZ ;  /* 0x0000640007068a24 */ /* 0x000fe200078e02ff */
[C---:B------:R-:W-:Y:S01]  /*0db0*/  @!P5 IADD3 R8, P4, R32.reuse, 0x20, RZ ;  /* 0x000000202008d810 */ /* 0x040fe20007f9e0ff */
[----:B------:R-:W-:Y:S01]  /*0dc0*/  @!P1 IMAD R0, R33, c[0x0][0x190], RZ ;  /* 0x0000640021009a24 */ /* 0x000fe200078e02ff */
[----:B------:R-:W-:Y:S01]  /*0dd0*/  @!P3 IADD3 R11, P2, R32, 0x30, RZ ;  /* 0x00000030200bb810 */ /* 0x000fe20007f5e0ff */
[----:B------:R-:W-:Y:S01]  /*0de0*/  @!P0 IMAD R16, R12, c[0x0][0x194], R6 ;  /* 0x000065000c108a24 */ /* 0x000fe200078e0206 */
[----:B------:R1:W-:Y:S01]  /*0df0*/  STL [R1+0xe0], R18 ;  /* 0x0000e01201007387 */ /* 0x0003e20000100800 */
[C---:B------:R-:W-:Y:S01]  /*0e00*/  @!P1 IMAD R9, R32.reuse, c[0x0][0x194], R0 ;  /* 0x0000650020099a24 */ /* 0x040fe200078e0200 */
[----:B------:R-:W-:Y:S01]  /*0e10*/  LEA.HI R154, R25, R155, RZ, 0x5 ;  /* 0x0000009b199a7211 */ /* 0x000fe200078f28ff */
[----:B------:R-:W-:-:S03]  /*0e20*/  @!P1 IMAD.WIDE.U32 R6, R32, c[0x0][0x190], R4 ;  /* 0x0000640020069a25 */ /* 0x000fc600078e0004 */
[----:B------:R-:W-:Y:S01]  /*0e30*/  SHF.R.S32.HI R153, RZ, 0x5, R154 ;  /* 0x00000005ff997819 */ /* 0x000fe2000001149a */
[--C-:B------:R-:W-:Y:S01]  /*0e40*/  @!P5 IMAD.X R0, RZ, RZ, R33.reuse, P4 ;  /* 0x000000ffff00d224 */ /* 0x100fe200020e0621 */
[----:B------:R-:W-:Y:S01]  /*0e50*/  ISETP.GE.AND P4, PT, R18, UR10, PT ;  /* 0x0000000a12007c0c */ /* 0x000fe2000bf86270 */
[----:B------:R-:W-:Y:S01]  /*0e60*/  @!P3 IMAD.X R10, RZ, RZ, R33, P2 ;  /* 0x000000ffff0ab224 */ /* 0x000fe200010e0621 */
[----:B------:R-:W-:Y:S01]  /*0e70*/  @!P1 LEA R14, P2, R6, c[0x0][0x160], 0x1 ;  /* 0x00005800060e9a11 */ /* 0x000fe200078408ff */
[----:B------:R-:W-:Y:S02]  /*0e80*/  @!P1 IMAD.IADD R7, R7, 0x1, R9 ;  /* 0x0000000107079824 */ /* 0x000fe400078e0209 */
[----:B------:R-:W-:Y:S02]  /*0e90*/  @!P5 IMAD R0, R0, c[0x0][0x190], RZ ;  /* 0x000064000000da24 */ /* 0x000fe400078e02ff */
[----:B------:R-:W-:Y:S01]  /*0ea0*/  @!P0 IMAD.WIDE.U32 R12, R12, c[0x0][0x190], R4 ;  /* 0x000064000c0c8a25 */ /* 0x000fe200078e0004 */
[----:B------:R-:W-:-:S03]  /*0eb0*/  @!P1 LEA.HI.X R15, R6, c[0x0][0x164], R7, 0x1, P2 ;  /* 0x00005900060f9a11 */ /* 0x000fc600010f0c07 */
[----:B------:R-:W-:Y:S01]  /*0ec0*/  @!P3 IMAD R6, R10, c[0x0][0x190], RZ ;  /* 0x000064000a06ba24 */ /* 0x000fe200078e02ff */
[----:B------:R-:W-:Y:S01]  /*0ed0*/  @!P0 LEA R10, P2, R12, c[0x0][0x160], 0x1 ;  /* 0x000058000c0a8a11 */ /* 0x000fe200078408ff */
[----:B------:R-:W-:Y:S02]  /*0ee0*/  @!P5 IMAD R17, R8, c[0x0][0x194], R0 ;  /* 0x000065000811da24 */ /* 0x000fe400078e0200 */
[----:B------:R-:W-:Y:S01]  /*0ef0*/  @!P0 IMAD.IADD R0, R13, 0x1, R16 ;  /* 0x000000010d008824 */ /* 0x000fe200078e0210 */
[----:B------:R-:W-:Y:S01]  /*0f00*/  IADD3 R16, R2, 0x50, RZ ;  /* 0x0000005002107810 */ /* 0x000fe20007ffe0ff */
[----:B------:R-:W-:Y:S02]  /*0f10*/  @!P3 IMAD R13, R11, c[0x0][0x194], R6 ;  /* 0x000065000b0dba24 */ /* 0x000fe400078e0206 */
[----:B------:R-:W-:Y:S02]  /*0f20*/  @!P3 IMAD.MOV.U32 R6, RZ, RZ, R4 ;  /* 0x000000ffff06b224 */ /* 0x000fe400078e0004 */
[----:B------:R-:W-:Y:S01]  /*0f30*/  @!P3 IMAD.MOV.U32 R7, RZ, RZ, R5 ;  /* 0x000000ffff07b224 */ /* 0x000fe200078e0005 */
[----:B------:R-:W-:Y:S01]  /*0f40*/  STL [R1+0xdc], R16 ;  /* 0x0000dc1001007387 */ /* 0x000fe20000100800 */
[----:B------:R-:W-:-:S02]  /*0f50*/  IMAD.SHL.U32 R243, R243, 0x2, RZ ;  /* 0x00000002f3f37824 */ /* 0x000fc400078e00ff */
[----:B------:R-:W-:-:S03]  /*0f60*/  @!P5 IMAD.WIDE.U32 R8, R8, c[0x0][0x190], R4 ;  /* 0x000064000808da25 */ /* 0x000fc600078e0004 */
[----:B------:R-:W-:Y:S01]  /*0f70*/  @!PT LDS RZ, [RZ] ;  /* 0x00000000fffff984 */ /* 0x000fe20000000800 */
[----:B------:R-:W-:Y:S01]  /*0f80*/  @!PT LDS RZ, [RZ] ;  /* 0x00000000fffff984 */ /* 0x000fe20000000800 */
[----:B------:R-:W-:Y:S01]  /*0f90*/  @!PT LDS RZ, [RZ] ;  /* 0x00000000fffff984 */ /* 0x000fe20000000800 */
[----:B------:R2:W-:Y:S01]  /*0fa0*/  @!P1 LDGSTS.E.BYPASS.LTC128B.128 [R243], [R14.64] ;  /* 0x000000000ef39fae */ /* 0x0005e2000b901d50 */
[----:B------:R-:W-:Y:S01]  /*0fb0*/  @!P3 IMAD.WIDE.U32 R6, R11, c[0x0][0x190], R6 ;  /* 0x000064000b06ba25 */ /* 0x000fe200078e0006 */
[----:B------:R-:W-:Y:S02]  /*0fc0*/  @!P0 LEA.HI.X R11, R12, c[0x0][0x164], R0, 0x1, P2 ;  /* 0x000059000c0b8a11 */ /* 0x000fe400010f0c00 */
[----:B------:R-:W-:Y:S01]  /*0fd0*/  ISETP.GE.AND P2, PT, R16, UR10, PT ;  /* 0x0000000a10007c0c */ /* 0x000fe2000bf46270 */
[----:B------:R2:W-:Y:S01]  /*0fe0*/  @!P1 LDGSTS.E.BYPASS.LTC128B.128 [R243+0x4000], [R14.64+0x80] ;  /* 0x040000800ef39fae */ /* 0x0005e2000b901d50 */
[----:B------:R-:W-:Y:S01]  /*0ff0*/  @!P5 IMAD.IADD R0, R9, 0x1, R17 ;  /* 0x000000010900d824 */ /* 0x000fe200078e0211 */
[----:B-1----:R-:W-:Y:S01]  /*1000*/  @!P5 LEA R18, P1, R8, c[0x0][0x160], 0x1 ;  /* 0x000058000812da11 */ /* 0x002fe200078208ff */
[----:B------:R-:W-:Y:S01]  /*1010*/  @!P3 IMAD.IADD R7, R7, 0x1, R13 ;  /* 0x000000010707b824 */ /* 0x000fe200078e020d */
[----:B------:R-:W-:Y:S01]  /*1020*/  @!P3 LEA R20, P6, R6, c[0x0][0x160], 0x1 ;  /* 0x000058000614ba11 */ /* 0x000fe200078c08ff */
[----:B------:R1:W-:Y:S01]  /*1030*/  @!P0 LDGSTS.E.BYPASS.LTC128B.128 [R243+0x800], [R10.64] ;  /* 0x008000000af38fae */ /* 0x0003e2000b901d50 */
[----:B------:R-:W-:-:S02]  /*1040*/  IADD3 R12, R2, 0x60, RZ ;  /* 0x00000060020c7810 */ /* 0x000fc40007ffe0ff */
[----:B------:R-:W-:Y:S01]  /*1050*/  @!P5 LEA.HI.X R19, R8, c[0x0][0x164], R0, 0x1, P1 ;  /* 0x000059000813da11 */ /* 0x000fe200008f0c00 */
[----:B------:R1:W-:Y:S01]  /*1060*/  @!P0 LDGSTS.E.BYPASS.LTC128B.128 [R243+0x4800], [R10.64+0x80] ;  /* 0x048000800af38fae */ /* 0x0003e2000b901d50 */
[----:B------:R-:W-:Y:S02]  /*1070*/  @!P3 LEA.HI.X R21, R6, c[0x0][0x164], R7, 0x1, P6 ;  /* 0x000059000615ba11 */ /* 0x000fe400030f0c07 */
[----:B------:R-:W-:Y:S01]  /*1080*/  ISETP.GE.AND P1, PT, R12, UR10, PT ;  /* 0x0000000a0c007c0c */ /* 0x000fe2000bf26270 */
[----:B------:R3:W-:Y:S01]  /*1090*/  STL [R1+0xe4], R12 ;  /* 0x0000e40c01007387 */ /* 0x0007e20000100800 */
[C---:B------:R-:W-:Y:S02]  /*10a0*/  @!P4 IADD3 R6, P6, R32.reuse, 0x40, RZ ;  /* 0x000000402006c810 */ /* 0x040fe40007fde0ff */
[----:B------:R-:W-:Y:S01]  /*10b0*/  @!P2 IADD3 R8, P0, R32, 0x50, RZ ;  /* 0x000000502008a810 */ /* 0x000fe20007f1e0ff */
[----:B------:R4:W-:Y:S01]  /*10c0*/  @!P5 LDGSTS.E.BYPASS.LTC128B.128 [R243+0x1000], [R18.64] ;  /* 0x0100000012f3dfae */ /* 0x0009e2000b901d50 */
[----:B------:R-:W-:Y:S01]  /*10d0*/  IADD3 R9, R2, 0x70, RZ ;  /* 0x0000007002097810 */ /* 0x000fe20007ffe0ff */
[----:B------:R-:W-:-:S02]  /*10e0*/  @!P4 IMAD.X R0, RZ, RZ, R33, P6 ;  /* 0x000000ffff00c224 */ /* 0x000fc400030e0621 */
[----:B------:R4:W-:Y:S01]  /*10f0*/  @!P5 LDGSTS.E.BYPASS.LTC128B.128 [R243+0x5000], [R18.64+0x80] ;  /* 0x0500008012f3dfae */ /* 0x0009e2000b901d50 */
[----:B------:R-:W-:-:S03]  /*1100*/  ISETP.GE.AND P5, PT, R23, UR11, PT ;  /* 0x0000000b17007c0c */ /* 0x000fc6000bfa6270 */
[----:B------:R5:W-:Y:S04]  /*1110*/  STL [R1+0xe8], R9 ;  /* 0x0000e80901007387 */ /* 0x000be80000100800 */
[----:B------:R4:W-:Y:S04]  /*1120*/  @!P3 LDGSTS.E.BYPASS.LTC128B.128 [R243+0x1800], [R20.64] ;  /* 0x0180000014f3bfae */ /* 0x0009e8000b901d50 */
[----:B------:R4:W-:Y:S01]  /*1130*/  @!P3 LDGSTS.E.BYPASS.LTC128B.128 [R243+0x5800], [R20.64+0x80] ;  /* 0x0580008014f3bfae */ /* 0x0009e2000b901d50 */
[----:B------:R-:W-:Y:S01]  /*1140*/  ISETP.GE.AND P3, PT, R23, UR11, PT ;  /* 0x0000000b17007c0c */ /* 0x000fe2000bf66270 */
[----:B-1----:R-:W-:Y:S01]  /*1150*/  @!P4 IMAD R11, R0, c[0x0][0x190], RZ ;  /* 0x00006400000bca24 */ /* 0x002fe200078e02ff */
[----:B------:R-:W-:Y:S01]  /*1160*/  @!P1 IADD3 R10, P6, R32, 0x60, RZ ;  /* 0x00000060200a9810 */ /* 0x000fe20007fde0ff */
[----:B------:R-:W-:Y:S01]  /*1170*/  @!P2 IMAD.X R0, RZ, RZ, R33, P0 ;  /* 0x000000ffff00a224 */ /* 0x000fe200000e0621 */
[----:B------:R-:W-:Y:S01]  /*1180*/  ISETP.GE.AND P0, PT, R9, UR10, PT ;  /* 0x0000000a09007c0c */ /* 0x000fe2000bf06270 */
[----:B------:R-:W-:-:S02]  /*1190*/  @!P4 IMAD R11, R6, c[0x0][0x194], R11 ;  /* 0x00006500060bca24 */ /* 0x000fc400078e020b */
[----:B------:R-:W-:-:S04]  /*11a0*/  @!P4 IMAD.WIDE.U32 R6, R6, c[0x0][0x190], R4 ;  /* 0x000064000606ca25 */ /* 0x000fc800078e0004 */
[----:B---3--:R-:W-:Y:S02]  /*11b0*/  @!P2 IMAD R12, R0, c[0x0][0x190], RZ ;  /* 0x00006400000caa24 */ /* 0x008fe400078e02ff */
[----:B------:R-:W-:Y:S02]  /*11c0*/  @!P4 IMAD.IADD R0, R7, 0x1, R11 ;  /* 0x000000010700c824 */ /* 0x000fe400078e020b */
[----:B-----5:R-:W-:Y:S01]  /*11d0*/  @!P1 IMAD.X R9, RZ, RZ, R33, P6 ;  /* 0x000000ffff099224 */ /* 0x020fe200030e0621 */
[----:B------:R-:W-:Y:S01]  /*11e0*/  @!P4 LEA R16, P6, R6, c[0x0][0x160], 0x1 ;  /* 0x000058000610ca11 */ /* 0x000fe200078c08ff */
[----:B------:R-:W-:Y:S02]  /*11f0*/  @!P2 IMAD R13, R8, c[0x0][0x194], R12 ;  /* 0x00006500080daa24 */ /* 0x000fe400078e020c */
[----:B--2---:R-:W-:Y:S01]  /*1200*/  @!P1 IMAD R14, R9, c[0x0][0x190], RZ ;  /* 0x00006400090e9a24 */ /* 0x004fe200078e02ff */
[----:B------:R-:W-:Y:S01]  /*1210*/  @!P4 LEA.HI.X R17, R6, c[0x0][0x164], R0, 0x1, P6 ;  /* 0x000059000611ca11 */ /* 0x000fe200030f0c00 */
[----:B------:R-:W-:Y:S01]  /*1220*/  @!P2 IMAD.WIDE.U32 R8, R8, c[0x0][0x190], R4 ;  /* 0x000064000808aa25 */ /* 0x000fe200078e0004 */
[----:B------:R-:W-:-:S03]  /*1230*/  @!P0 IADD3 R12, P6, R32, 0x70, RZ ;  /* 0x00000070200c8810 */ /* 0x000fc60007fde0ff */
[C---:B------:R-:W-:Y:S01]  /*1240*/  @!P1 IMAD R11, R10.reuse, c[0x0][0x194], R14 ;  /* 0x000065000a0b9a24 */ /* 0x040fe200078e020e */
[----:B------:R1:W-:Y:S01]  /*1250*/  @!P4 LDGSTS.E.BYPASS.LTC128B.128 [R243+0x2000], [R16.64] ;  /* 0x0200000010f3cfae */ /* 0x0003e2000b901d50 */
[----:B------:R-:W-:-:S03]  /*1260*/  @!P1 IMAD.WIDE.U32 R6, R10, c[0x0][0x190], R4 ;  /* 0x000064000a069a25 */ /* 0x000fc600078e0004 */
[----:B------:R1:W-:Y:S01]  /*1270*/  @!P4 LDGSTS.E.BYPASS.LTC128B.128 [R243+0x6000], [R16.64+0x80] ;  /* 0x0600008010f3cfae */ /* 0x0003e2000b901d50 */
[----:B------:R-:W-:Y:S01]  /*1280*/  @!P0 IMAD.X R10, RZ, RZ, R33, P6 ;  /* 0x000000ffff0a8224 */ /* 0x000fe200030e0621 */
[----:B------:R-:W-:Y:S01]  /*1290*/  @!P2 LEA R14, P6, R8, c[0x0][0x160], 0x1 ;  /* 0x00005800080eaa11 */ /* 0x000fe200078c08ff */
[----:B------:R-:W-:Y:S02]  /*12a0*/  @!P2 IMAD.IADD R0, R9, 0x1, R13 ;  /* 0x000000010900a824 */ /* 0x000fe400078e020d */
[----:B------:R-:W-:-:S03]  /*12b0*/  @!P0 IMAD R10, R10, c[0x0][0x190], RZ ;  /* 0x000064000a0a8a24 */ /* 0x000fc600078e02ff */
[----:B------:R-:W-:Y:S01]  /*12c0*/  @!P2 LEA.HI.X R15, R8, c[0x0][0x164], R0, 0x1, P6 ;  /* 0x00005900080faa11 */ /* 0x000fe200030f0c00 */
[----:B------:R-:W-:Y:S01]  /*12d0*/  @!P1 IMAD.IADD R0, R7, 0x1, R11 ;  /* 0x0000000107009824 */ /* 0x000fe200078e020b */
[----:B------:R-:W-:Y:S01]  /*12e0*/  @!P1 LEA R8, P6, R6, c[0x0][0x160], 0x1 ;  /* 0x0000580006089a11 */ /* 0x000fe200078c08ff */
[C---:B------:R-:W-:Y:S02]  /*12f0*/  @!P0 IMAD R7, R12.reuse, c[0x0][0x194], R10 ;  /* 0x000065000c078a24 */ /* 0x040fe400078e020a */
[----:B------:R-:W-:Y:S01]  /*1300*/  @!P0 IMAD.WIDE.U32 R12, R12, c[0x0][0x190], R4 ;  /* 0x000064000c0c8a25 */ /* 0x000fe200078e0004 */
[----:B------:R-:W-:Y:S01]  /*1310*/  @!P1 LEA.HI.X R9, R6, c[0x0][0x164], R0, 0x1, P6 ;  /* 0x0000590006099a11 */ /* 0x000fe200030f0c00 */
[----:B------:R2:W-:Y:S02]  /*1320*/  @!P2 LDGSTS.E.BYPASS.LTC128B.128 [R243+0x2800], [R14.64] ;  /* 0x028000000ef3afae */ /* 0x0005e4000b901d50 */
[----:B------:R-:W-:Y:S01]  /*1330*/  @!P0 IMAD.IADD R6, R13, 0x1, R7 ;  /* 0x000000010d068824 */ /* 0x000fe200078e0207 */
[----:B------:R-:W-:Y:S01]  /*1340*/  @!P0 LEA R10, P6, R12, c[0x0][0x160], 0x1 ;  /* 0x000058000c0a8a11 */ /* 0x000fe200078c08ff */
[----:B------:R-:W-:Y:S01]  /*1350*/  IMAD R0, R3, c[0x0][0x198], RZ ;  /* 0x0000660003007a24 */ /* 0x000fe200078e02ff */
[----:B------:R-:W-:Y:S01]  /*1360*/  SHF.R.S32.HI R13, RZ, 0x1f, R22 ;  /* 0x0000001fff0d7819 */ /* 0x000fe20000011416 */
[----:B------:R-:W-:Y:S01]  /*1370*/  IMAD.WIDE.U32 R4, R2, c[0x0][0x198], R30 ;  /* 0x0000660002047a25 */ /* 0x000fe200078e001e */
[----:B------:R-:W-:Y:S01]  /*1380*/  @!P0 LEA.HI.X R11, R12, c[0x0][0x164], R6, 0x1, P6 ;  /* 0x000059000c0b8a11 */ /* 0x000fe200030f0c06 */
[----:B------:R2:W-:Y:S01]  /*1390*/  @!P2 LDGSTS.E.BYPASS.LTC128B.128 [R243+0x6800], [R14.64+0x80] ;  /* 0x068000800ef3afae */ /* 0x0005e2000b901d50 */
[----:B------:R-:W-:Y:S01]  /*13a0*/  ISETP.GE.AND P2, PT, R24, UR11, PT ;  /* 0x0000000b18007c0c */ /* 0x000fe2000bf46270 */
[----:B------:R-:W-:Y:S01]  /*13b0*/  IMAD R0, R2, c[0x0][0x19c], R0 ;  /* 0x0000670002007a24 */ /* 0x000fe200078e0200 */
[----:B------:R-:W-:Y:S01]  /*13c0*/  IADD3 R6, P6, R4, UR20, RZ ;  /* 0x0000001404067c10 */ /* 0x000fe2000ffde0ff */
[----:B-1----:R-:W-:Y:S01]  /*13d0*/  IMAD.MOV.U32 R17, RZ, RZ, c[0x0][0x198] ;  /* 0x00006600ff117624 */ /* 0x002fe200078e00ff */
[----:B------:R1:W-:Y:S02]  /*13e0*/  @!P1 LDGSTS.E.BYPASS.LTC128B.128 [R243+0x3000], [R8.64] ;  /* 0x0300000008f39fae */ /* 0x0003e4000b901d50 */
[----:B------:R-:W-:Y:S01]  /*13f0*/  IADD3.X R7, R5, UR7, R0, P6, !PT ;  /* 0x0000000705077c10 */ /* 0x000fe2000b7fe400 */
[----:B------:R-:W-:Y:S01]  /*1400*/  IMAD R0, R3, c[0x0][0x1a0], RZ ;  /* 0x0000680003007a24 */ /* 0x000fe200078e02ff */
[----:B------:R-:W-:Y:S01]  /*1410*/  ULDC.64 UR6, c[0x0][0x198] ;  /* 0x0000660000067ab9 */ /* 0x000fe20000000a00 */
[C---:B------:R-:W-:Y:S01]  /*1420*/  IMAD.WIDE.U32 R4, R2.reuse, c[0x0][0x1a0], R30 ;  /* 0x0000680002047a25 */ /* 0x040fe200078e001e */
[----:B------:R-:W-:Y:S01]  /*1430*/  USHF.L.U64.HI UR20, UR6, UR18, UR7 ;  /* 0x0000001206147299 */ /* 0x000fe20008010207 */
[----:B------:R1:W-:Y:S01]  /*1440*/  @!P1 LDGSTS.E.BYPASS.LTC128B.128 [R243+0x7000], [R8.64+0x80] ;  /* 0x0700008008f39fae */ /* 0x0003e2000b901d50 */
[----:B------:R-:W-:Y:S01]  /*1450*/  USHF.R.S32.HI UR7, URZ, 0x1f, UR14 ;  /* 0x0000001f3f077899 */ /* 0x000fe2000801140e */
[----:B------:R-:W-:Y:S01]  /*1460*/  IMAD R0, R2, c[0x0][0x1a4], R0 ;  /* 0x0000690002007a24 */ /* 0x000fe200078e0200 */
[----:B----4-:R-:W-:Y:S01]  /*1470*/  IADD3 R18, P6, R4, UR22, RZ ;  /* 0x0000001604127c10 */ /* 0x010fe2000ffde0ff */
[----:B------:R-:W-:Y:S01]  /*1480*/  IMAD.WIDE.U32 R6, R22, c[0x0][0x1b0], R6 ;  /* 0x00006c0016067a25 */ /* 0x000fe200078e0006 */
[----:B------:R-:W-:Y:S01]  /*1490*/  UIMAD UR4, UR20, UR14, URZ ;  /* 0x0000000e140472a4 */ /* 0x000fe2000f8e023f */
[----:B------:R3:W-:Y:S01]  /*14a0*/  @!P0 LDGSTS.E.BYPASS.LTC128B.128 [R243+0x3800], [R10.64] ;  /* 0x038000000af38fae */ /* 0x0007e2000b901d50 */
[----:B------:R-:W-:Y:S01]  /*14b0*/  IADD3.X R19, R5, UR21, R0, P6, !PT ;  /* 0x0000001505137c10 */ /* 0x000fe2000b7fe400 */
[----:B------:R-:W-:Y:S01]  /*14c0*/  IMAD R0, R13, c[0x0][0x1b0], RZ ;  /* 0x00006c000d007a24 */ /* 0x000fe200078e02ff */
[----:B------:R-:W-:Y:S01]  /*14d0*/  USHF.L.U32 UR21, UR6, 0x6, URZ ;  /* 0x0000000606157899 */ /* 0x000fe2000800063f */
[----:B------:R-:W-:Y:S01]  /*14e0*/  IMAD.MOV.U32 R162, RZ, RZ, R6 ;  /* 0x000000ffffa27224 */ /* 0x000fe200078e0006 */
[----:B------:R-:W-:Y:S01]  /*14f0*/  ISETP.GE.AND P6, PT, R2, UR11, PT ;  /* 0x0000000b02007c0c */ /* 0x000fe2000bfc6270 */
[----:B------:R-:W-:Y:S01]  /*1500*/  IMAD R0, R22, c[0x0][0x1b4], R0 ;  /* 0x00006d0016007a24 */ /* 0x000fe200078e0200 */
[----:B------:R-:W-:Y:S01]  /*1510*/  UIMAD UR4, UR7, UR21, UR4 ;  /* 0x00000015070472a4 */ /* 0x000fe2000f8e0204 */
[----:B------:R4:W-:Y:S01]  /*1520*/  STL.64 [R1+0xb8], R6 ;  /* 0x0000b80601007387 */ /* 0x0009e20000100a00 */
[----:B------:R-:W-:Y:S01]  /*1530*/  IMAD.U32 R160, RZ, RZ, UR21 ;  /* 0x00000015ffa07e24 */ /* 0x000fe2000f8e00ff */
[----:B--2---:R-:W-:Y:S01]  /*1540*/  LEA.HI R14, R25, R155, RZ, 0x4 ;  /* 0x0000009b190e7211 */ /* 0x004fe200078f20ff */
[----:B------:R-:W-:Y:S01]  /*1550*/  IMAD.IADD R163, R7, 0x1, R0 ;  /* 0x0000000107a37824 */ /* 0x000fe200078e0200 */
[----:B------:R3:W-:Y:S01]  /*1560*/  @!P0 LDGSTS.E.BYPASS.LTC128B.128 [R243+0x7800], [R10.64+0x80] ;  /* 0x078000800af38fae */ /* 0x0007e2000b901d50 */
[----:B------:R-:W-:Y:S01]  /*1570*/  ISETP.GE.AND P0, PT, R28, UR11, PT ;  /* 0x0000000b1c007c0c */ /* 0x000fe2000bf06270 */
[----:B------:R-:W-:Y:S01]  /*1580*/  IMAD.WIDE.U32 R18, R22, c[0x0][0x1b8], R18 ;  /* 0x00006e0016127a25 */ /* 0x000fe200078e0012 */
[----:B------:R-:W-:Y:S01]  /*1590*/  SHF.R.S32.HI R3, RZ, 0x4, R14 ;  /* 0x00000004ff037819 */ /* 0x000fe2000001140e */
[----:B------:R-:W-:Y:S02]  /*15a0*/  STL.64 [R1+0xb0], R162 ;  /* 0x0000b0a201007387 */ /* 0x000fe40000100a00 */
[----:B------:R-:W-:-:S02]  /*15b0*/  IMAD.WIDE.U32 R4, R160, UR14, R162 ;  /* 0x0000000ea0047c25 */ /* 0x000fc4000f8e00a2 */
[----:B------:R-:W-:Y:S02]  /*15c0*/  STL.64 [R1+0xd0], R18 ;  /* 0x0000d01201007387 */ /* 0x000fe40000100a00 */
[----:B------:R-:W-:Y:S01]  /*15d0*/  IMAD.MOV.U32 R26, RZ, RZ, R18 ;  /* 0x000000ffff1a7224 */ /* 0x000fe200078e0012 */
[----:B------:R-:W-:Y:S01]  /*15e0*/  IADD3 R5, R5, UR4, RZ ;  /* 0x0000000405057c10 */ /* 0x000fe2000fffe0ff */
[----:B------:R-:W-:Y:S01]  /*15f0*/  UIMAD.WIDE.U32 UR4, UR6, 0x20, URZ ;  /* 0x00000020060478a5 */ /* 0x000fe2000f8e003f */
[----:B------:R-:W-:-:S04]  /*1600*/  @!P3 LEA R0, P1, R17, R4, 0x4 ;  /* 0x000000041100b211 */ /* 0x000fc800078220ff */
[----:B----4-:R-:W-:Y:S02]  /*1610*/  @!P3 LEA.HI.X R7, R17, R5, R161, 0x4, P1 ;  /* 0x000000051107b211 */ /* 0x010fe400008f24a1 */
[----:B-1----:R-:W-:Y:S02]  /*1620*/  @!P3 LEA R8, P1, R0, c[0x0][0x168], 0x1 ;  /* 0x00005a000008ba11 */ /* 0x002fe400078208ff */
[----:B---3--:R-:W-:Y:S01]  /*1630*/  LEA.HI R10, R14, R3, RZ, 0x1 ;  /* 0x000000030e0a7211 */ /* 0x008fe200078f08ff */
[----:B------:R-:W-:Y:S01]  /*1640*/  IMAD.SHL.U32 R11, R161, 0x20, RZ ;  /* 0x00000020a10b7824 */ /* 0x000fe200078e00ff */
[----:B------:R-:W-:Y:S02]  /*1650*/  @!P3 LEA.HI.X R9, R0, c[0x0][0x16c], R7, 0x1, P1 ;  /* 0x00005b000009ba11 */ /* 0x000fe400008f0c07 */
[----:B------:R-:W-:Y:S02]  /*1660*/  LOP3.LUT R0, R10, 0xfffffffe, RZ, 0xc0, !PT ;  /* 0xfffffffe0a007812 */ /* 0x000fe400078ec0ff */
[----:B------:R-:W-:-:S02]  /*1670*/  LOP3.LUT R10, R14, 0xfffffff0, RZ, 0xc0, !PT ;  /* 0xfffffff00e0a7812 */ /* 0x000fc400078ec0ff */
[C---:B------:R-:W-:Y:S01]  /*1680*/  @!P6 LEA R6, P4, R4.reuse, c[0x0][0x168], 0x1 ;  /* 0x00005a000406ea11 */ /* 0x040fe200078808ff */
[----:B------:R-:W-:Y:S01]  /*1690*/  IMAD.IADD R15, R3, 0x1, -R0 ;  /* 0x00000001030f7824 */ /* 0x000fe200078e0a00 */
[C---:B------:R-:W-:Y:S01]  /*16a0*/  @!P2 IADD3 R12, P1, R4.reuse, UR4, RZ ;  /* 0x00000004040cac10 */ /* 0x040fe2000ff3e0ff */
[----:B------:R-:W-:Y:S01]  /*16b0*/  IMAD.IADD R10, R155, 0x1, -R10 ;  /* 0x000000019b0a7824 */ /* 0x000fe200078e0a0a */
[----:B------:R-:W-:Y:S01]  /*16c0*/  @!P6 LEA.HI.X R7, R4, c[0x0][0x16c], R5, 0x1, P4 ;  /* 0x00005b000407ea11 */ /* 0x000fe200020f0c05 */
[----:B------:R-:W-:Y:S01]  /*16d0*/  IMAD.SHL.U32 R0, R60, 0x40, RZ ;  /* 0x000000403c007824 */ /* 0x000fe200078e00ff */
[----:B------:R-:W-:Y:S01]  /*16e0*/  @!P2 IADD3.X R14, R5, UR5, R11, P1, !PT ;  /* 0x00000005050eac10 */ /* 0x000fe20008ffe40b */
[----:B------:R-:W-:Y:S01]  /*16f0*/  ULDC.64 UR4, c[0x0][0x1a0] ;  /* 0x0000680000047ab9 */ /* 0x000fe20000000a00 */
[----:B------:R-:W-:Y:S01]  /*1700*/  SHF.R.S32.HI R3, RZ, 0x1f, R10 ;  /* 0x0000001fff037819 */ /* 0x000fe2000001140a */
[----:B------:R1:W-:Y:S01]  /*1710*/  @!P6 LDGSTS.E.BYPASS.LTC128B.128 [R243+0x8000], [R6.64] ;  /* 0x0800000006f3efae */ /* 0x0003e2000b901d50 */
[----:B------:R-:W-:Y:S01]  /*1720*/  LOP3.LUT R0, R0, 0x1c0, RZ, 0xc0, !PT ;  /* 0x000001c000007812 */ /* 0x000fe200078ec0ff */
[----:B------:R-:W-:Y:S01]  /*1730*/  USHF.L.U64.HI UR18, UR4, UR18, UR5 ;  /* 0x0000001204127299 */ /* 0x000fe20008010205 */
[----:B------:R-:W-:Y:S01]  /*1740*/  LEA.HI R16, R3, R10, RZ, 0x3 ;  /* 0x0000000a03107211 */ /* 0x000fe200078f18ff */
[----:B------:R1:W-:Y:S01]  /*1750*/  @!P6 LDGSTS.E.BYPASS.LTC128B.128 [R243+0xa000], [R6.64+0x80] ;  /* 0x0a00008006f3efae */ /* 0x0003e2000b901d50 */
[----:B------:R-:W-:Y:S01]  /*1760*/  ISETP.GE.AND P6, PT, R2, UR11, PT ;  /* 0x0000000b02007c0c */ /* 0x000fe2000bfc6270 */
[----:B------:R-:W-:Y:S01]  /*1770*/  USHF.L.U32 UR19, UR4, 0x6, URZ ;  /* 0x0000000604137899 */ /* 0x000fe2000800063f */
[----:B------:R-:W-:Y:S01]  /*1780*/  ISETP.GE.AND P4, PT, R24, UR11, PT ;  /* 0x0000000b18007c0c */ /* 0x000fe2000bf86270 */
[----:B------:R2:W-:Y:S01]  /*1790*/  @!P3 LDGSTS.E.BYPASS.LTC128B.128 [R243+0x8800], [R8.64] ;  /* 0x0880000008f3bfae */ /* 0x0005e2000b901d50 */
[----:B------:R-:W-:-:S02]  /*17a0*/  UIMAD UR5, UR18, UR14, URZ ;  /* 0x0000000e120572a4 */ /* 0x000fc4000f8e023f */
[----:B------:R-:W-:Y:S01]  /*17b0*/  UIMAD.WIDE.U32 UR22, UR4, 0x20, URZ ;  /* 0x00000020041678a5 */ /* 0x000fe2000f8e003f */
[----:B------:R2:W-:Y:S01]  /*17c0*/  @!P3 LDGSTS.E.BYPASS.LTC128B.128 [R243+0xa800], [R8.64+0x80] ;  /* 0x0a80008008f3bfae */ /* 0x0005e2000b901d50 */
[----:B------:R-:W-:Y:S01]  /*17d0*/  ISETP.GE.AND P3, PT, R28, UR11, PT ;  /* 0x0000000b1c007c0c */ /* 0x000fe2000bf66270 */
[----:B------:R-:W-:Y:S01]  /*17e0*/  UIMAD UR5, UR7, UR19, UR5 ;  /* 0x00000013070572a4 */ /* 0x000fe2000f8e0205 */
[----:B-1----:R-:W-:Y:S02]  /*17f0*/  IMAD.SHL.U32 R6, R2, 0x8, RZ ;  /* 0x0000000802067824 */ /* 0x002fe400078e00ff */
[----:B------:R-:W-:Y:S01]  /*1800*/  @!P0 IMAD.WIDE.U32 R2, R17, 0x30, R4 ;  /* 0x0000003011028825 */ /* 0x000fe200078e0004 */
[----:B------:R-:W-:Y:S02]  /*1810*/  LOP3.LUT R5, R16, 0xfffffff8, RZ, 0xc0, !PT ;  /* 0xfffffff810057812 */ /* 0x000fe400078ec0ff */
[----:B------:R-:W-:Y:S01]  /*1820*/  LOP3.LUT R11, R0, 0x8, R6, 0xf8, !PT ;  /* 0x00000008000b7812 */ /* 0x000fe200078ef806 */
[----:B------:R-:W-:Y:S01]  /*1830*/  @!P0 IMAD R6, R161, 0x30, RZ ;  /* 0x00000030a1068824 */ /* 0x000fe200078e02ff */
[----:B------:R-:W-:Y:S01]  /*1840*/  SHF.R.U32.HI R0, RZ, 0x3, R0 ;  /* 0x00000003ff007819 */ /* 0x000fe20000011600 */
[----:B------:R-:W-:Y:S01]  /*1850*/  IMAD.IADD R20, R10, 0x1, -R5 ;  /* 0x000000010a147824 */ /* 0x000fe200078e0a05 */
[C---:B------:R-:W-:Y:S01]  /*1860*/  @!P2 LEA R4, P1, R12.reuse, c[0x0][0x168], 0x1 ;  /* 0x00005a000c04aa11 */ /* 0x040fe200078208ff */
[----:B------:R-:W-:Y:S01]  /*1870*/  IMAD R7, R13, c[0x0][0x1b8], RZ ;  /* 0x00006e000d077a24 */ /* 0x000fe200078e02ff */
[----:B------:R-:W-:Y:S01]  /*1880*/  LOP3.LUT R11, R11, R0, RZ, 0x3c, !PT ;  /* 0x000000000b0b7212 */ /* 0x000fe200078e3cff */
[----:B------:R-:W-:Y:S01]  /*1890*/  @!P0 IMAD.IADD R0, R3, 0x1, R6 ;  /* 0x0000000103008824 */ /* 0x000fe200078e0206 */
[----:B------:R-:W-:Y:S01]  /*18a0*/  @!P2 LEA.HI.X R5, R12, c[0x0][0x16c], R14, 0x1, P1 ;  /* 0x00005b000c05aa11 */ /* 0x000fe200008f0c0e */
[----:B------:R-:W-:Y:S01]  /*18b0*/  IMAD R10, R22, c[0x0][0x1bc], R7 ;  /* 0x00006f00160a7a24 */ /* 0x000fe200078e0207 */
[----:B------:R-:W-:Y:S01]  /*18c0*/  @!P0 LEA R6, P1, R2, c[0x0][0x168], 0x1 ;  /* 0x00005a0002068a11 */ /* 0x000fe200078208ff */
[----:B------:R-:W-:-:S02]  /*18d0*/  IMAD.MOV.U32 R12, RZ, RZ, c[0x0][0x1a4] ;  /* 0x00006900ff0c7624 */ /* 0x000fc400078e00ff */
[----:B------:R1:W-:Y:S01]  /*18e0*/  @!P2 LDGSTS.E.BYPASS.LTC128B.128 [R243+0x9000], [R4.64] ;  /* 0x0900000004f3afae */ /* 0x0003e2000b901d50 */
[----:B------:R-:W-:Y:S01]  /*18f0*/  @!P0 LEA.HI.X R7, R2, c[0x0][0x16c], R0, 0x1, P1 ;  /* 0x00005b0002078a11 */ /* 0x000fe200008f0c00 */
[----:B------:R-:W-:Y:S02]  /*1900*/  IMAD.U32 R2, RZ, RZ, UR14 ;  /* 0x0000000eff027e24 */ /* 0x000fe4000f8e00ff */
[----:B------:R1:W-:Y:S01]  /*1910*/  @!P2 LDGSTS.E.BYPASS.LTC128B.128 [R243+0xb000], [R4.64+0x80] ;  /* 0x0b00008004f3afae */ /* 0x0003e2000b901d50 */
[----:B------:R-:W-:Y:S02]  /*1920*/  IMAD.IADD R27, R19, 0x1, R10 ;  /* 0x00000001131b7824 */ /* 0x000fe400078e020a */
[----:B------:R-:W-:Y:S01]  /*1930*/  IMAD.SHL.U32 R10, R15, 0x8, RZ ;  /* 0x000000080f0a7824 */ /* 0x000fe200078e00ff */
[----:B------:R3:W-:Y:S01]  /*1940*/  @!P0 LDGSTS.E.BYPASS.LTC128B.128 [R243+0x9800], [R6.64] ;  /* 0x0980000006f38fae */ /* 0x0007e2000b901d50 */
[----:B------:R-:W-:-:S03]  /*1950*/  IMAD.WIDE.U32 R2, R2, UR19, R26 ;  /* 0x0000001302027c25 */ /* 0x000fc6000f8e001a */
[----:B------:R3:W-:Y:S01]  /*1960*/  @!P0 LDGSTS.E.BYPASS.LTC128B.128 [R243+0xb800], [R6.64+0x80] ;  /* 0x0b80008006f38fae */ /* 0x0007e2000b901d50 */
[----:B------:R-:W-:Y:S01]  /*1970*/  IMAD.SHL.U32 R14, R12, 0x20, RZ ;  /* 0x000000200c0e7824 */ /* 0x000fe200078e00ff */
[----:B------:R-:W-:Y:S01]  /*1980*/  IADD3 R3, R3, UR5, RZ ;  /* 0x0000000503037c10 */ /* 0x000fe2000fffe0ff */
[----:B------:R-:W-:Y:S01]  /*1990*/  IMAD R0, R15, 0x200, R11 ;  /* 0x000002000f007824 */ /* 0x000fe200078e020b */
[----:B------:R-:W0:Y:S01]  /*19a0*/  LDGDEPBAR ;  /* 0x00000000000079af */ /* 0x000e220000000000 */
[C---:B--2---:R-:W-:Y:S02]  /*19b0*/  @!P6 LEA R8, P2, R2.reuse, c[0x0][0x170], 0x1 ;  /* 0x00005c000208ea11 */ /* 0x044fe400078408ff */
[----:B------:R-:W-:Y:S01]  /*19c0*/  @!P4 IADD3 R13, P0, R2, UR22, RZ ;  /* 0x00000016020dcc10 */ /* 0x000fe2000ff1e0ff */
[----:B------:R-:W-:Y:S01]  /*19d0*/  IMAD.SHL.U32 R224, R0, 0x2, RZ ;  /* 0x0000000200e07824 */ /* 0x000fe200078e00ff */
[----:B------:R-:W-:Y:S01]  /*19e0*/  @!P6 LEA.HI.X R9, R2, c[0x0][0x174], R3, 0x1, P2 ;  /* 0x00005d000209ea11 */ /* 0x000fe200010f0c03 */
[----:B------:R-:W-:Y:S03]  /*19f0*/  STL.64 [R1+0xc8], R26 ;  /* 0x0000c81a01007387 */ /* 0x000fe60000100a00 */
[----:B------:R-:W-:-:S02]  /*1a00*/  IADD3 R0, R224, 0x8000, RZ ;  /* 0x00008000e0007810 */ /* 0x000fc40007ffe0ff */
[----:B------:R-:W-:Y:S01]  /*1a10*/  IADD3 R235, R224, 0x8020, RZ ;  /* 0x00008020e0eb7810 */ /* 0x000fe20007ffe0ff */
[----:B-1----:R-:W-:-:S04]  /*1a20*/  IMAD.U32 R4, RZ, RZ, UR4 ;  /* 0x00000004ff047e24 */ /* 0x002fc8000f8e00ff */
[----:B------:R-:W-:-:S04]  /*1a30*/  @!P3 IMAD.WIDE.U32 R4, R4, 0x30, R2 ;  /* 0x000000300404b825 */ /* 0x000fc800078e0002 */
[----:B---3--:R-:W-:Y:S01]  /*1a40*/  IMAD.U32 R7, RZ, RZ, UR4 ;  /* 0x00000004ff077e24 */ /* 0x008fe2000f8e00ff */
        /* <DEDUP_REMOVED lines=18> */
[----:B------:R-:W-:Y:S02]  /*1b70*/  @!P3 LEA R10, P0, R4, c[0x0][0x170], 0x1 ;  /* 0x00005c00040aba11 */ /* 0x000fe400078008ff */
[----:B------:R-:W-:Y:S01]  /*1b80*/  LOP3.LUT R144, R12, 0xfffffe00, RZ, 0xc0, !PT ;  /* 0xfffffe000c907812 */ /* 0x000fe200078ec0ff */
[----:B------:R-:W-:Y:S01]  /*1b90*/  @P6 STS.128 [R243+0xe000], RZ ;  /* 0x00e000fff3006388 */ /* 0x000fe20000000c00 */
[----:B------:R-:W-:-:S02]  /*1ba0*/  @!P4 LEA.HI.X R7, R13, c[0x0][0x174], R11, 0x1, P1 ;  /* 0x00005d000d07ca11 */ /* 0x000fc400008f0c0b */
[----:B------:R-:W-:Y:S01]  /*1bb0*/  @!P3 LEA.HI.X R11, R4, c[0x0][0x174], R5, 0x1, P0 ;  /* 0x00005d00040bba11 */ /* 0x000fe200000f0c05 */
[----:B------:R-:W-:Y:S01]  /*1bc0*/  @!PT LDS RZ, [RZ] ;  /* 0x00000000fffff984 */ /* 0x000fe20000000800 */
[----:B------:R-:W-:Y:S01]  /*1bd0*/  @!PT LDS RZ, [RZ] ;  /* 0x00000000fffff984 */ /* 0x000fe20000000800 */
[----:B------:R-:W-:Y:S01]  /*1be0*/  @!PT LDS RZ, [RZ] ;  /* 0x00000000fffff984 */ /* 0x000fe20000000800 */
[----:B------:R1:W-:Y:S01]  /*1bf0*/  @!P6 LDGSTS.E.BYPASS.LTC128B.128 [R243+0xc000], [R8.64] ;  /* 0x0c00000008f3efae */ /* 0x0003e2000b901d50 */
[----:B------:R-:W-:Y:S01]  /*1c00*/  IMAD R4, R153, 0x400, R144 ;  /* 0x0000040099047824 */ /* 0x000fe200078e0290 */
[----:B------:R-:W-:Y:S02]  /*1c10*/  LOP3.LUT P0, RZ, R60, 0x2, RZ, 0xc0, !PT ;  /* 0x000000023cff7812 */ /* 0x000fe4000780c0ff */
[----:B------:R1:W-:Y:S02]  /*1c20*/  @!P6 LDGSTS.E.BYPASS.LTC128B.128 [R243+0xe000], [R8.64+0x80] ;  /* 0x0e00008008f3efae */ /* 0x0003e4000b901d50 */
[----:B------:R-:W-:Y:S02]  /*1c30*/  R2P PR, R20, 0x6 ;  /* 0x0000000614007804 */ /* 0x000fe40000000000 */
[----:B------:R-:W-:Y:S04]  /*1c40*/  @P5 STS.128 [R243+0xc800], RZ ;  /* 0x00c800fff3005388 */ /* 0x000fe80000000c00 */
[----:B------:R-:W-:Y:S03]  /*1c50*/  @P5 STS.128 [R243+0xe800], RZ ;  /* 0x00e800fff3005388 */ /* 0x000fe60000000c00 */
[----:B------:R-:W-:Y:S01]  /*1c60*/  @P0 IADD3 R235, R0, -0x20, RZ ;  /* 0xffffffe000eb0810 */ /* 0x000fe20007ffe0ff */
[----:B------:R-:W-:Y:S01]  /*1c70*/  @!PT LDS RZ, [RZ] ;  /* 0x00000000fffff984 */ /* 0x000fe20000000800 */
[----:B------:R-:W-:Y:S01]  /*1c80*/  @!PT LDS RZ, [RZ] ;  /* 0x00000000fffff984 */ /* 0x000fe20000000800 */
[----:B------:R-:W-:Y:S01]  /*1c90*/  @!PT LDS RZ, [RZ] ;  /* 0x00000000fffff984 */ /* 0x000fe20000000800 */
[----:B------:R2:W-:Y:S01]  /*1ca0*/  @!P5 LDGSTS.E.BYPASS.LTC128B.128 [R243+0xc800], [R2.64] ;  /* 0x0c80000002f3dfae */ /* 0x0005e2000b901d50 */
[----:B------:R-:W-:Y:S01]  /*1cb0*/  IMAD.MOV.U32 R0, RZ, RZ, 0x20 ;  /* 0x00000020ff007424 */ /* 0x000fe200078e00ff */
[----:B------:R-:W-:-:S02]  /*1cc0*/  LOP3.LUT P0, RZ, R60, 0x4, RZ, 0xc0, !PT ;  /* 0x000000043cff7812 */ /* 0x000fc4000780c0ff */
[----:B------:R2:W-:Y:S01]  /*1cd0*/  @!P5 LDGSTS.E.BYPASS.LTC128B.128 [R243+0xe800], [R2.64+0x80] ;  /* 0x0e80008002f3dfae */ /* 0x0005e2000b901d50 */
[C---:B------:R-:W-:Y:S02]  /*1ce0*/  IADD3 R242, R235.reuse, 0x800, RZ ;  /* 0x00000800ebf27810 */ /* 0x040fe40007ffe0ff */
        /* <DEDUP_REMOVED lines=20> */
[----:B------:R-:W-:-:S03]  /*1e30*/  IMAD.SHL.U32 R231, R2, 0x2, RZ ;  /* 0x0000000202e77824 */ /* 0x000fc600078e00ff */
[----:B------:R1:W-:Y:S01]  /*1e40*/  @!P3 LDGSTS.E.BYPASS.LTC128B.128 [R243+0xf800], [R10.64+0x80] ;  /* 0x0f8000800af3bfae */ /* 0x0003e2000b901d50 */
[C---:B------:R-:W-:Y:S02]  /*1e50*/  SEL R2, R0.reuse, 0xffffffe0, !P2 ;  /* 0xffffffe000027807 */ /* 0x040fe40005000000 */
[----:B------:R-:W-:Y:S01]  /*1e60*/  SEL R0, R0, 0xffffffe0, !P0 ;  /* 0xffffffe000007807 */ /* 0x000fe20004000000 */
[----:B------:R-:W-:Y:S02]  /*1e70*/  LDSM.16.M88.4 R12, [R231] ;  /* 0x00000000e70c783b */ /* 0x000fe40000000200 */
[----:B------:R-:W-:Y:S02]  /*1e80*/  IMAD R234, R2, 0x2, R231 ;  /* 0x0000000202ea7824 */ /* 0x000fe400078e02e7 */
[----:B------:R-:W2:Y:S01]  /*1e90*/  LDSM.16.M88.4 R24, [R224+0x8800] ;  /* 0x00880000e018783b */ /* 0x000ea20000000200 */
[C---:B------:R-:W-:Y:S02]  /*1ea0*/  IMAD R230, R0.reuse, 0x2, R224 ;  /* 0x0000000200e67824 */ /* 0x040fe400078e02e0 */
[----:B------:R-:W-:Y:S01]  /*1eb0*/  IMAD R229, R0, 0x2, R235 ;  /* 0x0000000200e57824 */ /* 0x000fe200078e02eb */
[----:B---3--:R-:W3:Y:S04]  /*1ec0*/  LDSM.16.M88.4 R4, [R224+0x8000] ;  /* 0x00800000e004783b */ /* 0x008ee80000000200 */
[----:B------:R-:W-:Y:S04]  /*1ed0*/  LDSM.16.M88.4 R16, [R224+0x9000] ;  /* 0x00900000e010783b */ /* 0x000fe80000000200 */
[----:B------:R-:W-:Y:S04]  /*1ee0*/  LDSM.16.M88.4 R28, [R224+0x9800] ;  /* 0x00980000e01c783b */ /* 0x000fe80000000200 */
[----:B------:R-:W-:Y:S04]  /*1ef0*/  LDSM.16.M88.4 R32, [R235] ;  /* 0x00000000eb20783b */ /* 0x000fe80000000200 */
[----:B-1----:R-:W1:Y:S04]  /*1f00*/  LDSM.16.M88.4 R8, [R231+0x2000] ;  /* 0x00200000e708783b */ /* 0x002e680000000200 */
[----:B------:R-:W-:Y:S04]  /*1f10*/  LDSM.16.M88.4 R48, [R235+0x800] ;  /* 0x00080000eb30783b */ /* 0x000fe80000000200 */
[----:B------:R-:W-:Y:S04]  /*1f20*/  LDSM.16.M88.4 R36, [R235+0x1800] ;  /* 0x00180000eb24783b */ /* 0x000fe80000000200 */
[----:B------:R-:W-:Y:S04]  /*1f30*/  LDSM.16.M88.4 R44, [R235+0x1000] ;  /* 0x00100000eb2c783b */ /* 0x000fe80000000200 */
[----:B------:R-:W-:Y:S01]  /*1f40*/  LDSM.16.M88.4 R88, [R230+0x8800] ;  /* 0x00880000e658783b */ /* 0x000fe20000000200 */
[C---:B--2---:R-:W-:Y:S03]  /*1f50*/  HMMA.16816.F32.BF16 R120, R12.reuse, R24, RZ ;  /* 0x000000180c78723c */ /* 0x044fe600000418ff */
[----:B------:R-:W-:Y:S04]  /*1f60*/  LDSM.16.M88.4 R100, [R230+0x9000] ;  /* 0x00900000e664783b */ /* 0x000fe80000000200 */
[----:B------:R-:W-:Y:S01]  /*1f70*/  LDSM.16.M88.4 R96, [R230+0x9800] ;  /* 0x00980000e660783b */ /* 0x000fe20000000200 */
[C---:B---3--:R-:W-:Y:S03]  /*1f80*/  HMMA.16816.F32.BF16 R52, R12.reuse, R4, RZ ;  /* 0x000000040c34723c */ /* 0x048fe600000418ff */
[----:B------:R-:W0:Y:S05]  /*1f90*/  LDGDEPBAR ;  /* 0x00000000000079af */ /* 0x000e2a0000000000 */
[----:B------:R-:W-:Y:S08]  /*1fa0*/  HMMA.16816.F32.BF16 R124, R12, R26, RZ ;  /* 0x0000001a0c7c723c */ /* 0x000ff000000418ff */
[C---:B-1----:R-:W-:Y:S07]  /*1fb0*/  HMMA.16816.F32.BF16 R40, R8.reuse, R4, RZ ;  /* 0x000000040828723c */ /* 0x042fee00000418ff */
[----:B------:R-:W-:Y:S01]  /*1fc0*/  IMAD.MOV.U32 R4, RZ, RZ, 0x10 ;  /* 0x00000010ff047424 */ /* 0x000fe200078e00ff */
[----:B------:R-:W-:Y:S04]  /*1fd0*/  HMMA.16816.F32.BF16 R72, R8, R6, RZ ;  /* 0x000000060848723c */ /* 0x000fe800000418ff */
[----:B------:R-:W-:-:S04]  /*1fe0*/  SEL R4, R4, 0xfffffff0, !P1 ;  /* 0xfffffff004047807 */ /* 0x000fc80004800000 */
[----:B------:R-:W-:Y:S01]  /*1ff0*/  HMMA.16816.F32.BF16 R64, R8, R24, RZ ;  /* 0x000000180840723c */ /* 0x000fe200000418ff */
[----:B------:R-:W-:-:S04]  /*2000*/  IMAD R232, R4, 0x2, R231 ;  /* 0x0000000204e87824 */ /* 0x000fc800078e02e7 */
[----:B------:R-:W-:Y:S01]  /*2010*/  IMAD R233, R2, 0x2, R232 ;  /* 0x0000000202e97824 */ /* 0x000fe200078e02e8 */
[----:B------:R-:W1:Y:S02]  /*2020*/  LDSM.16.M88.4 R20, [R232] ;  /* 0x00000000e814783b */ /* 0x000e640000000200 */
[C---:B------:R-:W-:Y:S08]  /*2030*/  HMMA.16816.F32.BF16 R56, R8.reuse, R16, RZ ;  /* 0x000000100838723c */ /* 0x040ff000000418ff */
[C---:B------:R-:W-:Y:S08]  /*2040*/  HMMA.16816.F32.BF16 R68, R8.reuse, R28, RZ ;  /* 0x0000001c0844723c */ /* 0x040ff000000418ff */
[C---:B------:R-:W-:Y:S01]  /*2050*/  HMMA.16816.F32.BF16 R76, R8.reuse, R26, RZ ;  /* 0x0000001a084c723c */ /* 0x040fe200000418ff */
[----:B------:R-:W-:Y:S07]  /*2060*/  LDSM.16.M88.4 R24, [R230+0x8000] ;  /* 0x00800000e618783b */ /* 0x000fee0000000200 */
[C---:B------:R-:W-:Y:S08]  /*2070*/  HMMA.16816.F32.BF16 R80, R8.reuse, R18, RZ ;  /* 0x000000120850723c */ /* 0x040ff000000418ff */
[----:B------:R-:W-:Y:S01]  /*2080*/  HMMA.16816.F32.BF16 R104, R8, R30, RZ ;  /* 0x0000001e0868723c */ /* 0x000fe200000418ff */
[----:B------:R-:W2:Y:S07]  /*2090*/  LDSM.16.M88.4 R8, [R232+0x2000] ;  /* 0x00200000e808783b */ /* 0x000eae0000000200 */
[C---:B------:R-:W-:Y:S08]  /*20a0*/  HMMA.16816.F32.BF16 R112, R12.reuse, R16, RZ ;  /* 0x000000100c70723c */ /* 0x040ff000000418ff */
[C---:B------:R-:W-:Y:S01]  /*20b0*/  HMMA.16816.F32.BF16 R116, R12.reuse, R18, RZ ;  /* 0x000000120c74723c */ /* 0x040fe200000418ff */
[----:B------:R-:W3:Y:S07]  /*20c0*/  LDSM.16.M88.4 R16, [R234] ;  /* 0x00000000ea10783b */ /* 0x000eee0000000200 */
[C---:B------:R-:W-:Y:S08]  /*20d0*/  HMMA.16816.F32.BF16 R128, R12.reuse, R6, RZ ;  /* 0x000000060c80723c */ /* 0x040ff000000418ff */
[C---:B------:R-:W-:Y:S08]  /*20e0*/  HMMA.16816.F32.BF16 R108, R12.reuse, R28, RZ ;  /* 0x0000001c0c6c723c */ /* 0x040ff000000418ff */
[----:B------:R-:W-:Y:S01]  /*20f0*/  HMMA.16816.F32.BF16 R92, R12, R30, RZ ;  /* 0x0000001e0c5c723c */ /* 0x000fe200000418ff */
[----:B------:R-:W4:Y:S07]  /*2100*/  LDSM.16.M88.4 R12, [R234+0x2000] ;  /* 0x00200000ea0c783b */ /* 0x000f2e0000000200 */
[-C--:B-1----:R-:W-:Y:S08]  /*2110*/  HMMA.16816.F32.BF16 R84, R20, R32.reuse, R52 ;  /* 0x000000201454723c */ /* 0x082ff00000041834 */
[C---:B--2---:R-:W-:Y:S01]  /*2120*/  HMMA.16816.F32.BF16 R28, R8.reuse, R32, R40 ;  /* 0x00000020081c723c */ /* 0x044fe20000041828 */
[----:B------:R-:W-:Y:S07]  /*2130*/  LDSM.16.M88.4 R40, [R233] ;  /* 0x00000000e928783b */ /* 0x000fee0000000200 */
[C---:B------:R-:W-:Y:S08]  /*2140*/  HMMA.16816.F32.BF16 R64, R8.reuse, R48, R64 ;  /* 0x000000300840723c */ /* 0x040ff00000041840 */
[C---:B------:R-:W-:Y:S01]  /*2150*/  HMMA.16816.F32.BF16 R60, R8.reuse, R50, R76 ;  /* 0x00000032083c723c */ /* 0x040fe2000004184c */
[----:B------:R-:W1:Y:S07]  /*2160*/  LDSM.16.M88.4 R76, [R229] ;  /* 0x00000000e54c783b */ /* 0x000e6e0000000200 */
        /* <DEDUP_REMOVED lines=9> */
[C---:B------:R-:W-:Y:S01]  /*2200*/  HMMA.16816.F32.BF16 R112, R20.reuse, R50, R124 ;  /* 0x000000321470723c */ /* 0x040fe2000004187c */
[----:B------:R-:W-:Y:S07]  /*2210*/  LDSM.16.M88.4 R48, [R229+0x1000] ;  /* 0x00100000e530783b */ /* 0x000fee0000000200 */
[C---:B------:R-:W-:Y:S08]  /*2220*/  HMMA.16816.F32.BF16 R120, R20.reuse, R46, R116 ;  /* 0x0000002e1478723c */ /* 0x040ff00000041874 */
[----:B------:R-:W-:Y:S01]  /*2230*/  HMMA.16816.F32.BF16 R108, R20, R38, R92 ;  /* 0x00000026146c723c */ /* 0x000fe2000004185c */
[----:B------:R-:W-:Y:S07]  /*2240*/  LDSM.16.M88.4 R36, [R232+0x4000] ;  /* 0x00400000e824783b */ /* 0x000fee0000000200 */
[----:B---3--:R-:W-:Y:S08]  /*2250*/  HMMA.16816.F32.BF16 R20, R16, R24, R84 ;  /* 0x000000181014723c */ /* 0x008ff00000041854 */
[----:B------:R-:W-:Y:S01]  /*2260*/  HMMA.16816.F32.BF16 R56, R8, R44, R56 ;  /* 0x0000002c0838723c */ /* 0x000fe20000041838 */
[----:B------:R-:W2:Y:S07]  /*2270*/  LDSM.16.M88.4 R8, [R233+0x2000] ;  /* 0x00200000e908783b */ /* 0x000eae0000000200 */
[C---:B----4-:R-:W-:Y:S01]  /*2280*/  HMMA.16816.F32.BF16 R124, R12.reuse, R88, R64 ;  /* 0x000000580c7c723c */ /* 0x050fe20000041840 */
[----:B------:R-:W3:Y:S07]  /*2290*/  LDSM.16.M88.4 R64, [R224+0xa000] ;  /* 0x00a00000e040783b */ /* 0x000eee0000000200 */
[----:B------:R-:W-:Y:S08]  /*22a0*/  HMMA.16816.F32.BF16 R44, R12, R24, R28 ;  /* 0x000000180c2c723c */ /* 0x000ff0000004181c */
[----:B-1----:R-:W-:Y:S08]  /*22b0*/  HMMA.16816.F32.BF16 R20, R40, R76, R20 ;  /* 0x0000004c2814723c */ /* 0x002ff00000041814 */
[-C--:B------:R-:W-:Y:S08]  /*22c0*/  HMMA.16816.F32.BF16 R28, R12, R26.reuse, R68 ;  /* 0x0000001a0c1c723c */ /* 0x080ff00000041844 */
[----:B------:R-:W-:Y:S01]  /*22d0*/  HMMA.16816.F32.BF16 R68, R16, R26, R104 ;  /* 0x0000001a1044723c */ /* 0x000fe20000041868 */
[----:B------:R-:W1:Y:S07]  /*22e0*/  LDSM.16.M88.4 R24, [R231+0x6000] ;  /* 0x00600000e718783b */ /* 0x000e6e0000000200 */
[C---:B------:R-:W-:Y:S08]  /*22f0*/  HMMA.16816.F32.BF16 R84, R12.reuse, R102, R72 ;  /* 0x000000660c54723c */ /* 0x040ff00000041848 */
[C---:B------:R-:W-:Y:S08]  /*2300*/  HMMA.16816.F32.BF16 R128, R12.reuse, R100, R56 ;  /* 0x000000640c80723c */ /* 0x040ff00000041838 */
[C---:B------:R-:W-:Y:S01]  /*2310*/  HMMA.16816.F32.BF16 R116, R12.reuse, R96, R52 ;  /* 0x000000600c74723c */ /* 0x040fe20000041834 */
[----:B------:R-:W-:Y:S07]  /*2320*/  LDSM.16.M88.4 R52, [R229+0x1800] ;  /* 0x00180000e534783b */ /* 0x000fee0000000200 */
[C---:B------:R-:W-:Y:S01]  /*2330*/  HMMA.16816.F32.BF16 R92, R12.reuse, R90, R60 ;  /* 0x0000005a0c5c723c */ /* 0x040fe2000004183c */
[----:B------:R-:W-:Y:S07]  /*2340*/  LDSM.16.M88.4 R60, [R235+0x2000] ;  /* 0x00200000eb3c783b */ /* 0x000fee0000000200 */
[----:B------:R-:W-:Y:S01]  /*2350*/  HMMA.16816.F32.BF16 R72, R12, R98, R80 ;  /* 0x000000620c48723c */ /* 0x000fe20000041850 */
[----:B------:R-:W4:Y:S07]  /*2360*/  LDSM.16.M88.4 R12, [R229+0x800] ;  /* 0x00080000e50c783b */ /* 0x000f2e0000000200 */
[----:B--2---:R-:W-:Y:S08]  /*2370*/  HMMA.16816.F32.BF16 R44, R8, R76, R44 ;  /* 0x0000004c082c723c */ /* 0x004ff0000004182c */
[C---:B------:R-:W-:Y:S08]  /*2380*/  HMMA.16816.F32.BF16 R104, R16.reuse, R100, R136 ;  /* 0x000000641068723c */ /* 0x040ff00000041888 */
[C---:B------:R-:W-:Y:S08]  /*2390*/  HMMA.16816.F32.BF16 R100, R16.reuse, R102, R120 ;  /* 0x000000661064723c */ /* 0x040ff00000041878 */
[C---:B------:R-:W-:Y:S08]  /*23a0*/  HMMA.16816.F32.BF16 R56, R16.reuse, R88, R132 ;  /* 0x000000581038723c */ /* 0x040ff00000041884 */
[C---:B------:R-:W-:Y:S01]  /*23b0*/  HMMA.16816.F32.BF16 R80, R16.reuse, R90, R112 ;  /* 0x0000005a1050723c */ /* 0x040fe20000041870 */
[----:B------:R-:W-:Y:S07]  /*23c0*/  LDSM.16.M88.4 R88, [R230+0xa000] ;  /* 0x00a00000e658783b */ /* 0x000fee0000000200 */
[C---:B------:R-:W-:Y:S08]  /*23d0*/  HMMA.16816.F32.BF16 R120, R16.reuse, R96, R140 ;  /* 0x000000601078723c */ /* 0x040ff0000004188c */
[----:B------:R-:W-:Y:S08]  /*23e0*/  HMMA.16816.F32.BF16 R108, R16, R98, R108 ;  /* 0x00000062106c723c */ /* 0x000ff0000004186c */
[----:B---3--:R-:W-:Y:S01]  /*23f0*/  HMMA.16816.F32.BF16 R16, R32, R64, R20 ;  /* 0x000000402010723c */ /* 0x008fe20000041814 */
[----:B------:R-:W2:Y:S07]  /*2400*/  LDSM.16.M88.4 R20, [R232+0x6000] ;  /* 0x00600000e814783b */ /* 0x000eae0000000200 */
[-C--:B------:R-:W-:Y:S01]  /*2410*/  HMMA.16816.F32.BF16 R96, R8, R78.reuse, R28 ;  /* 0x0000004e0860723c */ /* 0x080fe2000004181c */
[----:B------:R-:W3:Y:S07]  /*2420*/  LDSM.16.M88.4 R28, [R234+0x4000] ;  /* 0x00400000ea1c783b */ /* 0x000eee0000000200 */
[----:B------:R-:W-:Y:S08]  /*2430*/  HMMA.16816.F32.BF16 R76, R40, R78, R68 ;  /* 0x0000004e284c723c */ /* 0x000ff00000041844 */
[----:B-1----:R-:W-:Y:S01]  /*2440*/  HMMA.16816.F32.BF16 R68, R24, R64, R44 ;  /* 0x000000401844723c */ /* 0x002fe2000004182c */
[----:B------:R-:W-:Y:S07]  /*2450*/  LDSM.16.M88.4 R44, [R224+0xa800] ;  /* 0x00a80000e02c783b */ /* 0x000fee0000000200 */
[C---:B----4-:R-:W-:Y:S08]  /*2460*/  HMMA.16816.F32.BF16 R124, R8.reuse, R12, R124 ;  /* 0x0000000c087c723c */ /* 0x050ff0000004187c */
[C---:B------:R-:W-:Y:S08]  /*2470*/  HMMA.16816.F32.BF16 R112, R8.reuse, R14, R92 ;  /* 0x0000000e0870723c */ /* 0x040ff0000004185c */
[C---:B------:R-:W-:Y:S08]  /*2480*/  HMMA.16816.F32.BF16 R128, R8.reuse, R48, R128 ;  /* 0x000000300880723c */ /* 0x040ff00000041880 */
[C---:B------:R-:W-:Y:S08]  /*2490*/  HMMA.16816.F32.BF16 R132, R8.reuse, R50, R84 ;  /* 0x000000320884723c */ /* 0x040ff00000041854 */
[C---:B------:R-:W-:Y:S08]  /*24a0*/  HMMA.16816.F32.BF16 R136, R8.reuse, R52, R116 ;  /* 0x000000340888723c */ /* 0x040ff00000041874 */
[----:B------:R-:W-:Y:S08]  /*24b0*/  HMMA.16816.F32.BF16 R140, R8, R54, R72 ;  /* 0x00000036088c723c */ /* 0x000ff00000041848 */
[----:B------:R-:W-:Y:S01]  /*24c0*/  HMMA.16816.F32.BF16 R8, R36, R60, R16 ;  /* 0x0000003c2408723c */ /* 0x000fe20000041810 */
[----:B------:R-:W1:Y:S07]  /*24d0*/  LDSM.16.M88.4 R16, [R234+0x6000] ;  /* 0x00600000ea10783b */ /* 0x000e6e0000000200 */
[C---:B------:R-:W-:Y:S01]  /*24e0*/  HMMA.16816.F32.BF16 R92, R40.reuse, R12, R56 ;  /* 0x0000000c285c723c */ /* 0x040fe20000041838 */
[----:B------:R-:W-:Y:S07]  /*24f0*/  LDSM.16.M88.4 R56, [R229+0x2000] ;  /* 0x00200000e538783b */ /* 0x000fee0000000200 */
[----:B------:R-:W-:Y:S01]  /*2500*/  HMMA.16816.F32.BF16 R84, R40, R14, R80 ;  /* 0x0000000e2854723c */ /* 0x000fe20000041850 */
[----:B------:R-:W4:Y:S07]  /*2510*/  LDSM.16.M88.4 R12, [R233+0x4000] ;  /* 0x00400000e90c783b */ /* 0x000f2e0000000200 */
[----:B------:R-:W-:Y:S08]  /*2520*/  HMMA.16816.F32.BF16 R76, R32, R66, R76 ;  /* 0x00000042204c723c */ /* 0x000ff0000004184c */
[C---:B------:R-:W-:Y:S08]  /*2530*/  HMMA.16816.F32.BF16 R104, R40.reuse, R48, R104 ;  /* 0x000000302868723c */ /* 0x040ff00000041868 */
[----:B------:R-:W-:Y:S08]  /*2540*/  HMMA.16816.F32.BF16 R116, R40, R50, R100 ;  /* 0x000000322874723c */ /* 0x000ff00000041864 */
[----:B--2---:R-:W-:Y:S08]  /*2550*/  HMMA.16816.F32.BF16 R48, R20, R60, R68 ;  /* 0x0000003c1430723c */ /* 0x004ff00000041844 */
[----:B---3--:R-:W-:Y:S01]  /*2560*/  HMMA.16816.F32.BF16 R72, R28, R88, R8 ;  /* 0x000000581c48723c */ /* 0x008fe20000041808 */
[----:B------:R-:W2:Y:S07]  /*2570*/  LDSM.16.M88.4 R8, [R233+0x6000] ;  /* 0x00600000e908783b */ /* 0x000eae0000000200 */
[----:B------:R-:W-:Y:S08]  /*2580*/  HMMA.16816.F32.BF16 R68, R24, R66, R96 ;  /* 0x000000421844723c */ /* 0x000ff00000041860 */
[----:B------:R-:W-:Y:S08]  /*2590*/  HMMA.16816.F32.BF16 R64, R36, R62, R76 ;  /* 0x0000003e2440723c */ /* 0x000ff0000004184c */
[----:B-1----:R-:W-:Y:S08]  /*25a0*/  HMMA.16816.F32.BF16 R48, R16, R88, R48 ;  /* 0x000000581030723c */ /* 0x002ff00000041830 */
[C---:B------:R-:W-:Y:S08]  /*25b0*/  HMMA.16816.F32.BF16 R120, R40.reuse, R52, R120 ;  /* 0x000000342878723c */ /* 0x040ff00000041878 */
[----:B------:R-:W-:Y:S01]  /*25c0*/  HMMA.16816.F32.BF16 R108, R40, R54, R108 ;  /* 0x00000036286c723c */ /* 0x000fe2000004186c */
[----:B------:R-:W1:Y:S04]  /*25d0*/  LDSM.16.M88.4 R40, [R235+0x2800] ;  /* 0x00280000eb28783b */ /* 0x000e680000000200 */
[----:B------:R-:W-:Y:S03]  /*25e0*/  LDSM.16.M88.4 R52, [R224+0xb000] ;  /* 0x00b00000e034783b */ /* 0x000fe60000000200 */
[----:B----4-:R-:W-:Y:S08]  /*25f0*/  HMMA.16816.F32.BF16 R80, R12, R56, R72 ;  /* 0x000000380c50723c */ /* 0x010ff00000041848 */
[----:B------:R-:W-:Y:S08]  /*2600*/  HMMA.16816.F32.BF16 R60, R20, R62, R68 ;  /* 0x0000003e143c723c */ /* 0x000ff00000041844 */
[-C--:B------:R-:W-:Y:S08]  /*2610*/  HMMA.16816.F32.BF16 R72, R32, R44.reuse, R92 ;  /* 0x0000002c2048723c */ /* 0x080ff0000004185c */
[----:B------:R-:W-:Y:S01]  /*2620*/  HMMA.16816.F32.BF16 R76, R24, R44, R124 ;  /* 0x0000002c184c723c */ /* 0x000fe2000004187c */
[----:B------:R-:W-:-:S04]  /*2630*/  FMUL.FTZ R0, R80, c[0x0][0x2ec] ;  /* 0x0000bb0050007a20 */ /* 0x000fc80000410000 */
[----:B------:R3:W-:Y:S03]  /*2640*/  MUFU.TANH R159, R0 ;  /* 0x00000000009f7308 */ /* 0x0007e60000002400 */
[-C--:B------:R-:W-:Y:S08]  /*2650*/  HMMA.16816.F32.BF16 R96, R24, R46.reuse, R112 ;  /* 0x0000002e1860723c */ /* 0x080ff00000041870 */
[----:B------:R-:W-:Y:S01]  /*2660*/  HMMA.16816.F32.BF16 R92, R32, R46, R84 ;  /* 0x0000002e205c723c */ /* 0x000fe20000041854 */
[----:B---3--:R-:W-:-:S07]  /*2670*/  FMUL.FTZ R0, R81, c[0x0][0x2ec] ;  /* 0x0000bb0051007a20 */ /* 0x008fce0000410000 */
[----:B------:R-:W-:Y:S01]  /*2680*/  HMMA.16816.F32.BF16 R44, R28, R90, R64 ;  /* 0x0000005a1c2c723c */ /* 0x000fe20000041840 */
[----:B------:R3:W4:Y:S07]  /*2690*/  MUFU.TANH R152, R0 ;  /* 0x0000000000987308 */ /* 0x00072e0000002400 */
[----:B--2---:R-:W-:Y:S01]  /*26a0*/  HMMA.16816.F32.BF16 R84, R8, R56, R48 ;  /* 0x000000380854723c */ /* 0x004fe20000041830 */
[----:B------:R-:W2:Y:S07]  /*26b0*/  LDSM.16.M88.4 R48, [R230+0xa800] ;  /* 0x00a80000e630783b */ /* 0x000eae0000000200 */
[----:B------:R-:W-:Y:S01]  /*26c0*/  HMMA.16816.F32.BF16 R60, R16, R90, R60 ;  /* 0x0000005a103c723c */ /* 0x000fe2000004183c */
[----:B---3--:R-:W-:-:S04]  /*26d0*/  FMUL.FTZ R0, R82, c[0x0][0x2ec] ;  /* 0x0000bb0052007a20 */ /* 0x008fc80000410000 */
[----:B------:R3:W-:Y:S03]  /*26e0*/  MUFU.TANH R158, R0 ;  /* 0x00000000009e7308 */ /* 0x0007e60000002400 */
[----:B-1----:R-:W-:Y:S08]  /*26f0*/  HMMA.16816.F32.BF16 R64, R36, R40, R72 ;  /* 0x000000282440723c */ /* 0x002ff00000041848 */
[----:B------:R-:W-:Y:S01]  /*2700*/  HMMA.16816.F32.BF16 R72, R12, R58, R44 ;  /* 0x0000003a0c48723c */ /* 0x000fe2000004182c */
[----:B------:R-:W-:Y:S01]  /*2710*/  LDSM.16.M88.4 R44, [R229+0x2800] ;  /* 0x00280000e52c783b */ /* 0x000fe20000000200 */
[----:B---3--:R-:W-:-:S06]  /*2720*/  FMUL.FTZ R0, R83, c[0x0][0x2ec] ;  /* 0x0000bb0053007a20 */ /* 0x008fcc0000410000 */
[----:B------:R-:W-:Y:S01]  /*2730*/  HMMA.16816.F32.BF16 R80, R8, R58, R60 ;  /* 0x0000003a0850723c */ /* 0x000fe2000004183c */
[----:B------:R1:W-:Y:S01]  /*2740*/  MUFU.TANH R151, R0 ;  /* 0x0000000000977308 */ /* 0x0003e20000002400 */
[----:B------:R-:W3:Y:S06]  /*2750*/  LDSM.16.M88.4 R56, [R224+0xb800] ;  /* 0x00b80000e038783b */ /* 0x000eec0000000200 */
[----:B------:R-:W-:Y:S08]  /*2760*/  HMMA.16816.F32.BF16 R68, R20, R40, R76 ;  /* 0x000000281444723c */ /* 0x000ff0000004184c */
[----:B--2---:R-:W-:Y:S01]  /*2770*/  HMMA.16816.F32.BF16 R60, R28, R48, R64 ;  /* 0x000000301c3c723c */ /* 0x004fe20000041840 */
[----:B-1----:R-:W-:-:S04]  /*2780*/  FMUL.FTZ R0, R84, c[0x0][0x2ec] ;  /* 0x0000bb0054007a20 */ /* 0x002fc80000410000 */
[----:B------:R1:W-:Y:S03]  /*2790*/  MUFU.TANH R157, R0 ;  /* 0x00000000009d7308 */ /* 0x0003e60000002400 */
[-C--:B------:R-:W-:Y:S08]  /*27a0*/  HMMA.16816.F32.BF16 R76, R20, R42.reuse, R96 ;  /* 0x0000002a144c723c */ /* 0x080ff00000041860 */
[----:B------:R-:W-:Y:S01]  /*27b0*/  HMMA.16816.F32.BF16 R64, R36, R42, R92 ;  /* 0x0000002a2440723c */ /* 0x000fe2000004185c */
[----:B------:R-:W2:Y:S01]  /*27c0*/  LDSM.16.M88.4 R40, [R235+0x3000] ;  /* 0x00300000eb28783b */ /* 0x000ea20000000200 */
[----:B-1----:R-:W-:-:S06]  /*27d0*/  FMUL.FTZ R0, R85, c[0x0][0x2ec] ;  /* 0x0000bb0055007a20 */ /* 0x002fcc0000410000 */
[-C--:B------:R-:W-:Y:S01]  /*27e0*/  HMMA.16816.F32.BF16 R100, R24, R52.reuse, R128 ;  /* 0x000000341864723c */ /* 0x080fe20000041880 */
[----:B------:R1:W5:Y:S07]  /*27f0*/  MUFU.TANH R150, R0 ;  /* 0x0000000000967308 */ /* 0x00036e0000002400 */
[----:B------:R-:W-:Y:S08]  /*2800*/  HMMA.16816.F32.BF16 R88, R32, R52, R104 ;  /* 0x000000342058723c */ /* 0x000ff00000041868 */
[----:B------:R-:W-:Y:S01]  /*2810*/  HMMA.16816.F32.BF16 R68, R16, R48, R68 ;  /* 0x000000301044723c */ /* 0x000fe20000041844 */
[----:B-1----:R-:W-:-:S04]  /*2820*/  FMUL.FTZ R0, R86, c[0x0][0x2ec] ;  /* 0x0000bb0056007a20 */ /* 0x002fc80000410000 */
[----:B------:R1:W-:Y:S03]  /*2830*/  MUFU.TANH R156, R0 ;  /* 0x00000000009c7308 */ /* 0x0003e60000002400 */
[C---:B------:R-:W-:Y:S08]  /*2840*/  HMMA.16816.F32.BF16 R92, R24.reuse, R54, R132 ;  /* 0x00000036185c723c */ /* 0x040ff00000041884 */
[----:B---3--:R-:W-:Y:S01]  /*2850*/  HMMA.16816.F32.BF16 R96, R24, R56, R136 ;  /* 0x000000381860723c */ /* 0x008fe20000041888 */
[----:B-1----:R-:W-:-:S07]  /*2860*/  FMUL.FTZ R0, R87, c[0x0][0x2ec] ;  /* 0x0000bb0057007a20 */ /* 0x002fce0000410000 */
[----:B------:R-:W-:Y:S01]  /*2870*/  HMMA.16816.F32.BF16 R76, R16, R50, R76 ;  /* 0x00000032104c723c */ /* 0x000fe2000004184c */
[----:B------:R1:W3:Y:S07]  /*2880*/  MUFU.TANH R148, R0 ;  /* 0x0000000000947308 */ /* 0x0002ee0000002400 */
[----:B------:R-:W-:Y:S08]  /*2890*/  HMMA.16816.F32.BF16 R84, R8, R44, R68 ;  /* 0x0000002c0854723c */ /* 0x000ff00000041844 */
[----:B------:R-:W-:Y:S01]  /*28a0*/  HMMA.16816.F32.BF16 R52, R32, R54, R116 ;  /* 0x000000362034723c */ /* 0x000fe20000041874 */
[----:B-1----:R-:W-:-:S04]  /*28b0*/  FMUL.FTZ R0, R72, c[0x0][0x2ec] ;  /* 0x0000bb0048007a20 */ /* 0x002fc80000410000 */
[----:B------:R1:W1:Y:S03]  /*28c0*/  MUFU.TANH R147, R0 ;  /* 0x0000000000937308 */ /* 0x0002660000002400 */
[----:B------:R-:W-:Y:S01]  /*28d0*/  HMMA.16816.F32.BF16 R76, R8, R46, R76 ;  /* 0x0000002e084c723c */ /* 0x000fe2000004184c */
[----:B-1----:R-:W-:-:S04]  /*28e0*/  FMUL.FTZ R0, R73, c[0x0][0x2ec] ;  /* 0x0000bb0049007a20 */ /* 0x002fc80000410000 */
[----:B------:R1:W-:Y:S02]  /*28f0*/  MUFU.TANH R149, R0 ;  /* 0x0000000000957308 */ /* 0x0003e40000002400 */
[----:B-1----:R-:W-:-:S06]  /*2900*/  FMUL.FTZ R0, R74, c[0x0][0x2ec] ;  /* 0x0000bb004a007a20 */ /* 0x002fcc0000410000 */
[----:B------:R1:W1:Y:S02]  /*2910*/  MUFU.TANH R146, R0 ;  /* 0x0000000000927308 */ /* 0x0002640000002400 */
[----:B-1----:R-:W-:Y:S02]  /*2920*/  FMUL.FTZ R0, R75, c[0x0][0x2ec] ;  /* 0x0000bb004b007a20 */ /* 0x002fe40000410000 */
[----:B------:R-:W-:Y:S04]  /*2930*/  HMMA.16816.F32.BF16 R72, R12, R44, R60 ;  /* 0x0000002c0c48723c */ /* 0x000fe8000004183c */
[----:B------:R1:W-:Y:S04]  /*2940*/  MUFU.TANH R131, R0 ;  /* 0x0000000000837308 */ /* 0x0003e80000002400 */
[----:B------:R-:W-:Y:S08]  /*2950*/  HMMA.16816.F32.BF16 R60, R28, R50, R64 ;  /* 0x000000321c3c723c */ /* 0x000ff00000041840 */
[----:B--2---:R-:W-:Y:S01]  /*2960*/  HMMA.16816.F32.BF16 R64, R36, R40, R88 ;  /* 0x000000282440723c */ /* 0x004fe20000041858 */
[----:B-1----:R-:W-:-:S04]  /*2970*/  FMUL.FTZ R0, R80, c[0x0][0x2ec] ;  /* 0x0000bb0050007a20 */ /* 0x002fc80000410000 */
[----:B------:R1:W2:Y:S03]  /*2980*/  MUFU.TANH R129, R0 ;  /* 0x0000000000817308 */ /* 0x0002a60000002400 */
[----:B------:R-:W-:Y:S08]  /*2990*/  HMMA.16816.F32.BF16 R48, R20, R40, R100 ;  /* 0x000000281430723c */ /* 0x000ff00000041864 */
[----:B------:R-:W-:Y:S01]  /*29a0*/  HMMA.16816.F32.BF16 R68, R12, R46, R60 ;  /* 0x0000002e0c44723c */ /* 0x000fe2000004183c */
[----:B------:R-:W-:Y:S01]  /*29b0*/  LDSM.16.M88.4 R60, [R229+0x3000] ;  /* 0x00300000e53c783b */ /* 0x000fe20000000200 */
[----:B-1----:R-:W-:-:S04]  /*29c0*/  FMUL.FTZ R0, R81, c[0x0][0x2ec] ;  /* 0x0000bb0051007a20 */ /* 0x002fc80000410000 */
[----:B------:R1:W-:Y:S02]  /*29d0*/  MUFU.TANH R130, R0 ;  /* 0x0000000000827308 */ /* 0x0003e40000002400 */
[----:B-1----:R-:W-:-:S06]  /*29e0*/  FMUL.FTZ R0, R82, c[0x0][0x2ec] ;  /* 0x0000bb0052007a20 */ /* 0x002fcc0000410000 */
[----:B------:R1:W1:Y:S02]  /*29f0*/  MUFU.TANH R126, R0 ;  /* 0x00000000007e7308 */ /* 0x0002640000002400 */
[----:B-1----:R-:W-:Y:S02]  /*2a00*/  FMUL.FTZ R0, R83, c[0x0][0x2ec] ;  /* 0x0000bb0053007a20 */ /* 0x002fe40000410000 */
[----:B------:R-:W-:Y:S01]  /*2a10*/  HMMA.16816.F32.BF16 R80, R24, R58, R140 ;  /* 0x0000003a1850723c */ /* 0x000fe2000004188c */
[----:B------:R-:W1:Y:S03]  /*2a20*/  LDSM.16.M88.4 R24, [R230+0xb000] ;  /* 0x00b00000e618783b */ /* 0x000e660000000200 */
[----:B------:R2:W1:Y:S02]  /*2a30*/  MUFU.TANH R128, R0 ;  /* 0x0000000000807308 */ /* 0x0004640000002400 */
[----:B--2---:R-:W-:-:S06]  /*2a40*/  FMUL.FTZ R0, R72, c[0x0][0x2ec] ;  /* 0x0000bb0048007a20 */ /* 0x004fcc0000410000 */
[----:B------:R2:W1:Y:S02]  /*2a50*/  MUFU.TANH R125, R0 ;  /* 0x00000000007d7308 */ /* 0x0004640000002400 */
[----:B--2---:R-:W-:Y:S01]  /*2a60*/  FMUL.FTZ R0, R73, c[0x0][0x2ec] ;  /* 0x0000bb0049007a20 */ /* 0x004fe20000410000 */
[----:B-1----:R-:W-:Y:S05]  /*2a70*/  HMMA.16816.F32.BF16 R44, R28, R24, R64 ;  /* 0x000000181c2c723c */ /* 0x002fea0000041840 */
[----:B------:R1:W-:Y:S01]  /*2a80*/  MUFU.TANH R127, R0 ;  /* 0x00000000007f7308 */ /* 0x0003e20000002400 */
[----:B------:R-:W2:Y:S01]  /*2a90*/  LDSM.16.M88.4 R64, [R235+0x3800] ;  /* 0x00380000eb40783b */ /* 0x000ea20000000200 */
[----:B-1----:R-:W-:-:S06]  /*2aa0*/  FMUL.FTZ R0, R74, c[0x0][0x2ec] ;  /* 0x0000bb004a007a20 */ /* 0x002fcc0000410000 */
[----:B------:R1:W1:Y:S02]  /*2ab0*/  MUFU.TANH R115, R0 ;  /* 0x0000000000737308 */ /* 0x0002640000002400 */
[----:B-1----:R-:W-:Y:S02]  /*2ac0*/  FMUL.FTZ R0, R75, c[0x0][0x2ec] ;  /* 0x0000bb004b007a20 */ /* 0x002fe40000410000 */
[----:B------:R-:W-:Y:S04]  /*2ad0*/  HMMA.16816.F32.BF16 R72, R32, R56, R120 ;  /* 0x000000382048723c */ /* 0x000fe80000041878 */
[----:B------:R1:W-:Y:S02]  /*2ae0*/  MUFU.TANH R124, R0 ;  /* 0x00000000007c7308 */ /* 0x0003e40000002400 */
[----:B-1----:R-:W-:-:S06]  /*2af0*/  FMUL.FTZ R0, R84, c[0x0][0x2ec] ;  /* 0x0000bb0054007a20 */ /* 0x002fcc0000410000 */
[----:B------:R1:W1:Y:S02]  /*2b00*/  MUFU.TANH R113, R0 ;  /* 0x0000000000717308 */ /* 0x0002640000002400 */
[----:B-1----:R-:W-:-:S06]  /*2b10*/  FMUL.FTZ R0, R85, c[0x0][0x2ec] ;  /* 0x0000bb0055007a20 */ /* 0x002fcc0000410000 */
[----:B------:R1:W-:Y:S02]  /*2b20*/  MUFU.TANH R114, R0 ;  /* 0x0000000000727308 */ /* 0x0003e40000002400 */
[----:B-1----:R-:W-:-:S06]  /*2b30*/  FMUL.FTZ R0, R86, c[0x0][0x2ec] ;  /* 0x0000bb0056007a20 */ /* 0x002fcc0000410000 */
[----:B------:R1:W1:Y:S02]  /*2b40*/  MUFU.TANH R106, R0 ;  /* 0x00000000006a7308 */ /* 0x0002640000002400 */
[----:B-1----:R-:W-:Y:S02]  /*2b50*/  FMUL.FTZ R0, R87, c[0x0][0x2ec] ;  /* 0x0000bb0057007a20 */ /* 0x002fe40000410000 */
[----:B------:R-:W-:Y:S04]  /*2b60*/  HMMA.16816.F32.BF16 R84, R32, R58, R108 ;  /* 0x0000003a2054723c */ /* 0x000fe8000004186c */
[----:B------:R1:W1:Y:S04]  /*2b70*/  MUFU.TANH R112, R0 ;  /* 0x0000000000707308 */ /* 0x0002680000002400 */
[----:B------:R-:W-:Y:S08]  /*2b80*/  HMMA.16816.F32.BF16 R32, R16, R24, R48 ;  /* 0x000000181020723c */ /* 0x000ff00000041830 */
[----:B------:R-:W-:Y:S01]  /*2b90*/  HMMA.16816.F32.BF16 R48, R12, R60, R44 ;  /* 0x0000003c0c30723c */ /* 0x000fe2000004182c */
[----:B-1----:R-:W-:-:S04]  /*2ba0*/  FMUL.FTZ R0, R68, c[0x0][0x2ec] ;  /* 0x0000bb0044007a20 */ /* 0x002fc80000410000 */
[----:B------:R1:W1:Y:S03]  /*2bb0*/  MUFU.TANH R105, R0 ;  /* 0x0000000000697308 */ /* 0x0002660000002400 */
[----:B------:R-:W-:Y:S08]  /*2bc0*/  HMMA.16816.F32.BF16 R44, R36, R42, R52 ;  /* 0x0000002a242c723c */ /* 0x000ff00000041834 */
[----:B------:R-:W-:Y:S01]  /*2bd0*/  HMMA.16816.F32.BF16 R56, R8, R60, R32 ;  /* 0x0000003c0838723c */ /* 0x000fe20000041820 */
[----:B-1----:R-:W-:-:S07]  /*2be0*/  FMUL.FTZ R0, R69, c[0x0][0x2ec] ;  /* 0x0000bb0045007a20 */ /* 0x002fce0000410000 */
[----:B------:R-:W-:Y:S01]  /*2bf0*/  HMMA.16816.F32.BF16 R40, R20, R42, R92 ;  /* 0x0000002a1428723c */ /* 0x000fe2000004185c */
[----:B------:R-:W-:Y:S01]  /*2c00*/  FMUL.FTZ R3, R50, c[0x0][0x2ec] ;  /* 0x0000bb0032037a20 */ /* 0x000fe20000410000 */
[----:B------:R1:W-:Y:S01]  /*2c10*/  MUFU.TANH R107, R0 ;  /* 0x00000000006b7308 */ /* 0x0003e20000002400 */
[----:B------:R-:W-:-:S05]  /*2c20*/  FMUL.FTZ R5, R51, c[0x0][0x2ec] ;  /* 0x0000bb0033057a20 */ /* 0x000fca0000410000 */
[----:B------:R-:W-:Y:S02]  /*2c30*/  HMMA.16816.F32.BF16 R32, R28, R26, R44 ;  /* 0x0000001a1c20723c */ /* 0x000fe4000004182c */
[----:B------:R-:W-:Y:S06]  /*2c40*/  MUFU.TANH R93, R3 ;  /* 0x00000003005d7308 */ /* 0x000fec0000002400 */
[----:B--2---:R-:W-:Y:S01]  /*2c50*/  HMMA.16816.F32.BF16 R44, R36, R64, R72 ;  /* 0x00000040242c723c */ /* 0x004fe20000041848 */
[----:B------:R-:W-:Y:S01]  /*2c60*/  FMUL.FTZ R6, R57, c[0x0][0x2ec] ;  /* 0x0000bb0039067a20 */ /* 0x000fe20000410000 */
[----:B------:R2:W-:Y:S01]  /*2c70*/  MUFU.TANH R92, R5 ;  /* 0x00000005005c7308 */ /* 0x0005e20000002400 */
[----:B-1----:R-:W-:-:S05]  /*2c80*/  FMUL.FTZ R0, R70, c[0x0][0x2ec] ;  /* 0x0000bb0046007a20 */ /* 0x002fca0000410000 */
[----:B------:R-:W-:Y:S02]  /*2c90*/  HMMA.16816.F32.BF16 R36, R36, R66, R84 ;  /* 0x000000422424723c */ /* 0x000fe40000041854 */
[----:B------:R1:W1:Y:S06]  /*2ca0*/  MUFU.TANH R103, R0 ;  /* 0x0000000000677308 */ /* 0x00026c0000002400 */
[----:B------:R-:W-:Y:S01]  /*2cb0*/  HMMA.16816.F32.BF16 R52, R12, R62, R32 ;  /* 0x0000003e0c34723c */ /* 0x000fe20000041820 */
[----:B------:R-:W3:Y:S01]  /*2cc0*/  LDSM.16.M88.4 R32, [R230+0xb800] ;  /* 0x00b80000e620783b */ /* 0x000ee20000000200 */
[----:B--2---:R-:W-:Y:S01]  /*2cd0*/  FMUL.FTZ R5, R56, c[0x0][0x2ec] ;  /* 0x0000bb0038057a20 */ /* 0x004fe20000410000 */
[----:B------:R-:W-:Y:S01]  /*2ce0*/  MUFU.TANH R90, R6 ;  /* 0x00000006005a7308 */ /* 0x000fe20000002400 */
[----:B-1----:R-:W-:-:S07]  /*2cf0*/  FMUL.FTZ R0, R71, c[0x0][0x2ec] ;  /* 0x0000bb0047007a20 */ /* 0x002fce0000410000 */
[----:B------:R-:W-:Y:S01]  /*2d00*/  MUFU.TANH R91, R5 ;  /* 0x00000005005b7308 */ /* 0x000fe20000002400 */
[----:B------:R-:W-:Y:S07]  /*2d10*/  HMMA.16816.F32.BF16 R68, R20, R64, R96 ;  /* 0x000000401444723c */ /* 0x000fee0000041860 */
[----:B------:R1:W-:Y:S02]  /*2d20*/  MUFU.TANH R104, R0 ;  /* 0x0000000000687308 */ /* 0x0003e40000002400 */
[----:B-1----:R-:W-:-:S06]  /*2d30*/  FMUL.FTZ R0, R76, c[0x0][0x2ec] ;  /* 0x0000bb004c007a20 */ /* 0x002fcc0000410000 */
[----:B------:R1:W2:Y:S01]  /*2d40*/  MUFU.TANH R101, R0 ;  /* 0x0000000000657308 */ /* 0x0002a20000002400 */
[C---:B---3--:R-:W-:Y:S08]  /*2d50*/  HMMA.16816.F32.BF16 R44, R28.reuse, R32, R44 ;  /* 0x000000201c2c723c */ /* 0x048ff0000004182c */
[----:B------:R-:W-:Y:S01]  /*2d60*/  HMMA.16816.F32.BF16 R28, R28, R34, R36 ;  /* 0x000000221c1c723c */ /* 0x000fe20000041824 */
[----:B-1----:R-:W-:-:S04]  /*2d70*/  FMUL.FTZ R0, R77, c[0x0][0x2ec] ;  /* 0x0000bb004d007a20 */ /* 0x002fc80000410000 */
[----:B------:R1:W-:Y:S02]  /*2d80*/  MUFU.TANH R102, R0 ;  /* 0x0000000000667308 */ /* 0x0003e40000002400 */
[----:B-1----:R-:W-:-:S06]  /*2d90*/  FMUL.FTZ R0, R78, c[0x0][0x2ec] ;  /* 0x0000bb004e007a20 */ /* 0x002fcc0000410000 */
[----:B------:R1:W3:Y:S02]  /*2da0*/  MUFU.TANH R95, R0 ;  /* 0x00000000005f7308 */ /* 0x0002e40000002400 */
[----:B-1----:R-:W-:Y:S02]  /*2db0*/  FMUL.FTZ R0, R79, c[0x0][0x2ec] ;  /* 0x0000bb004f007a20 */ /* 0x002fe40000410000 */
[----:B------:R-:W-:Y:S04]  /*2dc0*/  HMMA.16816.F32.BF16 R76, R20, R66, R80 ;  /* 0x00000042144c723c */ /* 0x000fe80000041850 */
[----:B------:R1:W1:Y:S03]  /*2dd0*/  MUFU.TANH R100, R0 ;  /* 0x0000000000647308 */ /* 0x0002660000002400 */
[----:B------:R-:W-:-:S05]  /*2de0*/  FMUL.FTZ R21, R59, c[0x0][0x2ec] ;  /* 0x0000bb003b157a20 */ /* 0x000fca0000410000 */
[----:B------:R-:W-:Y:S01]  /*2df0*/  MUFU.TANH R88, R21 ;  /* 0x0000001500587308 */ /* 0x000fe20000002400 */
[----:B-1----:R-:W-:-:S07]  /*2e00*/  FMUL.FTZ R0, R48, c[0x0][0x2ec] ;  /* 0x0000bb0030007a20 */ /* 0x002fce0000410000 */
[----:B------:R1:W1:Y:S02]  /*2e10*/  MUFU.TANH R94, R0 ;  /* 0x00000000005e7308 */ /* 0x0002640000002400 */
[----:B-1----:R-:W-:Y:S02]  /*2e20*/  FMUL.FTZ R0, R49, c[0x0][0x2ec] ;  /* 0x0000bb0031007a20 */ /* 0x002fe40000410000 */
[----:B------:R-:W-:Y:S01]  /*2e30*/  HMMA.16816.F32.BF16 R48, R16, R26, R40 ;  /* 0x0000001a1030723c */ /* 0x000fe20000041828 */
[----:B------:R-:W1:Y:S03]  /*2e40*/  LDSM.16.M88.4 R40, [R229+0x3800] ;  /* 0x00380000e528783b */ /* 0x000e660000000200 */
[----:B------:R2:W-:Y:S01]  /*2e50*/  MUFU.TANH R167, R0 ;  /* 0x0000000000a77308 */ /* 0x0005e20000002400 */
[----:B------:R-:W-:-:S04]  /*2e60*/  DEPBAR.LE SB0, 0x0 ;  /* 0x000080000000791a */ /* 0x000fc80000000000 */
[----:B--2---:R-:W-:-:S05]  /*2e70*/  LOP3.LUT R0, R154, 0xffffffe0, RZ, 0xc0, !PT ;  /* 0xffffffe09a007812 */ /* 0x004fca00078ec0ff */
[----:B------:R-:W-:-:S10]  /*2e80*/  IMAD.IADD R0, R155, 0x1, -R0 ;  /* 0x000000019b007824 */ /* 0x000fd400078e0a00 */
[----:B------:R-:W-:Y:S01]  /*2e90*/  HMMA.16816.F32.BF16 R60, R8, R62, R48 ;  /* 0x0000003e083c723c */ /* 0x000fe20000041830 */
[----:B------:R-:W-:Y:S01]  /*2ea0*/  IMAD.SHL.U32 R155, R155, 0x2, RZ ;  /* 0x000000029b9b7824 */ /* 0x000fe200078e00ff */
[----:B------:R-:W-:-:S04]  /*2eb0*/  SHF.R.S32.HI R3, RZ, 0x1f, R0 ;  /* 0x0000001fff037819 */ /* 0x000fc80000011400 */
[----:B------:R-:W-:Y:S02]  /*2ec0*/  LOP3.LUT R7, R155, 0x6, RZ, 0xc0, !PT ;  /* 0x000000069b077812 */ /* 0x000fe400078ec0ff */
[----:B------:R-:W-:Y:S01]  /*2ed0*/  LEA.HI R3, R3, R0, RZ, 0x2 ;  /* 0x0000000003037211 */ /* 0x000fe200078f10ff */
[----:B------:R-:W-:Y:S01]  /*2ee0*/  HMMA.16816.F32.BF16 R48, R16, R32, R68 ;  /* 0x000000201030723c */ /* 0x000fe20000041844 */
[----:B------:R-:W-:Y:S02]  /*2ef0*/  LEA R0, R153, UR12, 0x4 ;  /* 0x0000000c99007c11 */ /* 0x000fe4000f8e20ff */
[----:B------:R-:W-:Y:S01]  /*2f00*/  SHF.R.S32.HI R164, RZ, 0x2, R3 ;  /* 0x00000002ffa47819 */ /* 0x000fe20000011403 */
[----:B------:R-:W-:-:S03]  /*2f10*/  IMAD.U32 R3, RZ, RZ, UR15 ;  /* 0x0000000fff037e24 */ /* 0x000fc6000f8e00ff */
[----:B------:R-:W-:Y:S01]  /*2f20*/  IADD3 R0, R0, 0x1, R164 ;  /* 0x0000000100007810 */ /* 0x000fe20007ffe0a4 */
[----:B------:R-:W-:Y:S01]  /*2f30*/  HMMA.16816.F32.BF16 R16, R16, R34, R76 ;  /* 0x000000221010723c */ /* 0x000fe2000004184c */
[----:B------:R2:W-:Y:S02]  /*2f40*/  STL [R1+0xec], R164 ;  /* 0x0000eca401007387 */ /* 0x0005e40000100800 */
[----:B------:R-:W-:Y:S01]  /*2f50*/  IADD3 R5, R0, UR13, -R3 ;  /* 0x0000000d00057c10 */ /* 0x000fe2000fffe803 */
[----:B------:R-:W-:Y:S02]  /*2f60*/  IMAD.U32 R3, RZ, RZ, UR14 ;  /* 0x0000000eff037e24 */ /* 0x000fe4000f8e00ff */
[----:B------:R-:W-:Y:S01]  /*2f70*/  IMAD.IADD R0, R144, 0x1, R145 ;  /* 0x0000000190007824 */ /* 0x000fe200078e0291 */
[----:B------:R-:W-:Y:S01]  /*2f80*/  IADD3 R5, R5, c[0x0][0x2e8], RZ ;  /* 0x0000ba0005057a10 */ /* 0x000fe20007ffe0ff */
[----:B------:R-:W-:Y:S01]  /*2f90*/  IMAD R3, R3, 0x40, R7 ;  /* 0x0000004003037824 */ /* 0x000fe200078e0207 */
[----:B-1----:R-:W-:Y:S01]  /*2fa0*/  HMMA.16816.F32.BF16 R44, R12, R40, R44 ;  /* 0x000000280c2c723c */ /* 0x002fe2000004182c */
[----:B------:R-:W-:Y:S01]  /*2fb0*/  FMUL.FTZ R7, R58, c[0x0][0x2ec] ;  /* 0x0000bb003a077a20 */ /* 0x000fe20000410000 */
[----:B------:R-:W-:-:S02]  /*2fc0*/  IMNMX R23, R5, UR13, PT ;  /* 0x0000000d05177c17 */ /* 0x000fc4000b800200 */
[----:B------:R-:W-:Y:S01]  /*2fd0*/  IADD3 R20, R5, 0x40, RZ ;  /* 0x0000004005147810 */ /* 0x000fe20007ffe0ff */
[----:B------:R1:W1:Y:S01]  /*2fe0*/  MUFU.TANH R89, R7 ;  /* 0x0000000700597308 */ /* 0x0002620000002400 */
[----:B------:R-:W-:Y:S02]  /*2ff0*/  IADD3 R6, R3, 0x1, RZ ;  /* 0x0000000103067810 */ /* 0x000fe40007ffe0ff */
[----:B------:R-:W-:Y:S01]  /*3000*/  IMNMX R26, R20, UR13, PT ;  /* 0x0000000d141a7c17 */ /* 0x000fe2000b800200 */
[----:B------:R-:W-:Y:S01]  /*3010*/  HMMA.16816.F32.BF16 R48, R8, R40, R48 ;  /* 0x000000280830723c */ /* 0x000fe20000041830 */
[C---:B------:R-:W-:Y:S02]  /*3020*/  ISETP.GE.AND P1, PT, R6.reuse, R23, PT ;  /* 0x000000170600720c */ /* 0x040fe40003f26270 */
[----:B------:R-:W-:Y:S02]  /*3030*/  ISETP.GE.AND P4, PT, R6, R26, PT ;  /* 0x0000001a0600720c */ /* 0x000fe40003f86270 */
[----:B----4-:R-:W-:-:S02]  /*3040*/  FSEL R56, R152, -INF , !P1 ;  /* 0xff80000098387808 */ /* 0x010fc40004800000 */
[----:B-----5:R-:W-:Y:S01]  /*3050*/  FSEL R72, R150, -INF , !P4 ;  /* 0xff80000096487808 */ /* 0x020fe20006000000 */
[----:B------:R-:W-:Y:S01]  /*3060*/  HMMA.16816.F32.BF16 R12, R12, R42, R28 ;  /* 0x0000002a0c0c723c */ /* 0x000fe2000004181c */
[C---:B-1----:R-:W-:Y:S02]  /*3070*/  IADD3 R7, R5.reuse, 0x8, RZ ;  /* 0x0000000805077810 */ /* 0x042fe40007ffe0ff */
[----:B------:R-:W-:-:S04]  /*3080*/  IADD3 R5, R5, 0x48, RZ ;  /* 0x0000004805057810 */ /* 0x000fc80007ffe0ff */
[----:B------:R-:W-:Y:S01]  /*3090*/  FMUL.FTZ R47, R47, c[0x0][0x2ec] ;  /* 0x0000bb002f2f7a20 */ /* 0x000fe20000410000 */
[----:B------:R-:W-:Y:S01]  /*30a0*/  IMNMX R24, R7, UR13, PT ;  /* 0x0000000d07187c17 */ /* 0x000fe2000b800200 */
[----:B------:R-:W-:Y:S01]  /*30b0*/  FMUL.FTZ R7, R53, c[0x0][0x2ec] ;  /* 0x0000bb0035077a20 */ /* 0x000fe20000410000 */
[----:B------:R-:W-:Y:S01]  /*30c0*/  IMNMX R25, R5, UR13, PT ;  /* 0x0000000d05197c17 */ /* 0x000fe2000b800200 */
[----:B------:R-:W-:Y:S01]  /*30d0*/  FMUL.FTZ R5, R52, c[0x0][0x2ec] ;  /* 0x0000bb0034057a20 */ /* 0x000fe20000410000 */
[CC--:B------:R-:W-:Y:S01]  /*30e0*/  ISETP.GE.AND P0, PT, R6.reuse, R24.reuse, PT ;  /* 0x000000180600720c */ /* 0x0c0fe20003f06270 */
[----:B------:R1:W-:Y:S01]  /*30f0*/  MUFU.TANH R83, R7 ;  /* 0x0000000700537308 */ /* 0x0003e20000002400 */
[----:B------:R-:W-:Y:S01]  /*3100*/  ISETP.GE.AND P2, PT, R6, R25, PT ;  /* 0x000000190600720c */ /* 0x000fe20003f46270 */
[----:B------:R-:W-:Y:S01]  /*3110*/  HMMA.16816.F32.BF16 R8, R8, R42, R16 ;  /* 0x0000002a0808723c */ /* 0x000fe20000041810 */
[----:B------:R-:W-:Y:S01]  /*3120*/  IADD3 R6, R3, 0x8, RZ ;  /* 0x0000000803067810 */ /* 0x000fe20007ffe0ff */
[----:B------:R-:W-:Y:S01]  /*3130*/  FMUL.FTZ R49, R49, c[0x0][0x2ec] ;  /* 0x0000bb0031317a20 */ /* 0x000fe20000410000 */
[----:B------:R-:W-:Y:S01]  /*3140*/  FSEL R65, R151, -INF , !P0 ;  /* 0xff80000097417808 */ /* 0x000fe20004000000 */
[----:B------:R-:W-:Y:S01]  /*3150*/  FMUL.FTZ R48, R48, c[0x0][0x2ec] ;  /* 0x0000bb0030307a20 */ /* 0x000fe20000410000 */
[C---:B------:R-:W-:Y:S01]  /*3160*/  ISETP.GE.AND P6, PT, R6.reuse, R23, PT ;  /* 0x000000170600720c */ /* 0x040fe20003fc6270 */
[----:B------:R4:W2:Y:S01]  /*3170*/  MUFU.TANH R82, R5 ;  /* 0x0000000500527308 */ /* 0x0008a20000002400 */
[----:B------:R-:W-:-:S02]  /*3180*/  ISETP.GE.AND P5, PT, R6, R24, PT ;  /* 0x000000180600720c */ /* 0x000fc40003fa6270 */
[----:B------:R-:W-:Y:S01]  /*3190*/  ISETP.GE.AND P3, PT, R6, R26, PT ;  /* 0x0000001a0600720c */ /* 0x000fe20003f66270 */
[----:B------:R-:W-:Y:S01]  /*31a0*/  FMUL.FTZ R12, R12, c[0x0][0x2ec] ;  /* 0x0000bb000c0c7a20 */ /* 0x000fe20000410000 */
[----:B------:R-:W-:Y:S01]  /*31b0*/  ISETP.GE.AND P1, PT, R6, R25, PT ;  /* 0x000000190600720c */ /* 0x000fe20003f26270 */
[----:B------:R-:W-:Y:S01]  /*31c0*/  FMUL.FTZ R6, R54, c[0x0][0x2ec] ;  /* 0x0000bb0036067a20 */ /* 0x000fe20000410000 */
[----:B------:R-:W-:Y:S01]  /*31d0*/  FSEL R73, R148, -INF , !P2 ;  /* 0xff80000094497808 */ /* 0x000fe20005000000 */
[----:B-1----:R-:W-:Y:S01]  /*31e0*/  FMUL.FTZ R7, R55, c[0x0][0x2ec] ;  /* 0x0000bb0037077a20 */ /* 0x002fe20000410000 */
[----:B------:R-:W-:Y:S01]  /*31f0*/  FSEL R57, R147, -INF , !P6 ;  /* 0xff80000093397808 */ /* 0x000fe20007000000 */
[----:B------:R1:W-:Y:S01]  /*3200*/  MUFU.TANH R81, R6 ;  /* 0x0000000600517308 */ /* 0x0003e20000002400 */
[----:B------:R-:W-:Y:S01]  /*3210*/  FSEL R64, R146, -INF , !P5 ;  /* 0xff80000092407808 */ /* 0x000fe20006800000 */
[----:B------:R-:W-:Y:S01]  /*3220*/  FMUL.FTZ R14, R14, c[0x0][0x2ec] ;  /* 0x0000bb000e0e7a20 */ /* 0x000fe20000410000 */
[----:B------:R-:W-:Y:S01]  /*3230*/  FSEL R68, R129, -INF , !P3 ;  /* 0xff80000081447808 */ /* 0x000fe20005800000 */
[----:B------:R-:W-:Y:S01]  /*3240*/  FMUL.FTZ R13, R13, c[0x0][0x2ec] ;  /* 0x0000bb000d0d7a20 */ /* 0x000fe20000410000 */
[----:B------:R-:W-:Y:S01]  /*3250*/  FSEL R69, R126, -INF , !P1 ;  /* 0xff8000007e457808 */ /* 0x000fe20004800000 */
[----:B------:R-:W-:Y:S01]  /*3260*/  FMUL.FTZ R15, R15, c[0x0][0x2ec] ;  /* 0x0000bb000f0f7a20 */ /* 0x000fe20000410000 */
[----:B----4-:R-:W-:Y:S01]  /*3270*/  IADD3 R5, R3, 0x9, RZ ;  /* 0x0000000903057810 */ /* 0x010fe20007ffe0ff */
[----:B------:R4:W-:Y:S01]  /*3280*/  MUFU.TANH R75, R7 ;  /* 0x00000007004b7308 */ /* 0x0009e20000002400 */
[----:B------:R-:W-:-:S02]  /*3290*/  FMUL.FTZ R8, R8, c[0x0][0x2ec] ;  /* 0x0000bb0008087a20 */ /* 0x000fc40000410000 */
[C---:B------:R-:W-:Y:S01]  /*32a0*/  ISETP.GE.AND P0, PT, R5.reuse, R23, PT ;  /* 0x000000170500720c */ /* 0x040fe20003f06270 */
[----:B------:R-:W-:Y:S01]  /*32b0*/  FMUL.FTZ R10, R10, c[0x0][0x2ec] ;  /* 0x0000bb000a0a7a20 */ /* 0x000fe20000410000 */
[----:B------:R-:W-:Y:S01]  /*32c0*/  ISETP.GE.AND P4, PT, R5, R24, PT ;  /* 0x000000180500720c */ /* 0x000fe20003f86270 */
[----:B------:R-:W-:Y:S01]  /*32d0*/  FMUL.FTZ R9, R9, c[0x0][0x2ec] ;  /* 0x0000bb0009097a20 */ /* 0x000fe20000410000 */
[----:B------:R-:W-:Y:S01]  /*32e0*/  ISETP.GE.AND P2, PT, R5, R26, PT ;  /* 0x0000001a0500720c */ /* 0x000fe20003f46270 */
[----:B------:R-:W-:Y:S01]  /*32f0*/  MUFU.TANH R49, R49 ;  /* 0x0000003100317308 */ /* 0x000fe20000002400 */
[----:B-1----:R-:W-:Y:S01]  /*3300*/  IADD3 R6, R3, 0x10, RZ ;  /* 0x0000001003067810 */ /* 0x002fe20007ffe0ff */
[----:B------:R-:W-:Y:S01]  /*3310*/  FMUL.FTZ R11, R11, c[0x0][0x2ec] ;  /* 0x0000bb000b0b7a20 */ /* 0x000fe20000410000 */
[----:B------:R-:W-:Y:S02]  /*3320*/  ISETP.GE.AND P6, PT, R5, R25, PT ;  /* 0x000000190500720c */ /* 0x000fe40003fc6270 */
[----:B------:R-:W-:-:S02]  /*3330*/  ISETP.GE.AND P5, PT, R6, R23, PT ;  /* 0x000000170600720c */ /* 0x000fc40003fa6270 */
[----:B------:R-:W-:Y:S01]  /*3340*/  IADD3 R5, R3, 0x11, RZ ;  /* 0x0000001103057810 */ /* 0x000fe20007ffe0ff */
[----:B----4-:R-:W-:Y:S01]  /*3350*/  FMUL.FTZ R7, R60, c[0x0][0x2ec] ;  /* 0x0000bb003c077a20 */ /* 0x010fe20000410000 */
[----:B------:R-:W-:Y:S01]  /*3360*/  FSEL R54, R149, -INF , !P0 ;  /* 0xff80000095367808 */ /* 0x000fe20004000000 */
[----:B------:R-:W-:Y:S01]  /*3370*/  MUFU.TANH R48, R48 ;  /* 0x0000003000307308 */ /* 0x000fe20000002400 */
[C---:B------:R-:W-:Y:S02]  /*3380*/  ISETP.GE.AND P3, PT, R6.reuse, R24, PT ;  /* 0x000000180600720c */ /* 0x040fe40003f66270 */
[C---:B------:R-:W-:Y:S02]  /*3390*/  ISETP.GE.AND P1, PT, R6.reuse, R26, PT ;  /* 0x0000001a0600720c */ /* 0x040fe40003f26270 */
[----:B------:R-:W-:Y:S01]  /*33a0*/  ISETP.GE.AND P0, PT, R6, R25, PT ;  /* 0x000000190600720c */ /* 0x000fe20003f06270 */
[----:B------:R-:W-:Y:S01]  /*33b0*/  FMUL.FTZ R6, R61, c[0x0][0x2ec] ;  /* 0x0000bb003d067a20 */ /* 0x000fe20000410000 */
[----:B------:R-:W-:Y:S01]  /*33c0*/  FSEL R59, R131, -INF , !P4 ;  /* 0xff800000833b7808 */ /* 0x000fe20006000000 */
[----:B------:R1:W-:Y:S01]  /*33d0*/  MUFU.TANH R74, R7 ;  /* 0x00000007004a7308 */ /* 0x0003e20000002400 */
[----:B------:R-:W-:-:S02]  /*33e0*/  FSEL R60, R130, -INF , !P2 ;  /* 0xff800000823c7808 */ /* 0x000fc40005000000 */
[----:B------:R-:W-:Y:S02]  /*33f0*/  FSEL R61, R128, -INF , !P6 ;  /* 0xff800000803d7808 */ /* 0x000fe40007000000 */
[----:B------:R-:W-:Y:S02]  /*3400*/  FSEL R53, R125, -INF , !P5 ;  /* 0xff8000007d357808 */ /* 0x000fe40006800000 */
[C---:B------:R-:W-:Y:S01]  /*3410*/  ISETP.GE.AND P4, PT, R5.reuse, R23, PT ;  /* 0x000000170500720c */ /* 0x040fe20003f86270 */
[----:B------:R4:W-:Y:S01]  /*3420*/  MUFU.TANH R71, R6 ;  /* 0x0000000600477308 */ /* 0x0009e20000002400 */
[C---:B------:R-:W-:Y:S02]  /*3430*/  ISETP.GE.AND P2, PT, R5.reuse, R24, PT ;  /* 0x000000180500720c */ /* 0x040fe40003f46270 */
[C---:B------:R-:W-:Y:S02]  /*3440*/  ISETP.GE.AND P6, PT, R5.reuse, R26, PT ;  /* 0x0000001a0500720c */ /* 0x040fe40003fc6270 */
[----:B------:R-:W-:-:S02]  /*3450*/  ISETP.GE.AND P5, PT, R5, R25, PT ;  /* 0x000000190500720c */ /* 0x000fc40003fa6270 */
[----:B------:R-:W-:Y:S01]  /*3460*/  IADD3 R5, R3, 0x18, RZ ;  /* 0x0000001803057810 */ /* 0x000fe20007ffe0ff */
[----:B-1----:R-:W-:Y:S01]  /*3470*/  FMUL.FTZ R7, R63, c[0x0][0x2ec] ;  /* 0x0000bb003f077a20 */ /* 0x002fe20000410000 */
[----:B------:R-:W-:Y:S01]  /*3480*/  FSEL R55, R115, -INF , !P3 ;  /* 0xff80000073377808 */ /* 0x000fe20005800000 */
[----:B------:R-:W-:Y:S01]  /*3490*/  MUFU.TANH R47, R47 ;  /* 0x0000002f002f7308 */ /* 0x000fe20000002400 */
[----:B------:R-:W-:Y:S02]  /*34a0*/  FSEL R58, R113, -INF , !P1 ;  /* 0xff800000713a7808 */ /* 0x000fe40004800000 */
[----:B------:R-:W-:Y:S02]  /*34b0*/  FSEL R66, R106, -INF , !P0 ;  /* 0xff8000006a427808 */ /* 0x000fe40004000000 */
[----:B------:R-:W-:Y:S01]  /*34c0*/  FSEL R52, R127, -INF , !P4 ;  /* 0xff8000007f347808 */ /* 0x000fe20006000000 */
[----:B----4-:R-:W-:Y:S01]  /*34d0*/  FMUL.FTZ R6, R62, c[0x0][0x2ec] ;  /* 0x0000bb003e067a20 */ /* 0x010fe20000410000 */
[C---:B------:R-:W-:Y:S01]  /*34e0*/  ISETP.GE.AND P3, PT, R5.reuse, R23, PT ;  /* 0x000000170500720c */ /* 0x040fe20003f66270 */
[----:B------:R1:W4:Y:S01]  /*34f0*/  MUFU.TANH R67, R7 ;  /* 0x0000000700437308 */ /* 0x0003220000002400 */
[----:B------:R-:W-:-:S02]  /*3500*/  ISETP.GE.AND P1, PT, R5, R24, PT ;  /* 0x000000180500720c */ /* 0x000fc40003f26270 */
[C---:B------:R-:W-:Y:S02]  /*3510*/  ISETP.GE.AND P0, PT, R5.reuse, R26, PT ;  /* 0x0000001a0500720c */ /* 0x040fe40003f06270 */
[----:B------:R-:W-:Y:S02]  /*3520*/  ISETP.GE.AND P4, PT, R5, R25, PT ;  /* 0x000000190500720c */ /* 0x000fe40003f86270 */
[----:B------:R-:W-:Y:S01]  /*3530*/  IADD3 R5, R3, 0x19, RZ ;  /* 0x0000001903057810 */ /* 0x000fe20007ffe0ff */
[----:B------:R5:W2:Y:S01]  /*3540*/  MUFU.TANH R70, R6 ;  /* 0x0000000600467308 */ /* 0x000aa20000002400 */
[----:B------:R-:W-:Y:S02]  /*3550*/  FSEL R40, R124, -INF , !P2 ;  /* 0xff8000007c287808 */ /* 0x000fe40005000000 */
[----:B------:R-:W-:Y:S02]  /*3560*/  FSEL R41, R114, -INF , !P6 ;  /* 0xff80000072297808 */ /* 0x000fe40007000000 */
[----:B------:R-:W-:-:S02]  /*3570*/  FSEL R80, R112, -INF , !P5 ;  /* 0xff80000070507808 */ /* 0x000fc40006800000 */
[----:B------:R-:W-:Y:S01]  /*3580*/  FSEL R32, R105, -INF , !P3 ;  /* 0xff80000069207808 */ /* 0x000fe20005800000 */
[----:B-1----:R-:W-:Y:S01]  /*3590*/  FMUL.FTZ R7, R51, c[0x0][0x2ec] ;  /* 0x0000bb0033077a20 */ /* 0x002fe20000410000 */
[C---:B------:R-:W-:Y:S01]  /*35a0*/  ISETP.GE.AND P2, PT, R5.reuse, R23, PT ;  /* 0x000000170500720c */ /* 0x040fe20003f46270 */
[----:B------:R-:W-:Y:S01]  /*35b0*/  MUFU.TANH R12, R12 ;  /* 0x0000000c000c7308 */ /* 0x000fe20000002400 */
[C---:B------:R-:W-:Y:S02]  /*35c0*/  ISETP.GE.AND P6, PT, R5.reuse, R24, PT ;  /* 0x000000180500720c */ /* 0x040fe40003fc6270 */
[C---:B------:R-:W-:Y:S02]  /*35d0*/  ISETP.GE.AND P5, PT, R5.reuse, R26, PT ;  /* 0x0000001a0500720c */ /* 0x040fe40003fa6270 */
[----:B------:R-:W-:Y:S01]  /*35e0*/  ISETP.GE.AND P3, PT, R5, R25, PT ;  /* 0x000000190500720c */ /* 0x000fe20003f66270 */
[----:B-----5:R-:W-:Y:S01]  /*35f0*/  FMUL.FTZ R6, R44, c[0x0][0x2ec] ;  /* 0x0000bb002c067a20 */ /* 0x020fe20000410000 */
[----:B------:R-:W-:Y:S01]  /*3600*/  IADD3 R5, R3, 0x20, RZ ;  /* 0x0000002003057810 */ /* 0x000fe20007ffe0ff */
[----:B------:R-:W-:Y:S01]  /*3610*/  MUFU.TANH R7, R7 ;  /* 0x0000000700077308 */ /* 0x000fe20000002400 */
[----:B------:R-:W-:-:S02]  /*3620*/  FSEL R36, R103, -INF , !P1 ;  /* 0xff80000067247808 */ /* 0x000fc40004800000 */
[----:B------:R-:W-:Y:S02]  /*3630*/  FSEL R44, R101, -INF , !P0 ;  /* 0xff800000652c7808 */ /* 0x000fe40004000000 */
[----:B---3--:R-:W-:Y:S02]  /*3640*/  FSEL R63, R95, -INF , !P4 ;  /* 0xff8000005f3f7808 */ /* 0x008fe40006000000 */
[----:B------:R-:W-:Y:S01]  /*3650*/  FSEL R27, R107, -INF , !P2 ;  /* 0xff8000006b1b7808 */ /* 0x000fe20005000000 */
[----:B------:R1:W3:Y:S01]  /*3660*/  MUFU.TANH R62, R6 ;  /* 0x00000006003e7308 */ /* 0x0002e20000002400 */
[C---:B------:R-:W-:Y:S02]  /*3670*/  ISETP.GE.AND P1, PT, R5.reuse, R23, PT ;  /* 0x000000170500720c */ /* 0x040fe40003f26270 */
[C---:B------:R-:W-:Y:S02]  /*3680*/  ISETP.GE.AND P0, PT, R5.reuse, R24, PT ;  /* 0x000000180500720c */ /* 0x040fe40003f06270 */
[----:B------:R-:W-:-:S02]  /*3690*/  ISETP.GE.AND P4, PT, R5, R26, PT ;  /* 0x0000001a0500720c */ /* 0x000fc40003f86270 */
[----:B------:R-:W-:Y:S01]  /*36a0*/  ISETP.GE.AND P2, PT, R5, R25, PT ;  /* 0x000000190500720c */ /* 0x000fe20003f46270 */
[----:B------:R-:W-:Y:S01]  /*36b0*/  MUFU.TANH R14, R14 ;  /* 0x0000000e000e7308 */ /* 0x000fe20000002400 */
[----:B------:R-:W-:Y:S02]  /*36c0*/  IADD3 R5, R3, 0x21, RZ ;  /* 0x0000002103057810 */ /* 0x000fe40007ffe0ff */
[----:B------:R-:W-:Y:S02]  /*36d0*/  FSEL R33, R104, -INF , !P6 ;  /* 0xff80000068217808 */ /* 0x000fe40007000000 */
[----:B------:R-:W-:Y:S02]  /*36e0*/  FSEL R34, R102, -INF , !P5 ;  /* 0xff80000066227808 */ /* 0x000fe40006800000 */
[----:B------:R-:W-:Y:S01]  /*36f0*/  FSEL R35, R100, -INF , !P3 ;  /* 0xff80000064237808 */ /* 0x000fe20005800000 */
[----:B-1----:R-:W-:Y:S01]  /*3700*/  FMUL.FTZ R6, R45, c[0x0][0x2ec] ;  /* 0x0000bb002d067a20 */ /* 0x002fe20000410000 */
[----:B------:R-:W-:Y:S01]  /*3710*/  FSEL R174, R94, -INF , !P1 ;  /* 0xff8000005eae7808 */ /* 0x000fe20004800000 */
[----:B------:R-:W-:Y:S01]  /*3720*/  MUFU.TANH R8, R8 ;  /* 0x0000000800087308 */ /* 0x000fe20000002400 */
[----:B------:R-:W-:-:S02]  /*3730*/  ISETP.GE.AND P6, PT, R5, R23, PT ;  /* 0x000000170500720c */ /* 0x000fc40003fc6270 */
[C---:B------:R-:W-:Y:S02]  /*3740*/  ISETP.GE.AND P5, PT, R5.reuse, R24, PT ;  /* 0x000000180500720c */ /* 0x040fe40003fa6270 */
[C---:B------:R-:W-:Y:S02]  /*3750*/  ISETP.GE.AND P3, PT, R5.reuse, R26, PT ;  /* 0x0000001a0500720c */ /* 0x040fe40003f66270 */
[----:B------:R-:W-:Y:S01]  /*3760*/  ISETP.GE.AND P1, PT, R5, R25, PT ;  /* 0x000000190500720c */ /* 0x000fe20003f26270 */
[----:B------:R1:W-:Y:S01]  /*3770*/  MUFU.TANH R22, R6 ;  /* 0x0000000600167308 */ /* 0x0003e20000002400 */
[----:B------:R-:W-:Y:S02]  /*3780*/  IADD3 R5, R3, 0x28, RZ ;  /* 0x0000002803057810 */ /* 0x000fe40007ffe0ff */
[----:B------:R-:W-:Y:S02]  /*3790*/  FSEL R170, R93, -INF , !P0 ;  /* 0xff8000005daa7808 */ /* 0x000fe40004000000 */
[----:B------:R-:W-:-:S02]  /*37a0*/  FSEL R171, R91, -INF , !P4 ;  /* 0xff8000005bab7808 */ /* 0x000fc40006000000 */
[----:B------:R-:W-:Y:S01]  /*37b0*/  FSEL R172, R89, -INF , !P2 ;  /* 0xff80000059ac7808 */ /* 0x000fe20005000000 */
[----:B------:R-:W-:Y:S01]  /*37c0*/  MUFU.TANH R10, R10 ;  /* 0x0000000a000a7308 */ /* 0x000fe20000002400 */
[----:B------:R-:W-:Y:S02]  /*37d0*/  FSEL R167, R167, -INF , !P6 ;  /* 0xff800000a7a77808 */ /* 0x000fe40007000000 */
[C---:B------:R-:W-:Y:S02]  /*37e0*/  ISETP.GE.AND P0, PT, R5.reuse, R23, PT ;  /* 0x000000170500720c */ /* 0x040fe40003f06270 */
[C---:B------:R-:W-:Y:S02]  /*37f0*/  ISETP.GE.AND P4, PT, R5.reuse, R24, PT ;  /* 0x000000180500720c */ /* 0x040fe40003f86270 */
[C---:B------:R-:W-:Y:S01]  /*3800*/  ISETP.GE.AND P2, PT, R5.reuse, R26, PT ;  /* 0x0000001a0500720c */ /* 0x040fe20003f46270 */
[----:B-1----:R-:W-:Y:S01]  /*3810*/  FMUL.FTZ R6, R46, c[0x0][0x2ec] ;  /* 0x0000bb002e067a20 */ /* 0x002fe20000410000 */
[----:B------:R-:W-:Y:S01]  /*3820*/  ISETP.GE.AND P6, PT, R5, R25, PT ;  /* 0x000000190500720c */ /* 0x000fe20003fc6270 */
[----:B------:R-:W-:Y:S01]  /*3830*/  MUFU.TANH R13, R13 ;  /* 0x0000000d000d7308 */ /* 0x000fe20000002400 */
[----:B------:R-:W-:-:S02]  /*3840*/  IADD3 R5, R3, 0x29, RZ ;  /* 0x0000002903057810 */ /* 0x000fc40007ffe0ff */
[----:B--2---:R-:W-:Y:S02]  /*3850*/  FSEL R164, R82, -INF , !P0 ;  /* 0xff80000052a47808 */ /* 0x004fe40004000000 */
[----:B------:R-:W-:Y:S02]  /*3860*/  ISETP.GE.AND P0, PT, R5, R25, PT ;  /* 0x000000190500720c */ /* 0x000fe40003f06270 */
[----:B------:R-:W-:Y:S01]  /*3870*/  FSEL R166, R92, -INF , !P5 ;  /* 0xff8000005ca67808 */ /* 0x000fe20006800000 */
[----:B------:R1:W2:Y:S01]  /*3880*/  MUFU.TANH R21, R6 ;  /* 0x0000000600157308 */ /* 0x0002a20000002400 */
[----:B----4-:R-:W-:Y:S02]  /*3890*/  FSEL R165, R67, -INF , !P0 ;  /* 0xff80000043a57808 */ /* 0x010fe40004000000 */
[----:B------:R-:W-:Y:S02]  /*38a0*/  FSEL R169, R90, -INF , !P3 ;  /* 0xff8000005aa97808 */ /* 0x000fe40005800000 */
[----:B------:R-:W-:-:S02]  /*38b0*/  FSEL R173, R88, -INF , !P1 ;  /* 0xff80000058ad7808 */ /* 0x000fc40004800000 */
[C---:B------:R-:W-:Y:S01]  /*38c0*/  ISETP.GE.AND P5, PT, R5.reuse, R23, PT ;  /* 0x000000170500720c */ /* 0x040fe20003fa6270 */
[----:B------:R-:W-:Y:S01]  /*38d0*/  MUFU.TANH R15, R15 ;  /* 0x0000000f000f7308 */ /* 0x000fe20000002400 */
[C---:B------:R-:W-:Y:S02]  /*38e0*/  ISETP.GE.AND P3, PT, R5.reuse, R24, PT ;  /* 0x000000180500720c */ /* 0x040fe40003f66270 */
[----:B------:R-:W-:Y:S02]  /*38f0*/  ISETP.GE.AND P1, PT, R5, R26, PT ;  /* 0x0000001a0500720c */ /* 0x000fe40003f26270 */
[----:B------:R-:W-:Y:S02]  /*3900*/  IADD3 R5, R3, 0x30, RZ ;  /* 0x0000003003057810 */ /* 0x000fe40007ffe0ff */
[----:B------:R-:W-:Y:S01]  /*3910*/  FSEL R152, R81, -INF , !P4 ;  /* 0xff80000051987808 */ /* 0x000fe20006000000 */
[----:B-1----:R-:W-:Y:S01]  /*3920*/  FMUL.FTZ R6, R50, c[0x0][0x2ec] ;  /* 0x0000bb0032067a20 */ /* 0x002fe20000410000 */
[----:B------:R-:W-:Y:S01]  /*3930*/  FSEL R154, R74, -INF , !P2 ;  /* 0xff8000004a9a7808 */ /* 0x000fe20005000000 */
[----:B------:R-:W-:Y:S01]  /*3940*/  MUFU.TANH R9, R9 ;  /* 0x0000000900097308 */ /* 0x000fe20000002400 */
[----:B------:R-:W-:-:S02]  /*3950*/  FSEL R168, R70, -INF , !P6 ;  /* 0xff80000046a87808 */ /* 0x000fc40007000000 */
[----:B------:R-:W-:Y:S02]  /*3960*/  FSEL R145, R83, -INF , !P5 ;  /* 0xff80000053917808 */ /* 0x000fe40006800000 */
[C---:B------:R-:W-:Y:S02]  /*3970*/  ISETP.GE.AND P4, PT, R5.reuse, R23, PT ;  /* 0x000000170500720c */ /* 0x040fe40003f86270 */
[C---:B------:R-:W-:Y:S01]  /*3980*/  ISETP.GE.AND P2, PT, R5.reuse, R24, PT ;  /* 0x000000180500720c */ /* 0x040fe20003f46270 */
[----:B------:R1:W4:Y:S01]  /*3990*/  MUFU.TANH R20, R6 ;  /* 0x0000000600147308 */ /* 0x0003220000002400 */
[C---:B------:R-:W-:Y:S02]  /*39a0*/  ISETP.GE.AND P6, PT, R5.reuse, R26, PT ;  /* 0x0000001a0500720c */ /* 0x040fe40003fc6270 */
[----:B------:R-:W-:Y:S02]  /*39b0*/  ISETP.GE.AND P5, PT, R5, R25, PT ;  /* 0x000000190500720c */ /* 0x000fe40003fa6270 */
[----:B------:R-:W-:-:S02]  /*39c0*/  IADD3 R5, R3, 0x38, RZ ;  /* 0x0000003803057810 */ /* 0x000fc40007ffe0ff */
[----:B------:R-:W-:Y:S01]  /*39d0*/  FSEL R146, R75, -INF , !P3 ;  /* 0xff8000004b927808 */ /* 0x000fe20005800000 */
[----:B------:R-:W5:Y:S01]  /*39e0*/  MUFU.TANH R11, R11 ;  /* 0x0000000b000b7308 */ /* 0x000f620000002400 */
[----:B------:R-:W-:Y:S02]  /*39f0*/  FSEL R149, R71, -INF , !P1 ;  /* 0xff80000047957808 */ /* 0x000fe40004800000 */
[----:B---3--:R-:W-:Y:S02]  /*3a00*/  FSEL R147, R62, -INF , !P4 ;  /* 0xff8000003e937808 */ /* 0x008fe40006000000 */
[----:B--2---:R-:W-:Y:S01]  /*3a10*/  FSEL R151, R21, -INF , !P2 ;  /* 0xff80000015977808 */ /* 0x004fe20005000000 */
[----:B------:R-:W-:Y:S01]  /*3a20*/  BAR.SYNC.DEFER_BLOCKING 0x0 ;  /* 0x0000000000007b1d */ /* 0x000fe20000010000 */
[----:B------:R-:W-:Y:S02]  /*3a30*/  ISETP.GE.AND P2, PT, R5, R23, PT ;  /* 0x000000170500720c */ /* 0x000fe40003f46270 */
[----:B-1----:R-:W-:-:S02]  /*3a40*/  IADD3 R6, R3, 0x31, RZ ;  /* 0x0000003103067810 */ /* 0x002fc40007ffe0ff */
[----:B------:R-:W-:Y:S02]  /*3a50*/  FSEL R153, R48, -INF , !P6 ;  /* 0xff80000030997808 */ /* 0x000fe40007000000 */
[C---:B------:R-:W-:Y:S02]  /*3a60*/  ISETP.GE.AND P0, PT, R6.reuse, R26, PT ;  /* 0x0000001a0600720c */ /* 0x040fe40003f06270 */
[C---:B------:R-:W-:Y:S02]  /*3a70*/  ISETP.GE.AND P3, PT, R6.reuse, R23, PT ;  /* 0x000000170600720c */ /* 0x040fe40003f66270 */
[----:B------:R-:W-:Y:S02]  /*3a80*/  FSEL R148, R49, -INF , !P0 ;  /* 0xff80000031947808 */ /* 0x000fe40004000000 */
[-C--:B------:R-:W-:Y:S02]  /*3a90*/  ISETP.GE.AND P0, PT, R3, R24.reuse, PT ;  /* 0x000000180300720c */ /* 0x080fe40003f06270 */
[----:B------:R-:W-:-:S02]  /*3aa0*/  ISETP.GE.AND P1, PT, R6, R24, PT ;  /* 0x000000180600720c */ /* 0x000fc40003f26270 */
[----:B------:R-:W-:Y:S02]  /*3ab0*/  FSEL R16, R158, -INF , !P0 ;  /* 0xff8000009e107808 */ /* 0x000fe40004000000 */
[----:B------:R-:W-:Y:S02]  /*3ac0*/  PLOP3.LUT P0, PT, PT, PT, UP0, 0x80, 0x0 ;  /* 0x000000000000781c */ /* 0x000fe40003f0f008 */
[----:B------:R-:W-:Y:S02]  /*3ad0*/  ISETP.GE.AND P4, PT, R6, R25, PT ;  /* 0x000000190600720c */ /* 0x000fe40003f86270 */
[----:B------:R-:W-:Y:S02]  /*3ae0*/  ISETP.GE.AND P6, PT, R5, R24, PT ;  /* 0x000000180500720c */ /* 0x000fe40003fc6270 */
[----:B----4-:R-:W-:Y:S02]  /*3af0*/  FSEL R155, R20, -INF , !P5 ;  /* 0xff800000149b7808 */ /* 0x010fe40006800000 */
[----:B------:R-:W-:-:S02]  /*3b00*/  FSEL R141, R22, -INF , !P3 ;  /* 0xff800000168d7808 */ /* 0x000fc40005800000 */
[----:B------:R-:W-:Y:S02]  /*3b10*/  FSEL R144, R47, -INF , !P1 ;  /* 0xff8000002f907808 */ /* 0x000fe40004800000 */
[----:B------:R-:W-:Y:S02]  /*3b20*/  FSEL R150, R7, -INF , !P4 ;  /* 0xff80000007967808 */ /* 0x000fe40006000000 */
[----:B------:R-:W-:Y:S02]  /*3b30*/  FSEL R137, R12, -INF , !P2 ;  /* 0xff8000000c897808 */ /* 0x000fe40005000000 */
[C---:B------:R-:W-:Y:S02]  /*3b40*/  ISETP.GE.AND P5, PT, R5.reuse, R26, PT ;  /* 0x0000001a0500720c */ /* 0x040fe40003fa6270 */
[----:B------:R-:W-:Y:S02]  /*3b50*/  ISETP.GE.AND P3, PT, R5, R25, PT ;  /* 0x000000190500720c */ /* 0x000fe40003f66270 */
[----:B------:R-:W-:-:S02]  /*3b60*/  ISETP.GE.AND P1, PT, R3, R23, PT ;  /* 0x000000170300720c */ /* 0x000fc40003f26270 */
[C---:B------:R-:W-:Y:S02]  /*3b70*/  ISETP.GE.AND P4, PT, R3.reuse, R26, PT ;  /* 0x0000001a0300720c */ /* 0x040fe40003f86270 */
[C---:B------:R-:W-:Y:S02]  /*3b80*/  ISETP.GE.AND P2, PT, R3.reuse, R25, PT ;  /* 0x000000190300720c */ /* 0x040fe40003f46270 */
[----:B------:R-:W-:Y:S02]  /*3b90*/  IADD3 R3, R3, 0x39, RZ ;  /* 0x0000003903037810 */ /* 0x000fe40007ffe0ff */
[----:B------:R-:W-:Y:S02]  /*3ba0*/  FSEL R139, R14, -INF , !P6 ;  /* 0xff8000000e8b7808 */ /* 0x000fe40007000000 */
[----:B------:R-:W-:Y:S02]  /*3bb0*/  FSEL R142, R8, -INF , !P5 ;  /* 0xff800000088e7808 */ /* 0x000fe40006800000 */
[----:B------:R-:W-:-:S02]  /*3bc0*/  FSEL R143, R10, -INF , !P3 ;  /* 0xff8000000a8f7808 */ /* 0x000fc40005800000 */
[----:B------:R-:W-:Y:S02]  /*3bd0*/  FSEL R14, R159, -INF , !P1 ;  /* 0xff8000009f0e7808 */ /* 0x000fe40004800000 */
[C---:B------:R-:W-:Y:S02]  /*3be0*/  ISETP.GE.AND P6, PT, R3.reuse, R23, PT ;  /* 0x000000170300720c */ /* 0x040fe40003fc6270 */
[C---:B------:R-:W-:Y:S02]  /*3bf0*/  ISETP.GE.AND P5, PT, R3.reuse, R24, PT ;  /* 0x000000180300720c */ /* 0x040fe40003fa6270 */
[C---:B------:R-:W-:Y:S02]  /*3c00*/  ISETP.GE.AND P3, PT, R3.reuse, R26, PT ;  /* 0x0000001a0300720c */ /* 0x040fe40003f66270 */
[----:B------:R-:W-:Y:S02]  /*3c10*/  ISETP.GE.AND P1, PT, R3, R25, PT ;  /* 0x000000190300720c */ /* 0x000fe40003f26270 */
[----:B------:R-:W-:-:S02]  /*3c20*/  FSEL R17, R157, -INF , !P4 ;  /* 0xff8000009d117808 */ /* 0x000fc40006000000 */
[----:B------:R-:W-:Y:S02]  /*3c30*/  FSEL R18, R156, -INF , !P2 ;  /* 0xff8000009c127808 */ /* 0x000fe40005000000 */
[----:B------:R-:W-:Y:S02]  /*3c40*/  FSEL R132, R13, -INF , !P6 ;  /* 0xff8000000d847808 */ /* 0x000fe40007000000 */
[----:B------:R-:W-:Y:S02]  /*3c50*/  FSEL R133, R15, -INF , !P5 ;  /* 0xff8000000f857808 */ /* 0x000fe40006800000 */
[----:B------:R-:W-:Y:S02]  /*3c60*/  FSEL R138, R9, -INF , !P3 ;  /* 0xff800000098a7808 */ /* 0x000fe40005800000 */
[----:B-----5:R-:W-:Y:S01]  /*3c70*/  FSEL R140, R11, -INF , !P1 ;  /* 0xff8000000b8c7808 */ /* 0x020fe20004800000 */
[----:B------:R-:W-:Y:S05]  /*3c80*/  @!P0 BRA `(.L_x_76) ;  /* 0x000001d000008947 */ /* 0x000fea0003800000 */
[----:B------:R-:W-:Y:S01]  /*3c90*/  UIADD3 UR7, UR8, -0x2, URZ ;  /* 0xfffffffe08077890 */ /* 0x000fe2000fffe03f */
[----:B------:R-:W-:-:S03]  /*3ca0*/  IMAD.U32 R3, RZ, RZ, UR6 ;  /* 0x00000006ff037e24 */ /* 0x000fc6000f8e00ff */
[----:B------:R-:W-:Y:S02]  /*3cb0*/  USHF.R.S32.HI UR5, URZ, 0x1f, UR7 ;  /* 0x0000001f3f057899 */ /* 0x000fe40008011407 */
[----:B------:R-:W-:Y:S01]  /*3cc0*/  UIMAD UR20, UR20, UR7, URZ ;  /* 0x00000007141472a4 */ /* 0x000fe2000f8e023f */
[----:B------:R-:W-:Y:S01]  /*3cd0*/  IMAD.WIDE.U32 R6, R160, UR7, R162 ;  /* 0x00000007a0067c25 */ /* 0x000fe2000f8e00a2 */
[----:B------:R-:W-:Y:S01]  /*3ce0*/  USHF.L.U32 UR7, UR6, 0x5, URZ ;  /* 0x0000000506077899 */ /* 0x000fe2000800063f */
[----:B------:R-:W-:Y:S01]  /*3cf0*/  SHF.L.U64.HI R3, R3, 0x5, R161 ;  /* 0x0000000503037819 */ /* 0x000fe200000102a1 */
[----:B------:R-:W-:Y:S02]  /*3d00*/  UIMAD UR5, UR5, UR21, UR20 ;  /* 0x00000015050572a4 */ /* 0x000fe4000f8e0214 */
[----:B------:R-:W-:-:S04]  /*3d10*/  LEA R10, P2, R6, c[0x0][0x168], 0x1 ;  /* 0x00005a00060a7a11 */ /* 0x000fc800078408ff */
[----:B------:R-:W-:Y:S02]  /*3d20*/  IADD3 R5, R7, UR5, RZ ;  /* 0x0000000507057c10 */ /* 0x000fe4000fffe0ff */
[----:B------:R-:W-:Y:S02]  /*3d30*/  IADD3 R8, P1, R10, UR7, RZ ;  /* 0x000000070a087c10 */ /* 0x000fe4000ff3e0ff */
[----:B------:R-:W-:Y:S02]  /*3d40*/  LEA.HI.X R11, R6, c[0x0][0x16c], R5, 0x1, P2 ;  /* 0x00005b00060b7a11 */ /* 0x000fe400010f0c05 */
[----:B------:R-:W-:-:S03]  /*3d50*/  IADD3 R6, P2, R8, UR7, RZ ;  /* 0x0000000708067c10 */ /* 0x000fc6000ff5e0ff */
[----:B------:R-:W-:Y:S01]  /*3d60*/  IMAD.X R9, R3, 0x1, R11, P1 ;  /* 0x0000000103097824 */ /* 0x000fe200008e060b */
[----:B------:R-:W-:Y:S01]  /*3d70*/  IADD3 R12, P1, R6, UR7, RZ ;  /* 0x00000007060c7c10 */ /* 0x000fe2000ff3e0ff */
[----:B------:R-:W-:Y:S01]  /*3d80*/  @!PT LDS RZ, [RZ] ;  /* 0x00000000fffff984 */ /* 0x000fe20000000800 */
[----:B------:R-:W-:Y:S01]  /*3d90*/  @!PT LDS RZ, [RZ] ;  /* 0x00000000fffff984 */ /* 0x000fe20000000800 */
[----:B------:R-:W-:Y:S01]  /*3da0*/  @!PT LDS RZ, [RZ] ;  /* 0x00000000fffff984 */ /* 0x000fe20000000800 */
[----:B------:R1:W-:Y:S02]  /*3db0*/  LDGSTS.E.BYPASS.LTC128B.128 [R243+0x8000], [R10.64] ;  /* 0x080000000af37fae */ /* 0x0003e4000b901d50 */
[--C-:B------:R-:W-:Y:S02]  /*3dc0*/  IMAD.X R7, R9, 0x1, R3.reuse, P2 ;  /* 0x0000000109077824 */ /* 0x100fe400010e0603 */
[----:B------:R1:W-:Y:S02]  /*3dd0*/  LDGSTS.E.BYPASS.LTC128B.128 [R243+0xa000], [R10.64+0x80] ;  /* 0x0a0000800af37fae */ /* 0x0003e4000b901d50 */
[----:B------:R-:W-:Y:S02]  /*3de0*/  IMAD.X R13, R7, 0x1, R3, P1 ;  /* 0x00000001070d7824 */ /* 0x000fe400008e0603 */
[----:B------:R1:W-:Y:S04]  /*3df0*/  LDGSTS.E.BYPASS.LTC128B.128 [R243+0x8800], [R8.64] ;  /* 0x0880000008f37fae */ /* 0x0003e8000b901d50 */
[----:B------:R1:W-:Y:S04]  /*3e00*/  LDGSTS.E.BYPASS.LTC128B.128 [R243+0xa800], [R8.64+0x80] ;  /* 0x0a80008008f37fae */ /* 0x0003e8000b901d50 */
[----:B------:R1:W-:Y:S04]  /*3e10*/  LDGSTS.E.BYPASS.LTC128B.128 [R243+0x9000], [R6.64] ;  /* 0x0900000006f37fae */ /* 0x0003e8000b901d50 */
[----:B------:R1:W-:Y:S04]  /*3e20*/  LDGSTS.E.BYPASS.LTC128B.128 [R243+0xb000], [R6.64+0x80] ;  /* 0x0b00008006f37fae */ /* 0x0003e8000b901d50 */
[----:B------:R1:W-:Y:S04]  /*3e30*/  LDGSTS.E.BYPASS.LTC128B.128 [R243+0x9800], [R12.64] ;  /* 0x098000000cf37fae */ /* 0x0003e8000b901d50 */
[----:B------:R1:W-:Y:S04]  /*3e40*/  LDGSTS.E.BYPASS.LTC128B.128 [R243+0xb800], [R12.64+0x80] ;  /* 0x0b8000800cf37fae */ /* 0x0003e8000b901d50 */
[----:B------:R-:W0:Y:S02]  /*3e50*/  LDGDEPBAR ;  /* 0x00000000000079af */ /* 0x000e240000000000 */
.L_x_76:
        /* <DEDUP_REMOVED lines=33> */
[----:B------:R-:W-:Y:S01]  /*4070*/  FMNMX.FTZ R136, R137, R136, !PT ;  /* 0x0000008889887209 */ /* 0x000fe20007810000 */
[----:B------:R-:W-:Y:S02]  /*4080*/  LDSM.16.MT88.4 R48, [R225+0xc800] ;  /* 0x00c80000e130783b */ /* 0x000fe40000004200 */
[----:B------:R-:W-:Y:S01]  /*4090*/  IMAD R227, R2, 0x2, R226 ;  /* 0x0000000202e37824 */ /* 0x000fe200078e02e2 */
[----:B------:R-:W-:Y:S01]  /*40a0*/  FMNMX.FTZ R136, R132, R136, !PT ;  /* 0x0000008884887209 */ /* 0x000fe20007810000 */
        /* <DEDUP_REMOVED lines=46> */
[C---:B------:R-:W-:Y:S01]  /*4390*/  FSETP.NEU.FTZ.AND P1, PT, R135.reuse, -INF , PT ;  /* 0xff8000008700780b */ /* 0x040fe20003f3d000 */
[----:B------:R-:W-:Y:S01]  /*43a0*/  FMUL.FTZ R21, R135, c[0x0][0x23c] ;  /* 0x00008f0087157a20 */ /* 0x000fe20000410000 */
[----:B------:R-:W-:Y:S01]  /*43b0*/  FMNMX.FTZ R3, R80, R3, !PT ;  /* 0x0000000350037209 */ /* 0x000fe20007810000 */
[----:B-1----:R-:W1:Y:S03]  /*43c0*/  SHFL.BFLY PT, R6, R134, 0x2, 0x1f ;  /* 0x0c401f0086067f89 */ /* 0x002e6600000e0000 */
[----:B------:R-:W-:-:S02]  /*43d0*/  FMNMX.FTZ R3, R63, R3, !PT ;  /* 0x000000033f037209 */ /* 0x000fc40007810000 */
[----:B------:R-:W-:Y:S02]  /*43e0*/  FSEL R21, R21, RZ, P1 ;  /* 0x000000ff15157208 */ /* 0x000fe40000800000 */
[----:B--2---:R-:W-:Y:S01]  /*43f0*/  FMNMX.FTZ R5, R35, R3, !PT ;  /* 0x0000000323057209 */ /* 0x004fe20007810000 */
[----:B------:R-:W-:-:S03]  /*4400*/  FFMA.FTZ R3, R53, c[0x0][0x23c], -R22 ;  /* 0x00008f0035037a23 */ /* 0x000fc60000010816 */
[----:B------:R-:W-:Y:S01]  /*4410*/  FMNMX.FTZ R5, R172, R5, !PT ;  /* 0x00000005ac057209 */ /* 0x000fe20007810000 */
[----:B------:R2:W-:Y:S03]  /*4420*/  MUFU.EX2 R217, R3 ;  /* 0x0000000300d97308 */ /* 0x0005e60000000800 */
[----:B------:R-:W-:-:S04]  /*4430*/  FMNMX.FTZ R5, R173, R5, !PT ;  /* 0x00000005ad057209 */ /* 0x000fc80007810000 */
[----:B------:R-:W-:Y:S02]  /*4440*/  FMNMX.FTZ R5, R168, R5, !PT ;  /* 0x00000005a8057209 */ /* 0x000fe40007810000 */
[----:B-1----:R-:W-:Y:S02]  /*4450*/  FMNMX.FTZ R134, R134, R6, !PT ;  /* 0x0000000686867209 */ /* 0x002fe40007810000 */
[----:B------:R-:W-:-:S03]  /*4460*/  FMNMX.FTZ R5, R165, R5, !PT ;  /* 0x00000005a5057209 */ /* 0x000fc60007810000 */
[----:B------:R-:W1:Y:S01]  /*4470*/  SHFL.BFLY PT, R6, R134, 0x1, 0x1f ;  /* 0x0c201f0086067f89 */ /* 0x000e6200000e0000 */
[----:B------:R-:W-:Y:S01]  /*4480*/  FMNMX.FTZ R5, R155, R5, !PT ;  /* 0x000000059b057209 */ /* 0x000fe20007810000 */
[----:B--2---:R-:W-:-:S03]  /*4490*/  FFMA.FTZ R3, R52, c[0x0][0x23c], -R22 ;  /* 0x00008f0034037a23 */ /* 0x004fc60000010816 */
[----:B------:R-:W-:Y:S01]  /*44a0*/  FMNMX.FTZ R5, R150, R5, !PT ;  /* 0x0000000596057209 */ /* 0x000fe20007810000 */
[----:B------:R2:W-:Y:S02]  /*44b0*/  MUFU.EX2 R220, R3 ;  /* 0x0000000300dc7308 */ /* 0x0005e40000000800 */
[----:B--2---:R-:W-:Y:S01]  /*44c0*/  FFMA.FTZ R3, R32, c[0x0][0x23c], -R22 ;  /* 0x00008f0020037a23 */ /* 0x004fe20000010816 */
[----:B-1----:R-:W-:-:S05]  /*44d0*/  FMNMX.FTZ R134, R134, R6, !PT ;  /* 0x0000000686867209 */ /* 0x002fca0007810000 */
[----:B------:R1:W-:Y:S01]  /*44e0*/  MUFU.EX2 R214, R3 ;  /* 0x0000000300d67308 */ /* 0x0003e20000000800 */
[C---:B------:R-:W-:Y:S01]  /*44f0*/  FSETP.NEU.FTZ.AND P1, PT, R134.reuse, -INF , PT ;  /* 0xff8000008600780b */ /* 0x040fe20003f3d000 */
[----:B------:R-:W-:-:S05]  /*4500*/  FMUL.FTZ R20, R134, c[0x0][0x23c] ;  /* 0x00008f0086147a20 */ /* 0x000fca0000410000 */
[----:B------:R-:W-:Y:S01]  /*4510*/  FSEL R20, R20, RZ, P1 ;  /* 0x000000ff14147208 */ /* 0x000fe20000800000 */
[----:B-1----:R-:W-:-:S04]  /*4520*/  FFMA.FTZ R3, R27, c[0x0][0x23c], -R22 ;  /* 0x00008f001b037a23 */ /* 0x002fc80000010816 */
[----:B------:R1:W-:Y:S02]  /*4530*/  MUFU.EX2 R10, R3 ;  /* 0x00000003000a7308 */ /* 0x0003e40000000800 */
[----:B-1----:R-:W-:Y:S01]  /*4540*/  FMNMX.FTZ R3, R143, R5, !PT ;  /* 0x000000058f037209 */ /* 0x002fe20007810000 */
[--C-:B------:R-:W-:Y:S01]  /*4550*/  FFMA.FTZ R5, R16, c[0x0][0x23c], -R21.reuse ;  /* 0x00008f0010057a23 */ /* 0x100fe20000010815 */
[----:B----4-:R-:W-:Y:S02]  /*4560*/  F2FP.BF16.PACK_AB R16, R199, R200 ;  /* 0x000000c8c710723e */ /* 0x010fe400000010ff */
[----:B------:R-:W-:Y:S02]  /*4570*/  FMNMX.FTZ R3, R140, R3, !PT ;  /* 0x000000038c037209 */ /* 0x000fe40007810000 */
[----:B------:R1:W-:Y:S03]  /*4580*/  MUFU.EX2 R198, R5 ;  /* 0x0000000500c67308 */ /* 0x0003e60000000800 */
[----:B------:R-:W2:Y:S01]  /*4590*/  SHFL.BFLY PT, R7, R3, 0x2, 0x1f ;  /* 0x0c401f0003077f89 */ /* 0x000ea200000e0000 */
[----:B-1----:R-:W-:-:S04]  /*45a0*/  FFMA.FTZ R5, R65, c[0x0][0x23c], -R21 ;  /* 0x00008f0041057a23 */ /* 0x002fc80000010815 */
[----:B------:R1:W-:Y:S01]  /*45b0*/  MUFU.EX2 R197, R5 ;  /* 0x0000000500c57308 */ /* 0x0003e20000000800 */
[----:B--2---:R-:W-:-:S05]  /*45c0*/  FMNMX.FTZ R3, R3, R7, !PT ;  /* 0x0000000703037209 */ /* 0x004fca0007810000 */
[----:B------:R-:W2:Y:S01]  /*45d0*/  SHFL.BFLY PT, R6, R3, 0x1, 0x1f ;  /* 0x0c201f0003067f89 */ /* 0x000ea200000e0000 */
[----:B-1----:R-:W-:-:S04]  /*45e0*/  FFMA.FTZ R5, R64, c[0x0][0x23c], -R21 ;  /* 0x00008f0040057a23 */ /* 0x002fc80000010815 */
[----:B------:R1:W-:Y:S02]  /*45f0*/  MUFU.EX2 R24, R5 ;  /* 0x0000000500187308 */ /* 0x0003e40000000800 */
[----:B-1----:R-:W-:Y:S01]  /*4600*/  FFMA.FTZ R5, R59, c[0x0][0x23c], -R21 ;  /* 0x00008f003b057a23 */ /* 0x002fe20000010815 */
[----:B--2---:R-:W-:Y:S01]  /*4610*/  FMNMX.FTZ R3, R3, R6, !PT ;  /* 0x0000000603037209 */ /* 0x004fe20007810000 */
[----:B------:R-:W-:-:S04]  /*4620*/  FFMA.FTZ R6, R58, c[0x0][0x23c], -R20 ;  /* 0x00008f003a067a23 */ /* 0x000fc80000010814 */
[----:B------:R1:W2:Y:S01]  /*4630*/  MUFU.EX2 R212, R5 ;  /* 0x0000000500d47308 */ /* 0x0002a20000000800 */
[----:B------:R-:W-:-:S07]  /*4640*/  FSETP.NEU.FTZ.AND P1, PT, R3, -INF , PT ;  /* 0xff8000000300780b */ /* 0x000fce0003f3d000 */
[----:B------:R-:W-:Y:S01]  /*4650*/  MUFU.EX2 R222, R6 ;  /* 0x0000000600de7308 */ /* 0x000fe20000000800 */
[--C-:B-1----:R-:W-:Y:S01]  /*4660*/  FFMA.FTZ R5, R55, c[0x0][0x23c], -R21.reuse ;  /* 0x00008f0037057a23 */ /* 0x102fe20000010815 */
[----:B--2---:R-:W-:Y:S01]  /*4670*/  F2FP.BF16.PACK_AB R19, R212, R24 ;  /* 0x00000018d413723e */ /* 0x004fe200000010ff */
[----:B------:R-:W-:Y:S05]  /*4680*/  LDSM.16.MT88.4 R52, [R225+0xc000] ;  /* 0x00c00000e134783b */ /* 0x000fea0000004200 */
[----:B------:R1:W-:Y:S02]  /*4690*/  MUFU.EX2 R216, R5 ;  /* 0x0000000500d87308 */ /* 0x0003e40000000800 */
[----:B-1----:R-:W-:-:S06]  /*46a0*/  FFMA.FTZ R5, R40, c[0x0][0x23c], -R21 ;  /* 0x00008f0028057a23 */ /* 0x002fcc0000010815 */
[----:B------:R1:W-:Y:S02]  /*46b0*/  MUFU.EX2 R202, R5 ;  /* 0x0000000500ca7308 */ /* 0x0003e40000000800 */
[--C-:B-1----:R-:W-:Y:S02]  /*46c0*/  FFMA.FTZ R5, R36, c[0x0][0x23c], -R21.reuse ;  /* 0x00008f0024057a23 */ /* 0x102fe40000010815 */
[----:B------:R-:W1:Y:S04]  /*46d0*/  LDSM.16.MT88.4 R36, [R226+0xc000] ;  /* 0x00c00000e224783b */ /* 0x000e680000004200 */
[----:B------:R2:W-:Y:S02]  /*46e0*/  MUFU.EX2 R219, R5 ;  /* 0x0000000500db7308 */ /* 0x0005e40000000800 */
[----:B--2---:R-:W-:-:S06]  /*46f0*/  FFMA.FTZ R5, R33, c[0x0][0x23c], -R21 ;  /* 0x00008f0021057a23 */ /* 0x004fcc0000010815 */
[----:B------:R2:W-:Y:S02]  /*4700*/  MUFU.EX2 R9, R5 ;  /* 0x0000000500097308 */ /* 0x0005e40000000800 */
[----:B--2---:R-:W-:Y:S01]  /*4710*/  FFMA.FTZ R5, R17, c[0x0][0x23c], -R20 ;  /* 0x00008f0011057a23 */ /* 0x004fe20000010814 */
[----:B------:R-:W-:-:S05]  /*4720*/  F2FP.BF16.PACK_AB R17, R197, R198 ;  /* 0x000000c6c511723e */ /* 0x000fca00000010ff */
[----:B------:R2:W-:Y:S02]  /*4730*/  MUFU.EX2 R196, R5 ;  /* 0x0000000500c47308 */ /* 0x0005e40000000800 */
[----:B--2---:R-:W-:-:S06]  /*4740*/  FFMA.FTZ R5, R72, c[0x0][0x23c], -R20 ;  /* 0x00008f0048057a23 */ /* 0x004fcc0000010814 */
[----:B------:R2:W3:Y:S02]  /*4750*/  MUFU.EX2 R175, R5 ;  /* 0x0000000500af7308 */ /* 0x0004e40000000800 */
[----:B--2---:R-:W-:Y:S01]  /*4760*/  FFMA.FTZ R5, R68, c[0x0][0x23c], -R20 ;  /* 0x00008f0044057a23 */ /* 0x004fe20000010814 */
[----:B---3--:R-:W-:-:S05]  /*4770*/  F2FP.BF16.PACK_AB R12, R175, R196 ;  /* 0x000000c4af0c723e */ /* 0x008fca00000010ff */
[----:B------:R2:W-:Y:S02]  /*4780*/  MUFU.EX2 R23, R5 ;  /* 0x0000000500177308 */ /* 0x0005e40000000800 */
[----:B--2---:R-:W-:-:S06]  /*4790*/  FFMA.FTZ R5, R60, c[0x0][0x23c], -R20 ;  /* 0x00008f003c057a23 */ /* 0x004fcc0000010814 */
[----:B------:R2:W3:Y:S02]  /*47a0*/  MUFU.EX2 R224, R5 ;  /* 0x0000000500e07308 */ /* 0x0004e40000000800 */
[----:B--2---:R-:W-:Y:S01]  /*47b0*/  FMUL.FTZ R5, R3, c[0x0][0x23c] ;  /* 0x00008f0003057a20 */ /* 0x004fe20000410000 */
[----:B---3--:R-:W-:-:S04]  /*47c0*/  F2FP.BF16.PACK_AB R14, R224, R23 ;  /* 0x00000017e00e723e */ /* 0x008fc800000010ff */
[----:B------:R-:W-:Y:S01]  /*47d0*/  FSEL R0, R5, RZ, P1 ;  /* 0x000000ff05007208 */ /* 0x000fe20000800000 */
[----:B------:R-:W-:-:S04]  /*47e0*/  FFMA.FTZ R5, R41, c[0x0][0x23c], -R20 ;  /* 0x00008f0029057a23 */ /* 0x000fc80000010814 */
[--C-:B------:R-:W-:Y:S01]  /*47f0*/  FFMA.FTZ R4, R69, c[0x0][0x23c], -R0.reuse ;  /* 0x00008f0045047a23 */ /* 0x100fe20000010800 */
[----:B------:R2:W-:Y:S08]  /*4800*/  MUFU.EX2 R203, R5 ;  /* 0x0000000500cb7308 */ /* 0x0005f00000000800 */
[----:B------:R3:W-:Y:S01]  /*4810*/  MUFU.EX2 R215, R4 ;  /* 0x0000000400d77308 */ /* 0x0007e20000000800 */
[----:B--2---:R-:W-:Y:S01]  /*4820*/  FFMA.FTZ R5, R18, c[0x0][0x23c], -R0 ;  /* 0x00008f0012057a23 */ /* 0x004fe20000010800 */
[----:B------:R-:W-:-:S06]  /*4830*/  F2FP.BF16.PACK_AB R18, R213, R25 ;  /* 0x00000019d512723e */ /* 0x000fcc00000010ff */
[----:B------:R2:W-:Y:S01]  /*4840*/  MUFU.EX2 R221, R5 ;  /* 0x0000000500dd7308 */ /* 0x0005e20000000800 */
[--C-:B---3--:R-:W-:Y:S01]  /*4850*/  FFMA.FTZ R4, R61, c[0x0][0x23c], -R0.reuse ;  /* 0x00008f003d047a23 */ /* 0x108fe20000010800 */
[C---:B-1----:R-:W-:Y:S06]  /*4860*/  HMMA.16816.F32.BF16 R56, R16.reuse, R36, RZ ;  /* 0x000000241038723c */ /* 0x042fec00000418ff */
[----:B------:R1:W3:Y:S02]  /*4870*/  MUFU.EX2 R218, R4 ;  /* 0x0000000400da7308 */ /* 0x0002e40000000800 */
[----:B------:R-:W-:Y:S01]  /*4880*/  HMMA.16816.F32.BF16 R108, R16, R84, RZ ;  /* 0x00000054106c723c */ /* 0x000fe200000418ff */
[----:B--2---:R-:W-:-:S05]  /*4890*/  FFMA.FTZ R5, R73, c[0x0][0x23c], -R0 ;  /* 0x00008f0049057a23 */ /* 0x004fca0000010800 */
[----:B------:R-:W2:Y:S02]  /*48a0*/  MUFU.EX2 R229, R5 ;  /* 0x0000000500e57308 */ /* 0x000ea40000000800 */
[C---:B------:R-:W-:Y:S01]  /*48b0*/  HMMA.16816.F32.BF16 R72, R16.reuse, R52, RZ ;  /* 0x000000341048723c */ /* 0x040fe200000418ff */
[----:B-1----:R-:W-:Y:S01]  /*48c0*/  FFMA.FTZ R4, R44, c[0x0][0x23c], -R20 ;  /* 0x00008f002c047a23 */ /* 0x002fe20000010814 */
[----:B---3--:R-:W-:Y:S01]  /*48d0*/  F2FP.BF16.PACK_AB R15, R218, R215 ;  /* 0x000000d7da0f723e */ /* 0x008fe200000010ff */
[----:B------:R-:W1:Y:S03]  /*48e0*/  LDSM.16.MT88.4 R44, [R226+0xc800] ;  /* 0x00c80000e22c783b */ /* 0x000e660000004200 */
[----:B------:R3:W4:Y:S02]  /*48f0*/  MUFU.EX2 R8, R4 ;  /* 0x0000000400087308 */ /* 0x0007240000000800 */
[----:B------:R-:W-:Y:S01]  /*4900*/  HMMA.16816.F32.BF16 R92, R16, R112, RZ ;  /* 0x00000070105c723c */ /* 0x000fe200000418ff */
[----:B--2---:R-:W-:-:S07]  /*4910*/  F2FP.BF16.PACK_AB R13, R229, R221 ;  /* 0x000000dde50d723e */ /* 0x004fce00000010ff */
[C---:B------:R-:W-:Y:S01]  /*4920*/  HMMA.16816.F32.BF16 R68, R12.reuse, R52, RZ ;  /* 0x000000340c44723c */ /* 0x040fe200000418ff */
[----:B---3--:R-:W-:Y:S01]  /*4930*/  FFMA.FTZ R4, R34, c[0x0][0x23c], -R20 ;  /* 0x00008f0022047a23 */ /* 0x008fe20000010814 */
[----:B----4-:R-:W-:Y:S02]  /*4940*/  MOV R2, R8 ;  /* 0x0000000800027202 */ /* 0x010fe40000000f00 */
[----:B------:R-:W-:Y:S01]  /*4950*/  F2FP.BF16.PACK_AB R8, R220, R217 ;  /* 0x000000d9dc08723e */ /* 0x000fe200000010ff */
[----:B------:R2:W3:Y:S02]  /*4960*/  MUFU.EX2 R252, R4 ;  /* 0x0000000400fc7308 */ /* 0x0004e40000000800 */
[----:B------:R-:W-:Y:S01]  /*4970*/  IMAD.MOV.U32 R52, RZ, RZ, R10 ;  /* 0x000000ffff347224 */ /* 0x000fe200078e000a */
[----:B------:R-:W-:Y:S01]  /*4980*/  HMMA.16816.F32.BF16 R40, R12, R36, RZ ;  /* 0x000000240c28723c */ /* 0x000fe200000418ff */
[----:B------:R-:W-:Y:S02]  /*4990*/  MOV R53, R9 ;  /* 0x0000000900357202 */ /* 0x000fe40000000f00 */
[----:B------:R-:W-:-:S02]  /*49a0*/  F2FP.BF16.PACK_AB R9, R202, R216 ;  /* 0x000000d8ca09723e */ /* 0x000fc400000010ff */
[----:B------:R-:W-:Y:S02]  /*49b0*/  F2FP.BF16.PACK_AB R10, R52, R214 ;  /* 0x000000d6340a723e */ /* 0x000fe400000010ff */
[----:B------:R-:W-:Y:S01]  /*49c0*/  F2FP.BF16.PACK_AB R11, R53, R219 ;  /* 0x000000db350b723e */ /* 0x000fe200000010ff */
[----:B------:R-:W-:Y:S01]  /*49d0*/  HMMA.16816.F32.BF16 R88, R12, R28, RZ ;  /* 0x0000001c0c58723c */ /* 0x000fe200000418ff */
[--C-:B--2---:R-:W-:Y:S01]  /*49e0*/  FFMA.FTZ R4, R66, c[0x0][0x23c], -R0.reuse ;  /* 0x00008f0042047a23 */ /* 0x104fe20000010800 */
[----:B---3--:R-:W-:Y:S01]  /*49f0*/  F2FP.BF16.PACK_AB R6, R252, R2 ;  /* 0x00000002fc06723e */ /* 0x008fe200000010ff */
[----:B------:R-:W2:Y:S05]  /*4a00*/  LDSM.16.MT88.4 R64, [R225+0xe000] ;  /* 0x00e00000e140783b */ /* 0x000eaa0000004200 */
[C---:B------:R-:W-:Y:S01]  /*4a10*/  HMMA.16816.F32.BF16 R156, R8.reuse, R48, R72 ;  /* 0x00000030089c723c */ /* 0x040fe20000041848 */
[----:B------:R3:W-:Y:S01]  /*4a20*/  MUFU.EX2 R26, R4 ;  /* 0x00000004001a7308 */ /* 0x0007e20000000800 */
[----:B------:R-:W-:Y:S06]  /*4a30*/  LDSM.16.MT88.4 R72, [R228+0xe800] ;  /* 0x00e80000e448783b */ /* 0x000fec0000004200 */
[----:B-1----:R-:W-:Y:S01]  /*4a40*/  HMMA.16816.F32.BF16 R180, R8, R44, R56 ;  /* 0x0000002c08b4723c */ /* 0x002fe20000041838 */
[----:B------:R-:W1:Y:S07]  /*4a50*/  LDSM.16.MT88.4 R56, [R226+0xe800] ;  /* 0x00e80000e238783b */ /* 0x000e6e0000004200 */
[----:B------:R-:W-:Y:S01]  /*4a60*/  HMMA.16816.F32.BF16 R104, R12, R84, RZ ;  /* 0x000000540c68723c */ /* 0x000fe200000418ff */
[----:B---3--:R-:W-:-:S02]  /*4a70*/  FFMA.FTZ R4, R80, c[0x0][0x23c], -R0 ;  /* 0x00008f0050047a23 */ /* 0x008fc40000010800 */
[----:B------:R-:W3:Y:S02]  /*4a80*/  LDSM.16.MT88.4 R80, [R228+0xe000] ;  /* 0x00e00000e450783b */ /* 0x000ee40000004200 */
[----:B------:R4:W4:Y:S02]  /*4a90*/  MUFU.EX2 R201, R4 ;  /* 0x0000000400c97308 */ /* 0x0009240000000800 */
[----:B------:R-:W-:Y:S01]  /*4aa0*/  IMAD.MOV.U32 R85, RZ, RZ, R217 ;  /* 0x000000ffff557224 */ /* 0x000fe200078e00d9 */
[----:B------:R-:W-:Y:S01]  /*4ab0*/  MOV R84, R216 ;  /* 0x000000d800547202 */ /* 0x000fe20000000f00 */
[--C-:B----4-:R-:W-:Y:S01]  /*4ac0*/  FFMA.FTZ R4, R63, c[0x0][0x23c], -R0.reuse ;  /* 0x00008f003f047a23 */ /* 0x110fe20000010800 */
[----:B------:R-:W-:Y:S01]  /*4ad0*/  F2FP.BF16.PACK_AB R5, R201, R26 ;  /* 0x0000001ac905723e */ /* 0x000fe200000010ff */
[----:B------:R-:W4:Y:S01]  /*4ae0*/  LDSM.16.MT88.4 R60, [R227+0xc000] ;  /* 0x00c00000e33c783b */ /* 0x000f220000004200 */
[-C--:B--2---:R-:W-:Y:S01]  /*4af0*/  HMMA.16816.F32.BF16 R120, R16, R64.reuse, RZ ;  /* 0x000000401078723c */ /* 0x084fe200000418ff */
[----:B------:R2:W-:Y:S07]  /*4b00*/  MUFU.EX2 R27, R4 ;  /* 0x00000004001b7308 */ /* 0x0005ee0000000800 */
[----:B------:R-:W-:Y:S07]  /*4b10*/  HMMA.16816.F32.BF16 R116, R12, R64, RZ ;  /* 0x000000400c74723c */ /* 0x000fee00000418ff */
[----:B------:R-:W-:Y:S01]  /*4b20*/  IMAD.MOV.U32 R65, RZ, RZ, R219 ;  /* 0x000000ffff417224 */ /* 0x000fe200078e00db */
[----:B------:R-:W-:Y:S01]  /*4b30*/  MOV R64, R218 ;  /* 0x000000da00407202 */ /* 0x000fe20000000f00 */
[----:B--2---:R-:W-:Y:S01]  /*4b40*/  FFMA.FTZ R4, R35, c[0x0][0x23c], -R0 ;  /* 0x00008f0023047a23 */ /* 0x004fe20000010800 */
[----:B-1----:R-:W-:Y:S03]  /*4b50*/  HMMA.16816.F32.BF16 R216, R8, R56, R108 ;  /* 0x0000003808d8723c */ /* 0x002fe6000004186c */
[----:B------:R1:W2:Y:S05]  /*4b60*/  MUFU.EX2 R36, R4 ;  /* 0x0000000400247308 */ /* 0x0002aa0000000800 */
[C---:B------:R-:W-:Y:S07]  /*4b70*/  HMMA.16816.F32.BF16 R32, R16.reuse, R28, RZ ;  /* 0x0000001c1020723c */ /* 0x040fee00000418ff */
[----:B------:R-:W-:Y:S01]  /*4b80*/  IMAD.MOV.U32 R29, RZ, RZ, R215 ;  /* 0x000000ffff1d7224 */ /* 0x000fe200078e00d7 */
[----:B---3--:R-:W-:Y:S01]  /*4b90*/  HMMA.16816.F32.BF16 R100, R16, R80, RZ ;  /* 0x000000501064723c */ /* 0x008fe200000418ff */
[----:B------:R-:W-:-:S02]  /*4ba0*/  MOV R28, R214 ;  /* 0x000000d6001c7202 */ /* 0x000fc40000000f00 */
[----:B-1----:R-:W-:Y:S02]  /*4bb0*/  F2FP.BF16.PACK_AB R4, R203, R222 ;  /* 0x000000decb04723e */ /* 0x002fe400000010ff */
[----:B--2---:R-:W-:-:S03]  /*4bc0*/  F2FP.BF16.PACK_AB R7, R36, R27 ;  /* 0x0000001b2407723e */ /* 0x004fc600000010ff */
[----:B----4-:R-:W-:Y:S08]  /*4bd0*/  HMMA.16816.F32.BF16 R128, R16, R60, RZ ;  /* 0x0000003c1080723c */ /* 0x010ff000000418ff */
[C---:B------:R-:W-:Y:S01]  /*4be0*/  HMMA.16816.F32.BF16 R160, R4.reuse, R48, R68 ;  /* 0x0000003004a0723c */ /* 0x040fe20000041844 */
[----:B------:R-:W1:Y:S06]  /*4bf0*/  LDSM.16.MT88.4 R68, [R227+0xe800] ;  /* 0x00e80000e344783b */ /* 0x000e6c0000004200 */
[----:B------:R-:W-:Y:S01]  /*4c00*/  IMAD.MOV.U32 R49, RZ, RZ, R213 ;  /* 0x000000ffff317224 */ /* 0x000fe200078e00d5 */
[----:B------:R-:W-:Y:S01]  /*4c10*/  HMMA.16816.F32.BF16 R184, R4, R76, R88 ;  /* 0x0000004c04b8723c */ /* 0x000fe20000041858 */
[----:B------:R-:W-:-:S07]  /*4c20*/  MOV R48, R212 ;  /* 0x000000d400307202 */ /* 0x000fce0000000f00 */
[----:B------:R-:W-:Y:S07]  /*4c30*/  HMMA.16816.F32.BF16 R88, R12, R112, RZ ;  /* 0x000000700c58723c */ /* 0x000fee00000418ff */
[----:B------:R-:W-:Y:S01]  /*4c40*/  MOV R113, R222 ;  /* 0x000000de00717202 */ /* 0x000fe20000000f00 */
[----:B------:R-:W-:Y:S01]  /*4c50*/  HMMA.16816.F32.BF16 R188, R8, R76, R32 ;  /* 0x0000004c08bc723c */ /* 0x000fe20000041820 */
[----:B------:R-:W2:Y:S01]  /*4c60*/  LDSM.16.MT88.4 R32, [R225+0xe800] ;  /* 0x00e80000e120783b */ /* 0x000ea20000004200 */
[----:B------:R-:W-:-:S06]  /*4c70*/  IMAD.MOV.U32 R112, RZ, RZ, R28 ;  /* 0x000000ffff707224 */ /* 0x000fcc00078e001c */
[----:B------:R-:W-:Y:S01]  /*4c80*/  HMMA.16816.F32.BF16 R176, R4, R44, R40 ;  /* 0x0000002c04b0723c */ /* 0x000fe20000041828 */
[----:B------:R-:W3:Y:S07]  /*4c90*/  LDSM.16.MT88.4 R40, [R227+0xc800] ;  /* 0x00c80000e328783b */ /* 0x000eee0000004200 */
[----:B------:R-:W-:Y:S07]  /*4ca0*/  HMMA.16816.F32.BF16 R124, R12, R60, RZ ;  /* 0x0000003c0c7c723c */ /* 0x000fee00000418ff */
[----:B------:R-:W-:Y:S01]  /*4cb0*/  IMAD.MOV.U32 R61, RZ, RZ, R221 ;  /* 0x000000ffff3d7224 */ /* 0x000fe200078e00dd */
[----:B-1----:R-:W-:Y:S01]  /*4cc0*/  HMMA.16816.F32.BF16 R244, R4, R68, R88 ;  /* 0x0000004404f4723c */ /* 0x002fe20000041858 */
[----:B------:R-:W-:-:S07]  /*4cd0*/  MOV R60, R220 ;  /* 0x000000dc003c7202 */ /* 0x000fce0000000f00 */
[----:B------:R-:W-:Y:S07]  /*4ce0*/  HMMA.16816.F32.BF16 R96, R12, R80, RZ ;  /* 0x000000500c60723c */ /* 0x000fee00000418ff */
[----:B------:R-:W-:Y:S01]  /*4cf0*/  IMAD.MOV.U32 R80, RZ, RZ, R2 ;  /* 0x000000ffff507224 */ /* 0x000fe200078e0002 */
[----:B------:R-:W-:Y:S01]  /*4d00*/  HMMA.16816.F32.BF16 R100, R8, R72, R100 ;  /* 0x000000480864723c */ /* 0x000fe20000041864 */
[----:B------:R-:W-:Y:S01]  /*4d10*/  FFMA.FTZ R2, R174, c[0x0][0x23c], -R22 ;  /* 0x00008f00ae027a23 */ /* 0x000fe20000010816 */
[----:B------:R-:W-:-:S06]  /*4d20*/  MOV R81, R27 ;  /* 0x0000001b00517202 */ /* 0x000fcc0000000f00 */
[----:B------:R-:W-:Y:S08]  /*4d30*/  HMMA.16816.F32.BF16 R88, R12, R86, RZ ;  /* 0x000000560c58723c */ /* 0x000ff000000418ff */
[-C--:B--2---:R-:W-:Y:S08]  /*4d40*/  HMMA.16816.F32.BF16 R208, R8, R32.reuse, R120 ;  /* 0x0000002008d0723c */ /* 0x084ff00000041878 */
[----:B------:R-:W-:Y:S07]  /*4d50*/  HMMA.16816.F32.BF16 R204, R4, R32, R116 ;  /* 0x0000002004cc723c */ /* 0x000fee0000041874 */
[----:B------:R-:W-:Y:S01]  /*4d60*/  IMAD.MOV.U32 R33, RZ, RZ, R36 ;  /* 0x000000ffff217224 */ /* 0x000fe200078e0024 */
[----:B---3--:R-:W-:Y:S01]  /*4d70*/  HMMA.16816.F32.BF16 R128, R8, R40, R128 ;  /* 0x000000280880723c */ /* 0x008fe20000041880 */
[----:B------:R-:W-:Y:S01]  /*4d80*/  IMAD.MOV.U32 R36, RZ, RZ, R101 ;  /* 0x000000ffff247224 */ /* 0x000fe200078e0065 */
[----:B------:R-:W-:-:S06]  /*4d90*/  MOV R32, R102 ;  /* 0x0000006600207202 */ /* 0x000fcc0000000f00 */
[C---:B------:R-:W-:Y:S07]  /*4da0*/  HMMA.16816.F32.BF16 R192, R4.reuse, R40, R124 ;  /* 0x0000002804c0723c */ /* 0x040fee000004187c */
[----:B------:R-:W-:Y:S01]  /*4db0*/  IMAD.MOV.U32 R41, RZ, RZ, R103 ;  /* 0x000000ffff297224 */ /* 0x000fe200078e0067 */
[----:B------:R-:W-:Y:S01]  /*4dc0*/  HMMA.16816.F32.BF16 R212, R4, R56, R104 ;  /* 0x0000003804d4723c */ /* 0x000fe20000041868 */
[----:B------:R-:W-:-:S07]  /*4dd0*/  MOV R40, R100 ;  /* 0x0000006400287202 */ /* 0x000fce0000000f00 */
[----:B------:R-:W-:Y:S08]  /*4de0*/  HMMA.16816.F32.BF16 R220, R4, R72, R96 ;  /* 0x0000004804dc723c */ /* 0x000ff00000041860 */
[----:B------:R-:W-:Y:S08]  /*4df0*/  HMMA.16816.F32.BF16 R248, R8, R68, R92 ;  /* 0x0000004408f8723c */ /* 0x000ff0000004185c */
[----:B------:R-:W-:Y:S08]  /*4e00*/  HMMA.16816.F32.BF16 R116, R4, R58, R88 ;  /* 0x0000003a0474723c */ /* 0x000ff00000041858 */
[C---:B------:R-:W-:Y:S08]  /*4e10*/  HMMA.16816.F32.BF16 R108, R12.reuse, R54, RZ ;  /* 0x000000360c6c723c */ /* 0x040ff000000418ff */
        /* <DEDUP_REMOVED lines=8> */
[----:B------:R-:W-:Y:S07]  /*4ea0*/  HMMA.16816.F32.BF16 R124, R4, R70, R12 ;  /* 0x00000046047c723c */ /* 0x000fee000004180c */
[----:B------:R-:W-:Y:S01]  /*4eb0*/  IMAD.MOV.U32 R13, RZ, RZ, R36 ;  /* 0x000000ffff0d7224 */ /* 0x000fe200078e0024 */
[----:B------:R-:W-:Y:S01]  /*4ec0*/  MOV R14, R53 ;  /* 0x00000035000e7202 */ /* 0x000fe20000000f00 */
[----:B------:R-:W-:Y:S01]  /*4ed0*/  IMAD.MOV.U32 R15, RZ, RZ, R52 ;  /* 0x000000ffff0f7224 */ /* 0x000fe200078e0034 */
[----:B------:R-:W-:Y:S01]  /*4ee0*/  HMMA.16816.F32.BF16 R36, R16, R38, RZ ;  /* 0x000000261024723c */ /* 0x000fe200000418ff */
[----:B------:R-:W-:-:S02]  /*4ef0*/  MOV R12, R32 ;  /* 0x00000020000c7202 */ /* 0x000fc40000000f00 */
[----:B------:R-:W-:-:S05]  /*4f00*/  MOV R32, R29 ;  /* 0x0000001d00207202 */ /* 0x000fca0000000f00 */
[C---:B------:R-:W-:Y:S08]  /*4f10*/  HMMA.16816.F32.BF16 R100, R4.reuse, R78, R100 ;  /* 0x0000004e0464723c */ /* 0x040ff00000041864 */
[C---:B------:R-:W-:Y:S08]  /*4f20*/  HMMA.16816.F32.BF16 R96, R4.reuse, R42, R96 ;  /* 0x0000002a0460723c */ /* 0x040ff00000041860 */
[C---:B------:R-:W-:Y:S08]  /*4f30*/  HMMA.16816.F32.BF16 R92, R4.reuse, R34, R92 ;  /* 0x00000022045c723c */ /* 0x040ff0000004185c */
[----:B------:R-:W-:Y:S08]  /*4f40*/  HMMA.16816.F32.BF16 R120, R4, R74, R88 ;  /* 0x0000004a0478723c */ /* 0x000ff00000041858 */
[C---:B------:R-:W-:Y:S08]  /*4f50*/  HMMA.16816.F32.BF16 R52, R16.reuse, R54, RZ ;  /* 0x000000361034723c */ /* 0x040ff000000418ff */
[----:B------:R-:W-:Y:S07]  /*4f60*/  HMMA.16816.F32.BF16 R4, R16, R62, RZ ;  /* 0x0000003e1004723c */ /* 0x000fee00000418ff */
[----:B------:R-:W-:Y:S01]  /*4f70*/  MOV R63, R12 ;  /* 0x0000000c003f7202 */ /* 0x000fe20000000f00 */
[----:B------:R-:W-:Y:S01]  /*4f80*/  HMMA.16816.F32.BF16 R88, R8, R46, R36 ;  /* 0x0000002e0858723c */ /* 0x000fe20000041824 */
[----:B------:R-:W-:-:S06]  /*4f90*/  IMAD.MOV.U32 R62, RZ, RZ, R13 ;  /* 0x000000ffff3e7224 */ /* 0x000fcc00078e000d */
[----:B------:R-:W-:Y:S01]  /*4fa0*/  IMAD.MOV.U32 R38, RZ, RZ, R48 ;  /* 0x000000ffff267224 */ /* 0x000fe200078e0030 */
[----:B------:R-:W-:Y:S01]  /*4fb0*/  HMMA.16816.F32.BF16 R52, R8, R50, R52 ;  /* 0x000000320834723c */ /* 0x000fe20000041834 */
[----:B------:R-:W-:Y:S01]  /*4fc0*/  MOV R39, R49 ;  /* 0x0000003100277202 */ /* 0x000fe20000000f00 */
[----:B------:R-:W-:-:S06]  /*4fd0*/  FFMA.FTZ R36, R147, c[0x0][0x23c], -R22 ;  /* 0x00008f0093247a23 */ /* 0x000fcc0000010816 */
[----:B------:R-:W-:Y:S07]  /*4fe0*/  HMMA.16816.F32.BF16 R48, R8, R42, R4 ;  /* 0x0000002a0830723c */ /* 0x000fee0000041804 */
[----:B------:R-:W-:Y:S01]  /*4ff0*/  MOV R43, R14 ;  /* 0x0000000e002b7202 */ /* 0x000fe20000000f00 */
[----:B------:R-:W-:Y:S01]  /*5000*/  HMMA.16816.F32.BF16 R4, R16, R66, RZ ;  /* 0x000000421004723c */ /* 0x000fe200000418ff */
[----:B------:R-:W-:Y:S02]  /*5010*/  IMAD.MOV.U32 R42, RZ, RZ, R15 ;  /* 0x000000ffff2a7224 */ /* 0x000fe400078e000f */
[----:B------:R-:W1:Y:S01]  /*5020*/  LDSM.16.MT88.4 R12, [R225+0xd000] ;  /* 0x00d00000e10c783b */ /* 0x000e620000004200 */
[----:B------:R-:W-:-:S04]  /*5030*/  IMAD.MOV.U32 R174, RZ, RZ, R43 ;  /* 0x000000ffffae7224 */ /* 0x000fc800078e002b */
[----:B------:R-:W-:Y:S11]  /*5040*/  HMMA.16816.F32.BF16 R28, R16, R30, RZ ;  /* 0x0000001e101c723c */ /* 0x000ff600000418ff */
[----:B------:R-:W-:Y:S05]  /*5050*/  @!UPT UIADD3 URZ, URZ, URZ, URZ ;  /* 0x0000003f3f3ff290 */ /* 0x000fea000fffe03f */
[----:B------:R-:W-:Y:S07]  /*5060*/  HMMA.16816.F32.BF16 R44, R8, R34, R4 ;  /* 0x00000022082c723c */ /* 0x000fee0000041804 */
[--C-:B------:R-:W-:Y:S01]  /*5070*/  FFMA.FTZ R35, R141, c[0x0][0x23c], -R22.reuse ;  /* 0x00008f008d237a23 */ /* 0x100fe20000010816 */
[----:B------:R-:W-:Y:S01]  /*5080*/  HMMA.16816.F32.BF16 R4, R16, R86, RZ ;  /* 0x000000561004723c */ /* 0x000fe200000418ff */
[----:B------:R-:W-:-:S07]  /*5090*/  FFMA.FTZ R34, R137, c[0x0][0x23c], -R22 ;  /* 0x00008f0089227a23 */ /* 0x000fce0000010816 */
[----:B------:R-:W-:Y:S07]  /*50a0*/  HMMA.16816.F32.BF16 R76, R8, R78, R28 ;  /* 0x0000004e084c723c */ /* 0x000fee000004181c */
[--C-:B------:R-:W-:Y:S02]  /*50b0*/  FFMA.FTZ R28, R133, c[0x0][0x23c], -R21.reuse ;  /* 0x00008f00851c7a23 */ /* 0x100fe40000010815 */
[--C-:B------:R-:W-:Y:S02]  /*50c0*/  FFMA.FTZ R29, R139, c[0x0][0x23c], -R21.reuse ;  /* 0x00008f008b1d7a23 */ /* 0x100fe40000010815 */
[----:B------:R-:W-:-:S02]  /*50d0*/  FFMA.FTZ R31, R151, c[0x0][0x23c], -R21 ;  /* 0x00008f00971f7a23 */ /* 0x000fc40000010815 */
[----:B------:R-:W-:-:S03]  /*50e0*/  FFMA.FTZ R30, R144, c[0x0][0x23c], -R21 ;  /* 0x00008f00901e7a23 */ /* 0x000fc60000010815 */
[----:B------:R-:W-:Y:S08]  /*50f0*/  HMMA.16816.F32.BF16 R56, R8, R58, R4 ;  /* 0x0000003a0838723c */ /* 0x000ff00000041804 */
[C---:B------:R-:W-:Y:S07]  /*5100*/  HMMA.16816.F32.BF16 R4, R16.reuse, R82, RZ ;  /* 0x000000521004723c */ /* 0x040fee00000418ff */
[----:B------:R-:W-:Y:S01]  /*5110*/  MOV R82, R33 ;  /* 0x0000002100527202 */ /* 0x000fe20000000f00 */
[----:B------:R-:W-:Y:S01]  /*5120*/  HMMA.16816.F32.BF16 R16, R16, R114, RZ ;  /* 0x000000721010723c */ /* 0x000fe200000418ff */
[----:B------:R2:W-:Y:S01]  /*5130*/  MUFU.EX2 R114, R2 ;  /* 0x0000000200727308 */ /* 0x0005e20000000800 */
[--C-:B------:R-:W-:Y:S11]  /*5140*/  FFMA.FTZ R33, R132, c[0x0][0x23c], -R22.reuse ;  /* 0x00008f0084217a23 */ /* 0x100ff60000010816 */
[----:B------:R-:W-:Y:S03]  /*5150*/  @!UPT UIADD3 URZ, URZ, URZ, URZ ;  /* 0x0000003f3f3ff290 */ /* 0x000fe6000fffe03f */
[----:B------:R-:W-:Y:S01]  /*5160*/  HMMA.16816.F32.BF16 R72, R8, R74, R4 ;  /* 0x0000004a0848723c */ /* 0x000fe20000041804 */
[----:B--2---:R-:W-:-:S06]  /*5170*/  FFMA.FTZ R2, R167, c[0x0][0x23c], -R22 ;  /* 0x00008f00a7027a23 */ /* 0x004fcc0000010816 */
[----:B------:R-:W-:Y:S01]  /*5180*/  IMAD.MOV.U32 R4, RZ, RZ, R82 ;  /* 0x000000ffff047224 */ /* 0x000fe200078e0052 */
[----:B------:R-:W-:Y:S01]  /*5190*/  HMMA.16816.F32.BF16 R68, R8, R70, R16 ;  /* 0x000000460844723c */ /* 0x000fe20000041810 */
[----:B------:R2:W-:Y:S01]  /*51a0*/  MUFU.EX2 R18, R2 ;  /* 0x0000000200127308 */ /* 0x0005e20000000800 */
[----:B------:R-:W-:Y:S01]  /*51b0*/  IMAD.MOV.U32 R6, RZ, RZ, R38 ;  /* 0x000000ffff067224 */ /* 0x000fe200078e0026 */
[----:B------:R-:W-:Y:S01]  /*51c0*/  MOV R7, R39 ;  /* 0x0000002700077202 */ /* 0x000fe20000000f00 */
[--C-:B------:R-:W-:Y:S01]  /*51d0*/  FFMA.FTZ R38, R143, c[0x0][0x23c], -R0.reuse ;  /* 0x00008f008f267a23 */ /* 0x100fe20000010800 */
[----:B------:R-:W-:Y:S01]  /*51e0*/  MOV R82, R80 ;  /* 0x0000005000527202 */ /* 0x000fe20000000f00 */
[----:B------:R-:W-:Y:S01]  /*51f0*/  FFMA.FTZ R39, R140, c[0x0][0x23c], -R0 ;  /* 0x00008f008c277a23 */ /* 0x000fe20000010800 */
[----:B------:R-:W-:Y:S01]  /*5200*/  MOV R140, R7 ;  /* 0x00000007008c7202 */ /* 0x000fe20000000f00 */
[----:B------:R-:W-:Y:S02]  /*5210*/  IMAD.MOV.U32 R16, RZ, RZ, R40 ;  /* 0x000000ffff107224 */ /* 0x000fe400078e0028 */
[----:B------:R-:W-:-:S02]  /*5220*/  FADD.FTZ R80, R198, R197 ;  /* 0x000000c5c6507221 */ /* 0x000fc40000010000 */
[----:B--2---:R-:W-:-:S04]  /*5230*/  FFMA.FTZ R2, R164, c[0x0][0x23c], -R22 ;  /* 0x00008f00a4027a23 */ /* 0x004fc80000010816 */
[----:B------:R2:W-:Y:S02]  /*5240*/  MUFU.EX2 R86, R2 ;  /* 0x0000000200567308 */ /* 0x0005e40000000800 */
[----:B--2---:R-:W-:Y:S02]  /*5250*/  FFMA.FTZ R2, R145, c[0x0][0x23c], -R22 ;  /* 0x00008f0091027a23 */ /* 0x004fe40000010816 */
[----:B------:R-:W-:-:S04]  /*5260*/  FFMA.FTZ R22, R148, c[0x0][0x23c], -R20 ;  /* 0x00008f0094167a23 */ /* 0x000fc80000010814 */
[----:B------:R2:W3:Y:S02]  /*5270*/  MUFU.EX2 R67, R2 ;  /* 0x0000000200437308 */ /* 0x0004e40000000800 */
[----:B--2---:R-:W-:Y:S01]  /*5280*/  FFMA.FTZ R2, R170, c[0x0][0x23c], -R21 ;  /* 0x00008f00aa027a23 */ /* 0x004fe20000010815 */
[----:B---3--:R-:W-:-:S05]  /*5290*/  F2FP.BF16.PACK_AB R10, R67, R86 ;  /* 0x00000056430a723e */ /* 0x008fca00000010ff */
[----:B------:R2:W3:Y:S02]  /*52a0*/  MUFU.EX2 R37, R2 ;  /* 0x0000000200257308 */ /* 0x0004e40000000800 */
[----:B--2---:R-:W-:Y:S02]  /*52b0*/  FFMA.FTZ R2, R166, c[0x0][0x23c], -R21 ;  /* 0x00008f00a6027a23 */ /* 0x004fe40000010815 */
[----:B---3--:R-:W-:-:S04]  /*52c0*/  IMAD.MOV.U32 R141, RZ, RZ, R37 ;  /* 0x000000ffff8d7224 */ /* 0x008fc800078e0025 */
[----:B------:R2:W3:Y:S01]  /*52d0*/  MUFU.EX2 R19, R2 ;  /* 0x0000000200137308 */ /* 0x0004e20000000800 */
[----:B------:R-:W-:-:S05]  /*52e0*/  IMAD.MOV.U32 R37, RZ, RZ, R252 ;  /* 0x000000ffff257224 */ /* 0x000fca00078e00fc */
[----:B------:R-:W-:Y:S01]  /*52f0*/  MOV R5, R37 ;  /* 0x0000002500057202 */ /* 0x000fe20000000f00 */
[----:B------:R-:W-:Y:S02]  /*5300*/  FFMA.FTZ R37, R150, c[0x0][0x23c], -R0 ;  /* 0x00008f0096257a23 */ /* 0x000fe40000010800 */
[----:B--2---:R-:W-:Y:S01]  /*5310*/  FFMA.FTZ R2, R152, c[0x0][0x23c], -R21 ;  /* 0x00008f0098027a23 */ /* 0x004fe20000010815 */
[----:B---3--:R-:W-:-:S03]  /*5320*/  F2FP.BF16.PACK_AB R9, R19, R141 ;  /* 0x0000008d1309723e */ /* 0x008fc600000010ff */
[----:B------:R2:W-:Y:S02]  /*5330*/  MUFU.EX2 R87, R2 ;  /* 0x0000000200577308 */ /* 0x0005e40000000800 */
[----:B--2---:R-:W-:Y:S02]  /*5340*/  FFMA.FTZ R2, R146, c[0x0][0x23c], -R21 ;  /* 0x00008f0092027a23 */ /* 0x004fe40000010815 */
[----:B------:R-:W-:-:S04]  /*5350*/  FFMA.FTZ R21, R142, c[0x0][0x23c], -R20 ;  /* 0x00008f008e157a23 */ /* 0x000fc80000010814 */
[----:B------:R2:W-:Y:S01]  /*5360*/  MUFU.EX2 R115, R2 ;  /* 0x0000000200737308 */ /* 0x0005e20000000800 */
[----:B------:R-:W-:Y:S02]  /*5370*/  IMAD.MOV.U32 R142, RZ, RZ, R114 ;  /* 0x000000ffff8e7224 */ /* 0x000fe400078e0072 */
[----:B------:R-:W-:Y:S02]  /*5380*/  IMAD.MOV.U32 R114, RZ, RZ, R32 ;  /* 0x000000ffff727224 */ /* 0x000fe400078e0020 */
[----:B------:R-:W-:Y:S01]  /*5390*/  FFMA.FTZ R32, R155, c[0x0][0x23c], -R0 ;  /* 0x00008f009b207a23 */ /* 0x000fe20000010800 */
[----:B------:R-:W-:Y:S01]  /*53a0*/  F2FP.BF16.PACK_AB R8, R18, R142 ;  /* 0x0000008e1208723e */ /* 0x000fe200000010ff */
[----:B------:R-:W-:Y:S01]  /*53b0*/  IMAD.MOV.U32 R143, RZ, RZ, R114 ;  /* 0x000000ffff8f7224 */ /* 0x000fe200078e0072 */
[----:B------:R-:W-:Y:S01]  /*53c0*/  MOV R114, R42 ;  /* 0x0000002a00727202 */ /* 0x000fe20000000f00 */
[----:B--2---:R-:W-:-:S04]  /*53d0*/  FFMA.FTZ R2, R171, c[0x0][0x23c], -R20 ;  /* 0x00008f00ab027a23 */ /* 0x004fc80000010814 */
[----:B------:R2:W-:Y:S02]  /*53e0*/  MUFU.EX2 R17, R2 ;  /* 0x0000000200117308 */ /* 0x0005e40000000800 */
[----:B--2---:R-:W-:-:S06]  /*53f0*/  FFMA.FTZ R2, R169, c[0x0][0x23c], -R20 ;  /* 0x00008f00a9027a23 */ /* 0x004fcc0000010814 */
[----:B------:R2:W-:Y:S02]  /*5400*/  MUFU.EX2 R83, R2 ;  /* 0x0000000200537308 */ /* 0x0005e40000000800 */
[----:B--2---:R-:W-:-:S06]  /*5410*/  FFMA.FTZ R2, R154, c[0x0][0x23c], -R20 ;  /* 0x00008f009a027a23 */ /* 0x004fcc0000010814 */
[----:B------:R2:W-:Y:S02]  /*5420*/  MUFU.EX2 R66, R2 ;  /* 0x0000000200427308 */ /* 0x0005e40000000800 */
[----:B--2---:R-:W-:-:S06]  /*5430*/  FFMA.FTZ R2, R149, c[0x0][0x23c], -R20 ;  /* 0x00008f0095027a23 */ /* 0x004fcc0000010814 */
[----:B------:R2:W3:Y:S02]  /*5440*/  MUFU.EX2 R27, R2 ;  /* 0x00000002001b7308 */ /* 0x0004e40000000800 */
[----:B--2---:R-:W-:Y:S01]  /*5450*/  FFMA.FTZ R2, R172, c[0x0][0x23c], -R0 ;  /* 0x00008f00ac027a23 */ /* 0x004fe20000010800 */
[----:B---3--:R-:W-:Y:S01]  /*5460*/  MOV R139, R27 ;  /* 0x0000001b008b7202 */ /* 0x008fe20000000f00 */
[----:B------:R-:W-:Y:S01]  /*5470*/  FFMA.FTZ R27, R153, c[0x0][0x23c], -R20 ;  /* 0x00008f00991b7a23 */ /* 0x000fe20000010814 */
[----:B------:R-:W-:-:S03]  /*5480*/  MOV R172, R5 ;  /* 0x0000000500ac7202 */ /* 0x000fc60000000f00 */
[----:B------:R2:W-:Y:S01]  /*5490*/  MUFU.EX2 R252, R2 ;  /* 0x0000000200fc7308 */ /* 0x0005e20000000800 */
[----:B------:R-:W-:Y:S01]  /*54a0*/  FFMA.FTZ R20, R138, c[0x0][0x23c], -R20 ;  /* 0x00008f008a147a23 */ /* 0x000fe20000010814 */
[----:B------:R-:W-:Y:S01]  /*54b0*/  MOV R138, R115 ;  /* 0x00000073008a7202 */ /* 0x000fe20000000f00 */
[----:B------:R-:W-:Y:S02]  /*54c0*/  IMAD.MOV.U32 R115, RZ, RZ, R81 ;  /* 0x000000ffff737224 */ /* 0x000fe400078e0051 */
[----:B------:R-:W-:Y:S01]  /*54d0*/  FADD.FTZ R81, R196, R175 ;  /* 0x000000afc4517221 */ /* 0x000fe20000010000 */
[----:B------:R-:W-:Y:S01]  /*54e0*/  F2FP.BF16.PACK_AB R11, R138, R87 ;  /* 0x000000578a0b723e */ /* 0x000fe200000010ff */
[----:B------:R-:W-:-:S06]  /*54f0*/  IMAD.MOV.U32 R175, RZ, RZ, R142 ;  /* 0x000000ffffaf7224 */ /* 0x000fcc00078e008e */
[----:B-1----:R-:W-:Y:S01]  /*5500*/  HMMA.16816.F32.BF16 R148, R8, R12, R156 ;  /* 0x0000000c0894723c */ /* 0x002fe2000004189c */
[----:B--2---:R-:W-:Y:S02]  /*5510*/  FFMA.FTZ R2, R173, c[0x0][0x23c], -R0 ;  /* 0x00008f00ad027a23 */ /* 0x004fe40000010800 */
[----:B------:R-:W-:Y:S02]  /*5520*/  IMAD.MOV.U32 R173, RZ, RZ, R4 ;  /* 0x000000ffffad7224 */ /* 0x000fe400078e0004 */
[----:B------:R1:W2:Y:S02]  /*5530*/  MUFU.EX2 R137, R2 ;  /* 0x0000000200897308 */ /* 0x0002a40000000800 */
[----:B------:R-:W-:Y:S01]  /*5540*/  MOV R158, R17 ;  /* 0x00000011009e7202 */ /* 0x000fe20000000f00 */
[----:B------:R-:W-:Y:S01]  /*5550*/  IMAD.MOV.U32 R157, RZ, RZ, R16 ;  /* 0x000000ffff9d7224 */ /* 0x000fe200078e0010 */
[----:B------:R-:W-:Y:S01]  /*5560*/  MOV R17, R62 ;  /* 0x0000003e00117202 */ /* 0x000fe20000000f00 */
[----:B------:R-:W-:Y:S01]  /*5570*/  IMAD.MOV.U32 R62, RZ, RZ, R63 ;  /* 0x000000ffff3e7224 */ /* 0x000fe200078e003f */
[----:B------:R-:W-:-:S02]  /*5580*/  F2FP.BF16.PACK_AB R4, R83, R158 ;  /* 0x0000009e5304723e */ /* 0x000fc400000010ff */
[----:B------:R-:W-:Y:S01]  /*5590*/  MOV R63, R41 ;  /* 0x00000029003f7202 */ /* 0x000fe20000000f00 */
[----:B------:R-:W-:Y:S01]  /*55a0*/  IMAD.MOV.U32 R16, RZ, RZ, R62 ;  /* 0x000000ffff107224 */ /* 0x000fe200078e003e */
[----:B------:R-:W-:Y:S01]  /*55b0*/  HMMA.16816.F32.BF16 R40, R8, R14, R52 ;  /* 0x0000000e0828723c */ /* 0x000fe20000041834 */
[----:B------:R-:W-:Y:S02]  /*55c0*/  MOV R156, R143 ;  /* 0x0000008f009c7202 */ /* 0x000fe40000000f00 */
[----:B------:R-:W-:Y:S02]  /*55d0*/  MOV R159, R141 ;  /* 0x0000008d009f7202 */ /* 0x000fe40000000f00 */
[----:B------:R-:W-:Y:S01]  /*55e0*/  MOV R62, R203 ;  /* 0x000000cb003e7202 */ /* 0x000fe20000000f00 */
[----:B-1----:R-:W-:Y:S01]  /*55f0*/  FFMA.FTZ R2, R168, c[0x0][0x23c], -R0 ;  /* 0x00008f00a8027a23 */ /* 0x002fe20000010800 */
[----:B--2---:R-:W-:-:S03]  /*5600*/  F2FP.BF16.PACK_AB R5, R137, R252 ;  /* 0x000000fc8905723e */ /* 0x004fc600000010ff */
[----:B------:R1:W-:Y:S02]  /*5610*/  MUFU.EX2 R133, R2 ;  /* 0x0000000200857308 */ /* 0x0003e40000000800 */
[----:B-1----:R-:W-:Y:S02]  /*5620*/  FFMA.FTZ R2, R165, c[0x0][0x23c], -R0 ;  /* 0x00008f00a5027a23 */ /* 0x002fe40000010800 */
[----:B------:R-:W-:-:S04]  /*5630*/  FADD.FTZ R0, R200, R199 ;  /* 0x000000c7c8007221 */ /* 0x000fc80000010000 */
[----:B------:R-:W1:Y:S01]  /*5640*/  MUFU.EX2 R132, R2 ;  /* 0x0000000200847308 */ /* 0x000e620000000800 */
[----:B------:R-:W-:Y:S01]  /*5650*/  IMAD.MOV.U32 R200, RZ, RZ, R6 ;  /* 0x000000ffffc87224 */ /* 0x000fe200078e0006 */
[----:B------:R-:W-:Y:S02]  /*5660*/  F2FP.BF16.PACK_AB R6, R139, R66 ;  /* 0x000000428b06723e */ /* 0x000fe400000010ff */
[----:B-1----:R-:W-:Y:S02]  /*5670*/  F2FP.BF16.PACK_AB R7, R132, R133 ;  /* 0x000000858407723e */ /* 0x002fe400000010ff */
[----:B------:R-:W-:Y:S02]  /*5680*/  MOV R2, R17 ;  /* 0x0000001100027202 */ /* 0x000fe40000000f00 */
[----:B------:R-:W-:Y:S01]  /*5690*/  MOV R17, R63 ;  /* 0x0000003f00117202 */ /* 0x000fe20000000f00 */
[----:B------:R-:W-:Y:S02]  /*56a0*/  IMAD.MOV.U32 R63, RZ, RZ, R202 ;  /* 0x000000ffff3f7224 */ /* 0x000fe400078e00ca */
[C---:B------:R-:W-:Y:S08]  /*56b0*/  HMMA.16816.F32.BF16 R144, R4.reuse, R12, R160 ;  /* 0x0000000c0490723c */ /* 0x040ff000000418a0 */
[----:B------:R-:W-:Y:S01]  /*56c0*/  HMMA.16816.F32.BF16 R152, R4, R14, R108 ;  /* 0x0000000e0498723c */ /* 0x000fe2000004186c */
[----:B------:R-:W1:Y:S06]  /*56d0*/  LDSM.16.MT88.4 R12, [R226+0xd000] ;  /* 0x00d00000e20c783b */ /* 0x000e6c0000004200 */
[----:B------:R-:W-:Y:S01]  /*56e0*/  IMAD.MOV.U32 R111, RZ, RZ, R140 ;  /* 0x000000ffff6f7224 */ /* 0x000fe200078e008c */
[-C--:B-1----:R-:W-:Y:S08]  /*56f0*/  HMMA.16816.F32.BF16 R164, R8, R12.reuse, R180 ;  /* 0x0000000c08a4723c */ /* 0x082ff000000418b4 */
[C---:B------:R-:W-:Y:S08]  /*5700*/  HMMA.16816.F32.BF16 R160, R4.reuse, R12, R176 ;  /* 0x0000000c04a0723c */ /* 0x040ff000000418b0 */
[-C--:B------:R-:W-:Y:S08]  /*5710*/  HMMA.16816.F32.BF16 R168, R4, R14.reuse, R104 ;  /* 0x0000000e04a8723c */ /* 0x080ff00000041868 */
[----:B------:R-:W-:Y:S01]  /*5720*/  HMMA.16816.F32.BF16 R52, R8, R14, R88 ;  /* 0x0000000e0834723c */ /* 0x000fe20000041858 */
[----:B------:R-:W1:Y:S07]  /*5730*/  LDSM.16.MT88.4 R12, [R228+0xd000] ;  /* 0x00d00000e40c783b */ /* 0x000e6e0000004200 */
[-C--:B-1----:R-:W-:Y:S08]  /*5740*/  HMMA.16816.F32.BF16 R176, R4, R12.reuse, R184 ;  /* 0x0000000c04b0723c */ /* 0x082ff000000418b8 */
[----:B------:R-:W-:Y:S07]  /*5750*/  HMMA.16816.F32.BF16 R180, R8, R12, R188 ;  /* 0x0000000c08b4723c */ /* 0x000fee00000418bc */
[----:B------:R-:W-:Y:S01]  /*5760*/  IMAD.MOV.U32 R191, RZ, RZ, R113 ;  /* 0x000000ffffbf7224 */ /* 0x000fe200078e0071 */
[----:B------:R-:W-:Y:S01]  /*5770*/  HMMA.16816.F32.BF16 R184, R4, R14, R100 ;  /* 0x0000000e04b8723c */ /* 0x000fe20000041864 */
[----:B------:R-:W-:Y:S01]  /*5780*/  MOV R113, R201 ;  /* 0x000000c900717202 */ /* 0x000fe20000000f00 */
[----:B------:R-:W-:Y:S01]  /*5790*/  IMAD.MOV.U32 R190, RZ, RZ, R83 ;  /* 0x000000ffffbe7224 */ /* 0x000fe200078e0053 */
[----:B------:R-:W-:Y:S01]  /*57a0*/  MOV R83, R65 ;  /* 0x0000004100537202 */ /* 0x000fe20000000f00 */
[----:B------:R-:W-:Y:S01]  /*57b0*/  IMAD.MOV.U32 R188, RZ, RZ, R87 ;  /* 0x000000ffffbc7224 */ /* 0x000fe200078e0057 */
[----:B------:R-:W-:-:S02]  /*57c0*/  MOV R189, R86 ;  /* 0x0000005600bd7202 */ /* 0x000fc40000000f00 */
[----:B------:R-:W-:Y:S01]  /*57d0*/  MOV R101, R2 ;  /* 0x0000000200657202 */ /* 0x000fe20000000f00 */
[C---:B------:R-:W-:Y:S01]  /*57e0*/  HMMA.16816.F32.BF16 R76, R8.reuse, R14, R76 ;  /* 0x0000000e084c723c */ /* 0x040fe2000004184c */
[----:B------:R-:W1:Y:S01]  /*57f0*/  LDSM.16.MT88.4 R12, [R227+0xd000] ;  /* 0x00d00000e30c783b */ /* 0x000e620000004200 */
[----:B------:R-:W-:Y:S01]  /*5800*/  IMAD.MOV.U32 R2, RZ, RZ, R61 ;  /* 0x000000ffff027224 */ /* 0x000fe200078e003d */
[----:B------:R-:W-:Y:S01]  /*5810*/  MOV R103, R17 ;  /* 0x0000001100677202 */ /* 0x000fe20000000f00 */
[----:B------:R-:W-:Y:S02]  /*5820*/  IMAD.MOV.U32 R100, RZ, RZ, R157 ;  /* 0x000000ffff647224 */ /* 0x000fe400078e009d */
[----:B------:R-:W-:Y:S02]  /*5830*/  IMAD.MOV.U32 R102, RZ, RZ, R16 ;  /* 0x000000ffff667224 */ /* 0x000fe400078e0010 */
[----:B------:R-:W-:Y:S01]  /*5840*/  IMAD.MOV.U32 R157, RZ, RZ, R18 ;  /* 0x000000ffff9d7224 */ /* 0x000fe200078e0012 */
[-C--:B-1----:R-:W-:Y:S07]  /*5850*/  HMMA.16816.F32.BF16 R196, R8, R12.reuse, R128 ;  /* 0x0000000c08c4723c */ /* 0x082fee0000041880 */
[----:B------:R-:W-:Y:S01]  /*5860*/  MOV R130, R200 ;  /* 0x000000c800827202 */ /* 0x000fe20000000f00 */
[----:B------:R-:W-:Y:S01]  /*5870*/  HMMA.16816.F32.BF16 R192, R4, R12, R192 ;  /* 0x0000000c04c0723c */ /* 0x000fe200000418c0 */
[----:B------:R-:W-:Y:S01]  /*5880*/  MOV R129, R66 ;  /* 0x0000004200817202 */ /* 0x000fe20000000f00 */
[----:B------:R-:W-:Y:S01]  /*5890*/  IMAD.MOV.U32 R128, RZ, RZ, R67 ;  /* 0x000000ffff807224 */ /* 0x000fe200078e0043 */
[----:B------:R-:W-:-:S05]  /*58a0*/  MOV R131, R60 ;  /* 0x0000003c00837202 */ /* 0x000fca0000000f00 */
[-C--:B------:R-:W-:Y:S07]  /*58b0*/  HMMA.16816.F32.BF16 R200, R4, R14.reuse, R96 ;  /* 0x0000000e04c8723c */ /* 0x080fee0000041860 */
[----:B------:R-:W-:Y:S01]  /*58c0*/  MOV R99, R62 ;  /* 0x0000003e00637202 */ /* 0x000fe20000000f00 */
[----:B------:R-:W-:Y:S01]  /*58d0*/  HMMA.16816.F32.BF16 R140, R8, R14, R48 ;  /* 0x0000000e088c723c */ /* 0x000fe20000041830 */
[----:B------:R-:W1:Y:S01]  /*58e0*/  LDSM.16.MT88.4 R12, [R225+0xf000] ;  /* 0x00f00000e10c783b */ /* 0x000e620000004200 */
[----:B------:R-:W-:Y:S01]  /*58f0*/  IMAD.MOV.U32 R98, RZ, RZ, R63 ;  /* 0x000000ffff627224 */ /* 0x000fe200078e003f */
[----:B------:R-:W-:-:S02]  /*5900*/  MOV R97, R84 ;  /* 0x0000005400617202 */ /* 0x000fc40000000f00 */
[----:B------:R-:W-:-:S03]  /*5910*/  MOV R96, R85 ;  /* 0x0000005500607202 */ /* 0x000fc60000000f00 */
[-C--:B-1----:R-:W-:Y:S07]  /*5920*/  HMMA.16816.F32.BF16 R48, R4, R12.reuse, R204 ;  /* 0x0000000c0430723c */ /* 0x082fee00000418cc */
[----:B------:R-:W-:Y:S01]  /*5930*/  IMAD.MOV.U32 R207, RZ, RZ, R64 ;  /* 0x000000ffffcf7224 */ /* 0x000fe200078e0040 */
[----:B------:R-:W-:Y:S01]  /*5940*/  HMMA.16816.F32.BF16 R208, R8, R12, R208 ;  /* 0x0000000c08d0723c */ /* 0x000fe200000418d0 */
[----:B------:R-:W-:Y:S01]  /*5950*/  MOV R205, R156 ;  /* 0x0000009c00cd7202 */ /* 0x000fe20000000f00 */
[----:B------:R-:W-:Y:S01]  /*5960*/  IMAD.MOV.U32 R206, RZ, RZ, R111 ;  /* 0x000000ffffce7224 */ /* 0x000fe200078e006f */
[----:B------:R-:W-:-:S02]  /*5970*/  MOV R156, R19 ;  /* 0x00000013009c7202 */ /* 0x000fc40000000f00 */
[----:B------:R-:W1:Y:S01]  /*5980*/  LDSM.16.MT88.4 R16, [R228+0xf000] ;  /* 0x00f00000e410783b */ /* 0x000e620000004200 */
[----:B------:R-:W-:Y:S02]  /*5990*/  MOV R204, R229 ;  /* 0x000000e500cc7202 */ /* 0x000fe40000000f00 */
[-C--:B------:R-:W-:Y:S01]  /*59a0*/  HMMA.16816.F32.BF16 R60, R4, R14.reuse, R92 ;  /* 0x0000000e043c723c */ /* 0x080fe2000004185c */
[----:B------:R-:W-:Y:S01]  /*59b0*/  FADD.FTZ R0, R25, R0 ;  /* 0x0000000019007221 */ /* 0x000fe20000010000 */
[----:B------:R-:W-:Y:S01]  /*59c0*/  MUFU.EX2 R36, R36 ;  /* 0x0000002400247308 */ /* 0x000fe20000000800 */
[----:B------:R2:W5:Y:S05]  /*59d0*/  LDL.LU R229, [R1+0x104] ;  /* 0x0001040001e57983 */ /* 0x00056a0000300800 */
[----:B------:R-:W-:Y:S01]  /*59e0*/  HMMA.16816.F32.BF16 R64, R8, R14, R44 ;  /* 0x0000000e0840723c */ /* 0x000fe2000004182c */
[----:B------:R-:W3:Y:S07]  /*59f0*/  LDSM.16.MT88.4 R12, [R226+0xf000] ;  /* 0x00f00000e20c783b */ /* 0x000eee0000004200 */
[C---:B-1----:R-:W-:Y:S08]  /*5a00*/  HMMA.16816.F32.BF16 R108, R4.reuse, R18, R120 ;  /* 0x00000012046c723c */ /* 0x042ff00000041878 */
[----:B------:R-:W-:Y:S08]  /*5a10*/  HMMA.16816.F32.BF16 R104, R4, R16, R220 ;  /* 0x000000100468723c */ /* 0x000ff000000418dc */
[-C--:B---3--:R-:W-:Y:S07]  /*5a20*/  HMMA.16816.F32.BF16 R84, R8, R12.reuse, R216 ;  /* 0x0000000c0854723c */ /* 0x088fee00000418d8 */
[----:B------:R-:W-:Y:S01]  /*5a30*/  MOV R218, R204 ;  /* 0x000000cc00da7202 */ /* 0x000fe20000000f00 */
[----:B------:R-:W-:Y:S01]  /*5a40*/  HMMA.16816.F32.BF16 R88, R4, R12, R212 ;  /* 0x0000000c0458723c */ /* 0x000fe200000418d4 */
[----:B------:R-:W-:Y:S01]  /*5a50*/  IMAD.MOV.U32 R219, RZ, RZ, R205 ;  /* 0x000000ffffdb7224 */ /* 0x000fe200078e00cd */
[----:B------:R-:W-:Y:S01]  /*5a60*/  MOV R204, R206 ;  /* 0x000000ce00cc7202 */ /* 0x000fe20000000f00 */
[----:B------:R-:W-:Y:S01]  /*5a70*/  IMAD.MOV.U32 R206, RZ, RZ, R224 ;  /* 0x000000ffffce7224 */ /* 0x000fe200078e00e0 */
[----:B------:R-:W-:-:S04]  /*5a80*/  MOV R205, R130 ;  /* 0x0000008200cd7202 */ /* 0x000fc80000000f00 */
[-C--:B------:R-:W-:Y:S08]  /*5a90*/  HMMA.16816.F32.BF16 R92, R4, R14.reuse, R116 ;  /* 0x0000000e045c723c */ /* 0x080ff00000041874 */
[C---:B------:R-:W-:Y:S01]  /*5aa0*/  HMMA.16816.F32.BF16 R56, R8.reuse, R14, R56 ;  /* 0x0000000e0838723c */ /* 0x040fe20000041838 */
[----:B------:R-:W1:Y:S01]  /*5ab0*/  LDSM.16.MT88.4 R12, [R227+0xf000] ;  /* 0x00f00000e30c783b */ /* 0x000e620000004200 */
[----:B------:R-:W-:Y:S01]  /*5ac0*/  FADD.FTZ R2, R2, R218 ;  /* 0x000000da02027221 */ /* 0x000fe20000010000 */
[----:B------:R-:W-:Y:S01]  /*5ad0*/  MOV R216, R204 ;  /* 0x000000cc00d87202 */ /* 0x000fe20000000f00 */
[----:B------:R-:W-:Y:S01]  /*5ae0*/  IMAD.MOV.U32 R217, RZ, RZ, R205 ;  /* 0x000000ffffd97224 */ /* 0x000fe200078e00cd */
[----:B------:R-:W-:Y:S01]  /*5af0*/  MOV R218, R206 ;  /* 0x000000ce00da7202 */ /* 0x000fe20000000f00 */
[----:B------:R-:W-:Y:S01]  /*5b00*/  IMAD.MOV.U32 R204, RZ, RZ, R96 ;  /* 0x000000ffffcc7224 */ /* 0x000fe200078e0060 */
[----:B------:R-:W-:Y:S01]  /*5b10*/  MOV R205, R97 ;  /* 0x0000006100cd7202 */ /* 0x000fe20000000f00 */
[C---:B------:R-:W-:Y:S01]  /*5b20*/  HMMA.16816.F32.BF16 R100, R8.reuse, R16, R100 ;  /* 0x000000100864723c */ /* 0x040fe20000041864 */
        /* <DEDUP_REMOVED lines=9> */
[----:B------:R-:W-:Y:S01]  /*5bc0*/  FADD.FTZ R0, R204, R0 ;  /* 0x00000000cc007221 */ /* 0x000fe20000010000 */
[----:B------:R-:W-:Y:S01]  /*5bd0*/  MOV R213, R206 ;  /* 0x000000ce00d57202 */ /* 0x000fe20000000f00 */
[----:B------:R-:W3:Y:S01]  /*5be0*/  MUFU.EX2 R35, R35 ;  /* 0x0000002300237308 */ /* 0x000ee20000000800 */
[----:B------:R-:W-:Y:S01]  /*5bf0*/  MOV R204, R129 ;  /* 0x0000008100cc7202 */ /* 0x000fe20000000f00 */
[----:B------:R2:W5:Y:S01]  /*5c00*/  LDL.LU R224, [R1+0x100] ;  /* 0x0001000001e07983 */ /* 0x0005620000300800 */
[----:B------:R-:W-:Y:S01]  /*5c10*/  MOV R130, R26 ;  /* 0x0000001a00827202 */ /* 0x000fe20000000f00 */
[----:B------:R-:W-:Y:S08]  /*5c20*/  HMMA.16816.F32.BF16 R16, R8, R18, R72 ;  /* 0x000000120810723c */ /* 0x000ff00000041848 */
[C---:B-1----:R-:W-:Y:S08]  /*5c30*/  HMMA.16816.F32.BF16 R120, R4.reuse, R12, R244 ;  /* 0x0000000c0478723c */ /* 0x042ff000000418f4 */
[----:B------:R-:W-:Y:S08]  /*5c40*/  HMMA.16816.F32.BF16 R44, R4, R14, R124 ;  /* 0x0000000e042c723c */ /* 0x000ff0000004187c */
[----:B------:R-:W-:Y:S01]  /*5c50*/  HMMA.16816.F32.BF16 R116, R8, R12, R248 ;  /* 0x0000000c0874723c */ /* 0x000fe200000418f8 */
[----:B------:R-:W-:Y:S01]  /*5c60*/  FADD.FTZ R5, R24, R80 ;  /* 0x0000005018057221 */ /* 0x000fe20000010000 */
[----:B------:R-:W-:Y:S01]  /*5c70*/  MUFU.EX2 R34, R34 ;  /* 0x0000002200227308 */ /* 0x000fe20000000800 */
[----:B------:R-:W-:Y:S01]  /*5c80*/  FADD.FTZ R4, R219, R2 ;  /* 0x00000002db047221 */ /* 0x000fe20000010000 */
[----:B------:R-:W-:Y:S01]  /*5c90*/  MOV R219, R207 ;  /* 0x000000cf00db7202 */ /* 0x000fe20000000f00 */
[----:B------:R-:W-:-:S05]  /*5ca0*/  FADD.FTZ R6, R23, R81 ;  /* 0x0000005117067221 */ /* 0x000fca0000010000 */
[----:B------:R-:W-:Y:S01]  /*5cb0*/  MUFU.EX2 R33, R33 ;  /* 0x0000002100217308 */ /* 0x000fe20000000800 */
[----:B------:R-:W-:Y:S01]  /*5cc0*/  IMAD.MOV.U32 R207, RZ, RZ, R99 ;  /* 0x000000ffffcf7224 */ /* 0x000fe200078e0063 */
        /* <DEDUP_REMOVED lines=18> */
[----:B------:R-:W-:Y:S01]  /*5df0*/  HMMA.16816.F32.BF16 R12, R8, R14, R68 ;  /* 0x0000000e080c723c */ /* 0x000fe20000041844 */
[----:B------:R-:W-:Y:S01]  /*5e00*/  FADD.FTZ R2, R191, R6 ;  /* 0x00000006bf027221 */ /* 0x000fe20000010000 */
[----:B------:R-:W-:Y:S01]  /*5e10*/  MOV R223, R207 ;  /* 0x000000cf00df7202 */ /* 0x000fe20000000f00 */
[----:B------:R-:W1:Y:S01]  /*5e20*/  LDSM.16.MT88.4 R188, [R228+0xd800] ;  /* 0x00d80000e4bc783b */ /* 0x000e620000004200 */
[----:B------:R-:W-:Y:S01]  /*5e30*/  IMAD.MOV.U32 R212, RZ, RZ, R206 ;  /* 0x000000ffffd47224 */ /* 0x000fe200078e00ce */
[----:B------:R-:W-:Y:S01]  /*5e40*/  MOV R222, R96 ;  /* 0x0000006000de7202 */ /* 0x000fe20000000f00 */
[----:B------:R-:W-:Y:S01]  /*5e50*/  IMAD.MOV.U32 R221, RZ, RZ, R97 ;  /* 0x000000ffffdd7224 */ /* 0x000fe200078e0061 */
        /* <DEDUP_REMOVED lines=9> */
[----:B------:R-:W4:Y:S01]  /*5ef0*/  LDSM.16.MT88.4 R156, [R225+0xd800] ;  /* 0x00d80000e19c783b */ /* 0x000f220000004200 */
[----:B------:R-:W-:Y:S01]  /*5f00*/  MOV R244, R82 ;  /* 0x0000005200f47202 */ /* 0x000fe20000000f00 */
[----:B------:R-:W-:Y:S01]  /*5f10*/  FADD.FTZ R11, R130, R5 ;  /* 0x00000005820b7221 */ /* 0x000fe20000010000 */
[----:B------:R-:W-:Y:S01]  /*5f20*/  MOV R250, R112 ;  /* 0x0000007000fa7202 */ /* 0x000fe20000000f00 */
[----:B------:R-:W1:Y:S01]  /*5f30*/  LDSM.16.MT88.4 R172, [R226+0xd800] ;  /* 0x00d80000e2ac783b */ /* 0x000e620000004200 */
[----:B------:R-:W-:-:S03]  /*5f40*/  MOV R249, R113 ;  /* 0x0000007100f97202 */ /* 0x000fc60000000f00 */
[----:B------:R-:W1:Y:S04]  /*5f50*/  LDSM.16.MT88.4 R204, [R227+0xd800] ;  /* 0x00d80000e3cc783b */ /* 0x000e680000004200 */
[----:B------:R-:W1:Y:S04]  /*5f60*/  LDSM.16.MT88.4 R80, [R225+0xf800] ;  /* 0x00f80000e150783b */ /* 0x000e680000004200 */
[----:B------:R-:W1:Y:S04]  /*5f70*/  LDSM.16.MT88.4 R96, [R226+0xf800] ;  /* 0x00f80000e260783b */ /* 0x000e680000004200 */
[----:B------:R-:W1:Y:S04]  /*5f80*/  LDSM.16.MT88.4 R112, [R228+0xf800] ;  /* 0x00f80000e470783b */ /* 0x000e680000004200 */
[----:B------:R-:W1:Y:S01]  /*5f90*/  LDSM.16.MT88.4 R4, [R227+0xf800] ;  /* 0x00f80000e304783b */ /* 0x000e620000004200 */
        /* <DEDUP_REMOVED lines=8> */
[----:B------:R-:W-:Y:S08]  /*6020*/  MUFU.EX2 R32, R32 ;  /* 0x0000002000207308 */ /* 0x000ff00000000800 */
[----:B------:R-:W1:Y:S08]  /*6030*/  MUFU.EX2 R37, R37 ;  /* 0x0000002500257308 */ /* 0x000e700000000800 */
[----:B------:R-:W-:Y:S08]  /*6040*/  MUFU.EX2 R38, R38 ;  /* 0x0000002600267308 */ /* 0x000ff00000000800 */
[----:B------:R-:W2:Y:S01]  /*6050*/  MUFU.EX2 R39, R39 ;  /* 0x0000002700277308 */ /* 0x000ea20000000800 */
[----:B------:R-:W-:Y:S01]  /*6060*/  MOV R215, R128 ;  /* 0x0000008000d77202 */ /* 0x000fe20000000f00 */
[----:B------:R-:W-:Y:S01]  /*6070*/  FADD.FTZ R10, R131, R0 ;  /* 0x00000000830a7221 */ /* 0x000fe20000010000 */
[----:B---3--:R-:W-:Y:S01]  /*6080*/  F2FP.BF16.PACK_AB R128, R35, R36 ;  /* 0x000000242380723e */ /* 0x008fe200000010ff */
[----:B------:R3:W5:Y:S01]  /*6090*/  LDL.LU R26, [R1+0xfc] ;  /* 0x0000fc00011a7983 */ /* 0x0007620000300800 */
[----:B-1----:R-:W-:-:S02]  /*60a0*/  F2FP.BF16.PACK_AB R129, R30, R31 ;  /* 0x0000001f1e81723e */ /* 0x002fc400000010ff */
[----:B------:R-:W-:Y:S02]  /*60b0*/  F2FP.BF16.PACK_AB R130, R33, R34 ;  /* 0x000000222182723e */ /* 0x000fe400000010ff */
[----:B------:R-:W-:Y:S02]  /*60c0*/  F2FP.BF16.PACK_AB R131, R28, R29 ;  /* 0x0000001d1c83723e */ /* 0x000fe400000010ff */
[----:B------:R-:W-:Y:S02]  /*60d0*/  F2FP.BF16.PACK_AB R124, R22, R27 ;  /* 0x0000001b167c723e */ /* 0x000fe400000010ff */
[----:B------:R-:W-:Y:S02]  /*60e0*/  F2FP.BF16.PACK_AB R125, R37, R32 ;  /* 0x00000020257d723e */ /* 0x000fe400000010ff */
[----:B------:R-:W-:Y:S02]  /*60f0*/  F2FP.BF16.PACK_AB R126, R20, R21 ;  /* 0x00000015147e723e */ /* 0x000fe400000010ff */
[----:B--2---:R-:W-:Y:S01]  /*6100*/  F2FP.BF16.PACK_AB R127, R39, R38 ;  /* 0x00000026277f723e */ /* 0x004fe200000010ff */
[----:B------:R-:W-:Y:S01]  /*6110*/  HMMA.16816.F32.BF16 R180, R128, R188, R180 ;  /* 0x000000bc80b4723c */ /* 0x000fe200000418b4 */
[----:B------:R-:W-:Y:S01]  /*6120*/  FADD.FTZ R0, R249, R11 ;  /* 0x0000000bf9007221 */ /* 0x000fe20000010000 */
[----:B------:R3:W5:Y:S01]  /*6130*/  LDL.LU R25, [R1+0xf8] ;  /* 0x0000f80001197983 */ /* 0x0007620000300800 */
[----:B------:R-:W-:-:S03]  /*6140*/  FADD.FTZ R2, R251, R9 ;  /* 0x00000009fb027221 */ /* 0x000fc60000010000 */
[----:B------:R3:W5:Y:S02]  /*6150*/  LDL.LU R24, [R1+0xf4] ;  /* 0x0000f40001187983 */ /* 0x0007640000300800 */
[C---:B------:R-:W-:Y:S08]  /*6160*/  HMMA.16816.F32.BF16 R176, R124.reuse, R188, R176 ;  /* 0x000000bc7cb0723c */ /* 0x040ff000000418b0 */
[-C--:B------:R-:W-:Y:S01]  /*6170*/  HMMA.16816.F32.BF16 R184, R124, R190.reuse, R184 ;  /* 0x000000be7cb8723c */ /* 0x080fe200000418b8 */
[----:B------:R-:W-:Y:S01]  /*6180*/  FADD.FTZ R2, R247, R2 ;  /* 0x00000002f7027221 */ /* 0x000fe20000010000 */
[----:B------:R3:W5:Y:S06]  /*6190*/  LDL.LU R23, [R1+0xf0] ;  /* 0x0000f00001177983 */ /* 0x00076c0000300800 */
[C---:B------:R-:W-:Y:S08]  /*61a0*/  HMMA.16816.F32.BF16 R188, R128.reuse, R190, R76 ;  /* 0x000000be80bc723c */ /* 0x040ff0000004184c */
[-C--:B----4-:R-:W-:Y:S08]  /*61b0*/  HMMA.16816.F32.BF16 R148, R128, R156.reuse, R148 ;  /* 0x0000009c8094723c */ /* 0x090ff00000041894 */
[C---:B------:R-:W-:Y:S08]  /*61c0*/  HMMA.16816.F32.BF16 R144, R124.reuse, R156, R144 ;  /* 0x0000009c7c90723c */ /* 0x040ff00000041890 */
[----:B------:R-:W-:Y:S08]  /*61d0*/  HMMA.16816.F32.BF16 R152, R124, R158, R152 ;  /* 0x0000009e7c98723c */ /* 0x000ff00000041898 */
        /* <DEDUP_REMOVED lines=74> */
[----:B------:R-:W-:Y:S01]  /*6680*/  IMAD.U32 R0, RZ, RZ, UR4 ;  /* 0x00000004ff007e24 */ /* 0x000fe2000f8e00ff */
[----:B------:R-:W-:Y:S02]  /*6690*/  UISETP.NE.AND UP0, UPT, UR8, 0x2, UPT ;  /* 0x000000020800788c */ /* 0x000fe4000bf05270 */
[----:B------:R-:W-:Y:S02]  /*66a0*/  UIMAD UR5, UR5, UR19, UR6 ;  /* 0x00000013050572a4 */ /* 0x000fe4000f8e0206 */
[----:B------:R-:W-:Y:S01]  /*66b0*/  USHF.L.U32 UR6, UR4, 0x5, URZ ;  /* 0x0000000504067899 */ /* 0x000fe2000800063f */
[----:B------:R-:W-:Y:S01]  /*66c0*/  BAR.SYNC.DEFER_BLOCKING 0x0 ;  /* 0x0000000000007b1d */ /* 0x000fe20000010000 */
[----:B--2---:R-:W-:-:S04]  /*66d0*/  IMAD.WIDE.U32 R4, R4, UR19, R138 ;  /* 0x0000001304047c25 */ /* 0x004fc8000f8e008a */
[----:B------:R-:W-:Y:S01]  /*66e0*/  IMAD.MOV.U32 R139, RZ, RZ, c[0x0][0x1a4] ;  /* 0x00006900ff8b7624 */ /* 0x000fe200078e00ff */
[----:B------:R-:W-:Y:S02]  /*66f0*/  IADD3 R2, R5, UR5, RZ ;  /* 0x0000000505027c10 */ /* 0x000fe4000fffe0ff */
[----:B------:R-:W-:Y:S02]  /*6700*/  LEA R8, P0, R4, c[0x0][0x170], 0x1 ;  /* 0x00005c0004087a11 */ /* 0x000fe400078008ff */
[----:B------:R-:W-:Y:S02]  /*6710*/  SHF.L.U64.HI R0, R0, 0x5, R139 ;  /* 0x0000000500007819 */ /* 0x000fe4000001028b */
[----:B------:R-:W-:Y:S01]  /*6720*/  LEA.HI.X R9, R4, c[0x0][0x174], R2, 0x1, P0 ;  /* 0x00005d0004097a11 */ /* 0x000fe200000f0c02 */
[----:B------:R-:W1:Y:S01]  /*6730*/  S2R R139, SR_TID.X ;  /* 0x00000000008b7919 */ /* 0x000e620000002100 */
[----:B------:R-:W-:-:S03]  /*6740*/  IADD3 R6, P0, R8, UR6, RZ ;  /* 0x0000000608067c10 */ /* 0x000fc6000ff1e0ff */
[----:B------:R-:W-:Y:S01]  /*6750*/  @!PT LDS RZ, [RZ] ;  /* 0x00000000fffff984 */ /* 0x000fe20000000800 */
[----:B------:R-:W-:Y:S01]  /*6760*/  @!PT LDS RZ, [RZ] ;  /* 0x00000000fffff984 */ /* 0x000fe20000000800 */
[----:B------:R-:W-:Y:S01]  /*6770*/  @!PT LDS RZ, [RZ] ;  /* 0x00000000fffff984 */ /* 0x000fe20000000800 */
[----:B------:R2:W-:Y:S02]  /*6780*/  LDGSTS.E.BYPASS.LTC128B.128 [R243+0xc000], [R8.64] ;  /* 0x0c00000008f37fae */ /* 0x0005e4000b901d50 */
[----:B------:R-:W-:Y:S01]  /*6790*/  IMAD.X R7, R0, 0x1, R9, P0 ;  /* 0x0000000100077824 */ /* 0x000fe200000e0609 */
[----:B------:R-:W-:Y:S01]  /*67a0*/  IADD3 R4, P0, R6, UR6, RZ ;  /* 0x0000000606047c10 */ /* 0x000fe2000ff1e0ff */
[----:B------:R2:W-:Y:S03]  /*67b0*/  LDGSTS.E.BYPASS.LTC128B.128 [R243+0xe000], [R8.64+0x80] ;  /* 0x0e00008008f37fae */ /* 0x0005e6000b901d50 */
[----:B------:R-:W-:Y:S01]  /*67c0*/  IADD3.X R5, R7, R0, RZ, P0, !PT ;  /* 0x0000000007057210 */ /* 0x000fe200007fe4ff */
[----:B------:R3:W-:Y:S01]  /*67d0*/  LDGSTS.E.BYPASS.LTC128B.128 [R243+0xc800], [R6.64] ;  /* 0x0c80000006f37fae */ /* 0x0007e2000b901d50 */
[----:B------:R-:W-:-:S03]  /*67e0*/  IADD3 R10, P0, R4, UR6, RZ ;  /* 0x00000006040a7c10 */ /* 0x000fc6000ff1e0ff */
[----:B------:R3:W-:Y:S02]  /*67f0*/  LDGSTS.E.BYPASS.LTC128B.128 [R243+0xe800], [R6.64+0x80] ;  /* 0x0e80008006f37fae */ /* 0x0007e4000b901d50 */
[----:B------:R-:W-:Y:S02]  /*6800*/  IMAD.X R11, R5, 0x1, R0, P0 ;  /* 0x00000001050b7824 */ /* 0x000fe400000e0600 */
[----:B------:R3:W-:Y:S04]  /*6810*/  LDGSTS.E.BYPASS.LTC128B.128 [R243+0xd000], [R4.64] ;  /* 0x0d00000004f37fae */ /* 0x0007e8000b901d50 */
[----:B------:R3:W-:Y:S01]  /*6820*/  LDGSTS.E.BYPASS.LTC128B.128 [R243+0xf000], [R4.64+0x80] ;  /* 0x0f00008004f37fae */ /* 0x0007e2000b901d50 */
[----:B-1----:R-:W-:-:S03]  /*6830*/  SHF.L.U32 R139, R139, 0x1, RZ ;  /* 0x000000018b8b7819 */ /* 0x002fc600000006ff */
[----:B------:R2:W-:Y:S01]  /*6840*/  LDGSTS.E.BYPASS.LTC128B.128 [R243+0xd800], [R10.64] ;  /* 0x0d8000000af37fae */ /* 0x0005e2000b901d50 */
[----:B------:R-:W-:-:S03]  /*6850*/  LOP3.LUT R139, R139, 0x6, RZ, 0xc0, !PT ;  /* 0x000000068b8b7812 */ /* 0x000fc600078ec0ff */
[----:B------:R2:W-:Y:S04]  /*6860*/  LDGSTS.E.BYPASS.LTC128B.128 [R243+0xf800], [R10.64+0x80] ;  /* 0x0f8000800af37fae */ /* 0x0005e8000b901d50 */
[----:B------:R-:W-:Y:S04]  /*6870*/  LDSM.16.M88.4 R16, [R231] ;  /* 0x00000000e710783b */ /* 0x000fe80000000200 */
[----:B------:R-:W-:Y:S04]  /*6880*/  LDSM.16.M88.4 R12, [R231+0x2000] ;  /* 0x00200000e70c783b */ /* 0x000fe80000000200 */
[----:B-----5:R-:W1:Y:S04]  /*6890*/  LDSM.16.M88.4 R48, [R224+0x9000] ;  /* 0x00900000e030783b */ /* 0x020e680000000200 */
[----:B------:R-:W4:Y:S04]  /*68a0*/  LDSM.16.M88.4 R44, [R224+0x9800] ;  /* 0x00980000e02c783b */ /* 0x000f280000000200 */
[----:B------:R-:W4:Y:S04]  /*68b0*/  LDSM.16.M88.4 R56, [R224+0x8000] ;  /* 0x00800000e038783b */ /* 0x000f280000000200 */
[----:B------:R-:W4:Y:S04]  /*68c0*/  LDSM.16.M88.4 R52, [R224+0x8800] ;  /* 0x00880000e034783b */ /* 0x000f280000000200 */
[----:B--2---:R-:W-:Y:S04]  /*68d0*/  LDSM.16.M88.4 R8, [R232] ;  /* 0x00000000e808783b */ /* 0x004fe80000000200 */
[----:B---3--:R-:W-:Y:S04]  /*68e0*/  LDSM.16.M88.4 R4, [R232+0x2000] ;  /* 0x00200000e804783b */ /* 0x008fe80000000200 */
[----:B------:R-:W2:Y:S04]  /*68f0*/  LDSM.16.M88.4 R32, [R241] ;  /* 0x00000000f120783b */ /* 0x000ea80000000200 */
[----:B------:R-:W3:Y:S04]  /*6900*/  LDSM.16.M88.4 R28, [R240] ;  /* 0x00000000f01c783b */ /* 0x000ee80000000200 */
[----:B------:R-:W2:Y:S04]  /*6910*/  LDSM.16.M88.4 R40, [R235] ;  /* 0x00000000eb28783b */ /* 0x000ea80000000200 */
[----:B------:R-:W2:Y:S01]  /*6920*/  LDSM.16.M88.4 R36, [R242] ;  /* 0x00000000f224783b */ /* 0x000ea20000000200 */
[----:B-1----:R-:W-:Y:S03]  /*6930*/  HMMA.16816.F32.BF16 R140, R12, R48, RZ ;  /* 0x000000300c8c723c */ /* 0x002fe600000418ff */
        /* <DEDUP_REMOVED lines=8> */
[----:B--2---:R-:W-:Y:S08]  /*69c0*/  HMMA.16816.F32.BF16 R140, R4, R32, R140 ;  /* 0x00000020048c723c */ /* 0x004ff0000004188c */
[-C--:B---3--:R-:W-:Y:S08]  /*69d0*/  HMMA.16816.F32.BF16 R64, R8, R28.reuse, R64 ;  /* 0x0000001c0840723c */ /* 0x088ff00000041840 */
        /* <DEDUP_REMOVED lines=16> */
[----:B------:R-:W-:Y:S01]  /*6ae0*/  MOV R33, R64 ;  /* 0x0000004000217202 */ /* 0x000fe20000000f00 */
[----:B------:R-:W-:Y:S01]  /*6af0*/  IMAD.MOV.U32 R32, RZ, RZ, R65 ;  /* 0x000000ffff207224 */ /* 0x000fe200078e0041 */
[C---:B------:R-:W-:Y:S08]  /*6b00*/  HMMA.16816.F32.BF16 R140, R12.reuse, R58, RZ ;  /* 0x0000003a0c8c723c */ /* 0x040ff000000418ff */
[C---:B------:R-:W-:Y:S07]  /*6b10*/  HMMA.16816.F32.BF16 R64, R12.reuse, R54, RZ ;  /* 0x000000360c40723c */ /* 0x040fee00000418ff */
[----:B------:R-:W-:Y:S01]  /*6b20*/  IMAD.MOV.U32 R21, RZ, RZ, R208 ;  /* 0x000000ffff157224 */ /* 0x000fe200078e00d0 */
[----:B------:R-:W-:Y:S01]  /*6b30*/  HMMA.16816.F32.BF16 R60, R12, R50, RZ ;  /* 0x000000320c3c723c */ /* 0x000fe200000418ff */
[----:B------:R-:W-:Y:S01]  /*6b40*/  IMAD.MOV.U32 R20, RZ, RZ, R209 ;  /* 0x000000ffff147224 */ /* 0x000fe200078e00d1 */
[----:B------:R-:W-:Y:S01]  /*6b50*/  MOV R0, R211 ;  /* 0x000000d300007202 */ /* 0x000fe20000000f00 */
[----:B------:R-:W-:-:S05]  /*6b60*/  IMAD.MOV.U32 R2, RZ, RZ, R210 ;  /* 0x000000ffff027224 */ /* 0x000fca00078e00d2 */
        /* <DEDUP_REMOVED lines=8> */
[----:B------:R-:W-:Y:S01]  /*6bf0*/  MOV R133, R14 ;  /* 0x0000000e00857202 */ /* 0x000fe20000000f00 */
[----:B------:R-:W-:Y:S01]  /*6c00*/  IMAD.MOV.U32 R137, RZ, RZ, R13 ;  /* 0x000000ffff897224 */ /* 0x000fe200078e000d */
[----:B------:R-:W-:Y:S01]  /*6c10*/  HMMA.16816.F32.BF16 R56, R8, R42, R56 ;  /* 0x0000002a0838723c */ /* 0x000fe20000041838 */
[----:B------:R-:W-:-:S02]  /*6c20*/  IMAD.MOV.U32 R132, RZ, RZ, R15 ;  /* 0x000000ffff847224 */ /* 0x000fc400078e000f */
[----:B------:R-:W-:Y:S05]  /*6c30*/  LDSM.16.M88.4 R12, [R230+0x8000] ;  /* 0x00800000e60c783b */ /* 0x000fea0000000200 */
        /* <DEDUP_REMOVED lines=20> */
[----:B------:R-:W-:Y:S01]  /*6d80*/  MOV R140, R41 ;  /* 0x00000029008c7202 */ /* 0x000fe20000000f00 */
[----:B------:R-:W-:Y:S02]  /*6d90*/  IMAD.MOV.U32 R141, RZ, RZ, R40 ;  /* 0x000000ffff8d7224 */ /* 0x000fe400078e0028 */
[----:B------:R-:W-:Y:S02]  /*6da0*/  IMAD.MOV.U32 R142, RZ, RZ, R37 ;  /* 0x000000ffff8e7224 */ /* 0x000fe400078e0025 */
[----:B------:R-:W-:Y:S01]  /*6db0*/  IMAD.MOV.U32 R143, RZ, RZ, R36 ;  /* 0x000000ffff8f7224 */ /* 0x000fe200078e0024 */
[-C--:B-1----:R-:W-:Y:S07]  /*6dc0*/  HMMA.16816.F32.BF16 R40, R8, R12.reuse, R248 ;  /* 0x0000000c0828723c */ /* 0x082fee00000418f8 */
[----:B------:R-:W-:Y:S01]  /*6dd0*/  MOV R248, R33 ;  /* 0x0000002100f87202 */ /* 0x000fe20000000f00 */
[----:B------:R-:W-:Y:S01]  /*6de0*/  IMAD.MOV.U32 R249, RZ, RZ, R32 ;  /* 0x000000fffff97224 */ /* 0x000fe200078e0020 */
[----:B------:R-:W-:Y:S01]  /*6df0*/  HMMA.16816.F32.BF16 R36, R4, R12, R212 ;  /* 0x0000000c0424723c */ /* 0x000fe200000418d4 */
[----:B------:R-:W-:-:S02]  /*6e00*/  IMAD.MOV.U32 R250, RZ, RZ, R27 ;  /* 0x000000fffffa7224 */ /* 0x000fc400078e001b */
[----:B------:R-:W-:-:S04]  /*6e10*/  IMAD.MOV.U32 R251, RZ, RZ, R22 ;  /* 0x000000fffffb7224 */ /* 0x000fc800078e0016 */
[----:B------:R-:W-:Y:S01]  /*6e20*/  MOV R212, R21 ;  /* 0x0000001500d47202 */ /* 0x000fe20000000f00 */
        /* <DEDUP_REMOVED lines=16> */
[----:B------:R-:W-:Y:S01]  /*6f30*/  MOV R49, R208 ;  /* 0x000000d000317202 */ /* 0x000fe20000000f00 */
[----:B------:R-:W-:-:S02]  /*6f40*/  IMAD.MOV.U32 R48, RZ, RZ, R209 ;  /* 0x000000ffff307224 */ /* 0x000fc400078e00d1 */
[----:B------:R-:W1:Y:S01]  /*6f50*/  LDSM.16.M88.4 R8, [R233] ;  /* 0x00000000e908783b */ /* 0x000e620000000200 */
[----:B------:R-:W-:Y:S02]  /*6f60*/  IMAD.MOV.U32 R27, RZ, RZ, R210 ;  /* 0x000000ffff1b7224 */ /* 0x000fe400078e00d2 */
[----:B------:R-:W-:Y:S01]  /*6f70*/  MOV R133, R4 ;  /* 0x0000000400857202 */ /* 0x000fe20000000f00 */
[----:B------:R-:W-:Y:S02]  /*6f80*/  IMAD.MOV.U32 R132, RZ, RZ, R5 ;  /* 0x000000ffff847224 */ /* 0x000fe400078e0005 */
[----:B------:R-:W-:Y:S02]  /*6f90*/  IMAD.MOV.U32 R51, RZ, RZ, R6 ;  /* 0x000000ffff337224 */ /* 0x000fe400078e0006 */
[----:B------:R-:W-:Y:S02]  /*6fa0*/  IMAD.MOV.U32 R50, RZ, RZ, R7 ;  /* 0x000000ffff327224 */ /* 0x000fe400078e0007 */
[----:B------:R-:W2:Y:S01]  /*6fb0*/  LDSM.16.M88.4 R4, [R233+0x2000] ;  /* 0x00200000e904783b */ /* 0x000ea20000000200 */
[----:B------:R-:W-:Y:S01]  /*6fc0*/  IMAD.MOV.U32 R22, RZ, RZ, R211 ;  /* 0x000000ffff167224 */ /* 0x000fe200078e00d3 */
[C---:B-1----:R-:W-:Y:S08]  /*6fd0*/  HMMA.16816.F32.BF16 R52, R8.reuse, R12, R52 ;  /* 0x0000000c0834723c */ /* 0x042ff00000041834 */
[----:B------:R-:W-:Y:S08]  /*6fe0*/  HMMA.16816.F32.BF16 R208, R8, R14, R28 ;  /* 0x0000000e08d0723c */ /* 0x000ff0000004181c */
[C---:B--2---:R-:W-:Y:S08]  /*6ff0*/  HMMA.16816.F32.BF16 R60, R4.reuse, R12, R60 ;  /* 0x0000000c043c723c */ /* 0x044ff0000004183c */
[----:B------:R-:W-:Y:S01]  /*7000*/  HMMA.16816.F32.BF16 R244, R4, R14, R44 ;  /* 0x0000000e04f4723c */ /* 0x000fe2000004182c */
[----:B------:R-:W1:Y:S01]  /*7010*/  LDSM.16.M88.4 R12, [R229+0x800] ;  /* 0x00080000e50c783b */ /* 0x000e620000000200 */
[----:B------:R-:W-:Y:S01]  /*7020*/  IMAD.MOV.U32 R17, RZ, RZ, R54 ;  /* 0x000000ffff117224 */ /* 0x000fe200078e0036 */
[----:B------:R-:W-:Y:S01]  /*7030*/  MOV R19, R52 ;  /* 0x0000003400137202 */ /* 0x000fe20000000f00 */
[----:B------:R-:W-:Y:S01]  /*7040*/  IMAD.MOV.U32 R16, RZ, RZ, R55 ;  /* 0x000000ffff107224 */ /* 0x000fe200078e0037 */
[----:B------:R-:W-:Y:S01]  /*7050*/  MOV R52, R49 ;  /* 0x0000003100347202 */ /* 0x000fe20000000f00 */
[----:B------:R-:W-:-:S02]  /*7060*/  IMAD.MOV.U32 R18, RZ, RZ, R53 ;  /* 0x000000ffff127224 */ /* 0x000fc400078e0035 */
[----:B------:R-:W-:Y:S02]  /*7070*/  IMAD.MOV.U32 R54, RZ, RZ, R27 ;  /* 0x000000ffff367224 */ /* 0x000fe400078e001b */
[----:B------:R-:W-:Y:S02]  /*7080*/  IMAD.MOV.U32 R55, RZ, RZ, R22 ;  /* 0x000000ffff377224 */ /* 0x000fe400078e0016 */
[----:B------:R-:W-:-:S04]  /*7090*/  IMAD.MOV.U32 R53, RZ, RZ, R48 ;  /* 0x000000ffff357224 */ /* 0x000fc800078e0030 */
[----:B------:R-:W-:Y:S01]  /*70a0*/  MOV R21, R60 ;  /* 0x0000003c00157202 */ /* 0x000fe20000000f00 */
[----:B------:R-:W-:Y:S01]  /*70b0*/  IMAD.MOV.U32 R20, RZ, RZ, R61 ;  /* 0x000000ffff147224 */ /* 0x000fe200078e003d */
[----:B------:R-:W-:Y:S01]  /*70c0*/  MOV R60, R133 ;  /* 0x00000085003c7202 */ /* 0x000fe20000000f00 */
[----:B------:R-:W-:Y:S02]  /*70d0*/  IMAD.MOV.U32 R2, RZ, RZ, R62 ;  /* 0x000000ffff027224 */ /* 0x000fe400078e003e */
[----:B------:R-:W-:Y:S02]  /*70e0*/  IMAD.MOV.U32 R0, RZ, RZ, R63 ;  /* 0x000000ffff007224 */ /* 0x000fe400078e003f */
[----:B------:R-:W-:Y:S02]  /*70f0*/  IMAD.MOV.U32 R61, RZ, RZ, R132 ;  /* 0x000000ffff3d7224 */ /* 0x000fe400078e0084 */
[----:B------:R-:W-:Y:S02]  /*7100*/  IMAD.MOV.U32 R62, RZ, RZ, R51 ;  /* 0x000000ffff3e7224 */ /* 0x000fe400078e0033 */
[----:B------:R-:W-:Y:S01]  /*7110*/  IMAD.MOV.U32 R63, RZ, RZ, R50 ;  /* 0x000000ffff3f7224 */ /* 0x000fe200078e0032 */
[-C--:B-1----:R-:W-:Y:S08]  /*7120*/  HMMA.16816.F32.BF16 R40, R8, R12.reuse, R40 ;  /* 0x0000000c0828723c */ /* 0x082ff00000041828 */
[----:B------:R-:W-:Y:S08]  /*7130*/  HMMA.16816.F32.BF16 R48, R4, R12, R36 ;  /* 0x0000000c0430723c */ /* 0x000ff00000041824 */
[----:B------:R-:W-:Y:S08]  /*7140*/  HMMA.16816.F32.BF16 R28, R8, R14, R56 ;  /* 0x0000000e081c723c */ /* 0x000ff00000041838 */
[----:B------:R-:W-:Y:S01]  /*7150*/  MOV R133, R40 ;  /* 0x0000002800857202 */ /* 0x000fe20000000f00 */
[----:B------:R-:W-:-:S02]  /*7160*/  IMAD.MOV.U32 R132, RZ, RZ, R41 ;  /* 0x000000ffff847224 */ /* 0x000fc400078e0029 */
[----:B------:R-:W-:Y:S02]  /*7170*/  IMAD.MOV.U32 R27, RZ, RZ, R42 ;  /* 0x000000ffff1b7224 */ /* 0x000fe400078e002a */
[----:B------:R-:W-:Y:S02]  /*7180*/  IMAD.MOV.U32 R22, RZ, RZ, R43 ;  /* 0x000000ffff167224 */ /* 0x000fe400078e002b */
[C---:B------:R-:W-:Y:S01]  /*7190*/  HMMA.16816.F32.BF16 R40, R4.reuse, R14, R32 ;  /* 0x0000000e0428723c */ /* 0x040fe20000041820 */
[----:B------:R-:W1:Y:S07]  /*71a0*/  LDSM.16.M88.4 R12, [R229+0x1000] ;  /* 0x00100000e50c783b */ /* 0x000e6e0000000200 */
[----:B-1----:R-:W-:Y:S07]  /*71b0*/  HMMA.16816.F32.BF16 R32, R4, R14, R216 ;  /* 0x0000000e0420723c */ /* 0x002fee00000418d8 */
[----:B------:R-:W-:Y:S01]  /*71c0*/  MOV R216, R19 ;  /* 0x0000001300d87202 */ /* 0x000fe20000000f00 */
[----:B------:R-:W-:Y:S01]  /*71d0*/  IMAD.MOV.U32 R217, RZ, RZ, R18 ;  /* 0x000000ffffd97224 */ /* 0x000fe200078e0012 */
[----:B------:R-:W-:Y:S01]  /*71e0*/  HMMA.16816.F32.BF16 R44, R8, R12, R64 ;  /* 0x0000000c082c723c */ /* 0x000fe20000041840 */
[----:B------:R-:W-:-:S02]  /*71f0*/  IMAD.MOV.U32 R218, RZ, RZ, R17 ;  /* 0x000000ffffda7224 */ /* 0x000fc400078e0011 */
[----:B------:R-:W-:-:S05]  /*7200*/  IMAD.MOV.U32 R219, RZ, RZ, R16 ;  /* 0x000000ffffdb7224 */ /* 0x000fca00078e0010 */
[----:B------:R-:W-:Y:S07]  /*7210*/  HMMA.16816.F32.BF16 R36, R4, R12, R140 ;  /* 0x0000000c0424723c */ /* 0x000fee000004188c */
[----:B------:R-:W-:Y:S01]  /*7220*/  MOV R140, R133 ;  /* 0x00000085008c7202 */ /* 0x000fe20000000f00 */
[----:B------:R-:W-:Y:S01]  /*7230*/  HMMA.16816.F32.BF16 R16, R8, R14, R212 ;  /* 0x0000000e0810723c */ /* 0x000fe200000418d4 */
[----:B------:R-:W1:Y:S01]  /*7240*/  LDSM.16.M88.4 R12, [R229+0x1800] ;  /* 0x00180000e50c783b */ /* 0x000e620000000200 */
        /* <DEDUP_REMOVED lines=17> */
[C---:B------:R-:W-:Y:S01]  /*7360*/  HMMA.16816.F32.BF16 R212, R8.reuse, R14, R208 ;  /* 0x0000000e08d4723c */ /* 0x040fe200000418d0 */
[----:B------:R-:W1:Y:S07]  /*7370*/  LDSM.16.M88.4 R12, [R224+0xa800] ;  /* 0x00a80000e00c783b */ /* 0x000e6e0000000200 */
[-C--:B-1----:R-:W-:Y:S08]  /*7380*/  HMMA.16816.F32.BF16 R140, R8, R12.reuse, R140 ;  /* 0x0000000c088c723c */ /* 0x082ff0000004188c */
[C---:B------:R-:W-:Y:S08]  /*7390*/  HMMA.16816.F32.BF16 R216, R4.reuse, R12, R48 ;  /* 0x0000000c04d8723c */ /* 0x040ff00000041830 */
[----:B------:R-:W-:Y:S08]  /*73a0*/  HMMA.16816.F32.BF16 R208, R4, R14, R40 ;  /* 0x0000000e04d0723c */ /* 0x000ff00000041828 */
[----:B------:R-:W-:Y:S01]  /*73b0*/  MOV R133, R140 ;  /* 0x0000008c00857202 */ /* 0x000fe20000000f00 */
[----:B------:R-:W-:-:S02]  /*73c0*/  IMAD.MOV.U32 R132, RZ, RZ, R141 ;  /* 0x000000ffff847224 */ /* 0x000fc400078e008d */
[----:B------:R-:W-:Y:S02]  /*73d0*/  IMAD.MOV.U32 R27, RZ, RZ, R142 ;  /* 0x000000ffff1b7224 */ /* 0x000fe400078e008e */
[----:B------:R-:W-:Y:S02]  /*73e0*/  IMAD.MOV.U32 R22, RZ, RZ, R143 ;  /* 0x000000ffff167224 */ /* 0x000fe400078e008f */
[C---:B------:R-:W-:Y:S01]  /*73f0*/  HMMA.16816.F32.BF16 R140, R8.reuse, R14, R28 ;  /* 0x0000000e088c723c */ /* 0x040fe2000004181c */
[----:B------:R-:W1:Y:S07]  /*7400*/  LDSM.16.M88.4 R12, [R224+0xb000] ;  /* 0x00b00000e00c783b */ /* 0x000e6e0000000200 */
[-C--:B-1----:R-:W-:Y:S08]  /*7410*/  HMMA.16816.F32.BF16 R44, R8, R12.reuse, R44 ;  /* 0x0000000c082c723c */ /* 0x082ff0000004182c */
[C---:B------:R-:W-:Y:S11]  /*7420*/  HMMA.16816.F32.BF16 R48, R4.reuse, R12, R36 ;  /* 0x0000000c0430723c */ /* 0x040ff60000041824 */
[----:B------:R-:W-:Y:S05]  /*7430*/  @!UPT UIADD3 URZ, URZ, URZ, URZ ;  /* 0x0000003f3f3ff290 */ /* 0x000fea000fffe03f */
[----:B------:R-:W-:Y:S01]  /*7440*/  MOV R21, R44 ;  /* 0x0000002c00157202 */ /* 0x000fe20000000f00 */
[----:B------:R-:W-:Y:S02]  /*7450*/  IMAD.MOV.U32 R20, RZ, RZ, R45 ;  /* 0x000000ffff147224 */ /* 0x000fe400078e002d */
[----:B------:R-:W-:Y:S02]  /*7460*/  IMAD.MOV.U32 R2, RZ, RZ, R46 ;  /* 0x000000ffff027224 */ /* 0x000fe400078e002e */
[----:B------:R-:W-:Y:S02]  /*7470*/  IMAD.MOV.U32 R0, RZ, RZ, R47 ;  /* 0x000000ffff007224 */ /* 0x000fe400078e002f */
[-C--:B------:R-:W-:Y:S08]  /*7480*/  HMMA.16816.F32.BF16 R44, R4, R14.reuse, R32 ;  /* 0x0000000e042c723c */ /* 0x080ff00000041820 */
[C---:B------:R-:W-:Y:S01]  /*7490*/  HMMA.16816.F32.BF16 R32, R8.reuse, R14, R16 ;  /* 0x0000000e0820723c */ /* 0x040fe20000041810 */
[----:B------:R-:W1:Y:S07]  /*74a0*/  LDSM.16.M88.4 R12, [R224+0xb800] ;  /* 0x00b80000e00c783b */ /* 0x000e6e0000000200 */
[-C--:B-1----:R-:W-:Y:S08]  /*74b0*/  HMMA.16816.F32.BF16 R40, R8, R12.reuse, R56 ;  /* 0x0000000c0828723c */ /* 0x082ff00000041838 */
[C---:B------:R-:W-:Y:S07]  /*74c0*/  HMMA.16816.F32.BF16 R36, R4.reuse, R12, R64 ;  /* 0x0000000c0424723c */ /* 0x040fee0000041840 */
[----:B------:R-:W-:Y:S01]  /*74d0*/  IMAD.MOV.U32 R66, RZ, RZ, R27 ;  /* 0x000000ffff427224 */ /* 0x000fe200078e001b */
[----:B------:R-:W-:Y:S01]  /*74e0*/  HMMA.16816.F32.BF16 R28, R4, R14, R60 ;  /* 0x0000000e041c723c */ /* 0x000fe2000004183c */
[----:B------:R-:W-:Y:S01]  /*74f0*/  LDSM.16.M88.4 R4, [R232+0x6000] ;  /* 0x00600000e804783b */ /* 0x000fe20000000200 */
[----:B------:R-:W-:Y:S01]  /*7500*/  IMAD.MOV.U32 R67, RZ, RZ, R22 ;  /* 0x000000ffff437224 */ /* 0x000fe200078e0016 */
[----:B------:R-:W-:Y:S01]  /*7510*/  MOV R64, R133 ;  /* 0x0000008500407202 */ /* 0x000fe20000000f00 */
[----:B------:R-:W-:-:S04]  /*7520*/  IMAD.MOV.U32 R65, RZ, RZ, R132 ;  /* 0x000000ffff417224 */ /* 0x000fc800078e0084 */
        /* <DEDUP_REMOVED lines=10> */
[C---:B------:R-:W-:Y:S01]  /*75d0*/  HMMA.16816.F32.BF16 R56, R8.reuse, R12, R220 ;  /* 0x0000000c0838723c */ /* 0x040fe200000418dc */
[----:B------:R-:W1:Y:S07]  /*75e0*/  LDSM.16.M88.4 R12, [R238] ;  /* 0x00000000ee0c783b */ /* 0x000e6e0000000200 */
[-C--:B-1----:R-:W-:Y:S08]  /*75f0*/  HMMA.16816.F32.BF16 R220, R8, R12.reuse, R64 ;  /* 0x0000000c08dc723c */ /* 0x082ff00000041840 */
[----:B------:R-:W-:Y:S07]  /*7600*/  HMMA.16816.F32.BF16 R244, R4, R12, R216 ;  /* 0x0000000c04f4723c */ /* 0x000fee00000418d8 */
[----:B------:R-:W-:Y:S01]  /*7610*/  MOV R216, R21 ;  /* 0x0000001500d87202 */ /* 0x000fe20000000f00 */
[----:B------:R-:W-:Y:S01]  /*7620*/  HMMA.16816.F32.BF16 R212, R8, R14, R140 ;  /* 0x0000000e08d4723c */ /* 0x000fe2000004188c */
[----:B------:R-:W-:-:S02]  /*7630*/  IMAD.MOV.U32 R217, RZ, RZ, R20 ;  /* 0x000000ffffd97224 */ /* 0x000fc400078e0014 */
[----:B------:R-:W-:Y:S02]  /*7640*/  IMAD.MOV.U32 R218, RZ, RZ, R2 ;  /* 0x000000ffffda7224 */ /* 0x000fe400078e0002 */
[----:B------:R-:W-:-:S03]  /*7650*/  IMAD.MOV.U32 R219, RZ, RZ, R0 ;  /* 0x000000ffffdb7224 */ /* 0x000fc600078e0000 */
[----:B------:R-:W-:Y:S01]  /*7660*/  MOV R65, R220 ;  /* 0x000000dc00417202 */ /* 0x000fe20000000f00 */
[----:B------:R-:W-:Y:S02]  /*7670*/  IMAD.MOV.U32 R64, RZ, RZ, R221 ;  /* 0x000000ffff407224 */ /* 0x000fe400078e00dd */
[----:B------:R-:W-:Y:S02]  /*7680*/  IMAD.MOV.U32 R55, RZ, RZ, R222 ;  /* 0x000000ffff377224 */ /* 0x000fe400078e00de */
[----:B------:R-:W-:Y:S02]  /*7690*/  IMAD.MOV.U32 R54, RZ, RZ, R223 ;  /* 0x000000ffff367224 */ /* 0x000fe400078e00df */
[----:B------:R-:W-:Y:S01]  /*76a0*/  HMMA.16816.F32.BF16 R220, R4, R14, R208 ;  /* 0x0000000e04dc723c */ /* 0x000fe200000418d0 */
[----:B------:R-:W1:Y:S07]  /*76b0*/  LDSM.16.M88.4 R12, [R237] ;  /* 0x00000000ed0c783b */ /* 0x000e6e0000000200 */
[----:B-1----:R-:W-:Y:S08]  /*76c0*/  HMMA.16816.F32.BF16 R216, R8, R12, R216 ;  /* 0x0000000c08d8723c */ /* 0x002ff000000418d8 */
[-C--:B------:R-:W-:Y:S08]  /*76d0*/  HMMA.16816.F32.BF16 R208, R4, R14.reuse, R44 ;  /* 0x0000000e04d0723c */ /* 0x080ff0000004182c */
[----:B------:R-:W-:Y:S07]  /*76e0*/  HMMA.16816.F32.BF16 R140, R8, R14, R32 ;  /* 0x0000000e088c723c */ /* 0x000fee0000041820 */
[----:B------:R-:W-:Y:S01]  /*76f0*/  MOV R32, R53 ;  /* 0x0000003500207202 */ /* 0x000fe20000000f00 */
[----:B------:R-:W-:Y:S01]  /*7700*/  IMAD.MOV.U32 R20, RZ, RZ, R217 ;  /* 0x000000ffff147224 */ /* 0x000fe200078e00d9 */
[----:B------:R-:W-:Y:S01]  /*7710*/  MOV R21, R216 ;  /* 0x000000d800157202 */ /* 0x000fe20000000f00 */
[----:B------:R-:W-:-:S02]  /*7720*/  IMAD.MOV.U32 R2, RZ, RZ, R218 ;  /* 0x000000ffff027224 */ /* 0x000fc400078e00da */
[----:B------:R-:W-:Y:S02]  /*7730*/  IMAD.MOV.U32 R0, RZ, RZ, R219 ;  /* 0x000000ffff007224 */ /* 0x000fe400078e00db */
[----:B------:R-:W-:Y:S01]  /*7740*/  HMMA.16816.F32.BF16 R216, R4, R12, R48 ;  /* 0x0000000c04d8723c */ /* 0x000fe20000041830 */
[----:B------:R-:W1:Y:S01]  /*7750*/  LDSM.16.M88.4 R12, [R236] ;  /* 0x00000000ec0c783b */ /* 0x000e620000000200 */
[----:B------:R-:W-:Y:S02]  /*7760*/  IMAD.MOV.U32 R33, RZ, RZ, R52 ;  /* 0x000000ffff217224 */ /* 0x000fe400078e0034 */
[----:B------:R-:W-:Y:S02]  /*7770*/  IMAD.MOV.U32 R34, RZ, RZ, R27 ;  /* 0x000000ffff227224 */ /* 0x000fe400078e001b */
[----:B------:R-:W-:Y:S01]  /*7780*/  IMAD.MOV.U32 R35, RZ, RZ, R22 ;  /* 0x000000ffff237224 */ /* 0x000fe200078e0016 */
[----:B------:R-:W-:Y:S01]  /*7790*/  MOV R48, R65 ;  /* 0x0000004100307202 */ /* 0x000fe20000000f00 */
[----:B------:R-:W-:-:S02]  /*77a0*/  IMAD.MOV.U32 R49, RZ, RZ, R64 ;  /* 0x000000ffff317224 */ /* 0x000fc400078e0040 */
[----:B------:R-:W-:Y:S02]  /*77b0*/  IMAD.MOV.U32 R50, RZ, RZ, R55 ;  /* 0x000000ffff327224 */ /* 0x000fe400078e0037 */
[----:B------:R-:W-:Y:S01]  /*77c0*/  IMAD.MOV.U32 R51, RZ, RZ, R54 ;  /* 0x000000ffff337224 */ /* 0x000fe200078e0036 */
[-C--:B-1----:R-:W-:Y:S08]  /*77d0*/  HMMA.16816.F32.BF16 R64, R8, R12.reuse, R40 ;  /* 0x0000000c0840723c */ /* 0x082ff00000041828 */
[C---:B------:R-:W-:Y:S08]  /*77e0*/  HMMA.16816.F32.BF16 R52, R4.reuse, R12, R36 ;  /* 0x0000000c0434723c */ /* 0x040ff00000041824 */
[-C--:B------:R-:W-:Y:S01]  /*77f0*/  HMMA.16816.F32.BF16 R44, R4, R14.reuse, R28 ;  /* 0x0000000e042c723c */ /* 0x080fe2000004181c */
[----:B------:R-:W-:Y:S07]  /*7800*/  LDSM.16.M88.4 R4, [R234+0x6000] ;  /* 0x00600000ea04783b */ /* 0x000fee0000000200 */
[----:B------:R-:W-:Y:S01]  /*7810*/  HMMA.16816.F32.BF16 R16, R8, R14, R16 ;  /* 0x0000000e0810723c */ /* 0x000fe20000041810 */
[----:B------:R-:W1:Y:S04]  /*7820*/  LDSM.16.M88.4 R12, [R230+0xa000] ;  /* 0x00a00000e60c783b */ /* 0x000e680000000200 */
[----:B------:R-:W2:Y:S03]  /*7830*/  LDSM.16.M88.4 R8, [R234+0x4000] ;  /* 0x00400000ea08783b */ /* 0x000ea60000000200 */
[-C--:B-1----:R-:W-:Y:S08]  /*7840*/  HMMA.16816.F32.BF16 R32, R4, R12.reuse, R32 ;  /* 0x0000000c0420723c */ /* 0x082ff00000041820 */
[C---:B--2---:R-:W-:Y:S08]  /*7850*/  HMMA.16816.F32.BF16 R36, R8.reuse, R12, R56 ;  /* 0x0000000c0824723c */ /* 0x044ff00000041838 */
[----:B------:R-:W-:Y:S08]  /*7860*/  HMMA.16816.F32.BF16 R28, R8, R14, R60 ;  /* 0x0000000e081c723c */ /* 0x000ff0000004183c */
[----:B------:R-:W-:Y:S01]  /*7870*/  MOV R133, R32 ;  /* 0x0000002000857202 */ /* 0x000fe20000000f00 */
[----:B------:R-:W-:-:S02]  /*7880*/  IMAD.MOV.U32 R132, RZ, RZ, R33 ;  /* 0x000000ffff847224 */ /* 0x000fc400078e0021 */
        /* <DEDUP_REMOVED lines=8> */
[----:B-1----:R-:W-:Y:S08]  /*7910*/  HMMA.16816.F32.BF16 R40, R8, R12, R48 ;  /* 0x0000000c0828723c */ /* 0x002ff00000041830 */
[-C--:B------:R-:W-:Y:S07]  /*7920*/  HMMA.16816.F32.BF16 R48, R4, R14.reuse, R220 ;  /* 0x0000000e0430723c */ /* 0x080fee00000418dc */
        /* <DEDUP_REMOVED lines=10> */
[----:B------:R-:W1:Y:S07]  /*79d0*/  LDSM.16.M88.4 R12, [R230+0xb000] ;  /* 0x00b00000e60c783b */ /* 0x000e6e0000000200 */
[-C--:B-1----:R-:W-:Y:S08]  /*79e0*/  HMMA.16816.F32.BF16 R60, R8, R12.reuse, R248 ;  /* 0x0000000c083c723c */ /* 0x082ff000000418f8 */
[----:B------:R-:W-:Y:S08]  /*79f0*/  HMMA.16816.F32.BF16 R248, R4, R12, R216 ;  /* 0x0000000c04f8723c */ /* 0x000ff000000418d8 */
[----:B------:R-:W-:Y:S07]  /*7a00*/  HMMA.16816.F32.BF16 R244, R8, R14, R140 ;  /* 0x0000000e08f4723c */ /* 0x000fee000004188c */
[----:B------:R-:W-:Y:S01]  /*7a10*/  MOV R140, R21 ;  /* 0x00000015008c7202 */ /* 0x000fe20000000f00 */
[----:B------:R-:W-:Y:S01]  /*7a20*/  IMAD.MOV.U32 R132, RZ, RZ, R61 ;  /* 0x000000ffff847224 */ /* 0x000fe200078e003d */
[----:B------:R-:W-:Y:S01]  /*7a30*/  MOV R133, R60 ;  /* 0x0000003c00857202 */ /* 0x000fe20000000f00 */
[----:B------:R-:W-:-:S02]  /*7a40*/  IMAD.MOV.U32 R27, RZ, RZ, R62 ;  /* 0x000000ffff1b7224 */ /* 0x000fc400078e003e */
[----:B------:R-:W-:Y:S02]  /*7a50*/  IMAD.MOV.U32 R22, RZ, RZ, R63 ;  /* 0x000000ffff167224 */ /* 0x000fe400078e003f */
[----:B------:R-:W-:Y:S01]  /*7a60*/  HMMA.16816.F32.BF16 R60, R4, R14, R208 ;  /* 0x0000000e043c723c */ /* 0x000fe200000418d0 */
[----:B------:R-:W1:Y:S01]  /*7a70*/  LDSM.16.M88.4 R12, [R230+0xb800] ;  /* 0x00b80000e60c783b */ /* 0x000e620000000200 */
[----:B------:R-:W-:Y:S02]  /*7a80*/  IMAD.MOV.U32 R141, RZ, RZ, R20 ;  /* 0x000000ffff8d7224 */ /* 0x000fe400078e0014 */
[----:B------:R-:W-:Y:S02]  /*7a90*/  IMAD.MOV.U32 R142, RZ, RZ, R2 ;  /* 0x000000ffff8e7224 */ /* 0x000fe400078e0002 */
[----:B------:R-:W-:Y:S02]  /*7aa0*/  IMAD.MOV.U32 R143, RZ, RZ, R0 ;  /* 0x000000ffff8f7224 */ /* 0x000fe400078e0000 */
[-C--:B-1----:R-:W-:Y:S08]  /*7ab0*/  HMMA.16816.F32.BF16 R64, R8, R12.reuse, R64 ;  /* 0x0000000c0840723c */ /* 0x082ff00000041840 */
[C---:B------:R-:W-:Y:S11]  /*7ac0*/  HMMA.16816.F32.BF16 R52, R4.reuse, R12, R52 ;  /* 0x0000000c0434723c */ /* 0x040ff60000041834 */
[----:B------:R-:W-:Y:S05]  /*7ad0*/  @!UPT UIADD3 URZ, URZ, URZ, URZ ;  /* 0x0000003f3f3ff290 */ /* 0x000fea000fffe03f */
[----:B------:R-:W-:Y:S01]  /*7ae0*/  MOV R21, R64 ;  /* 0x0000004000157202 */ /* 0x000fe20000000f00 */
[----:B------:R-:W-:Y:S02]  /*7af0*/  IMAD.MOV.U32 R20, RZ, RZ, R65 ;  /* 0x000000ffff147224 */ /* 0x000fe400078e0041 */
[----:B------:R-:W-:Y:S02]  /*7b00*/  IMAD.MOV.U32 R2, RZ, RZ, R66 ;  /* 0x000000ffff027224 */ /* 0x000fe400078e0042 */
[----:B------:R-:W-:Y:S02]  /*7b10*/  IMAD.MOV.U32 R0, RZ, RZ, R67 ;  /* 0x000000ffff007224 */ /* 0x000fe400078e0043 */
[-C--:B------:R-:W-:Y:S01]  /*7b20*/  HMMA.16816.F32.BF16 R64, R4, R14.reuse, R44 ;  /* 0x0000000e0440723c */ /* 0x080fe2000004182c */
[----:B------:R-:W-:Y:S07]  /*7b30*/  LDSM.16.M88.4 R4, [R233+0x6000] ;  /* 0x00600000e904783b */ /* 0x000fee0000000200 */
[----:B------:R-:W-:Y:S01]  /*7b40*/  HMMA.16816.F32.BF16 R44, R8, R14, R16 ;  /* 0x0000000e082c723c */ /* 0x000fe20000041810 */
[----:B------:R-:W1:Y:S04]  /*7b50*/  LDSM.16.M88.4 R12, [R229+0x2000] ;  /* 0x00200000e50c783b */ /* 0x000e680000000200 */
[----:B------:R-:W2:Y:S02]  /*7b60*/  LDSM.16.M88.4 R8, [R233+0x4000] ;  /* 0x00400000e908783b */ /* 0x000ea40000000200 */
[----:B------:R-:W-:Y:S01]  /*7b70*/  MOV R16, R133 ;  /* 0x0000008500107202 */ /* 0x000fe20000000f00 */
[----:B------:R-:W-:-:S02]  /*7b80*/  IMAD.MOV.U32 R17, RZ, RZ, R132 ;  /* 0x000000ffff117224 */ /* 0x000fc400078e0084 */
[----:B------:R-:W-:Y:S02]  /*7b90*/  IMAD.MOV.U32 R18, RZ, RZ, R27 ;  /* 0x000000ffff127224 */ /* 0x000fe400078e001b */
[----:B------:R-:W-:Y:S01]  /*7ba0*/  IMAD.MOV.U32 R19, RZ, RZ, R22 ;  /* 0x000000ffff137224 */ /* 0x000fe200078e0016 */
[-C--:B-1----:R-:W-:Y:S08]  /*7bb0*/  HMMA.16816.F32.BF16 R220, R4, R12.reuse, R220 ;  /* 0x0000000c04dc723c */ /* 0x082ff000000418dc */
[----:B--2---:R-:W-:Y:S08]  /*7bc0*/  HMMA.16816.F32.BF16 R216, R8, R12, R36 ;  /* 0x0000000c08d8723c */ /* 0x004ff00000041824 */
[-C--:B------:R-:W-:Y:S08]  /*7bd0*/  HMMA.16816.F32.BF16 R212, R4, R14.reuse, R32 ;  /* 0x0000000e04d4723c */ /* 0x080ff00000041820 */
[----:B------:R-:W-:Y:S01]  /*7be0*/  HMMA.16816.F32.BF16 R208, R8, R14, R28 ;  /* 0x0000000e08d0723c */ /* 0x000fe2000004181c */
[----:B------:R-:W1:Y:S01]  /*7bf0*/  LDSM.16.M88.4 R12, [R229+0x2800] ;  /* 0x00280000e50c783b */ /* 0x000e620000000200 */
[----:B------:R-:W-:-:S02]  /*7c00*/  FMUL.FTZ R221, R221, c[0x0][0x2ec] ;  /* 0x0000bb00dddd7a20 */ /* 0x000fc40000410000 */
[----:B------:R-:W-:Y:S02]  /*7c10*/  FMUL.FTZ R223, R223, c[0x0][0x2ec] ;  /* 0x0000bb00dfdf7a20 */ /* 0x000fe40000410000 */
[----:B------:R-:W-:Y:S02]  /*7c20*/  FMUL.FTZ R220, R220, c[0x0][0x2ec] ;  /* 0x0000bb00dcdc7a20 */ /* 0x000fe40000410000 */
[----:B------:R-:W-:Y:S01]  /*7c30*/  FMUL.FTZ R217, R217, c[0x0][0x2ec] ;  /* 0x0000bb00d9d97a20 */ /* 0x000fe20000410000 */
[----:B------:R-:W-:Y:S01]  /*7c40*/  MUFU.TANH R221, R221 ;  /* 0x000000dd00dd7308 */ /* 0x000fe20000002400 */
[----:B------:R-:W-:Y:S02]  /*7c50*/  FMUL.FTZ R219, R219, c[0x0][0x2ec] ;  /* 0x0000bb00dbdb7a20 */ /* 0x000fe40000410000 */
[----:B------:R-:W-:Y:S02]  /*7c60*/  FMUL.FTZ R218, R218, c[0x0][0x2ec] ;  /* 0x0000bb00dada7a20 */ /* 0x000fe40000410000 */
[----:B------:R-:W-:-:S02]  /*7c70*/  FMUL.FTZ R222, R222, c[0x0][0x2ec] ;  /* 0x0000bb00dede7a20 */ /* 0x000fc40000410000 */
[----:B------:R-:W-:Y:S01]  /*7c80*/  FMUL.FTZ R214, R214, c[0x0][0x2ec] ;  /* 0x0000bb00d6d67a20 */ /* 0x000fe20000410000 */
[----:B------:R-:W2:Y:S01]  /*7c90*/  MUFU.TANH R27, R223 ;  /* 0x000000df001b7308 */ /* 0x000ea20000002400 */
[----:B------:R-:W-:Y:S02]  /*7ca0*/  FMUL.FTZ R212, R212, c[0x0][0x2ec] ;  /* 0x0000bb00d4d47a20 */ /* 0x000fe40000410000 */
[----:B------:R-:W-:Y:S02]  /*7cb0*/  FMUL.FTZ R213, R213, c[0x0][0x2ec] ;  /* 0x0000bb00d5d57a20 */ /* 0x000fe40000410000 */
[----:B------:R-:W-:Y:S02]  /*7cc0*/  FMUL.FTZ R215, R215, c[0x0][0x2ec] ;  /* 0x0000bb00d7d77a20 */ /* 0x000fe40000410000 */
[----:B------:R-:W-:Y:S01]  /*7cd0*/  FMUL.FTZ R208, R208, c[0x0][0x2ec] ;  /* 0x0000bb00d0d07a20 */ /* 0x000fe20000410000 */
[----:B------:R-:W-:Y:S01]  /*7ce0*/  MUFU.TANH R22, R214 ;  /* 0x000000d600167308 */ /* 0x000fe20000002400 */
[----:B------:R-:W-:-:S02]  /*7cf0*/  FMUL.FTZ R210, R210, c[0x0][0x2ec] ;  /* 0x0000bb00d2d27a20 */ /* 0x000fc40000410000 */
[----:B------:R-:W-:Y:S02]  /*7d00*/  FMUL.FTZ R209, R209, c[0x0][0x2ec] ;  /* 0x0000bb00d1d17a20 */ /* 0x000fe40000410000 */
[----:B------:R-:W-:Y:S02]  /*7d10*/  FMUL.FTZ R211, R211, c[0x0][0x2ec] ;  /* 0x0000bb00d3d37a20 */ /* 0x000fe40000410000 */
[----:B------:R-:W-:Y:S01]  /*7d20*/  FMUL.FTZ R216, R216, c[0x0][0x2ec] ;  /* 0x0000bb00d8d87a20 */ /* 0x000fe20000410000 */
[----:B------:R-:W-:Y:S01]  /*7d30*/  MUFU.TANH R210, R210 ;  /* 0x000000d200d27308 */ /* 0x000fe20000002400 */
[-C--:B-1----:R-:W-:Y:S07]  /*7d40*/  HMMA.16816.F32.BF16 R140, R8, R12.reuse, R140 ;  /* 0x0000000c088c723c */ /* 0x082fee000004188c */
[----:B------:R-:W-:Y:S01]  /*7d50*/  MUFU.TANH R211, R211 ;  /* 0x000000d300d37308 */ /* 0x000fe20000002400 */
[C---:B------:R-:W-:Y:S07]  /*7d60*/  HMMA.16816.F32.BF16 R40, R4.reuse, R12, R40 ;  /* 0x0000000c0428723c */ /* 0x040fee0000041828 */
[----:B------:R-:W-:Y:S01]  /*7d70*/  MUFU.TANH R213, R213 ;  /* 0x000000d500d57308 */ /* 0x000fe20000002400 */
[-C--:B------:R-:W-:Y:S08]  /*7d80*/  HMMA.16816.F32.BF16 R36, R4, R14.reuse, R48 ;  /* 0x0000000e0424723c */ /* 0x080ff00000041830 */
[----:B------:R-:W-:Y:S01]  /*7d90*/  HMMA.16816.F32.BF16 R28, R8, R14, R56 ;  /* 0x0000000e081c723c */ /* 0x000fe20000041838 */
[----:B------:R-:W1:Y:S01]  /*7da0*/  LDSM.16.M88.4 R12, [R229+0x3000] ;  /* 0x00300000e50c783b */ /* 0x000e620000000200 */
[----:B------:R-:W-:-:S02]  /*7db0*/  FMUL.FTZ R140, R140, c[0x0][0x2ec] ;  /* 0x0000bb008c8c7a20 */ /* 0x000fc40000410000 */
[----:B------:R-:W-:Y:S02]  /*7dc0*/  FMUL.FTZ R141, R141, c[0x0][0x2ec] ;  /* 0x0000bb008d8d7a20 */ /* 0x000fe40000410000 */
[----:B------:R-:W-:Y:S01]  /*7dd0*/  FMUL.FTZ R142, R142, c[0x0][0x2ec] ;  /* 0x0000bb008e8e7a20 */ /* 0x000fe20000410000 */
[----:B------:R-:W-:Y:S01]  /*7de0*/  MOV R56, R21 ;  /* 0x0000001500387202 */ /* 0x000fe20000000f00 */
[----:B------:R-:W-:Y:S01]  /*7df0*/  IMAD.MOV.U32 R57, RZ, RZ, R20 ;  /* 0x000000ffff397224 */ /* 0x000fe200078e0014 */
[----:B------:R-:W-:Y:S01]  /*7e00*/  MUFU.TANH R140, R140 ;  /* 0x0000008c008c7308 */ /* 0x000fe20000002400 */
[----:B------:R-:W-:Y:S02]  /*7e10*/  IMAD.MOV.U32 R58, RZ, RZ, R2 ;  /* 0x000000ffff3a7224 */ /* 0x000fe400078e0002 */
[----:B------:R-:W-:Y:S02]  /*7e20*/  IMAD.MOV.U32 R59, RZ, RZ, R0 ;  /* 0x000000ffff3b7224 */ /* 0x000fe400078e0000 */
[----:B------:R-:W-:-:S02]  /*7e30*/  IMAD.U32 R0, RZ, RZ, UR14 ;  /* 0x0000000eff007e24 */ /* 0x000fc4000f8e00ff */
[----:B------:R-:W-:Y:S01]  /*7e40*/  FMUL.FTZ R40, R40, c[0x0][0x2ec] ;  /* 0x0000bb0028287a20 */ /* 0x000fe20000410000 */
[----:B------:R-:W3:Y:S01]  /*7e50*/  MUFU.TANH R20, R212 ;  /* 0x000000d400147308 */ /* 0x000ee20000002400 */
[----:B------:R-:W-:Y:S02]  /*7e60*/  IMAD R0, R0, 0x40, R139 ;  /* 0x0000004000007824 */ /* 0x000fe400078e028b */
[----:B------:R-:W-:Y:S02]  /*7e70*/  FMUL.FTZ R41, R41, c[0x0][0x2ec] ;  /* 0x0000bb0029297a20 */ /* 0x000fe40000410000 */
[----:B------:R-:W-:Y:S01]  /*7e80*/  FMUL.FTZ R42, R42, c[0x0][0x2ec] ;  /* 0x0000bb002a2a7a20 */ /* 0x000fe20000410000 */
[----:B------:R-:W-:Y:S01]  /*7e90*/  IADD3 R2, R0, 0x1, RZ ;  /* 0x0000000100027810 */ /* 0x000fe20007ffe0ff */
[----:B------:R-:W-:Y:S01]  /*7ea0*/  FMUL.FTZ R143, R143, c[0x0][0x2ec] ;  /* 0x0000bb008f8f7a20 */ /* 0x000fe20000410000 */
[----:B------:R-:W-:Y:S01]  /*7eb0*/  MUFU.TANH R40, R40 ;  /* 0x0000002800287308 */ /* 0x000fe20000002400 */
[----:B------:R-:W-:Y:S01]  /*7ec0*/  FMUL.FTZ R43, R43, c[0x0][0x2ec] ;  /* 0x0000bb002b2b7a20 */ /* 0x000fe20000410000 */
[----:B------:R-:W-:Y:S01]  /*7ed0*/  ISETP.GE.AND P1, PT, R2, R23, PT ;  /* 0x000000170200720c */ /* 0x000fe20003f26270 */
[----:B------:R-:W-:Y:S01]  /*7ee0*/  FMUL.FTZ R28, R28, c[0x0][0x2ec] ;  /* 0x0000bb001c1c7a20 */ /* 0x000fe20000410000 */
[C---:B------:R-:W-:Y:S01]  /*7ef0*/  ISETP.GE.AND P0, PT, R2.reuse, R24, PT ;  /* 0x000000180200720c */ /* 0x040fe20003f06270 */
[----:B------:R-:W-:Y:S01]  /*7f00*/  FMUL.FTZ R29, R29, c[0x0][0x2ec] ;  /* 0x0000bb001d1d7a20 */ /* 0x000fe20000410000 */
[----:B------:R-:W-:Y:S01]  /*7f10*/  ISETP.GE.AND P4, PT, R2, R26, PT ;  /* 0x0000001a0200720c */ /* 0x000fe20003f86270 */
[----:B------:R-:W-:Y:S01]  /*7f20*/  FMUL.FTZ R30, R30, c[0x0][0x2ec] ;  /* 0x0000bb001e1e7a20 */ /* 0x000fe20000410000 */
[----:B------:R-:W-:Y:S01]  /*7f30*/  ISETP.GE.AND P2, PT, R2, R25, PT ;  /* 0x000000190200720c */ /* 0x000fe20003f46270 */
[----:B------:R-:W-:Y:S01]  /*7f40*/  MUFU.TANH R141, R141 ;  /* 0x0000008d008d7308 */ /* 0x000fe20000002400 */
[----:B------:R-:W-:Y:S01]  /*7f50*/  IADD3 R2, R0, 0x8, RZ ;  /* 0x0000000800027810 */ /* 0x000fe20007ffe0ff */
[----:B------:R-:W-:Y:S01]  /*7f60*/  FMUL.FTZ R36, R36, c[0x0][0x2ec] ;  /* 0x0000bb0024247a20 */ /* 0x000fe20000410000 */
[----:B--2---:R-:W-:Y:S01]  /*7f70*/  FSEL R27, R27, -INF , !P2 ;  /* 0xff8000001b1b7808 */ /* 0x004fe20005000000 */
[----:B------:R-:W-:Y:S01]  /*7f80*/  FMUL.FTZ R38, R38, c[0x0][0x2ec] ;  /* 0x0000bb0026267a20 */ /* 0x000fe20000410000 */
[C---:B------:R-:W-:Y:S01]  /*7f90*/  ISETP.GE.AND P6, PT, R2.reuse, R23, PT ;  /* 0x000000170200720c */ /* 0x040fe20003fc6270 */
[----:B------:R-:W-:Y:S01]  /*7fa0*/  FMUL.FTZ R31, R31, c[0x0][0x2ec] ;  /* 0x0000bb001f1f7a20 */ /* 0x000fe20000410000 */
[----:B-1----:R-:W-:Y:S01]  /*7fb0*/  HMMA.16816.F32.BF16 R16, R8, R12, R16 ;  /* 0x0000000c0810723c */ /* 0x002fe20000041810 */
[C---:B------:R-:W-:Y:S01]  /*7fc0*/  ISETP.GE.AND P5, PT, R2.reuse, R24, PT ;  /* 0x000000180200720c */ /* 0x040fe20003fa6270 */
[----:B------:R-:W-:Y:S01]  /*7fd0*/  MUFU.TANH R21, R215 ;  /* 0x000000d700157308 */ /* 0x000fe20000002400 */
[----:B------:R-:W-:Y:S01]  /*7fe0*/  ISETP.GE.AND P3, PT, R2, R26, PT ;  /* 0x0000001a0200720c */ /* 0x000fe20003f66270 */
[----:B------:R-:W-:-:S02]  /*7ff0*/  FMUL.FTZ R37, R37, c[0x0][0x2ec] ;  /* 0x0000bb0025257a20 */ /* 0x000fc40000410000 */
[----:B------:R-:W-:Y:S01]  /*8000*/  FMUL.FTZ R39, R39, c[0x0][0x2ec] ;  /* 0x0000bb0027277a20 */ /* 0x000fe20000410000 */
[----:B---3--:R-:W-:Y:S01]  /*8010*/  FSEL R20, R20, -INF , !P3 ;  /* 0xff80000014147808 */ /* 0x008fe20005800000 */
[C---:B------:R-:W-:Y:S02]  /*8020*/  HMMA.16816.F32.BF16 R32, R4.reuse, R12, R248 ;  /* 0x0000000c0420723c */ /* 0x040fe400000418f8 */
[----:B------:R-:W-:Y:S06]  /*8030*/  MUFU.TANH R41, R41 ;  /* 0x0000002900297308 */ /* 0x000fec0000002400 */
[-C--:B------:R-:W-:Y:S02]  /*8040*/  HMMA.16816.F32.BF16 R60, R4, R14.reuse, R60 ;  /* 0x0000000e043c723c */ /* 0x080fe4000004183c */
[----:B------:R-:W-:Y:S06]  /*8050*/  MUFU.TANH R142, R142 ;  /* 0x0000008e008e7308 */ /* 0x000fec0000002400 */
[----:B------:R-:W-:Y:S01]  /*8060*/  HMMA.16816.F32.BF16 R48, R8, R14, R244 ;  /* 0x0000000e0830723c */ /* 0x000fe200000418f4 */
[----:B------:R-:W1:Y:S01]  /*8070*/  LDSM.16.M88.4 R12, [R229+0x3800] ;  /* 0x00380000e50c783b */ /* 0x000e620000000200 */
[----:B------:R-:W-:Y:S01]  /*8080*/  FMUL.FTZ R18, R18, c[0x0][0x2ec] ;  /* 0x0000bb0012127a20 */ /* 0x000fe20000410000 */
[----:B------:R-:W-:Y:S01]  /*8090*/  MUFU.TANH R42, R42 ;  /* 0x0000002a002a7308 */ /* 0x000fe20000002400 */
[----:B------:R-:W-:Y:S01]  /*80a0*/  FMUL.FTZ R16, R16, c[0x0][0x2ec] ;  /* 0x0000bb0010107a20 */ /* 0x000fe20000410000 */
[----:B------:R-:W-:-:S04]  /*80b0*/  DEPBAR.LE SB0, 0x0 ;  /* 0x000080000000791a */ /* 0x000fc80000000000 */
[----:B------:R-:W-:Y:S02]  /*80c0*/  FMUL.FTZ R17, R17, c[0x0][0x2ec] ;  /* 0x0000bb0011117a20 */ /* 0x000fe40000410000 */
[----:B------:R-:W-:Y:S01]  /*80d0*/  MUFU.TANH R143, R143 ;  /* 0x0000008f008f7308 */ /* 0x000fe20000002400 */
        /* <DEDUP_REMOVED lines=14> */
[----:B------:R-:W-:Y:S01]  /*81c0*/  MUFU.TANH R28, R28 ;  /* 0x0000001c001c7308 */ /* 0x000fe20000002400 */
[----:B------:R-:W-:Y:S01]  /*81d0*/  FMUL.FTZ R63, R63, c[0x0][0x2ec] ;  /* 0x0000bb003f3f7a20 */ /* 0x000fe20000410000 */
[C---:B-1----:R-:W-:Y:S06]  /*81e0*/  HMMA.16816.F32.BF16 R52, R4.reuse, R12, R52 ;  /* 0x0000000c0434723c */ /* 0x042fec0000041834 */
[----:B------:R-:W-:Y:S02]  /*81f0*/  MUFU.TANH R29, R29 ;  /* 0x0000001d001d7308 */ /* 0x000fe40000002400 */
[----:B------:R-:W-:Y:S06]  /*8200*/  HMMA.16816.F32.BF16 R64, R4, R14, R64 ;  /* 0x0000000e0440723c */ /* 0x000fec0000041840 */
[----:B------:R-:W1:Y:S02]  /*8210*/  MUFU.TANH R7, R217 ;  /* 0x000000d900077308 */ /* 0x000e640000002400 */
[C---:B------:R-:W-:Y:S06]  /*8220*/  HMMA.16816.F32.BF16 R56, R8.reuse, R12, R56 ;  /* 0x0000000c0838723c */ /* 0x040fec0000041838 */
[----:B------:R2:W-:Y:S02]  /*8230*/  MUFU.TANH R4, R18 ;  /* 0x0000001200047308 */ /* 0x0005e40000002400 */
[----:B------:R-:W-:Y:S01]  /*8240*/  HMMA.16816.F32.BF16 R44, R8, R14, R44 ;  /* 0x0000000e082c723c */ /* 0x000fe2000004182c */
[----:B------:R-:W-:-:S05]  /*8250*/  FMUL.FTZ R52, R52, c[0x0][0x2ec] ;  /* 0x0000bb0034347a20 */ /* 0x000fca0000410000 */
[----:B------:R-:W3:Y:S01]  /*8260*/  MUFU.TANH R15, R219 ;  /* 0x000000db000f7308 */ /* 0x000ee20000002400 */
[----:B-1----:R-:W-:Y:S01]  /*8270*/  FSEL R7, R7, -INF , !P1 ;  /* 0xff80000007077808 */ /* 0x002fe20004800000 */
[----:B------:R-:W-:Y:S01]  /*8280*/  FMUL.FTZ R54, R54, c[0x0][0x2ec] ;  /* 0x0000bb0036367a20 */ /* 0x000fe20000410000 */
[----:B------:R-:W-:Y:S01]  /*8290*/  ISETP.GE.AND P1, PT, R2, R25, PT ;  /* 0x000000190200720c */ /* 0x000fe20003f26270 */
[----:B------:R-:W-:Y:S01]  /*82a0*/  FMUL.FTZ R53, R53, c[0x0][0x2ec] ;  /* 0x0000bb0035357a20 */ /* 0x000fe20000410000 */
[----:B------:R-:W-:Y:S01]  /*82b0*/  IADD3 R2, R0, 0x9, RZ ;  /* 0x0000000900027810 */ /* 0x000fe20007ffe0ff */
[----:B------:R-:W-:Y:S01]  /*82c0*/  FMUL.FTZ R55, R55, c[0x0][0x2ec] ;  /* 0x0000bb0037377a20 */ /* 0x000fe20000410000 */
[----:B------:R-:W-:Y:S01]  /*82d0*/  FSEL R22, R22, -INF , !P1 ;  /* 0xff80000016167808 */ /* 0x000fe20004800000 */
[----:B------:R-:W1:Y:S01]  /*82e0*/  MUFU.TANH R8, R208 ;  /* 0x000000d000087308 */ /* 0x000e620000002400 */
[----:B--2---:R-:W-:Y:S02]  /*82f0*/  FSEL R18, R221, -INF , !P4 ;  /* 0xff800000dd127808 */ /* 0x004fe40006000000 */
[----:B------:R-:W-:-:S02]  /*8300*/  ISETP.GE.AND P4, PT, R2, R24, PT ;  /* 0x000000180200720c */ /* 0x000fc40003f86270 */
[-C--:B------:R-:W-:Y:S01]  /*8310*/  ISETP.GE.AND P2, PT, R2, R26.reuse, PT ;  /* 0x0000001a0200720c */ /* 0x080fe20003f46270 */
[----:B------:R-:W-:Y:S01]  /*8320*/  FMUL.FTZ R56, R56, c[0x0][0x2ec] ;  /* 0x0000bb0038387a20 */ /* 0x000fe20000410000 */
[----:B------:R-:W-:Y:S01]  /*8330*/  FSEL R17, R211, -INF , !P4 ;  /* 0xff800000d3117808 */ /* 0x000fe20006000000 */
[----:B------:R-:W2:Y:S01]  /*8340*/  MUFU.TANH R11, R209 ;  /* 0x000000d1000b7308 */ /* 0x000ea20000002400 */
[----:B---3--:R-:W-:Y:S01]  /*8350*/  FSEL R15, R15, -INF , !P0 ;  /* 0xff8000000f0f7808 */ /* 0x008fe20004000000 */
[----:B------:R-:W-:Y:S01]  /*8360*/  FMUL.FTZ R57, R57, c[0x0][0x2ec] ;  /* 0x0000bb0039397a20 */ /* 0x000fe20000410000 */
[----:B------:R-:W-:Y:S01]  /*8370*/  ISETP.GE.AND P0, PT, R2, R23, PT ;  /* 0x000000170200720c */ /* 0x000fe20003f06270 */
[----:B------:R-:W-:Y:S02]  /*8380*/  FMUL.FTZ R58, R58, c[0x0][0x2ec] ;  /* 0x0000bb003a3a7a20 */ /* 0x000fe40000410000 */
[----:B------:R-:W-:Y:S01]  /*8390*/  FMUL.FTZ R9, R46, c[0x0][0x2ec] ;  /* 0x0000bb002e097a20 */ /* 0x000fe20000410000 */
[----:B-1----:R-:W-:Y:S01]  /*83a0*/  FSEL R8, R8, -INF , !P6 ;  /* 0xff80000008087808 */ /* 0x002fe20007000000 */
[----:B------:R1:W-:Y:S01]  /*83b0*/  MUFU.TANH R5, R16 ;  /* 0x0000001000057308 */ /* 0x0003e20000002400 */
[----:B------:R-:W-:Y:S01]  /*83c0*/  ISETP.GE.AND P6, PT, R2, R25, PT ;  /* 0x000000190200720c */ /* 0x000fe20003fc6270 */
[----:B------:R-:W-:Y:S01]  /*83d0*/  FMUL.FTZ R59, R59, c[0x0][0x2ec] ;  /* 0x0000bb003b3b7a20 */ /* 0x000fe20000410000 */
[----:B------:R-:W-:Y:S01]  /*83e0*/  IADD3 R2, R0, 0x10, RZ ;  /* 0x0000001000027810 */ /* 0x000fe20007ffe0ff */
[----:B------:R-:W-:Y:S01]  /*83f0*/  FMUL.FTZ R44, R44, c[0x0][0x2ec] ;  /* 0x0000bb002c2c7a20 */ /* 0x000fe20000410000 */
[----:B------:R-:W-:Y:S01]  /*8400*/  FSEL R21, R21, -INF , !P6 ;  /* 0xff80000015157808 */ /* 0x000fe20007000000 */
[----:B------:R-:W-:Y:S01]  /*8410*/  FMUL.FTZ R45, R45, c[0x0][0x2ec] ;  /* 0x0000bb002d2d7a20 */ /* 0x000fe20000410000 */
[C---:B------:R-:W-:Y:S01]  /*8420*/  ISETP.GE.AND P1, PT, R2.reuse, R26, PT ;  /* 0x0000001a0200720c */ /* 0x040fe20003f26270 */
[----:B------:R-:W3:Y:S01]  /*8430*/  MUFU.TANH R30, R30 ;  /* 0x0000001e001e7308 */ /* 0x000ee20000002400 */
[----:B--2---:R-:W-:Y:S01]  /*8440*/  FSEL R11, R11, -INF , !P0 ;  /* 0xff8000000b0b7808 */ /* 0x004fe20004000000 */
[----:B------:R-:W-:Y:S01]  /*8450*/  FMUL.FTZ R47, R47, c[0x0][0x2ec] ;  /* 0x0000bb002f2f7a20 */ /* 0x000fe20000410000 */
[----:B------:R-:W-:-:S02]  /*8460*/  ISETP.GE.AND P3, PT, R2, R24, PT ;  /* 0x000000180200720c */ /* 0x000fc40003f66270 */
[----:B------:R-:W-:Y:S02]  /*8470*/  ISETP.GE.AND P0, PT, R2, R25, PT ;  /* 0x000000190200720c */ /* 0x000fe40003f06270 */
[----:B------:R-:W-:Y:S01]  /*8480*/  FSEL R142, R142, -INF , !P3 ;  /* 0xff8000008e8e7808 */ /* 0x000fe20005800000 */
[----:B------:R-:W2:Y:S01]  /*8490*/  MUFU.TANH R36, R36 ;  /* 0x0000002400247308 */ /* 0x000ea20000002400 */
[----:B-1----:R-:W-:Y:S02]  /*84a0*/  FSEL R16, R210, -INF , !P5 ;  /* 0xff800000d2107808 */ /* 0x002fe40006800000 */
[-C--:B------:R-:W-:Y:S02]  /*84b0*/  ISETP.GE.AND P5, PT, R2, R23.reuse, PT ;  /* 0x000000170200720c */ /* 0x080fe40003fa6270 */
[----:B------:R-:W-:Y:S02]  /*84c0*/  IADD3 R2, R0, 0x11, RZ ;  /* 0x0000001100027810 */ /* 0x000fe40007ffe0ff */
[----:B------:R-:W-:Y:S01]  /*84d0*/  FSEL R6, R140, -INF , !P5 ;  /* 0xff8000008c067808 */ /* 0x000fe20006800000 */
[----:B------:R-:W-:Y:S01]  /*84e0*/  MUFU.TANH R38, R38 ;  /* 0x0000002600267308 */ /* 0x000fe20000002400 */
[----:B------:R-:W-:-:S02]  /*84f0*/  ISETP.GE.AND P4, PT, R2, R23, PT ;  /* 0x000000170200720c */ /* 0x000fc40003f86270 */
[C---:B------:R-:W-:Y:S01]  /*8500*/  ISETP.GE.AND P6, PT, R2.reuse, R26, PT ;  /* 0x0000001a0200720c */ /* 0x040fe20003fc6270 */
[----:B------:R1:W-:Y:S01]  /*8510*/  STL [R1+0x30], R6 ;  /* 0x0000300601007387 */ /* 0x0003e20000100800 */
[----:B------:R-:W-:Y:S02]  /*8520*/  ISETP.GE.AND P5, PT, R2, R25, PT ;  /* 0x000000190200720c */ /* 0x000fe40003fa6270 */
[----:B------:R-:W-:Y:S01]  /*8530*/  FSEL R42, R42, -INF , !P0 ;  /* 0xff8000002a2a7808 */ /* 0x000fe20004000000 */
[----:B------:R4:W-:Y:S08]  /*8540*/  MUFU.TANH R247, R19 ;  /* 0x0000001300f77308 */ /* 0x0009f00000002400 */
[----:B------:R-:W-:Y:S01]  /*8550*/  MUFU.TANH R31, R31 ;  /* 0x0000001f001f7308 */ /* 0x000fe20000002400 */
[----:B----4-:R-:W-:-:S07]  /*8560*/  FSEL R19, R213, -INF , !P2 ;  /* 0xff800000d5137808 */ /* 0x010fce0005000000 */
[----:B------:R-:W4:Y:S01]  /*8570*/  MUFU.TANH R37, R37 ;  /* 0x0000002500257308 */ /* 0x000f220000002400 */
[-C--:B------:R-:W-:Y:S02]  /*8580*/  ISETP.GE.AND P2, PT, R2, R24.reuse, PT ;  /* 0x000000180200720c */ /* 0x080fe40003f46270 */
[----:B------:R-:W-:Y:S02]  /*8590*/  IADD3 R2, R0, 0x18, RZ ;  /* 0x0000001800027810 */ /* 0x000fe40007ffe0ff */
[----:B-1----:R-:W-:Y:S02]  /*85a0*/  FSEL R6, R40, -INF , !P1 ;  /* 0xff80000028067808 */ /* 0x002fe40004800000 */
[C---:B------:R-:W-:Y:S01]  /*85b0*/  ISETP.GE.AND P3, PT, R2.reuse, R23, PT ;  /* 0x000000170200720c */ /* 0x040fe20003f66270 */
[----:B------:R-:W1:Y:S01]  /*85c0*/  MUFU.TANH R39, R39 ;  /* 0x0000002700277308 */ /* 0x000e620000002400 */
[C---:B------:R-:W-:Y:S01]  /*85d0*/  ISETP.GE.AND P1, PT, R2.reuse, R24, PT ;  /* 0x000000180200720c */ /* 0x040fe20003f26270 */
[----:B------:R1:W-:Y:S01]  /*85e0*/  STL [R1+0x34], R6 ;  /* 0x0000340601007387 */ /* 0x0003e20000100800 */
[----:B------:R-:W-:-:S02]  /*85f0*/  ISETP.GE.AND P0, PT, R2, R26, PT ;  /* 0x0000001a0200720c */ /* 0x000fc40003f06270 */
[----:B------:R-:W-:Y:S02]  /*8600*/  FSEL R143, R143, -INF , !P2 ;  /* 0xff8000008f8f7808 */ /* 0x000fe40005000000 */
[----:B---3--:R-:W-:Y:S01]  /*8610*/  FSEL R30, R30, -INF , !P1 ;  /* 0xff8000001e1e7808 */ /* 0x008fe20004800000 */
[----:B------:R-:W3:Y:S01]  /*8620*/  MUFU.TANH R32, R32 ;  /* 0x0000002000207308 */ /* 0x000ee20000002400 */
[----:B--2---:R-:W-:-:S07]  /*8630*/  FSEL R36, R36, -INF , !P0 ;  /* 0xff80000024247808 */ /* 0x004fce0004000000 */
[----:B------:R-:W2:Y:S08]  /*8640*/  MUFU.TANH R34, R34 ;  /* 0x0000002200227308 */ /* 0x000eb00000002400 */
[----:B------:R-:W2:Y:S01]  /*8650*/  MUFU.TANH R33, R33 ;  /* 0x0000002100217308 */ /* 0x000ea20000002400 */
[----:B-1----:R-:W-:Y:S02]  /*8660*/  FSEL R6, R141, -INF , !P4 ;  /* 0xff8000008d067808 */ /* 0x002fe40006000000 */
[----:B------:R-:W-:-:S02]  /*8670*/  ISETP.GE.AND P4, PT, R2, R25, PT ;  /* 0x000000190200720c */ /* 0x000fc40003f86270 */
[----:B------:R-:W-:Y:S01]  /*8680*/  IADD3 R2, R0, 0x19, RZ ;  /* 0x0000001900027810 */ /* 0x000fe20007ffe0ff */
[----:B------:R1:W-:Y:S01]  /*8690*/  STL [R1+0x20], R6 ;  /* 0x0000200601007387 */ /* 0x0003e20000100800 */
[----:B------:R-:W-:Y:S01]  /*86a0*/  FSEL R141, R43, -INF , !P5 ;  /* 0xff8000002b8d7808 */ /* 0x000fe20006800000 */
[----:B------:R-:W1:Y:S01]  /*86b0*/  MUFU.TANH R35, R35 ;  /* 0x0000002300237308 */ /* 0x000e620000002400 */
[C---:B------:R-:W-:Y:S02]  /*86c0*/  ISETP.GE.AND P2, PT, R2.reuse, R23, PT ;  /* 0x000000170200720c */ /* 0x040fe40003f46270 */
[----:B------:R-:W-:Y:S02]  /*86d0*/  ISETP.GE.AND P5, PT, R2, R26, PT ;  /* 0x0000001a0200720c */ /* 0x000fe40003fa6270 */
[----:B------:R-:W-:Y:S02]  /*86e0*/  FSEL R140, R29, -INF , !P2 ;  /* 0xff8000001d8c7808 */ /* 0x000fe40005000000 */
[----:B----4-:R-:W-:Y:S01]  /*86f0*/  FSEL R37, R37, -INF , !P5 ;  /* 0xff80000025257808 */ /* 0x010fe20006800000 */
[----:B------:R-:W4:Y:S08]  /*8700*/  MUFU.TANH R48, R48 ;  /* 0x0000003000307308 */ /* 0x000f300000002400 */
[----:B------:R-:W-:Y:S01]  /*8710*/  MUFU.TANH R49, R49 ;  /* 0x0000003100317308 */ /* 0x000fe20000002400 */
[----:B-1----:R-:W-:-:S07]  /*8720*/  FSEL R6, R41, -INF , !P6 ;  /* 0xff80000029067808 */ /* 0x002fce0007000000 */
[----:B------:R-:W1:Y:S01]  /*8730*/  MUFU.TANH R50, R50 ;  /* 0x0000003200327308 */ /* 0x000e620000002400 */
[----:B------:R-:W-:Y:S01]  /*8740*/  ISETP.GE.AND P6, PT, R2, R24, PT ;  /* 0x000000180200720c */ /* 0x000fe20003fc6270 */
[----:B------:R1:W-:Y:S03]  /*8750*/  STL [R1+0x28], R6 ;  /* 0x0000280601007387 */ /* 0x0003e60000100800 */
[----:B------:R-:W-:-:S03]  /*8760*/  FSEL R252, R31, -INF , !P6 ;  /* 0xff8000001ffc7808 */ /* 0x000fc60007000000 */
[----:B------:R-:W1:Y:S08]  /*8770*/  MUFU.TANH R60, R60 ;  /* 0x0000003c003c7308 */ /* 0x000e700000002400 */
[----:B------:R-:W2:Y:S08]  /*8780*/  MUFU.TANH R62, R62 ;  /* 0x0000003e003e7308 */ /* 0x000eb00000002400 */
[----:B------:R-:W-:Y:S01]  /*8790*/  MUFU.TANH R51, R51 ;  /* 0x0000003300337308 */ /* 0x000fe20000002400 */
[----:B-1----:R-:W-:-:S02]  /*87a0*/  FSEL R6, R28, -INF , !P3 ;  /* 0xff8000001c067808 */ /* 0x002fc40005800000 */
[----:B------:R-:W-:-:S05]  /*87b0*/  ISETP.GE.AND P3, PT, R2, R25, PT ;  /* 0x000000190200720c */ /* 0x000fca0003f66270 */
[----:B------:R-:W-:Y:S01]  /*87c0*/  MUFU.TANH R61, R61 ;  /* 0x0000003d003d7308 */ /* 0x000fe20000002400 */
[----:B------:R-:W-:Y:S01]  /*87d0*/  IADD3 R2, R0, 0x20, RZ ;  /* 0x0000002000027810 */ /* 0x000fe20007ffe0ff */
[----:B------:R1:W-:Y:S01]  /*87e0*/  STL [R1+0x14], R6 ;  /* 0x0000140601007387 */ /* 0x0003e20000100800 */
[----:B------:R-:W-:Y:S02]  /*87f0*/  FSEL R28, R38, -INF , !P4 ;  /* 0xff800000261c7808 */ /* 0x000fe40006000000 */
[C---:B------:R-:W-:Y:S02]  /*8800*/  ISETP.GE.AND P1, PT, R2.reuse, R23, PT ;  /* 0x000000170200720c */ /* 0x040fe40003f26270 */
[C---:B------:R-:W-:Y:S01]  /*8810*/  ISETP.GE.AND P0, PT, R2.reuse, R24, PT ;  /* 0x000000180200720c */ /* 0x040fe20003f06270 */
[----:B------:R-:W1:Y:S01]  /*8820*/  MUFU.TANH R63, R63 ;  /* 0x0000003f003f7308 */ /* 0x000e620000002400 */
[C---:B------:R-:W-:Y:S02]  /*8830*/  ISETP.GE.AND P4, PT, R2.reuse, R26, PT ;  /* 0x0000001a0200720c */ /* 0x040fe40003f86270 */
[----:B------:R-:W-:-:S02]  /*8840*/  ISETP.GE.AND P2, PT, R2, R25, PT ;  /* 0x000000190200720c */ /* 0x000fc40003f46270 */
[----:B------:R-:W-:Y:S02]  /*8850*/  IADD3 R2, R0, 0x21, RZ ;  /* 0x0000002100027810 */ /* 0x000fe40007ffe0ff */
[----:B------:R-:W-:Y:S01]  /*8860*/  FSEL R40, R39, -INF , !P3 ;  /* 0xff80000027287808 */ /* 0x000fe20005800000 */
[----:B------:R-:W2:Y:S01]  /*8870*/  MUFU.TANH R56, R56 ;  /* 0x0000003800387308 */ /* 0x000ea20000002400 */
[----:B------:R-:W-:Y:S01]  /*8880*/  FSEL R249, R5, -INF , !P1 ;  /* 0xff80000005f97808 */ /* 0x000fe20004800000 */
[----:B------:R-:W-:Y:S01]  /*8890*/  FMUL.FTZ R5, R65, c[0x0][0x2ec] ;  /* 0x0000bb0041057a20 */ /* 0x000fe20000410000 */
[C---:B------:R-:W-:Y:S02]  /*88a0*/  ISETP.GE.AND P6, PT, R2.reuse, R23, PT ;  /* 0x000000170200720c */ /* 0x040fe40003fc6270 */
[C---:B------:R-:W-:Y:S02]  /*88b0*/  ISETP.GE.AND P5, PT, R2.reuse, R24, PT ;  /* 0x000000180200720c */ /* 0x040fe40003fa6270 */
[C---:B------:R-:W-:Y:S01]  /*88c0*/  ISETP.GE.AND P3, PT, R2.reuse, R26, PT ;  /* 0x0000001a0200720c */ /* 0x040fe20003f66270 */
[----:B------:R4:W-:Y:S01]  /*88d0*/  MUFU.TANH R10, R220 ;  /* 0x000000dc000a7308 */ /* 0x0009e20000002400 */
[----:B------:R-:W-:-:S02]  /*88e0*/  ISETP.GE.AND P1, PT, R2, R25, PT ;  /* 0x000000190200720c */ /* 0x000fc40003f26270 */
[----:B------:R-:W-:Y:S01]  /*88f0*/  IADD3 R2, R0, 0x28, RZ ;  /* 0x0000002800027810 */ /* 0x000fe20007ffe0ff */
[----:B-1----:R-:W-:Y:S01]  /*8900*/  FMUL.FTZ R6, R64, c[0x0][0x2ec] ;  /* 0x0000bb0040067a20 */ /* 0x002fe20000410000 */
[----:B------:R-:W-:Y:S01]  /*8910*/  FSEL R251, R4, -INF , !P0 ;  /* 0xff80000004fb7808 */ /* 0x000fe20004000000 */
[----:B------:R-:W-:Y:S01]  /*8920*/  FMUL.FTZ R4, R67, c[0x0][0x2ec] ;  /* 0x0000bb0043047a20 */ /* 0x000fe20000410000 */
[----:B---3--:R-:W-:Y:S01]  /*8930*/  FSEL R41, R32, -INF , !P4 ;  /* 0xff80000020297808 */ /* 0x008fe20006000000 */
[----:B------:R-:W-:Y:S01]  /*8940*/  MUFU.TANH R57, R57 ;  /* 0x0000003900397308 */ /* 0x000fe20000002400 */
[----:B--2---:R-:W-:Y:S02]  /*8950*/  FSEL R43, R34, -INF , !P2 ;  /* 0xff800000222b7808 */ /* 0x004fe40005000000 */
[----:B------:R-:W-:Y:S02]  /*8960*/  FSEL R245, R245, -INF , !P6 ;  /* 0xff800000f5f57808 */ /* 0x000fe40007000000 */
[----:B------:R-:W-:-:S02]  /*8970*/  ISETP.GE.AND P0, PT, R2, R23, PT ;  /* 0x000000170200720c */ /* 0x000fc40003f06270 */
[C---:B------:R-:W-:Y:S01]  /*8980*/  ISETP.GE.AND P4, PT, R2.reuse, R24, PT ;  /* 0x000000180200720c */ /* 0x040fe20003f86270 */
[----:B------:R-:W1:Y:S01]  /*8990*/  MUFU.TANH R58, R58 ;  /* 0x0000003a003a7308 */ /* 0x000e620000002400 */
[C---:B------:R-:W-:Y:S02]  /*89a0*/  ISETP.GE.AND P2, PT, R2.reuse, R26, PT ;  /* 0x0000001a0200720c */ /* 0x040fe40003f46270 */
[----:B------:R-:W-:Y:S02]  /*89b0*/  ISETP.GE.AND P6, PT, R2, R25, PT ;  /* 0x000000190200720c */ /* 0x000fe40003fc6270 */
[----:B------:R-:W-:Y:S02]  /*89c0*/  IADD3 R2, R0, 0x29, RZ ;  /* 0x0000002900027810 */ /* 0x000fe40007ffe0ff */
[----:B------:R-:W-:Y:S01]  /*89d0*/  FSEL R247, R247, -INF , !P5 ;  /* 0xff800000f7f77808 */ /* 0x000fe20006800000 */
[----:B------:R-:W2:Y:S01]  /*89e0*/  MUFU.TANH R52, R52 ;  /* 0x0000003400347308 */ /* 0x000ea20000002400 */
[----:B------:R-:W-:-:S02]  /*89f0*/  FSEL R248, R33, -INF , !P3 ;  /* 0xff80000021f87808 */ /* 0x000fc40005800000 */
[----:B------:R-:W-:Y:S02]  /*8a00*/  FSEL R35, R35, -INF , !P1 ;  /* 0xff80000023237808 */ /* 0x000fe40004800000 */
[----:B----4-:R-:W-:Y:S02]  /*8a10*/  FSEL R220, R48, -INF , !P0 ;  /* 0xff80000030dc7808 */ /* 0x010fe40004000000 */
[C---:B------:R-:W-:Y:S01]  /*8a20*/  ISETP.GE.AND P5, PT, R2.reuse, R23, PT ;  /* 0x000000170200720c */ /* 0x040fe20003fa6270 */
[----:B------:R-:W3:Y:S01]  /*8a30*/  MUFU.TANH R54, R54 ;  /* 0x0000003600367308 */ /* 0x000ee20000002400 */
[C---:B------:R-:W-:Y:S02]  /*8a40*/  ISETP.GE.AND P3, PT, R2.reuse, R24, PT ;  /* 0x000000180200720c */ /* 0x040fe40003f66270 */
[C---:B------:R-:W-:Y:S02]  /*8a50*/  ISETP.GE.AND P1, PT, R2.reuse, R26, PT ;  /* 0x0000001a0200720c */ /* 0x040fe40003f26270 */
[----:B------:R-:W-:-:S02]  /*8a60*/  ISETP.GE.AND P0, PT, R2, R25, PT ;  /* 0x000000190200720c */ /* 0x000fc40003f06270 */
[----:B------:R-:W-:Y:S01]  /*8a70*/  IADD3 R2, R0, 0x30, RZ ;  /* 0x0000003000027810 */ /* 0x000fe20007ffe0ff */
[----:B------:R-:W4:Y:S01]  /*8a80*/  MUFU.TANH R53, R53 ;  /* 0x0000003500357308 */ /* 0x000f220000002400 */
[----:B------:R-:W-:Y:S02]  /*8a90*/  FSEL R223, R50, -INF , !P4 ;  /* 0xff80000032df7808 */ /* 0x000fe40006000000 */
[----:B------:R-:W-:Y:S02]  /*8aa0*/  FSEL R244, R60, -INF , !P2 ;  /* 0xff8000003cf47808 */ /* 0x000fe40005000000 */
[----:B------:R-:W-:Y:S02]  /*8ab0*/  FSEL R250, R62, -INF , !P6 ;  /* 0xff8000003efa7808 */ /* 0x000fe40007000000 */
[----:B------:R-:W-:Y:S01]  /*8ac0*/  FSEL R217, R49, -INF , !P5 ;  /* 0xff80000031d97808 */ /* 0x000fe20006800000 */
[----:B------:R1:W-:Y:S01]  /*8ad0*/  MUFU.TANH R12, R218 ;  /* 0x000000da000c7308 */ /* 0x0003e20000002400 */
        /* <DEDUP_REMOVED lines=8> */
[C---:B------:R-:W-:Y:S01]  /*8b60*/  ISETP.GE.AND P0, PT, R2.reuse, R26, PT ;  /* 0x0000001a0200720c */ /* 0x040fe20003f06270 */
[----:B------:R-:W3:Y:S01]  /*8b70*/  MUFU.TANH R9, R9 ;  /* 0x0000000900097308 */ /* 0x000ee20000002400 */
[----:B-1----:R-:W-:Y:S02]  /*8b80*/  FSEL R218, R51, -INF , !P3 ;  /* 0xff80000033da7808 */ /* 0x002fe40005800000 */
[C---:B------:R-:W-:Y:S02]  /*8b90*/  ISETP.GE.AND P3, PT, R2.reuse, R23, PT ;  /* 0x000000170200720c */ /* 0x040fe40003f66270 */
[----:B------:R-:W-:Y:S02]  /*8ba0*/  ISETP.GE.AND P4, PT, R2, R25, PT ;  /* 0x000000190200720c */ /* 0x000fe40003f86270 */
[----:B------:R-:W-:Y:S01]  /*8bb0*/  FSEL R215, R58, -INF , !P2 ;  /* 0xff8000003ad77808 */ /* 0x000fe20005000000 */
[----:B------:R-:W1:Y:S01]  /*8bc0*/  MUFU.TANH R59, R59 ;  /* 0x0000003b003b7308 */ /* 0x000e620000002400 */
[----:B--2---:R-:W-:-:S02]  /*8bd0*/  FSEL R222, R61, -INF , !P1 ;  /* 0xff8000003dde7808 */ /* 0x004fc40004800000 */
[----:B------:R-:W-:Y:S02]  /*8be0*/  ISETP.GE.AND P1, PT, R2, R24, PT ;  /* 0x000000180200720c */ /* 0x000fe40003f26270 */
[----:B------:R-:W-:Y:S02]  /*8bf0*/  IADD3 R2, R0, 0x38, RZ ;  /* 0x0000003800027810 */ /* 0x000fe40007ffe0ff */
[----:B------:R-:W-:Y:S01]  /*8c00*/  FSEL R219, R52, -INF , !P6 ;  /* 0xff80000034db7808 */ /* 0x000fe20007000000 */
[----:B------:R-:W-:Y:S01]  /*8c10*/  MUFU.TANH R55, R55 ;  /* 0x0000003700377308 */ /* 0x000fe20000002400 */
[----:B---3--:R-:W-:Y:S02]  /*8c20*/  FSEL R221, R54, -INF , !P5 ;  /* 0xff80000036dd7808 */ /* 0x008fe40006800000 */
[----:B------:R-:W-:Y:S02]  /*8c30*/  FSEL R209, R57, -INF , !P3 ;  /* 0xff80000039d17808 */ /* 0x000fe40005800000 */
[----:B------:R-:W-:-:S02]  /*8c40*/  ISETP.GE.AND P2, PT, R2, R23, PT ;  /* 0x000000170200720c */ /* 0x000fc40003f46270 */
[C---:B------:R-:W-:Y:S01]  /*8c50*/  ISETP.GE.AND P6, PT, R2.reuse, R24, PT ;  /* 0x000000180200720c */ /* 0x040fe20003fc6270 */
[----:B------:R-:W2:Y:S01]  /*8c60*/  MUFU.TANH R44, R44 ;  /* 0x0000002c002c7308 */ /* 0x000ea20000002400 */
[C---:B------:R-:W-:Y:S02]  /*8c70*/  ISETP.GE.AND P5, PT, R2.reuse, R26, PT ;  /* 0x0000001a0200720c */ /* 0x040fe40003fa6270 */
[----:B------:R-:W-:Y:S01]  /*8c80*/  ISETP.GE.AND P3, PT, R2, R25, PT ;  /* 0x000000190200720c */ /* 0x000fe20003f66270 */
[----:B------:R-:W-:Y:S01]  /*8c90*/  FMUL.FTZ R2, R66, c[0x0][0x2ec] ;  /* 0x0000bb0042027a20 */ /* 0x000fe20000410000 */
[----:B----4-:R-:W-:Y:S02]  /*8ca0*/  FSEL R214, R53, -INF , !P0 ;  /* 0xff80000035d67808 */ /* 0x010fe40004000000 */
[----:B------:R-:W-:Y:S01]  /*8cb0*/  ISETP.GE.AND P0, PT, R0, R24, PT ;  /* 0x000000180000720c */ /* 0x000fe20003f06270 */
[----:B------:R-:W3:Y:S01]  /*8cc0*/  MUFU.TANH R6, R6 ;  /* 0x0000000600067308 */ /* 0x000ee20000002400 */
[----:B------:R-:W-:-:S02]  /*8cd0*/  FSEL R138, R9, -INF , !P6 ;  /* 0xff800000098a7808 */ /* 0x000fc40007000000 */
[----:B------:R-:W-:Y:S02]  /*8ce0*/  FSEL R9, R12, -INF , !P0 ;  /* 0xff8000000c097808 */ /* 0x000fe40004000000 */
[----:B------:R-:W-:Y:S02]  /*8cf0*/  PLOP3.LUT P0, PT, PT, PT, UP0, 0x80, 0x0 ;  /* 0x000000000000781c */ /* 0x000fe40003f0f008 */
[----:B-1----:R-:W-:Y:S01]  /*8d00*/  FSEL R208, R59, -INF , !P1 ;  /* 0xff8000003bd07808 */ /* 0x002fe20004800000 */
[----:B------:R1:W4:Y:S01]  /*8d10*/  MUFU.TANH R13, R216 ;  /* 0x000000d8000d7308 */ /* 0x0003220000002400 */
[----:B--2---:R-:W-:Y:S02]  /*8d20*/  FSEL R137, R44, -INF , !P2 ;  /* 0xff8000002c897808 */ /* 0x004fe40005000000 */
[C---:B------:R-:W-:Y:S02]  /*8d30*/  ISETP.GE.AND P1, PT, R0.reuse, R23, PT ;  /* 0x000000170000720c */ /* 0x040fe40003f26270 */
[----:B------:R-:W-:-:S03]  /*8d40*/  ISETP.GE.AND P2, PT, R0, R25, PT ;  /* 0x000000190000720c */ /* 0x000fc60003f46270 */
[----:B------:R-:W2:Y:S01]  /*8d50*/  MUFU.TANH R2, R2 ;  /* 0x0000000200027308 */ /* 0x000ea20000002400 */
[----:B---3--:R-:W-:Y:S02]  /*8d60*/  FSEL R211, R6, -INF , !P5 ;  /* 0xff80000006d37808 */ /* 0x008fe40006800000 */
[----:B------:R-:W-:-:S05]  /*8d70*/  FSEL R14, R14, -INF , !P2 ;  /* 0xff8000000e0e7808 */ /* 0x000fca0005000000 */
[----:B------:R-:W3:Y:S01]  /*8d80*/  MUFU.TANH R45, R45 ;  /* 0x0000002d002d7308 */ /* 0x000ee20000002400 */
[----:B-1----:R-:W-:Y:S01]  /*8d90*/  FSEL R216, R55, -INF , !P4 ;  /* 0xff80000037d87808 */ /* 0x002fe20006000000 */
[----:B------:R-:W-:Y:S01]  /*8da0*/  BAR.SYNC.DEFER_BLOCKING 0x0 ;  /* 0x0000000000007b1d */ /* 0x000fe20000010000 */
[C---:B------:R-:W-:Y:S02]  /*8db0*/  ISETP.GE.AND P4, PT, R0.reuse, R26, PT ;  /* 0x0000001a0000720c */ /* 0x040fe40003f86270 */
[----:B------:R-:W-:Y:S02]  /*8dc0*/  IADD3 R0, R0, 0x39, RZ ;  /* 0x0000003900007810 */ /* 0x000fe40007ffe0ff */
[----:B----4-:R-:W-:Y:S01]  /*8dd0*/  FSEL R6, R13, -INF , !P1 ;  /* 0xff8000000d067808 */ /* 0x010fe20004800000 */
[----:B------:R-:W1:Y:S01]  /*8de0*/  MUFU.TANH R47, R47 ;  /* 0x0000002f002f7308 */ /* 0x000e620000002400 */
[----:B--2---:R-:W-:Y:S02]  /*8df0*/  FSEL R212, R2, -INF , !P3 ;  /* 0xff80000002d47808 */ /* 0x004fe40005800000 */
[----:B------:R-:W-:-:S02]  /*8e00*/  ISETP.GE.AND P6, PT, R0, R23, PT ;  /* 0x000000170000720c */ /* 0x000fc40003fc6270 */
[C---:B------:R-:W-:Y:S02]  /*8e10*/  ISETP.GE.AND P5, PT, R0.reuse, R24, PT ;  /* 0x000000180000720c */ /* 0x040fe40003fa6270 */
[C---:B------:R-:W-:Y:S01]  /*8e20*/  ISETP.GE.AND P3, PT, R0.reuse, R26, PT ;  /* 0x0000001a0000720c */ /* 0x040fe20003f66270 */
[----:B------:R-:W2:Y:S01]  /*8e30*/  MUFU.TANH R5, R5 ;  /* 0x0000000500057308 */ /* 0x000ea20000002400 */
[----:B------:R-:W-:Y:S02]  /*8e40*/  ISETP.GE.AND P1, PT, R0, R25, PT ;  /* 0x000000190000720c */ /* 0x000fe40003f26270 */
[----:B------:R-:W-:Y:S02]  /*8e50*/  FSEL R10, R10, -INF , !P4 ;  /* 0xff8000000a0a7808 */ /* 0x000fe40006000000 */
[----:B---3--:R-:W-:-:S03]  /*8e60*/  FSEL R132, R45, -INF , !P6 ;  /* 0xff8000002d847808 */ /* 0x008fc60007000000 */
[----:B------:R-:W3:Y:S01]  /*8e70*/  MUFU.TANH R4, R4 ;  /* 0x0000000400047308 */ /* 0x000ee20000002400 */
[----:B-1----:R-:W-:Y:S02]  /*8e80*/  FSEL R133, R47, -INF , !P5 ;  /* 0xff8000002f857808 */ /* 0x002fe40006800000 */
[----:B--2---:R-:W-:Y:S02]  /*8e90*/  FSEL R139, R5, -INF , !P3 ;  /* 0xff800000058b7808 */ /* 0x004fe40005800000 */
[----:B---3--:R-:W-:Y:S01]  /*8ea0*/  FSEL R210, R4, -INF , !P1 ;  /* 0xff80000004d27808 */ /* 0x008fe20004800000 */
[----:B------:R-:W-:Y:S05]  /*8eb0*/  @!P0 BRA `(.L_x_78) ;  /* 0x0000024000008947 */ /* 0x000fea0003800000 */
[----:B------:R-:W2:Y:S04]  /*8ec0*/  LDL.64 R32, [R1+0xb8] ;  /* 0x0000b80001207983 */ /* 0x000ea80000100a00 */
[----:B------:R-:W3:Y:S01]  /*8ed0*/  LDL.64 R38, [R1+0xb0] ;  /* 0x0000b00001267983 */ /* 0x000ee20000100a00 */
[----:B------:R-:W-:-:S02]  /*8ee0*/  UIADD3 UR7, UR8, -0x3, URZ ;  /* 0xfffffffd08077890 */ /* 0x000fc4000fffe03f */
[----:B------:R-:W-:Y:S02]  /*8ef0*/  ULDC.64 UR4, c[0x0][0x198] ;  /* 0x0000660000047ab9 */ /* 0x000fe40000000a00 */
[----:B------:R-:W-:Y:S02]  /*8f00*/  USHF.R.S32.HI UR6, URZ, 0x1f, UR7 ;  /* 0x0000001f3f067899 */ /* 0x000fe40008011407 */
[----:B------:R-:W-:Y:S02]  /*8f10*/  UIMAD.WIDE.U32 UR12, UR7, UR4, URZ ;  /* 0x00000004070c72a5 */ /* 0x000fe4000f8e003f */
[----:B------:R-:W-:-:S04]  /*8f20*/  UIMAD UR6, UR6, UR4, URZ ;  /* 0x00000004060672a4 */ /* 0x000fc8000f8e023f */
[----:B------:R-:W-:Y:S01]  /*8f30*/  UIMAD UR6, UR7, UR5, UR6 ;  /* 0x00000005070672a4 */ /* 0x000fe2000f8e0206 */
[----:B------:R-:W-:Y:S02]  /*8f40*/  IMAD.U32 R0, RZ, RZ, UR12 ;  /* 0x0000000cff007e24 */ /* 0x000fe4000f8e00ff */
[----:B------:R-:W-:Y:S01]  /*8f50*/  IMAD.U32 R4, RZ, RZ, UR12 ;  /* 0x0000000cff047e24 */ /* 0x000fe2000f8e00ff */
[----:B------:R-:W-:-:S06]  /*8f60*/  UIADD3 UR6, UR13, UR6, URZ ;  /* 0x000000060d067290 */ /* 0x000fcc000fffe03f */
[----:B------:R-:W-:Y:S01]  /*8f70*/  IMAD.U32 R2, RZ, RZ, UR6 ;  /* 0x00000006ff027e24 */ /* 0x000fe2000f8e00ff */
[----:B------:R-:W-:Y:S02]  /*8f80*/  USHF.L.U32 UR6, UR4, 0x5, URZ ;  /* 0x0000000504067899 */ /* 0x000fe4000800063f */
[----:B------:R-:W-:Y:S01]  /*8f90*/  USHF.L.U64.HI UR4, UR4, 0x5, UR5 ;  /* 0x0000000504047899 */ /* 0x000fe20008010205 */
[----:B--2---:R-:W-:-:S04]  /*8fa0*/  LEA R0, P0, R0, R32, 0x6 ;  /* 0x0000002000007211 */ /* 0x004fc800078030ff */
        /* <DEDUP_REMOVED lines=21> */
.L_x_78:
[----:B------:R-:W2:Y:S04]  /*9100*/  LDL.LU R44, [R1+0x14] ;  /* 0x00001400012c7983 */ /* 0x000ea80000300800 */
[----:B------:R-:W3:Y:S01]  /*9110*/  LDL.LU R51, [R1+0x20] ;  /* 0x0000200001337983 */ /* 0x000ee20000300800 */
[----:B------:R-:W-:-:S03]  /*9120*/  MOV R39, R30 ;  /* 0x0000001e00277202 */ /* 0x000fc60000000f00 */
[----:B------:R-:W4:Y:S01]  /*9130*/  LDL.LU R38, [R1+0x30] ;  /* 0x0000300001267983 */ /* 0x000f220000300800 */
[----:B------:R-:W-:Y:S02]  /*9140*/  MOV R45, R28 ;  /* 0x0000001c002d7202 */ /* 0x000fe40000000f00 */
[----:B------:R-:W-:Y:S01]  /*9150*/  MOV R50, R35 ;  /* 0x0000002300327202 */ /* 0x000fe20000000f00 */
[----:B------:R-:W5:Y:S01]  /*9160*/  LDL.LU R46, [R1+0x28] ;  /* 0x00002800012e7983 */ /* 0x000f620000300800 */
[----:B------:R-:W-:-:S03]  /*9170*/  MOV R47, R141 ;  /* 0x0000008d002f7202 */ /* 0x000fc60000000f00 */
[----:B------:R-:W2:Y:S01]  /*9180*/  LDL.LU R48, [R1+0x34] ;  /* 0x0000340001307983 */ /* 0x000ea20000300800 */
[----:B------:R-:W-:Y:S02]  /*9190*/  FMNMX.FTZ R0, R136, R6, !PT ;  /* 0x0000000688007209 */ /* 0x000fe40007810000 */
[----:B------:R-:W-:Y:S01]  /*91a0*/  MOV R49, R37 ;  /* 0x0000002500317202 */ /* 0x000fe20000000f00 */
[----:B------:R-:W5:Y:S01]  /*91b0*/  LDL.LU R30, [R1+0x9c] ;  /* 0x00009c00011e7983 */ /* 0x000f620000300800 */
[----:B------:R-:W-:Y:S02]  /*91c0*/  FMNMX.FTZ R2, R7, R0, !PT ;  /* 0x0000000007027209 */ /* 0x000fe40007810000 */
[----:B------:R-:W-:Y:S01]  /*91d0*/  FMNMX.FTZ R0, R135, R9, !PT ;  /* 0x0000000987007209 */ /* 0x000fe20007810000 */
[----:B------:R-:W5:Y:S01]  /*91e0*/  LDL.LU R28, [R1+0x7c] ;  /* 0x00007c00011c7983 */ /* 0x000f620000300800 */
[----:B------:R-:W-:Y:S02]  /*91f0*/  FMNMX.FTZ R2, R8, R2, !PT ;  /* 0x0000000208027209 */ /* 0x000fe40007810000 */
[----:B------:R-:W-:-:S02]  /*9200*/  FMNMX.FTZ R0, R15, R0, !PT ;  /* 0x000000000f007209 */ /* 0x000fc40007810000 */
[----:B------:R-:W-:Y:S02]  /*9210*/  FMNMX.FTZ R2, R11, R2, !PT ;  /* 0x000000020b027209 */ /* 0x000fe40007810000 */
        /* <DEDUP_REMOVED lines=12> */
[----:B-1----:R-:W-:-:S04]  /*92e0*/  FMNMX.FTZ R4, R138, R0, !PT ;  /* 0x000000008a047209 */ /* 0x002fc80007810000 */
[----:B------:R-:W-:-:S05]  /*92f0*/  FMNMX.FTZ R4, R133, R4, !PT ;  /* 0x0000000485047209 */ /* 0x000fca0007810000 */
[----:B------:R-:W-:Y:S01]  /*9300*/  SHFL.BFLY PT, R5, R4, 0x2, 0x1f ;  /* 0x0c401f0004057f89 */ /* 0x000fe200000e0000 */
[----:B----4-:R-:W-:-:S04]  /*9310*/  FMNMX.FTZ R2, R38, R2, !PT ;  /* 0x0000000226027209 */ /* 0x010fc80007810000 */
[----:B---3--:R-:W-:-:S04]  /*9320*/  FMNMX.FTZ R2, R51, R2, !PT ;  /* 0x0000000233027209 */ /* 0x008fc80007810000 */
[----:B--2---:R-:W-:-:S04]  /*9330*/  FMNMX.FTZ R2, R44, R2, !PT ;  /* 0x000000022c027209 */ /* 0x004fc80007810000 */
        /* <DEDUP_REMOVED lines=8> */
[----:B------:R-:W-:-:S05]  /*93c0*/  FMNMX.FTZ R0, R132, R2, !PT ;  /* 0x0000000284007209 */ /* 0x000fca0007810000 */
[----:B------:R-:W1:Y:S02]  /*93d0*/  SHFL.BFLY PT, R2, R0, 0x2, 0x1f ;  /* 0x0c401f0000027f89 */ /* 0x000e6400000e0000 */
[----:B-1----:R-:W-:Y:S02]  /*93e0*/  FMNMX.FTZ R2, R0, R2, !PT ;  /* 0x0000000200027209 */ /* 0x002fe40007810000 */
[----:B------:R-:W-:-:S03]  /*93f0*/  FMNMX.FTZ R0, R4, R5, !PT ;  /* 0x0000000504007209 */ /* 0x000fc60007810000 */
[----:B------:R-:W1:Y:S04]  /*9400*/  SHFL.BFLY PT, R5, R2, 0x1, 0x1f ;  /* 0x0c201f0002057f89 */ /* 0x000e6800000e0000 */
[----:B------:R-:W2:Y:S01]  /*9410*/  SHFL.BFLY PT, R4, R0, 0x1, 0x1f ;  /* 0x0c201f0000047f89 */ /* 0x000ea200000e0000 */
[----:B-1----:R-:W-:Y:S02]  /*9420*/  FMNMX.FTZ R33, R2, R5, !PT ;  /* 0x0000000502217209 */ /* 0x002fe40007810000 */
[----:B------:R-:W-:Y:S02]  /*9430*/  FMNMX.FTZ R2, R134, R10, !PT ;  /* 0x0000000a86027209 */ /* 0x000fe40007810000 */
[----:B--2---:R-:W-:Y:S01]  /*9440*/  FMNMX.FTZ R37, R0, R4, !PT ;  /* 0x0000000400257209 */ /* 0x004fe20007810000 */
[----:B------:R-:W-:Y:S01]  /*9450*/  STL [R1+0x6c], R33 ;  /* 0x00006c2101007387 */ /* 0x000fe20000100800 */
[----:B------:R-:W-:Y:S01]  /*9460*/  FMNMX.FTZ R0, R3, R14, !PT ;  /* 0x0000000e03007209 */ /* 0x000fe20007810000 */
[----:B------:R-:W-:Y:S01]  /*9470*/  FMUL.FTZ R13, R33, c[0x0][0x23c] ;  /* 0x00008f00210d7a20 */ /* 0x000fe20000410000 */
        /* <DEDUP_REMOVED lines=9> */
[----:B-----5:R-:W-:Y:S02]  /*9510*/  FMNMX.FTZ R2, R46, R2, !PT ;  /* 0x000000022e027209 */ /* 0x020fe40007810000 */
[----:B------:R-:W-:Y:S02]  /*9520*/  FMNMX.FTZ R0, R47, R0, !PT ;  /* 0x000000002f007209 */ /* 0x000fe40007810000 */
[----:B------:R-:W-:Y:S02]  /*9530*/  FMNMX.FTZ R2, R36, R2, !PT ;  /* 0x0000000224027209 */ /* 0x000fe40007810000 */
[----:B------:R-:W-:Y:S02]  /*9540*/  FMNMX.FTZ R0, R45, R0, !PT ;  /* 0x000000002d007209 */ /* 0x000fe40007810000 */
[----:B------:R-:W-:Y:S02]  /*9550*/  FSETP.NEU.FTZ.AND P1, PT, R33, -INF , PT ;  /* 0xff8000002100780b */ /* 0x000fe40003f3d000 */
[----:B------:R-:W-:-:S02]  /*9560*/  FMNMX.FTZ R2, R49, R2, !PT ;  /* 0x0000000231027209 */ /* 0x000fc40007810000 */
[----:B------:R-:W-:Y:S02]  /*9570*/  FMNMX.FTZ R0, R40, R0, !PT ;  /* 0x0000000028007209 */ /* 0x000fe40007810000 */
[----:B------:R-:W-:Y:S02]  /*9580*/  FSEL R4, R33, RZ, P1 ;  /* 0x000000ff21047208 */ /* 0x000fe40000800000 */
[----:B------:R-:W-:Y:S02]  /*9590*/  FMNMX.FTZ R2, R41, R2, !PT ;  /* 0x0000000229027209 */ /* 0x000fe40007810000 */
[----:B------:R-:W-:Y:S01]  /*95a0*/  FMNMX.FTZ R0, R43, R0, !PT ;  /* 0x000000002b007209 */ /* 0x000fe20007810000 */
[----:B------:R-:W-:Y:S01]  /*95b0*/  FADD.FTZ R5, R136, -R4 ;  /* 0x8000000488057221 */ /* 0x000fe20000010000 */
[----:B------:R-:W-:Y:S02]  /*95c0*/  FSETP.NEU.FTZ.AND P0, PT, R37, -INF , PT ;  /* 0xff8000002500780b */ /* 0x000fe40003f1d000 */
[----:B------:R-:W-:Y:S01]  /*95d0*/  FMNMX.FTZ R2, R248, R2, !PT ;  /* 0x00000002f8027209 */ /* 0x000fe20007810000 */
[----:B------:R-:W-:Y:S01]  /*95e0*/  FMUL.FTZ R5, R5, c[0x0][0x23c] ;  /* 0x00008f0005057a20 */ /* 0x000fe20000410000 */
[----:B------:R-:W-:-:S02]  /*95f0*/  FMNMX.FTZ R0, R50, R0, !PT ;  /* 0x0000000032007209 */ /* 0x000fc40007810000 */
[----:B------:R-:W-:Y:S02]  /*9600*/  FSEL R4, R37, RZ, P0 ;  /* 0x000000ff25047208 */ /* 0x000fe40000000000 */
[----:B------:R-:W-:Y:S02]  /*9610*/  FMNMX.FTZ R2, R244, R2, !PT ;  /* 0x00000002f4027209 */ /* 0x000fe40007810000 */
[----:B------:R-:W-:Y:S01]  /*9620*/  FMNMX.FTZ R0, R250, R0, !PT ;  /* 0x00000000fa007209 */ /* 0x000fe20007810000 */
[----:B------:R-:W-:Y:S01]  /*9630*/  FADD.FTZ R12, R135, -R4 ;  /* 0x80000004870c7221 */ /* 0x000fe20000010000 */
[----:B------:R-:W-:Y:S02]  /*9640*/  FMNMX.FTZ R4, R222, R2, !PT ;  /* 0x00000002de047209 */ /* 0x000fe40007810000 */
[----:B------:R-:W-:Y:S02]  /*9650*/  FMNMX.FTZ R2, R246, R0, !PT ;  /* 0x00000000f6027209 */ /* 0x000fe40007810000 */
[----:B------:R-:W1:Y:S01]  /*9660*/  MUFU.EX2 R0, R5 ;  /* 0x0000000500007308 */ /* 0x000e620000000800 */
[----:B------:R-:W-:-:S02]  /*9670*/  FSEL R13, R13, RZ, P1 ;  /* 0x000000ff0d0d7208 */ /* 0x000fc40000800000 */
[----:B------:R-:W-:Y:S02]  /*9680*/  FMNMX.FTZ R4, R219, R4, !PT ;  /* 0x00000004db047209 */ /* 0x000fe40007810000 */
[----:B------:R-:W-:Y:S01]  /*9690*/  FMNMX.FTZ R2, R221, R2, !PT ;  /* 0x00000002dd027209 */ /* 0x000fe20007810000 */
[----:B------:R-:W-:Y:S01]  /*96a0*/  FFMA.FTZ R6, R6, c[0x0][0x23c], -R13 ;  /* 0x00008f0006067a23 */ /* 0x000fe2000001080d */
[----:B------:R-:W-:Y:S02]  /*96b0*/  FMNMX.FTZ R4, R214, R4, !PT ;  /* 0x00000004d6047209 */ /* 0x000fe40007810000 */
[----:B------:R-:W-:Y:S01]  /*96c0*/  FMNMX.FTZ R2, R216, R2, !PT ;  /* 0x00000002d8027209 */ /* 0x000fe20007810000 */
[----:B------:R-:W2:Y:S01]  /*96d0*/  MUFU.EX2 R136, R6 ;  /* 0x0000000600887308 */ /* 0x000ea20000000800 */
[----:B------:R-:W-:Y:S01]  /*96e0*/  FMNMX.FTZ R4, R211, R4, !PT ;  /* 0x00000004d3047209 */ /* 0x000fe20007810000 */
[-C--:B-1----:R-:W-:Y:S02]  /*96f0*/  FMUL.FTZ R60, R172, R0.reuse ;  /* 0x00000000ac3c7220 */ /* 0x082fe40000410000 */
[----:B------:R-:W-:-:S02]  /*9700*/  FMUL.FTZ R172, R96, R0 ;  /* 0x0000000060ac7220 */ /* 0x000fc40000410000 */
[----:B------:R-:W3:Y:S01]  /*9710*/  LDL.LU R96, [R1+0x80] ;  /* 0x0000800001607983 */ /* 0x000ee20000300800 */
[----:B------:R-:W-:Y:S02]  /*9720*/  FFMA.FTZ R5, R7, c[0x0][0x23c], -R13 ;  /* 0x00008f0007057a23 */ /* 0x000fe4000001080d */
[-C--:B------:R-:W-:Y:S02]  /*9730*/  FMUL.FTZ R53, R189, R0.reuse ;  /* 0x00000000bd357220 */ /* 0x080fe40000410000 */
[----:B------:R1:W-:Y:S01]  /*9740*/  MUFU.EX2 R34, R5 ;  /* 0x0000000500227308 */ /* 0x0003e20000000800 */
[-C--:B------:R-:W-:Y:S02]  /*9750*/  FMUL.FTZ R64, R156, R0.reuse ;  /* 0x000000009c407220 */ /* 0x080fe40000410000 */
[-C--:B------:R-:W-:Y:S02]  /*9760*/  FMUL.FTZ R65, R157, R0.reuse ;  /* 0x000000009d417220 */ /* 0x080fe40000410000 */
[----:B------:R-:W-:Y:S01]  /*9770*/  FMUL.FTZ R189, R85, R0 ;  /* 0x0000000055bd7220 */ /* 0x000fe20000410000 */
[----:B------:R-:W-:Y:S01]  /*9780*/  MOV R85, R140 ;  /* 0x0000008c00557202 */ /* 0x000fe20000000f00 */
[----:B--2---:R-:W-:-:S02]  /*9790*/  FFMA.FTZ R135, R28, R0, R136 ;  /* 0x000000001c877223 */ /* 0x004fc40000010088 */
[-C--:B------:R-:W-:Y:S02]  /*97a0*/  FMUL.FTZ R61, R173, R0.reuse ;  /* 0x00000000ad3d7220 */ /* 0x080fe40000410000 */
[-C--:B------:R-:W-:Y:S02]  /*97b0*/  FMUL.FTZ R56, R180, R0.reuse ;  /* 0x00000000b4387220 */ /* 0x080fe40000410000 */
[-C--:B------:R-:W-:Y:S02]  /*97c0*/  FMUL.FTZ R57, R181, R0.reuse ;  /* 0x00000000b5397220 */ /* 0x080fe40000410000 */
[----:B------:R-:W-:Y:S01]  /*97d0*/  FMUL.FTZ R52, R188, R0 ;  /* 0x00000000bc347220 */ /* 0x000fe20000410000 */
[----:B-1----:R-:W-:Y:S01]  /*97e0*/  FMNMX.FTZ R5, R212, R2, !PT ;  /* 0x00000002d4057209 */ /* 0x002fe20007810000 */
[----:B------:R-:W-:Y:S01]  /*97f0*/  FMUL.FTZ R156, R116, R0 ;  /* 0x00000000749c7220 */ /* 0x000fe20000410000 */
[----:B------:R-:W-:Y:S01]  /*9800*/  FMNMX.FTZ R2, R139, R4, !PT ;  /* 0x000000048b027209 */ /* 0x000fe20007810000 */
[----:B------:R-:W-:Y:S01]  /*9810*/  FMUL.FTZ R4, R12, c[0x0][0x23c] ;  /* 0x00008f000c047a20 */ /* 0x000fe20000410000 */
[----:B------:R-:W-:Y:S01]  /*9820*/  FMNMX.FTZ R5, R210, R5, !PT ;  /* 0x00000005d2057209 */ /* 0x000fe20007810000 */
[----:B------:R-:W-:-:S02]  /*9830*/  FMUL.FTZ R157, R117, R0 ;  /* 0x00000000759d7220 */ /* 0x000fc40000410000 */
[-C--:B------:R-:W-:Y:S01]  /*9840*/  FMUL.FTZ R148, R148, R0.reuse ;  /* 0x0000000094947220 */ /* 0x080fe20000410000 */
[----:B------:R-:W1:Y:S01]  /*9850*/  SHFL.BFLY PT, R7, R2, 0x2, 0x1f ;  /* 0x0c401f0002077f89 */ /* 0x000e6200000e0000 */
[-C--:B------:R-:W-:Y:S02]  /*9860*/  FMUL.FTZ R149, R149, R0.reuse ;  /* 0x0000000095957220 */ /* 0x080fe40000410000 */
[-C--:B------:R-:W-:Y:S02]  /*9870*/  FMUL.FTZ R164, R164, R0.reuse ;  /* 0x00000000a4a47220 */ /* 0x080fe40000410000 */
[-C--:B------:R-:W-:Y:S02]  /*9880*/  FMUL.FTZ R165, R165, R0.reuse ;  /* 0x00000000a5a57220 */ /* 0x080fe40000410000 */
[-C--:B------:R-:W-:Y:S02]  /*9890*/  FMUL.FTZ R196, R196, R0.reuse ;  /* 0x00000000c4c47220 */ /* 0x080fe40000410000 */
[----:B------:R-:W-:-:S02]  /*98a0*/  FMUL.FTZ R197, R197, R0 ;  /* 0x00000000c5c57220 */ /* 0x000fc40000410000 */
[-C--:B------:R-:W-:Y:S02]  /*98b0*/  FMUL.FTZ R204, R204, R0.reuse ;  /* 0x00000000cccc7220 */ /* 0x080fe40000410000 */
[-C--:B------:R-:W-:Y:S02]  /*98c0*/  FMUL.FTZ R205, R205, R0.reuse ;  /* 0x00000000cdcd7220 */ /* 0x080fe40000410000 */
[----:B------:R-:W-:Y:S01]  /*98d0*/  FMUL.FTZ R28, R68, R0 ;  /* 0x00000000441c7220 */ /* 0x000fe20000410000 */
[----:B------:R-:W-:Y:S01]  /*98e0*/  MOV R68, R142 ;  /* 0x0000008e00447202 */ /* 0x000fe20000000f00 */
[-C--:B------:R-:W-:Y:S02]  /*98f0*/  FMUL.FTZ R29, R69, R0.reuse ;  /* 0x00000000451d7220 */ /* 0x080fe40000410000 */
[-C--:B------:R-:W-:Y:S02]  /*9900*/  FMUL.FTZ R80, R80, R0.reuse ;  /* 0x0000000050507220 */ /* 0x080fe40000410000 */
[----:B------:R-:W-:-:S02]  /*9910*/  FMUL.FTZ R81, R81, R0 ;  /* 0x0000000051517220 */ /* 0x000fc40000410000 */
[----:B------:R-:W-:Y:S01]  /*9920*/  FMUL.FTZ R188, R84, R0 ;  /* 0x0000000054bc7220 */ /* 0x000fe20000410000 */
[----:B------:R-:W-:Y:S01]  /*9930*/  MOV R84, R30 ;  /* 0x0000001e00547202 */ /* 0x000fe20000000f00 */
[-C--:B------:R-:W-:Y:S02]  /*9940*/  FMUL.FTZ R173, R97, R0.reuse ;  /* 0x0000000061ad7220 */ /* 0x080fe40000410000 */
[-C--:B------:R-:W-:Y:S02]  /*9950*/  FMUL.FTZ R180, R100, R0.reuse ;  /* 0x0000000064b47220 */ /* 0x080fe40000410000 */
[-C--:B------:R-:W-:Y:S02]  /*9960*/  FMUL.FTZ R181, R101, R0.reuse ;  /* 0x0000000065b57220 */ /* 0x080fe40000410000 */
[-C--:B------:R-:W-:Y:S02]  /*9970*/  FMUL.FTZ R140, R112, R0.reuse ;  /* 0x00000000708c7220 */ /* 0x080fe40000410000 */
[----:B------:R-:W-:-:S02]  /*9980*/  FMUL.FTZ R141, R113, R0 ;  /* 0x00000000718d7220 */ /* 0x000fc40000410000 */
[-C--:B------:R-:W-:Y:S02]  /*9990*/  FMUL.FTZ R116, R128, R0.reuse ;  /* 0x0000000080747220 */ /* 0x080fe40000410000 */
[----:B------:R-:W-:Y:S02]  /*99a0*/  FMUL.FTZ R117, R129, R0 ;  /* 0x0000000081757220 */ /* 0x000fe40000410000 */
[----:B------:R2:W4:Y:S01]  /*99b0*/  MUFU.EX2 R0, R4 ;  /* 0x0000000400007308 */ /* 0x0005220000000800 */
[----:B------:R-:W-:Y:S02]  /*99c0*/  FFMA.FTZ R6, R8, c[0x0][0x23c], -R13 ;  /* 0x00008f0008067a23 */ /* 0x000fe4000001080d */
[----:B------:R-:W-:-:S05]  /*99d0*/  IMAD.MOV.U32 R69, RZ, RZ, R143 ;  /* 0x000000ffff457224 */ /* 0x000fca00078e008f */
[----:B------:R5:W-:Y:S01]  /*99e0*/  MUFU.EX2 R35, R6 ;  /* 0x0000000600237308 */ /* 0x000be20000000800 */
[----:B--2---:R-:W-:-:S05]  /*99f0*/  FMUL.FTZ R4, R37, c[0x0][0x23c] ;  /* 0x00008f0025047a20 */ /* 0x004fca0000410000 */
[----:B------:R-:W-:Y:S01]  /*9a00*/  FSEL R12, R4, RZ, P0 ;  /* 0x000000ff040c7208 */ /* 0x000fe20000000000 */
[----:B-----5:R-:W-:-:S04]  /*9a10*/  FFMA.FTZ R6, R11, c[0x0][0x23c], -R13 ;  /* 0x00008f000b067a23 */ /* 0x020fc8000001080d */
[----:B------:R2:W-:Y:S02]  /*9a20*/  MUFU.EX2 R32, R6 ;  /* 0x0000000600207308 */ /* 0x0005e40000000800 */
[----:B--2---:R-:W-:-:S06]  /*9a30*/  FFMA.FTZ R6, R9, c[0x0][0x23c], -R12 ;  /* 0x00008f0009067a23 */ /* 0x004fcc000001080c */
[----:B------:R-:W3:Y:S01]  /*9a40*/  MUFU.EX2 R9, R6 ;  /* 0x0000000600097308 */ /* 0x000ee20000000800 */
[-C--:B----4-:R-:W-:Y:S02]  /*9a50*/  FMUL.FTZ R142, R114, R0.reuse ;  /* 0x00000000728e7220 */ /* 0x090fe40000410000 */
[----:B---3--:R-:W-:Y:S02]  /*9a60*/  FFMA.FTZ R114, R96, R0, R9 ;  /* 0x0000000060727223 */ /* 0x008fe40000010009 */
[----:B------:R-:W2:Y:S04]  /*9a70*/  LDL.LU R96, [R1+0x84] ;  /* 0x0000840001607983 */ /* 0x000ea80000300800 */
[----:B------:R-:W3:Y:S01]  /*9a80*/  SHFL.BFLY PT, R8, R5, 0x2, 0x1f ;  /* 0x0c401f0005087f89 */ /* 0x000ee200000e0000 */
[----:B-1----:R-:W-:-:S05]  /*9a90*/  FMNMX.FTZ R4, R2, R7, !PT ;  /* 0x0000000702047209 */ /* 0x002fca0007810000 */
[----:B------:R-:W1:Y:S01]  /*9aa0*/  SHFL.BFLY PT, R6, R4, 0x1, 0x1f ;  /* 0x0c201f0004067f89 */ /* 0x000e6200000e0000 */
[----:B---3--:R-:W-:-:S05]  /*9ab0*/  FMNMX.FTZ R2, R5, R8, !PT ;  /* 0x0000000805027209 */ /* 0x008fca0007810000 */
[----:B------:R-:W3:Y:S01]  /*9ac0*/  SHFL.BFLY PT, R5, R2, 0x1, 0x1f ;  /* 0x0c201f0002057f89 */ /* 0x000ee200000e0000 */
        /* <DEDUP_REMOVED lines=10> */
[----:B------:R-:W-:Y:S01]  /*9b70*/  FMUL.FTZ R119, R131, R0 ;  /* 0x0000000083777220 */ /* 0x000fe20000410000 */
[----:B-1----:R-:W-:Y:S01]  /*9b80*/  FMNMX.FTZ R131, R4, R6, !PT ;  /* 0x0000000604837209 */ /* 0x002fe20007810000 */
        /* <DEDUP_REMOVED lines=19> */
[----:B------:R-:W-:Y:S02]  /*9cc0*/  FMUL.FTZ R118, R130, R0 ;  /* 0x0000000082767220 */ /* 0x000fe40000410000 */
[--C-:B------:R-:W-:Y:S01]  /*9cd0*/  FFMA.FTZ R0, R16, c[0x0][0x23c], -R12.reuse ;  /* 0x00008f0010007a23 */ /* 0x100fe2000001080c */
[----:B---3--:R-:W-:Y:S01]  /*9ce0*/  FMNMX.FTZ R70, R2, R5, !PT ;  /* 0x0000000502467209 */ /* 0x008fe20007810000 */
[C---:B------:R-:W-:Y:S01]  /*9cf0*/  FMUL.FTZ R2, R131.reuse, c[0x0][0x23c] ;  /* 0x00008f0083027a20 */ /* 0x040fe20000410000 */
[----:B------:R-:W-:Y:S01]  /*9d00*/  FSETP.NEU.FTZ.AND P0, PT, R131, -INF , PT ;  /* 0xff8000008300780b */ /* 0x000fe20003f1d000 */
[----:B------:R1:W-:Y:S03]  /*9d10*/  MUFU.EX2 R130, R0 ;  /* 0x0000000000827308 */ /* 0x0003e60000000800 */
[----:B------:R-:W-:Y:S01]  /*9d20*/  FSEL R2, R2, RZ, P0 ;  /* 0x000000ff02027208 */ /* 0x000fe20000000000 */
[----:B-1----:R-:W-:-:S04]  /*9d30*/  FFMA.FTZ R0, R17, c[0x0][0x23c], -R12 ;  /* 0x00008f0011007a23 */ /* 0x002fc8000001080c */
[----:B------:R1:W-:Y:S01]  /*9d40*/  MUFU.EX2 R11, R0 ;  /* 0x00000000000b7308 */ /* 0x0003e20000000800 */
[----:B------:R-:W-:-:S07]  /*9d50*/  FFMA.FTZ R4, R10, c[0x0][0x23c], -R2 ;  /* 0x00008f000a047a23 */ /* 0x000fce0000010802 */
[----:B------:R3:W-:Y:S01]  /*9d60*/  MUFU.EX2 R6, R4 ;  /* 0x0000000400067308 */ /* 0x0007e20000000800 */
[----:B-1----:R-:W-:Y:S02]  /*9d70*/  FSEL R0, R131, RZ, P0 ;  /* 0x000000ff83007208 */ /* 0x002fe40000000000 */
[----:B------:R-:W-:-:S03]  /*9d80*/  FSETP.NEU.FTZ.AND P0, PT, R70, -INF , PT ;  /* 0xff8000004600780b */ /* 0x000fc60003f1d000 */
[----:B------:R-:W-:-:S04]  /*9d90*/  FADD.FTZ R0, R134, -R0 ;  /* 0x8000000086007221 */ /* 0x000fc80000010000 */
[----:B---3--:R-:W-:Y:S01]  /*9da0*/  FMUL.FTZ R4, R0, c[0x0][0x23c] ;  /* 0x00008f0000047a20 */ /* 0x008fe20000410000 */
[----:B------:R-:W-:-:S05]  /*9db0*/  FSEL R0, R70, RZ, P0 ;  /* 0x000000ff46007208 */ /* 0x000fca0000000000 */
[----:B------:R-:W-:Y:S02]  /*9dc0*/  FADD.FTZ R5, R3, -R0 ;  /* 0x8000000003057221 */ /* 0x000fe40000010000 */
[----:B------:R-:W-:Y:S02]  /*9dd0*/  FFMA.FTZ R3, R18, c[0x0][0x23c], -R2 ;  /* 0x00008f0012037a23 */ /* 0x000fe40000010802 */
[----:B------:R-:W-:Y:S02]  /*9de0*/  FMUL.FTZ R0, R70, c[0x0][0x23c] ;  /* 0x00008f0046007a20 */ /* 0x000fe40000410000 */
[----:B------:R1:W-:Y:S03]  /*9df0*/  MUFU.EX2 R134, R3 ;  /* 0x0000000300867308 */ /* 0x0003e60000000800 */
[----:B------:R-:W-:-:S05]  /*9e00*/  FSEL R0, R0, RZ, P0 ;  /* 0x000000ff00007208 */ /* 0x000fca0000000000 */
[----:B------:R-:W3:Y:S01]  /*9e10*/  MUFU.EX2 R4, R4 ;  /* 0x0000000400047308 */ /* 0x000ee20000000800 */
[----:B-1----:R-:W-:Y:S02]  /*9e20*/  FMUL.FTZ R3, R5, c[0x0][0x23c] ;  /* 0x00008f0005037a20 */ /* 0x002fe40000410000 */
[----:B------:R-:W-:-:S05]  /*9e30*/  FFMA.FTZ R5, R14, c[0x0][0x23c], -R0 ;  /* 0x00008f000e057a23 */ /* 0x000fca0000010800 */
[----:B------:R-:W1:Y:S01]  /*9e40*/  MUFU.EX2 R3, R3 ;  /* 0x0000000300037308 */ /* 0x000e620000000800 */
[----:B------:R-:W-:Y:S01]  /*9e50*/  FFMA.FTZ R7, R15, c[0x0][0x23c], -R12 ;  /* 0x00008f000f077a23 */ /* 0x000fe2000001080c */
[----:B------:R-:W-:Y:S01]  /*9e60*/  MOV R128, R85 ;  /* 0x0000005500807202 */ /* 0x000fe20000000f00 */
[----:B------:R-:W-:Y:S01]  /*9e70*/  IMAD.MOV.U32 R101, RZ, RZ, R49 ;  /* 0x000000ffff657224 */ /* 0x000fe200078e0031 */
[----:B------:R-:W-:-:S04]  /*9e80*/  MOV R112, R84 ;  /* 0x0000005400707202 */ /* 0x000fc80000000f00 */
[----:B------:R-:W4:Y:S01]  /*9e90*/  MUFU.EX2 R5, R5 ;  /* 0x0000000500057308 */ /* 0x000f220000000800 */
[----:B------:R-:W-:Y:S01]  /*9ea0*/  MOV R100, R48 ;  /* 0x0000003000647202 */ /* 0x000fe20000000f00 */
[----:B------:R-:W-:Y:S01]  /*9eb0*/  IMAD.MOV.U32 R129, RZ, RZ, R36 ;  /* 0x000000ffff817224 */ /* 0x000fe200078e0024 */
[----:B------:R-:W-:Y:S01]  /*9ec0*/  MOV R85, R45 ;  /* 0x0000002d00557202 */ /* 0x000fe20000000f00 */
[----:B---3--:R-:W-:Y:S01]  /*9ed0*/  FMUL.FTZ R144, R144, R4 ;  /* 0x0000000490907220 */ /* 0x008fe20000410000 */
[----:B------:R-:W-:Y:S01]  /*9ee0*/  MOV R84, R44 ;  /* 0x0000002c00547202 */ /* 0x000fe20000000f00 */
[-C--:B------:R-:W-:Y:S01]  /*9ef0*/  FMUL.FTZ R145, R145, R4.reuse ;  /* 0x0000000491917220 */ /* 0x080fe20000410000 */
[----:B------:R-:W-:Y:S01]  /*9f00*/  MOV R86, R37 ;  /* 0x0000002500567202 */ /* 0x000fe20000000f00 */
[-C--:B------:R-:W-:Y:S01]  /*9f10*/  FMUL.FTZ R152, R152, R4.reuse ;  /* 0x0000000498987220 */ /* 0x080fe20000410000 */
[----:B------:R-:W-:Y:S01]  /*9f20*/  MOV R15, R33 ;  /* 0x00000021000f7202 */ /* 0x000fe20000000f00 */
[-C--:B------:R-:W-:Y:S01]  /*9f30*/  FMUL.FTZ R153, R153, R4.reuse ;  /* 0x0000000499997220 */ /* 0x080fe20000410000 */
[----:B------:R-:W-:Y:S01]  /*9f40*/  MOV R87, R41 ;  /* 0x0000002900577202 */ /* 0x000fe20000000f00 */
[----:B------:R-:W-:Y:S01]  /*9f50*/  FMUL.FTZ R160, R160, R4 ;  /* 0x00000004a0a07220 */ /* 0x000fe20000410000 */
        /* <DEDUP_REMOVED lines=29> */
[----:B------:R-:W-:Y:S01]  /*a130*/  MOV R98, R42 ;  /* 0x0000002a00627202 */ /* 0x000fe20000000f00 */
[----:B------:R-:W-:Y:S02]  /*a140*/  IMAD.MOV.U32 R8, RZ, RZ, R43 ;  /* 0x000000ffff087224 */ /* 0x000fe400078e002b */
[----:B-1----:R-:W-:Y:S01]  /*a150*/  FMUL.FTZ R43, R107, R3 ;  /* 0x000000036b2b7220 */ /* 0x002fe20000410000 */
[----:B------:R-:W-:Y:S01]  /*a160*/  MOV R107, R99 ;  /* 0x00000063006b7202 */ /* 0x000fe20000000f00 */
[----:B------:R-:W-:Y:S01]  /*a170*/  IMAD.MOV.U32 R99, RZ, RZ, R8 ;  /* 0x000000ffff637224 */ /* 0x000fe200078e0008 */
[----:B------:R-:W-:Y:S02]  /*a180*/  MOV R103, R98 ;  /* 0x0000006200677202 */ /* 0x000fe40000000f00 */
[----:B------:R-:W-:Y:S01]  /*a190*/  MOV R98, R39 ;  /* 0x0000002700627202 */ /* 0x000fe20000000f00 */
[-C--:B------:R-:W-:Y:S01]  /*a1a0*/  FMUL.FTZ R39, R111, R3.reuse ;  /* 0x000000036f277220 */ /* 0x080fe20000410000 */
[----:B------:R-:W-:Y:S01]  /*a1b0*/  MOV R8, R38 ;  /* 0x0000002600087202 */ /* 0x000fe20000000f00 */
[----:B------:R-:W-:Y:S01]  /*a1c0*/  FMUL.FTZ R38, R110, R3 ;  /* 0x000000036e267220 */ /* 0x000fe20000410000 */
[----:B------:R-:W-:Y:S01]  /*a1d0*/  MOV R115, R87 ;  /* 0x0000005700737202 */ /* 0x000fe20000000f00 */
[----:B------:R-:W1:Y:S01]  /*a1e0*/  MUFU.EX2 R7, R7 ;  /* 0x0000000700077308 */ /* 0x000e620000000800 */
[----:B------:R-:W-:Y:S01]  /*a1f0*/  MOV R102, R86 ;  /* 0x0000005600667202 */ /* 0x000fe20000000f00 */
[----:B------:R-:W-:Y:S01]  /*a200*/  IMAD.MOV.U32 R111, RZ, RZ, R34 ;  /* 0x000000ffff6f7224 */ /* 0x000fe200078e0022 */
[----:B------:R-:W-:Y:S01]  /*a210*/  MOV R97, R47 ;  /* 0x0000002f00617202 */ /* 0x000fe20000000f00 */
[----:B------:R-:W-:Y:S01]  /*a220*/  FMUL.FTZ R146, R146, R3 ;  /* 0x0000000392927220 */ /* 0x000fe20000410000 */
        /* <DEDUP_REMOVED lines=12> */
[----:B--2---:R-:W-:Y:S02]  /*a2f0*/  FFMA.FTZ R113, R96, R4, R6 ;  /* 0x0000000460717223 */ /* 0x004fe40000010006 */
[----:B------:R-:W-:Y:S02]  /*a300*/  FFMA.FTZ R4, R19, c[0x0][0x23c], -R2 ;  /* 0x00008f0013047a23 */ /* 0x000fe40000010802 */
[----:B------:R-:W2:Y:S01]  /*a310*/  LDSM.16.MT88.4 R16, [R225+0xc000] ;  /* 0x00c00000e110783b */ /* 0x000ea20000004200 */
[----:B------:R-:W-:Y:S01]  /*a320*/  MOV R96, R46 ;  /* 0x0000002e00607202 */ /* 0x000fe20000000f00 */
        /* <DEDUP_REMOVED lines=19> */
[----:B----4-:R-:W-:Y:S02]  /*a460*/  FFMA.FTZ R112, R112, R3, R5 ;  /* 0x0000000370707223 */ /* 0x010fe40000010005 */
[----:B------:R-:W-:Y:S01]  /*a470*/  FFMA.FTZ R3, R20, c[0x0][0x23c], -R2 ;  /* 0x00008f0014037a23 */ /* 0x000fe20000010802 */
[----:B------:R-:W-:-:S03]  /*a480*/  MOV R127, R130 ;  /* 0x00000082007f7202 */ /* 0x000fc60000000f00 */
[----:B------:R3:W-:Y:S01]  /*a490*/  MUFU.EX2 R14, R3 ;  /* 0x00000003000e7308 */ /* 0x0007e20000000800 */
[----:B------:R-:W-:Y:S02]  /*a4a0*/  MOV R130, R115 ;  /* 0x0000007300827202 */ /* 0x000fe40000000f00 */
[----:B-1----:R-:W-:Y:S02]  /*a4b0*/  MOV R104, R7 ;  /* 0x0000000700687202 */ /* 0x002fe40000000f00 */
[----:B------:R-:W-:Y:S01]  /*a4c0*/  MOV R7, R102 ;  /* 0x0000006600077202 */ /* 0x000fe20000000f00 */
[----:B---3--:R-:W-:-:S04]  /*a4d0*/  FFMA.FTZ R3, R27, c[0x0][0x23c], -R0 ;  /* 0x00008f001b037a23 */ /* 0x008fc80000010800 */
[----:B------:R1:W3:Y:S01]  /*a4e0*/  MUFU.EX2 R115, R3 ;  /* 0x0000000300737308 */ /* 0x0002e20000000800 */
[----:B------:R-:W-:Y:S01]  /*a4f0*/  MOV R102, R99 ;  /* 0x0000006300667202 */ /* 0x000fe20000000f00 */
[----:B------:R-:W-:Y:S01]  /*a500*/  IMAD.MOV.U32 R99, RZ, RZ, R8 ;  /* 0x000000ffff637224 */ /* 0x000fe200078e0008 */
[----:B------:R-:W-:Y:S02]  /*a510*/  F2FP.BF16.PACK_AB R8, R111, R136 ;  /* 0x000000886f08723e */ /* 0x000fe400000010ff */
[----:B------:R-:W-:Y:S01]  /*a520*/  MOV R136, R11 ;  /* 0x0000000b00887202 */ /* 0x000fe20000000f00 */
[----:B-1----:R-:W-:-:S04]  /*a530*/  FFMA.FTZ R3, R22, c[0x0][0x23c], -R0 ;  /* 0x00008f0016037a23 */ /* 0x002fc80000010800 */
[----:B------:R1:W4:Y:S01]  /*a540*/  MUFU.EX2 R105, R3 ;  /* 0x0000000300697308 */ /* 0x0003220000000800 */
[----:B------:R-:W-:Y:S02]  /*a550*/  F2FP.BF16.PACK_AB R9, R104, R9 ;  /* 0x000000096809723e */ /* 0x000fe400000010ff */
[----:B------:R-:W-:-:S05]  /*a560*/  F2FP.BF16.PACK_AB R10, R107, R110 ;  /* 0x0000006e6b0a723e */ /* 0x000fca00000010ff */
[----:B------:R5:W2:Y:S01]  /*a570*/  MUFU.EX2 R126, R4 ;  /* 0x00000004007e7308 */ /* 0x000aa20000000800 */
[----:B-1----:R-:W-:-:S07]  /*a580*/  FFMA.FTZ R3, R21, c[0x0][0x23c], -R0 ;  /* 0x00008f0015037a23 */ /* 0x002fce0000010800 */
[----:B------:R-:W1:Y:S01]  /*a590*/  MUFU.EX2 R20, R3 ;  /* 0x0000000300147308 */ /* 0x000e620000000800 */
[----:B------:R-:W-:Y:S02]  /*a5a0*/  F2FP.BF16.PACK_AB R11, R136, R127 ;  /* 0x0000007f880b723e */ /* 0x000fe400000010ff */
[----:B------:R-:W-:-:S05]  /*a5b0*/  MOV R106, R7 ;  /* 0x00000007006a7202 */ /* 0x000fca0000000f00 */
[----:B--2---:R-:W-:Y:S01]  /*a5c0*/  HMMA.16816.F32.BF16 R76, R8, R16, R148 ;  /* 0x00000010084c723c */ /* 0x004fe20000041894 */
[----:B-----5:R-:W-:Y:S02]  /*a5d0*/  F2FP.BF16.PACK_AB R4, R134, R6 ;  /* 0x000000068604723e */ /* 0x020fe400000010ff */
[----:B---3--:R-:W-:-:S04]  /*a5e0*/  F2FP.BF16.PACK_AB R5, R115, R5 ;  /* 0x000000057305723e */ /* 0x008fc800000010ff */
[----:B----4-:R-:W-:Y:S02]  /*a5f0*/  MOV R150, R105 ;  /* 0x0000006900967202 */ /* 0x010fe40000000f00 */
[----:B------:R-:W-:Y:S02]  /*a600*/  F2FP.BF16.PACK_AB R6, R126, R14 ;  /* 0x0000000e7e06723e */ /* 0x000fe400000010ff */
[----:B-1----:R-:W-:Y:S01]  /*a610*/  F2FP.BF16.PACK_AB R7, R20, R150 ;  /* 0x000000961407723e */ /* 0x002fe200000010ff */
[----:B------:R-:W-:Y:S08]  /*a620*/  HMMA.16816.F32.BF16 R64, R8, R18, R64 ;  /* 0x000000120840723c */ /* 0x000ff00000041840 */
[C---:B------:R-:W-:Y:S08]  /*a630*/  HMMA.16816.F32.BF16 R144, R4.reuse, R16, R144 ;  /* 0x000000100490723c */ /* 0x040ff00000041890 */
[----:B------:R-:W-:Y:S01]  /*a640*/  HMMA.16816.F32.BF16 R152, R4, R18, R152 ;  /* 0x000000120498723c */ /* 0x000fe20000041898 */
[----:B------:R-:W1:Y:S01]  /*a650*/  LDSM.16.MT88.4 R16, [R226+0xc000] ;  /* 0x00c00000e210783b */ /* 0x000e620000004200 */
[----:B------:R-:W-:Y:S01]  /*a660*/  MOV R148, R104 ;  /* 0x0000006800947202 */ /* 0x000fe20000000f00 */
[----:B------:R-:W-:Y:S01]  /*a670*/  IMAD.MOV.U32 R125, RZ, RZ, R69 ;  /* 0x000000ffff7d7224 */ /* 0x000fe200078e0045 */
[----:B------:R-:W-:Y:S01]  /*a680*/  MOV R108, R103 ;  /* 0x00000067006c7202 */ /* 0x000fe20000000f00 */
[----:B------:R-:W-:Y:S01]  /*a690*/  STL [R1+0x68], R131 ;  /* 0x0000688301007387 */ /* 0x000fe20000100800 */
[----:B------:R-:W-:-:S02]  /*a6a0*/  MOV R103, R71 ;  /* 0x0000004700677202 */ /* 0x000fc40000000f00 */
[----:B------:R-:W-:Y:S01]  /*a6b0*/  MOV R104, R70 ;  /* 0x0000004600687202 */ /* 0x000fe20000000f00 */
[----:B------:R1:W-:Y:S01]  /*a6c0*/  STL [R1+0x64], R70 ;  /* 0x0000644601007387 */ /* 0x0003e20000100800 */
[----:B------:R-:W-:Y:S02]  /*a6d0*/  MOV R124, R68 ;  /* 0x00000044007c7202 */ /* 0x000fe40000000f00 */
[-C--:B-1----:R-:W-:Y:S08]  /*a6e0*/  HMMA.16816.F32.BF16 R68, R8, R16.reuse, R164 ;  /* 0x000000100844723c */ /* 0x082ff000000418a4 */
[C---:B------:R-:W-:Y:S08]  /*a6f0*/  HMMA.16816.F32.BF16 R160, R4.reuse, R16, R160 ;  /* 0x0000001004a0723c */ /* 0x040ff000000418a0 */
[-C--:B------:R-:W-:Y:S08]  /*a700*/  HMMA.16816.F32.BF16 R168, R4, R18.reuse, R168 ;  /* 0x0000001204a8723c */ /* 0x080ff000000418a8 */
[----:B------:R-:W-:Y:S01]  /*a710*/  HMMA.16816.F32.BF16 R60, R8, R18, R60 ;  /* 0x00000012083c723c */ /* 0x000fe2000004183c */
[----:B------:R-:W1:Y:S01]  /*a720*/  LDSM.16.MT88.4 R16, [R228+0xc000] ;  /* 0x00c00000e410783b */ /* 0x000e620000004200 */
[----:B------:R-:W-:-:S06]  /*a730*/  IMAD.MOV.U32 R109, RZ, RZ, R130 ;  /* 0x000000ffff6d7224 */ /* 0x000fcc00078e0082 */
        /* <DEDUP_REMOVED lines=8> */
[----:B------:R-:W-:Y:S01]  /*a7c0*/  IMAD.MOV.U32 R27, RZ, RZ, R109 ;  /* 0x000000ffff1b7224 */ /* 0x000fe200078e006d */
[----:B------:R-:W-:Y:S02]  /*a7d0*/  MOV R149, R110 ;  /* 0x0000006e00957202 */ /* 0x000fe40000000f00 */
[----:B------:R-:W-:Y:S02]  /*a7e0*/  MOV R22, R120 ;  /* 0x0000007800167202 */ /* 0x000fe40000000f00 */
[----:B------:R-:W-:Y:S02]  /*a7f0*/  MOV R151, R107 ;  /* 0x0000006b00977202 */ /* 0x000fe40000000f00 */
[----:B------:R-:W-:-:S02]  /*a800*/  MOV R21, R106 ;  /* 0x0000006a00157202 */ /* 0x000fc40000000f00 */
[----:B------:R-:W-:Y:S02]  /*a810*/  MOV R120, R104 ;  /* 0x0000006800787202 */ /* 0x000fe40000000f00 */
[----:B------:R-:W-:Y:S01]  /*a820*/  MOV R122, R102 ;  /* 0x00000066007a7202 */ /* 0x000fe20000000f00 */
[----:B-1----:R-:W-:Y:S07]  /*a830*/  HMMA.16816.F32.BF16 R128, R8, R16, R196 ;  /* 0x000000100880723c */ /* 0x002fee00000418c4 */
[----:B------:R-:W-:-:S02]  /*a840*/  MOV R199, R111 ;  /* 0x0000006f00c77202 */ /* 0x000fc40000000f00 */
[----:B------:R-:W-:Y:S02]  /*a850*/  MOV R196, R108 ;  /* 0x0000006c00c47202 */ /* 0x000fe40000000f00 */
[----:B------:R-:W-:Y:S01]  /*a860*/  HMMA.16816.F32.BF16 R108, R4, R16, R192 ;  /* 0x00000010046c723c */ /* 0x000fe200000418c0 */
[----:B------:R-:W-:Y:S01]  /*a870*/  MOV R198, R101 ;  /* 0x0000006500c67202 */ /* 0x000fe20000000f00 */
[----:B------:R-:W-:-:S05]  /*a880*/  IMAD.MOV.U32 R197, RZ, RZ, R100 ;  /* 0x000000ffffc57224 */ /* 0x000fca00078e0064 */
[----:B------:R-:W-:Y:S02]  /*a890*/  MOV R193, R105 ;  /* 0x0000006900c17202 */ /* 0x000fe40000000f00 */
[----:B------:R-:W-:Y:S07]  /*a8a0*/  HMMA.16816.F32.BF16 R104, R4, R18, R200 ;  /* 0x000000120468723c */ /* 0x000fee00000418c8 */
[----:B------:R-:W-:Y:S01]  /*a8b0*/  MOV R201, R125 ;  /* 0x0000007d00c97202 */ /* 0x000fe20000000f00 */
[----:B------:R-:W-:-:S02]  /*a8c0*/  IMAD.MOV.U32 R125, RZ, RZ, R103 ;  /* 0x000000ffff7d7224 */ /* 0x000fc400078e0067 */
[C---:B------:R-:W-:Y:S01]  /*a8d0*/  HMMA.16816.F32.BF16 R100, R8.reuse, R18, R204 ;  /* 0x000000120864723c */ /* 0x040fe200000418cc */
[----:B------:R-:W1:Y:S01]  /*a8e0*/  LDSM.16.MT88.4 R16, [R225+0xe000] ;  /* 0x00e00000e110783b */ /* 0x000e620000004200 */
[----:B------:R-:W-:Y:S02]  /*a8f0*/  MOV R3, R99 ;  /* 0x0000006300037202 */ /* 0x000fe40000000f00 */
        /* <DEDUP_REMOVED lines=19> */
[----:B------:R-:W-:-:S04]  /*aa30*/  FFMA.FTZ R3, R3, c[0x0][0x23c], -R13 ;  /* 0x00008f0003037a23 */ /* 0x000fc8000001080d */
[----:B------:R2:W-:Y:S02]  /*aa40*/  MUFU.EX2 R203, R3 ;  /* 0x0000000300cb7308 */ /* 0x0005e40000000800 */
[-C--:B-1----:R-:W-:Y:S08]  /*aa50*/  HMMA.16816.F32.BF16 R180, R8, R16.reuse, R180 ;  /* 0x0000001008b4723c */ /* 0x082ff000000418b4 */
[C---:B------:R-:W-:Y:S08]  /*aa60*/  HMMA.16816.F32.BF16 R40, R4.reuse, R16, R40 ;  /* 0x000000100428723c */ /* 0x040ff00000041828 */
[-C--:B------:R-:W-:Y:S08]  /*aa70*/  HMMA.16816.F32.BF16 R36, R4, R18.reuse, R36 ;  /* 0x000000120424723c */ /* 0x080ff00000041824 */
[----:B------:R-:W-:Y:S01]  /*aa80*/  HMMA.16816.F32.BF16 R164, R8, R18, R140 ;  /* 0x0000001208a4723c */ /* 0x000fe2000004188c */
[----:B------:R-:W1:Y:S01]  /*aa90*/  LDSM.16.MT88.4 R16, [R227+0xe000] ;  /* 0x00e00000e310783b */ /* 0x000e620000004200 */
[----:B--2---:R-:W-:Y:S01]  /*aaa0*/  FFMA.FTZ R3, R202, c[0x0][0x23c], -R13 ;  /* 0x00008f00ca037a23 */ /* 0x004fe2000001080d */
[----:B------:R-:W-:-:S03]  /*aab0*/  MOV R202, R197 ;  /* 0x000000c500ca7202 */ /* 0x000fc60000000f00 */
[----:B------:R2:W-:Y:S02]  /*aac0*/  MUFU.EX2 R197, R3 ;  /* 0x0000000300c57308 */ /* 0x0005e40000000800 */
[--C-:B--2---:R-:W-:Y:S01]  /*aad0*/  FFMA.FTZ R3, R207, c[0x0][0x23c], -R13.reuse ;  /* 0x00008f00cf037a23 */ /* 0x104fe2000001080d */
[C---:B-1----:R-:W-:Y:S08]  /*aae0*/  HMMA.16816.F32.BF16 R48, R4.reuse, R16, R48 ;  /* 0x000000100430723c */ /* 0x042ff00000041830 */
[----:B------:R-:W-:Y:S01]  /*aaf0*/  HMMA.16816.F32.BF16 R32, R4, R18, R32 ;  /* 0x000000120420723c */ /* 0x000fe20000041820 */
[----:B------:R1:W2:Y:S02]  /*ab00*/  MUFU.EX2 R4, R3 ;  /* 0x0000000300047308 */ /* 0x0002a40000000800 */
[----:B-1----:R-:W-:-:S06]  /*ab10*/  FFMA.FTZ R3, R195, c[0x0][0x23c], -R13 ;  /* 0x00008f00c3037a23 */ /* 0x002fcc000001080d */
[----:B------:R1:W-:Y:S01]  /*ab20*/  MUFU.EX2 R195, R3 ;  /* 0x0000000300c37308 */ /* 0x0003e20000000800 */
[----:B------:R-:W-:Y:S01]  /*ab30*/  HMMA.16816.F32.BF16 R156, R8, R16, R156 ;  /* 0x00000010089c723c */ /* 0x000fe2000004189c */
[----:B-1----:R-:W-:-:S06]  /*ab40*/  FFMA.FTZ R3, R200, c[0x0][0x23c], -R12 ;  /* 0x00008f00c8037a23 */ /* 0x002fcc000001080c */
[----:B------:R1:W-:Y:S02]  /*ab50*/  MUFU.EX2 R204, R3 ;  /* 0x0000000300cc7308 */ /* 0x0003e40000000800 */
[----:B-1----:R-:W-:-:S06]  /*ab60*/  FFMA.FTZ R3, R201, c[0x0][0x23c], -R12 ;  /* 0x00008f00c9037a23 */ /* 0x002fcc000001080c */
[----:B------:R1:W3:Y:S01]  /*ab70*/  MUFU.EX2 R7, R3 ;  /* 0x0000000300077308 */ /* 0x0002e20000000800 */
[----:B------:R-:W-:Y:S01]  /*ab80*/  MOV R206, R198 ;  /* 0x000000c600ce7202 */ /* 0x000fe20000000f00 */
[----:B-1----:R-:W-:-:S06]  /*ab90*/  FFMA.FTZ R3, R194, c[0x0][0x23c], -R12 ;  /* 0x00008f00c2037a23 */ /* 0x002fcc000001080c */
[----:B------:R1:W-:Y:S02]  /*aba0*/  MUFU.EX2 R16, R3 ;  /* 0x0000000300107308 */ /* 0x0003e40000000800 */
[----:B-1----:R-:W-:-:S06]  /*abb0*/  FFMA.FTZ R3, R252, c[0x0][0x23c], -R12 ;  /* 0x00008f00fc037a23 */ /* 0x002fcc000001080c */
[----:B------:R1:W4:Y:S01]  /*abc0*/  MUFU.EX2 R194, R3 ;  /* 0x0000000300c27308 */ /* 0x0003220000000800 */
[----:B------:R-:W-:Y:S01]  /*abd0*/  MOV R201, R123 ;  /* 0x0000007b00c97202 */ /* 0x000fe20000000f00 */
[----:B-1----:R-:W-:-:S06]  /*abe0*/  FFMA.FTZ R3, R202, c[0x0][0x23c], -R2 ;  /* 0x00008f00ca037a23 */ /* 0x002fcc0000010802 */
[----:B------:R1:W-:Y:S01]  /*abf0*/  MUFU.EX2 R198, R3 ;  /* 0x0000000300c67308 */ /* 0x0003e20000000800 */
[----:B------:R-:W-:Y:S01]  /*ac00*/  IMAD.MOV.U32 R207, RZ, RZ, R20 ;  /* 0x000000ffffcf7224 */ /* 0x000fe200078e0014 */
[----:B------:R-:W-:Y:S01]  /*ac10*/  MOV R92, R201 ;  /* 0x000000c9005c7202 */ /* 0x000fe20000000f00 */
[----:B-1----:R-:W-:-:S05]  /*ac20*/  FFMA.FTZ R3, R192, c[0x0][0x23c], -R2 ;  /* 0x00008f00c0037a23 */ /* 0x002fca0000010802 */
[----:B------:R1:W5:Y:S01]  /*ac30*/  MUFU.EX2 R6, R3 ;  /* 0x0000000300067308 */ /* 0x0003620000000800 */
[----:B------:R-:W-:Y:S01]  /*ac40*/  MOV R192, R124 ;  /* 0x0000007c00c07202 */ /* 0x000fe20000000f00 */
[--C-:B------:R-:W-:Y:S01]  /*ac50*/  FFMA.FTZ R124, R245, c[0x0][0x23c], -R13.reuse ;  /* 0x00008f00f57c7a23 */ /* 0x100fe2000001080d */
[----:B------:R-:W-:Y:S01]  /*ac60*/  MOV R202, R125 ;  /* 0x0000007d00ca7202 */ /* 0x000fe20000000f00 */
[--C-:B------:R-:W-:Y:S01]  /*ac70*/  FFMA.FTZ R125, R249, c[0x0][0x23c], -R13.reuse ;  /* 0x00008f00f97d7a23 */ /* 0x100fe2000001080d */
[----:B------:R-:W-:Y:S01]  /*ac80*/  MOV R95, R207 ;  /* 0x000000cf005f7202 */ /* 0x000fe20000000f00 */
[----:B-1----:R-:W-:Y:S01]  /*ac90*/  FFMA.FTZ R3, R193, c[0x0][0x23c], -R2 ;  /* 0x00008f00c1037a23 */ /* 0x002fe20000010802 */
[----:B------:R-:W-:Y:S02]  /*aca0*/  MOV R193, R196 ;  /* 0x000000c400c17202 */ /* 0x000fe40000000f00 */
[----:B------:R-:W-:Y:S01]  /*acb0*/  MOV R196, R199 ;  /* 0x000000c700c47202 */ /* 0x000fe20000000f00 */
[----:B------:R1:W1:Y:S01]  /*acc0*/  MUFU.EX2 R5, R3 ;  /* 0x0000000300057308 */ /* 0x0002620000000800 */
[----:B------:R-:W-:Y:S01]  /*acd0*/  IMAD.MOV.U32 R199, RZ, RZ, R148 ;  /* 0x000000ffffc77224 */ /* 0x000fe200078e0094 */
[----:B------:R-:W-:Y:S01]  /*ace0*/  MOV R148, R120 ;  /* 0x0000007800947202 */ /* 0x000fe20000000f00 */
[--C-:B------:R-:W-:Y:S01]  /*acf0*/  FFMA.FTZ R82, R223, c[0x0][0x23c], -R12.reuse ;  /* 0x00008f00df527a23 */ /* 0x100fe2000001080c */
[----:B------:R-:W-:Y:S01]  /*ad00*/  MOV R20, R122 ;  /* 0x0000007a00147202 */ /* 0x000fe20000000f00 */
[--C-:B------:R-:W-:Y:S01]  /*ad10*/  FFMA.FTZ R81, R218, c[0x0][0x23c], -R12.reuse ;  /* 0x00008f00da517a23 */ /* 0x100fe2000001080c */
[----:B------:R-:W-:Y:S01]  /*ad20*/  MOV R207, R148 ;  /* 0x0000009400cf7202 */ /* 0x000fe20000000f00 */
[----:B------:R-:W-:Y:S01]  /*ad30*/  FFMA.FTZ R245, R215, c[0x0][0x23c], -R12 ;  /* 0x00008f00d7f57a23 */ /* 0x000fe2000001080c */
[----:B------:R-:W-:Y:S01]  /*ad40*/  MOV R148, R15 ;  /* 0x0000000f00947202 */ /* 0x000fe20000000f00 */
[----:B------:R-:W-:-:S02]  /*ad50*/  FFMA.FTZ R123, R220, c[0x0][0x23c], -R13 ;  /* 0x00008f00dc7b7a23 */ /* 0x000fc4000001080d */
[----:B-1----:R-:W-:-:S04]  /*ad60*/  FFMA.FTZ R3, R206, c[0x0][0x23c], -R2 ;  /* 0x00008f00ce037a23 */ /* 0x002fc80000010802 */
[----:B------:R1:W-:Y:S01]  /*ad70*/  MUFU.EX2 R201, R3 ;  /* 0x0000000300c97308 */ /* 0x0003e20000000800 */
[--C-:B------:R-:W-:Y:S02]  /*ad80*/  FFMA.FTZ R122, R217, c[0x0][0x23c], -R13.reuse ;  /* 0x00008f00d97a7a23 */ /* 0x100fe4000001080d */
[--C-:B------:R-:W-:Y:S02]  /*ad90*/  FFMA.FTZ R205, R213, c[0x0][0x23c], -R13.reuse ;  /* 0x00008f00d5cd7a23 */ /* 0x100fe4000001080d */
[--C-:B------:R-:W-:Y:S02]  /*ada0*/  FFMA.FTZ R252, R209, c[0x0][0x23c], -R13.reuse ;  /* 0x00008f00d1fc7a23 */ /* 0x100fe4000001080d */
[--C-:B------:R-:W-:Y:S02]  /*adb0*/  FFMA.FTZ R249, R137, c[0x0][0x23c], -R13.reuse ;  /* 0x00008f0089f97a23 */ /* 0x100fe4000001080d */
[----:B------:R-:W-:Y:S02]  /*adc0*/  FFMA.FTZ R200, R132, c[0x0][0x23c], -R13 ;  /* 0x00008f0084c87a23 */ /* 0x000fe4000001080d */
[----:B------:R-:W-:-:S02]  /*add0*/  FFMA.FTZ R120, R251, c[0x0][0x23c], -R12 ;  /* 0x00008f00fb787a23 */ /* 0x000fc4000001080c */
[----:B------:R-:W-:Y:S02]  /*ade0*/  FFMA.FTZ R83, R247, c[0x0][0x23c], -R12 ;  /* 0x00008f00f7537a23 */ /* 0x000fe4000001080c */
[----:B-1----:R-:W-:Y:S01]  /*adf0*/  FFMA.FTZ R3, R193, c[0x0][0x23c], -R0 ;  /* 0x00008f00c1037a23 */ /* 0x002fe20000010800 */
[----:B------:R-:W-:Y:S01]  /*ae00*/  MOV R193, R199 ;  /* 0x000000c700c17202 */ /* 0x000fe20000000f00 */
[--C-:B------:R-:W-:Y:S02]  /*ae10*/  FFMA.FTZ R223, R208, c[0x0][0x23c], -R12.reuse ;  /* 0x00008f00d0df7a23 */ /* 0x100fe4000001080c */
[--C-:B------:R-:W-:Y:S02]  /*ae20*/  FFMA.FTZ R218, R138, c[0x0][0x23c], -R12.reuse ;  /* 0x00008f008ada7a23 */ /* 0x100fe4000001080c */
[----:B------:R-:W-:Y:S02]  /*ae30*/  FFMA.FTZ R215, R133, c[0x0][0x23c], -R12 ;  /* 0x00008f0085d77a23 */ /* 0x000fe4000001080c */
[----:B------:R-:W-:-:S02]  /*ae40*/  IMAD.MOV.U32 R199, RZ, RZ, R14 ;  /* 0x000000ffffc77224 */ /* 0x000fc400078e000e */
[----:B------:R-:W1:Y:S01]  /*ae50*/  LDSM.16.MT88.4 R12, [R225+0xc800] ;  /* 0x00c80000e10c783b */ /* 0x000e620000004200 */
[----:B------:R-:W-:Y:S02]  /*ae60*/  MOV R206, R196 ;  /* 0x000000c400ce7202 */ /* 0x000fe40000000f00 */
[----:B------:R2:W-:Y:S01]  /*ae70*/  MUFU.EX2 R196, R3 ;  /* 0x0000000300c47308 */ /* 0x0005e20000000800 */
[----:B------:R-:W-:Y:S02]  /*ae80*/  MOV R93, R192 ;  /* 0x000000c0005d7202 */ /* 0x000fe40000000f00 */
[----:B------:R-:W-:Y:S02]  /*ae90*/  MOV R94, R202 ;  /* 0x000000ca005e7202 */ /* 0x000fe40000000f00 */
[----:B------:R-:W-:Y:S01]  /*aea0*/  MOV R202, R21 ;  /* 0x0000001500ca7202 */ /* 0x000fe20000000f00 */
[--C-:B------:R-:W-:Y:S01]  /*aeb0*/  FFMA.FTZ R21, R222, c[0x0][0x23c], -R2.reuse ;  /* 0x00008f00de157a23 */ /* 0x100fe20000010802 */
[----:B------:R-:W-:Y:S01]  /*aec0*/  MOV R192, R22 ;  /* 0x0000001600c07202 */ /* 0x000fe20000000f00 */
[----:B------:R-:W-:-:S02]  /*aed0*/  FFMA.FTZ R80, R27, c[0x0][0x23c], -R2 ;  /* 0x00008f001b507a23 */ /* 0x000fc40000010802 */
[----:B--2---:R-:W-:-:S04]  /*aee0*/  FFMA.FTZ R3, R92, c[0x0][0x23c], -R0 ;  /* 0x00008f005c037a23 */ /* 0x004fc80000010800 */
[----:B------:R2:W-:Y:S01]  /*aef0*/  MUFU.EX2 R222, R3 ;  /* 0x0000000300de7308 */ /* 0x0005e20000000800 */
[--C-:B------:R-:W-:Y:S01]  /*af00*/  FFMA.FTZ R27, R248, c[0x0][0x23c], -R2.reuse ;  /* 0x00008f00f81b7a23 */ /* 0x100fe20000010802 */
[----:B------:R-:W-:Y:S01]  /*af10*/  MOV R248, R4 ;  /* 0x0000000400f87202 */ /* 0x000fe20000000f00 */
[--C-:B------:R-:W-:Y:S02]  /*af20*/  FFMA.FTZ R220, R214, c[0x0][0x23c], -R2.reuse ;  /* 0x00008f00d6dc7a23 */ /* 0x100fe40000010802 */
[--C-:B------:R-:W-:Y:S02]  /*af30*/  FFMA.FTZ R22, R244, c[0x0][0x23c], -R2.reuse ;  /* 0x00008f00f4167a23 */ /* 0x100fe40000010802 */
[--C-:B------:R-:W-:Y:S02]  /*af40*/  FFMA.FTZ R219, R219, c[0x0][0x23c], -R2.reuse ;  /* 0x00008f00dbdb7a23 */ /* 0x100fe40000010802 */
[--C-:B------:R-:W-:Y:S02]  /*af50*/  FFMA.FTZ R217, R211, c[0x0][0x23c], -R2.reuse ;  /* 0x00008f00d3d97a23 */ /* 0x100fe40000010802 */
[----:B------:R-:W-:-:S02]  /*af60*/  FFMA.FTZ R214, R139, c[0x0][0x23c], -R2 ;  /* 0x00008f008bd67a23 */ /* 0x000fc40000010802 */
[--C-:B--2---:R-:W-:Y:S01]  /*af70*/  FFMA.FTZ R3, R93, c[0x0][0x23c], -R0.reuse ;  /* 0x00008f005d037a23 */ /* 0x104fe20000010800 */
[----:B------:R-:W-:Y:S01]  /*af80*/  MOV R17, R126 ;  /* 0x0000007e00117202 */ /* 0x000fe20000000f00 */
[--C-:B------:R-:W-:Y:S02]  /*af90*/  FFMA.FTZ R2, R94, c[0x0][0x23c], -R0.reuse ;  /* 0x00008f005e027a23 */ /* 0x100fe40000010800 */
[----:B------:R-:W2:Y:S01]  /*afa0*/  MUFU.EX2 R4, R3 ;  /* 0x0000000300047308 */ /* 0x000ea20000000800 */
[----:B------:R-:W-:Y:S01]  /*afb0*/  FFMA.FTZ R126, R250, c[0x0][0x23c], -R0 ;  /* 0x00008f00fa7e7a23 */ /* 0x000fe20000010800 */
[----:B---3--:R-:W-:Y:S02]  /*afc0*/  MOV R251, R7 ;  /* 0x0000000700fb7202 */ /* 0x008fe40000000f00 */
[----:B------:R-:W-:Y:S01]  /*afd0*/  MOV R250, R202 ;  /* 0x000000ca00fa7202 */ /* 0x000fe20000000f00 */
[----:B------:R-:W-:Y:S03]  /*afe0*/  HMMA.16816.F32.BF16 R140, R8, R18, R116 ;  /* 0x00000012088c723c */ /* 0x000fe60000041874 */
[----:B------:R3:W1:Y:S04]  /*aff0*/  MUFU.EX2 R202, R2 ;  /* 0x0000000200ca7308 */ /* 0x0006680000000800 */
[----:B------:R-:W-:-:S02]  /*b000*/  F2FP.BF16.PACK_AB R8, R197, R203 ;  /* 0x000000cbc508723e */ /* 0x000fc400000010ff */
[----:B------:R-:W-:Y:S02]  /*b010*/  F2FP.BF16.PACK_AB R9, R251, R204 ;  /* 0x000000ccfb09723e */ /* 0x000fe400000010ff */
[----:B------:R-:W-:Y:S02]  /*b020*/  F2FP.BF16.PACK_AB R10, R195, R248 ;  /* 0x000000f8c30a723e */ /* 0x000fe400000010ff */
[----:B----4-:R-:W-:Y:S02]  /*b030*/  F2FP.BF16.PACK_AB R11, R194, R16 ;  /* 0x00000010c20b723e */ /* 0x010fe400000010ff */
[----:B------:R-:W-:Y:S02]  /*b040*/  MOV R93, R95 ;  /* 0x0000005f005d7202 */ /* 0x000fe40000000f00 */
[----:B------:R-:W-:Y:S01]  /*b050*/  MOV R92, R127 ;  /* 0x0000007f005c7202 */ /* 0x000fe20000000f00 */
[----:B------:R-:W-:Y:S01]  /*b060*/  FFMA.FTZ R127, R246, c[0x0][0x23c], -R0 ;  /* 0x00008f00f67f7a23 */ /* 0x000fe20000010800 */
[----:B------:R-:W-:-:S02]  /*b070*/  MOV R244, R207 ;  /* 0x000000cf00f47202 */ /* 0x000fc40000000f00 */
[----:B------:R-:W-:Y:S02]  /*b080*/  MOV R95, R199 ;  /* 0x000000c7005f7202 */ /* 0x000fe40000000f00 */
[----:B------:R-:W-:Y:S02]  /*b090*/  MOV R246, R148 ;  /* 0x0000009400f67202 */ /* 0x000fe40000000f00 */
[----:B---3--:R-:W-:Y:S02]  /*b0a0*/  MOV R2, R149 ;  /* 0x0000009500027202 */ /* 0x008fe40000000f00 */
[----:B------:R-:W-:Y:S02]  /*b0b0*/  MOV R199, R150 ;  /* 0x0000009600c77202 */ /* 0x000fe40000000f00 */
[----:B------:R-:W-:Y:S01]  /*b0c0*/  MOV R207, R151 ;  /* 0x0000009700cf7202 */ /* 0x000fe20000000f00 */
[----:B-----5:R-:W-:Y:S01]  /*b0d0*/  IMAD.MOV.U32 R247, RZ, RZ, R6 ;  /* 0x000000fffff77224 */ /* 0x020fe200078e0006 */
[----:B-1----:R-:W-:Y:S01]  /*b0e0*/  HMMA.16816.F32.BF16 R148, R8, R12, R76 ;  /* 0x0000000c0894723c */ /* 0x002fe2000004184c */
[----:B------:R-:W-:-:S06]  /*b0f0*/  FFMA.FTZ R20, R20, c[0x0][0x23c], -R0 ;  /* 0x00008f0014147a23 */ /* 0x000fcc0000010800 */
[----:B------:R-:W-:Y:S01]  /*b100*/  IMAD.MOV.U32 R77, RZ, RZ, R5 ;  /* 0x000000ffff4d7224 */ /* 0x000fe200078e0005 */
[----:B--2---:R-:W-:Y:S01]  /*b110*/  MOV R79, R4 ;  /* 0x00000004004f7202 */ /* 0x004fe20000000f00 */
[--C-:B------:R-:W-:Y:S01]  /*b120*/  FFMA.FTZ R121, R121, c[0x0][0x23c], -R0.reuse ;  /* 0x00008f0079797a23 */ /* 0x100fe20000010800 */
[----:B------:R-:W-:Y:S01]  /*b130*/  F2FP.BF16.PACK_AB R4, R247, R198 ;  /* 0x000000c6f704723e */ /* 0x000fe200000010ff */
[--C-:B------:R-:W-:Y:S01]  /*b140*/  FFMA.FTZ R221, R221, c[0x0][0x23c], -R0.reuse ;  /* 0x00008f00dddd7a23 */ /* 0x100fe20000010800 */
[----:B------:R-:W-:Y:S01]  /*b150*/  F2FP.BF16.PACK_AB R5, R222, R196 ;  /* 0x000000c4de05723e */ /* 0x000fe200000010ff */
[--C-:B------:R-:W-:Y:S01]  /*b160*/  FFMA.FTZ R216, R216, c[0x0][0x23c], -R0.reuse ;  /* 0x00008f00d8d87a23 */ /* 0x100fe20000010800 */
[----:B------:R-:W-:Y:S01]  /*b170*/  F2FP.BF16.PACK_AB R6, R201, R77 ;  /* 0x0000004dc906723e */ /* 0x000fe200000010ff */
[--C-:B------:R-:W-:Y:S01]  /*b180*/  FFMA.FTZ R212, R212, c[0x0][0x23c], -R0.reuse ;  /* 0x00008f00d4d47a23 */ /* 0x100fe20000010800 */
[----:B------:R-:W-:Y:S01]  /*b190*/  F2FP.BF16.PACK_AB R7, R202, R79 ;  /* 0x0000004fca07723e */ /* 0x000fe200000010ff */
[----:B------:R-:W-:-:S02]  /*b1a0*/  FFMA.FTZ R213, R210, c[0x0][0x23c], -R0 ;  /* 0x00008f00d2d57a23 */ /* 0x000fc40000010800 */
[----:B------:R-:W-:Y:S01]  /*b1b0*/  FADD.FTZ R0, R206, R135 ;  /* 0x00000087ce007221 */ /* 0x000fe20000010000 */
[----:B------:R-:W-:Y:S02]  /*b1c0*/  MOV R206, R136 ;  /* 0x0000008800ce7202 */ /* 0x000fe40000000f00 */
[----:B------:R-:W-:Y:S01]  /*b1d0*/  HMMA.16816.F32.BF16 R136, R8, R14, R64 ;  /* 0x0000000e0888723c */ /* 0x000fe20000041840 */
[----:B------:R-:W-:-:S06]  /*b1e0*/  MOV R78, R16 ;  /* 0x00000010004e7202 */ /* 0x000fcc0000000f00 */
[----:B------:R-:W-:Y:S01]  /*b1f0*/  MOV R65, R17 ;  /* 0x0000001100417202 */ /* 0x000fe20000000f00 */
[C---:B------:R-:W-:Y:S01]  /*b200*/  HMMA.16816.F32.BF16 R144, R4.reuse, R12, R144 ;  /* 0x0000000c0490723c */ /* 0x040fe20000041890 */
[----:B------:R-:W1:Y:S07]  /*b210*/  LDSM.16.MT88.4 R16, [R226+0xc800] ;  /* 0x00c80000e210783b */ /* 0x000e6e0000004200 */
[----:B------:R-:W-:Y:S01]  /*b220*/  HMMA.16816.F32.BF16 R152, R4, R14, R152 ;  /* 0x0000000e0498723c */ /* 0x000fe20000041898 */
[----:B------:R-:W2:Y:S01]  /*b230*/  LDSM.16.MT88.4 R12, [R228+0xc800] ;  /* 0x00c80000e40c783b */ /* 0x000ea20000004200 */
[----:B------:R-:W-:-:S02]  /*b240*/  IMAD.MOV.U32 R94, RZ, RZ, R192 ;  /* 0x000000ffff5e7224 */ /* 0x000fc400078e00c0 */
[----:B------:R-:W-:Y:S01]  /*b250*/  FADD.FTZ R192, R134, R113 ;  /* 0x0000007186c07221 */ /* 0x000fe20000010000 */
[----:B------:R-:W-:Y:S01]  /*b260*/  MOV R64, R92 ;  /* 0x0000005c00407202 */ /* 0x000fe20000000f00 */
[----:B------:R-:W-:Y:S01]  /*b270*/  FADD.FTZ R193, R193, R114 ;  /* 0x00000072c1c17221 */ /* 0x000fe20000010000 */
[----:B------:R-:W-:Y:S01]  /*b280*/  MOV R76, R93 ;  /* 0x0000005d004c7202 */ /* 0x000fe20000000f00 */
[----:B------:R-:W-:Y:S01]  /*b290*/  FADD.FTZ R3, R115, R112 ;  /* 0x0000007073037221 */ /* 0x000fe20000010000 */
[-C--:B-1----:R-:W-:Y:S07]  /*b2a0*/  HMMA.16816.F32.BF16 R132, R8, R16.reuse, R68 ;  /* 0x000000100884723c */ /* 0x082fee0000041844 */
[----:B------:R-:W-:Y:S01]  /*b2b0*/  MOV R71, R94 ;  /* 0x0000005e00477202 */ /* 0x000fe20000000f00 */
[----:B------:R-:W-:Y:S01]  /*b2c0*/  IMAD.MOV.U32 R70, RZ, RZ, R95 ;  /* 0x000000ffff467224 */ /* 0x000fe200078e005f */
[C---:B------:R-:W-:Y:S08]  /*b2d0*/  HMMA.16816.F32.BF16 R160, R4.reuse, R16, R160 ;  /* 0x0000001004a0723c */ /* 0x040ff000000418a0 */
        /* <DEDUP_REMOVED lines=11> */
[----:B------:R-:W-:Y:S02]  /*b390*/  MOV R60, R196 ;  /* 0x000000c4003c7202 */ /* 0x000fe40000000f00 */
[----:B------:R-:W-:Y:S01]  /*b3a0*/  MOV R55, R206 ;  /* 0x000000ce00377202 */ /* 0x000fe20000000f00 */
[----:B-1----:R-:W-:Y:S01]  /*b3b0*/  HMMA.16816.F32.BF16 R196, R8, R16, R128 ;  /* 0x0000001008c4723c */ /* 0x002fe20000041880 */
[----:B------:R-:W-:Y:S02]  /*b3c0*/  MOV R63, R205 ;  /* 0x000000cd003f7202 */ /* 0x000fe40000000f00 */
[----:B------:R-:W-:Y:S02]  /*b3d0*/  MOV R62, R204 ;  /* 0x000000cc003e7202 */ /* 0x000fe40000000f00 */
[----:B------:R-:W-:-:S03]  /*b3e0*/  MOV R66, R207 ;  /* 0x000000cf00427202 */ /* 0x000fc60000000f00 */
        /* <DEDUP_REMOVED lines=8> */
[----:B------:R-:W2:Y:S04]  /*b470*/  LDSM.16.MT88.4 R12, [R227+0xe800] ;  /* 0x00e80000e30c783b */ /* 0x000ea80000004200 */
[----:B------:R-:W3:Y:S01]  /*b480*/  LDSM.16.MT88.4 R28, [R226+0xe800] ;  /* 0x00e80000e21c783b */ /* 0x000ee20000004200 */
[----:B------:R-:W-:-:S02]  /*b490*/  MOV R44, R76 ;  /* 0x0000004c002c7202 */ /* 0x000fc40000000f00 */
[----:B------:R-:W-:Y:S02]  /*b4a0*/  MOV R45, R77 ;  /* 0x0000004d002d7202 */ /* 0x000fe40000000f00 */
[----:B------:R-:W-:Y:S02]  /*b4b0*/  MOV R46, R78 ;  /* 0x0000004e002e7202 */ /* 0x000fe40000000f00 */
[----:B------:R-:W-:Y:S02]  /*b4c0*/  MOV R47, R79 ;  /* 0x0000004f002f7202 */ /* 0x000fe40000000f00 */
[----:B-1----:R-:W-:Y:S07]  /*b4d0*/  HMMA.16816.F32.BF16 R76, R4, R16, R40 ;  /* 0x00000010044c723c */ /* 0x002fee0000041828 */
[----:B------:R-:W-:Y:S01]  /*b4e0*/  MOV R40, R70 ;  /* 0x0000004600287202 */ /* 0x000fe20000000f00 */
[----:B------:R-:W-:Y:S01]  /*b4f0*/  IMAD.MOV.U32 R41, RZ, RZ, R71 ;  /* 0x000000ffff297224 */ /* 0x000fe200078e0047 */
[----:B------:R-:W-:-:S02]  /*b500*/  MOV R42, R64 ;  /* 0x00000040002a7202 */ /* 0x000fc40000000f00 */
[----:B------:R-:W-:Y:S01]  /*b510*/  MOV R43, R65 ;  /* 0x00000041002b7202 */ /* 0x000fe20000000f00 */
[C---:B------:R-:W-:Y:S07]  /*b520*/  HMMA.16816.F32.BF16 R72, R4.reuse, R18, R36 ;  /* 0x000000120448723c */ /* 0x040fee0000041824 */
[----:B------:R-:W-:Y:S01]  /*b530*/  MOV R36, R60 ;  /* 0x0000003c00247202 */ /* 0x000fe20000000f00 */
[----:B------:R-:W-:Y:S01]  /*b540*/  IMAD.MOV.U32 R37, RZ, RZ, R61 ;  /* 0x000000ffff257224 */ /* 0x000fe200078e003d */
[----:B--2---:R-:W-:Y:S01]  /*b550*/  HMMA.16816.F32.BF16 R68, R4, R12, R48 ;  /* 0x0000000c0444723c */ /* 0x004fe20000041830 */
[----:B------:R-:W-:-:S06]  /*b560*/  MOV R38, R62 ;  /* 0x0000003e00267202 */ /* 0x000fcc0000000f00 */
[----:B------:R-:W-:Y:S02]  /*b570*/  MOV R50, R66 ;  /* 0x0000004200327202 */ /* 0x000fe40000000f00 */
[----:B------:R-:W-:Y:S02]  /*b580*/  MOV R51, R67 ;  /* 0x0000004300337202 */ /* 0x000fe40000000f00 */
[----:B------:R-:W-:Y:S01]  /*b590*/  HMMA.16816.F32.BF16 R64, R4, R14, R32 ;  /* 0x0000000e0440723c */ /* 0x000fe20000041820 */
[----:B------:R-:W-:-:S06]  /*b5a0*/  MOV R39, R63 ;  /* 0x0000003f00277202 */ /* 0x000fcc0000000f00 */
[----:B------:R-:W-:Y:S02]  /*b5b0*/  MOV R35, R59 ;  /* 0x0000003b00237202 */ /* 0x000fe40000000f00 */
[----:B---3--:R-:W-:Y:S01]  /*b5c0*/  HMMA.16816.F32.BF16 R56, R8, R30, R172 ;  /* 0x0000001e0838723c */ /* 0x008fe200000418ac */
[----:B------:R-:W-:-:S06]  /*b5d0*/  IMAD.MOV.U32 R34, RZ, RZ, R41 ;  /* 0x000000ffff227224 */ /* 0x000fcc00078e0029 */
[----:B------:R-:W-:Y:S01]  /*b5e0*/  MOV R172, R55 ;  /* 0x0000003700ac7202 */ /* 0x000fe20000000f00 */
[----:B------:R-:W-:Y:S01]  /*b5f0*/  HMMA.16816.F32.BF16 R88, R4, R28, R88 ;  /* 0x0000001c0458723c */ /* 0x000fe20000041858 */
[----:B------:R-:W-:Y:S02]  /*b600*/  MOV R173, R43 ;  /* 0x0000002b00ad7202 */ /* 0x000fe40000000f00 */
[----:B------:R-:W-:Y:S02]  /*b610*/  MOV R174, R44 ;  /* 0x0000002c00ae7202 */ /* 0x000fe40000000f00 */
[----:B------:R-:W-:-:S03]  /*b620*/  MOV R175, R45 ;  /* 0x0000002d00af7202 */ /* 0x000fc60000000f00 */
[----:B------:R-:W-:Y:S07]  /*b630*/  HMMA.16816.F32.BF16 R84, R4, R30, R84 ;  /* 0x0000001e0454723c */ /* 0x000fee0000041854 */
[----:B------:R-:W-:Y:S01]  /*b640*/  MOV R4, R40 ;  /* 0x0000002800047202 */ /* 0x000fe20000000f00 */
[C---:B------:R-:W-:Y:S07]  /*b650*/  HMMA.16816.F32.BF16 R52, R8.reuse, R16, R180 ;  /* 0x000000100834723c */ /* 0x040fee00000418b4 */
[----:B------:R-:W-:Y:S01]  /*b660*/  MOV R183, R50 ;  /* 0x0000003200b77202 */ /* 0x000fe20000000f00 */
[----:B------:R-:W-:Y:S01]  /*b670*/  HMMA.16816.F32.BF16 R60, R8, R28, R188 ;  /* 0x0000001c083c723c */ /* 0x000fe200000418bc */
[----:B------:R-:W-:Y:S01]  /*b680*/  MOV R182, R51 ;  /* 0x0000003300b67202 */ /* 0x000fe20000000f00 */
[----:B------:R-:W1:Y:S01]  /*b690*/  LDSM.16.MT88.4 R28, [R225+0xd000] ;  /* 0x00d00000e11c783b */ /* 0x000e620000004200 */
[----:B------:R-:W-:-:S04]  /*b6a0*/  MOV R181, R42 ;  /* 0x0000002a00b57202 */ /* 0x000fc80000000f00 */
[----:B------:R-:W-:Y:S01]  /*b6b0*/  MOV R188, R46 ;  /* 0x0000002e00bc7202 */ /* 0x000fe20000000f00 */
[----:B------:R-:W-:Y:S01]  /*b6c0*/  HMMA.16816.F32.BF16 R48, R8, R12, R156 ;  /* 0x0000000c0830723c */ /* 0x000fe2000004189c */
[----:B------:R-:W-:-:S07]  /*b6d0*/  MOV R189, R47 ;  /* 0x0000002f00bd7202 */ /* 0x000fce0000000f00 */
[C---:B------:R-:W-:Y:S01]  /*b6e0*/  HMMA.16816.F32.BF16 R40, R8.reuse, R14, R140 ;  /* 0x0000000e0828723c */ /* 0x040fe2000004188c */
[----:B------:R-:W2:Y:S07]  /*b6f0*/  LDSM.16.MT88.4 R12, [R228+0xd000] ;  /* 0x00d00000e40c783b */ /* 0x000eae0000004200 */
[----:B------:R-:W-:Y:S01]  /*b700*/  HMMA.16816.F32.BF16 R44, R8, R18, R164 ;  /* 0x00000012082c723c */ /* 0x000fe200000418a4 */
[----:B------:R-:W3:Y:S01]  /*b710*/  LDSM.16.MT88.4 R16, [R226+0xd000] ;  /* 0x00d00000e210783b */ /* 0x000ee20000004200 */
[----:B------:R-:W-:Y:S01]  /*b720*/  IMAD.MOV.U32 R190, RZ, RZ, R246 ;  /* 0x000000ffffbe7224 */ /* 0x000fe200078e00f6 */
[----:B------:R-:W-:Y:S01]  /*b730*/  MOV R191, R250 ;  /* 0x000000fa00bf7202 */ /* 0x000fe20000000f00 */
[----:B------:R-:W-:Y:S01]  /*b740*/  MUFU.EX2 R246, R120 ;  /* 0x0000007800f67308 */ /* 0x000fe20000000800 */
[----:B------:R-:W-:-:S02]  /*b750*/  MOV R6, R248 ;  /* 0x000000f800067202 */ /* 0x000fc40000000f00 */
[----:B------:R-:W-:Y:S02]  /*b760*/  MOV R5, R244 ;  /* 0x000000f400057202 */ /* 0x000fe40000000f00 */
[----:B------:R-:W-:-:S03]  /*b770*/  MOV R7, R222 ;  /* 0x000000de00077202 */ /* 0x000fc60000000f00 */
[----:B------:R-:W-:Y:S01]  /*b780*/  MUFU.EX2 R250, R125 ;  /* 0x0000007d00fa7308 */ /* 0x000fe20000000800 */
[----:B------:R-:W-:Y:S02]  /*b790*/  MOV R32, R247 ;  /* 0x000000f700207202 */ /* 0x000fe40000000f00 */
[----:B------:R-:W-:-:S05]  /*b7a0*/  MOV R33, R251 ;  /* 0x000000fb00217202 */ /* 0x000fca0000000f00 */
[----:B------:R-:W4:Y:S08]  /*b7b0*/  MUFU.EX2 R124, R124 ;  /* 0x0000007c007c7308 */ /* 0x000f300000000800 */
[----:B------:R-:W-:Y:S08]  /*b7c0*/  MUFU.EX2 R123, R123 ;  /* 0x0000007b007b7308 */ /* 0x000ff00000000800 */
[----:B------:R-:W-:Y:S08]  /*b7d0*/  MUFU.EX2 R122, R122 ;  /* 0x0000007a007a7308 */ /* 0x000ff00000000800 */
[----:B------:R-:W5:Y:S08]  /*b7e0*/  MUFU.EX2 R248, R83 ;  /* 0x0000005300f87308 */ /* 0x000f700000000800 */
[----:B------:R-:W-:Y:S08]  /*b7f0*/  MUFU.EX2 R125, R82 ;  /* 0x00000052007d7308 */ /* 0x000ff00000000800 */
[----:B------:R-:W1:Y:S08]  /*b800*/  MUFU.EX2 R120, R81 ;  /* 0x0000005100787308 */ /* 0x000e700000000800 */
[----:B------:R-:W-:Y:S08]  /*b810*/  MUFU.EX2 R222, R80 ;  /* 0x0000005000de7308 */ /* 0x000ff00000000800 */
[----:B------:R-:W1:Y:S08]  /*b820*/  MUFU.EX2 R244, R27 ;  /* 0x0000001b00f47308 */ /* 0x000e700000000800 */
[----:B------:R1:W-:Y:S08]  /*b830*/  MUFU.EX2 R247, R22 ;  /* 0x0000001600f77308 */ /* 0x0003f00000000800 */
[----:B------:R-:W-:Y:S08]  /*b840*/  MUFU.EX2 R251, R21 ;  /* 0x0000001500fb7308 */ /* 0x000ff00000000800 */
[----:B------:R1:W-:Y:S08]  /*b850*/  MUFU.EX2 R140, R20 ;  /* 0x00000014008c7308 */ /* 0x0003f00000000800 */
[----:B------:R1:W1:Y:S08]  /*b860*/  MUFU.EX2 R142, R121 ;  /* 0x00000079008e7308 */ /* 0x0002700000000800 */
[----:B------:R-:W-:Y:S08]  /*b870*/  MUFU.EX2 R141, R126 ;  /* 0x0000007e008d7308 */ /* 0x000ff00000000800 */
[----:B------:R-:W2:Y:S01]  /*b880*/  MUFU.EX2 R143, R127 ;  /* 0x0000007f008f7308 */ /* 0x000ea20000000800 */
[----:B------:R-:W-:-:S02]  /*b890*/  FADD.FTZ R2, R2, R0 ;  /* 0x0000000002027221 */ /* 0x000fc40000010000 */
[----:B------:R-:W-:Y:S02]  /*b8a0*/  FADD.FTZ R3, R182, R3 ;  /* 0x00000003b6037221 */ /* 0x000fe40000010000 */
[----:B------:R-:W-:Y:S01]  /*b8b0*/  FADD.FTZ R4, R4, R192 ;  /* 0x000000c004047221 */ /* 0x000fe20000010000 */
[----:B----4-:R-:W-:Y:S01]  /*b8c0*/  F2FP.BF16.PACK_AB R8, R124, R250 ;  /* 0x000000fa7c08723e */ /* 0x010fe200000010ff */
[----:B-1----:R-:W-:Y:S01]  /*b8d0*/  FADD.FTZ R22, R183, R2 ;  /* 0x00000002b7167221 */ /* 0x002fe20000010000 */
[----:B-----5:R-:W-:Y:S01]  /*b8e0*/  F2FP.BF16.PACK_AB R9, R248, R246 ;  /* 0x000000f6f809723e */ /* 0x020fe200000010ff */
[----:B------:R-:W-:Y:S01]  /*b8f0*/  FADD.FTZ R20, R174, R3 ;  /* 0x00000003ae147221 */ /* 0x000fe20000010000 */
[----:B------:R-:W-:Y:S01]  /*b900*/  F2FP.BF16.PACK_AB R10, R122, R123 ;  /* 0x0000007b7a0a723e */ /* 0x000fe200000010ff */
[----:B------:R-:W-:Y:S01]  /*b910*/  FADD.FTZ R2, R173, R4 ;  /* 0x00000004ad027221 */ /* 0x000fe20000010000 */
[----:B------:R-:W-:Y:S01]  /*b920*/  F2FP.BF16.PACK_AB R11, R120, R125 ;  /* 0x0000007d780b723e */ /* 0x000fe200000010ff */
[----:B------:R-:W-:Y:S01]  /*b930*/  IMAD.MOV.U32 R121, RZ, RZ, R7 ;  /* 0x000000ffff797224 */ /* 0x000fe200078e0007 */
[----:B------:R-:W-:-:S02]  /*b940*/  MOV R174, R5 ;  /* 0x0000000500ae7202 */ /* 0x000fc40000000f00 */
[----:B------:R-:W-:Y:S02]  /*b950*/  MOV R156, R6 ;  /* 0x00000006009c7202 */ /* 0x000fe40000000f00 */
[----:B------:R-:W-:Y:S02]  /*b960*/  F2FP.BF16.PACK_AB R4, R244, R222 ;  /* 0x000000def404723e */ /* 0x000fe400000010ff */
[----:B------:R-:W-:Y:S02]  /*b970*/  F2FP.BF16.PACK_AB R5, R142, R140 ;  /* 0x0000008c8e05723e */ /* 0x000fe400000010ff */
[----:B------:R-:W-:Y:S02]  /*b980*/  F2FP.BF16.PACK_AB R6, R251, R247 ;  /* 0x000000f7fb06723e */ /* 0x000fe400000010ff */
[----:B--2---:R-:W-:Y:S01]  /*b990*/  F2FP.BF16.PACK_AB R7, R143, R141 ;  /* 0x0000008d8f07723e */ /* 0x004fe200000010ff */
[----:B------:R-:W-:Y:S01]  /*b9a0*/  FADD.FTZ R0, R181, R193 ;  /* 0x000000c1b5007221 */ /* 0x000fe20000010000 */
[----:B------:R-:W-:Y:S01]  /*b9b0*/  HMMA.16816.F32.BF16 R80, R8, R30, R136 ;  /* 0x0000001e0850723c */ /* 0x000fe20000041888 */
[----:B------:R-:W-:Y:S01]  /*b9c0*/  IMAD.MOV.U32 R159, RZ, RZ, R175 ;  /* 0x000000ffff9f7224 */ /* 0x000fe200078e00af */
[----:B------:R-:W-:Y:S01]  /*b9d0*/  MOV R27, R39 ;  /* 0x00000027001b7202 */ /* 0x000fe20000000f00 */
[----:B------:R-:W-:Y:S01]  /*b9e0*/  IMAD.MOV.U32 R3, RZ, RZ, R38 ;  /* 0x000000ffff037224 */ /* 0x000fe200078e0026 */
[----:B------:R-:W-:-:S02]  /*b9f0*/  MOV R126, R32 ;  /* 0x00000020007e7202 */ /* 0x000fc40000000f00 */
[----:B------:R-:W-:Y:S02]  /*ba00*/  MOV R127, R33 ;  /* 0x00000021007f7202 */ /* 0x000fe40000000f00 */
[----:B------:R-:W-:Y:S01]  /*ba10*/  HMMA.16816.F32.BF16 R180, R8, R12, R112 ;  /* 0x0000000c08b4723c */ /* 0x000fe20000041870 */
[----:B------:R-:W-:-:S06]  /*ba20*/  MOV R175, R34 ;  /* 0x0000002200af7202 */ /* 0x000fcc0000000f00 */
[----:B------:R-:W-:Y:S01]  /*ba30*/  MOV R114, R36 ;  /* 0x0000002400727202 */ /* 0x000fe20000000f00 */
[-C--:B---3--:R-:W-:Y:S01]  /*ba40*/  HMMA.16816.F32.BF16 R164, R8, R16.reuse, R132 ;  /* 0x0000001008a4723c */ /* 0x088fe20000041884 */
[----:B------:R-:W-:Y:S02]  /*ba50*/  MOV R113, R37 ;  /* 0x0000002500717202 */ /* 0x000fe40000000f00 */
[----:B------:R-:W-:Y:S01]  /*ba60*/  MOV R115, R35 ;  /* 0x0000002300737202 */ /* 0x000fe20000000f00 */
[----:B------:R-:W-:Y:S04]  /*ba70*/  LDSM.16.MT88.4 R36, [R227+0xd000] ;  /* 0x00d00000e324783b */ /* 0x000fe80000004200 */
[C---:B------:R-:W-:Y:S01]  /*ba80*/  HMMA.16816.F32.BF16 R160, R4.reuse, R16, R160 ;  /* 0x0000001004a0723c */ /* 0x040fe200000418a0 */
[----:B------:R-:W1:Y:S07]  /*ba90*/  LDSM.16.MT88.4 R32, [R225+0xf000] ;  /* 0x00f00000e120783b */ /* 0x000e6e0000004200 */
[-C--:B------:R-:W-:Y:S08]  /*baa0*/  HMMA.16816.F32.BF16 R168, R4, R18.reuse, R168 ;  /* 0x0000001204a8723c */ /* 0x080ff000000418a8 */
[C---:B------:R-:W-:Y:S01]  /*bab0*/  HMMA.16816.F32.BF16 R136, R8.reuse, R18, R116 ;  /* 0x000000120888723c */ /* 0x040fe20000041874 */
[----:B------:R-:W2:Y:S07]  /*bac0*/  LDSM.16.MT88.4 R16, [R228+0xf000] ;  /* 0x00f00000e410783b */ /* 0x000eae0000004200 */
[-C--:B------:R-:W-:Y:S08]  /*bad0*/  HMMA.16816.F32.BF16 R148, R8, R28.reuse, R148 ;  /* 0x0000001c0894723c */ /* 0x080ff00000041894 */
[C---:B------:R-:W-:Y:S08]  /*bae0*/  HMMA.16816.F32.BF16 R144, R4.reuse, R28, R144 ;  /* 0x0000001c0490723c */ /* 0x040ff00000041890 */
[C---:B------:R-:W-:Y:S01]  /*baf0*/  HMMA.16816.F32.BF16 R152, R4.reuse, R30, R152 ;  /* 0x0000001e0498723c */ /* 0x040fe20000041898 */
[----:B------:R-:W3:Y:S07]  /*bb00*/  LDSM.16.MT88.4 R28, [R226+0xf000] ;  /* 0x00f00000e21c783b */ /* 0x000eee0000004200 */
[C---:B------:R-:W-:Y:S08]  /*bb10*/  HMMA.16816.F32.BF16 R176, R4.reuse, R12, R176 ;  /* 0x0000000c04b0723c */ /* 0x040ff000000418b0 */
[-C--:B------:R-:W-:Y:S08]  /*bb20*/  HMMA.16816.F32.BF16 R184, R4, R14.reuse, R184 ;  /* 0x0000000e04b8723c */ /* 0x080ff000000418b8 */
[----:B------:R-:W-:Y:S01]  /*bb30*/  HMMA.16816.F32.BF16 R132, R8, R14, R92 ;  /* 0x0000000e0884723c */ /* 0x000fe2000004185c */
[----:B------:R-:W4:Y:S01]  /*bb40*/  LDSM.16.MT88.4 R12, [R227+0xf000] ;  /* 0x00f00000e30c783b */ /* 0x000f220000004200 */
[----:B------:R-:W-:Y:S01]  /*bb50*/  FADD.FTZ R21, R172, R0 ;  /* 0x00000000ac157221 */ /* 0x000fe20000010000 */
[----:B------:R-:W-:-:S02]  /*bb60*/  MOV R158, R188 ;  /* 0x000000bc009e7202 */ /* 0x000fc40000000f00 */
[----:B------:R-:W-:Y:S02]  /*bb70*/  MOV R157, R189 ;  /* 0x000000bd009d7202 */ /* 0x000fe40000000f00 */
[----:B------:R-:W-:Y:S02]  /*bb80*/  MOV R112, R200 ;  /* 0x000000c800707202 */ /* 0x000fe40000000f00 */
[----:B------:R-:W-:Y:S02]  /*bb90*/  MOV R0, R203 ;  /* 0x000000cb00007202 */ /* 0x000fe40000000f00 */
[----:B------:R-:W-:Y:S02]  /*bba0*/  MOV R188, R202 ;  /* 0x000000ca00bc7202 */ /* 0x000fe40000000f00 */
[----:B------:R-:W-:Y:S01]  /*bbb0*/  MOV R189, R201 ;  /* 0x000000c900bd7202 */ /* 0x000fe20000000f00 */
[C---:B-1----:R-:W-:Y:S08]  /*bbc0*/  HMMA.16816.F32.BF16 R92, R4.reuse, R34, R96 ;  /* 0x00000022045c723c */ /* 0x042ff00000041860 */
[----:B------:R-:W-:Y:S01]  /*bbd0*/  HMMA.16816.F32.BF16 R200, R4, R38, R104 ;  /* 0x0000002604c8723c */ /* 0x000fe20000041868 */
[----:B------:R-:W-:-:S02]  /*bbe0*/  MOV R97, R113 ;  /* 0x0000007100617202 */ /* 0x000fc40000000f00 */
[----:B------:R-:W-:Y:S02]  /*bbf0*/  MOV R98, R114 ;  /* 0x0000007200627202 */ /* 0x000fe40000000f00 */
[----:B------:R-:W-:-:S03]  /*bc00*/  MOV R99, R115 ;  /* 0x0000007300637202 */ /* 0x000fc60000000f00 */
[----:B--2---:R-:W-:Y:S01]  /*bc10*/  HMMA.16816.F32.BF16 R104, R4, R16, R76 ;  /* 0x000000100468723c */ /* 0x004fe2000004184c */
[----:B------:R-:W-:Y:S01]  /*bc20*/  MOV R113, R126 ;  /* 0x0000007e00717202 */ /* 0x000fe20000000f00 */
[----:B------:R-:W-:Y:S01]  /*bc30*/  IMAD.MOV.U32 R115, RZ, RZ, R156 ;  /* 0x000000ffff737224 */ /* 0x000fe200078e009c */
[----:B------:R-:W-:Y:S02]  /*bc40*/  MOV R114, R121 ;  /* 0x0000007900727202 */ /* 0x000fe40000000f00 */
[----:B------:R-:W-:-:S03]  /*bc50*/  MOV R121, R157 ;  /* 0x0000009d00797202 */ /* 0x000fc60000000f00 */
[----:B------:R-:W-:Y:S01]  /*bc60*/  HMMA.16816.F32.BF16 R52, R8, R16, R52 ;  /* 0x000000100834723c */ /* 0x000fe20000041834 */
[----:B------:R1:W-:Y:S01]  /*bc70*/  MUFU.EX2 R16, R112 ;  /* 0x0000007000107308 */ /* 0x0003e20000000800 */
[----:B------:R-:W-:Y:S02]  /*bc80*/  MOV R126, R159 ;  /* 0x0000009f007e7202 */ /* 0x000fe40000000f00 */
[----:B-1----:R-:W-:Y:S02]  /*bc90*/  MOV R112, R127 ;  /* 0x0000007f00707202 */ /* 0x002fe40000000f00 */
[----:B------:R-:W-:Y:S02]  /*bca0*/  MOV R127, R158 ;  /* 0x0000009e007f7202 */ /* 0x000fe40000000f00 */
[----:B------:R-:W1:Y:S01]  /*bcb0*/  LDSM.16.MT88.4 R156, [R225+0xd800] ;  /* 0x00d80000e19c783b */ /* 0x000e620000004200 */
[----:B------:R-:W-:Y:S01]  /*bcc0*/  MUFU.EX2 R27, R27 ;  /* 0x0000001b001b7308 */ /* 0x000fe20000000800 */
[----:B------:R-:W-:Y:S01]  /*bcd0*/  MOV R172, R190 ;  /* 0x000000be00ac7202 */ /* 0x000fe20000000f00 */
[----:B------:R-:W-:-:S06]  /*bce0*/  FADD.FTZ R0, R0, R22 ;  /* 0x0000001600007221 */ /* 0x000fcc0000010000 */
[----:B------:R-:W-:Y:S01]  /*bcf0*/  MUFU.EX2 R252, R252 ;  /* 0x000000fc00fc7308 */ /* 0x000fe20000000800 */
[----:B------:R-:W-:Y:S01]  /*bd00*/  MOV R173, R191 ;  /* 0x000000bf00ad7202 */ /* 0x000fe20000000f00 */
[----:B------:R-:W-:-:S06]  /*bd10*/  FADD.FTZ R3, R3, R21 ;  /* 0x0000001503037221 */ /* 0x000fcc0000010000 */
[----:B------:R-:W-:Y:S01]  /*bd20*/  MUFU.EX2 R249, R249 ;  /* 0x000000f900f97308 */ /* 0x000fe20000000800 */
[----:B------:R-:W-:-:S07]  /*bd30*/  MOV R191, R195 ;  /* 0x000000c300bf7202 */ /* 0x000fce0000000f00 */
[----:B------:R-:W-:Y:S01]  /*bd40*/  MUFU.EX2 R245, R245 ;  /* 0x000000f500f57308 */ /* 0x000fe20000000800 */
[----:B------:R-:W-:-:S07]  /*bd50*/  IMAD.MOV.U32 R190, RZ, RZ, R194 ;  /* 0x000000ffffbe7224 */ /* 0x000fce00078e00c2 */
[----:B------:R-:W-:Y:S01]  /*bd60*/  MUFU.EX2 R223, R223 ;  /* 0x000000df00df7308 */ /* 0x000fe20000000800 */
[----:B------:R-:W-:-:S07]  /*bd70*/  FADD.FTZ R2, R97, R2 ;  /* 0x0000000261027221 */ /* 0x000fce0000010000 */
[----:B------:R-:W-:Y:S08]  /*bd80*/  MUFU.EX2 R218, R218 ;  /* 0x000000da00da7308 */ /* 0x000ff00000000800 */
[----:B------:R-:W-:Y:S08]  /*bd90*/  MUFU.EX2 R215, R215 ;  /* 0x000000d700d77308 */ /* 0x000ff00000000800 */
[----:B------:R-:W-:Y:S08]  /*bda0*/  MUFU.EX2 R219, R219 ;  /* 0x000000db00db7308 */ /* 0x000ff00000000800 */
[----:B------:R-:W2:Y:S08]  /*bdb0*/  MUFU.EX2 R220, R220 ;  /* 0x000000dc00dc7308 */ /* 0x000eb00000000800 */
[----:B------:R-:W-:Y:S08]  /*bdc0*/  MUFU.EX2 R217, R217 ;  /* 0x000000d900d97308 */ /* 0x000ff00000000800 */
[----:B------:R-:W-:Y:S08]  /*bdd0*/  MUFU.EX2 R214, R214 ;  /* 0x000000d600d67308 */ /* 0x000ff00000000800 */
[----:B------:R-:W-:Y:S08]  /*bde0*/  MUFU.EX2 R221, R221 ;  /* 0x000000dd00dd7308 */ /* 0x000ff00000000800 */
[----:B------:R-:W5:Y:S08]  /*bdf0*/  MUFU.EX2 R216, R216 ;  /* 0x000000d800d87308 */ /* 0x000f700000000800 */
[----:B------:R-:W-:Y:S08]  /*be00*/  MUFU.EX2 R212, R212 ;  /* 0x000000d400d47308 */ /* 0x000ff00000000800 */
[----:B------:R-:W1:Y:S01]  /*be10*/  MUFU.EX2 R213, R213 ;  /* 0x000000d500d57308 */ /* 0x000e620000000800 */
[----:B------:R-:W-:Y:S01]  /*be20*/  HMMA.16816.F32.BF16 R192, R4, R36, R108 ;  /* 0x0000002404c0723c */ /* 0x000fe2000004186c */
[----:B------:R-:W-:Y:S01]  /*be30*/  FADD.FTZ R0, R99, R0 ;  /* 0x0000000063007221 */ /* 0x000fe20000010000 */
[----:B------:R-:W-:-:S06]  /*be40*/  MOV R17, R124 ;  /* 0x0000007c00117202 */ /* 0x000fcc0000000f00 */
[----:B------:R-:W-:Y:S01]  /*be50*/  HMMA.16816.F32.BF16 R100, R4, R32, R100 ;  /* 0x000000200464723c */ /* 0x000fe20000041864 */
[----:B--2---:R-:W-:-:S07]  /*be60*/  F2FP.BF16.PACK_AB R124, R220, R219 ;  /* 0x000000dbdc7c723e */ /* 0x004fce00000010ff */
[C---:B---3--:R-:W-:Y:S08]  /*be70*/  HMMA.16816.F32.BF16 R88, R4.reuse, R28, R88 ;  /* 0x0000001c0458723c */ /* 0x048ff00000041858 */
[C---:B------:R-:W-:Y:S08]  /*be80*/  HMMA.16816.F32.BF16 R84, R4.reuse, R30, R84 ;  /* 0x0000001e0454723c */ /* 0x040ff00000041854 */
[C---:B------:R-:W-:Y:S08]  /*be90*/  HMMA.16816.F32.BF16 R108, R4.reuse, R18, R72 ;  /* 0x00000012046c723c */ /* 0x040ff00000041848 */
[C---:B----4-:R-:W-:Y:S08]  /*bea0*/  HMMA.16816.F32.BF16 R68, R4.reuse, R12, R68 ;  /* 0x0000000c0444723c */ /* 0x050ff00000041844 */
[----:B------:R-:W-:Y:S07]  /*beb0*/  HMMA.16816.F32.BF16 R64, R4, R14, R64 ;  /* 0x0000000e0440723c */ /* 0x000fee0000041840 */
[----:B------:R-:W-:Y:S01]  /*bec0*/  FADD.FTZ R5, R112, R3 ;  /* 0x0000000370057221 */ /* 0x000fe20000010000 */
[----:B------:R-:W-:Y:S01]  /*bed0*/  HMMA.16816.F32.BF16 R196, R8, R36, R196 ;  /* 0x0000002408c4723c */ /* 0x000fe200000418c4 */
[----:B------:R-:W-:-:S07]  /*bee0*/  FADD.FTZ R3, R113, R2 ;  /* 0x0000000271037221 */ /* 0x000fce0000010000 */
[C---:B------:R-:W-:Y:S01]  /*bef0*/  HMMA.16816.F32.BF16 R116, R8.reuse, R32, R204 ;  /* 0x000000200874723c */ /* 0x040fe200000418cc */
[----:B------:R-:W-:Y:S01]  /*bf00*/  FADD.FTZ R4, R98, R20 ;  /* 0x0000001462047221 */ /* 0x000fe20000010000 */
[----:B------:R-:W-:Y:S06]  /*bf10*/  LDSM.16.MT88.4 R204, [R227+0xd800] ;  /* 0x00d80000e3cc783b */ /* 0x000fec0000004200 */
[C---:B------:R-:W-:Y:S08]  /*bf20*/  HMMA.16816.F32.BF16 R36, R8.reuse, R38, R208 ;  /* 0x000000260824723c */ /* 0x040ff000000418d0 */
[C---:B------:R-:W-:Y:S01]  /*bf30*/  HMMA.16816.F32.BF16 R32, R8.reuse, R34, R128 ;  /* 0x000000220820723c */ /* 0x040fe20000041880 */
[----:B------:R-:W-:Y:S07]  /*bf40*/  LDSM.16.MT88.4 R96, [R226+0xf800] ;  /* 0x00f80000e260783b */ /* 0x000fee0000004200 */
[----:B------:R-:W-:Y:S01]  /*bf50*/  HMMA.16816.F32.BF16 R60, R8, R28, R60 ;  /* 0x0000001c083c723c */ /* 0x000fe2000004183c */
[----:B------:R-:W-:-:S02]  /*bf60*/  F2FP.BF16.PACK_AB R128, R252, R27 ;  /* 0x0000001bfc80723e */ /* 0x000fc400000010ff */
[----:B------:R-:W-:Y:S02]  /*bf70*/  F2FP.BF16.PACK_AB R129, R223, R245 ;  /* 0x000000f5df81723e */ /* 0x000fe400000010ff */
[----:B------:R-:W-:-:S03]  /*bf80*/  F2FP.BF16.PACK_AB R130, R16, R249 ;  /* 0x000000f91082723e */ /* 0x000fc600000010ff */
[----:B------:R-:W-:Y:S01]  /*bf90*/  HMMA.16816.F32.BF16 R56, R8, R30, R56 ;  /* 0x0000001e0838723c */ /* 0x000fe20000041838 */
[----:B------:R-:W-:-:S07]  /*bfa0*/  F2FP.BF16.PACK_AB R131, R215, R218 ;  /* 0x000000dad783723e */ /* 0x000fce00000010ff */
[----:B------:R-:W-:Y:S01]  /*bfb0*/  HMMA.16816.F32.BF16 R44, R8, R18, R44 ;  /* 0x00000012082c723c */ /* 0x000fe2000004182c */
[----:B------:R-:W-:Y:S02]  /*bfc0*/  MOV R31, R125 ;  /* 0x0000007d001f7202 */ /* 0x000fe40000000f00 */
[----:B-----5:R-:W-:-:S05]  /*bfd0*/  F2FP.BF16.PACK_AB R125, R216, R221 ;  /* 0x000000ddd87d723e */ /* 0x020fca00000010ff */
[C---:B------:R-:W-:Y:S08]  /*bfe0*/  HMMA.16816.F32.BF16 R48, R8.reuse, R12, R48 ;  /* 0x0000000c0830723c */ /* 0x040ff00000041830 */
[----:B------:R-:W-:Y:S07]  /*bff0*/  HMMA.16816.F32.BF16 R40, R8, R14, R40 ;  /* 0x0000000e0828723c */ /* 0x000fee0000041828 */
[----:B------:R-:W-:-:S02]  /*c000*/  FADD.FTZ R10, R115, R0 ;  /* 0x00000000730a7221 */ /* 0x000fc40000010000 */
[----:B------:R-:W-:Y:S01]  /*c010*/  FADD.FTZ R9, R127, R5 ;  /* 0x000000057f097221 */ /* 0x000fe20000010000 */
[----:B-1----:R-:W-:Y:S01]  /*c020*/  F2FP.BF16.PACK_AB R127, R213, R212 ;  /* 0x000000d4d57f723e */ /* 0x002fe200000010ff */
[----:B------:R-:W-:Y:S01]  /*c030*/  FADD.FTZ R0, R126, R3 ;  /* 0x000000037e007221 */ /* 0x000fe20000010000 */
[----:B------:R-:W-:Y:S01]  /*c040*/  F2FP.BF16.PACK_AB R126, R214, R217 ;  /* 0x000000d9d67e723e */ /* 0x000fe200000010ff */
[----:B------:R-:W-:Y:S01]  /*c050*/  FADD.FTZ R2, R114, R4 ;  /* 0x0000000472027221 */ /* 0x000fe20000010000 */
[-C--:B------:R-:W-:Y:S01]  /*c060*/  HMMA.16816.F32.BF16 R148, R128, R156.reuse, R148 ;  /* 0x0000009c8094723c */ /* 0x080fe20000041894 */
[----:B------:R-:W1:Y:S07]  /*c070*/  LDSM.16.MT88.4 R4, [R227+0xf800] ;  /* 0x00f80000e304783b */ /* 0x000e6e0000004200 */
[C---:B------:R-:W-:Y:S08]  /*c080*/  HMMA.16816.F32.BF16 R144, R124.reuse, R156, R144 ;  /* 0x0000009c7c90723c */ /* 0x040ff00000041890 */
[-C--:B------:R-:W-:Y:S01]  /*c090*/  HMMA.16816.F32.BF16 R152, R124, R158.reuse, R152 ;  /* 0x0000009e7c98723c */ /* 0x080fe20000041898 */
[----:B------:R-:W-:Y:S01]  /*c0a0*/  MOV R12, R191 ;  /* 0x000000bf000c7202 */ /* 0x000fe20000000f00 */
[----:B------:R-:W-:Y:S01]  /*c0b0*/  IMAD.MOV.U32 R18, RZ, RZ, R189 ;  /* 0x000000ffff127224 */ /* 0x000fe200078e00bd */
[----:B------:R-:W-:Y:S01]  /*c0c0*/  MOV R13, R190 ;  /* 0x000000be000d7202 */ /* 0x000fe20000000f00 */
[----:B------:R-:W-:Y:S01]  /*c0d0*/  IMAD.MOV.U32 R30, RZ, RZ, R123 ;  /* 0x000000ffff1e7224 */ /* 0x000fe200078e007b */
[----:B------:R-:W-:Y:S01]  /*c0e0*/  MOV R19, R188 ;  /* 0x000000bc00137202 */ /* 0x000fe20000000f00 */
[----:B------:R-:W-:Y:S02]  /*c0f0*/  LDSM.16.MT88.4 R112, [R228+0xf800] ;  /* 0x00f80000e470783b */ /* 0x000fe40000004200 */
[----:B------:R-:W-:Y:S02]  /*c100*/  HMMA.16816.F32.BF16 R156, R128, R158, R80 ;  /* 0x0000009e809c723c */ /* 0x000fe40000041850 */
[----:B------:R-:W2:Y:S01]  /*c110*/  LDSM.16.MT88.4 R80, [R225+0xf800] ;  /* 0x00f80000e150783b */ /* 0x000ea20000004200 */
        /* <DEDUP_REMOVED lines=8> */
[----:B------:R-:W-:Y:S01]  /*c1a0*/  LDSM.16.MT88.4 R188, [R228+0xd800] ;  /* 0x00d80000e4bc783b */ /* 0x000fe20000004200 */
[----:B-1----:R-:W-:Y:S01]  /*c1b0*/  HMMA.16816.F32.BF16 R120, R124, R4, R68 ;  /* 0x000000047c78723c */ /* 0x002fe20000041844 */
[----:B------:R-:W-:-:S02]  /*c1c0*/  MOV R210, R174 ;  /* 0x000000ae00d27202 */ /* 0x000fc40000000f00 */
[----:B------:R-:W-:Y:S02]  /*c1d0*/  MOV R211, R175 ;  /* 0x000000af00d37202 */ /* 0x000fe40000000f00 */
[----:B------:R-:W1:Y:S03]  /*c1e0*/  LDSM.16.MT88.4 R172, [R226+0xd800] ;  /* 0x00d80000e2ac783b */ /* 0x000e660000004200 */
[C---:B--2---:R-:W-:Y:S08]  /*c1f0*/  HMMA.16816.F32.BF16 R68, R128.reuse, R80, R116 ;  /* 0x000000508044723c */ /* 0x044ff00000041874 */
        /* <DEDUP_REMOVED lines=40> */
[C---:B------:R-:W-:Y:S08]  /*c480*/  HMMA.16816.F32.BF16 R76, R124.reuse, R82, R92 ;  /* 0x000000527c4c723c */ /* 0x040ff0000004185c */
[C---:B------:R-:W-:Y:S08]  /*c490*/  HMMA.16816.F32.BF16 R72, R124.reuse, R80, R100 ;  /* 0x000000507c48723c */ /* 0x040ff00000041864 */
[----:B------:R-:W-:Y:S01]  /*c4a0*/  HMMA.16816.F32.BF16 R92, R124, R98, R84 ;  /* 0x000000627c5c723c */ /* 0x000fe20000041854 */
[----:B--2---:R-:W-:-:S07]  /*c4b0*/  MOV R3, R210 ;  /* 0x000000d200037202 */ /* 0x004fce0000000f00 */
[C---:B-1----:R-:W-:Y:S08]  /*c4c0*/  HMMA.16816.F32.BF16 R160, R124.reuse, R172, R160 ;  /* 0x000000ac7ca0723c */ /* 0x042ff000000418a0 */
        /* <DEDUP_REMOVED lines=14> */
[----:B------:R-:W-:Y:S01]  /*c5b0*/  HMMA.16816.F32.BF16 R188, R128, R190, R132 ;  /* 0x000000be80bc723c */ /* 0x000fe20000041884 */
[----:B------:R-:W-:-:S07]  /*c5c0*/  MOV R136, R209 ;  /* 0x000000d100887202 */ /* 0x000fce0000000f00 */
[----:B------:R-:W-:Y:S01]  /*c5d0*/  HMMA.16816.F32.BF16 R204, R128, R206, R36 ;  /* 0x000000ce80cc723c */ /* 0x000fe20000041824 */
[----:B------:R-:W-:Y:S02]  /*c5e0*/  MOV R135, R208 ;  /* 0x000000d000877202 */ /* 0x000fe40000000f00 */
[----:B------:R-:W-:-:S05]  /*c5f0*/  MOV R134, R211 ;  /* 0x000000d300867202 */ /* 0x000fca0000000f00 */
[C---:B------:R-:W-:Y:S08]  /*c600*/  HMMA.16816.F32.BF16 R80, R128.reuse, R82, R32 ;  /* 0x000000528050723c */ /* 0x040ff00000041820 */
[C---:B------:R-:W-:Y:S08]  /*c610*/  HMMA.16816.F32.BF16 R96, R128.reuse, R98, R56 ;  /* 0x000000628060723c */ /* 0x040ff00000041838 */
[----:B------:R-:W-:Y:S08]  /*c620*/  HMMA.16816.F32.BF16 R112, R128, R114, R44 ;  /* 0x000000728070723c */ /* 0x000ff0000004182c */
[-C--:B------:R-:W-:Y:S08]  /*c630*/  HMMA.16816.F32.BF16 R124, R124, R6.reuse, R64 ;  /* 0x000000067c7c723c */ /* 0x080ff00000041840 */
[----:B------:R-:W-:Y:S01]  /*c640*/  HMMA.16816.F32.BF16 R128, R128, R6, R40 ;  /* 0x000000068080723c */ /* 0x000fe20000041828 */
[----:B------:R-:W-:Y:S11]  /*c650*/  @!P0 BRA `(.L_x_77) ;  /* 0x00005cb000008947 */ /* 0x000ff60003800000 */
[----:B---3--:R-:W2:Y:S04]  /*c660*/  LDL.64 R208, [R1+0xd0] ;  /* 0x0000d00001d07983 */ /* 0x008ea80000100a00 */
        /* <DEDUP_REMOVED lines=60> */
[----:B------:R-:W4:Y:S04]  /*ca30*/  LDSM.16.M88.4 R132, [R231+0x2000] ;  /* 0x00200000e784783b */ /* 0x000f280000000200 */
[----:B------:R-:W2:Y:S04]  /*ca40*/  LDSM.16.M88.4 R136, [R231] ;  /* 0x00000000e788783b */ /* 0x000ea80000000200 */
[----:B-1----:R-:W-:Y:S04]  /*ca50*/  LDSM.16.M88.4 R4, [R235] ;  /* 0x00000000eb04783b */ /* 0x002fe80000000200 */
[----:B------:R-:W-:Y:S04]  /*ca60*/  LDSM.16.M88.4 R60, [R232+0x2000] ;  /* 0x00200000e83c783b */ /* 0x000fe80000000200 */
[----:B------:R-:W-:Y:S04]  /*ca70*/  LDSM.16.M88.4 R64, [R232] ;  /* 0x00000000e840783b */ /* 0x000fe80000000200 */
[----:B---3--:R-:W1:Y:S04]  /*ca80*/  LDSM.16.M88.4 R8, [R224+0x8800] ;  /* 0x00880000e008783b */ /* 0x008e680000000200 */
[----:B------:R-:W3:Y:S04]  /*ca90*/  LDSM.16.M88.4 R16, [R242] ;  /* 0x00000000f210783b */ /* 0x000ee80000000200 */
[----:B------:R-:W-:Y:S04]  /*caa0*/  LDSM.16.M88.4 R52, [R234+0x2000] ;  /* 0x00200000ea34783b */ /* 0x000fe80000000200 */
[----:B------:R-:W-:Y:S04]  /*cab0*/  LDSM.16.M88.4 R56, [R234] ;  /* 0x00000000ea38783b */ /* 0x000fe80000000200 */
[----:B------:R-:W-:Y:S01]  /*cac0*/  LDSM.16.M88.4 R48, [R233] ;  /* 0x00000000e930783b */ /* 0x000fe20000000200 */
[----:B----4-:R-:W-:Y:S01]  /*cad0*/  HMMA.16816.F32.BF16 R28, R132, R12, RZ ;  /* 0x0000000c841c723c */ /* 0x010fe200000418ff */
[----:B------:R-:W-:-:S02]  /*cae0*/  UIADD3 UR4, UR8, -0x3, URZ ;  /* 0xfffffffd08047890 */ /* 0x000fc4000fffe03f */
[----:B------:R-:W0:Y:S05]  /*caf0*/  LDGDEPBAR ;  /* 0x00000000000079af */ /* 0x000e2a0000000000 */
[----:B--2---:R-:W-:Y:S08]  /*cb00*/  HMMA.16816.F32.BF16 R32, R136, R12, RZ ;  /* 0x0000000c8820723c */ /* 0x004ff000000418ff */
[-C--:B------:R-:W-:Y:S08]  /*cb10*/  HMMA.16816.F32.BF16 R36, R132, R14.reuse, RZ ;  /* 0x0000000e8424723c */ /* 0x080ff000000418ff */
[C---:B------:R-:W-:Y:S01]  /*cb20*/  HMMA.16816.F32.BF16 R44, R136.reuse, R14, RZ ;  /* 0x0000000e882c723c */ /* 0x040fe200000418ff */
[----:B------:R-:W2:Y:S07]  /*cb30*/  LDSM.16.M88.4 R12, [R230+0x8000] ;  /* 0x00800000e60c783b */ /* 0x000eae0000000200 */
[-C--:B-1----:R-:W-:Y:S08]  /*cb40*/  HMMA.16816.F32.BF16 R208, R136, R8.reuse, RZ ;  /* 0x0000000888d0723c */ /* 0x082ff000000418ff */
[C---:B------:R-:W-:Y:S08]  /*cb50*/  HMMA.16816.F32.BF16 R140, R132.reuse, R8, RZ ;  /* 0x00000008848c723c */ /* 0x040ff000000418ff */
[----:B------:R-:W-:Y:S08]  /*cb60*/  HMMA.16816.F32.BF16 R40, R132, R10, RZ ;  /* 0x0000000a8428723c */ /* 0x000ff000000418ff */
[-C--:B------:R-:W-:Y:S01]  /*cb70*/  HMMA.16816.F32.BF16 R216, R60, R4.reuse, R28 ;  /* 0x000000043cd8723c */ /* 0x080fe2000004181c */
[----:B------:R-:W1:Y:S07]  /*cb80*/  LDSM.16.M88.4 R28, [R230+0x8800] ;  /* 0x00880000e61c783b */ /* 0x000e6e0000000200 */
[----:B------:R-:W-:Y:S08]  /*cb90*/  HMMA.16816.F32.BF16 R72, R64, R4, R32 ;  /* 0x000000044048723c */ /* 0x000ff00000041820 */
[----:B------:R-:W-:Y:S01]  /*cba0*/  HMMA.16816.F32.BF16 R32, R136, R10, RZ ;  /* 0x0000000a8820723c */ /* 0x000fe200000418ff */
[----:B------:R-:W-:Y:S07]  /*cbb0*/  LDSM.16.M88.4 R8, [R229] ;  /* 0x00000000e508783b */ /* 0x000fee0000000200 */
[-C--:B------:R-:W-:Y:S08]  /*cbc0*/  HMMA.16816.F32.BF16 R36, R60, R6.reuse, R36 ;  /* 0x000000063c24723c */ /* 0x080ff00000041824 */
[C---:B------:R-:W-:Y:S01]  /*cbd0*/  HMMA.16816.F32.BF16 R220, R64.reuse, R6, R44 ;  /* 0x0000000640dc723c */ /* 0x040fe2000004182c */
[----:B------:R-:W4:Y:S04]  /*cbe0*/  LDSM.16.M88.4 R44, [R233+0x2000] ;  /* 0x00200000e92c783b */ /* 0x000f280000000200 */
[----:B------:R-:W-:Y:S03]  /*cbf0*/  LDSM.16.M88.4 R4, [R224+0xa000] ;  /* 0x00a00000e004783b */ /* 0x000fe60000000200 */
[-C--:B---3--:R-:W-:Y:S08]  /*cc00*/  HMMA.16816.F32.BF16 R68, R64, R16.reuse, R208 ;  /* 0x000000104044723c */ /* 0x088ff000000418d0 */
[C---:B------:R-:W-:Y:S08]  /*cc10*/  HMMA.16816.F32.BF16 R248, R60.reuse, R16, R140 ;  /* 0x000000103cf8723c */ /* 0x040ff0000004188c */
[----:B------:R-:W-:Y:S01]  /*cc20*/  HMMA.16816.F32.BF16 R244, R60, R18, R40 ;  /* 0x000000123cf4723c */ /* 0x000fe20000041828 */
[----:B------:R-:W-:Y:S07]  /*cc30*/  LDSM.16.M88.4 R40, [R231+0x4000] ;  /* 0x00400000e728783b */ /* 0x000fee0000000200 */
[----:B--2---:R-:W-:Y:S08]  /*cc40*/  HMMA.16816.F32.BF16 R208, R52, R12, R216 ;  /* 0x0000000c34d0723c */ /* 0x004ff000000418d8 */
[----:B------:R-:W-:Y:S01]  /*cc50*/  HMMA.16816.F32.BF16 R212, R64, R18, R32 ;  /* 0x0000001240d4723c */ /* 0x000fe20000041820 */
[----:B------:R-:W2:Y:S07]  /*cc60*/  LDSM.16.M88.4 R16, [R229+0x800] ;  /* 0x00080000e510783b */ /* 0x000eae0000000200 */
[----:B------:R-:W-:Y:S08]  /*cc70*/  HMMA.16816.F32.BF16 R140, R56, R12, R72 ;  /* 0x0000000c388c723c */ /* 0x000ff00000041848 */
[-C--:B------:R-:W-:Y:S01]  /*cc80*/  HMMA.16816.F32.BF16 R32, R52, R14.reuse, R36 ;  /* 0x0000000e3420723c */ /* 0x080fe20000041824 */
[----:B------:R-:W3:Y:S07]  /*cc90*/  LDSM.16.M88.4 R36, [R231+0x6000] ;  /* 0x00600000e724783b */ /* 0x000eee0000000200 */
[C---:B------:R-:W-:Y:S08]  /*cca0*/  HMMA.16816.F32.BF16 R220, R56.reuse, R14, R220 ;  /* 0x0000000e38dc723c */ /* 0x040ff000000418dc */
[-C--:B-1----:R-:W-:Y:S08]  /*ccb0*/  HMMA.16816.F32.BF16 R76, R56, R28.reuse, R68 ;  /* 0x0000001c384c723c */ /* 0x082ff00000041844 */
[C---:B------:R-:W-:Y:S08]  /*ccc0*/  HMMA.16816.F32.BF16 R72, R52.reuse, R28, R248 ;  /* 0x0000001c3448723c */ /* 0x040ff000000418f8 */
[----:B------:R-:W-:Y:S08]  /*ccd0*/  HMMA.16816.F32.BF16 R68, R52, R30, R244 ;  /* 0x0000001e3444723c */ /* 0x000ff000000418f4 */
[----:B----4-:R-:W-:Y:S01]  /*cce0*/  HMMA.16816.F32.BF16 R244, R44, R8, R208 ;  /* 0x000000082cf4723c */ /* 0x010fe200000418d0 */
[----:B------:R-:W-:Y:S07]  /*ccf0*/  LDSM.16.M88.4 R208, [R239] ;  /* 0x00000000efd0783b */ /* 0x000fee0000000200 */
[----:B------:R-:W-:Y:S01]  /*cd00*/  HMMA.16816.F32.BF16 R248, R56, R30, R212 ;  /* 0x0000001e38f8723c */ /* 0x000fe200000418d4 */
[----:B------:R-:W-:Y:S07]  /*cd10*/  LDSM.16.M88.4 R28, [R232+0x6000] ;  /* 0x00600000e81c783b */ /* 0x000fee0000000200 */
[----:B------:R-:W-:Y:S01]  /*cd20*/  HMMA.16816.F32.BF16 R216, R48, R8, R140 ;  /* 0x0000000830d8723c */ /* 0x000fe2000004188c */
[----:B------:R-:W1:Y:S07]  /*cd30*/  LDSM.16.M88.4 R140, [R224+0xa800] ;  /* 0x00a80000e08c783b */ /* 0x000e6e0000000200 */
[-C--:B------:R-:W-:Y:S01]  /*cd40*/  HMMA.16816.F32.BF16 R12, R44, R10.reuse, R32 ;  /* 0x0000000a2c0c723c */ /* 0x080fe20000041820 */
[----:B------:R-:W-:Y:S07]  /*cd50*/  LDSM.16.M88.4 R32, [R232+0x4000] ;  /* 0x00400000e820783b */ /* 0x000fee0000000200 */
[C---:B------:R-:W-:Y:S01]  /*cd60*/  HMMA.16816.F32.BF16 R212, R48.reuse, R10, R220 ;  /* 0x0000000a30d4723c */ /* 0x040fe200000418dc */
[----:B------:R-:W-:Y:S07]  /*cd70*/  LDSM.16.M88.4 R8, [R238] ;  /* 0x00000000ee08783b */ /* 0x000fee0000000200 */
[-C--:B--2---:R-:W-:Y:S08]  /*cd80*/  HMMA.16816.F32.BF16 R88, R48, R16.reuse, R76 ;  /* 0x000000103058723c */ /* 0x084ff0000004184c */
[C---:B------:R-:W-:Y:S08]  /*cd90*/  HMMA.16816.F32.BF16 R80, R44.reuse, R16, R72 ;  /* 0x000000102c50723c */ /* 0x040ff00000041848 */
[----:B------:R-:W-:Y:S08]  /*cda0*/  HMMA.16816.F32.BF16 R76, R44, R18, R68 ;  /* 0x000000122c4c723c */ /* 0x000ff00000041844 */
[----:B---3--:R-:W-:Y:S08]  /*cdb0*/  HMMA.16816.F32.BF16 R68, R36, R4, R244 ;  /* 0x000000042444723c */ /* 0x008ff000000418f4 */
[----:B------:R-:W-:Y:S01]  /*cdc0*/  HMMA.16816.F32.BF16 R72, R48, R18, R248 ;  /* 0x000000123048723c */ /* 0x000fe200000418f8 */
[----:B------:R-:W-:Y:S07]  /*cdd0*/  LDSM.16.M88.4 R16, [R234+0x4000] ;  /* 0x00400000ea10783b */ /* 0x000fee0000000200 */
[----:B------:R-:W-:Y:S08]  /*cde0*/  HMMA.16816.F32.BF16 R248, R40, R4, R216 ;  /* 0x0000000428f8723c */ /* 0x000ff000000418d8 */
[-C--:B------:R-:W-:Y:S01]  /*cdf0*/  HMMA.16816.F32.BF16 R244, R36, R6.reuse, R12 ;  /* 0x0000000624f4723c */ /* 0x080fe2000004180c */
[----:B------:R-:W-:Y:S07]  /*ce00*/  LDSM.16.M88.4 R12, [R234+0x6000] ;  /* 0x00600000ea0c783b */ /* 0x000fee0000000200 */
[----:B------:R-:W-:Y:S01]  /*ce10*/  HMMA.16816.F32.BF16 R220, R40, R6, R212 ;  /* 0x0000000628dc723c */ /* 0x000fe200000418d4 */
[----:B------:R-:W2:Y:S07]  /*ce20*/  LDSM.16.M88.4 R4, [R230+0xa000] ;  /* 0x00a00000e604783b */ /* 0x000eae0000000200 */
[----:B-1----:R-:W-:Y:S08]  /*ce30*/  HMMA.16816.F32.BF16 R212, R36, R140, R80 ;  /* 0x0000008c24d4723c */ /* 0x002ff00000041850 */
[----:B------:R-:W-:Y:S08]  /*ce40*/  HMMA.16816.F32.BF16 R80, R28, R208, R68 ;  /* 0x000000d01c50723c */ /* 0x000ff00000041844 */
[C---:B------:R-:W-:Y:S08]  /*ce50*/  HMMA.16816.F32.BF16 R216, R40.reuse, R140, R88 ;  /* 0x0000008c28d8723c */ /* 0x040ff00000041858 */
[----:B------:R-:W-:Y:S08]  /*ce60*/  HMMA.16816.F32.BF16 R88, R40, R142, R72 ;  /* 0x0000008e2858723c */ /* 0x000ff00000041848 */
[----:B------:R-:W-:Y:S08]  /*ce70*/  HMMA.16816.F32.BF16 R72, R28, R210, R244 ;  /* 0x000000d21c48723c */ /* 0x000ff000000418f4 */
[----:B--2---:R-:W-:Y:S08]  /*ce80*/  HMMA.16816.F32.BF16 R80, R12, R4, R80 ;  /* 0x000000040c50723c */ /* 0x004ff00000041850 */
[----:B------:R-:W-:Y:S01]  /*ce90*/  HMMA.16816.F32.BF16 R92, R36, R142, R76 ;  /* 0x0000008e245c723c */ /* 0x000fe2000004184c */
[----:B------:R-:W1:Y:S07]  /*cea0*/  LDSM.16.M88.4 R140, [R230+0xa800] ;  /* 0x00a80000e68c783b */ /* 0x000e6e0000000200 */
[C---:B------:R-:W-:Y:S08]  /*ceb0*/  HMMA.16816.F32.BF16 R248, R32.reuse, R208, R248 ;  /* 0x000000d020f8723c */ /* 0x040ff000000418f8 */
[----:B------:R-:W-:Y:S01]  /*cec0*/  IMAD.MOV.U32 R27, RZ, RZ, R80 ;  /* 0x000000ffff1b7224 */ /* 0x000fe200078e0050 */
[----:B------:R-:W-:Y:S01]  /*ced0*/  HMMA.16816.F32.BF16 R76, R32, R210, R220 ;  /* 0x000000d2204c723c */ /* 0x000fe200000418dc */
[----:B------:R-:W-:Y:S01]  /*cee0*/  IMAD.MOV.U32 R22, RZ, RZ, R81 ;  /* 0x000000ffff167224 */ /* 0x000fe200078e0051 */
[----:B------:R-:W-:Y:S01]  /*cef0*/  LDSM.16.M88.4 R208, [R229+0x2000] ;  /* 0x00200000e5d0783b */ /* 0x000fe20000000200 */
[----:B------:R-:W-:-:S02]  /*cf00*/  IMAD.MOV.U32 R21, RZ, RZ, R82 ;  /* 0x000000ffff157224 */ /* 0x000fc400078e0052 */
[----:B------:R-:W-:-:S03]  /*cf10*/  IMAD.MOV.U32 R0, RZ, RZ, R83 ;  /* 0x000000ffff007224 */ /* 0x000fc600078e0053 */
[----:B------:R-:W-:Y:S08]  /*cf20*/  HMMA.16816.F32.BF16 R80, R12, R6, R72 ;  /* 0x000000060c50723c */ /* 0x000ff00000041848 */
[-C--:B------:R-:W-:Y:S01]  /*cf30*/  HMMA.16816.F32.BF16 R68, R32, R8.reuse, R216 ;  /* 0x000000082044723c */ /* 0x080fe200000418d8 */
[----:B------:R-:W-:Y:S07]  /*cf40*/  LDSM.16.M88.4 R216, [R224+0x9800] ;  /* 0x00980000e0d8783b */ /* 0x000fee0000000200 */
[C---:B------:R-:W-:Y:S08]  /*cf50*/  HMMA.16816.F32.BF16 R244, R28.reuse, R8, R212 ;  /* 0x000000081cf4723c */ /* 0x040ff000000418d4 */
[----:B------:R-:W-:Y:S01]  /*cf60*/  HMMA.16816.F32.BF16 R220, R28, R10, R92 ;  /* 0x0000000a1cdc723c */ /* 0x000fe2000004185c */
[----:B------:R-:W-:-:S02]  /*cf70*/  IMAD.MOV.U32 R72, RZ, RZ, R80 ;  /* 0x000000ffff487224 */ /* 0x000fc400078e0050 */
[----:B------:R-:W-:Y:S02]  /*cf80*/  IMAD.MOV.U32 R20, RZ, RZ, R81 ;  /* 0x000000ffff147224 */ /* 0x000fe400078e0051 */
[----:B------:R-:W-:Y:S02]  /*cf90*/  IMAD.MOV.U32 R3, RZ, RZ, R82 ;  /* 0x000000ffff037224 */ /* 0x000fe400078e0052 */
[----:B------:R-:W-:Y:S01]  /*cfa0*/  IMAD.MOV.U32 R2, RZ, RZ, R83 ;  /* 0x000000ffff027224 */ /* 0x000fe200078e0053 */
[----:B------:R-:W-:Y:S01]  /*cfb0*/  HMMA.16816.F32.BF16 R212, R32, R10, R88 ;  /* 0x0000000a20d4723c */ /* 0x000fe20000041858 */
[----:B------:R-:W2:Y:S07]  /*cfc0*/  LDSM.16.M88.4 R8, [R233+0x4000] ;  /* 0x00400000e908783b */ /* 0x000eae0000000200 */
[C---:B------:R-:W-:Y:S08]  /*cfd0*/  HMMA.16816.F32.BF16 R248, R16.reuse, R4, R248 ;  /* 0x0000000410f8723c */ /* 0x040ff000000418f8 */
[C---:B------:R-:W-:Y:S01]  /*cfe0*/  HMMA.16816.F32.BF16 R92, R16.reuse, R6, R76 ;  /* 0x00000006105c723c */ /* 0x040fe2000004184c */
[----:B------:R-:W3:Y:S07]  /*cff0*/  LDSM.16.M88.4 R4, [R233+0x6000] ;  /* 0x00600000e904783b */ /* 0x000eee0000000200 */
[----:B-1----:R-:W-:Y:S08]  /*d000*/  HMMA.16816.F32.BF16 R80, R16, R140, R68 ;  /* 0x0000008c1050723c */ /* 0x002ff00000041844 */
[C---:B------:R-:W-:Y:S08]  /*d010*/  HMMA.16816.F32.BF16 R88, R12.reuse, R142, R220 ;  /* 0x0000008e0c58723c */ /* 0x040ff000000418dc */
[----:B------:R-:W-:Y:S07]  /*d020*/  HMMA.16816.F32.BF16 R68, R12, R140, R244 ;  /* 0x0000008c0c44723c */ /* 0x000fee00000418f4 */
[----:B------:R-:W-:Y:S01]  /*d030*/  IMAD.MOV.U32 R244, RZ, RZ, R27 ;  /* 0x000000fffff47224 */ /* 0x000fe200078e001b */
[----:B------:R-:W-:Y:S01]  /*d040*/  HMMA.16816.F32.BF16 R220, R16, R142, R212 ;  /* 0x0000008e10dc723c */ /* 0x000fe200000418d4 */
[----:B------:R-:W1:Y:S01]  /*d050*/  LDSM.16.M88.4 R140, [R229+0x2800] ;  /* 0x00280000e58c783b */ /* 0x000e620000000200 */
[----:B------:R-:W-:-:S02]  /*d060*/  IMAD.MOV.U32 R245, RZ, RZ, R22 ;  /* 0x000000fffff57224 */ /* 0x000fc400078e0016 */
[----:B------:R-:W-:Y:S01]  /*d070*/  IMAD.MOV.U32 R246, RZ, RZ, R21 ;  /* 0x000000fffff67224 */ /* 0x000fe200078e0015 */
[----:B------:R-:W4:Y:S01]  /*d080*/  LDSM.16.M88.4 R212, [R240] ;  /* 0x00000000f0d4783b */ /* 0x000f220000000200 */
[----:B------:R-:W-:Y:S02]  /*d090*/  IMAD.MOV.U32 R247, RZ, RZ, R0 ;  /* 0x000000fffff77224 */ /* 0x000fe400078e0000 */
[----:B--2---:R-:W-:Y:S07]  /*d0a0*/  HMMA.16816.F32.BF16 R76, R8, R208, R248 ;  /* 0x000000d0084c723c */ /* 0x004fee00000418f8 */
[----:B------:R-:W-:Y:S01]  /*d0b0*/  IMAD.MOV.U32 R248, RZ, RZ, R72 ;  /* 0x000000fffff87224 */ /* 0x000fe200078e0048 */
[----:B------:R-:W-:Y:S01]  /*d0c0*/  HMMA.16816.F32.BF16 R96, R132, R216, RZ ;  /* 0x000000d88460723c */ /* 0x000fe200000418ff */
[----:B------:R-:W-:-:S02]  /*d0d0*/  IMAD.MOV.U32 R249, RZ, RZ, R20 ;  /* 0x000000fffff97224 */ /* 0x000fc400078e0014 */
[----:B------:R-:W-:Y:S02]  /*d0e0*/  IMAD.MOV.U32 R250, RZ, RZ, R3 ;  /* 0x000000fffffa7224 */ /* 0x000fe400078e0003 */
[----:B------:R-:W-:-:S03]  /*d0f0*/  IMAD.MOV.U32 R251, RZ, RZ, R2 ;  /* 0x000000fffffb7224 */ /* 0x000fc600078e0002 */
[C---:B---3--:R-:W-:Y:S08]  /*d100*/  HMMA.16816.F32.BF16 R244, R4.reuse, R208, R244 ;  /* 0x000000d004f4723c */ /* 0x048ff000000418f4 */
[----:B------:R-:W-:Y:S01]  /*d110*/  HMMA.16816.F32.BF16 R248, R4, R210, R248 ;  /* 0x000000d204f8723c */ /* 0x000fe200000418f8 */
[----:B------:R-:W-:Y:S02]  /*d120*/  IMAD.MOV.U32 R0, RZ, RZ, R76 ;  /* 0x000000ffff007224 */ /* 0x000fe400078e004c */
[----:B------:R-:W-:-:S02]  /*d130*/  IMAD.MOV.U32 R27, RZ, RZ, R77 ;  /* 0x000000ffff1b7224 */ /* 0x000fc400078e004d */
[----:B------:R-:W-:Y:S02]  /*d140*/  IMAD.MOV.U32 R22, RZ, RZ, R78 ;  /* 0x000000ffff167224 */ /* 0x000fe400078e004e */
[----:B------:R-:W-:Y:S01]  /*d150*/  IMAD.MOV.U32 R21, RZ, RZ, R79 ;  /* 0x000000ffff157224 */ /* 0x000fe200078e004f */
[C---:B------:R-:W-:Y:S01]  /*d160*/  HMMA.16816.F32.BF16 R208, R8.reuse, R210, R92 ;  /* 0x000000d208d0723c */ /* 0x040fe2000004185c */
[----:B------:R-:W-:Y:S02]  /*d170*/  IMAD.MOV.U32 R75, RZ, RZ, R96 ;  /* 0x000000ffff4b7224 */ /* 0x000fe400078e0060 */
[----:B------:R-:W-:Y:S02]  /*d180*/  IMAD.MOV.U32 R20, RZ, RZ, R97 ;  /* 0x000000ffff147224 */ /* 0x000fe400078e0061 */
[----:B------:R-:W-:Y:S02]  /*d190*/  IMAD.MOV.U32 R3, RZ, RZ, R98 ;  /* 0x000000ffff037224 */ /* 0x000fe400078e0062 */
[----:B------:R-:W-:Y:S01]  /*d1a0*/  IMAD.MOV.U32 R2, RZ, RZ, R99 ;  /* 0x000000ffff027224 */ /* 0x000fe200078e0063 */
[----:B-1----:R-:W-:Y:S08]  /*d1b0*/  HMMA.16816.F32.BF16 R92, R8, R140, R80 ;  /* 0x0000008c085c723c */ /* 0x002ff00000041850 */
[-C--:B------:R-:W-:Y:S08]  /*d1c0*/  HMMA.16816.F32.BF16 R88, R4, R142.reuse, R88 ;  /* 0x0000008e0458723c */ /* 0x080ff00000041858 */
[----:B------:R-:W-:Y:S01]  /*d1d0*/  HMMA.16816.F32.BF16 R220, R8, R142, R220 ;  /* 0x0000008e08dc723c */ /* 0x000fe200000418dc */
[----:B------:R-:W-:Y:S01]  /*d1e0*/  FMUL.FTZ R0, R0, c[0x0][0x2ec] ;  /* 0x0000bb0000007a20 */ /* 0x000fe20000410000 */
[----:B------:R1:W5:Y:S04]  /*d1f0*/  LDL.LU.64 R98, [R1+0x160] ;  /* 0x0001600001627983 */ /* 0x0003680000300a00 */
[----:B------:R1:W5:Y:S02]  /*d200*/  LDL.LU.64 R96, [R1+0x158] ;  /* 0x0001580001607983 */ /* 0x0003640000300a00 */
[----:B------:R-:W-:Y:S01]  /*d210*/  IMAD.MOV.U32 R84, RZ, RZ, R92 ;  /* 0x000000ffff547224 */ /* 0x000fe200078e005c */
[----:B------:R-:W-:Y:S01]  /*d220*/  HMMA.16816.F32.BF16 R76, R136, R216, RZ ;  /* 0x000000d8884c723c */ /* 0x000fe200000418ff */
[----:B------:R-:W-:-:S02]  /*d230*/  IMAD.MOV.U32 R83, RZ, RZ, R93 ;  /* 0x000000ffff537224 */ /* 0x000fc400078e005d */
[----:B------:R-:W-:Y:S02]  /*d240*/  IMAD.MOV.U32 R82, RZ, RZ, R94 ;  /* 0x000000ffff527224 */ /* 0x000fe400078e005e */
[----:B------:R-:W-:Y:S02]  /*d250*/  IMAD.MOV.U32 R81, RZ, RZ, R95 ;  /* 0x000000ffff517224 */ /* 0x000fe400078e005f */
[----:B------:R-:W-:Y:S01]  /*d260*/  IMAD.MOV.U32 R142, RZ, RZ, R3 ;  /* 0x000000ffff8e7224 */ /* 0x000fe200078e0003 */
[----:B------:R-:W-:Y:S01]  /*d270*/  HMMA.16816.F32.BF16 R92, R4, R140, R68 ;  /* 0x0000008c045c723c */ /* 0x000fe20000041844 */
[----:B------:R-:W-:-:S06]  /*d280*/  IMAD.MOV.U32 R143, RZ, RZ, R2 ;  /* 0x000000ffff8f7224 */ /* 0x000fcc00078e0002 */
[----:B------:R-:W-:Y:S02]  /*d290*/  IMAD.MOV.U32 R140, RZ, RZ, R75 ;  /* 0x000000ffff8c7224 */ /* 0x000fe400078e004b */
[----:B------:R-:W-:-:S07]  /*d2a0*/  IMAD.MOV.U32 R141, RZ, RZ, R20 ;  /* 0x000000ffff8d7224 */ /* 0x000fce00078e0014 */
[-C--:B----4-:R-:W-:Y:S01]  /*d2b0*/  HMMA.16816.F32.BF16 R140, R60, R212.reuse, R140 ;  /* 0x000000d43c8c723c */ /* 0x090fe2000004188c */
[----:B------:R2:W3:Y:S01]  /*d2c0*/  MUFU.TANH R216, R0 ;  /* 0x0000000000d87308 */ /* 0x0004e20000002400 */
[----:B------:R-:W-:Y:S02]  /*d2d0*/  IMAD.MOV.U32 R73, RZ, RZ, R88 ;  /* 0x000000ffff497224 */ /* 0x000fe400078e0058 */
[----:B------:R-:W-:Y:S02]  /*d2e0*/  IMAD.MOV.U32 R72, RZ, RZ, R89 ;  /* 0x000000ffff487224 */ /* 0x000fe400078e0059 */
[----:B--2---:R-:W-:Y:S11]  /*d2f0*/  FMUL.FTZ R0, R27, c[0x0][0x2ec] ;  /* 0x0000bb001b007a20 */ /* 0x004ff60000410000 */
[----:B------:R-:W-:Y:S07]  /*d300*/  @!UPT UIADD3 URZ, URZ, URZ, URZ ;  /* 0x0000003f3f3ff290 */ /* 0x000fee000fffe03f */
[----:B------:R-:W-:Y:S02]  /*d310*/  IMAD.MOV.U32 R3, RZ, RZ, R142 ;  /* 0x000000ffff037224 */ /* 0x000fe400078e008e */
[----:B------:R2:W4:Y:S01]  /*d320*/  MUFU.TANH R142, R0 ;  /* 0x00000000008e7308 */ /* 0x0005220000002400 */
[----:B------:R-:W-:Y:S02]  /*d330*/  IMAD.MOV.U32 R69, RZ, RZ, R90 ;  /* 0x000000ffff457224 */ /* 0x000fe400078e005a */
[----:B------:R-:W-:Y:S02]  /*d340*/  IMAD.MOV.U32 R68, RZ, RZ, R91 ;  /* 0x000000ffff447224 */ /* 0x000fe400078e005b */
[----:B------:R-:W-:Y:S01]  /*d350*/  HMMA.16816.F32.BF16 R88, R64, R212, R76 ;  /* 0x000000d44058723c */ /* 0x000fe2000004184c */
[----:B--2---:R-:W-:-:S04]  /*d360*/  FMUL.FTZ R0, R22, c[0x0][0x2ec] ;  /* 0x0000bb0016007a20 */ /* 0x004fc80000410000 */
[----:B------:R2:W-:Y:S01]  /*d370*/  MUFU.TANH R252, R0 ;  /* 0x0000000000fc7308 */ /* 0x0005e20000002400 */
[----:B------:R-:W-:Y:S02]  /*d380*/  IMAD.MOV.U32 R20, RZ, RZ, R140 ;  /* 0x000000ffff147224 */ /* 0x000fe400078e008c */
[----:B--2---:R-:W-:-:S05]  /*d390*/  FMUL.FTZ R0, R21, c[0x0][0x2ec] ;  /* 0x0000bb0015007a20 */ /* 0x004fca0000410000 */
[----:B------:R2:W-:Y:S01]  /*d3a0*/  MUFU.TANH R213, R0 ;  /* 0x0000000000d57308 */ /* 0x0005e20000002400 */
[----:B------:R-:W1:Y:S01]  /*d3b0*/  S2R R140, SR_TID.X ;  /* 0x00000000008c7919 */ /* 0x000e620000002100 */
[----:B------:R-:W-:Y:S02]  /*d3c0*/  IMAD.MOV.U32 R79, RZ, RZ, R143 ;  /* 0x000000ffff4f7224 */ /* 0x000fe400078e008f */
[----:B--2---:R-:W-:-:S04]  /*d3d0*/  FMUL.FTZ R0, R244, c[0x0][0x2ec] ;  /* 0x0000bb00f4007a20 */ /* 0x004fc80000410000 */
[----:B------:R2:W-:Y:S01]  /*d3e0*/  MUFU.TANH R217, R0 ;  /* 0x0000000000d97308 */ /* 0x0005e20000002400 */
[----:B------:R-:W-:Y:S02]  /*d3f0*/  IMAD.MOV.U32 R2, RZ, RZ, R141 ;  /* 0x000000ffff027224 */ /* 0x000fe400078e008d */
[----:B--2---:R-:W-:-:S05]  /*d400*/  FMUL.FTZ R0, R245, c[0x0][0x2ec] ;  /* 0x0000bb00f5007a20 */ /* 0x004fca0000410000 */
[----:B------:R2:W-:Y:S02]  /*d410*/  MUFU.TANH R212, R0 ;  /* 0x0000000000d47308 */ /* 0x0005e40000002400 */
[----:B--2---:R-:W-:-:S06]  /*d420*/  FMUL.FTZ R0, R246, c[0x0][0x2ec] ;  /* 0x0000bb00f6007a20 */ /* 0x004fcc0000410000 */
[----:B------:R2:W-:Y:S02]  /*d430*/  MUFU.TANH R143, R0 ;  /* 0x00000000008f7308 */ /* 0x0005e40000002400 */
[----:B--2---:R-:W-:-:S06]  /*d440*/  FMUL.FTZ R0, R208, c[0x0][0x2ec] ;  /* 0x0000bb00d0007a20 */ /* 0x004fcc0000410000 */
[----:B------:R2:W1:Y:S01]  /*d450*/  MUFU.TANH R141, R0 ;  /* 0x00000000008d7308 */ /* 0x0004620000002400 */
[----:B------:R-:W-:Y:S02]  /*d460*/  IMAD.MOV.U32 R244, RZ, RZ, R20 ;  /* 0x000000fffff47224 */ /* 0x000fe400078e0014 */
[----:B--2---:R-:W-:-:S05]  /*d470*/  FMUL.FTZ R0, R209, c[0x0][0x2ec] ;  /* 0x0000bb00d1007a20 */ /* 0x004fca0000410000 */
[----:B------:R2:W-:Y:S01]  /*d480*/  MUFU.TANH R22, R0 ;  /* 0x0000000000167308 */ /* 0x0005e20000002400 */
[----:B-1----:R-:W-:Y:S02]  /*d490*/  IMAD.SHL.U32 R140, R140, 0x2, RZ ;  /* 0x000000028c8c7824 */ /* 0x002fe400078e00ff */
[----:B--2---:R-:W-:-:S05]  /*d4a0*/  FMUL.FTZ R0, R210, c[0x0][0x2ec] ;  /* 0x0000bb00d2007a20 */ /* 0x004fca0000410000 */
[----:B------:R1:W2:Y:S01]  /*d4b0*/  MUFU.TANH R21, R0 ;  /* 0x0000000000157308 */ /* 0x0002a20000002400 */
[----:B------:R-:W-:Y:S01]  /*d4c0*/  LOP3.LUT R140, R140, 0x6, RZ, 0xc0, !PT ;  /* 0x000000068c8c7812 */ /* 0x000fe200078ec0ff */
[----:B------:R-:W-:Y:S02]  /*d4d0*/  IMAD.MOV.U32 R245, RZ, RZ, R2 ;  /* 0x000000fffff57224 */ /* 0x000fe400078e0002 */
[----:B-1----:R-:W-:-:S04]  /*d4e0*/  FMUL.FTZ R0, R211, c[0x0][0x2ec] ;  /* 0x0000bb00d3007a20 */ /* 0x002fc80000410000 */
[----:B------:R1:W-:Y:S01]  /*d4f0*/  MUFU.TANH R20, R0 ;  /* 0x0000000000147308 */ /* 0x0003e20000002400 */
[----:B------:R-:W-:Y:S02]  /*d500*/  FMUL.FTZ R2, R249, c[0x0][0x2ec] ;  /* 0x0000bb00f9027a20 */ /* 0x000fe40000410000 */
[----:B-1----:R-:W-:-:S05]  /*d510*/  FMUL.FTZ R0, R248, c[0x0][0x2ec] ;  /* 0x0000bb00f8007a20 */ /* 0x002fca0000410000 */
[----:B------:R1:W1:Y:S01]  /*d520*/  MUFU.TANH R27, R0 ;  /* 0x00000000001b7308 */ /* 0x0002620000002400 */
[----:B------:R-:W-:Y:S02]  /*d530*/  IMAD.MOV.U32 R246, RZ, RZ, R3 ;  /* 0x000000fffff67224 */ /* 0x000fe400078e0003 */
[----:B------:R-:W-:Y:S02]  /*d540*/  FMUL.FTZ R3, R247, c[0x0][0x2ec] ;  /* 0x0000bb00f7037a20 */ /* 0x000fe40000410000 */
[----:B-1----:R-:W-:-:S04]  /*d550*/  IMAD.U32 R0, RZ, RZ, UR4 ;  /* 0x00000004ff007e24 */ /* 0x002fc8000f8e00ff */
[----:B------:R-:W-:Y:S02]  /*d560*/  IMAD R0, R0, 0x40, R140 ;  /* 0x0000004000007824 */ /* 0x000fe400078e028c */
[----:B------:R1:W1:Y:S03]  /*d570*/  MUFU.TANH R140, R2 ;  /* 0x00000002008c7308 */ /* 0x0002660000002400 */
[----:B------:R-:W-:Y:S01]  /*d580*/  ISETP.GE.AND P1, PT, R0, R23, PT ;  /* 0x000000170000720c */ /* 0x000fe20003f26270 */
[----:B------:R-:W-:-:S04]  /*d590*/  IMAD.MOV.U32 R71, RZ, RZ, R94 ;  /* 0x000000ffff477224 */ /* 0x000fc800078e005e */
[----:B------:R2:W2:Y:S01]  /*d5a0*/  MUFU.TANH R209, R3 ;  /* 0x0000000300d17308 */ /* 0x0004a20000002400 */
[----:B-1----:R-:W-:-:S04]  /*d5b0*/  IADD3 R2, R0, 0x1, RZ ;  /* 0x0000000100027810 */ /* 0x002fc80007ffe0ff */
[C---:B------:R-:W-:Y:S02]  /*d5c0*/  ISETP.GE.AND P4, PT, R2.reuse, R23, PT ;  /* 0x000000170200720c */ /* 0x040fe40003f86270 */
[C---:B------:R-:W-:Y:S02]  /*d5d0*/  ISETP.GE.AND P2, PT, R2.reuse, R24, PT ;  /* 0x000000180200720c */ /* 0x040fe40003f46270 */
[C---:B------:R-:W-:Y:S02]  /*d5e0*/  ISETP.GE.AND P6, PT, R2.reuse, R26, PT ;  /* 0x0000001a0200720c */ /* 0x040fe40003fc6270 */
[----:B------:R-:W-:Y:S01]  /*d5f0*/  ISETP.GE.AND P5, PT, R2, R25, PT ;  /* 0x000000190200720c */ /* 0x000fe20003fa6270 */
[----:B--2---:R-:W-:Y:S01]  /*d600*/  FMUL.FTZ R3, R250, c[0x0][0x2ec] ;  /* 0x0000bb00fa037a20 */ /* 0x004fe20000410000 */
[----:B------:R-:W-:Y:S01]  /*d610*/  IADD3 R2, R0, 0x8, RZ ;  /* 0x0000000800027810 */ /* 0x000fe20007ffe0ff */
[----:B------:R-:W-:Y:S01]  /*d620*/  IMAD.MOV.U32 R70, RZ, RZ, R95 ;  /* 0x000000ffff467224 */ /* 0x000fe200078e005f */
[----:B---3--:R-:W-:Y:S01]  /*d630*/  FSEL R208, R216, -INF , !P1 ;  /* 0xff800000d8d07808 */ /* 0x008fe20004800000 */
[----:B------:R-:W-:Y:S01]  /*d640*/  IMAD.MOV.U32 R80, RZ, RZ, R92 ;  /* 0x000000ffff507224 */ /* 0x000fe200078e005c */
[----:B------:R-:W-:Y:S01]  /*d650*/  ISETP.GE.AND P0, PT, R2, R23, PT ;  /* 0x000000170200720c */ /* 0x000fe20003f06270 */
[----:B------:R-:W-:Y:S01]  /*d660*/  IMAD.MOV.U32 R74, RZ, RZ, R93 ;  /* 0x000000ffff4a7224 */ /* 0x000fe200078e005d */
[----:B----4-:R-:W-:Y:S01]  /*d670*/  FSEL R142, R142, -INF , !P4 ;  /* 0xff8000008e8e7808 */ /* 0x010fe20006000000 */
[----:B------:R1:W5:Y:S01]  /*d680*/  LDL.LU.64 R94, [R1+0x150] ;  /* 0x00015000015e7983 */ /* 0x0003620000300a00 */
[----:B------:R2:W3:Y:S01]  /*d690*/  MUFU.TANH R211, R3 ;  /* 0x0000000300d37308 */ /* 0x0004e20000002400 */
[C---:B------:R-:W-:Y:S01]  /*d6a0*/  ISETP.GE.AND P3, PT, R2.reuse, R24, PT ;  /* 0x000000180200720c */ /* 0x040fe20003f66270 */
[----:B------:R-:W-:Y:S01]  /*d6b0*/  IMAD.MOV.U32 R76, RZ, RZ, R90 ;  /* 0x000000ffff4c7224 */ /* 0x000fe200078e005a */
[C---:B------:R-:W-:Y:S01]  /*d6c0*/  ISETP.GE.AND P1, PT, R2.reuse, R26, PT ;  /* 0x0000001a0200720c */ /* 0x040fe20003f26270 */
[----:B------:R1:W5:Y:S01]  /*d6d0*/  LDL.LU.64 R92, [R1+0x148] ;  /* 0x00014800015c7983 */ /* 0x0003620000300a00 */
[----:B------:R-:W-:Y:S01]  /*d6e0*/  ISETP.GE.AND P4, PT, R2, R25, PT ;  /* 0x000000190200720c */ /* 0x000fe20003f86270 */
[----:B------:R-:W-:Y:S01]  /*d6f0*/  IMAD.MOV.U32 R75, RZ, RZ, R91 ;  /* 0x000000ffff4b7224 */ /* 0x000fe200078e005b */
[----:B------:R-:W-:Y:S01]  /*d700*/  IADD3 R2, R0, 0x9, RZ ;  /* 0x0000000900027810 */ /* 0x000fe20007ffe0ff */
[----:B------:R-:W-:Y:S01]  /*d710*/  IMAD.MOV.U32 R78, RZ, RZ, R88 ;  /* 0x000000ffff4e7224 */ /* 0x000fe200078e0058 */
[----:B------:R1:W5:Y:S01]  /*d720*/  LDL.LU.64 R90, [R1+0x140] ;  /* 0x00014000015a7983 */ /* 0x0003620000300a00 */
[----:B------:R-:W-:Y:S01]  /*d730*/  IMAD.MOV.U32 R77, RZ, RZ, R89 ;  /* 0x000000ffff4d7224 */ /* 0x000fe200078e0059 */
[----:B------:R-:W-:-:S02]  /*d740*/  FSEL R141, R141, -INF , !P0 ;  /* 0xff8000008d8d7808 */ /* 0x000fc40004000000 */
[----:B------:R1:W5:Y:S01]  /*d750*/  LDL.LU.64 R88, [R1+0x138] ;  /* 0x0001380001587983 */ /* 0x0003620000300a00 */
[----:B--2---:R-:W-:-:S03]  /*d760*/  FMUL.FTZ R3, R251, c[0x0][0x2ec] ;  /* 0x0000bb00fb037a20 */ /* 0x004fc60000410000 */
[----:B------:R2:W-:Y:S01]  /*d770*/  STL [R1+0x10], R208 ;  /* 0x000010d001007387 */ /* 0x0005e20000100800 */
[----:B------:R-:W-:-:S03]  /*d780*/  ISETP.GE.AND P0, PT, R2, R23, PT ;  /* 0x000000170200720c */ /* 0x000fc60003f06270 */
[----:B------:R-:W-:Y:S01]  /*d790*/  STL [R1+0x4c], R142 ;  /* 0x00004c8e01007387 */ /* 0x000fe20000100800 */
[----:B------:R-:W-:Y:S01]  /*d7a0*/  FSEL R21, R21, -INF , !P3 ;  /* 0xff80000015157808 */ /* 0x000fe20005800000 */
[----:B--2---:R2:W4:Y:S02]  /*d7b0*/  MUFU.TANH R208, R3 ;  /* 0x0000000300d07308 */ /* 0x0045240000002400 */
[----:B--2---:R-:W-:Y:S02]  /*d7c0*/  FMUL.FTZ R3, R84, c[0x0][0x2ec] ;  /* 0x0000bb0054037a20 */ /* 0x004fe40000410000 */
[----:B------:R1:W5:Y:S04]  /*d7d0*/  LDL.LU R84, [R1+0x130] ;  /* 0x0001300001547983 */ /* 0x0003680000300800 */
[----:B------:R2:W-:Y:S01]  /*d7e0*/  STL [R1+0x48], R141 ;  /* 0x0000488d01007387 */ /* 0x0005e20000100800 */
[----:B------:R-:W-:-:S02]  /*d7f0*/  FSEL R27, R27, -INF , !P1 ;  /* 0xff8000001b1b7808 */ /* 0x000fc40004800000 */
[----:B--2---:R-:W-:Y:S02]  /*d800*/  FSEL R141, R22, -INF , !P0 ;  /* 0xff800000168d7808 */ /* 0x004fe40004000000 */
[----:B------:R-:W-:-:S03]  /*d810*/  ISETP.GE.AND P0, PT, R0, R24, PT ;  /* 0x000000180000720c */ /* 0x000fc60003f06270 */
[----:B------:R2:W-:Y:S01]  /*d820*/  STL [R1+0x44], R141 ;  /* 0x0000448d01007387 */ /* 0x0005e20000100800 */
[----:B------:R-:W-:-:S03]  /*d830*/  FMUL.FTZ R22, R83, c[0x0][0x2ec] ;  /* 0x0000bb0053167a20 */ /* 0x000fc60000410000 */
[----:B------:R1:W5:Y:S01]  /*d840*/  LDL.LU R83, [R1+0x12c] ;  /* 0x00012c0001537983 */ /* 0x0003620000300800 */
[----:B--2---:R-:W-:Y:S02]  /*d850*/  FSEL R141, R252, -INF , !P0 ;  /* 0xff800000fc8d7808 */ /* 0x004fe40004000000 */
[----:B------:R-:W-:-:S03]  /*d860*/  ISETP.GE.AND P0, PT, R2, R24, PT ;  /* 0x000000180200720c */ /* 0x000fc60003f06270 */
[----:B------:R2:W-:Y:S01]  /*d870*/  STL [R1+0x14], R141 ;  /* 0x0000148d01007387 */ /* 0x0005e20000100800 */
[----:B------:R-:W-:Y:S02]  /*d880*/  FSEL R20, R20, -INF , !P0 ;  /* 0xff80000014147808 */ /* 0x000fe40004000000 */
[----:B------:R-:W-:-:S04]  /*d890*/  ISETP.GE.AND P0, PT, R0, R26, PT ;  /* 0x0000001a0000720c */ /* 0x000fc80003f06270 */
[----:B------:R-:W-:Y:S02]  /*d8a0*/  FSEL R252, R217, -INF , !P0 ;  /* 0xff800000d9fc7808 */ /* 0x000fe40004000000 */
[----:B------:R-:W-:Y:S02]  /*d8b0*/  ISETP.GE.AND P0, PT, R0, R25, PT ;  /* 0x000000190000720c */ /* 0x000fe40003f06270 */
[----:B--2---:R-:W-:Y:S02]  /*d8c0*/  FSEL R141, R213, -INF , !P2 ;  /* 0xff800000d58d7808 */ /* 0x004fe40005000000 */
[----:B------:R-:W-:-:S03]  /*d8d0*/  ISETP.GE.AND P2, PT, R2, R26, PT ;  /* 0x0000001a0200720c */ /* 0x000fc60003f46270 */
[----:B------:R2:W-:Y:S01]  /*d8e0*/  STL [R1+0x54], R141 ;  /* 0x0000548d01007387 */ /* 0x0005e20000100800 */
[----:B------:R-:W-:-:S03]  /*d8f0*/  FSEL R140, R140, -INF , !P2 ;  /* 0xff8000008c8c7808 */ /* 0x000fc60005000000 */
[----:B------:R-:W-:Y:S04]  /*d900*/  STL [R1+0x5c], R21 ;  /* 0x00005c1501007387 */ /* 0x000fe80000100800 */
[----:B------:R-:W-:Y:S01]  /*d910*/  STL [R1+0x58], R20 ;  /* 0x0000581401007387 */ /* 0x000fe20000100800 */
[----:B--2---:R-:W-:-:S05]  /*d920*/  FSEL R141, R212, -INF , !P6 ;  /* 0xff800000d48d7808 */ /* 0x004fca0007000000 */
[----:B------:R-:W-:Y:S04]  /*d930*/  STL [R1+0x50], R141 ;  /* 0x0000508d01007387 */ /* 0x000fe80000100800 */
[----:B------:R2:W-:Y:S01]  /*d940*/  STL [R1+0x30], R27 ;  /* 0x0000301b01007387 */ /* 0x0005e20000100800 */
[----:B------:R-:W1:Y:S01]  /*d950*/  MUFU.TANH R3, R3 ;  /* 0x0000000300037308 */ /* 0x000e620000002400 */
[----:B------:R-:W-:Y:S01]  /*d960*/  ISETP.GE.AND P3, PT, R2, R25, PT ;  /* 0x000000190200720c */ /* 0x000fe20003f66270 */
[----:B------:R-:W-:Y:S02]  /*d970*/  FMUL.FTZ R2, R220, c[0x0][0x2ec] ;  /* 0x0000bb00dc027a20 */ /* 0x000fe40000410000 */
[----:B--2---:R-:W-:Y:S02]  /*d980*/  FMUL.FTZ R27, R82, c[0x0][0x2ec] ;  /* 0x0000bb00521b7a20 */ /* 0x004fe40000410000 */
[----:B------:R2:W5:Y:S04]  /*d990*/  LDL.LU R82, [R1+0x128] ;  /* 0x0001280001527983 */ /* 0x0005680000300800 */
[----:B------:R1:W-:Y:S01]  /*d9a0*/  STL [R1+0x34], R140 ;  /* 0x0000348c01007387 */ /* 0x0003e20000100800 */
[----:B------:R1:W-:Y:S01]  /*d9b0*/  MUFU.TANH R21, R2 ;  /* 0x0000000200157308 */ /* 0x0003e20000002400 */
[----:B------:R-:W-:Y:S01]  /*d9c0*/  FSEL R212, R209, -INF , !P5 ;  /* 0xff800000d1d47808 */ /* 0x000fe20006800000 */
[----:B------:R-:W-:Y:S01]  /*d9d0*/  FMUL.FTZ R20, R221, c[0x0][0x2ec] ;  /* 0x0000bb00dd147a20 */ /* 0x000fe20000410000 */
[----:B-1----:R-:W-:-:S05]  /*d9e0*/  FSEL R140, R143, -INF , !P0 ;  /* 0xff8000008f8c7808 */ /* 0x002fca0004000000 */
[----:B------:R-:W-:Y:S04]  /*d9f0*/  STL [R1+0x18], R140 ;  /* 0x0000188c01007387 */ /* 0x000fe80000100800 */
[----:B------:R-:W1:Y:S01]  /*da00*/  LDSM.16.M88.4 R140, [R224+0x9000] ;  /* 0x00900000e08c783b */ /* 0x000e620000000200 */
[----:B------:R-:W-:Y:S01]  /*da10*/  IADD3 R2, R0, 0x10, RZ ;  /* 0x0000001000027810 */ /* 0x000fe20007ffe0ff */
[----:B------:R-:W1:Y:S01]  /*da20*/  MUFU.TANH R22, R22 ;  /* 0x0000001600167308 */ /* 0x000e620000002400 */
[----:B---3--:R-:W-:Y:S02]  /*da30*/  FSEL R211, R211, -INF , !P4 ;  /* 0xff800000d3d37808 */ /* 0x008fe40006000000 */
[----:B------:R-:W-:Y:S02]  /*da40*/  ISETP.GE.AND P6, PT, R2, R23, PT ;  /* 0x000000170200720c */ /* 0x000fe40003fc6270 */
[----:B----4-:R-:W-:-:S02]  /*da50*/  FSEL R208, R208, -INF , !P3 ;  /* 0xff800000d0d07808 */ /* 0x010fc40005800000 */
[C---:B------:R-:W-:Y:S01]  /*da60*/  ISETP.GE.AND P1, PT, R2.reuse, R24, PT ;  /* 0x000000180200720c */ /* 0x040fe20003f26270 */
[----:B------:R3:W-:Y:S01]  /*da70*/  MUFU.TANH R210, R27 ;  /* 0x0000001b00d27308 */ /* 0x0007e20000002400 */
[C---:B------:R-:W-:Y:S02]  /*da80*/  ISETP.GE.AND P2, PT, R2.reuse, R26, PT ;  /* 0x0000001a0200720c */ /* 0x040fe40003f46270 */
[----:B------:R-:W-:Y:S02]  /*da90*/  ISETP.GE.AND P0, PT, R2, R25, PT ;  /* 0x000000190200720c */ /* 0x000fe40003f06270 */
[----:B------:R-:W-:Y:S02]  /*daa0*/  FSEL R3, R3, -INF , !P6 ;  /* 0xff80000003037808 */ /* 0x000fe40007000000 */
[----:B------:R-:W-:Y:S01]  /*dab0*/  IADD3 R2, R0, 0x11, RZ ;  /* 0x0000001100027810 */ /* 0x000fe20007ffe0ff */
[----:B------:R-:W4:Y:S03]  /*dac0*/  MUFU.TANH R20, R20 ;  /* 0x0000001400147308 */ /* 0x000f260000002400 */
[----:B------:R-:W-:Y:S01]  /*dad0*/  ISETP.GE.AND P5, PT, R2, R23, PT ;  /* 0x000000170200720c */ /* 0x000fe20003fa6270 */
[----:B---3--:R-:W-:-:S02]  /*dae0*/  FMUL.FTZ R27, R81, c[0x0][0x2ec] ;  /* 0x0000bb00511b7a20 */ /* 0x008fc40000410000 */
[----:B------:R2:W5:Y:S04]  /*daf0*/  LDL.LU R81, [R1+0x124] ;  /* 0x0001240001517983 */ /* 0x0005680000300800 */
[----:B------:R3:W-:Y:S01]  /*db00*/  STL [R1+0x1c], R212 ;  /* 0x00001cd401007387 */ /* 0x0007e20000100800 */
[----:B------:R-:W-:-:S03]  /*db10*/  ISETP.GE.AND P4, PT, R2, R24, PT ;  /* 0x000000180200720c */ /* 0x000fc60003f86270 */
[----:B------:R-:W-:Y:S01]  /*db20*/  STL [R1+0x2c], R211 ;  /* 0x00002cd301007387 */ /* 0x000fe20000100800 */
[----:B------:R-:W-:-:S03]  /*db30*/  ISETP.GE.AND P3, PT, R2, R26, PT ;  /* 0x0000001a0200720c */ /* 0x000fc60003f66270 */
[----:B------:R-:W-:Y:S01]  /*db40*/  STL [R1+0x38], R208 ;  /* 0x000038d001007387 */ /* 0x000fe20000100800 */
[----:B------:R-:W-:Y:S01]  /*db50*/  ISETP.GE.AND P6, PT, R2, R25, PT ;  /* 0x000000190200720c */ /* 0x000fe20003fc6270 */
[----:B------:R-:W-:Y:S02]  /*db60*/  FMUL.FTZ R2, R223, c[0x0][0x2ec] ;  /* 0x0000bb00df027a20 */ /* 0x000fe40000410000 */
[----:B------:R2:W-:Y:S01]  /*db70*/  STL [R1+0x98], R3 ;  /* 0x0000980301007387 */ /* 0x0005e20000100800 */
[----:B------:R-:W2:Y:S01]  /*db80*/  MUFU.TANH R209, R27 ;  /* 0x0000001b00d17308 */ /* 0x000ea20000002400 */
[----:B-1----:R-:W-:-:S05]  /*db90*/  FSEL R22, R22, -INF , !P5 ;  /* 0xff80000016167808 */ /* 0x002fca0006800000 */
[----:B------:R1:W-:Y:S02]  /*dba0*/  STL [R1+0x94], R22 ;  /* 0x0000941601007387 */ /* 0x0003e40000100800 */
[----:B---3--:R3:W-:Y:S01]  /*dbb0*/  MUFU.TANH R212, R2 ;  /* 0x0000000200d47308 */ /* 0x0087e20000002400 */
[----:B--2---:R-:W-:-:S04]  /*dbc0*/  IADD3 R3, R0, 0x18, RZ ;  /* 0x0000001800037810 */ /* 0x004fc80007ffe0ff */
[-C--:B------:R-:W-:Y:S02]  /*dbd0*/  ISETP.GE.AND P5, PT, R3, R23.reuse, PT ;  /* 0x000000170300720c */ /* 0x080fe40003fa6270 */
[----:B---3--:R-:W-:Y:S02]  /*dbe0*/  IADD3 R2, R0, 0x19, RZ ;  /* 0x0000001900027810 */ /* 0x008fe40007ffe0ff */
[----:B------:R-:W-:Y:S01]  /*dbf0*/  FSEL R208, R21, -INF , !P5 ;  /* 0xff80000015d07808 */ /* 0x000fe20006800000 */
[----:B-1----:R-:W-:Y:S01]  /*dc00*/  FMUL.FTZ R22, R80, c[0x0][0x2ec] ;  /* 0x0000bb0050167a20 */ /* 0x002fe20000410000 */
[----:B------:R-:W-:Y:S01]  /*dc10*/  ISETP.GE.AND P5, PT, R2, R23, PT ;  /* 0x000000170200720c */ /* 0x000fe20003fa6270 */
[----:B------:R1:W5:Y:S01]  /*dc20*/  LDL.LU R80, [R1+0x120] ;  /* 0x0001200001507983 */ /* 0x0003620000300800 */
[----:B------:R-:W-:-:S03]  /*dc30*/  FMUL.FTZ R27, R222, c[0x0][0x2ec] ;  /* 0x0000bb00de1b7a20 */ /* 0x000fc60000410000 */
[----:B------:R4:W-:Y:S01]  /*dc40*/  STL [R1+0x90], R208 ;  /* 0x000090d001007387 */ /* 0x0009e20000100800 */
[----:B------:R-:W-:Y:S01]  /*dc50*/  IMAD.MOV.U32 R213, RZ, RZ, R246 ;  /* 0x000000ffffd57224 */ /* 0x000fe200078e00f6 */
[----:B------:R-:W-:Y:S01]  /*dc60*/  HMMA.16816.F32.BF16 R220, R132, R140, RZ ;  /* 0x0000008c84dc723c */ /* 0x000fe200000418ff */
[----:B------:R-:W-:-:S07]  /*dc70*/  IMAD.MOV.U32 R21, RZ, RZ, R245 ;  /* 0x000000ffff157224 */ /* 0x000fce00078e00f5 */
[----:B------:R-:W-:Y:S01]  /*dc80*/  HMMA.16816.F32.BF16 R248, R132, R142, RZ ;  /* 0x0000008e84f8723c */ /* 0x000fe200000418ff */
[----:B----4-:R-:W-:Y:S01]  /*dc90*/  FSEL R208, R20, -INF , !P5 ;  /* 0xff80000014d07808 */ /* 0x010fe20006800000 */
[----:B------:R-:W-:-:S06]  /*dca0*/  IMAD.MOV.U32 R20, RZ, RZ, R244 ;  /* 0x000000ffff147224 */ /* 0x000fcc00078e00f4 */
[----:B------:R-:W-:Y:S01]  /*dcb0*/  HMMA.16816.F32.BF16 R244, R132, R218, RZ ;  /* 0x000000da84f4723c */ /* 0x000fe200000418ff */
[----:B------:R2:W-:Y:S06]  /*dcc0*/  STL [R1+0x8c], R208 ;  /* 0x00008cd001007387 */ /* 0x0005ec0000100800 */
[----:B------:R-:W-:Y:S02]  /*dcd0*/  FSEL R133, R210, -INF , !P1 ;  /* 0xff800000d2857808 */ /* 0x000fe40004800000 */
[----:B------:R-:W-:-:S03]  /*dce0*/  FSEL R132, R209, -INF , !P4 ;  /* 0xff800000d1847808 */ /* 0x000fc60006000000 */
[----:B------:R-:W-:Y:S04]  /*dcf0*/  STL [R1+0x88], R133 ;  /* 0x0000888501007387 */ /* 0x000fe80000100800 */
[----:B------:R-:W-:Y:S04]  /*dd00*/  STL [R1+0x78], R132 ;  /* 0x0000788401007387 */ /* 0x000fe80000100800 */
[----:B------:R-:W3:Y:S01]  /*dd10*/  LDSM.16.M88.4 R132, [R241] ;  /* 0x00000000f184783b */ /* 0x000ee20000000200 */
[C---:B------:R-:W-:Y:S08]  /*dd20*/  HMMA.16816.F32.BF16 R216, R136.reuse, R218, RZ ;  /* 0x000000da88d8723c */ /* 0x040ff000000418ff */
[C---:B--2---:R-:W-:Y:S08]  /*dd30*/  HMMA.16816.F32.BF16 R208, R136.reuse, R140, RZ ;  /* 0x0000008c88d0723c */ /* 0x044ff000000418ff */
[----:B------:R-:W-:Y:S01]  /*dd40*/  HMMA.16816.F32.BF16 R140, R136, R142, RZ ;  /* 0x0000008e888c723c */ /* 0x000fe200000418ff */
[----:B------:R-:W2:Y:S01]  /*dd50*/  MUFU.TANH R27, R27 ;  /* 0x0000001b001b7308 */ /* 0x000ea20000002400 */
[----:B------:R-:W-:-:S07]  /*dd60*/  ISETP.GE.AND P5, PT, R3, R24, PT ;  /* 0x000000180300720c */ /* 0x000fce0003fa6270 */
[----:B------:R-:W4:Y:S07]  /*dd70*/  MUFU.TANH R22, R22 ;  /* 0x0000001600167308 */ /* 0x000f2e0000002400 */
[-C--:B---3--:R-:W-:Y:S08]  /*dd80*/  HMMA.16816.F32.BF16 R136, R64, R132.reuse, R208 ;  /* 0x000000844088723c */ /* 0x088ff000000418d0 */
[C---:B------:R-:W-:Y:S08]  /*dd90*/  HMMA.16816.F32.BF16 R208, R60.reuse, R132, R220 ;  /* 0x000000843cd0723c */ /* 0x040ff000000418dc */
[C---:B------:R-:W-:Y:S08]  /*dda0*/  HMMA.16816.F32.BF16 R220, R60.reuse, R134, R248 ;  /* 0x000000863cdc723c */ /* 0x040ff000000418f8 */
[----:B------:R-:W-:Y:S08]  /*ddb0*/  HMMA.16816.F32.BF16 R248, R60, R214, R244 ;  /* 0x000000d63cf8723c */ /* 0x000ff000000418f4 */
[C---:B------:R-:W-:Y:S01]  /*ddc0*/  HMMA.16816.F32.BF16 R140, R64.reuse, R134, R140 ;  /* 0x00000086408c723c */ /* 0x040fe2000004188c */
[----:B------:R-:W3:Y:S07]  /*ddd0*/  LDSM.16.M88.4 R132, [R230+0x9000] ;  /* 0x00900000e684783b */ /* 0x000eee0000000200 */
[----:B------:R-:W-:Y:S01]  /*dde0*/  HMMA.16816.F32.BF16 R60, R64, R214, R216 ;  /* 0x000000d6403c723c */ /* 0x000fe200000418d8 */
[----:B------:R-:W-:-:S02]  /*ddf0*/  ISETP.GE.AND P1, PT, R3, R26, PT ;  /* 0x0000001a0300720c */ /* 0x000fc40003f26270 */
[----:B------:R-:W-:Y:S02]  /*de00*/  ISETP.GE.AND P4, PT, R3, R25, PT ;  /* 0x000000190300720c */ /* 0x000fe40003f86270 */
[----:B--2---:R-:W-:Y:S02]  /*de10*/  FSEL R3, R27, -INF , !P5 ;  /* 0xff8000001b037808 */ /* 0x004fe40006800000 */
[----:B------:R-:W-:-:S03]  /*de20*/  ISETP.GE.AND P5, PT, R2, R24, PT ;  /* 0x000000180200720c */ /* 0x000fc60003fa6270 */
[----:B------:R4:W-:Y:S01]  /*de30*/  STL [R1+0x74], R3 ;  /* 0x0000740301007387 */ /* 0x0009e20000100800 */
[----:B------:R-:W-:Y:S01]  /*de40*/  FSEL R27, R212, -INF , !P5 ;  /* 0xff800000d41b7808 */ /* 0x000fe20006800000 */
[----:B------:R-:W-:Y:S01]  /*de50*/  IMAD.MOV.U32 R244, RZ, RZ, R20 ;  /* 0x000000fffff47224 */ /* 0x000fe200078e0014 */
[----:B------:R-:W-:Y:S01]  /*de60*/  ISETP.GE.AND P5, PT, R2, R26, PT ;  /* 0x0000001a0200720c */ /* 0x000fe20003fa6270 */
[----:B------:R-:W-:Y:S02]  /*de70*/  IMAD.MOV.U32 R245, RZ, RZ, R21 ;  /* 0x000000fffff57224 */ /* 0x000fe400078e0015 */
[----:B------:R-:W-:Y:S08]  /*de80*/  STL [R1+0x60], R27 ;  /* 0x0000601b01007387 */ /* 0x000ff00000100800 */
[----:B------:R-:W-:-:S02]  /*de90*/  IMAD.MOV.U32 R21, RZ, RZ, R60 ;  /* 0x000000ffff157224 */ /* 0x000fc400078e003c */
[----:B------:R-:W-:Y:S01]  /*dea0*/  IMAD.MOV.U32 R20, RZ, RZ, R61 ;  /* 0x000000ffff147224 */ /* 0x000fe200078e003d */
[----:B----4-:R-:W-:Y:S02]  /*deb0*/  FSEL R3, R22, -INF , !P2 ;  /* 0xff80000016037808 */ /* 0x010fe40005000000 */
[----:B------:R-:W-:Y:S01]  /*dec0*/  ISETP.GE.AND P2, PT, R2, R25, PT ;  /* 0x000000190200720c */ /* 0x000fe20003f46270 */
[----:B------:R-:W-:Y:S02]  /*ded0*/  IMAD.MOV.U32 R2, RZ, RZ, R63 ;  /* 0x000000ffff027224 */ /* 0x000fe400078e003f */
[----:B------:R2:W-:Y:S01]  /*dee0*/  STL [R1+0x40], R3 ;  /* 0x0000400301007387 */ /* 0x0005e20000100800 */
[-C--:B---3--:R-:W-:Y:S01]  /*def0*/  HMMA.16816.F32.BF16 R136, R56, R132.reuse, R136 ;  /* 0x000000843888723c */ /* 0x088fe20000041888 */
[----:B--2---:R-:W-:Y:S02]  /*df00*/  IMAD.MOV.U32 R3, RZ, RZ, R62 ;  /* 0x000000ffff037224 */ /* 0x004fe400078e003e */
[----:B------:R-:W2:Y:S05]  /*df10*/  LDSM.16.M88.4 R60, [R229+0x1000] ;  /* 0x00100000e53c783b */ /* 0x000eaa0000000200 */
[----:B------:R-:W-:Y:S01]  /*df20*/  HMMA.16816.F32.BF16 R64, R52, R132, R208 ;  /* 0x000000843440723c */ /* 0x000fe200000418d0 */
[----:B------:R-:W-:-:S07]  /*df30*/  IMAD.MOV.U32 R246, RZ, RZ, R213 ;  /* 0x000000fffff67224 */ /* 0x000fce00078e00d5 */
[-C--:B------:R-:W-:Y:S08]  /*df40*/  HMMA.16816.F32.BF16 R212, R52, R134.reuse, R220 ;  /* 0x0000008634d4723c */ /* 0x080ff000000418dc */
[----:B------:R-:W-:Y:S01]  /*df50*/  HMMA.16816.F32.BF16 R208, R56, R134, R140 ;  /* 0x0000008638d0723c */ /* 0x000fe2000004188c */
[----:B------:R-:W3:Y:S01]  /*df60*/  LDSM.16.M88.4 R132, [R230+0x9800] ;  /* 0x00980000e684783b */ /* 0x000ee20000000200 */
[----:B------:R-:W-:-:S02]  /*df70*/  IMAD.MOV.U32 R247, RZ, RZ, R79 ;  /* 0x000000fffff77224 */ /* 0x000fc400078e004f */
[----:B------:R-:W-:Y:S01]  /*df80*/  IMAD.MOV.U32 R216, RZ, RZ, R78 ;  /* 0x000000ffffd87224 */ /* 0x000fe200078e004e */
[----:B------:R1:W5:Y:S01]  /*df90*/  LDL.LU R79, [R1+0x11c] ;  /* 0x00011c00014f7983 */ /* 0x0003620000300800 */
[----:B------:R-:W-:Y:S02]  /*dfa0*/  IMAD.MOV.U32 R217, RZ, RZ, R77 ;  /* 0x000000ffffd97224 */ /* 0x000fe400078e004d */
[----:B------:R-:W-:Y:S01]  /*dfb0*/  IMAD.MOV.U32 R218, RZ, RZ, R76 ;  /* 0x000000ffffda7224 */ /* 0x000fe200078e004c */
[----:B------:R1:W5:Y:S01]  /*dfc0*/  LDL.LU R78, [R1+0x118] ;  /* 0x00011800014e7983 */ /* 0x0003620000300800 */
[----:B------:R-:W-:-:S03]  /*dfd0*/  IMAD.MOV.U32 R219, RZ, RZ, R75 ;  /* 0x000000ffffdb7224 */ /* 0x000fc600078e004b */
[----:B------:R1:W5:Y:S04]  /*dfe0*/  LDL.LU R77, [R1+0x114] ;  /* 0x00011400014d7983 */ /* 0x0003680000300800 */
[----:B------:R1:W5:Y:S04]  /*dff0*/  LDL.LU R76, [R1+0x110] ;  /* 0x00011000014c7983 */ /* 0x0003680000300800 */
[----:B------:R1:W5:Y:S01]  /*e000*/  LDL.LU R75, [R1+0x10c] ;  /* 0x00010c00014b7983 */ /* 0x0003620000300800 */
[-C--:B--2---:R-:W-:Y:S08]  /*e010*/  HMMA.16816.F32.BF16 R140, R48, R60.reuse, R136 ;  /* 0x0000003c308c723c */ /* 0x084ff00000041888 */
[C---:B------:R-:W-:Y:S01]  /*e020*/  HMMA.16816.F32.BF16 R136, R44.reuse, R60, R64 ;  /* 0x0000003c2c88723c */ /* 0x040fe20000041840 */
[----:B------:R-:W2:Y:S07]  /*e030*/  LDSM.16.M88.4 R64, [R224+0xb000] ;  /* 0x00b00000e040783b */ /* 0x000eae0000000200 */
[----:B------:R-:W-:Y:S08]  /*e040*/  HMMA.16816.F32.BF16 R212, R44, R62, R212 ;  /* 0x0000003e2cd4723c */ /* 0x000ff000000418d4 */
[C---:B---3--:R-:W-:Y:S08]  /*e050*/  HMMA.16816.F32.BF16 R244, R52.reuse, R132, R244 ;  /* 0x0000008434f4723c */ /* 0x048ff000000418f4 */
[----:B------:R-:W-:Y:S01]  /*e060*/  HMMA.16816.F32.BF16 R220, R52, R134, R248 ;  /* 0x0000008634dc723c */ /* 0x000fe200000418f8 */
[----:B------:R-:W3:Y:S07]  /*e070*/  LDSM.16.M88.4 R52, [R237] ;  /* 0x00000000ed34783b */ /* 0x000eee0000000200 */
[----:B------:R-:W-:Y:S01]  /*e080*/  HMMA.16816.F32.BF16 R208, R48, R62, R208 ;  /* 0x0000003e30d0723c */ /* 0x000fe200000418d0 */
[----:B------:R-:W4:Y:S01]  /*e090*/  LDSM.16.M88.4 R60, [R229+0x1800] ;  /* 0x00180000e53c783b */ /* 0x000f220000000200 */
[----:B------:R-:W-:-:S02]  /*e0a0*/  IMAD.MOV.U32 R248, RZ, RZ, R21 ;  /* 0x000000fffff87224 */ /* 0x000fc400078e0015 */
[----:B------:R-:W-:Y:S02]  /*e0b0*/  IMAD.MOV.U32 R249, RZ, RZ, R20 ;  /* 0x000000fffff97224 */ /* 0x000fe400078e0014 */
[----:B------:R-:W-:Y:S02]  /*e0c0*/  IMAD.MOV.U32 R250, RZ, RZ, R3 ;  /* 0x000000fffffa7224 */ /* 0x000fe400078e0003 */
[----:B------:R-:W-:Y:S01]  /*e0d0*/  IMAD.MOV.U32 R251, RZ, RZ, R2 ;  /* 0x000000fffffb7224 */ /* 0x000fe200078e0002 */
[----:B--2---:R-:W-:Y:S08]  /*e0e0*/  HMMA.16816.F32.BF16 R136, R36, R64, R136 ;  /* 0x000000402488723c */ /* 0x004ff00000041888 */
[C---:B------:R-:W-:Y:S08]  /*e0f0*/  HMMA.16816.F32.BF16 R216, R56.reuse, R132, R216 ;  /* 0x0000008438d8723c */ /* 0x040ff000000418d8 */
[----:B------:R-:W-:Y:S08]  /*e100*/  HMMA.16816.F32.BF16 R56, R56, R134, R248 ;  /* 0x000000863838723c */ /* 0x000ff000000418f8 */
[----:B------:R-:W-:Y:S08]  /*e110*/  HMMA.16816.F32.BF16 R140, R40, R64, R140 ;  /* 0x00000040288c723c */ /* 0x000ff0000004188c */
[-C--:B------:R-:W-:Y:S08]  /*e120*/  HMMA.16816.F32.BF16 R212, R36, R66.reuse, R212 ;  /* 0x0000004224d4723c */ /* 0x080ff000000418d4 */
[----:B------:R-:W-:Y:S08]  /*e130*/  HMMA.16816.F32.BF16 R132, R40, R66, R208 ;  /* 0x000000422884723c */ /* 0x000ff000000418d0 */
[----:B---3--:R-:W-:Y:S08]  /*e140*/  HMMA.16816.F32.BF16 R64, R28, R52, R136 ;  /* 0x000000341c40723c */ /* 0x008ff00000041888 */
[C---:B----4-:R-:W-:Y:S08]  /*e150*/  HMMA.16816.F32.BF16 R244, R44.reuse, R60, R244 ;  /* 0x0000003c2cf4723c */ /* 0x050ff000000418f4 */
[----:B------:R-:W-:Y:S01]  /*e160*/  HMMA.16816.F32.BF16 R220, R44, R62, R220 ;  /* 0x0000003e2cdc723c */ /* 0x000fe200000418dc */
[----:B------:R-:W2:Y:S07]  /*e170*/  LDSM.16.M88.4 R44, [R230+0xb000] ;  /* 0x00b00000e62c783b */ /* 0x000eae0000000200 */
[C---:B------:R-:W-:Y:S08]  /*e180*/  HMMA.16816.F32.BF16 R136, R48.reuse, R60, R216 ;  /* 0x0000003c3088723c */ /* 0x040ff000000418d8 */
[----:B------:R-:W-:Y:S01]  /*e190*/  HMMA.16816.F32.BF16 R60, R48, R62, R56 ;  /* 0x0000003e303c723c */ /* 0x000fe20000041838 */
[----:B------:R-:W3:Y:S04]  /*e1a0*/  LDSM.16.M88.4 R56, [R224+0xb800] ;  /* 0x00b80000e038783b */ /* 0x000ee80000000200 */
[----:B------:R-:W4:Y:S03]  /*e1b0*/  LDSM.16.M88.4 R48, [R229+0x3000] ;  /* 0x00300000e530783b */ /* 0x000f260000000200 */
[----:B------:R-:W-:Y:S08]  /*e1c0*/  HMMA.16816.F32.BF16 R140, R32, R52, R140 ;  /* 0x00000034208c723c */ /* 0x000ff0000004188c */
[-C--:B------:R-:W-:Y:S08]  /*e1d0*/  HMMA.16816.F32.BF16 R208, R28, R54.reuse, R212 ;  /* 0x000000361cd0723c */ /* 0x080ff000000418d4 */
[----:B------:R-:W-:Y:S08]  /*e1e0*/  HMMA.16816.F32.BF16 R52, R32, R54, R132 ;  /* 0x000000362034723c */ /* 0x000ff00000041884 */
[-C--:B--2---:R-:W-:Y:S08]  /*e1f0*/  HMMA.16816.F32.BF16 R212, R12, R44.reuse, R64 ;  /* 0x0000002c0cd4723c */ /* 0x084ff00000041840 */
[----:B------:R-:W-:Y:S08]  /*e200*/  HMMA.16816.F32.BF16 R132, R16, R44, R140 ;  /* 0x0000002c1084723c */ /* 0x000ff0000004188c */
[C---:B---3--:R-:W-:Y:S08]  /*e210*/  HMMA.16816.F32.BF16 R136, R40.reuse, R56, R136 ;  /* 0x000000382888723c */ /* 0x048ff00000041888 */
[----:B------:R-:W-:Y:S08]  /*e220*/  HMMA.16816.F32.BF16 R64, R40, R58, R60 ;  /* 0x0000003a2840723c */ /* 0x000ff0000004183c */
[-C--:B------:R-:W-:Y:S08]  /*e230*/  HMMA.16816.F32.BF16 R140, R12, R46.reuse, R208 ;  /* 0x0000002e0c8c723c */ /* 0x080ff000000418d0 */
[----:B------:R-:W-:Y:S01]  /*e240*/  HMMA.16816.F32.BF16 R40, R16, R46, R52 ;  /* 0x0000002e1028723c */ /* 0x000fe20000041834 */
[----:B------:R-:W2:Y:S07]  /*e250*/  LDSM.16.M88.4 R44, [R236] ;  /* 0x00000000ec2c783b */ /* 0x000eae0000000200 */
[C---:B----4-:R-:W-:Y:S11]  /*e260*/  HMMA.16816.F32.BF16 R60, R8.reuse, R48, R132 ;  /* 0x00000030083c723c */ /* 0x050ff60000041884 */
[----:B------:R-:W-:Y:S05]  /*e270*/  @!UPT UIADD3 URZ, URZ, URZ, URZ ;  /* 0x0000003f3f3ff290 */ /* 0x000fea000fffe03f */
[----:B------:R-:W-:Y:S01]  /*e280*/  HMMA.16816.F32.BF16 R52, R8, R50, R40 ;  /* 0x000000320834723c */ /* 0x000fe20000041828 */
[----:B------:R-:W-:Y:S07]  /*e290*/  LDSM.16.M88.4 R40, [R229+0x3800] ;  /* 0x00380000e528783b */ /* 0x000fee0000000200 */
[C---:B--2---:R-:W-:Y:S08]  /*e2a0*/  HMMA.16816.F32.BF16 R136, R32.reuse, R44, R136 ;  /* 0x0000002c2088723c */ /* 0x044ff00000041888 */
[----:B------:R-:W-:Y:S01]  /*e2b0*/  HMMA.16816.F32.BF16 R64, R32, R46, R64 ;  /* 0x0000002e2040723c */ /* 0x000fe20000041840 */
[----:B------:R-:W2:Y:S01]  /*e2c0*/  LDSM.16.M88.4 R32, [R230+0xb800] ;  /* 0x00b80000e620783b */ /* 0x000ea20000000200 */
[----:B------:R-:W-:Y:S01]  /*e2d0*/  FMUL.FTZ R60, R60, c[0x0][0x2ec] ;  /* 0x0000bb003c3c7a20 */ /* 0x000fe20000410000 */
[----:B------:R-:W-:Y:S01]  /*e2e0*/  UISETP.NE.AND UP0, UPT, UR8, 0x3, UPT ;  /* 0x000000030800788c */ /* 0x000fe2000bf05270 */
[----:B------:R-:W-:Y:S01]  /*e2f0*/  FMUL.FTZ R61, R61, c[0x0][0x2ec] ;  /* 0x0000bb003d3d7a20 */ /* 0x000fe20000410000 */
[----:B------:R-:W-:-:S04]  /*e300*/  DEPBAR.LE SB0, 0x0 ;  /* 0x000080000000791a */ /* 0x000fc80000000000 */
[----:B------:R-:W-:Y:S02]  /*e310*/  FMUL.FTZ R62, R62, c[0x0][0x2ec] ;  /* 0x0000bb003e3e7a20 */ /* 0x000fe40000410000 */
[----:B------:R-:W-:Y:S01]  /*e320*/  FMUL.FTZ R63, R63, c[0x0][0x2ec] ;  /* 0x0000bb003f3f7a20 */ /* 0x000fe20000410000 */
[----:B------:R-:W-:Y:S08]  /*e330*/  MUFU.TANH R216, R60 ;  /* 0x0000003c00d87308 */ /* 0x000ff00000002400 */
[----:B------:R-:W-:Y:S08]  /*e340*/  MUFU.TANH R211, R61 ;  /* 0x0000003d00d37308 */ /* 0x000ff00000002400 */
[----:B------:R-:W-:Y:S08]  /*e350*/  MUFU.TANH R208, R62 ;  /* 0x0000003e00d07308 */ /* 0x000ff00000002400 */
[----:B------:R3:W-:Y:S02]  /*e360*/  MUFU.TANH R27, R63 ;  /* 0x0000003f001b7308 */ /* 0x0007e40000002400 */
[C---:B---3--:R-:W-:Y:S08]  /*e370*/  HMMA.16816.F32.BF16 R60, R36.reuse, R56, R244 ;  /* 0x00000038243c723c */ /* 0x048ff000000418f4 */
[----:B------:R-:W-:Y:S01]  /*e380*/  HMMA.16816.F32.BF16 R36, R36, R58, R220 ;  /* 0x0000003a2424723c */ /* 0x000fe200000418dc */
[----:B------:R-:W-:-:S02]  /*e390*/  FMUL.FTZ R52, R52, c[0x0][0x2ec] ;  /* 0x0000bb0034347a20 */ /* 0x000fc40000410000 */
[----:B------:R-:W-:Y:S02]  /*e3a0*/  FMUL.FTZ R53, R53, c[0x0][0x2ec] ;  /* 0x0000bb0035357a20 */ /* 0x000fe40000410000 */
[----:B------:R-:W-:Y:S02]  /*e3b0*/  FMUL.FTZ R54, R54, c[0x0][0x2ec] ;  /* 0x0000bb0036367a20 */ /* 0x000fe40000410000 */
[----:B------:R-:W-:Y:S01]  /*e3c0*/  FMUL.FTZ R55, R55, c[0x0][0x2ec] ;  /* 0x0000bb0037377a20 */ /* 0x000fe20000410000 */
[----:B------:R-:W-:Y:S01]  /*e3d0*/  MUFU.TANH R210, R52 ;  /* 0x0000003400d27308 */ /* 0x000fe20000002400 */
[C---:B------:R-:W-:Y:S07]  /*e3e0*/  HMMA.16816.F32.BF16 R132, R4.reuse, R48, R212 ;  /* 0x000000300484723c */ /* 0x040fee00000418d4 */
[----:B------:R-:W-:Y:S01]  /*e3f0*/  MUFU.TANH R209, R53 ;  /* 0x0000003500d17308 */ /* 0x000fe20000002400 */
[----:B------:R-:W-:Y:S07]  /*e400*/  HMMA.16816.F32.BF16 R140, R4, R50, R140 ;  /* 0x00000032048c723c */ /* 0x000fee000004188c */
[----:B------:R-:W-:Y:S01]  /*e410*/  MUFU.TANH R22, R54 ;  /* 0x0000003600167308 */ /* 0x000fe20000002400 */
[----:B--2---:R-:W-:Y:S07]  /*e420*/  HMMA.16816.F32.BF16 R48, R16, R34, R64 ;  /* 0x000000221030723c */ /* 0x004fee0000041840 */
[----:B------:R2:W-:Y:S01]  /*e430*/  MUFU.TANH R21, R55 ;  /* 0x0000003700157308 */ /* 0x0005e20000002400 */
[----:B------:R-:W-:-:S02]  /*e440*/  FMUL.FTZ R2, R74, c[0x0][0x2ec] ;  /* 0x0000bb004a027a20 */ /* 0x000fc40000410000 */
[----:B------:R-:W-:Y:S01]  /*e450*/  FMUL.FTZ R132, R132, c[0x0][0x2ec] ;  /* 0x0000bb0084847a20 */ /* 0x000fe20000410000 */
[----:B------:R1:W5:Y:S01]  /*e460*/  LDL.LU R74, [R1+0x108] ;  /* 0x00010800014a7983 */ /* 0x0003620000300800 */
[----:B--2---:R-:W-:Y:S08]  /*e470*/  HMMA.16816.F32.BF16 R52, R16, R32, R136 ;  /* 0x000000201034723c */ /* 0x004ff00000041888 */
[C---:B------:R-:W-:Y:S08]  /*e480*/  HMMA.16816.F32.BF16 R16, R28.reuse, R44, R60 ;  /* 0x0000002c1c10723c */ /* 0x040ff0000004183c */
[----:B------:R-:W-:Y:S01]  /*e490*/  HMMA.16816.F32.BF16 R28, R28, R46, R36 ;  /* 0x0000002e1c1c723c */ /* 0x000fe20000041824 */
[----:B------:R2:W3:Y:S07]  /*e4a0*/  MUFU.TANH R249, R2 ;  /* 0x0000000200f97308 */ /* 0x0004ee0000002400 */
[----:B------:R-:W-:Y:S01]  /*e4b0*/  HMMA.16816.F32.BF16 R52, R8, R40, R52 ;  /* 0x000000280834723c */ /* 0x000fe20000041834 */
[----:B--2---:R-:W-:-:S07]  /*e4c0*/  FMUL.FTZ R2, R73, c[0x0][0x2ec] ;  /* 0x0000bb0049027a20 */ /* 0x004fce0000410000 */
[----:B------:R-:W-:Y:S01]  /*e4d0*/  HMMA.16816.F32.BF16 R48, R8, R42, R48 ;  /* 0x0000002a0830723c */ /* 0x000fe20000041830 */
[----:B------:R-:W-:Y:S01]  /*e4e0*/  MUFU.TANH R20, R132 ;  /* 0x0000008400147308 */ /* 0x000fe20000002400 */
[----:B------:R-:W-:Y:S01]  /*e4f0*/  FMUL.FTZ R134, R134, c[0x0][0x2ec] ;  /* 0x0000bb0086867a20 */ /* 0x000fe20000410000 */
[----:B---3--:R-:W-:Y:S01]  /*e500*/  FSEL R66, R249, -INF , !P3 ;  /* 0xff800000f9427808 */ /* 0x008fe20005800000 */
[----:B------:R-:W-:Y:S01]  /*e510*/  FMUL.FTZ R135, R135, c[0x0][0x2ec] ;  /* 0x0000bb0087877a20 */ /* 0x000fe20000410000 */
[----:B------:R1:W5:Y:S04]  /*e520*/  LDL.LU R73, [R1+0x104] ;  /* 0x0001040001497983 */ /* 0x0003680000300800 */
[----:B------:R2:W3:Y:S01]  /*e530*/  MUFU.TANH R248, R2 ;  /* 0x0000000200f87308 */ /* 0x0004e20000002400 */
[C---:B------:R-:W-:Y:S08]  /*e540*/  HMMA.16816.F32.BF16 R8, R12.reuse, R32, R16 ;  /* 0x000000200c08723c */ /* 0x040ff00000041810 */
[----:B------:R-:W-:Y:S01]  /*e550*/  HMMA.16816.F32.BF16 R12, R12, R34, R28 ;  /* 0x000000220c0c723c */ /* 0x000fe2000004181c */
[----:B--2---:R-:W-:Y:S01]  /*e560*/  FMUL.FTZ R2, R72, c[0x0][0x2ec] ;  /* 0x0000bb0048027a20 */ /* 0x004fe20000410000 */
[----:B---3--:R-:W-:Y:S01]  /*e570*/  FSEL R67, R248, -INF , !P1 ;  /* 0xff800000f8437808 */ /* 0x008fe20004800000 */
[----:B------:R-:W-:Y:S01]  /*e580*/  FMUL.FTZ R142, R142, c[0x0][0x2ec] ;  /* 0x0000bb008e8e7a20 */ /* 0x000fe20000410000 */
[----:B------:R-:W-:Y:S02]  /*e590*/  MUFU.TANH R134, R134 ;  /* 0x0000008600867308 */ /* 0x000fe40000002400 */
[----:B------:R-:W-:Y:S01]  /*e5a0*/  FMUL.FTZ R49, R49, c[0x0][0x2ec] ;  /* 0x0000bb0031317a20 */ /* 0x000fe20000410000 */
[----:B------:R1:W5:Y:S05]  /*e5b0*/  LDL.LU R72, [R1+0x100] ;  /* 0x0001000001487983 */ /* 0x00036a0000300800 */
[----:B------:R2:W3:Y:S02]  /*e5c0*/  MUFU.TANH R219, R2 ;  /* 0x0000000200db7308 */ /* 0x0004e40000002400 */
[----:B--2---:R-:W-:-:S02]  /*e5d0*/  FMUL.FTZ R2, R71, c[0x0][0x2ec] ;  /* 0x0000bb0047027a20 */ /* 0x004fc40000410000 */
[C---:B------:R-:W-:Y:S01]  /*e5e0*/  HMMA.16816.F32.BF16 R8, R4.reuse, R40, R8 ;  /* 0x000000280408723c */ /* 0x040fe20000041808 */
[----:B---3--:R-:W-:Y:S01]  /*e5f0*/  FSEL R132, R219, -INF , !P5 ;  /* 0xff800000db847808 */ /* 0x008fe20006800000 */
[----:B------:R-:W-:Y:S02]  /*e600*/  FMUL.FTZ R54, R54, c[0x0][0x2ec] ;  /* 0x0000bb0036367a20 */ /* 0x000fe40000410000 */
[----:B------:R2:W3:Y:S01]  /*e610*/  MUFU.TANH R3, R2 ;  /* 0x0000000200037308 */ /* 0x0004e20000002400 */
[----:B------:R-:W-:Y:S01]  /*e620*/  FMUL.FTZ R140, R140, c[0x0][0x2ec] ;  /* 0x0000bb008c8c7a20 */ /* 0x000fe20000410000 */
[----:B------:R1:W5:Y:S01]  /*e630*/  LDL.LU R71, [R1+0xfc] ;  /* 0x0000fc0001477983 */ /* 0x0003620000300800 */
[----:B--2---:R-:W-:Y:S01]  /*e640*/  FMUL.FTZ R2, R70, c[0x0][0x2ec] ;  /* 0x0000bb0046027a20 */ /* 0x004fe20000410000 */
[----:B------:R-:W-:Y:S01]  /*e650*/  HMMA.16816.F32.BF16 R40, R4, R42, R12 ;  /* 0x0000002a0428723c */ /* 0x000fe2000004180c */
[----:B---3--:R-:W-:-:S03]  /*e660*/  FSEL R137, R3, -INF , !P0 ;  /* 0xff80000003897808 */ /* 0x008fc60004000000 */
[----:B------:R-:W-:Y:S01]  /*e670*/  MUFU.TANH R135, R135 ;  /* 0x0000008700877308 */ /* 0x000fe20000002400 */
[----:B------:R-:W-:Y:S01]  /*e680*/  FMUL.FTZ R141, R141, c[0x0][0x2ec] ;  /* 0x0000bb008d8d7a20 */ /* 0x000fe20000410000 */
[----:B------:R1:W5:Y:S06]  /*e690*/  LDL.LU R70, [R1+0xf8] ;  /* 0x0000f80001467983 */ /* 0x00036c0000300800 */
[----:B------:R2:W3:Y:S01]  /*e6a0*/  MUFU.TANH R250, R2 ;  /* 0x0000000200fa7308 */ /* 0x0004e20000002400 */
[----:B------:R-:W-:Y:S01]  /*e6b0*/  IADD3 R4, R0, 0x21, RZ ;  /* 0x0000002100047810 */ /* 0x000fe20007ffe0ff */
[----:B--2---:R-:W-:Y:S01]  /*e6c0*/  FMUL.FTZ R2, R69, c[0x0][0x2ec] ;  /* 0x0000bb0045027a20 */ /* 0x004fe20000410000 */
[----:B---3--:R-:W-:-:S02]  /*e6d0*/  FSEL R63, R250, -INF , !P6 ;  /* 0xff800000fa3f7808 */ /* 0x008fc40007000000 */
[----:B------:R-:W-:-:S03]  /*e6e0*/  IADD3 R3, R0, 0x28, RZ ;  /* 0x0000002800037810 */ /* 0x000fc60007ffe0ff */
[----:B------:R2:W3:Y:S01]  /*e6f0*/  MUFU.TANH R218, R2 ;  /* 0x0000000200da7308 */ /* 0x0004e20000002400 */
[----:B------:R-:W-:Y:S01]  /*e700*/  ISETP.GE.AND P6, PT, R4, R23, PT ;  /* 0x000000170400720c */ /* 0x000fe20003fc6270 */
[----:B------:R-:W-:Y:S01]  /*e710*/  FMUL.FTZ R133, R133, c[0x0][0x2ec] ;  /* 0x0000bb0085857a20 */ /* 0x000fe20000410000 */
[----:B------:R1:W5:Y:S01]  /*e720*/  LDL.LU R69, [R1+0xf4] ;  /* 0x0000f40001457983 */ /* 0x0003620000300800 */
[----:B--2---:R-:W-:Y:S01]  /*e730*/  FMUL.FTZ R2, R68, c[0x0][0x2ec] ;  /* 0x0000bb0044027a20 */ /* 0x004fe20000410000 */
[----:B---3--:R-:W-:Y:S02]  /*e740*/  FSEL R65, R218, -INF , !P4 ;  /* 0xff800000da417808 */ /* 0x008fe40006000000 */
[----:B------:R-:W-:Y:S01]  /*e750*/  FSEL R34, R211, -INF , !P6 ;  /* 0xff800000d3227808 */ /* 0x000fe20007000000 */
[----:B------:R2:W3:Y:S01]  /*e760*/  MUFU.TANH R217, R2 ;  /* 0x0000000200d97308 */ /* 0x0004e20000002400 */
[----:B------:R-:W-:Y:S01]  /*e770*/  ISETP.GE.AND P4, PT, R4, R24, PT ;  /* 0x000000180400720c */ /* 0x000fe20003f86270 */
[----:B------:R-:W-:Y:S01]  /*e780*/  FMUL.FTZ R53, R53, c[0x0][0x2ec] ;  /* 0x0000bb0035357a20 */ /* 0x000fe20000410000 */
[----:B------:R1:W5:Y:S01]  /*e790*/  LDL.LU R68, [R1+0xf0] ;  /* 0x0000f00001447983 */ /* 0x0003620000300800 */
[----:B--2---:R-:W-:-:S04]  /*e7a0*/  IADD3 R2, R0, 0x20, RZ ;  /* 0x0000002000027810 */ /* 0x004fc80007ffe0ff */
[C---:B------:R-:W-:Y:S02]  /*e7b0*/  ISETP.GE.AND P3, PT, R2.reuse, R23, PT ;  /* 0x000000170200720c */ /* 0x040fe40003f66270 */
[C---:B------:R-:W-:Y:S02]  /*e7c0*/  ISETP.GE.AND P1, PT, R2.reuse, R24, PT ;  /* 0x000000180200720c */ /* 0x040fe40003f26270 */
[C---:B------:R-:W-:Y:S02]  /*e7d0*/  ISETP.GE.AND P5, PT, R2.reuse, R26, PT ;  /* 0x0000001a0200720c */ /* 0x040fe40003fa6270 */
[----:B------:R-:W-:Y:S02]  /*e7e0*/  ISETP.GE.AND P0, PT, R2, R25, PT ;  /* 0x000000190200720c */ /* 0x000fe40003f06270 */
[----:B------:R-:W-:-:S04]  /*e7f0*/  IADD3 R2, R0, 0x29, RZ ;  /* 0x0000002900027810 */ /* 0x000fc80007ffe0ff */
[-C--:B------:R-:W-:Y:S01]  /*e800*/  ISETP.GE.AND P6, PT, R2, R23.reuse, PT ;  /* 0x000000170200720c */ /* 0x080fe20003fc6270 */
[----:B------:R-:W2:Y:S01]  /*e810*/  MUFU.TANH R57, R140 ;  /* 0x0000008c00397308 */ /* 0x000ea20000002400 */
[----:B------:R-:W-:Y:S01]  /*e820*/  FSEL R35, R216, -INF , !P3 ;  /* 0xff800000d8237808 */ /* 0x000fe20005800000 */
[----:B------:R-:W-:Y:S01]  /*e830*/  FMUL.FTZ R48, R48, c[0x0][0x2ec] ;  /* 0x0000bb0030307a20 */ /* 0x000fe20000410000 */
[----:B------:R-:W-:Y:S02]  /*e840*/  FSEL R32, R209, -INF , !P6 ;  /* 0xff800000d1207808 */ /* 0x000fe40007000000 */
[----:B------:R-:W-:Y:S02]  /*e850*/  FSEL R58, R27, -INF , !P4 ;  /* 0xff8000001b3a7808 */ /* 0x000fe40006000000 */
[C---:B------:R-:W-:Y:S01]  /*e860*/  ISETP.GE.AND P3, PT, R3.reuse, R23, PT ;  /* 0x000000170300720c */ /* 0x040fe20003f66270 */
[----:B------:R-:W4:Y:S01]  /*e870*/  MUFU.TANH R142, R142 ;  /* 0x0000008e008e7308 */ /* 0x000f220000002400 */
[----:B------:R-:W-:-:S02]  /*e880*/  ISETP.GE.AND P6, PT, R3, R24, PT ;  /* 0x000000180300720c */ /* 0x000fc40003fc6270 */
[----:B------:R-:W-:-:S05]  /*e890*/  ISETP.GE.AND P4, PT, R2, R24, PT ;  /* 0x000000180200720c */ /* 0x000fca0003f86270 */
[----:B------:R-:W1:Y:S01]  /*e8a0*/  MUFU.TANH R49, R49 ;  /* 0x0000003100317308 */ /* 0x000e620000002400 */
[----:B------:R-:W-:Y:S01]  /*e8b0*/  FMUL.FTZ R143, R143, c[0x0][0x2ec] ;  /* 0x0000bb008f8f7a20 */ /* 0x000fe20000410000 */
[----:B------:R-:W-:-:S06]  /*e8c0*/  FSEL R33, R210, -INF , !P3 ;  /* 0xff800000d2217808 */ /* 0x000fcc0005800000 */
[----:B------:R-:W1:Y:S01]  /*e8d0*/  MUFU.TANH R54, R54 ;  /* 0x0000003600367308 */ /* 0x000e620000002400 */
[----:B------:R-:W-:Y:S02]  /*e8e0*/  FSEL R59, R208, -INF , !P1 ;  /* 0xff800000d03b7808 */ /* 0x000fe40004800000 */
[----:B------:R-:W-:Y:S02]  /*e8f0*/  FSEL R62, R22, -INF , !P6 ;  /* 0xff800000163e7808 */ /* 0x000fe40007000000 */
[----:B------:R-:W-:-:S03]  /*e900*/  FSEL R60, R21, -INF , !P4 ;  /* 0xff800000153c7808 */ /* 0x000fc60006000000 */
[----:B------:R-:W1:Y:S01]  /*e910*/  MUFU.TANH R64, R141 ;  /* 0x0000008d00407308 */ /* 0x000e620000002400 */
[----:B------:R-:W-:Y:S02]  /*e920*/  FSEL R61, R20, -INF , !P5 ;  /* 0xff800000143d7808 */ /* 0x000fe40006800000 */
[----:B------:R-:W-:Y:S02]  /*e930*/  ISETP.GE.AND P3, PT, R4, R25, PT ;  /* 0x000000190400720c */ /* 0x000fe40003f66270 */
[----:B------:R-:W-:-:S03]  /*e940*/  ISETP.GE.AND P1, PT, R3, R26, PT ;  /* 0x0000001a0300720c */ /* 0x000fc60003f26270 */
[----:B------:R3:W1:Y:S01]  /*e950*/  MUFU.TANH R56, R133 ;  /* 0x0000008500387308 */ /* 0x0006620000002400 */
[-C--:B------:R-:W-:Y:S02]  /*e960*/  ISETP.GE.AND P6, PT, R3, R25.reuse, PT ;  /* 0x000000190300720c */ /* 0x080fe40003fc6270 */
[C---:B------:R-:W-:Y:S02]  /*e970*/  ISETP.GE.AND P4, PT, R2.reuse, R26, PT ;  /* 0x0000001a0200720c */ /* 0x040fe40003f86270 */
[----:B------:R-:W-:Y:S02]  /*e980*/  ISETP.GE.AND P5, PT, R2, R25, PT ;  /* 0x000000190200720c */ /* 0x000fe40003fa6270 */
[C---:B------:R-:W-:Y:S01]  /*e990*/  IADD3 R3, R0.reuse, 0x31, RZ ;  /* 0x0000003100037810 */ /* 0x040fe20007ffe0ff */
[----:B------:R-:W1:Y:S01]  /*e9a0*/  MUFU.TANH R53, R53 ;  /* 0x0000003500357308 */ /* 0x000e620000002400 */
[----:B------:R-:W-:Y:S01]  /*e9b0*/  IADD3 R2, R0, 0x38, RZ ;  /* 0x0000003800027810 */ /* 0x000fe20007ffe0ff */
[----:B------:R-:W-:Y:S01]  /*e9c0*/  FMUL.FTZ R52, R52, c[0x0][0x2ec] ;  /* 0x0000bb0034347a20 */ /* 0x000fe20000410000 */
[----:B---3--:R-:W-:-:S05]  /*e9d0*/  FSEL R133, R217, -INF , !P2 ;  /* 0xff800000d9857808 */ /* 0x008fca0005000000 */
[----:B------:R-:W3:Y:S01]  /*e9e0*/  MUFU.TANH R48, R48 ;  /* 0x0000003000307308 */ /* 0x000ee20000002400 */
[----:B------:R-:W-:Y:S02]  /*e9f0*/  ISETP.GE.AND P2, PT, R4, R26, PT ;  /* 0x0000001a0400720c */ /* 0x000fe40003f46270 */
[C---:B------:R-:W-:Y:S02]  /*ea00*/  IADD3 R4, R0.reuse, 0x30, RZ ;  /* 0x0000003000047810 */ /* 0x040fe40007ffe0ff */
[----:B------:R-:W-:Y:S01]  /*ea10*/  IADD3 R0, R0, 0x39, RZ ;  /* 0x0000003900007810 */ /* 0x000fe20007ffe0ff */
[----:B------:R-:W-:Y:S01]  /*ea20*/  FMUL.FTZ R50, R50, c[0x0][0x2ec] ;  /* 0x0000bb0032327a20 */ /* 0x000fe20000410000 */
[----:B------:R-:W-:Y:S01]  /*ea30*/  FSEL R251, R134, -INF , !P0 ;  /* 0xff80000086fb7808 */ /* 0x000fe20004000000 */
[----:B------:R-:W-:Y:S01]  /*ea40*/  FMUL.FTZ R8, R8, c[0x0][0x2ec] ;  /* 0x0000bb0008087a20 */ /* 0x000fe20000410000 */
[----:B------:R-:W-:Y:S01]  /*ea50*/  MUFU.TANH R143, R143 ;  /* 0x0000008f008f7308 */ /* 0x000fe20000002400 */
[----:B------:R-:W-:Y:S01]  /*ea60*/  FSEL R215, R135, -INF , !P3 ;  /* 0xff80000087d77808 */ /* 0x000fe20005800000 */
[----:B------:R-:W-:Y:S01]  /*ea70*/  FMUL.FTZ R6, R10, c[0x0][0x2ec] ;  /* 0x0000bb000a067a20 */ /* 0x000fe20000410000 */
[----:B------:R-:W-:-:S02]  /*ea80*/  ISETP.GE.AND P0, PT, R0, R23, PT ;  /* 0x000000170000720c */ /* 0x000fc40003f06270 */
[-C--:B------:R-:W-:Y:S01]  /*ea90*/  ISETP.GE.AND P3, PT, R4, R24.reuse, PT ;  /* 0x000000180400720c */ /* 0x080fe20003f66270 */
[----:B------:R-:W-:Y:S01]  /*eaa0*/  FMUL.FTZ R51, R51, c[0x0][0x2ec] ;  /* 0x0000bb0033337a20 */ /* 0x000fe20000410000 */
[----:B--2---:R-:W-:Y:S01]  /*eab0*/  FSEL R57, R57, -INF , !P1 ;  /* 0xff80000039397808 */ /* 0x004fe20004800000 */
[----:B------:R-:W2:Y:S01]  /*eac0*/  MUFU.TANH R52, R52 ;  /* 0x0000003400347308 */ /* 0x000ea20000002400 */
[----:B----4-:R-:W-:Y:S01]  /*ead0*/  FSEL R10, R142, -INF , !P6 ;  /* 0xff8000008e0a7808 */ /* 0x010fe20007000000 */
[----:B------:R-:W-:Y:S01]  /*eae0*/  FMUL.FTZ R55, R55, c[0x0][0x2ec] ;  /* 0x0000bb0037377a20 */ /* 0x000fe20000410000 */
[----:B-1----:R-:W-:Y:S01]  /*eaf0*/  FSEL R28, R49, -INF , !P0 ;  /* 0xff800000311c7808 */ /* 0x002fe20004000000 */
[----:B------:R-:W-:Y:S01]  /*eb00*/  FMUL.FTZ R5, R11, c[0x0][0x2ec] ;  /* 0x0000bb000b057a20 */ /* 0x000fe20000410000 */
[----:B------:R-:W-:Y:S02]  /*eb10*/  FSEL R54, R54, -INF , !P3 ;  /* 0xff80000036367808 */ /* 0x000fe40005800000 */
[C---:B------:R-:W-:Y:S01]  /*eb20*/  ISETP.GE.AND P1, PT, R3.reuse, R23, PT ;  /* 0x000000170300720c */ /* 0x040fe20003f26270 */
[----:B------:R-:W-:Y:S01]  /*eb30*/  MUFU.TANH R50, R50 ;  /* 0x0000003200327308 */ /* 0x000fe20000002400 */
[----:B------:R-:W-:-:S02]  /*eb40*/  ISETP.GE.AND P6, PT, R3, R24, PT ;  /* 0x000000180300720c */ /* 0x000fc40003fc6270 */
[C---:B------:R-:W-:Y:S02]  /*eb50*/  ISETP.GE.AND P0, PT, R3.reuse, R26, PT ;  /* 0x0000001a0300720c */ /* 0x040fe40003f06270 */
[----:B------:R-:W-:Y:S01]  /*eb60*/  ISETP.GE.AND P3, PT, R3, R25, PT ;  /* 0x000000190300720c */ /* 0x000fe20003f66270 */
[----:B------:R-:W-:Y:S02]  /*eb70*/  FMUL.FTZ R3, R43, c[0x0][0x2ec] ;  /* 0x0000bb002b037a20 */ /* 0x000fe40000410000 */
[----:B------:R-:W1:Y:S01]  /*eb80*/  MUFU.TANH R8, R8 ;  /* 0x0000000800087308 */ /* 0x000e620000002400 */
[----:B------:R-:W-:Y:S02]  /*eb90*/  FSEL R64, R64, -INF , !P4 ;  /* 0xff80000040407808 */ /* 0x000fe40006000000 */
[----:B------:R-:W-:Y:S01]  /*eba0*/  ISETP.GE.AND P4, PT, R2, R23, PT ;  /* 0x000000170200720c */ /* 0x000fe20003f86270 */
[----:B------:R-:W-:-:S04]  /*ebb0*/  FMUL.FTZ R42, R42, c[0x0][0x2ec] ;  /* 0x0000bb002a2a7a20 */ /* 0x000fc80000410000 */
[----:B------:R-:W4:Y:S01]  /*ebc0*/  MUFU.TANH R6, R6 ;  /* 0x0000000600067308 */ /* 0x000f220000002400 */
[----:B------:R-:W-:Y:S02]  /*ebd0*/  FSEL R56, R56, -INF , !P2 ;  /* 0xff80000038387808 */ /* 0x000fe40005000000 */
[----:B------:R-:W-:Y:S02]  /*ebe0*/  FSEL R30, R53, -INF , !P1 ;  /* 0xff800000351e7808 */ /* 0x000fe40004800000 */
[----:B---3--:R-:W-:-:S03]  /*ebf0*/  FSEL R29, R48, -INF , !P4 ;  /* 0xff800000301d7808 */ /* 0x008fc60006000000 */
[----:B------:R-:W3:Y:S01]  /*ec00*/  MUFU.TANH R51, R51 ;  /* 0x0000003300337308 */ /* 0x000ee20000002400 */
[C---:B------:R-:W-:Y:S02]  /*ec10*/  ISETP.GE.AND P2, PT, R4.reuse, R23, PT ;  /* 0x000000170400720c */ /* 0x040fe40003f46270 */
[C---:B------:R-:W-:Y:S02]  /*ec20*/  ISETP.GE.AND P1, PT, R4.reuse, R26, PT ;  /* 0x0000001a0400720c */ /* 0x040fe40003f26270 */
[----:B------:R-:W-:-:S03]  /*ec30*/  ISETP.GE.AND P4, PT, R4, R25, PT ;  /* 0x000000190400720c */ /* 0x000fc60003f86270 */
[----:B------:R-:W1:Y:S01]  /*ec40*/  MUFU.TANH R55, R55 ;  /* 0x0000003700377308 */ /* 0x000e620000002400 */
[----:B------:R1:W-:Y:S01]  /*ec50*/  STL [R1+0x24], R10 ;  /* 0x0000240a01007387 */ /* 0x0003e20000100800 */
[----:B------:R-:W-:-:S06]  /*ec60*/  FMUL.FTZ R9, R9, c[0x0][0x2ec] ;  /* 0x0000bb0009097a20 */ /* 0x000fcc0000410000 */
[----:B------:R-:W1:Y:S01]  /*ec70*/  MUFU.TANH R5, R5 ;  /* 0x0000000500057308 */ /* 0x000e620000002400 */
[----:B--2---:R-:W-:-:S07]  /*ec80*/  FSEL R31, R52, -INF , !P2 ;  /* 0xff800000341f7808 */ /* 0x004fce0005000000 */
[----:B------:R-:W-:Y:S01]  /*ec90*/  MUFU.TANH R3, R3 ;  /* 0x0000000300037308 */ /* 0x000fe20000002400 */
[----:B------:R-:W-:-:S07]  /*eca0*/  ISETP.GE.AND P2, PT, R0, R24, PT ;  /* 0x000000180000720c */ /* 0x000fce0003f46270 */
[----:B------:R-:W2:Y:S01]  /*ecb0*/  MUFU.TANH R4, R42 ;  /* 0x0000002a00047308 */ /* 0x000ea20000002400 */
[----:B-1----:R-:W-:Y:S02]  /*ecc0*/  FSEL R10, R143, -INF , !P5 ;  /* 0xff8000008f0a7808 */ /* 0x002fe40006800000 */
[----:B------:R-:W-:Y:S02]  /*ecd0*/  ISETP.GE.AND P5, PT, R2, R24, PT ;  /* 0x000000180200720c */ /* 0x000fe40003fa6270 */
[----:B------:R-:W-:Y:S02]  /*ece0*/  FSEL R49, R8, -INF , !P1 ;  /* 0xff80000008317808 */ /* 0x000fe40004800000 */
[----:B------:R-:W-:Y:S01]  /*ecf0*/  FSEL R23, R50, -INF , !P5 ;  /* 0xff80000032177808 */ /* 0x000fe20006800000 */
[----:B------:R-:W1:Y:S01]  /*ed00*/  MUFU.TANH R9, R9 ;  /* 0x0000000900097308 */ /* 0x000e620000002400 */
[C---:B------:R-:W-:Y:S02]  /*ed10*/  ISETP.GE.AND P5, PT, R0.reuse, R26, PT ;  /* 0x0000001a0000720c */ /* 0x040fe40003fa6270 */
[----:B------:R-:W-:-:S02]  /*ed20*/  ISETP.GE.AND P1, PT, R0, R25, PT ;  /* 0x000000190000720c */ /* 0x000fc40003f26270 */
[----:B----4-:R-:W-:Y:S02]  /*ed30*/  FSEL R0, R6, -INF , !P4 ;  /* 0xff80000006007808 */ /* 0x010fe40006000000 */
[----:B---3--:R-:W-:Y:S01]  /*ed40*/  FSEL R21, R51, -INF , !P2 ;  /* 0xff80000033157808 */ /* 0x008fe20005000000 */
[----:B------:R-:W-:Y:S04]  /*ed50*/  STL [R1+0x20], R10 ;  /* 0x0000200a01007387 */ /* 0x000fe80000100800 */
[----:B------:R-:W-:Y:S01]  /*ed60*/  BAR.SYNC.DEFER_BLOCKING 0x0 ;  /* 0x0000000000007b1d */ /* 0x000fe20000010000 */
[----:B------:R-:W-:Y:S02]  /*ed70*/  ISETP.GE.AND P2, PT, R2, R25, PT ;  /* 0x000000190200720c */ /* 0x000fe40003f46270 */
[----:B------:R-:W-:-:S02]  /*ed80*/  FSEL R47, R55, -INF , !P6 ;  /* 0xff800000372f7808 */ /* 0x000fc40007000000 */
[----:B------:R-:W-:Y:S01]  /*ed90*/  FSEL R5, R5, -INF , !P3 ;  /* 0xff80000005057808 */ /* 0x000fe20005800000 */
[----:B------:R3:W-:Y:S01]  /*eda0*/  STL [R1+0xc], R0 ;  /* 0x00000c0001007387 */ /* 0x0007e20000100800 */
[----:B------:R-:W-:Y:S02]  /*edb0*/  ISETP.GE.AND P6, PT, R2, R26, PT ;  /* 0x0000001a0200720c */ /* 0x000fe40003fc6270 */
[----:B--2---:R-:W-:Y:S01]  /*edc0*/  FSEL R2, R4, -INF , !P2 ;  /* 0xff80000004027808 */ /* 0x004fe20005000000 */
[----:B------:R-:W-:Y:S01]  /*edd0*/  FMUL.FTZ R40, R40, c[0x0][0x2ec] ;  /* 0x0000bb0028287a20 */ /* 0x000fe20000410000 */
[----:B------:R2:W-:Y:S01]  /*ede0*/  STL [R1+0x8], R5 ;  /* 0x0000080501007387 */ /* 0x0005e20000100800 */
[----:B------:R-:W-:Y:S01]  /*edf0*/  FMUL.FTZ R7, R41, c[0x0][0x2ec] ;  /* 0x0000bb0029077a20 */ /* 0x000fe20000410000 */
[----:B-1----:R-:W-:Y:S02]  /*ee00*/  FSEL R48, R9, -INF , !P0 ;  /* 0xff80000009307808 */ /* 0x002fe40004000000 */
[----:B------:R-:W-:Y:S01]  /*ee10*/  PLOP3.LUT P0, PT, PT, PT, UP0, 0x80, 0x0 ;  /* 0x000000000000781c */ /* 0x000fe20003f0f008 */
[----:B------:R-:W1:Y:S01]  /*ee20*/  MUFU.TANH R40, R40 ;  /* 0x0000002800287308 */ /* 0x000e620000002400 */
[----:B---3--:R-:W-:-:S05]  /*ee30*/  FSEL R0, R3, -INF , !P1 ;  /* 0xff80000003007808 */ /* 0x008fca0004800000 */
[----:B------:R2:W-:Y:S04]  /*ee40*/  STL [R1], R0 ;  /* 0x0000000001007387 */ /* 0x0005e80000100800 */
[----:B------:R2:W-:Y:S01]  /*ee50*/  STL [R1+0x4], R2 ;  /* 0x0000040201007387 */ /* 0x0005e20000100800 */
[----:B------:R-:W3:Y:S01]  /*ee60*/  MUFU.TANH R7, R7 ;  /* 0x0000000700077308 */ /* 0x000ee20000002400 */
[----:B-1----:R-:W-:Y:S02]  /*ee70*/  FSEL R46, R40, -INF , !P6 ;  /* 0xff800000282e7808 */ /* 0x002fe40007000000 */
[----:B---3--:R-:W-:Y:S01]  /*ee80*/  FSEL R22, R7, -INF , !P5 ;  /* 0xff80000007167808 */ /* 0x008fe20006800000 */
[----:B------:R-:W-:Y:S05]  /*ee90*/  @!P0 BRA `(.L_x_79) ;  /* 0x0000024000008947 */ /* 0x000fea0003800000 */
[----:B------:R-:W3:Y:S04]  /*eea0*/  LDL.64 R246, [R1+0xb8] ;  /* 0x0000b80001f67983 */ /* 0x000ee80000100a00 */
[----:B------:R-:W4:Y:S01]  /*eeb0*/  LDL.64 R212, [R1+0xb0] ;  /* 0x0000b00001d47983 */ /* 0x000f220000100a00 */
[----:B------:R-:W-:-:S02]  /*eec0*/  UIADD3 UR7, UR8, -0x4, URZ ;  /* 0xfffffffc08077890 */ /* 0x000fc4000fffe03f */
[----:B------:R-:W-:Y:S02]  /*eed0*/  ULDC.64 UR4, c[0x0][0x198] ;  /* 0x0000660000047ab9 */ /* 0x000fe40000000a00 */
[----:B------:R-:W-:Y:S02]  /*eee0*/  USHF.R.S32.HI UR6, URZ, 0x1f, UR7 ;  /* 0x0000001f3f067899 */ /* 0x000fe40008011407 */
[----:B------:R-:W-:Y:S02]  /*eef0*/  UIMAD.WIDE.U32 UR12, UR7, UR4, URZ ;  /* 0x00000004070c72a5 */ /* 0x000fe4000f8e003f */
[----:B------:R-:W-:-:S04]  /*ef00*/  UIMAD UR6, UR6, UR4, URZ ;  /* 0x00000004060672a4 */ /* 0x000fc8000f8e023f */
[----:B------:R-:W-:Y:S01]  /*ef10*/  UIMAD UR6, UR7, UR5, UR6 ;  /* 0x00000005070672a4 */ /* 0x000fe2000f8e0206 */
[----:B--2---:R-:W-:Y:S02]  /*ef20*/  IMAD.U32 R0, RZ, RZ, UR12 ;  /* 0x0000000cff007e24 */ /* 0x004fe4000f8e00ff */
[----:B------:R-:W-:Y:S01]  /*ef30*/  IMAD.U32 R3, RZ, RZ, UR12 ;  /* 0x0000000cff037e24 */ /* 0x000fe2000f8e00ff */
[----:B------:R-:W-:-:S06]  /*ef40*/  UIADD3 UR6, UR13, UR6, URZ ;  /* 0x000000060d067290 */ /* 0x000fcc000fffe03f */
[----:B------:R-:W-:Y:S01]  /*ef50*/  IMAD.U32 R2, RZ, RZ, UR6 ;  /* 0x00000006ff027e24 */ /* 0x000fe2000f8e00ff */
[----:B------:R-:W-:Y:S02]  /*ef60*/  USHF.L.U32 UR6, UR4, 0x5, URZ ;  /* 0x0000000504067899 */ /* 0x000fe4000800063f */
[----:B------:R-:W-:Y:S01]  /*ef70*/  USHF.L.U64.HI UR4, UR4, 0x5, UR5 ;  /* 0x0000000504047899 */ /* 0x000fe20008010205 */
[----:B---3--:R-:W-:-:S04]  /*ef80*/  LEA R0, P0, R0, R246, 0x6 ;  /* 0x000000f600007211 */ /* 0x008fc800078030ff */
        /* <DEDUP_REMOVED lines=21> */
.L_x_79:
[----:B--2---:R-:W2:Y:S04]  /*f0e0*/  LDL.LU R5, [R1+0x8c] ;  /* 0x00008c0001057983 */ /* 0x004ea80000300800 */
[----:B------:R-:W3:Y:S04]  /*f0f0*/  LDL.LU R4, [R1+0x90] ;  /* 0x0000900001047983 */ /* 0x000ee80000300800 */
[----:B-1----:R-:W4:Y:S04]  /*f100*/  LDL.LU R3, [R1+0x94] ;  /* 0x0000940001037983 */ /* 0x002f280000300800 */
[----:B------:R-:W4:Y:S04]  /*f110*/  LDL.LU R2, [R1+0x98] ;  /* 0x0000980001027983 */ /* 0x000f280000300800 */
[----:B------:R-:W4:Y:S04]  /*f120*/  LDL.LU R0, [R1+0x88] ;  /* 0x0000880001007983 */ /* 0x000f280000300800 */
[----:B------:R-:W4:Y:S01]  /*f130*/  LDL.LU R7, [R1+0x6c] ;  /* 0x00006c0001077983 */ /* 0x000f220000300800 */
[----:B------:R-:W-:-:S02]  /*f140*/  MOV R53, R251 ;  /* 0x000000fb00357202 */ /* 0x000fc40000000f00 */
[----:B------:R-:W-:Y:S01]  /*f150*/  MOV R52, R215 ;  /* 0x000000d700347202 */ /* 0x000fe20000000f00 */
        /* <DEDUP_REMOVED lines=31> */
[----:B--2---:R-:W-:-:S02]  /*f350*/  MOV R27, R5 ;  /* 0x00000005001b7202 */ /* 0x004fc40000000f00 */
[----:B---3--:R-:W-:Y:S02]  /*f360*/  MOV R26, R4 ;  /* 0x00000004001a7202 */ /* 0x008fe40000000f00 */
[----:B----4-:R-:W-:Y:S02]  /*f370*/  MOV R25, R3 ;  /* 0x0000000300197202 */ /* 0x010fe40000000f00 */
[----:B------:R-:W-:Y:S02]  /*f380*/  MOV R24, R2 ;  /* 0x0000000200187202 */ /* 0x000fe40000000f00 */
[----:B------:R-:W-:Y:S02]  /*f390*/  MOV R10, R0 ;  /* 0x00000000000a7202 */ /* 0x000fe40000000f00 */
        /* <DEDUP_REMOVED lines=14> */
[----:B------:R-:W-:-:S04]  /*f480*/  FMNMX.FTZ R0, R17, R9, !PT ;  /* 0x0000000911007209 */ /* 0x000fc80007810000 */
[----:B------:R-:W-:Y:S02]  /*f490*/  FMNMX.FTZ R0, R38, R0, !PT ;  /* 0x0000000026007209 */ /* 0x000fe40007810000 */
[----:B------:R-:W-:Y:S02]  /*f4a0*/  FMNMX.FTZ R136, R29, R136, !PT ;  /* 0x000000881d887209 */ /* 0x000fe40007810000 */
[----:B------:R-:W-:Y:S02]  /*f4b0*/  FMNMX.FTZ R0, R12, R0, !PT ;  /* 0x000000000c007209 */ /* 0x000fe40007810000 */
        /* <DEDUP_REMOVED lines=18> */
[----:B------:R-:W-:Y:S01]  /*f5e0*/  FMNMX.FTZ R2, R60, R2, !PT ;  /* 0x000000023c027209 */ /* 0x000fe20007810000 */
[----:B------:R1:W-:Y:S01]  /*f5f0*/  STL [R1+0xf4], R229 ;  /* 0x0000f4e501007387 */ /* 0x0003e20000100800 */
[----:B------:R-:W-:Y:S02]  /*f600*/  FMNMX.FTZ R3, R67, R3, !PT ;  /* 0x0000000343037209 */ /* 0x000fe40007810000 */
[----:B------:R-:W-:Y:S02]  /*f610*/  FMNMX.FTZ R0, R19, R0, !PT ;  /* 0x0000000013007209 */ /* 0x000fe40007810000 */
[----:B------:R-:W-:-:S02]  /*f620*/  FMNMX.FTZ R4, R54, R2, !PT ;  /* 0x0000000236047209 */ /* 0x000fc40007810000 */
[----:B------:R-:W-:Y:S02]  /*f630*/  FMNMX.FTZ R3, R132, R3, !PT ;  /* 0x0000000384037209 */ /* 0x000fe40007810000 */
[----:B------:R-:W-:Y:S02]  /*f640*/  FMNMX.FTZ R0, R18, R0, !PT ;  /* 0x0000000012007209 */ /* 0x000fe40007810000 */
[----:B------:R-:W-:Y:S02]  /*f650*/  FMNMX.FTZ R4, R47, R4, !PT ;  /* 0x000000042f047209 */ /* 0x000fe40007810000 */
[----:B------:R-:W-:Y:S02]  /*f660*/  FMNMX.FTZ R3, R61, R3, !PT ;  /* 0x000000033d037209 */ /* 0x000fe40007810000 */
[----:B------:R-:W-:Y:S01]  /*f670*/  FMNMX.FTZ R0, R16, R0, !PT ;  /* 0x0000000010007209 */ /* 0x000fe20007810000 */
[----:B-1----:R-:W2:Y:S04]  /*f680*/  LDL.LU R229, [R1+0x4] ;  /* 0x0000040001e57983 */ /* 0x002ea80000300800 */
[----:B------:R1:W-:Y:S01]  /*f690*/  STL [R1+0xf0], R224 ;  /* 0x0000f0e001007387 */ /* 0x0003e20000100800 */
[----:B------:R-:W-:-:S02]  /*f6a0*/  FMNMX.FTZ R4, R23, R4, !PT ;  /* 0x0000000417047209 */ /* 0x000fc40007810000 */
[----:B------:R-:W-:Y:S02]  /*f6b0*/  FMNMX.FTZ R3, R56, R3, !PT ;  /* 0x0000000338037209 */ /* 0x000fe40007810000 */
[----:B------:R-:W-:Y:S02]  /*f6c0*/  FMNMX.FTZ R2, R137, R0, !PT ;  /* 0x0000000089027209 */ /* 0x000fe40007810000 */
[----:B------:R-:W-:Y:S02]  /*f6d0*/  FMNMX.FTZ R0, R21, R4, !PT ;  /* 0x0000000415007209 */ /* 0x000fe40007810000 */
[----:B------:R-:W-:Y:S01]  /*f6e0*/  FMNMX.FTZ R134, R57, R3, !PT ;  /* 0x0000000339867209 */ /* 0x000fe20007810000 */
[----:B-1----:R-:W3:Y:S03]  /*f6f0*/  LDL.LU R224, [R1] ;  /* 0x0000000001e07983 */ /* 0x002ee60000300800 */
[----:B------:R-:W-:Y:S01]  /*f700*/  FMNMX.FTZ R134, R64, R134, !PT ;  /* 0x0000008640867209 */ /* 0x000fe20007810000 */
[----:B------:R-:W1:Y:S01]  /*f710*/  SHFL.BFLY PT, R3, R0, 0x2, 0x1f ;  /* 0x0c401f0000037f89 */ /* 0x000e6200000e0000 */
[----:B------:R-:W-:-:S02]  /*f720*/  FMNMX.FTZ R2, R63, R2, !PT ;  /* 0x000000023f027209 */ /* 0x000fc40007810000 */
[----:B------:R-:W-:Y:S01]  /*f730*/  FMNMX.FTZ R134, R49, R134, !PT ;  /* 0x0000008631867209 */ /* 0x000fe20007810000 */
[----:B------:R-:W4:Y:S01]  /*f740*/  SHFL.BFLY PT, R4, R136, 0x1, 0x1f ;  /* 0x0c201f0088047f89 */ /* 0x000f2200000e0000 */
[----:B------:R-:W-:Y:S02]  /*f750*/  FMNMX.FTZ R2, R65, R2, !PT ;  /* 0x0000000241027209 */ /* 0x000fe40007810000 */
[----:B------:R-:W-:Y:S02]  /*f760*/  FMNMX.FTZ R134, R48, R134, !PT ;  /* 0x0000008630867209 */ /* 0x000fe40007810000 */
[----:B------:R-:W-:Y:S02]  /*f770*/  FMNMX.FTZ R2, R133, R2, !PT ;  /* 0x0000000285027209 */ /* 0x000fe40007810000 */
[----:B------:R-:W-:Y:S02]  /*f780*/  FMNMX.FTZ R134, R46, R134, !PT ;  /* 0x000000862e867209 */ /* 0x000fe40007810000 */
[----:B------:R-:W-:-:S02]  /*f790*/  FMNMX.FTZ R2, R53, R2, !PT ;  /* 0x0000000235027209 */ /* 0x000fc40007810000 */
[----:B------:R-:W-:Y:S02]  /*f7a0*/  FMNMX.FTZ R134, R22, R134, !PT ;  /* 0x0000008616867209 */ /* 0x000fe40007810000 */
[----:B------:R-:W-:-:S03]  /*f7b0*/  FMNMX.FTZ R2, R52, R2, !PT ;  /* 0x0000000234027209 */ /* 0x000fc60007810000 */
[----:B------:R-:W4:Y:S01]  /*f7c0*/  SHFL.BFLY PT, R5, R134, 0x2, 0x1f ;  /* 0x0c401f0086057f89 */ /* 0x000f2200000e0000 */
[----:B------:R-:W-:Y:S02]  /*f7d0*/  FMNMX.FTZ R2, R233, R2, !PT ;  /* 0x00000002e9027209 */ /* 0x000fe40007810000 */
[----:B-1----:R-:W-:Y:S02]  /*f7e0*/  FMNMX.FTZ R0, R0, R3, !PT ;  /* 0x0000000300007209 */ /* 0x002fe40007810000 */
[----:B------:R-:W-:Y:S02]  /*f7f0*/  FMNMX.FTZ R2, R232, R2, !PT ;  /* 0x00000002e8027209 */ /* 0x000fe40007810000 */
[----:B----4-:R-:W-:Y:S01]  /*f800*/  FMNMX.FTZ R136, R136, R4, !PT ;  /* 0x0000000488887209 */ /* 0x010fe20007810000 */
[----:B------:R-:W1:Y:S01]  /*f810*/  SHFL.BFLY PT, R135, R0, 0x1, 0x1f ;  /* 0x0c201f0000877f89 */ /* 0x000e6200000e0000 */
[----:B------:R-:W-:Y:S02]  /*f820*/  FMNMX.FTZ R2, R231, R2, !PT ;  /* 0x00000002e7027209 */ /* 0x000fe40007810000 */
[----:B------:R-:W-:-:S02]  /*f830*/  FSETP.NEU.FTZ.AND P3, PT, R136, -INF , PT ;  /* 0xff8000008800780b */ /* 0x000fc40003f7d000 */
[----:B------:R-:W-:Y:S01]  /*f840*/  FMNMX.FTZ R3, R230, R2, !PT ;  /* 0x00000002e6037209 */ /* 0x000fe20007810000 */
[----:B------:R-:W-:-:S05]  /*f850*/  FMUL.FTZ R2, R136, c[0x0][0x23c] ;  /* 0x00008f0088027a20 */ /* 0x000fca0000410000 */
[----:B------:R-:W-:Y:S02]  /*f860*/  FSEL R2, R2, RZ, P3 ;  /* 0x000000ff02027208 */ /* 0x000fe40001800000 */
[----:B------:R-:W-:-:S03]  /*f870*/  FMNMX.FTZ R134, R134, R5, !PT ;  /* 0x0000000586867209 */ /* 0x000fc60007810000 */
[----:B------:R-:W-:-:S04]  /*f880*/  FFMA.FTZ R4, R8, c[0x0][0x23c], -R2 ;  /* 0x00008f0008047a23 */ /* 0x000fc80000010802 */
[----:B------:R4:W-:Y:S01]  /*f890*/  MUFU.EX2 R8, R4 ;  /* 0x0000000400087308 */ /* 0x0009e20000000800 */
[----:B-1----:R-:W-:Y:S01]  /*f8a0*/  FMNMX.FTZ R135, R0, R135, !PT ;  /* 0x0000008700877209 */ /* 0x002fe20007810000 */
[----:B------:R-:W-:-:S03]  /*f8b0*/  FFMA.FTZ R0, R40, c[0x0][0x23c], -R2 ;  /* 0x00008f0028007a23 */ /* 0x000fc60000010802 */
[----:B------:R-:W-:-:S03]  /*f8c0*/  FSETP.NEU.FTZ.AND P2, PT, R135, -INF , PT ;  /* 0xff8000008700780b */ /* 0x000fc60003f5d000 */
[----:B------:R1:W-:Y:S01]  /*f8d0*/  MUFU.EX2 R245, R0 ;  /* 0x0000000000f57308 */ /* 0x0003e20000000800 */
[----:B----4-:R-:W-:Y:S02]  /*f8e0*/  FFMA.FTZ R4, R6, c[0x0][0x23c], -R2 ;  /* 0x00008f0006047a23 */ /* 0x010fe40000010802 */
[----:B------:R-:W4:Y:S05]  /*f8f0*/  SHFL.BFLY PT, R6, R134, 0x1, 0x1f ;  /* 0x0c201f0086067f89 */ /* 0x000f2a00000e0000 */
[----:B------:R4:W-:Y:S01]  /*f900*/  MUFU.EX2 R50, R4 ;  /* 0x0000000400327308 */ /* 0x0009e20000000800 */
[----:B-1----:R-:W-:-:S05]  /*f910*/  FMUL.FTZ R0, R135, c[0x0][0x23c] ;  /* 0x00008f0087007a20 */ /* 0x002fca0000410000 */
[----:B------:R-:W-:Y:S01]  /*f920*/  FSEL R0, R0, RZ, P2 ;  /* 0x000000ff00007208 */ /* 0x000fe20001000000 */
[----:B----4-:R-:W-:-:S04]  /*f930*/  FFMA.FTZ R4, R39, c[0x0][0x23c], -R2 ;  /* 0x00008f0027047a23 */ /* 0x010fc80000010802 */
[----:B------:R1:W-:Y:S01]  /*f940*/  MUFU.EX2 R55, R4 ;  /* 0x0000000400377308 */ /* 0x0003e20000000800 */
[----:B------:R-:W-:Y:S01]  /*f950*/  FMNMX.FTZ R134, R134, R6, !PT ;  /* 0x0000000686867209 */ /* 0x000fe20007810000 */
        /* <DEDUP_REMOVED lines=14> */
[----:B------:R-:W4:Y:S01]  /*fa40*/  LDL.LU R11, [R1+0x7c] ;  /* 0x00007c00010b7983 */ /* 0x000f220000300800 */
[----:B--2---:R-:W-:-:S04]  /*fa50*/  FMNMX.FTZ R3, R229, R3, !PT ;  /* 0x00000003e5037209 */ /* 0x004fc80007810000 */
[----:B---3--:R-:W-:-:S05]  /*fa60*/  FMNMX.FTZ R3, R224, R3, !PT ;  /* 0x00000003e0037209 */ /* 0x008fca0007810000 */
[----:B------:R-:W1:Y:S02]  /*fa70*/  SHFL.BFLY PT, R5, R3, 0x2, 0x1f ;  /* 0x0c401f0003057f89 */ /* 0x000e6400000e0000 */
[----:B-1----:R-:W-:-:S05]  /*fa80*/  FMNMX.FTZ R3, R3, R5, !PT ;  /* 0x0000000503037209 */ /* 0x002fca0007810000 */
[----:B------:R-:W1:Y:S01]  /*fa90*/  SHFL.BFLY PT, R5, R3, 0x1, 0x1f ;  /* 0x0c201f0003057f89 */ /* 0x000e6200000e0000 */
        /* <DEDUP_REMOVED lines=18> */
[----:B------:R-:W4:Y:S02]  /*fbc0*/  MUFU.EX2 R4, R4 ;  /* 0x0000000400047308 */ /* 0x000f240000000800 */
[----:B----4-:R-:W-:Y:S02]  /*fbd0*/  FFMA.FTZ R234, R11, R4, R8 ;  /* 0x000000040bea7223 */ /* 0x010fe40000010008 */
        /* <DEDUP_REMOVED lines=11> */
[----:B------:R-:W-:Y:S01]  /*fc90*/  FMUL.FTZ R7, R7, c[0x0][0x23c] ;  /* 0x00008f0007077a20 */ /* 0x000fe20000410000 */
[----:B------:R-:W-:Y:S08]  /*fca0*/  MUFU.EX2 R14, R14 ;  /* 0x0000000e000e7308 */ /* 0x000ff00000000800 */
[----:B------:R3:W-:Y:S01]  /*fcb0*/  MUFU.EX2 R20, R6 ;  /* 0x0000000600147308 */ /* 0x0007e20000000800 */
[----:B------:R-:W-:-:S07]  /*fcc0*/  FMUL.FTZ R40, R116, R4 ;  /* 0x0000000474287220 */ /* 0x000fce0000410000 */
[----:B------:R-:W-:Y:S08]  /*fcd0*/  MUFU.EX2 R15, R7 ;  /* 0x00000007000f7308 */ /* 0x000ff00000000800 */
[----:B------:R4:W1:Y:S01]  /*fce0*/  MUFU.EX2 R247, R5 ;  /* 0x0000000500f77308 */ /* 0x0008620000000800 */
[----:B------:R-:W-:Y:S01]  /*fcf0*/  MOV R116, R36 ;  /* 0x0000002400747202 */ /* 0x000fe20000000f00 */
[-C--:B------:R-:W-:Y:S01]  /*fd00*/  FMUL.FTZ R36, R128, R4.reuse ;  /* 0x0000000480247220 */ /* 0x080fe20000410000 */
[----:B------:R-:W-:Y:S01]  /*fd10*/  MOV R128, R37 ;  /* 0x0000002500807202 */ /* 0x000fe20000000f00 */
[----:B------:R-:W-:Y:S01]  /*fd20*/  FMUL.FTZ R37, R129, R4 ;  /* 0x0000000481257220 */ /* 0x000fe20000410000 */
[----:B------:R-:W-:Y:S01]  /*fd30*/  MOV R129, R38 ;  /* 0x0000002600817202 */ /* 0x000fe20000000f00 */
[----:B------:R-:W-:Y:S01]  /*fd40*/  FMUL.FTZ R41, R117, R4 ;  /* 0x0000000475297220 */ /* 0x000fe20000410000 */
[----:B------:R-:W-:Y:S01]  /*fd50*/  MOV R252, R10 ;  /* 0x0000000a00fc7202 */ /* 0x000fe20000000f00 */
[----:B------:R-:W-:Y:S01]  /*fd60*/  FMUL.FTZ R148, R148, R4 ;  /* 0x0000000494947220 */ /* 0x000fe20000410000 */
[----:B------:R-:W-:Y:S01]  /*fd70*/  F2FP.BF16.PACK_AB R8, R50, R8 ;  /* 0x000000083208723e */ /* 0x000fe200000010ff */
[-C--:B------:R-:W-:Y:S01]  /*fd80*/  FMUL.FTZ R149, R149, R4.reuse ;  /* 0x0000000495957220 */ /* 0x080fe20000410000 */
[----:B------:R-:W-:Y:S01]  /*fd90*/  F2FP.BF16.PACK_AB R10, R55, R245 ;  /* 0x000000f5370a723e */ /* 0x000fe200000010ff */
[-C--:B------:R-:W-:Y:S01]  /*fda0*/  FMUL.FTZ R156, R156, R4.reuse ;  /* 0x000000049c9c7220 */ /* 0x080fe20000410000 */
[----:B---3--:R-:W-:Y:S01]  /*fdb0*/  F2FP.BF16.PACK_AB R6, R128, R139 ;  /* 0x0000008b8006723e */ /* 0x008fe200000010ff */
[----:B------:R-:W-:-:S02]  /*fdc0*/  FMUL.FTZ R157, R157, R4 ;  /* 0x000000049d9d7220 */ /* 0x000fc40000410000 */
[----:B------:R-:W-:Y:S01]  /*fdd0*/  FMUL.FTZ R164, R164, R4 ;  /* 0x00000004a4a47220 */ /* 0x000fe20000410000 */
[----:B----4-:R-:W-:Y:S01]  /*fde0*/  F2FP.BF16.PACK_AB R5, R246, R44 ;  /* 0x0000002cf605723e */ /* 0x010fe200000010ff */
[----:B------:R-:W-:Y:S01]  /*fdf0*/  FMUL.FTZ R165, R165, R4 ;  /* 0x00000004a5a57220 */ /* 0x000fe20000410000 */
[----:B-1----:R-:W-:Y:S01]  /*fe00*/  F2FP.BF16.PACK_AB R7, R247, R248 ;  /* 0x000000f8f707723e */ /* 0x002fe200000010ff */
        /* <DEDUP_REMOVED lines=65> */
[C---:B------:R-:W-:Y:S01]  /*10220*/  HMMA.16816.F32.BF16 R216, R8.reuse, R18, R156 ;  /* 0x0000001208d8723c */ /* 0x040fe2000004189c */
[----:B------:R-:W1:Y:S07]  /*10230*/  LDSM.16.MT88.4 R16, [R226+0xc000] ;  /* 0x00c00000e210783b */ /* 0x000e6e0000004200 */
        /* <DEDUP_REMOVED lines=30> */
[----:B------:R-:W-:-:S07]  /*10420*/  FMUL.FTZ R75, R75, R14 ;  /* 0x0000000e4b4b7220 */ /* 0x000fce0000410000 */
[----:B-1----:R-:W-:Y:S01]  /*10430*/  HMMA.16816.F32.BF16 R160, R4, R16, R72 ;  /* 0x0000001004a0723c */ /* 0x002fe20000041848 */
[----:B------:R-:W2:Y:S04]  /*10440*/  LDL.LU R74, [R1+0x84] ;  /* 0x00008400014a7983 */ /* 0x000ea80000300800 */
[----:B------:R-:W3:Y:S01]  /*10450*/  LDL.LU R75, [R1+0x9c] ;  /* 0x00009c00014b7983 */ /* 0x000ee20000300800 */
        /* <DEDUP_REMOVED lines=8> */
[----:B------:R-:W-:Y:S07]  /*104e0*/  HMMA.16816.F32.BF16 R164, R8, R16, R68 ;  /* 0x0000001008a4723c */ /* 0x000fee0000041844 */
[----:B------:R-:W-:Y:S01]  /*104f0*/  MOV R71, R27 ;  /* 0x0000001b00477202 */ /* 0x000fe20000000f00 */
[----:B------:R-:W-:Y:S01]  /*10500*/  HMMA.16816.F32.BF16 R140, R4, R18, R76 ;  /* 0x00000012048c723c */ /* 0x000fe2000004184c */
[----:B------:R-:W-:-:S02]  /*10510*/  MOV R70, R26 ;  /* 0x0000001a00467202 */ /* 0x000fc40000000f00 */
[----:B------:R-:W-:Y:S02]  /*10520*/  MOV R69, R25 ;  /* 0x0000001900457202 */ /* 0x000fe40000000f00 */
[----:B------:R-:W-:-:S03]  /*10530*/  MOV R68, R24 ;  /* 0x0000001800447202 */ /* 0x000fc60000000f00 */
[----:B------:R-:W-:Y:S01]  /*10540*/  HMMA.16816.F32.BF16 R24, R8, R18, R80 ;  /* 0x000000120818723c */ /* 0x000fe20000041850 */
[----:B------:R-:W1:Y:S01]  /*10550*/  LDSM.16.MT88.4 R16, [R226+0xe000] ;  /* 0x00e00000e210783b */ /* 0x000e620000004200 */
[-C--:B------:R-:W-:Y:S02]  /*10560*/  FMUL.FTZ R86, R86, R20.reuse ;  /* 0x0000001456567220 */ /* 0x080fe40000410000 */
[----:B------:R-:W-:Y:S02]  /*10570*/  FMUL.FTZ R87, R87, R20 ;  /* 0x0000001457577220 */ /* 0x000fe40000410000 */
[-C--:B------:R-:W-:Y:S02]  /*10580*/  FMUL.FTZ R88, R88, R15.reuse ;  /* 0x0000000f58587220 */ /* 0x080fe40000410000 */
[----:B------:R-:W-:Y:S02]  /*10590*/  FMUL.FTZ R89, R89, R15 ;  /* 0x0000000f59597220 */ /* 0x000fe40000410000 */
[----:B------:R-:W-:-:S02]  /*105a0*/  FMUL.FTZ R90, R90, R14 ;  /* 0x0000000e5a5a7220 */ /* 0x000fc40000410000 */
[-C--:B------:R-:W-:Y:S02]  /*105b0*/  FMUL.FTZ R91, R91, R14.reuse ;  /* 0x0000000e5b5b7220 */ /* 0x080fe40000410000 */
[-C--:B------:R-:W-:Y:S02]  /*105c0*/  FMUL.FTZ R92, R92, R15.reuse ;  /* 0x0000000f5c5c7220 */ /* 0x080fe40000410000 */
[----:B------:R-:W-:Y:S02]  /*105d0*/  FMUL.FTZ R93, R93, R15 ;  /* 0x0000000f5d5d7220 */ /* 0x000fe40000410000 */
[-C--:B------:R-:W-:Y:S02]  /*105e0*/  FMUL.FTZ R94, R94, R14.reuse ;  /* 0x0000000e5e5e7220 */ /* 0x080fe40000410000 */
[----:B------:R-:W-:Y:S02]  /*105f0*/  FMUL.FTZ R95, R95, R14 ;  /* 0x0000000e5f5f7220 */ /* 0x000fe40000410000 */
[----:B------:R-:W-:-:S02]  /*10600*/  FMUL.FTZ R98, R98, R20 ;  /* 0x0000001462627220 */ /* 0x000fc40000410000 */
        /* <DEDUP_REMOVED lines=30> */
[----:B------:R-:W-:Y:S02]  /*107f0*/  FMUL.FTZ R127, R127, R14 ;  /* 0x0000000e7f7f7220 */ /* 0x000fe40000410000 */
[----:B------:R-:W-:Y:S01]  /*10800*/  FMUL.FTZ R43, R119, R20 ;  /* 0x00000014772b7220 */ /* 0x000fe20000410000 */
[C---:B-1----:R-:W-:Y:S08]  /*10810*/  HMMA.16816.F32.BF16 R120, R4.reuse, R16, R120 ;  /* 0x000000100478723c */ /* 0x042ff00000041878 */
[----:B------:R-:W-:Y:S07]  /*10820*/  HMMA.16816.F32.BF16 R124, R4, R18, R124 ;  /* 0x00000012047c723c */ /* 0x000fee000004187c */
[----:B------:R-:W-:-:S04]  /*10830*/  FFMA.FTZ R4, R68, c[0x0][0x23c], -R2 ;  /* 0x00008f0044047a23 */ /* 0x000fc80000010802 */
[----:B------:R1:W-:Y:S02]  /*10840*/  MUFU.EX2 R112, R4 ;  /* 0x0000000400707308 */ /* 0x0003e40000000800 */
[----:B-1----:R-:W-:-:S06]  /*10850*/  FFMA.FTZ R4, R69, c[0x0][0x23c], -R2 ;  /* 0x00008f0045047a23 */ /* 0x002fcc0000010802 */
[----:B------:R1:W4:Y:S01]  /*10860*/  MUFU.EX2 R72, R4 ;  /* 0x0000000400487308 */ /* 0x0003220000000800 */
[----:B------:R-:W-:Y:S02]  /*10870*/  FMUL.FTZ R39, R131, R20 ;  /* 0x0000001483277220 */ /* 0x000fe40000410000 */
[----:B-1----:R-:W-:-:S05]  /*10880*/  FFMA.FTZ R4, R70, c[0x0][0x23c], -R2 ;  /* 0x00008f0046047a23 */ /* 0x002fca0000010802 */
[----:B------:R1:W-:Y:S02]  /*10890*/  MUFU.EX2 R119, R4 ;  /* 0x0000000400777308 */ /* 0x0003e40000000800 */
[----:B-1----:R-:W-:-:S06]  /*108a0*/  FFMA.FTZ R4, R71, c[0x0][0x23c], -R2 ;  /* 0x00008f0047047a23 */ /* 0x002fcc0000010802 */
[----:B------:R1:W-:Y:S02]  /*108b0*/  MUFU.EX2 R100, R4 ;  /* 0x0000000400647308 */ /* 0x0003e40000000800 */
[----:B-1----:R-:W-:-:S06]  /*108c0*/  FFMA.FTZ R4, R252, c[0x0][0x23c], -R0 ;  /* 0x00008f00fc047a23 */ /* 0x002fcc0000010800 */
[----:B------:R1:W-:Y:S02]  /*108d0*/  MUFU.EX2 R131, R4 ;  /* 0x0000000400837308 */ /* 0x0003e40000000800 */
[----:B-1----:R-:W-:-:S06]  /*108e0*/  FFMA.FTZ R4, R51, c[0x0][0x23c], -R0 ;  /* 0x00008f0033047a23 */ /* 0x002fcc0000010800 */
[----:B------:R1:W1:Y:S01]  /*108f0*/  MUFU.EX2 R51, R4 ;  /* 0x0000000400337308 */ /* 0x0002620000000800 */
[----:B------:R-:W-:Y:S02]  /*10900*/  FMUL.FTZ R38, R130, R20 ;  /* 0x0000001482267220 */ /* 0x000fe40000410000 */
[----:B-1----:R-:W-:-:S05]  /*10910*/  FFMA.FTZ R4, R251, c[0x0][0x23c], -R0 ;  /* 0x00008f00fb047a23 */ /* 0x002fca0000010800 */
[----:B------:R1:W-:Y:S01]  /*10920*/  MUFU.EX2 R88, R4 ;  /* 0x0000000400587308 */ /* 0x0003e20000000800 */
[----:B------:R-:W-:Y:S01]  /*10930*/  FMUL.FTZ R42, R118, R20 ;  /* 0x00000014762a7220 */ /* 0x000fe20000410000 */
[----:B------:R-:W-:Y:S01]  /*10940*/  MOV R71, R50 ;  /* 0x0000003200477202 */ /* 0x000fe20000000f00 */
[----:B-1----:R-:W-:-:S05]  /*10950*/  FFMA.FTZ R4, R250, c[0x0][0x23c], -R0 ;  /* 0x00008f00fa047a23 */ /* 0x002fca0000010800 */
[----:B------:R1:W1:Y:S01]  /*10960*/  MUFU.EX2 R101, R4 ;  /* 0x0000000400657308 */ /* 0x0002620000000800 */
[----:B------:R-:W-:Y:S01]  /*10970*/  HMMA.16816.F32.BF16 R40, R8, R16, R40 ;  /* 0x000000100828723c */ /* 0x000fe20000041828 */
[----:B-1----:R-:W-:-:S06]  /*10980*/  FFMA.FTZ R4, R249, c[0x0][0x23c], -R12 ;  /* 0x00008f00f9047a23 */ /* 0x002fcc000001080c */
[----:B------:R1:W-:Y:S01]  /*10990*/  MUFU.EX2 R130, R4 ;  /* 0x0000000400827308 */ /* 0x0003e20000000800 */
[----:B------:R-:W-:Y:S01]  /*109a0*/  HMMA.16816.F32.BF16 R36, R8, R18, R36 ;  /* 0x000000120824723c */ /* 0x000fe20000041824 */
[----:B------:R-:W3:Y:S01]  /*109b0*/  LDSM.16.MT88.4 R16, [R225+0xc800] ;  /* 0x00c80000e110783b */ /* 0x000ee20000004200 */
[----:B-1----:R-:W-:-:S05]  /*109c0*/  FFMA.FTZ R4, R66, c[0x0][0x23c], -R12 ;  /* 0x00008f0042047a23 */ /* 0x002fca000001080c */
[----:B------:R1:W1:Y:S01]  /*109d0*/  MUFU.EX2 R50, R4 ;  /* 0x0000000400327308 */ /* 0x0002620000000800 */
[----:B--2---:R-:W-:Y:S01]  /*109e0*/  FFMA.FTZ R45, R74, R15, R45 ;  /* 0x0000000f4a2d7223 */ /* 0x004fe2000001002d */
[----:B------:R-:W-:Y:S01]  /*109f0*/  MOV R115, R248 ;  /* 0x000000f800737202 */ /* 0x000fe20000000f00 */
[----:B------:R-:W-:Y:S02]  /*10a00*/  FFMA.FTZ R252, R31, c[0x0][0x23c], -R2 ;  /* 0x00008f001ffc7a23 */ /* 0x000fe40000010802 */
[----:B-1----:R-:W-:-:S04]  /*10a10*/  FFMA.FTZ R4, R67, c[0x0][0x23c], -R12 ;  /* 0x00008f0043047a23 */ /* 0x002fc8000001080c */
[----:B------:R1:W-:Y:S01]  /*10a20*/  MUFU.EX2 R89, R4 ;  /* 0x0000000400597308 */ /* 0x0003e20000000800 */
[----:B------:R-:W-:Y:S01]  /*10a30*/  MOV R91, R246 ;  /* 0x000000f6005b7202 */ /* 0x000fe20000000f00 */
[--C-:B------:R-:W-:Y:S01]  /*10a40*/  FFMA.FTZ R250, R30, c[0x0][0x23c], -R2.reuse ;  /* 0x00008f001efa7a23 */ /* 0x100fe20000010802 */
[----:B------:R-:W-:Y:S01]  /*10a50*/  MOV R74, R244 ;  /* 0x000000f4004a7202 */ /* 0x000fe20000000f00 */
[--C-:B------:R-:W-:Y:S01]  /*10a60*/  FFMA.FTZ R249, R29, c[0x0][0x23c], -R2.reuse ;  /* 0x00008f001df97a23 */ /* 0x100fe20000010802 */
[----:B------:R-:W-:Y:S01]  /*10a70*/  MOV R66, R138 ;  /* 0x0000008a00427202 */ /* 0x000fe20000000f00 */
[----:B------:R-:W-:Y:S02]  /*10a80*/  FFMA.FTZ R251, R28, c[0x0][0x23c], -R2 ;  /* 0x00008f001cfb7a23 */ /* 0x000fe40000010802 */
[----:B-1----:R-:W-:-:S04]  /*10a90*/  FFMA.FTZ R4, R132, c[0x0][0x23c], -R12 ;  /* 0x00008f0084047a23 */ /* 0x002fc8000001080c */
[----:B------:R1:W-:Y:S01]  /*10aa0*/  MUFU.EX2 R102, R4 ;  /* 0x0000000400667308 */ /* 0x0003e20000000800 */
[--C-:B------:R-:W-:Y:S02]  /*10ab0*/  FFMA.FTZ R35, R35, c[0x0][0x23c], -R2.reuse ;  /* 0x00008f0023237a23 */ /* 0x100fe40000010802 */
[--C-:B------:R-:W-:Y:S02]  /*10ac0*/  FFMA.FTZ R34, R34, c[0x0][0x23c], -R2.reuse ;  /* 0x00008f0022227a23 */ /* 0x100fe40000010802 */
[--C-:B------:R-:W-:Y:S02]  /*10ad0*/  FFMA.FTZ R33, R33, c[0x0][0x23c], -R2.reuse ;  /* 0x00008f0021217a23 */ /* 0x100fe40000010802 */
[----:B------:R-:W-:Y:S02]  /*10ae0*/  FFMA.FTZ R32, R32, c[0x0][0x23c], -R2 ;  /* 0x00008f0020207a23 */ /* 0x000fe40000010802 */
[--C-:B------:R-:W-:Y:S02]  /*10af0*/  FFMA.FTZ R31, R59, c[0x0][0x23c], -R0.reuse ;  /* 0x00008f003b1f7a23 */ /* 0x100fe40000010800 */
[----:B------:R-:W-:-:S02]  /*10b00*/  FFMA.FTZ R30, R58, c[0x0][0x23c], -R0 ;  /* 0x00008f003a1e7a23 */ /* 0x000fc40000010800 */
[----:B-1----:R-:W-:Y:S02]  /*10b10*/  FFMA.FTZ R4, R137, c[0x0][0x23c], -R13 ;  /* 0x00008f0089047a23 */ /* 0x002fe4000001080d */
[--C-:B------:R-:W-:Y:S02]  /*10b20*/  FFMA.FTZ R29, R62, c[0x0][0x23c], -R0.reuse ;  /* 0x00008f003e1d7a23 */ /* 0x100fe40000010800 */
[----:B------:R1:W-:Y:S01]  /*10b30*/  MUFU.EX2 R113, R4 ;  /* 0x0000000400717308 */ /* 0x0003e20000000800 */
[--C-:B------:R-:W-:Y:S02]  /*10b40*/  FFMA.FTZ R28, R60, c[0x0][0x23c], -R0.reuse ;  /* 0x00008f003c1c7a23 */ /* 0x100fe40000010800 */
[--C-:B------:R-:W-:Y:S02]  /*10b50*/  FFMA.FTZ R248, R54, c[0x0][0x23c], -R0.reuse ;  /* 0x00008f0036f87a23 */ /* 0x100fe40000010800 */
[--C-:B------:R-:W-:Y:S02]  /*10b60*/  FFMA.FTZ R246, R47, c[0x0][0x23c], -R0.reuse ;  /* 0x00008f002ff67a23 */ /* 0x100fe40000010800 */
[----:B------:R-:W-:-:S02]  /*10b70*/  FFMA.FTZ R244, R23, c[0x0][0x23c], -R0 ;  /* 0x00008f0017f47a23 */ /* 0x000fc40000010800 */
[----:B------:R-:W-:Y:S02]  /*10b80*/  FFMA.FTZ R138, R21, c[0x0][0x23c], -R0 ;  /* 0x00008f00158a7a23 */ /* 0x000fe40000010800 */
[--C-:B------:R-:W-:Y:S02]  /*10b90*/  FFMA.FTZ R2, R65, c[0x0][0x23c], -R13.reuse ;  /* 0x00008f0041027a23 */ /* 0x100fe4000001080d */
[--C-:B------:R-:W-:Y:S02]  /*10ba0*/  FFMA.FTZ R0, R133, c[0x0][0x23c], -R13.reuse ;  /* 0x00008f0085007a23 */ /* 0x100fe4000001080d */
[----:B-1----:R-:W-:Y:S01]  /*10bb0*/  FFMA.FTZ R4, R63, c[0x0][0x23c], -R13 ;  /* 0x00008f003f047a23 */ /* 0x002fe2000001080d */
[----:B------:R-:W-:Y:S08]  /*10bc0*/  MUFU.EX2 R90, R2 ;  /* 0x00000002005a7308 */ /* 0x000ff00000000800 */
[----:B------:R1:W2:Y:S08]  /*10bd0*/  MUFU.EX2 R118, R4 ;  /* 0x0000000400767308 */ /* 0x0002b00000000800 */
[----:B------:R-:W3:Y:S01]  /*10be0*/  MUFU.EX2 R103, R0 ;  /* 0x0000000000677308 */ /* 0x000ee20000000800 */
[----:B------:R-:W-:Y:S01]  /*10bf0*/  MOV R73, R139 ;  /* 0x0000008b00497202 */ /* 0x000fe20000000f00 */
[----:B------:R-:W-:Y:S01]  /*10c00*/  FFMA.FTZ R139, R22, c[0x0][0x23c], -R12 ;  /* 0x00008f00168b7a23 */ /* 0x000fe2000001080c */
[----:B----4-:R-:W-:Y:S01]  /*10c10*/  F2FP.BF16.PACK_AB R8, R72, R112 ;  /* 0x000000704808723e */ /* 0x010fe200000010ff */
[----:B------:R-:W4:Y:S01]  /*10c20*/  LDSM.16.MT88.4 R20, [R226+0xc800] ;  /* 0x00c80000e214783b */ /* 0x000f220000004200 */
[----:B------:R-:W-:-:S02]  /*10c30*/  F2FP.BF16.PACK_AB R9, R51, R131 ;  /* 0x000000833309723e */ /* 0x000fc400000010ff */
[----:B------:R-:W-:Y:S02]  /*10c40*/  F2FP.BF16.PACK_AB R10, R100, R119 ;  /* 0x00000077640a723e */ /* 0x000fe400000010ff */
[----:B------:R-:W-:Y:S02]  /*10c50*/  F2FP.BF16.PACK_AB R11, R101, R88 ;  /* 0x00000058650b723e */ /* 0x000fe400000010ff */
[----:B-1----:R-:W-:Y:S02]  /*10c60*/  F2FP.BF16.PACK_AB R4, R50, R130 ;  /* 0x000000823204723e */ /* 0x002fe400000010ff */
[----:B--2---:R-:W-:Y:S02]  /*10c70*/  F2FP.BF16.PACK_AB R5, R118, R113 ;  /* 0x000000717605723e */ /* 0x004fe400000010ff */
[----:B------:R-:W-:Y:S02]  /*10c80*/  F2FP.BF16.PACK_AB R6, R102, R89 ;  /* 0x000000596606723e */ /* 0x000fe400000010ff */
[----:B---3--:R-:W-:Y:S01]  /*10c90*/  F2FP.BF16.PACK_AB R7, R103, R90 ;  /* 0x0000005a6707723e */ /* 0x008fe200000010ff */
[----:B------:R-:W-:Y:S01]  /*10ca0*/  FFMA.FTZ R15, R61, c[0x0][0x23c], -R12 ;  /* 0x00008f003d0f7a23 */ /* 0x000fe2000001080c */
[-C--:B------:R-:W-:Y:S08]  /*10cb0*/  HMMA.16816.F32.BF16 R148, R8, R16.reuse, R148 ;  /* 0x000000100894723c */ /* 0x080ff00000041894 */
[C---:B------:R-:W-:Y:S08]  /*10cc0*/  HMMA.16816.F32.BF16 R144, R4.reuse, R16, R144 ;  /* 0x000000100490723c */ /* 0x040ff00000041890 */
[-C--:B------:R-:W-:Y:S08]  /*10cd0*/  HMMA.16816.F32.BF16 R152, R4, R18.reuse, R152 ;  /* 0x000000120498723c */ /* 0x080ff00000041898 */
[----:B------:R-:W-:Y:S01]  /*10ce0*/  HMMA.16816.F32.BF16 R60, R8, R18, R216 ;  /* 0x00000012083c723c */ /* 0x000fe200000418d8 */
[----:B------:R-:W1:Y:S01]  /*10cf0*/  LDSM.16.MT88.4 R16, [R228+0xc800] ;  /* 0x00c80000e410783b */ /* 0x000e620000004200 */
[----:B------:R-:W-:Y:S01]  /*10d00*/  FFMA.FTZ R44, R75, R14, R44 ;  /* 0x0000000e4b2c7223 */ /* 0x000fe2000001002c */
[----:B------:R-:W-:Y:S01]  /*10d10*/  MOV R75, R245 ;  /* 0x000000f5004b7202 */ /* 0x000fe20000000f00 */
[----:B------:R-:W-:-:S04]  /*10d20*/  FFMA.FTZ R2, R64, c[0x0][0x23c], -R12 ;  /* 0x00008f0040027a23 */ /* 0x000fc8000001080c */
[----:B----4-:R-:W-:Y:S01]  /*10d30*/  HMMA.16816.F32.BF16 R76, R8, R20, R220 ;  /* 0x00000014084c723c */ /* 0x010fe200000418dc */
[----:B------:R-:W-:Y:S01]  /*10d40*/  FFMA.FTZ R245, R46, c[0x0][0x23c], -R12 ;  /* 0x00008f002ef57a23 */ /* 0x000fe2000001080c */
[----:B------:R-:W-:-:S05]  /*10d50*/  MOV R46, R116 ;  /* 0x00000074002e7202 */ /* 0x000fca0000000f00 */
[----:B------:R-:W-:Y:S02]  /*10d60*/  MOV R222, R71 ;  /* 0x0000004700de7202 */ /* 0x000fe40000000f00 */
[----:B------:R-:W-:Y:S01]  /*10d70*/  HMMA.16816.F32.BF16 R68, R4, R20, R212 ;  /* 0x000000140444723c */ /* 0x000fe200000418d4 */
[----:B------:R-:W-:Y:S02]  /*10d80*/  MOV R47, R55 ;  /* 0x00000037002f7202 */ /* 0x000fe40000000f00 */
[----:B------:R-:W-:-:S04]  /*10d90*/  MOV R116, R52 ;  /* 0x0000003400747202 */ /* 0x000fc80000000f00 */
[----:B------:R-:W-:Y:S02]  /*10da0*/  MOV R214, R66 ;  /* 0x0000004200d67202 */ /* 0x000fe40000000f00 */
[----:B------:R-:W-:Y:S01]  /*10db0*/  HMMA.16816.F32.BF16 R64, R4, R22, R208 ;  /* 0x000000160440723c */ /* 0x000fe200000418d0 */
[----:B------:R-:W-:Y:S01]  /*10dc0*/  MOV R114, R247 ;  /* 0x000000f700727202 */ /* 0x000fe20000000f00 */
[--C-:B------:R-:W-:Y:S02]  /*10dd0*/  FFMA.FTZ R137, R49, c[0x0][0x23c], -R12.reuse ;  /* 0x00008f0031897a23 */ /* 0x100fe4000001080c */
[----:B------:R-:W-:-:S03]  /*10de0*/  FFMA.FTZ R247, R48, c[0x0][0x23c], -R12 ;  /* 0x00008f0030f77a23 */ /* 0x000fc6000001080c */
[----:B------:R-:W-:Y:S02]  /*10df0*/  MOV R208, R128 ;  /* 0x0000008000d07202 */ /* 0x000fe40000000f00 */
[----:B------:R-:W-:Y:S02]  /*10e00*/  MOV R128, R53 ;  /* 0x0000003500807202 */ /* 0x000fe40000000f00 */
[----:B------:R-:W-:Y:S01]  /*10e10*/  MOV R132, R73 ;  /* 0x0000004900847202 */ /* 0x000fe20000000f00 */
[----:B-1----:R-:W-:Y:S01]  /*10e20*/  HMMA.16816.F32.BF16 R52, R8, R16, R180 ;  /* 0x000000100834723c */ /* 0x002fe200000418b4 */
[----:B------:R-:W-:Y:S01]  /*10e30*/  MOV R133, R75 ;  /* 0x0000004b00857202 */ /* 0x000fe20000000f00 */
[----:B------:R-:W-:-:S05]  /*10e40*/  FFMA.FTZ R14, R56, c[0x0][0x23c], -R12 ;  /* 0x00008f00380e7a23 */ /* 0x000fca000001080c */
[----:B------:R-:W-:Y:S02]  /*10e50*/  MOV R181, R51 ;  /* 0x0000003300b57202 */ /* 0x000fe40000000f00 */
[----:B------:R-:W-:Y:S02]  /*10e60*/  MOV R180, R50 ;  /* 0x0000003200b47202 */ /* 0x000fe40000000f00 */
[----:B------:R-:W-:Y:S01]  /*10e70*/  HMMA.16816.F32.BF16 R48, R4, R16, R176 ;  /* 0x000000100430723c */ /* 0x000fe200000418b0 */
[----:B------:R-:W-:Y:S01]  /*10e80*/  MOV R183, R72 ;  /* 0x0000004800b77202 */ /* 0x000fe20000000f00 */
[----:B------:R-:W-:-:S05]  /*10e90*/  FFMA.FTZ R0, R57, c[0x0][0x23c], -R12 ;  /* 0x00008f0039007a23 */ /* 0x000fca000001080c */
[----:B------:R-:W-:Y:S01]  /*10ea0*/  MOV R176, R74 ;  /* 0x0000004a00b07202 */ /* 0x000fe20000000f00 */
[-C--:B------:R-:W-:Y:S08]  /*10eb0*/  HMMA.16816.F32.BF16 R184, R4, R18.reuse, R184 ;  /* 0x0000001204b8723c */ /* 0x080ff000000418b8 */
[C---:B------:R-:W-:Y:S01]  /*10ec0*/  HMMA.16816.F32.BF16 R72, R8.reuse, R18, R188 ;  /* 0x000000120848723c */ /* 0x040fe200000418bc */
[----:B------:R-:W1:Y:S07]  /*10ed0*/  LDSM.16.MT88.4 R16, [R225+0xe800] ;  /* 0x00e80000e110783b */ /* 0x000e6e0000004200 */
[----:B------:R-:W-:Y:S01]  /*10ee0*/  HMMA.16816.F32.BF16 R56, R8, R22, R172 ;  /* 0x000000160838723c */ /* 0x000fe200000418ac */
[----:B------:R-:W2:Y:S01]  /*10ef0*/  LDSM.16.MT88.4 R20, [R227+0xc800] ;  /* 0x00c80000e314783b */ /* 0x000ea20000004200 */
[----:B------:R-:W-:-:S02]  /*10f00*/  MOV R191, R91 ;  /* 0x0000005b00bf7202 */ /* 0x000fc40000000f00 */
[----:B------:R-:W-:-:S03]  /*10f10*/  MOV R12, R131 ;  /* 0x00000083000c7202 */ /* 0x000fc60000000f00 */
[----:B------:R-:W-:Y:S02]  /*10f20*/  MOV R173, R90 ;  /* 0x0000005a00ad7202 */ /* 0x000fe40000000f00 */
[----:B------:R-:W-:Y:S02]  /*10f30*/  MOV R174, R89 ;  /* 0x0000005900ae7202 */ /* 0x000fe40000000f00 */
[----:B------:R-:W-:Y:S02]  /*10f40*/  MOV R175, R88 ;  /* 0x0000005800af7202 */ /* 0x000fe40000000f00 */
[----:B------:R-:W-:Y:S01]  /*10f50*/  MOV R215, R130 ;  /* 0x0000008200d77202 */ /* 0x000fe20000000f00 */
[----:B-1----:R-:W-:Y:S07]  /*10f60*/  HMMA.16816.F32.BF16 R88, R4, R16, R160 ;  /* 0x000000100458723c */ /* 0x002fee00000418a0 */
[----:B------:R-:W-:-:S02]  /*10f70*/  MOV R163, R129 ;  /* 0x0000008100a37202 */ /* 0x000fc40000000f00 */
[----:B------:R-:W-:Y:S01]  /*10f80*/  MOV R160, R128 ;  /* 0x0000008000a07202 */ /* 0x000fe20000000f00 */
[----:B--2---:R-:W-:Y:S08]  /*10f90*/  HMMA.16816.F32.BF16 R196, R8, R20, R196 ;  /* 0x0000001408c4723c */ /* 0x004ff000000418c4 */
[C---:B------:R-:W-:Y:S08]  /*10fa0*/  HMMA.16816.F32.BF16 R128, R4.reuse, R18, R140 ;  /* 0x000000120480723c */ /* 0x040ff0000004188c */
[C---:B------:R-:W-:Y:S08]  /*10fb0*/  HMMA.16816.F32.BF16 R192, R4.reuse, R20, R192 ;  /* 0x0000001404c0723c */ /* 0x040ff000000418c0 */
[-C--:B------:R-:W-:Y:S08]  /*10fc0*/  HMMA.16816.F32.BF16 R200, R4, R22.reuse, R200 ;  /* 0x0000001604c8723c */ /* 0x080ff000000418c8 */
[C---:B------:R-:W-:Y:S01]  /*10fd0*/  HMMA.16816.F32.BF16 R204, R8.reuse, R22, R204 ;  /* 0x0000001608cc723c */ /* 0x040fe200000418cc */
[----:B------:R-:W1:Y:S07]  /*10fe0*/  LDSM.16.MT88.4 R20, [R228+0xe800] ;  /* 0x00e80000e414783b */ /* 0x000e6e0000004200 */
[C---:B------:R-:W-:Y:S08]  /*10ff0*/  HMMA.16816.F32.BF16 R164, R8.reuse, R16, R164 ;  /* 0x0000001008a4723c */ /* 0x040ff000000418a4 */
[----:B------:R-:W-:Y:S01]  /*11000*/  HMMA.16816.F32.BF16 R140, R8, R18, R24 ;  /* 0x00000012088c723c */ /* 0x000fe20000041818 */
[----:B------:R-:W2:Y:S04]  /*11010*/  LDSM.16.MT88.4 R24, [R226+0xe800] ;  /* 0x00e80000e218783b */ /* 0x000ea80000004200 */
[----:B------:R-:W3:Y:S01]  /*11020*/  LDSM.16.MT88.4 R16, [R227+0xe800] ;  /* 0x00e80000e310783b */ /* 0x000ee20000004200 */
[----:B------:R-:W-:-:S02]  /*11030*/  MOV R161, R116 ;  /* 0x0000007400a17202 */ /* 0x000fc40000000f00 */
[----:B------:R-:W-:Y:S02]  /*11040*/  MOV R211, R113 ;  /* 0x0000007100d37202 */ /* 0x000fe40000000f00 */
[----:B------:R-:W-:Y:S02]  /*11050*/  MOV R210, R112 ;  /* 0x0000007000d27202 */ /* 0x000fe40000000f00 */
[----:B------:R-:W-:Y:S02]  /*11060*/  MOV R209, R114 ;  /* 0x0000007200d17202 */ /* 0x000fe40000000f00 */
[----:B------:R-:W-:Y:S01]  /*11070*/  MOV R182, R115 ;  /* 0x0000007300b67202 */ /* 0x000fe20000000f00 */
[----:B------:R4:W-:Y:S01]  /*11080*/  MUFU.EX2 R219, R0 ;  /* 0x0000000000db7308 */ /* 0x0009e20000000800 */
[----:B------:R-:W-:Y:S01]  /*11090*/  MOV R162, R117 ;  /* 0x0000007500a27202 */ /* 0x000fe20000000f00 */
[C---:B-1----:R-:W-:Y:S08]  /*110a0*/  HMMA.16816.F32.BF16 R104, R4.reuse, R20, R104 ;  /* 0x000000140468723c */ /* 0x042ff00000041868 */
[----:B------:R-:W-:Y:S01]  /*110b0*/  HMMA.16816.F32.BF16 R108, R4, R22, R108 ;  /* 0x00000016046c723c */ /* 0x000fe2000004186c */
[----:B----4-:R-:W-:Y:S01]  /*110c0*/  FFMA.FTZ R0, R160, c[0x0][0x23c], -R13 ;  /* 0x00008f00a0007a23 */ /* 0x010fe2000001080d */
[----:B------:R-:W-:-:S06]  /*110d0*/  MOV R160, R222 ;  /* 0x000000de00a07202 */ /* 0x000fcc0000000f00 */
[C---:B--2---:R-:W-:Y:S01]  /*110e0*/  HMMA.16816.F32.BF16 R112, R4.reuse, R24, R80 ;  /* 0x000000180470723c */ /* 0x044fe20000041850 */
[----:B------:R1:W-:Y:S07]  /*110f0*/  MUFU.EX2 R222, R2 ;  /* 0x0000000200de7308 */ /* 0x0003ee0000000800 */
[C---:B------:R-:W-:Y:S08]  /*11100*/  HMMA.16816.F32.BF16 R92, R4.reuse, R26, R92 ;  /* 0x0000001a045c723c */ /* 0x040ff0000004185c */
[C---:B---3--:R-:W-:Y:S08]  /*11110*/  HMMA.16816.F32.BF16 R120, R4.reuse, R16, R120 ;  /* 0x000000100478723c */ /* 0x048ff00000041878 */
[----:B------:R-:W-:Y:S07]  /*11120*/  HMMA.16816.F32.BF16 R124, R4, R18, R124 ;  /* 0x00000012047c723c */ /* 0x000fee000004187c */
[----:B------:R-:W-:-:S02]  /*11130*/  MOV R7, R161 ;  /* 0x000000a100077202 */ /* 0x000fc40000000f00 */
[----:B------:R-:W-:Y:S02]  /*11140*/  MOV R161, R234 ;  /* 0x000000ea00a17202 */ /* 0x000fe40000000f00 */
[----:B------:R-:W-:Y:S01]  /*11150*/  MOV R178, R102 ;  /* 0x0000006600b27202 */ /* 0x000fe20000000f00 */
[--C-:B-1----:R-:W-:Y:S01]  /*11160*/  FFMA.FTZ R2, R7, c[0x0][0x23c], -R13.reuse ;  /* 0x00008f0007027a23 */ /* 0x102fe2000001080d */
[----:B------:R-:W-:Y:S02]  /*11170*/  MOV R7, R161 ;  /* 0x000000a100077202 */ /* 0x000fe40000000f00 */
[----:B------:R-:W-:Y:S02]  /*11180*/  MOV R179, R103 ;  /* 0x0000006700b37202 */ /* 0x000fe40000000f00 */
[----:B------:R-:W-:Y:S02]  /*11190*/  MOV R212, R118 ;  /* 0x0000007600d47202 */ /* 0x000fe40000000f00 */
[----:B------:R-:W-:Y:S01]  /*111a0*/  MOV R213, R119 ;  /* 0x0000007700d57202 */ /* 0x000fe20000000f00 */
[C---:B------:R-:W-:Y:S01]  /*111b0*/  HMMA.16816.F32.BF16 R96, R8.reuse, R20, R96 ;  /* 0x000000140860723c */ /* 0x040fe20000041860 */
[----:B------:R-:W-:Y:S01]  /*111c0*/  MOV R161, R162 ;  /* 0x000000a200a17202 */ /* 0x000fe20000000f00 */
[----:B------:R-:W-:Y:S01]  /*111d0*/  MUFU.EX2 R221, R35 ;  /* 0x0000002300dd7308 */ /* 0x000fe20000000800 */
[----:B------:R-:W-:Y:S01]  /*111e0*/  MOV R162, R163 ;  /* 0x000000a300a27202 */ /* 0x000fe20000000f00 */
[--C-:B------:R-:W-:Y:S01]  /*111f0*/  FFMA.FTZ R4, R233, c[0x0][0x23c], -R13.reuse ;  /* 0x00008f00e9047a23 */ /* 0x100fe2000001080d */
[----:B------:R-:W-:Y:S01]  /*11200*/  MOV R163, R191 ;  /* 0x000000bf00a37202 */ /* 0x000fe20000000f00 */
[----:B------:R-:W-:Y:S01]  /*11210*/  FFMA.FTZ R5, R232, c[0x0][0x23c], -R13 ;  /* 0x00008f00e8057a23 */ /* 0x000fe2000001080d */
[----:B------:R-:W-:Y:S01]  /*11220*/  MOV R191, R176 ;  /* 0x000000b000bf7202 */ /* 0x000fe20000000f00 */
[----:B------:R-:W-:Y:S01]  /*11230*/  HMMA.16816.F32.BF16 R84, R8, R22, R84 ;  /* 0x000000160854723c */ /* 0x000fe20000041854 */
[----:B------:R-:W-:Y:S01]  /*11240*/  MOV R176, R178 ;  /* 0x000000b200b07202 */ /* 0x000fe20000000f00 */
[----:B------:R1:W-:Y:S01]  /*11250*/  MUFU.EX2 R190, R34 ;  /* 0x0000002200be7308 */ /* 0x0003e20000000800 */
[----:B------:R-:W-:Y:S01]  /*11260*/  MOV R178, R179 ;  /* 0x000000b300b27202 */ /* 0x000fe20000000f00 */
[----:B------:R-:W2:Y:S01]  /*11270*/  LDSM.16.MT88.4 R20, [R225+0xd000] ;  /* 0x00d00000e114783b */ /* 0x000ea20000004200 */
[----:B------:R-:W-:-:S02]  /*11280*/  MOV R179, R180 ;  /* 0x000000b400b37202 */ /* 0x000fc40000000f00 */
[----:B------:R-:W-:Y:S01]  /*11290*/  MOV R180, R181 ;  /* 0x000000b500b47202 */ /* 0x000fe20000000f00 */
[C---:B------:R-:W-:Y:S01]  /*112a0*/  HMMA.16816.F32.BF16 R80, R8.reuse, R16, R40 ;  /* 0x000000100850723c */ /* 0x040fe20000041828 */
[----:B------:R-:W-:Y:S01]  /*112b0*/  MOV R181, R182 ;  /* 0x000000b600b57202 */ /* 0x000fe20000000f00 */
[----:B------:R3:W-:Y:S01]  /*112c0*/  MUFU.EX2 R189, R33 ;  /* 0x0000002100bd7308 */ /* 0x0007e20000000800 */
[----:B------:R-:W-:Y:S01]  /*112d0*/  MOV R182, R208 ;  /* 0x000000d000b67202 */ /* 0x000fe20000000f00 */
[----:B------:R4:W5:Y:S01]  /*112e0*/  LDL.LU R234, [R1+0x108] ;  /* 0x0001080001ea7983 */ /* 0x0009620000300800 */
[----:B------:R-:W-:Y:S02]  /*112f0*/  MOV R208, R209 ;  /* 0x000000d100d07202 */ /* 0x000fe40000000f00 */
[----:B------:R-:W-:Y:S01]  /*11300*/  MOV R209, R210 ;  /* 0x000000d200d17202 */ /* 0x000fe20000000f00 */
[----:B------:R-:W-:Y:S01]  /*11310*/  HMMA.16816.F32.BF16 R116, R8, R24, R168 ;  /* 0x000000180874723c */ /* 0x000fe200000418a8 */
[----:B------:R-:W-:Y:S01]  /*11320*/  MOV R210, R211 ;  /* 0x000000d300d27202 */ /* 0x000fe20000000f00 */
[----:B------:R4:W-:Y:S01]  /*11330*/  MUFU.EX2 R188, R32 ;  /* 0x0000002000bc7308 */ /* 0x0009e20000000800 */
[----:B------:R-:W-:Y:S01]  /*11340*/  MOV R211, R212 ;  /* 0x000000d400d37202 */ /* 0x000fe20000000f00 */
[----:B-1----:R-:W-:-:S06]  /*11350*/  FFMA.FTZ R34, R231, c[0x0][0x23c], -R13 ;  /* 0x00008f00e7227a23 */ /* 0x002fcc000001080d */
[----:B------:R-:W-:Y:S01]  /*11360*/  MUFU.EX2 R216, R15 ;  /* 0x0000000f00d87308 */ /* 0x000fe20000000800 */
[----:B------:R-:W-:Y:S01]  /*11370*/  FADD.FTZ R168, R163, R44 ;  /* 0x0000002ca3a87221 */ /* 0x000fe20000010000 */
[----:B------:R-:W-:Y:S01]  /*11380*/  MOV R163, R180 ;  /* 0x000000b400a37202 */ /* 0x000fe20000000f00 */
[----:B------:R-:W-:Y:S01]  /*11390*/  HMMA.16816.F32.BF16 R36, R8, R18, R36 ;  /* 0x000000120824723c */ /* 0x000fe20000041824 */
[----:B------:R-:W-:Y:S01]  /*113a0*/  MOV R180, R208 ;  /* 0x000000d000b47202 */ /* 0x000fe20000000f00 */
[----:B------:R-:W1:Y:S01]  /*113b0*/  LDSM.16.MT88.4 R16, [R226+0xd000] ;  /* 0x00d00000e210783b */ /* 0x000e620000004200 */
[----:B------:R-:W-:Y:S01]  /*113c0*/  MOV R208, R211 ;  /* 0x000000d300d07202 */ /* 0x000fe20000000f00 */
[--C-:B---3--:R-:W-:Y:S01]  /*113d0*/  FFMA.FTZ R33, R230, c[0x0][0x23c], -R13.reuse ;  /* 0x00008f00e6217a23 */ /* 0x108fe2000001080d */
[----:B------:R3:W1:Y:S01]  /*113e0*/  MUFU.EX2 R217, R14 ;  /* 0x0000000e00d97308 */ /* 0x0006620000000800 */
[--C-:B----4-:R-:W-:Y:S01]  /*113f0*/  FFMA.FTZ R32, R229, c[0x0][0x23c], -R13.reuse ;  /* 0x00008f00e5207a23 */ /* 0x110fe2000001080d */
[----:B------:R-:W-:Y:S01]  /*11400*/  MOV R211, R12 ;  /* 0x0000000c00d37202 */ /* 0x000fe20000000f00 */
[----:B------:R-:W-:-:S05]  /*11410*/  FFMA.FTZ R35, R224, c[0x0][0x23c], -R13 ;  /* 0x00008f00e0237a23 */ /* 0x000fca000001080d */
[----:B------:R-:W-:Y:S01]  /*11420*/  MUFU.EX2 R218, R31 ;  /* 0x0000001f00da7308 */ /* 0x000fe20000000800 */
[----:B------:R-:W-:-:S07]  /*11430*/  FADD.FTZ R6, R214, R161 ;  /* 0x000000a1d6067221 */ /* 0x000fce0000010000 */
[----:B------:R-:W4:Y:S01]  /*11440*/  MUFU.EX2 R220, R30 ;  /* 0x0000001e00dc7308 */ /* 0x000f220000000800 */
[----:B---3--:R-:W3:Y:S01]  /*11450*/  LDSM.16.MT88.4 R12, [R228+0xd000] ;  /* 0x00d00000e40c783b */ /* 0x008ee20000004200 */
[----:B------:R-:W-:Y:S02]  /*11460*/  MOV R161, R191 ;  /* 0x000000bf00a17202 */ /* 0x000fe40000000f00 */
[----:B------:R-:W-:Y:S01]  /*11470*/  MOV R191, R178 ;  /* 0x000000b200bf7202 */ /* 0x000fe20000000f00 */
[----:B------:R1:W5:Y:S03]  /*11480*/  LDL.LU R233, [R1+0x104] ;  /* 0x0001040001e97983 */ /* 0x0003660000300800 */
[----:B------:R2:W-:Y:S01]  /*11490*/  MUFU.EX2 R214, R2 ;  /* 0x0000000200d67308 */ /* 0x0005e20000000800 */
[----:B------:R-:W-:Y:S01]  /*114a0*/  MOV R178, R181 ;  /* 0x000000b500b27202 */ /* 0x000fe20000000f00 */
[----:B------:R1:W5:Y:S01]  /*114b0*/  LDL.LU R232, [R1+0x100] ;  /* 0x0001000001e87983 */ /* 0x0003620000300800 */
[----:B------:R-:W-:-:S02]  /*114c0*/  MOV R181, R209 ;  /* 0x000000d100b57202 */ /* 0x000fc40000000f00 */
[----:B------:R-:W-:Y:S01]  /*114d0*/  MOV R209, R213 ;  /* 0x000000d500d17202 */ /* 0x000fe20000000f00 */
[----:B------:R1:W5:Y:S02]  /*114e0*/  LDL.LU R231, [R1+0xfc] ;  /* 0x0000fc0001e77983 */ /* 0x0003640000300800 */
[----:B------:R-:W-:Y:S08]  /*114f0*/  MUFU.EX2 R223, R29 ;  /* 0x0000001d00df7308 */ /* 0x000ff00000000800 */
[----:B------:R1:W1:Y:S01]  /*11500*/  MUFU.EX2 R171, R28 ;  /* 0x0000001c00ab7308 */ /* 0x0002620000000800 */
[----:B--2---:R-:W-:Y:S01]  /*11510*/  FADD.FTZ R2, R162, R45 ;  /* 0x0000002da2027221 */ /* 0x004fe20000010000 */
[----:B------:R-:W-:Y:S01]  /*11520*/  MOV R162, R179 ;  /* 0x000000b300a27202 */ /* 0x000fe20000000f00 */
[----:B------:R2:W5:Y:S01]  /*11530*/  LDL.LU R230, [R1+0xf8] ;  /* 0x0000f80001e67983 */ /* 0x0005620000300800 */
[----:B------:R-:W-:-:S02]  /*11540*/  MOV R179, R182 ;  /* 0x000000b600b37202 */ /* 0x000fc40000000f00 */
[----:B------:R-:W-:Y:S02]  /*11550*/  MOV R182, R210 ;  /* 0x000000d200b67202 */ /* 0x000fe40000000f00 */
[----:B------:R3:W2:Y:S01]  /*11560*/  MUFU.EX2 R212, R0 ;  /* 0x0000000000d47308 */ /* 0x0006a20000000800 */
[----:B------:R-:W-:-:S07]  /*11570*/  MOV R210, R215 ;  /* 0x000000d700d27202 */ /* 0x000fce0000000f00 */
[----:B------:R2:W-:Y:S01]  /*11580*/  MUFU.EX2 R213, R4 ;  /* 0x0000000400d57308 */ /* 0x0005e20000000800 */
[----:B------:R-:W-:Y:S02]  /*11590*/  MOV R177, R101 ;  /* 0x0000006500b17202 */ /* 0x000fe40000000f00 */
[----:B------:R-:W-:Y:S01]  /*115a0*/  MOV R172, R100 ;  /* 0x0000006400ac7202 */ /* 0x000fe20000000f00 */
[----:B------:R-:W-:Y:S01]  /*115b0*/  FADD.FTZ R132, R132, R2 ;  /* 0x0000000284847221 */ /* 0x000fe20000010000 */
[----:B------:R-:W-:Y:S01]  /*115c0*/  MOV R170, R162 ;  /* 0x000000a200aa7202 */ /* 0x000fe20000000f00 */
[----:B-1----:R-:W-:Y:S02]  /*115d0*/  LDSM.16.MT88.4 R28, [R227+0xd000] ;  /* 0x00d00000e31c783b */ /* 0x002fe40000004200 */
[----:B------:R1:W1:Y:S01]  /*115e0*/  MUFU.EX2 R215, R5 ;  /* 0x0000000500d77308 */ /* 0x0002620000000800 */
[----:B---3--:R-:W-:Y:S01]  /*115f0*/  FADD.FTZ R0, R160, R7 ;  /* 0x00000007a0007221 */ /* 0x008fe20000010000 */
[----:B------:R-:W-:Y:S01]  /*11600*/  HMMA.16816.F32.BF16 R100, R8, R26, R156 ;  /* 0x0000001a0864723c */ /* 0x000fe2000004189c */
[----:B------:R-:W-:Y:S01]  /*11610*/  MOV R169, R163 ;  /* 0x000000a300a97202 */ /* 0x000fe20000000f00 */
[----:B------:R-:W3:Y:S01]  /*11620*/  LDSM.16.MT88.4 R24, [R225+0xf000] ;  /* 0x00f00000e118783b */ /* 0x000ee20000004200 */
[----:B------:R-:W-:-:S02]  /*11630*/  FADD.FTZ R133, R133, R0 ;  /* 0x0000000085857221 */ /* 0x000fc40000010000 */
[----:B------:R-:W-:Y:S01]  /*11640*/  FADD.FTZ R0, R161, R6 ;  /* 0x00000006a1007221 */ /* 0x000fe20000010000 */
[----:B--2---:R-:W-:Y:S01]  /*11650*/  F2FP.BF16.PACK_AB R4, R217, R216 ;  /* 0x000000d8d904723e */ /* 0x004fe200000010ff */
[----:B------:R-:W-:Y:S01]  /*11660*/  MUFU.EX2 R252, R252 ;  /* 0x000000fc00fc7308 */ /* 0x000fe20000000800 */
[----:B------:R-:W-:Y:S01]  /*11670*/  F2FP.BF16.PACK_AB R8, R190, R221 ;  /* 0x000000ddbe08723e */ /* 0x000fe200000010ff */
[----:B------:R2:W5:Y:S01]  /*11680*/  LDL.LU R229, [R1+0xf4] ;  /* 0x0000f40001e57983 */ /* 0x0005620000300800 */
[----:B----4-:R-:W-:Y:S02]  /*11690*/  F2FP.BF16.PACK_AB R9, R220, R218 ;  /* 0x000000dadc09723e */ /* 0x010fe400000010ff */
[----:B------:R-:W-:Y:S01]  /*116a0*/  F2FP.BF16.PACK_AB R10, R188, R189 ;  /* 0x000000bdbc0a723e */ /* 0x000fe200000010ff */
[----:B------:R2:W5:Y:S01]  /*116b0*/  LDL.LU R224, [R1+0xf0] ;  /* 0x0000f00001e07983 */ /* 0x0005620000300800 */
[----:B------:R-:W-:Y:S02]  /*116c0*/  F2FP.BF16.PACK_AB R11, R171, R223 ;  /* 0x000000dfab0b723e */ /* 0x000fe400000010ff */
[----:B-1----:R-:W-:-:S02]  /*116d0*/  F2FP.BF16.PACK_AB R5, R214, R212 ;  /* 0x000000d4d605723e */ /* 0x002fc400000010ff */
[----:B------:R-:W-:Y:S02]  /*116e0*/  F2FP.BF16.PACK_AB R6, R222, R219 ;  /* 0x000000dbde06723e */ /* 0x000fe400000010ff */
[----:B------:R-:W-:Y:S01]  /*116f0*/  F2FP.BF16.PACK_AB R7, R215, R213 ;  /* 0x000000d5d707723e */ /* 0x000fe200000010ff */
[----:B------:R-:W-:Y:S01]  /*11700*/  HMMA.16816.F32.BF16 R148, R8, R20, R148 ;  /* 0x000000140894723c */ /* 0x000fe20000041894 */
[----:B------:R-:W-:Y:S02]  /*11710*/  MOV R157, R180 ;  /* 0x000000b4009d7202 */ /* 0x000fe40000000f00 */
[----:B------:R-:W-:Y:S02]  /*11720*/  MOV R156, R181 ;  /* 0x000000b5009c7202 */ /* 0x000fe40000000f00 */
[----:B------:R-:W-:-:S03]  /*11730*/  MOV R2, R182 ;  /* 0x000000b600027202 */ /* 0x000fc60000000f00 */
[----:B------:R-:W-:Y:S01]  /*11740*/  HMMA.16816.F32.BF16 R144, R4, R20, R144 ;  /* 0x000000140490723c */ /* 0x000fe20000041890 */
[----:B------:R-:W-:Y:S02]  /*11750*/  MOV R159, R178 ;  /* 0x000000b2009f7202 */ /* 0x000fe40000000f00 */
[----:B------:R-:W-:-:S05]  /*11760*/  MOV R158, R179 ;  /* 0x000000b3009e7202 */ /* 0x000fca0000000f00 */
[----:B------:R-:W-:Y:S01]  /*11770*/  HMMA.16816.F32.BF16 R152, R4, R22, R152 ;  /* 0x000000160498723c */ /* 0x000fe20000041898 */
[----:B------:R-:W-:-:S07]  /*11780*/  MOV R179, R208 ;  /* 0x000000d000b37202 */ /* 0x000fce0000000f00 */
[----:B------:R-:W-:Y:S01]  /*11790*/  HMMA.16816.F32.BF16 R40, R8, R22, R60 ;  /* 0x000000160828723c */ /* 0x000fe2000004183c */
[----:B------:R-:W1:Y:S01]  /*117a0*/  LDSM.16.MT88.4 R20, [R226+0xf000] ;  /* 0x00f00000e214783b */ /* 0x000e620000004200 */
[----:B------:R-:W-:-:S06]  /*117b0*/  MOV R178, R209 ;  /* 0x000000d100b27202 */ /* 0x000fcc0000000f00 */
[----:B------:R-:W-:Y:S01]  /*117c0*/  HMMA.16816.F32.BF16 R160, R4, R16, R68 ;  /* 0x0000001004a0723c */ /* 0x000fe20000041844 */
[----:B------:R-:W-:-:S06]  /*117d0*/  MOV R44, R210 ;  /* 0x000000d2002c7202 */ /* 0x000fcc0000000f00 */
[----:B------:R-:W-:Y:S01]  /*117e0*/  MOV R71, R183 ;  /* 0x000000b700477202 */ /* 0x000fe20000000f00 */
[----:B------:R-:W-:Y:S01]  /*117f0*/  HMMA.16816.F32.BF16 R60, R8, R18, R56 ;  /* 0x00000012083c723c */ /* 0x000fe20000041838 */
[----:B------:R-:W-:-:S07]  /*11800*/  MOV R45, R211 ;  /* 0x000000d3002d7202 */ /* 0x000fce0000000f00 */
[-C--:B------:R-:W-:Y:S08]  /*11810*/  HMMA.16816.F32.BF16 R180, R8, R12.reuse, R52 ;  /* 0x0000000c08b4723c */ /* 0x080ff00000041834 */
[C---:B------:R-:W-:Y:S08]  /*11820*/  HMMA.16816.F32.BF16 R48, R4.reuse, R12, R48 ;  /* 0x0000000c0430723c */ /* 0x040ff00000041830 */
[-C--:B------:R-:W-:Y:S08]  /*11830*/  HMMA.16816.F32.BF16 R184, R4, R14.reuse, R184 ;  /* 0x0000000e04b8723c */ /* 0x080ff000000418b8 */
[C---:B------:R-:W-:Y:S01]  /*11840*/  HMMA.16816.F32.BF16 R56, R8.reuse, R14, R72 ;  /* 0x0000000e0838723c */ /* 0x040fe20000041848 */
[----:B------:R-:W4:Y:S07]  /*11850*/  LDSM.16.MT88.4 R12, [R227+0xf000] ;  /* 0x00f00000e30c783b */ /* 0x000f2e0000004200 */
[----:B------:R-:W-:Y:S08]  /*11860*/  HMMA.16816.F32.BF16 R208, R8, R16, R76 ;  /* 0x0000001008d0723c */ /* 0x000ff0000004184c */
[C---:B------:R-:W-:Y:S01]  /*11870*/  HMMA.16816.F32.BF16 R64, R4.reuse, R18, R64 ;  /* 0x000000120440723c */ /* 0x040fe20000041840 */
[----:B------:R-:W2:Y:S07]  /*11880*/  LDSM.16.MT88.4 R16, [R228+0xf000] ;  /* 0x00f00000e410783b */ /* 0x000eae0000004200 */
[C---:B---3--:R-:W-:Y:S08]  /*11890*/  HMMA.16816.F32.BF16 R72, R4.reuse, R24, R88 ;  /* 0x000000180448723c */ /* 0x048ff00000041858 */
[C---:B------:R-:W-:Y:S07]  /*118a0*/  HMMA.16816.F32.BF16 R76, R4.reuse, R26, R128 ;  /* 0x0000001a044c723c */ /* 0x040fee0000041880 */
[----:B------:R-:W-:Y:S01]  /*118b0*/  MOV R131, R2 ;  /* 0x0000000200837202 */ /* 0x000fe20000000f00 */
[----:B-1----:R-:W-:Y:S01]  /*118c0*/  HMMA.16816.F32.BF16 R88, R4, R20, R112 ;  /* 0x000000140458723c */ /* 0x002fe20000041870 */
[----:B------:R-:W-:-:S02]  /*118d0*/  MOV R130, R44 ;  /* 0x0000002c00827202 */ /* 0x000fc40000000f00 */
[----:B------:R-:W-:Y:S02]  /*118e0*/  MOV R129, R45 ;  /* 0x0000002d00817202 */ /* 0x000fe40000000f00 */
[----:B------:R-:W-:Y:S02]  /*118f0*/  MOV R2, R47 ;  /* 0x0000002f00027202 */ /* 0x000fe40000000f00 */
[----:B------:R-:W-:Y:S02]  /*11900*/  MOV R112, R46 ;  /* 0x0000002e00707202 */ /* 0x000fe40000000f00 */
[----:B----4-:R-:W-:Y:S01]  /*11910*/  HMMA.16816.F32.BF16 R44, R4, R14, R124 ;  /* 0x0000000e042c723c */ /* 0x010fe2000004187c */
[----:B------:R-:W-:Y:S01]  /*11920*/  MOV R128, R156 ;  /* 0x0000009c00807202 */ /* 0x000fe20000000f00 */
[----:B------:R-:W-:Y:S01]  /*11930*/  FADD.FTZ R2, R2, R133 ;  /* 0x0000008502027221 */ /* 0x000fe20000010000 */
[----:B------:R-:W-:-:S04]  /*11940*/  MOV R114, R157 ;  /* 0x0000009d00727202 */ /* 0x000fc80000000f00 */
[----:B------:R-:W-:Y:S01]  /*11950*/  MOV R127, R159 ;  /* 0x0000009f007f7202 */ /* 0x000fe20000000f00 */
[C---:B------:R-:W-:Y:S01]  /*11960*/  HMMA.16816.F32.BF16 R192, R4.reuse, R28, R192 ;  /* 0x0000001c04c0723c */ /* 0x040fe200000418c0 */
[----:B------:R-:W-:Y:S02]  /*11970*/  MOV R113, R158 ;  /* 0x0000009e00717202 */ /* 0x000fe40000000f00 */
[----:B------:R-:W-:Y:S01]  /*11980*/  MOV R115, R71 ;  /* 0x0000004700737202 */ /* 0x000fe20000000f00 */
[----:B------:R-:W1:Y:S04]  /*11990*/  LDSM.16.MT88.4 R156, [R225+0xd800] ;  /* 0x00d80000e19c783b */ /* 0x000e680000004200 */
[----:B------:R-:W-:Y:S01]  /*119a0*/  HMMA.16816.F32.BF16 R200, R4, R30, R200 ;  /* 0x0000001e04c8723c */ /* 0x000fe200000418c8 */
[----:B------:R-:W-:-:S07]  /*119b0*/  FADD.FTZ R0, R112, R0 ;  /* 0x0000000070007221 */ /* 0x000fce0000010000 */
[C---:B------:R-:W-:Y:S08]  /*119c0*/  HMMA.16816.F32.BF16 R92, R4.reuse, R22, R92 ;  /* 0x00000016045c723c */ /* 0x040ff0000004185c */
[C---:B--2---:R-:W-:Y:S08]  /*119d0*/  HMMA.16816.F32.BF16 R104, R4.reuse, R16, R104 ;  /* 0x000000100468723c */ /* 0x044ff00000041868 */
[C---:B------:R-:W-:Y:S08]  /*119e0*/  HMMA.16816.F32.BF16 R108, R4.reuse, R18, R108 ;  /* 0x00000012046c723c */ /* 0x040ff0000004186c */
[----:B------:R-:W-:Y:S07]  /*119f0*/  HMMA.16816.F32.BF16 R120, R4, R12, R120 ;  /* 0x0000000c0478723c */ /* 0x000fee0000041878 */
[----:B------:R-:W-:Y:S01]  /*11a00*/  FADD.FTZ R6, R127, R168 ;  /* 0x000000a87f067221 */ /* 0x000fe20000010000 */
[----:B------:R-:W-:Y:S01]  /*11a10*/  HMMA.16816.F32.BF16 R68, R8, R24, R164 ;  /* 0x000000180844723c */ /* 0x000fe200000418a4 */
[----:B------:R-:W-:-:S02]  /*11a20*/  FADD.FTZ R4, R113, R132 ;  /* 0x0000008471047221 */ /* 0x000fc40000010000 */
[----:B------:R-:W-:Y:S02]  /*11a30*/  FADD.FTZ R6, R114, R6 ;  /* 0x0000000672067221 */ /* 0x000fe40000010000 */
[----:B------:R-:W-:-:S03]  /*11a40*/  FADD.FTZ R5, R128, R2 ;  /* 0x0000000280057221 */ /* 0x000fc60000010000 */
[----:B------:R-:W-:Y:S01]  /*11a50*/  HMMA.16816.F32.BF16 R52, R8, R26, R140 ;  /* 0x0000001a0834723c */ /* 0x000fe2000004188c */
[----:B------:R-:W-:Y:S01]  /*11a60*/  FADD.FTZ R2, R129, R0 ;  /* 0x0000000081027221 */ /* 0x000fe20000010000 */
[----:B------:R-:W-:Y:S01]  /*11a70*/  MOV R133, R174 ;  /* 0x000000ae00857202 */ /* 0x000fe20000000f00 */
[----:B------:R-:W-:Y:S01]  /*11a80*/  FADD.FTZ R0, R130, R4 ;  /* 0x0000000482007221 */ /* 0x000fe20000010000 */
[----:B------:R-:W-:-:S04]  /*11a90*/  MOV R132, R175 ;  /* 0x000000af00847202 */ /* 0x000fc80000000f00 */
[----:B------:R-:W-:Y:S01]  /*11aa0*/  HMMA.16816.F32.BF16 R24, R8, R20, R116 ;  /* 0x000000140818723c */ /* 0x000fe20000041874 */
[----:B------:R-:W-:Y:S02]  /*11ab0*/  MOV R142, R188 ;  /* 0x000000bc008e7202 */ /* 0x000fe40000000f00 */
[----:B------:R-:W-:Y:S02]  /*11ac0*/  MOV R141, R189 ;  /* 0x000000bd008d7202 */ /* 0x000fe40000000f00 */
[----:B------:R-:W-:-:S03]  /*11ad0*/  MOV R140, R190 ;  /* 0x000000be008c7202 */ /* 0x000fc60000000f00 */
[C---:B------:R-:W-:Y:S08]  /*11ae0*/  HMMA.16816.F32.BF16 R20, R8.reuse, R22, R100 ;  /* 0x000000160814723c */ /* 0x040ff00000041864 */
[C---:B------:R-:W-:Y:S08]  /*11af0*/  HMMA.16816.F32.BF16 R196, R8.reuse, R28, R196 ;  /* 0x0000001c08c4723c */ /* 0x040ff000000418c4 */
[C---:B------:R-:W-:Y:S01]  /*11b00*/  HMMA.16816.F32.BF16 R100, R8.reuse, R16, R96 ;  /* 0x000000100864723c */ /* 0x040fe20000041860 */
[----:B------:R-:W-:Y:S07]  /*11b10*/  LDSM.16.MT88.4 R96, [R226+0xf800] ;  /* 0x00f80000e260783b */ /* 0x000fee0000004200 */
[C---:B------:R-:W-:Y:S01]  /*11b20*/  HMMA.16816.F32.BF16 R28, R8.reuse, R30, R204 ;  /* 0x0000001e081c723c */ /* 0x040fe200000418cc */
[----:B------:R-:W-:Y:S07]  /*11b30*/  LDSM.16.MT88.4 R204, [R227+0xd800] ;  /* 0x00d80000e3cc783b */ /* 0x000fee0000004200 */
[C---:B------:R-:W-:Y:S08]  /*11b40*/  HMMA.16816.F32.BF16 R16, R8.reuse, R18, R84 ;  /* 0x000000120810723c */ /* 0x040ff00000041854 */
[C---:B------:R-:W-:Y:S01]  /*11b50*/  HMMA.16816.F32.BF16 R116, R8.reuse, R12, R80 ;  /* 0x0000000c0874723c */ /* 0x040fe20000041850 */
[----:B------:R-:W-:Y:S06]  /*11b60*/  LDSM.16.MT88.4 R80, [R225+0xf800] ;  /* 0x00f80000e150783b */ /* 0x000fec0000004200 */
[----:B------:R-:W-:Y:S01]  /*11b70*/  MOV R13, R191 ;  /* 0x000000bf000d7202 */ /* 0x000fe20000000f00 */
[----:B------:R-:W-:Y:S01]  /*11b80*/  HMMA.16816.F32.BF16 R36, R8, R14, R36 ;  /* 0x0000000e0824723c */ /* 0x000fe20000041824 */
[----:B------:R-:W-:Y:S06]  /*11b90*/  LDSM.16.MT88.4 R188, [R228+0xd800] ;  /* 0x00d80000e4bc783b */ /* 0x000fec0000004200 */
[----:B------:R-:W-:Y:S01]  /*11ba0*/  FADD.FTZ R9, R115, R5 ;  /* 0x0000000573097221 */ /* 0x000fe20000010000 */
[----:B------:R-:W-:Y:S01]  /*11bb0*/  MOV R14, R172 ;  /* 0x000000ac000e7202 */ /* 0x000fe20000000f00 */
[----:B------:R-:W-:Y:S01]  /*11bc0*/  FADD.FTZ R10, R131, R6 ;  /* 0x00000006830a7221 */ /* 0x000fe20000010000 */
[----:B------:R-:W-:Y:S01]  /*11bd0*/  MOV R11, R173 ;  /* 0x000000ad000b7202 */ /* 0x000fe20000000f00 */
[----:B------:R-:W-:Y:S04]  /*11be0*/  LDSM.16.MT88.4 R112, [R228+0xf800] ;  /* 0x00f80000e470783b */ /* 0x000fe80000004200 */
[----:B------:R-:W2:Y:S04]  /*11bf0*/  LDSM.16.MT88.4 R172, [R226+0xd800] ;  /* 0x00d80000e2ac783b */ /* 0x000ea80000004200 */
[----:B------:R-:W3:Y:S01]  /*11c00*/  LDSM.16.MT88.4 R4, [R227+0xf800] ;  /* 0x00f80000e304783b */ /* 0x000ee20000004200 */
[----:B------:R-:W4:Y:S08]  /*11c10*/  MUFU.EX2 R250, R250 ;  /* 0x000000fa00fa7308 */ /* 0x000f300000000800 */
[----:B------:R-:W-:Y:S08]  /*11c20*/  MUFU.EX2 R249, R249 ;  /* 0x000000f900f97308 */ /* 0x000ff00000000800 */
        /* <DEDUP_REMOVED lines=13> */
[----:B----4-:R-:W-:-:S02]  /*11d00*/  F2FP.BF16.PACK_AB R128, R250, R252 ;  /* 0x000000fcfa80723e */ /* 0x010fc400000010ff */
[----:B-1----:R-:W-:Y:S02]  /*11d10*/  F2FP.BF16.PACK_AB R129, R246, R248 ;  /* 0x000000f8f681723e */ /* 0x002fe400000010ff */
[----:B------:R-:W-:Y:S02]  /*11d20*/  F2FP.BF16.PACK_AB R130, R251, R249 ;  /* 0x000000f9fb82723e */ /* 0x000fe400000010ff */
[----:B------:R-:W-:Y:S02]  /*11d30*/  F2FP.BF16.PACK_AB R131, R138, R244 ;  /* 0x000000f48a83723e */ /* 0x000fe400000010ff */
[----:B------:R-:W-:Y:S02]  /*11d40*/  F2FP.BF16.PACK_AB R124, R247, R137 ;  /* 0x00000089f77c723e */ /* 0x000fe400000010ff */
[----:B------:R-:W-:Y:S02]  /*11d50*/  F2FP.BF16.PACK_AB R125, R33, R34 ;  /* 0x00000022217d723e */ /* 0x000fe400000010ff */
[----:B------:R-:W-:-:S02]  /*11d60*/  F2FP.BF16.PACK_AB R126, R139, R245 ;  /* 0x000000f58b7e723e */ /* 0x000fc400000010ff */
[----:B--2---:R-:W-:Y:S01]  /*11d70*/  F2FP.BF16.PACK_AB R127, R35, R32 ;  /* 0x00000020237f723e */ /* 0x004fe200000010ff */
[----:B------:R-:W-:Y:S01]  /*11d80*/  FADD.FTZ R8, R170, R0 ;  /* 0x00000000aa087221 */ /* 0x000fe20000010000 */
[----:B------:R-:W-:Y:S01]  /*11d90*/  HMMA.16816.F32.BF16 R148, R128, R156, R148 ;  /* 0x0000009c8094723c */ /* 0x000fe20000041894 */
[----:B------:R-:W-:Y:S01]  /*11da0*/  MOV R0, R179 ;  /* 0x000000b300007202 */ /* 0x000fe20000000f00 */
[----:B------:R-:W-:Y:S01]  /*11db0*/  FADD.FTZ R2, R169, R2 ;  /* 0x00000002a9027221 */ /* 0x000fe20000010000 */
[----:B------:R-:W-:-:S05]  /*11dc0*/  MOV R143, R171 ;  /* 0x000000ab008f7202 */ /* 0x000fca0000000f00 */
[----:B------:R-:W-:Y:S01]  /*11dd0*/  HMMA.16816.F32.BF16 R144, R124, R156, R144 ;  /* 0x0000009c7c90723c */ /* 0x000fe20000041890 */
[----:B------:R-:W-:Y:S01]  /*11de0*/  MOV R12, R176 ;  /* 0x000000b0000c7202 */ /* 0x000fe20000000f00 */
[----:B------:R-:W-:Y:S01]  /*11df0*/  FADD.FTZ R0, R0, R10 ;  /* 0x0000000a00007221 */ /* 0x000fe20000010000 */
[----:B------:R-:W-:-:S05]  /*11e00*/  MOV R15, R177 ;  /* 0x000000b1000f7202 */ /* 0x000fca0000000f00 */
[----:B------:R-:W-:Y:S01]  /*11e10*/  HMMA.16816.F32.BF16 R152, R124, R158, R152 ;  /* 0x0000009e7c98723c */ /* 0x000fe20000041898 */
[----:B------:R-:W-:-:S07]  /*11e20*/  FADD.FTZ R2, R132, R2 ;  /* 0x0000000284027221 */ /* 0x000fce0000010000 */
[----:B------:R-:W-:Y:S07]  /*11e30*/  HMMA.16816.F32.BF16 R156, R128, R158, R40 ;  /* 0x0000009e809c723c */ /* 0x000fee0000041828 */
[----:B------:R-:W-:Y:S01]  /*11e40*/  MOV R43, R178 ;  /* 0x000000b2002b7202 */ /* 0x000fe20000000f00 */
[----:B------:R-:W-:Y:S01]  /*11e50*/  HMMA.16816.F32.BF16 R160, R124, R172, R160 ;  /* 0x000000ac7ca0723c */ /* 0x000fe200000418a0 */
        /* <DEDUP_REMOVED lines=18> */
[----:B---3--:R-:W-:Y:S08]  /*11f80*/  HMMA.16816.F32.BF16 R120, R124, R4, R120 ;  /* 0x000000047c78723c */ /* 0x008ff00000041878 */
        /* <DEDUP_REMOVED lines=56> */
.L_x_77:
[----:B---3--:R-:W-:-:S12]  /*12310*/  UIADD3 UR8, UR14, -0x1, URZ ;  /* 0xffffffff0e087890 */ /* 0x008fd8000fffe03f */
.L_x_80:
[----:B------:R-:W-:-:S13]  /*12320*/  ISETP.LE.AND P0, PT, RZ, UR8, PT ;  /* 0x00000008ff007c0c */ /* 0x000fda000bf03270 */
[----:B------:R-:W-:Y:S05]  /*12330*/  @!P0 BRA `(.L_x_81) ;  /* 0x000048e000008947 */ /* 0x000fea0003800000 */
[----:B------:R-:W2:Y:S01]  /*12340*/  LDL.LU.64 R6, [R1+0xc8] ;  /* 0x0000c80001067983 */ /* 0x000ea20000300a00 */
[----:B------:R-:W-:Y:S01]  /*12350*/  MOV R141, R3 ;  /* 0x00000003008d7202 */ /* 0x000fe20000000f00 */
[----:B------:R-:W-:Y:S01]  /*12360*/  ULDC.64 UR6, c[0x0][0x198] ;  /* 0x0000660000067ab9 */ /* 0x000fe20000000a00 */
[----:B------:R-:W-:Y:S01]  /*12370*/  IMAD.MOV.U32 R139, RZ, RZ, R135 ;  /* 0x000000ffff8b7224 */ /* 0x000fe200078e0087 */
[----:B-1----:R-:W3:Y:S01]  /*12380*/  LDL.LU.64 R4, [R1+0xd0] ;  /* 0x0000d00001047983 */ /* 0x002ee20000300a00 */
[----:B------:R-:W-:Y:S01]  /*12390*/  IMAD.MOV.U32 R132, RZ, RZ, R136 ;  /* 0x000000ffff847224 */ /* 0x000fe200078e0088 */
[----:B------:R-:W-:Y:S01]  /*123a0*/  ULDC.64 UR4, c[0x0][0x1a0] ;  /* 0x0000680000047ab9 */ /* 0x000fe20000000a00 */
[----:B------:R-:W-:Y:S01]  /*123b0*/  IMAD.MOV.U32 R140, RZ, RZ, R134 ;  /* 0x000000ffff8c7224 */ /* 0x000fe200078e0086 */
[----:B------:R-:W-:Y:S02]  /*123c0*/  USHF.L.U64.HI UR7, UR6, 0x5, UR7 ;  /* 0x0000000506077899 */ /* 0x000fe40008010207 */
[----:B------:R-:W-:-:S02]  /*123d0*/  USHF.L.U64.HI UR11, UR4, 0x5, UR5 ;  /* 0x00000005040b7899 */ /* 0x000fc40008010205 */
[----:B------:R-:W-:Y:S02]  /*123e0*/  USHF.L.U32 UR12, UR4, 0x5, URZ ;  /* 0x00000005040c7899 */ /* 0x000fe4000800063f */
[----:B------:R-:W-:Y:S01]  /*123f0*/  USHF.L.U32 UR6, UR6, 0x5, URZ ;  /* 0x0000000506067899 */ /* 0x000fe2000800063f */
[----:B--2---:R-:W-:Y:S02]  /*12400*/  MOV R3, R7 ;  /* 0x0000000700037202 */ /* 0x004fe40000000f00 */
[----:B---3--:R-:W-:-:S05]  /*12410*/  MOV R2, R4 ;  /* 0x0000000400027202 */ /* 0x008fca0000000f00 */
[----:B------:R1:W-:Y:S01]  /*12420*/  STL.64 [R1+0xa0], R2 ;  /* 0x0000a00201007387 */ /* 0x0003e20000100a00 */
[----:B------:R-:W-:Y:S05]  /*12430*/  BRA `(.L_x_82) ;  /* 0x0000023000007947 */ /* 0x000fea0003800000 */
.L_x_84:
        /* <DEDUP_REMOVED lines=35> */
.L_x_82:
[----:B------:R-:W2:Y:S01]  /*12670*/  LDL.64 R4, [R1+0xa0] ;  /* 0x0000a00001047983 */ /* 0x000ea20000100a00 */
[----:B------:R-:W-:Y:S04]  /*12680*/  DEPBAR.LE SB0, 0x0 ;  /* 0x000080000000791a */ /* 0x000fe80000000000 */
[----:B-1----:R-:W-:Y:S01]  /*12690*/  MOV R2, UR8 ;  /* 0x0000000800027c02 */ /* 0x002fe20008000f00 */
[----:B------:R-:W-:Y:S01]  /*126a0*/  BAR.SYNC.DEFER_BLOCKING 0x0 ;  /* 0x0000000000007b1d */ /* 0x000fe20000010000 */
[----:B------:R-:W-:Y:S02]  /*126b0*/  USHF.R.S32.HI UR5, URZ, 0x1f, UR8 ;  /* 0x0000001f3f057899 */ /* 0x000fe40008011408 */
[----:B------:R-:W-:Y:S04]  /*126c0*/  UIMAD UR4, UR18, UR8, URZ ;  /* 0x00000008120472a4 */ /* 0x000fe8000f8e023f */
        /* <DEDUP_REMOVED lines=11> */
[----:B------:R-:W-:Y:S04]  /*12780*/  IADD3 R2, P0, R4, UR12, RZ ;  /* 0x0000000c04027c10 */ /* 0x000fe8000ff1e0ff */
[----:B------:R-:W-:Y:S01]  /*12790*/  IADD3.X R3, R5, UR11, RZ, P0, !PT ;  /* 0x0000000b05037c10 */ /* 0x000fe200087fe4ff */
[----:B------:R1:W-:Y:S01]  /*127a0*/  LDGSTS.E.BYPASS.LTC128B.128 [R243+0xe000], [R6.64+0x80] ;  /* 0x0e00008006f37fae */ /* 0x0003e2000b901d50 */
[----:B------:R-:W-:Y:S04]  /*127b0*/  IADD3 R8, P0, R2, UR12, RZ ;  /* 0x0000000c02087c10 */ /* 0x000fe8000ff1e0ff */
[----:B------:R-:W-:Y:S02]  /*127c0*/  IADD3.X R9, R3, UR11, RZ, P0, !PT ;  /* 0x0000000b03097c10 */ /* 0x000fe400087fe4ff */
[----:B------:R-:W-:Y:S01]  /*127d0*/  ISETP.LT.AND P0, PT, RZ, UR8, PT ;  /* 0x00000008ff007c0c */ /* 0x000fe2000bf01270 */
[----:B------:R1:W-:Y:S08]  /*127e0*/  LDGSTS.E.BYPASS.LTC128B.128 [R243+0xc800], [R4.64] ;  /* 0x0c80000004f37fae */ /* 0x0003f0000b901d50 */
[----:B------:R1:W-:Y:S08]  /*127f0*/  LDGSTS.E.BYPASS.LTC128B.128 [R243+0xe800], [R4.64+0x80] ;  /* 0x0e80008004f37fae */ /* 0x0003f0000b901d50 */
[----:B------:R2:W-:Y:S08]  /*12800*/  LDGSTS.E.BYPASS.LTC128B.128 [R243+0xd000], [R2.64] ;  /* 0x0d00000002f37fae */ /* 0x0005f0000b901d50 */
[----:B------:R2:W-:Y:S08]  /*12810*/  LDGSTS.E.BYPASS.LTC128B.128 [R243+0xf000], [R2.64+0x80] ;  /* 0x0f00008002f37fae */ /* 0x0005f0000b901d50 */
[----:B------:R3:W-:Y:S08]  /*12820*/  LDGSTS.E.BYPASS.LTC128B.128 [R243+0xd800], [R8.64] ;  /* 0x0d80000008f37fae */ /* 0x0007f0000b901d50 */
[----:B------:R3:W-:Y:S08]  /*12830*/  LDGSTS.E.BYPASS.LTC128B.128 [R243+0xf800], [R8.64+0x80] ;  /* 0x0f80008008f37fae */ /* 0x0007f0000b901d50 */
[----:B-----5:R-:W-:Y:S08]  /*12840*/  LDSM.16.M88.4 R64, [R231] ;  /* 0x00000000e740783b */ /* 0x020ff00000000200 */
[----:B------:R-:W1:Y:S08]  /*12850*/  LDSM.16.M88.4 R16, [R224+0x8000] ;  /* 0x00800000e010783b */ /* 0x000e700000000200 */
        /* <DEDUP_REMOVED lines=40> */
[-C--:B-1----:R-:W-:Y:S08]  /*12ae0*/  HMMA.16816.F32.BF16 R52, R212, R208.reuse, R52 ;  /* 0x000000d0d434723c */ /* 0x082ff00000041834 */
[C---:B------:R-:W-:Y:S08]  /*12af0*/  HMMA.16816.F32.BF16 R56, R220.reuse, R208, R56 ;  /* 0x000000d0dc38723c */ /* 0x040ff00000041838 */
[-C--:B------:R-:W-:Y:S01]  /*12b00*/  HMMA.16816.F32.BF16 R60, R220, R210.reuse, R60 ;  /* 0x000000d2dc3c723c */ /* 0x080fe2000004183c */
[----:B------:R-:W1:Y:S07]  /*12b10*/  LDSM.16.M88.4 R220, [R230+0x8000] ;  /* 0x00800000e6dc783b */ /* 0x000e6e0000000200 */
[----:B------:R-:W-:Y:S01]  /*12b20*/  HMMA.16816.F32.BF16 R64, R212, R210, R64 ;  /* 0x000000d2d440723c */ /* 0x000fe20000041840 */
[----:B------:R-:W2:Y:S08]  /*12b30*/  LDSM.16.M88.4 R208, [R234+0x2000] ;  /* 0x00200000ead0783b */ /* 0x000eb00000000200 */
        /* <DEDUP_REMOVED lines=65> */
[----:B------:R-:W2:Y:S08]  /*12f50*/  LDSM.16.M88.4 R212, [R232+0x6000] ;  /* 0x00600000e8d4783b */ /* 0x000eb00000000200 */
        /* <DEDUP_REMOVED lines=43> */
[----:B------:R-:W2:Y:S07]  /*13210*/  LDSM.16.M88.4 R212, [R233+0x6000] ;  /* 0x00600000e9d4783b */ /* 0x000eae0000000200 */
[-C--:B-1----:R-:W-:Y:S08]  /*13220*/  HMMA.16816.F32.BF16 R4, R220, R208.reuse, R4 ;  /* 0x000000d0dc04723c */ /* 0x082ff00000041804 */
[C---:B--2---:R-:W-:Y:S08]  /*13230*/  HMMA.16816.F32.BF16 R8, R212.reuse, R208, R8 ;  /* 0x000000d0d408723c */ /* 0x044ff00000041808 */
[-C--:B------:R-:W-:Y:S08]  /*13240*/  HMMA.16816.F32.BF16 R12, R212, R210.reuse, R12 ;  /* 0x000000d2d40c723c */ /* 0x080ff0000004180c */
[----:B------:R-:W-:Y:S01]  /*13250*/  FMUL.FTZ R4, R4, c[0x0][0x2ec] ;  /* 0x0000bb0004047a20 */ /* 0x000fe20000410000 */
[C---:B------:R-:W-:Y:S03]  /*13260*/  HMMA.16816.F32.BF16 R16, R220.reuse, R210, R16 ;  /* 0x000000d2dc10723c */ /* 0x040fe60000041810 */
[----:B------:R-:W-:Y:S01]  /*13270*/  MUFU.TANH R219, R4 ;  /* 0x0000000400db7308 */ /* 0x000fe20000002400 */
[----:B------:R-:W-:Y:S02]  /*13280*/  FMUL.FTZ R5, R5, c[0x0][0x2ec] ;  /* 0x0000bb0005057a20 */ /* 0x000fe40000410000 */
[----:B------:R-:W-:Y:S02]  /*13290*/  FMUL.FTZ R6, R6, c[0x0][0x2ec] ;  /* 0x0000bb0006067a20 */ /* 0x000fe40000410000 */
[----:B------:R-:W-:Y:S04]  /*132a0*/  FMUL.FTZ R7, R7, c[0x0][0x2ec] ;  /* 0x0000bb0007077a20 */ /* 0x000fe80000410000 */
[----:B------:R-:W-:Y:S01]  /*132b0*/  FMUL.FTZ R9, R9, c[0x0][0x2ec] ;  /* 0x0000bb0009097a20 */ /* 0x000fe20000410000 */
[----:B------:R-:W-:Y:S01]  /*132c0*/  MUFU.TANH R249, R5 ;  /* 0x0000000500f97308 */ /* 0x000fe20000002400 */
[----:B------:R-:W-:Y:S02]  /*132d0*/  FMUL.FTZ R11, R11, c[0x0][0x2ec] ;  /* 0x0000bb000b0b7a20 */ /* 0x000fe40000410000 */
[----:B------:R-:W-:Y:S02]  /*132e0*/  FMUL.FTZ R8, R8, c[0x0][0x2ec] ;  /* 0x0000bb0008087a20 */ /* 0x000fe40000410000 */
[----:B------:R-:W-:Y:S02]  /*132f0*/  FMUL.FTZ R10, R10, c[0x0][0x2ec] ;  /* 0x0000bb000a0a7a20 */ /* 0x000fe40000410000 */
[----:B------:R-:W-:Y:S02]  /*13300*/  FMUL.FTZ R12, R12, c[0x0][0x2ec] ;  /* 0x0000bb000c0c7a20 */ /* 0x000fe40000410000 */
[----:B------:R-:W-:Y:S01]  /*13310*/  FMUL.FTZ R13, R13, c[0x0][0x2ec] ;  /* 0x0000bb000d0d7a20 */ /* 0x000fe20000410000 */
[----:B------:R-:W-:Y:S01]  /*13320*/  MUFU.TANH R244, R6 ;  /* 0x0000000600f47308 */ /* 0x000fe20000002400 */
[----:B------:R-:W-:Y:S02]  /*13330*/  FMUL.FTZ R14, R14, c[0x0][0x2ec] ;  /* 0x0000bb000e0e7a20 */ /* 0x000fe40000410000 */
[----:B------:R-:W-:Y:S02]  /*13340*/  FMUL.FTZ R15, R15, c[0x0][0x2ec] ;  /* 0x0000bb000f0f7a20 */ /* 0x000fe40000410000 */
[----:B------:R-:W-:Y:S02]  /*13350*/  FMUL.FTZ R16, R16, c[0x0][0x2ec] ;  /* 0x0000bb0010107a20 */ /* 0x000fe40000410000 */
[----:B------:R-:W-:Y:S02]  /*13360*/  FMUL.FTZ R17, R17, c[0x0][0x2ec] ;  /* 0x0000bb0011117a20 */ /* 0x000fe40000410000 */
[----:B------:R-:W-:Y:S01]  /*13370*/  FMUL.FTZ R18, R18, c[0x0][0x2ec] ;  /* 0x0000bb0012127a20 */ /* 0x000fe20000410000 */
[----:B------:R1:W-:Y:S01]  /*13380*/  MUFU.TANH R250, R7 ;  /* 0x0000000700fa7308 */ /* 0x0003e20000002400 */
[----:B------:R-:W-:Y:S09]  /*13390*/  FMUL.FTZ R19, R19, c[0x0][0x2ec] ;  /* 0x0000bb0013137a20 */ /* 0x000ff20000410000 */
[----:B------:R-:W2:Y:S10]  /*133a0*/  MUFU.TANH R0, R9 ;  /* 0x0000000900007308 */ /* 0x000eb40000002400 */
[----:B------:R-:W-:Y:S01]  /*133b0*/  MUFU.TANH R246, R8 ;  /* 0x0000000800f67308 */ /* 0x000fe20000002400 */
[----:B-1----:R-:W1:Y:S09]  /*133c0*/  LDSM.16.M88.4 R4, [R229+0x2800] ;  /* 0x00280000e504783b */ /* 0x002e720000000200 */
[----:B------:R-:W-:Y:S01]  /*133d0*/  MUFU.TANH R245, R10 ;  /* 0x0000000a00f57308 */ /* 0x000fe20000002400 */
[----:B--2---:R2:W-:Y:S09]  /*133e0*/  STL [R1], R0 ;  /* 0x0000000001007387 */ /* 0x0045f20000100800 */
[----:B------:R-:W-:Y:S10]  /*133f0*/  MUFU.TANH R248, R12 ;  /* 0x0000000c00f87308 */ /* 0x000ff40000002400 */
[----:B------:R-:W-:Y:S10]  /*13400*/  MUFU.TANH R247, R13 ;  /* 0x0000000d00f77308 */ /* 0x000ff40000002400 */
[----:B--2---:R2:W3:Y:S01]  /*13410*/  MUFU.TANH R0, R11 ;  /* 0x0000000b00007308 */ /* 0x0044e20000002400 */
[-C--:B-1----:R-:W-:Y:S09]  /*13420*/  HMMA.16816.F32.BF16 R20, R220, R4.reuse, R20 ;  /* 0x00000004dc14723c */ /* 0x082ff20000041814 */
[----:B------:R-:W-:Y:S01]  /*13430*/  MUFU.TANH R252, R14 ;  /* 0x0000000e00fc7308 */ /* 0x000fe20000002400 */
[C---:B------:R-:W-:Y:S09]  /*13440*/  HMMA.16816.F32.BF16 R24, R212.reuse, R4, R24 ;  /* 0x00000004d418723c */ /* 0x040ff20000041818 */
[----:B------:R-:W-:Y:S01]  /*13450*/  MUFU.TANH R251, R15 ;  /* 0x0000000f00fb7308 */ /* 0x000fe20000002400 */
[-C--:B------:R-:W-:Y:S01]  /*13460*/  HMMA.16816.F32.BF16 R28, R212, R6.reuse, R28 ;  /* 0x00000006d41c723c */ /* 0x080fe2000004181c */
[----:B--2---:R-:W1:Y:S03]  /*13470*/  LDSM.16.M88.4 R8, [R229+0x3000] ;  /* 0x00300000e508783b */ /* 0x004e660000000200 */
[----:B------:R-:W-:Y:S04]  /*13480*/  FMUL.FTZ R22, R22, c[0x0][0x2ec] ;  /* 0x0000bb0016167a20 */ /* 0x000fe80000410000 */
[C---:B------:R-:W-:Y:S01]  /*13490*/  HMMA.16816.F32.BF16 R32, R220.reuse, R6, R32 ;  /* 0x00000006dc20723c */ /* 0x040fe20000041820 */
[----:B------:R-:W-:Y:S01]  /*134a0*/  MUFU.TANH R210, R16 ;  /* 0x0000001000d27308 */ /* 0x000fe20000002400 */
[----:B------:R-:W2:Y:S01]  /*134b0*/  LDSM.16.M88.4 R4, [R229+0x3800] ;  /* 0x00380000e504783b */ /* 0x000ea20000000200 */
[----:B------:R-:W-:Y:S04]  /*134c0*/  DEPBAR.LE SB0, 0x0 ;  /* 0x000080000000791a */ /* 0x000fe80000000000 */
[----:B------:R-:W-:Y:S04]  /*134d0*/  FMUL.FTZ R24, R24, c[0x0][0x2ec] ;  /* 0x0000bb0018187a20 */ /* 0x000fe80000410000 */
[----:B------:R-:W-:Y:S01]  /*134e0*/  MUFU.TANH R208, R17 ;  /* 0x0000001100d07308 */ /* 0x000fe20000002400 */
[----:B---3--:R3:W-:Y:S01]  /*134f0*/  STL [R1+0x4], R0 ;  /* 0x0000040001007387 */ /* 0x0087e20000100800 */
[----:B------:R-:W-:Y:S02]  /*13500*/  FMUL.FTZ R25, R25, c[0x0][0x2ec] ;  /* 0x0000bb0019197a20 */ /* 0x000fe40000410000 */
[----:B------:R-:W-:Y:S02]  /*13510*/  FMUL.FTZ R26, R26, c[0x0][0x2ec] ;  /* 0x0000bb001a1a7a20 */ /* 0x000fe40000410000 */
[----:B------:R-:W-:Y:S02]  /*13520*/  FMUL.FTZ R28, R28, c[0x0][0x2ec] ;  /* 0x0000bb001c1c7a20 */ /* 0x000fe40000410000 */
[----:B------:R-:W-:Y:S02]  /*13530*/  FMUL.FTZ R29, R29, c[0x0][0x2ec] ;  /* 0x0000bb001d1d7a20 */ /* 0x000fe40000410000 */
[----:B------:R-:W-:Y:S01]  /*13540*/  MUFU.TANH R143, R18 ;  /* 0x00000012008f7308 */ /* 0x000fe20000002400 */
[----:B------:R-:W-:Y:S01]  /*13550*/  BAR.SYNC.DEFER_BLOCKING 0x0 ;  /* 0x0000000000007b1d */ /* 0x000fe20000010000 */
[----:B------:R-:W-:Y:S02]  /*13560*/  FMUL.FTZ R23, R23, c[0x0][0x2ec] ;  /* 0x0000bb0017177a20 */ /* 0x000fe40000410000 */
[----:B------:R-:W-:Y:S02]  /*13570*/  FMUL.FTZ R27, R27, c[0x0][0x2ec] ;  /* 0x0000bb001b1b7a20 */ /* 0x000fe40000410000 */
[----:B------:R-:W-:Y:S02]  /*13580*/  FMUL.FTZ R30, R30, c[0x0][0x2ec] ;  /* 0x0000bb001e1e7a20 */ /* 0x000fe40000410000 */
[----:B------:R-:W-:Y:S02]  /*13590*/  FMUL.FTZ R31, R31, c[0x0][0x2ec] ;  /* 0x0000bb001f1f7a20 */ /* 0x000fe40000410000 */
[----:B------:R-:W-:Y:S01]  /*135a0*/  MUFU.TANH R209, R19 ;  /* 0x0000001300d17308 */ /* 0x000fe20000002400 */
[----:B------:R-:W-:Y:S02]  /*135b0*/  FMUL.FTZ R32, R32, c[0x0][0x2ec] ;  /* 0x0000bb0020207a20 */ /* 0x000fe40000410000 */
[----:B------:R-:W-:Y:S01]  /*135c0*/  FMUL.FTZ R20, R20, c[0x0][0x2ec] ;  /* 0x0000bb0014147a20 */ /* 0x000fe20000410000 */
[-C--:B-1----:R-:W-:Y:S05]  /*135d0*/  HMMA.16816.F32.BF16 R36, R220, R8.reuse, R36 ;  /* 0x00000008dc24723c */ /* 0x082fea0000041824 */
[----:B------:R-:W-:Y:S01]  /*135e0*/  FMUL.FTZ R21, R21, c[0x0][0x2ec] ;  /* 0x0000bb0015157a20 */ /* 0x000fe20000410000 */
[----:B---3--:R-:W1:Y:S02]  /*135f0*/  MUFU.TANH R0, R24 ;  /* 0x0000001800007308 */ /* 0x008e640000002400 */
[C---:B------:R-:W-:Y:S08]  /*13600*/  HMMA.16816.F32.BF16 R40, R212.reuse, R8, R40 ;  /* 0x00000008d428723c */ /* 0x040ff00000041828 */
[----:B------:R-:W-:Y:S01]  /*13610*/  MUFU.TANH R216, R22 ;  /* 0x0000001600d87308 */ /* 0x000fe20000002400 */
[-C--:B------:R-:W-:Y:S08]  /*13620*/  HMMA.16816.F32.BF16 R44, R212, R10.reuse, R44 ;  /* 0x0000000ad42c723c */ /* 0x080ff0000004182c */
[C---:B------:R-:W-:Y:S01]  /*13630*/  HMMA.16816.F32.BF16 R48, R220.reuse, R10, R48 ;  /* 0x0000000adc30723c */ /* 0x040fe20000041830 */
[----:B------:R-:W-:Y:S01]  /*13640*/  MUFU.TANH R211, R23 ;  /* 0x0000001700d37308 */ /* 0x000fe20000002400 */
[----:B-1----:R1:W-:Y:S05]  /*13650*/  STL [R1+0x3c], R0 ;  /* 0x00003c0001007387 */ /* 0x0023ea0000100800 */
[----:B------:R-:W-:Y:S01]  /*13660*/  FMUL.FTZ R40, R40, c[0x0][0x2ec] ;  /* 0x0000bb0028287a20 */ /* 0x000fe20000410000 */
[-C--:B--2---:R-:W-:Y:S03]  /*13670*/  HMMA.16816.F32.BF16 R52, R220, R4.reuse, R52 ;  /* 0x00000004dc34723c */ /* 0x084fe60000041834 */
[----:B------:R2:W-:Y:S01]  /*13680*/  MUFU.TANH R23, R27 ;  /* 0x0000001b00177308 */ /* 0x0005e20000002400 */
[----:B------:R-:W-:Y:S02]  /*13690*/  FMUL.FTZ R41, R41, c[0x0][0x2ec] ;  /* 0x0000bb0029297a20 */ /* 0x000fe40000410000 */
[----:B------:R-:W-:Y:S02]  /*136a0*/  FMUL.FTZ R42, R42, c[0x0][0x2ec] ;  /* 0x0000bb002a2a7a20 */ /* 0x000fe40000410000 */
[C---:B------:R-:W-:Y:S04]  /*136b0*/  HMMA.16816.F32.BF16 R56, R212.reuse, R4, R56 ;  /* 0x00000004d438723c */ /* 0x040fe80000041838 */
[----:B------:R-:W-:Y:S01]  /*136c0*/  FMUL.FTZ R43, R43, c[0x0][0x2ec] ;  /* 0x0000bb002b2b7a20 */ /* 0x000fe20000410000 */
[----:B------:R3:W-:Y:S01]  /*136d0*/  MUFU.TANH R22, R30 ;  /* 0x0000001e00167308 */ /* 0x0007e20000002400 */
[----:B------:R-:W-:Y:S02]  /*136e0*/  FMUL.FTZ R44, R44, c[0x0][0x2ec] ;  /* 0x0000bb002c2c7a20 */ /* 0x000fe40000410000 */
[-C--:B------:R-:W-:Y:S04]  /*136f0*/  HMMA.16816.F32.BF16 R60, R212, R6.reuse, R60 ;  /* 0x00000006d43c723c */ /* 0x080fe8000004183c */
[----:B------:R-:W-:Y:S02]  /*13700*/  FMUL.FTZ R24, R49, c[0x0][0x2ec] ;  /* 0x0000bb0031187a20 */ /* 0x000fe40000410000 */
[----:B------:R-:W-:Y:S01]  /*13710*/  FMUL.FTZ R19, R50, c[0x0][0x2ec] ;  /* 0x0000bb0032137a20 */ /* 0x000fe20000410000 */
[----:B-1----:R-:W1:Y:S01]  /*13720*/  MUFU.TANH R0, R25 ;  /* 0x0000001900007308 */ /* 0x002e620000002400 */
[----:B------:R-:W-:Y:S04]  /*13730*/  HMMA.16816.F32.BF16 R64, R220, R6, R64 ;  /* 0x00000006dc40723c */ /* 0x000fe80000041840 */
[----:B--2---:R-:W-:Y:S02]  /*13740*/  FMUL.FTZ R27, R38, c[0x0][0x2ec] ;  /* 0x0000bb00261b7a20 */ /* 0x004fe40000410000 */
[----:B------:R-:W-:Y:S02]  /*13750*/  FMUL.FTZ R18, R51, c[0x0][0x2ec] ;  /* 0x0000bb0033127a20 */ /* 0x000fe40000410000 */
[----:B------:R-:W-:Y:S01]  /*13760*/  FMUL.FTZ R17, R52, c[0x0][0x2ec] ;  /* 0x0000bb0034117a20 */ /* 0x000fe20000410000 */
[----:B------:R2:W-:Y:S03]  /*13770*/  MUFU.TANH R134, R31 ;  /* 0x0000001f00867308 */ /* 0x0005e60000002400 */
[----:B------:R-:W-:Y:S02]  /*13780*/  FMUL.FTZ R16, R53, c[0x0][0x2ec] ;  /* 0x0000bb0035107a20 */ /* 0x000fe40000410000 */
[----:B---3--:R-:W-:Y:S02]  /*13790*/  FMUL.FTZ R30, R35, c[0x0][0x2ec] ;  /* 0x0000bb00231e7a20 */ /* 0x008fe40000410000 */
[----:B------:R-:W-:Y:S02]  /*137a0*/  FMUL.FTZ R15, R54, c[0x0][0x2ec] ;  /* 0x0000bb00360f7a20 */ /* 0x000fe40000410000 */
[----:B------:R-:W-:Y:S01]  /*137b0*/  FMUL.FTZ R14, R55, c[0x0][0x2ec] ;  /* 0x0000bb00370e7a20 */ /* 0x000fe20000410000 */
[----:B------:R3:W-:Y:S01]  /*137c0*/  MUFU.TANH R142, R32 ;  /* 0x00000020008e7308 */ /* 0x0007e20000002400 */
[----:B------:R-:W-:Y:S02]  /*137d0*/  FMUL.FTZ R45, R45, c[0x0][0x2ec] ;  /* 0x0000bb002d2d7a20 */ /* 0x000fe40000410000 */
[----:B------:R-:W-:Y:S01]  /*137e0*/  FMUL.FTZ R46, R46, c[0x0][0x2ec] ;  /* 0x0000bb002e2e7a20 */ /* 0x000fe20000410000 */
[----:B-1----:R1:W-:Y:S01]  /*137f0*/  STL [R1+0x34], R0 ;  /* 0x0000340001007387 */ /* 0x0023e20000100800 */
[----:B------:R-:W-:Y:S02]  /*13800*/  FMUL.FTZ R25, R48, c[0x0][0x2ec] ;  /* 0x0000bb0030197a20 */ /* 0x000fe40000410000 */
[----:B------:R-:W-:Y:S02]  /*13810*/  FMUL.FTZ R13, R64, c[0x0][0x2ec] ;  /* 0x0000bb00400d7a20 */ /* 0x000fe40000410000 */
[----:B------:R-:W-:Y:S01]  /*13820*/  FMUL.FTZ R12, R65, c[0x0][0x2ec] ;  /* 0x0000bb00410c7a20 */ /* 0x000fe20000410000 */
[----:B------:R-:W-:Y:S01]  /*13830*/  MUFU.TANH R218, R20 ;  /* 0x0000001400da7308 */ /* 0x000fe20000002400 */
[----:B------:R-:W-:Y:S02]  /*13840*/  FMUL.FTZ R11, R66, c[0x0][0x2ec] ;  /* 0x0000bb00420b7a20 */ /* 0x000fe40000410000 */
[----:B------:R-:W-:Y:S02]  /*13850*/  FMUL.FTZ R10, R67, c[0x0][0x2ec] ;  /* 0x0000bb00430a7a20 */ /* 0x000fe40000410000 */
[----:B--2---:R-:W-:Y:S02]  /*13860*/  FMUL.FTZ R31, R34, c[0x0][0x2ec] ;  /* 0x0000bb00221f7a20 */ /* 0x004fe40000410000 */
[----:B------:R-:W-:Y:S02]  /*13870*/  FMUL.FTZ R47, R47, c[0x0][0x2ec] ;  /* 0x0000bb002f2f7a20 */ /* 0x000fe40000410000 */
[----:B------:R-:W-:Y:S01]  /*13880*/  FMUL.FTZ R56, R56, c[0x0][0x2ec] ;  /* 0x0000bb0038387a20 */ /* 0x000fe20000410000 */
[----:B------:R-:W-:Y:S01]  /*13890*/  MUFU.TANH R217, R21 ;  /* 0x0000001500d97308 */ /* 0x000fe20000002400 */
[----:B------:R-:W-:Y:S02]  /*138a0*/  FMUL.FTZ R57, R57, c[0x0][0x2ec] ;  /* 0x0000bb0039397a20 */ /* 0x000fe40000410000 */
[----:B------:R-:W-:Y:S02]  /*138b0*/  FMUL.FTZ R58, R58, c[0x0][0x2ec] ;  /* 0x0000bb003a3a7a20 */ /* 0x000fe40000410000 */
[----:B---3--:R-:W-:Y:S02]  /*138c0*/  FMUL.FTZ R32, R33, c[0x0][0x2ec] ;  /* 0x0000bb0021207a20 */ /* 0x008fe40000410000 */
[----:B------:R-:W-:Y:S02]  /*138d0*/  FMUL.FTZ R59, R59, c[0x0][0x2ec] ;  /* 0x0000bb003b3b7a20 */ /* 0x000fe40000410000 */
[----:B------:R-:W-:Y:S01]  /*138e0*/  FMUL.FTZ R60, R60, c[0x0][0x2ec] ;  /* 0x0000bb003c3c7a20 */ /* 0x000fe20000410000 */
[----:B-1----:R-:W1:Y:S01]  /*138f0*/  MUFU.TANH R0, R26 ;  /* 0x0000001a00007308 */ /* 0x002e620000002400 */
[----:B------:R-:W-:Y:S02]  /*13900*/  FMUL.FTZ R61, R61, c[0x0][0x2ec] ;  /* 0x0000bb003d3d7a20 */ /* 0x000fe40000410000 */
[----:B------:R-:W-:Y:S07]  /*13910*/  FMUL.FTZ R62, R62, c[0x0][0x2ec] ;  /* 0x0000bb003e3e7a20 */ /* 0x000fee0000410000 */
[----:B------:R-:W-:Y:S10]  /*13920*/  MUFU.TANH R32, R32 ;  /* 0x0000002000207308 */ /* 0x000ff40000002400 */
[----:B------:R-:W-:Y:S01]  /*13930*/  MUFU.TANH R31, R31 ;  /* 0x0000001f001f7308 */ /* 0x000fe20000002400 */
[----:B-1----:R1:W-:Y:S01]  /*13940*/  STL [R1+0x30], R0 ;  /* 0x0000300001007387 */ /* 0x0023e20000100800 */
[----:B------:R-:W-:Y:S08]  /*13950*/  FMUL.FTZ R26, R39, c[0x0][0x2ec] ;  /* 0x0000bb00271a7a20 */ /* 0x000ff00000410000 */
[----:B------:R-:W-:Y:S10]  /*13960*/  MUFU.TANH R30, R30 ;  /* 0x0000001e001e7308 */ /* 0x000ff40000002400 */
[----:B------:R-:W-:Y:S10]  /*13970*/  MUFU.TANH R27, R27 ;  /* 0x0000001b001b7308 */ /* 0x000ff40000002400 */
[----:B-1----:R-:W1:Y:S10]  /*13980*/  MUFU.TANH R0, R28 ;  /* 0x0000001c00007308 */ /* 0x002e740000002400 */
[----:B------:R-:W-:Y:S10]  /*13990*/  MUFU.TANH R26, R26 ;  /* 0x0000001a001a7308 */ /* 0x000ff40000002400 */
[----:B------:R-:W-:Y:S01]  /*139a0*/  MUFU.TANH R133, R40 ;  /* 0x0000002800857308 */ /* 0x000fe20000002400 */
[----:B-1----:R1:W-:Y:S01]  /*139b0*/  STL [R1+0x2c], R0 ;  /* 0x00002c0001007387 */ /* 0x0023e20000100800 */
[----:B------:R-:W-:Y:S08]  /*139c0*/  FMUL.FTZ R28, R37, c[0x0][0x2ec] ;  /* 0x0000bb00251c7a20 */ /* 0x000ff00000410000 */
[----:B------:R-:W-:Y:S10]  /*139d0*/  MUFU.TANH R135, R41 ;  /* 0x0000002900877308 */ /* 0x000ff40000002400 */
[----:B------:R-:W-:Y:S10]  /*139e0*/  MUFU.TANH R28, R28 ;  /* 0x0000001c001c7308 */ /* 0x000ff40000002400 */
[----:B-1----:R-:W1:Y:S10]  /*139f0*/  MUFU.TANH R0, R29 ;  /* 0x0000001d00007308 */ /* 0x002e740000002400 */
[----:B------:R2:W3:Y:S10]  /*13a00*/  MUFU.TANH R34, R42 ;  /* 0x0000002a00227308 */ /* 0x0004f40000002400 */
[----:B------:R2:W4:Y:S01]  /*13a10*/  MUFU.TANH R21, R43 ;  /* 0x0000002b00157308 */ /* 0x0005220000002400 */
[----:B-1----:R1:W-:Y:S01]  /*13a20*/  STL [R1+0x38], R0 ;  /* 0x0000380001007387 */ /* 0x0023e20000100800 */
[----:B------:R-:W-:Y:S08]  /*13a30*/  FMUL.FTZ R29, R36, c[0x0][0x2ec] ;  /* 0x0000bb00241d7a20 */ /* 0x000ff00000410000 */
[----:B------:R2:W2:Y:S10]  /*13a40*/  MUFU.TANH R33, R44 ;  /* 0x0000002c00217308 */ /* 0x0004b40000002400 */
[----:B------:R-:W2:Y:S01]  /*13a50*/  MUFU.TANH R29, R29 ;  /* 0x0000001d001d7308 */ /* 0x000ea20000002400 */
[----:B-1----:R-:W-:Y:S09]  /*13a60*/  FMUL.FTZ R0, R63, c[0x0][0x2ec] ;  /* 0x0000bb003f007a20 */ /* 0x002ff20000410000 */
[----:B------:R1:W1:Y:S10]  /*13a70*/  MUFU.TANH R35, R45 ;  /* 0x0000002d00237308 */ /* 0x0002740000002400 */
[----:B------:R1:W1:Y:S10]  /*13a80*/  MUFU.TANH R20, R46 ;  /* 0x0000002e00147308 */ /* 0x0002740000002400 */
[----:B------:R1:W1:Y:S10]  /*13a90*/  MUFU.TANH R136, R47 ;  /* 0x0000002f00887308 */ /* 0x0002740000002400 */
[----:B------:R-:W1:Y:S10]  /*13aa0*/  MUFU.TANH R25, R25 ;  /* 0x0000001900197308 */ /* 0x000e740000002400 */
[----:B------:R-:W1:Y:S10]  /*13ab0*/  MUFU.TANH R24, R24 ;  /* 0x0000001800187308 */ /* 0x000e740000002400 */
[----:B------:R-:W1:Y:S10]  /*13ac0*/  MUFU.TANH R19, R19 ;  /* 0x0000001300137308 */ /* 0x000e740000002400 */
[----:B------:R-:W1:Y:S10]  /*13ad0*/  MUFU.TANH R18, R18 ;  /* 0x0000001200127308 */ /* 0x000e740000002400 */
[----:B------:R-:W1:Y:S10]  /*13ae0*/  MUFU.TANH R17, R17 ;  /* 0x0000001100117308 */ /* 0x000e740000002400 */
[----:B------:R-:W1:Y:S10]  /*13af0*/  MUFU.TANH R16, R16 ;  /* 0x0000001000107308 */ /* 0x000e740000002400 */
[----:B------:R-:W1:Y:S10]  /*13b00*/  MUFU.TANH R15, R15 ;  /* 0x0000000f000f7308 */ /* 0x000e740000002400 */
        /* <DEDUP_REMOVED lines=9> */
[----:B------:R-:W1:Y:S10]  /*13ba0*/  MUFU.TANH R13, R13 ;  /* 0x0000000d000d7308 */ /* 0x000e740000002400 */
[----:B------:R-:W1:Y:S10]  /*13bb0*/  MUFU.TANH R12, R12 ;  /* 0x0000000c000c7308 */ /* 0x000e740000002400 */
[----:B------:R-:W1:Y:S10]  /*13bc0*/  MUFU.TANH R11, R11 ;  /* 0x0000000b000b7308 */ /* 0x000e740000002400 */
[----:B------:R-:W1:Y:S02]  /*13bd0*/  MUFU.TANH R10, R10 ;  /* 0x0000000a000a7308 */ /* 0x000e640000002400 */
[----:B-1234-:R-:W-:-:S05]  /*13be0*/  @P0 BRA `(.L_x_84) ;  /* 0xffffe85000000947 */ /* 0x01efca000383ffff */
.L_x_83:
[----:B-1----:R-:W2:Y:S01]  /*13bf0*/  LDL.LU R2, [R1+0x38] ;  /* 0x0000380001027983 */ /* 0x002ea20000300800 */
[----:B------:R-:W-:Y:S01]  /*13c00*/  MOV R48, R136 ;  /* 0x0000008800307202 */ /* 0x000fe20000000f00 */
[----:B------:R-:W-:Y:S01]  /*13c10*/  UIADD3 UR8, UR8, -0x1, URZ ;  /* 0xffffffff08087890 */ /* 0x000fe2000fffe03f */
[----:B------:R-:W-:Y:S01]  /*13c20*/  MOV R54, R133 ;  /* 0x0000008500367202 */ /* 0x000fe20000000f00 */
[----:B------:R-:W3:Y:S01]  /*13c30*/  LDL.LU R0, [R1+0x2c] ;  /* 0x00002c0001007983 */ /* 0x000ee20000300800 */
[----:B------:R-:W-:Y:S02]  /*13c40*/  MOV R52, R135 ;  /* 0x0000008700347202 */ /* 0x000fe40000000f00 */
[----:B------:R-:W-:Y:S01]  /*13c50*/  MOV R53, R134 ;  /* 0x0000008600357202 */ /* 0x000fe20000000f00 */
[----:B------:R-:W4:Y:S01]  /*13c60*/  LDL.LU R41, [R1+0x3c] ;  /* 0x00003c0001297983 */ /* 0x000f220000300800 */
[----:B------:R-:W-:Y:S02]  /*13c70*/  MOV R40, R23 ;  /* 0x0000001700287202 */ /* 0x000fe40000000f00 */
[----:B------:R-:W-:Y:S01]  /*13c80*/  MOV R45, R22 ;  /* 0x00000016002d7202 */ /* 0x000fe20000000f00 */
[----:B------:R-:W4:Y:S01]  /*13c90*/  LDL.LU R42, [R1+0x34] ;  /* 0x00003400012a7983 */ /* 0x000f220000300800 */
[----:B------:R-:W-:Y:S02]  /*13ca0*/  MOV R46, R21 ;  /* 0x00000015002e7202 */ /* 0x000fe40000000f00 */
[----:B------:R-:W-:Y:S01]  /*13cb0*/  MOV R47, R20 ;  /* 0x00000014002f7202 */ /* 0x000fe20000000f00 */
[----:B------:R-:W4:Y:S04]  /*13cc0*/  LDL.LU R43, [R1+0x30] ;  /* 0x00003000012b7983 */ /* 0x000f280000300800 */
[----:B------:R-:W4:Y:S04]  /*13cd0*/  LDL.LU R9, [R1] ;  /* 0x0000000001097983 */ /* 0x000f280000300800 */
[----:B------:R-:W4:Y:S04]  /*13ce0*/  LDL.LU R8, [R1+0x4] ;  /* 0x0000040001087983 */ /* 0x000f280000300800 */
        /* <DEDUP_REMOVED lines=10> */
[----:B------:R2:W-:Y:S04]  /*13d90*/  STL [R1+0xf0], R224 ;  /* 0x0000f0e001007387 */ /* 0x0005e80000100800 */
[----:B------:R-:W-:Y:S01]  /*13da0*/  LDSM.16.MT88.4 R20, [R225+0xc000] ;  /* 0x00c00000e114783b */ /* 0x000fe20000004200 */
[----:B--2---:R-:W-:Y:S02]  /*13db0*/  MOV R224, R2 ;  /* 0x0000000200e07202 */ /* 0x004fe40000000f00 */
[----:B---3--:R-:W-:Y:S02]  /*13dc0*/  MOV R44, R0 ;  /* 0x00000000002c7202 */ /* 0x008fe40000000f00 */
[----:B------:R-:W-:Y:S04]  /*13dd0*/  FMNMX.FTZ R0, R219, R132, !PT ;  /* 0x00000084db007209 */ /* 0x000fe80007810000 */
        /* <DEDUP_REMOVED lines=8> */
[----:B----4-:R-:W-:Y:S02]  /*13e60*/  FMNMX.FTZ R2, R9, R0, !PT ;  /* 0x0000000009027209 */ /* 0x010fe40007810000 */
        /* <DEDUP_REMOVED lines=35> */
[----:B------:R-:W2:Y:S01]  /*140a0*/  SHFL.BFLY PT, R5, R4, 0x2, 0x1f ;  /* 0x0c401f0004057f89 */ /* 0x000ea200000e0000 */
        /* <DEDUP_REMOVED lines=10> */
[----:B------:R-:W-:Y:S02]  /*14150*/  FMNMX.FTZ R3, R10, R3, !PT ;  /* 0x000000030a037209 */ /* 0x000fe40007810000 */
[----:B------:R-:W-:Y:S03]  /*14160*/  FMNMX.FTZ R0, R40, R0, !PT ;  /* 0x0000000028007209 */ /* 0x000fe60007810000 */
[----:B------:R-:W3:Y:S01]  /*14170*/  SHFL.BFLY PT, R135, R3, 0x2, 0x1f ;  /* 0x0c401f0003877f89 */ /* 0x000ee200000e0000 */
[----:B--2---:R-:W-:Y:S02]  /*14180*/  FMNMX.FTZ R4, R4, R5, !PT ;  /* 0x0000000504047209 */ /* 0x004fe40007810000 */
[----:B------:R-:W-:Y:S04]  /*14190*/  FMNMX.FTZ R0, R45, R0, !PT ;  /* 0x000000002d007209 */ /* 0x000fe80007810000 */
[----:B------:R-:W-:Y:S01]  /*141a0*/  FMNMX.FTZ R0, R53, R0, !PT ;  /* 0x0000000035007209 */ /* 0x000fe20007810000 */
[----:B------:R-:W2:Y:S03]  /*141b0*/  SHFL.BFLY PT, R134, R4, 0x1, 0x1f ;  /* 0x0c201f0004867f89 */ /* 0x000ea600000e0000 */
[----:B------:R-:W-:Y:S02]  /*141c0*/  FMNMX.FTZ R0, R34, R0, !PT ;  /* 0x0000000022007209 */ /* 0x000fe40007810000 */
[----:B-1----:R-:W-:Y:S02]  /*141d0*/  FMNMX.FTZ R136, R136, R6, !PT ;  /* 0x0000000688887209 */ /* 0x002fe40007810000 */
[----:B------:R-:W-:Y:S02]  /*141e0*/  FMNMX.FTZ R0, R46, R0, !PT ;  /* 0x000000002e007209 */ /* 0x000fe40007810000 */
[C---:B------:R-:W-:Y:S01]  /*141f0*/  FSETP.NEU.FTZ.AND P1, PT, R136.reuse, -INF , PT ;  /* 0xff8000008800780b */ /* 0x040fe20003f3d000 */
[----:B------:R-:W-:Y:S01]  /*14200*/  FMUL.FTZ R5, R136, c[0x0][0x23c] ;  /* 0x00008f0088057a20 */ /* 0x000fe20000410000 */
[----:B------:R-:W-:Y:S02]  /*14210*/  FMNMX.FTZ R0, R47, R0, !PT ;  /* 0x000000002f007209 */ /* 0x000fe40007810000 */
[----:B---3--:R-:W-:Y:S02]  /*14220*/  FMNMX.FTZ R135, R3, R135, !PT ;  /* 0x0000008703877209 */ /* 0x008fe40007810000 */
[----:B------:R-:W-:Y:S02]  /*14230*/  FSEL R5, R5, RZ, P1 ;  /* 0x000000ff05057208 */ /* 0x000fe40000800000 */
[----:B------:R-:W-:Y:S01]  /*14240*/  FMNMX.FTZ R0, R48, R0, !PT ;  /* 0x0000000030007209 */ /* 0x000fe20007810000 */
[----:B------:R-:W1:Y:S02]  /*14250*/  SHFL.BFLY PT, R7, R135, 0x1, 0x1f ;  /* 0x0c201f0087077f89 */ /* 0x000e6400000e0000 */
[--C-:B------:R-:W-:Y:S01]  /*14260*/  FFMA.FTZ R6, R249, c[0x0][0x23c], -R5.reuse ;  /* 0x00008f00f9067a23 */ /* 0x100fe20000010805 */
[----:B--2---:R-:W-:Y:S01]  /*14270*/  FMNMX.FTZ R134, R4, R134, !PT ;  /* 0x0000008604867209 */ /* 0x004fe20007810000 */
[--C-:B------:R-:W-:Y:S01]  /*14280*/  FFMA.FTZ R4, R219, c[0x0][0x23c], -R5.reuse ;  /* 0x00008f00db047a23 */ /* 0x100fe20000010805 */
[----:B------:R-:W-:Y:S01]  /*14290*/  FMNMX.FTZ R0, R49, R0, !PT ;  /* 0x0000000031007209 */ /* 0x000fe20007810000 */
[----:B------:R-:W-:Y:S01]  /*142a0*/  MUFU.EX2 R58, R6 ;  /* 0x00000006003a7308 */ /* 0x000fe20000000800 */
[--C-:B------:R-:W-:Y:S02]  /*142b0*/  FFMA.FTZ R238, R16, c[0x0][0x23c], -R5.reuse ;  /* 0x00008f0010ee7a23 */ /* 0x100fe40000010805 */
[----:B------:R-:W-:Y:S01]  /*142c0*/  FMNMX.FTZ R0, R50, R0, !PT ;  /* 0x0000000032007209 */ /* 0x000fe20007810000 */
[--C-:B------:R-:W-:Y:S02]  /*142d0*/  FFMA.FTZ R237, R13, c[0x0][0x23c], -R5.reuse ;  /* 0x00008f000ded7a23 */ /* 0x100fe40000010805 */
[--C-:B------:R-:W-:Y:S01]  /*142e0*/  FFMA.FTZ R236, R12, c[0x0][0x23c], -R5.reuse ;  /* 0x00008f000cec7a23 */ /* 0x100fe20000010805 */
[----:B------:R-:W-:Y:S01]  /*142f0*/  FMNMX.FTZ R0, R138, R0, !PT ;  /* 0x000000008a007209 */ /* 0x000fe20007810000 */
[--C-:B------:R-:W-:Y:S02]  /*14300*/  FFMA.FTZ R220, R218, c[0x0][0x23c], -R5.reuse ;  /* 0x00008f00dadc7a23 */ /* 0x100fe40000010805 */
[----:B------:R2:W-:Y:S01]  /*14310*/  MUFU.EX2 R51, R4 ;  /* 0x0000000400337308 */ /* 0x0005e20000000800 */
[----:B------:R-:W-:Y:S01]  /*14320*/  FMNMX.FTZ R0, R137, R0, !PT ;  /* 0x0000000089007209 */ /* 0x000fe20007810000 */
[--C-:B------:R-:W-:Y:S02]  /*14330*/  FFMA.FTZ R218, R142, c[0x0][0x23c], -R5.reuse ;  /* 0x00008f008eda7a23 */ /* 0x100fe40000010805 */
[--C-:B------:R-:W-:Y:S02]  /*14340*/  FFMA.FTZ R219, R217, c[0x0][0x23c], -R5.reuse ;  /* 0x00008f00d9db7a23 */ /* 0x100fe40000010805 */
[----:B------:R-:W3:Y:S01]  /*14350*/  SHFL.BFLY PT, R2, R0, 0x2, 0x1f ;  /* 0x0c401f0000027f89 */ /* 0x000ee200000e0000 */
[--C-:B------:R-:W-:Y:S01]  /*14360*/  FFMA.FTZ R217, R32, c[0x0][0x23c], -R5.reuse ;  /* 0x00008f0020d97a23 */ /* 0x100fe20000010805 */
[----:B-1----:R-:W-:Y:S02]  /*14370*/  FMNMX.FTZ R135, R135, R7, !PT ;  /* 0x0000000787877209 */ /* 0x002fe40007810000 */
[----:B------:R-:W-:Y:S02]  /*14380*/  MUFU.EX2 R220, R220 ;  /* 0x000000dc00dc7308 */ /* 0x000fe40000000800 */
[C---:B------:R-:W-:Y:S08]  /*14390*/  FSETP.NEU.FTZ.AND P1, PT, R135.reuse, -INF , PT ;  /* 0xff8000008700780b */ /* 0x040ff00003f3d000 */
[----:B------:R-:W-:Y:S01]  /*143a0*/  MUFU.EX2 R219, R219 ;  /* 0x000000db00db7308 */ /* 0x000fe20000000800 */
[----:B--2---:R-:W-:Y:S05]  /*143b0*/  FMUL.FTZ R4, R135, c[0x0][0x23c] ;  /* 0x00008f0087047a20 */ /* 0x004fea0000410000 */
[----:B------:R-:W-:Y:S02]  /*143c0*/  FSEL R4, R4, RZ, P1 ;  /* 0x000000ff04047208 */ /* 0x000fe40000800000 */
[----:B---3--:R-:W-:Y:S01]  /*143d0*/  FMNMX.FTZ R2, R0, R2, !PT ;  /* 0x0000000200027209 */ /* 0x008fe20007810000 */
[----:B------:R-:W-:Y:S01]  /*143e0*/  FADD.FTZ R0, -R136, R132 ;  /* 0x0000008488007221 */ /* 0x000fe20000010100 */
[----:B------:R-:W-:Y:S01]  /*143f0*/  FSETP.NEU.FTZ.AND P1, PT, R134, -INF , PT ;  /* 0xff8000008600780b */ /* 0x000fe20003f3d000 */
[--C-:B------:R-:W-:Y:S02]  /*14400*/  FFMA.FTZ R6, R244, c[0x0][0x23c], -R4.reuse ;  /* 0x00008f00f4067a23 */ /* 0x100fe40000010804 */
[----:B------:R-:W-:Y:S01]  /*14410*/  FMUL.FTZ R0, R0, c[0x0][0x23c] ;  /* 0x00008f0000007a20 */ /* 0x000fe20000410000 */
[----:B------:R-:W1:Y:S01]  /*14420*/  SHFL.BFLY PT, R3, R2, 0x1, 0x1f ;  /* 0x0c201f0002037f89 */ /* 0x000e6200000e0000 */
[----:B------:R2:W-:Y:S01]  /*14430*/  MUFU.EX2 R56, R6 ;  /* 0x0000000600387308 */ /* 0x0005e20000000800 */
[--C-:B------:R-:W-:Y:S02]  /*14440*/  FFMA.FTZ R7, R209, c[0x0][0x23c], -R4.reuse ;  /* 0x00008f00d1077a23 */ /* 0x100fe40000010804 */
[--C-:B------:R-:W-:Y:S02]  /*14450*/  FFMA.FTZ R223, R26, c[0x0][0x23c], -R4.reuse ;  /* 0x00008f001adf7a23 */ /* 0x100fe40000010804 */
        /* <DEDUP_REMOVED lines=9> */
[----:B------:R4:W-:Y:S01]  /*144f0*/  MUFU.EX2 R231, R7 ;  /* 0x0000000700e77308 */ /* 0x0009e20000000800 */
[----:B-1----:R-:W-:Y:S01]  /*14500*/  FMNMX.FTZ R3, R2, R3, !PT ;  /* 0x0000000302037209 */ /* 0x002fe20007810000 */
[--C-:B--2---:R-:W-:Y:S02]  /*14510*/  FFMA.FTZ R6, R250, c[0x0][0x23c], -R4.reuse ;  /* 0x00008f00fa067a23 */ /* 0x104fe40000010804 */
[----:B------:R-:W-:Y:S06]  /*14520*/  FFMA.FTZ R250, R17, c[0x0][0x23c], -R5 ;  /* 0x00008f0011fa7a23 */ /* 0x000fec0000010805 */
[----:B------:R1:W-:Y:S01]  /*14530*/  MUFU.EX2 R39, R6 ;  /* 0x0000000600277308 */ /* 0x0003e20000000800 */
[----:B---3--:R-:W-:Y:S02]  /*14540*/  FADD.FTZ R0, -R135, R139 ;  /* 0x0000008b87007221 */ /* 0x008fe40000010100 */
[----:B------:R-:W-:Y:S02]  /*14550*/  FMUL.FTZ R139, R134, c[0x0][0x23c] ;  /* 0x00008f00868b7a20 */ /* 0x000fe40000410000 */
[----:B------:R-:W-:Y:S02]  /*14560*/  FMUL.FTZ R0, R0, c[0x0][0x23c] ;  /* 0x00008f0000007a20 */ /* 0x000fe40000410000 */
[----:B----4-:R-:W-:Y:S01]  /*14570*/  FMUL.FTZ R16, R133, R156 ;  /* 0x0000009c85107220 */ /* 0x010fe20000410000 */
[----:B------:R-:W-:Y:S02]  /*14580*/  FSEL R139, R139, RZ, P1 ;  /* 0x000000ff8b8b7208 */ /* 0x000fe40000800000 */
[----:B------:R2:W3:Y:S01]  /*14590*/  MUFU.EX2 R132, R0 ;  /* 0x0000000000847308 */ /* 0x0004e20000000800 */
[----:B------:R-:W-:Y:S01]  /*145a0*/  FSETP.NEU.FTZ.AND P1, PT, R3, -INF , PT ;  /* 0xff8000000300780b */ /* 0x000fe20003f3d000 */
[----:B------:R-:W-:Y:S01]  /*145b0*/  FMUL.FTZ R17, R133, R157 ;  /* 0x0000009d85117220 */ /* 0x000fe20000410000 */
[----:B------:R-:W-:Y:S01]  /*145c0*/  MOV R157, R34 ;  /* 0x00000022009d7202 */ /* 0x000fe20000000f00 */
[----:B------:R-:W-:Y:S01]  /*145d0*/  FFMA.FTZ R7, R247, c[0x0][0x23c], -R139 ;  /* 0x00008f00f7077a23 */ /* 0x000fe2000001088b */
[----:B------:R-:W-:Y:S01]  /*145e0*/  MOV R156, R46 ;  /* 0x0000002e009c7202 */ /* 0x000fe20000000f00 */
[--C-:B------:R-:W-:Y:S02]  /*145f0*/  FFMA.FTZ R247, R28, c[0x0][0x23c], -R5.reuse ;  /* 0x00008f001cf77a23 */ /* 0x100fe40000010805 */
[C---:B------:R-:W-:Y:S01]  /*14600*/  FMUL.FTZ R32, R133.reuse, R172 ;  /* 0x000000ac85207220 */ /* 0x040fe20000410000 */
[----:B------:R-:W-:Y:S01]  /*14610*/  MOV R172, R53 ;  /* 0x0000003500ac7202 */ /* 0x000fe20000000f00 */
[----:B------:R4:W-:Y:S01]  /*14620*/  MUFU.EX2 R230, R7 ;  /* 0x0000000700e67308 */ /* 0x0009e20000000800 */
[----:B------:R-:W-:Y:S02]  /*14630*/  FMUL.FTZ R64, R133, R204 ;  /* 0x000000cc85407220 */ /* 0x000fe40000410000 */
[--C-:B-1----:R-:W-:Y:S02]  /*14640*/  FFMA.FTZ R6, R210, c[0x0][0x23c], -R5.reuse ;  /* 0x00008f00d2067a23 */ /* 0x102fe40000010805 */
[----:B------:R-:W-:Y:S02]  /*14650*/  FFMA.FTZ R210, R31, c[0x0][0x23c], -R4 ;  /* 0x00008f001fd27a23 */ /* 0x000fe40000010804 */
[C---:B------:R-:W-:Y:S02]  /*14660*/  FMUL.FTZ R65, R133.reuse, R205 ;  /* 0x000000cd85417220 */ /* 0x040fe40000410000 */
[C---:B------:R-:W-:Y:S01]  /*14670*/  FMUL.FTZ R68, R133.reuse, R68 ;  /* 0x0000004485447220 */ /* 0x040fe20000410000 */
[----:B------:R1:W-:Y:S01]  /*14680*/  MUFU.EX2 R36, R6 ;  /* 0x0000000600247308 */ /* 0x0003e20000000800 */
[C---:B------:R-:W-:Y:S02]  /*14690*/  FMUL.FTZ R69, R133.reuse, R69 ;  /* 0x0000004585457220 */ /* 0x040fe40000410000 */
[----:B------:R-:W-:Y:S02]  /*146a0*/  FMUL.FTZ R80, R133, R80 ;  /* 0x0000005085507220 */ /* 0x000fe40000410000 */
[----:B--2---:R-:W-:Y:S01]  /*146b0*/  FADD.FTZ R0, -R134, R140 ;  /* 0x0000008c86007221 */ /* 0x004fe20000010100 */
[----:B------:R-:W-:Y:S01]  /*146c0*/  F2FP.BF16.PACK_AB R140, R58, R51 ;  /* 0x000000333a8c723e */ /* 0x000fe200000010ff */
[----:B---3--:R-:W-:Y:S01]  /*146d0*/  FMUL.FTZ R18, R132, R158 ;  /* 0x0000009e84127220 */ /* 0x008fe20000410000 */
[----:B------:R-:W-:Y:S01]  /*146e0*/  MOV R158, R58 ;  /* 0x0000003a009e7202 */ /* 0x000fe20000000f00 */
[----:B------:R-:W-:Y:S01]  /*146f0*/  FMUL.FTZ R0, R0, c[0x0][0x23c] ;  /* 0x00008f0000007a20 */ /* 0x000fe20000410000 */
[----:B------:R-:W-:Y:S01]  /*14700*/  MUFU.EX2 R216, R216 ;  /* 0x000000d800d87308 */ /* 0x000fe20000000800 */
[C---:B------:R-:W-:Y:S01]  /*14710*/  FMUL.FTZ R19, R132.reuse, R159 ;  /* 0x0000009f84137220 */ /* 0x040fe20000410000 */
[----:B------:R-:W-:Y:S01]  /*14720*/  MOV R159, R54 ;  /* 0x00000036009f7202 */ /* 0x000fe20000000f00 */
[C---:B------:R-:W-:Y:S01]  /*14730*/  FMUL.FTZ R34, R132.reuse, R174 ;  /* 0x000000ae84227220 */ /* 0x040fe20000410000 */
[----:B------:R-:W-:Y:S01]  /*14740*/  MOV R174, R45 ;  /* 0x0000002d00ae7202 */ /* 0x000fe20000000f00 */
[C---:B----4-:R-:W-:Y:S02]  /*14750*/  FMUL.FTZ R7, R132.reuse, R151 ;  /* 0x0000009784077220 */ /* 0x050fe40000410000 */
[C---:B------:R-:W-:Y:S02]  /*14760*/  FMUL.FTZ R66, R132.reuse, R206 ;  /* 0x000000ce84427220 */ /* 0x040fe40000410000 */
[C---:B------:R-:W-:Y:S01]  /*14770*/  FMUL.FTZ R67, R132.reuse, R207 ;  /* 0x000000cf84437220 */ /* 0x040fe20000410000 */
[----:B------:R2:W3:Y:S01]  /*14780*/  MUFU.EX2 R2, R0 ;  /* 0x0000000000027308 */ /* 0x0004e20000000800 */
[C---:B------:R-:W-:Y:S02]  /*14790*/  FMUL.FTZ R70, R132.reuse, R70 ;  /* 0x0000004684467220 */ /* 0x040fe40000410000 */
[----:B------:R-:W-:Y:S02]  /*147a0*/  FMUL.FTZ R71, R132, R71 ;  /* 0x0000004784477220 */ /* 0x000fe40000410000 */
[----:B-1----:R-:W-:Y:S02]  /*147b0*/  FFMA.FTZ R6, R208, c[0x0][0x23c], -R5 ;  /* 0x00008f00d0067a23 */ /* 0x002fe40000010805 */
[----:B------:R-:W-:Y:S02]  /*147c0*/  FMUL.FTZ R208, R3, c[0x0][0x23c] ;  /* 0x00008f0003d07a20 */ /* 0x000fe40000410000 */
[C---:B------:R-:W-:Y:S01]  /*147d0*/  FMUL.FTZ R81, R133.reuse, R81 ;  /* 0x0000005185517220 */ /* 0x040fe20000410000 */
[----:B------:R-:W1:Y:S01]  /*147e0*/  MUFU.EX2 R232, R6 ;  /* 0x0000000600e87308 */ /* 0x000e620000000800 */
[----:B------:R-:W-:Y:S01]  /*147f0*/  FMUL.FTZ R82, R132, R82 ;  /* 0x0000005284527220 */ /* 0x000fe20000410000 */
[----:B------:R-:W-:Y:S01]  /*14800*/  FSEL R208, R208, RZ, P1 ;  /* 0x000000ffd0d07208 */ /* 0x000fe20000800000 */
[C---:B------:R-:W-:Y:S02]  /*14810*/  FMUL.FTZ R83, R132.reuse, R83 ;  /* 0x0000005384537220 */ /* 0x040fe40000410000 */
[C---:B------:R-:W-:Y:S02]  /*14820*/  FMUL.FTZ R84, R133.reuse, R84 ;  /* 0x0000005485547220 */ /* 0x040fe40000410000 */
[C---:B------:R-:W-:Y:S02]  /*14830*/  FMUL.FTZ R85, R133.reuse, R85 ;  /* 0x0000005585557220 */ /* 0x040fe40000410000 */
[C---:B------:R-:W-:Y:S01]  /*14840*/  FMUL.FTZ R86, R132.reuse, R86 ;  /* 0x0000005684567220 */ /* 0x040fe20000410000 */
[----:B------:R-:W-:Y:S01]  /*14850*/  MUFU.EX2 R205, R222 ;  /* 0x000000de00cd7308 */ /* 0x000fe20000000800 */
[----:B------:R-:W-:Y:S02]  /*14860*/  FMUL.FTZ R87, R132, R87 ;  /* 0x0000005784577220 */ /* 0x000fe40000410000 */
        /* <DEDUP_REMOVED lines=9> */
[----:B------:R-:W-:Y:S01]  /*14900*/  FMUL.FTZ R28, R2, R168 ;  /* 0x000000a8021c7220 */ /* 0x000fe20000410000 */
[----:B-1----:R-:W-:Y:S01]  /*14910*/  F2FP.BF16.PACK_AB R142, R232, R36 ;  /* 0x00000024e88e723e */ /* 0x002fe200000010ff */
[----:B------:R-:W-:Y:S01]  /*14920*/  FFMA.FTZ R6, R143, c[0x0][0x23c], -R4 ;  /* 0x00008f008f067a23 */ /* 0x000fe20000010804 */
[----:B------:R-:W-:Y:S01]  /*14930*/  MOV R168, R41 ;  /* 0x0000002900a87202 */ /* 0x000fe20000000f00 */
[----:B------:R-:W-:Y:S01]  /*14940*/  FMUL.FTZ R33, R133, R173 ;  /* 0x000000ad85217220 */ /* 0x000fe20000410000 */
[----:B------:R-:W-:Y:S01]  /*14950*/  MOV R173, R51 ;  /* 0x0000003300ad7202 */ /* 0x000fe20000000f00 */
[----:B------:R-:W-:Y:S01]  /*14960*/  FMUL.FTZ R35, R132, R175 ;  /* 0x000000af84237220 */ /* 0x000fe20000410000 */
[----:B------:R-:W1:Y:S01]  /*14970*/  MUFU.EX2 R59, R6 ;  /* 0x00000006003b7308 */ /* 0x000e620000000800 */
[C---:B------:R-:W-:Y:S01]  /*14980*/  FMUL.FTZ R41, R2.reuse, R177 ;  /* 0x000000b102297220 */ /* 0x040fe20000410000 */
[----:B------:R-:W-:Y:S01]  /*14990*/  MOV R175, R44 ;  /* 0x0000002c00af7202 */ /* 0x000fe20000000f00 */
[C---:B------:R-:W-:Y:S02]  /*149a0*/  FMUL.FTZ R44, R2.reuse, R184 ;  /* 0x000000b8022c7220 */ /* 0x040fe40000410000 */
[----:B------:R-:W-:Y:S02]  /*149b0*/  FMUL.FTZ R45, R2, R185 ;  /* 0x000000b9022d7220 */ /* 0x000fe40000410000 */
[----:B------:R-:W-:Y:S02]  /*149c0*/  FMUL.FTZ R51, R132, R191 ;  /* 0x000000bf84337220 */ /* 0x000fe40000410000 */
[C---:B------:R-:W-:Y:S01]  /*149d0*/  FMUL.FTZ R60, R2.reuse, R200 ;  /* 0x000000c8023c7220 */ /* 0x040fe20000410000 */
[----:B------:R-:W2:Y:S01]  /*149e0*/  MUFU.EX2 R0, R0 ;  /* 0x0000000000007308 */ /* 0x000ea20000000800 */
[C---:B------:R-:W-:Y:S02]  /*149f0*/  FMUL.FTZ R61, R2.reuse, R201 ;  /* 0x000000c9023d7220 */ /* 0x040fe40000410000 */
[C---:B------:R-:W-:Y:S02]  /*14a00*/  FMUL.FTZ R72, R2.reuse, R72 ;  /* 0x0000004802487220 */ /* 0x040fe40000410000 */
[C---:B------:R-:W-:Y:S02]  /*14a10*/  FMUL.FTZ R73, R2.reuse, R73 ;  /* 0x0000004902497220 */ /* 0x040fe40000410000 */
[C---:B------:R-:W-:Y:S02]  /*14a20*/  FMUL.FTZ R76, R2.reuse, R76 ;  /* 0x0000004c024c7220 */ /* 0x040fe40000410000 */
[C---:B------:R-:W-:Y:S01]  /*14a30*/  FMUL.FTZ R77, R2.reuse, R77 ;  /* 0x0000004d024d7220 */ /* 0x040fe20000410000 */
[----:B------:R-:W-:Y:S01]  /*14a40*/  MUFU.EX2 R201, R247 ;  /* 0x000000f700c97308 */ /* 0x000fe20000000800 */
[C---:B------:R-:W-:Y:S02]  /*14a50*/  FMUL.FTZ R88, R2.reuse, R88 ;  /* 0x0000005802587220 */ /* 0x040fe40000410000 */
[----:B------:R-:W-:Y:S01]  /*14a60*/  FMUL.FTZ R89, R2, R89 ;  /* 0x0000005902597220 */ /* 0x000fe20000410000 */
[----:B-1----:R-:W-:Y:S01]  /*14a70*/  F2FP.BF16.PACK_AB R143, R231, R59 ;  /* 0x0000003be78f723e */ /* 0x002fe200000010ff */
[----:B------:R-:W-:Y:S02]  /*14a80*/  FFMA.FTZ R6, R246, c[0x0][0x23c], -R139 ;  /* 0x00008f00f6067a23 */ /* 0x000fe4000001088b */
[----:B------:R-:W-:Y:S02]  /*14a90*/  FFMA.FTZ R246, R25, c[0x0][0x23c], -R5 ;  /* 0x00008f0019f67a23 */ /* 0x000fe40000010805 */
[C---:B------:R-:W-:Y:S01]  /*14aa0*/  FMUL.FTZ R25, R2.reuse, R161 ;  /* 0x000000a102197220 */ /* 0x040fe20000410000 */
[----:B------:R-:W1:Y:S01]  /*14ab0*/  MUFU.EX2 R55, R6 ;  /* 0x0000000600377308 */ /* 0x000e620000000800 */
[C---:B------:R-:W-:Y:S02]  /*14ac0*/  FMUL.FTZ R92, R2.reuse, R92 ;  /* 0x0000005c025c7220 */ /* 0x040fe40000410000 */
[----:B------:R-:W-:Y:S02]  /*14ad0*/  FMUL.FTZ R93, R2, R93 ;  /* 0x0000005d025d7220 */ /* 0x000fe40000410000 */
[C---:B--2---:R-:W-:Y:S02]  /*14ae0*/  FMUL.FTZ R11, R0.reuse, R147 ;  /* 0x00000093000b7220 */ /* 0x044fe40000410000 */
[C---:B------:R-:W-:Y:S01]  /*14af0*/  FMUL.FTZ R14, R0.reuse, R154 ;  /* 0x0000009a000e7220 */ /* 0x040fe20000410000 */
[----:B------:R-:W-:Y:S01]  /*14b00*/  MOV R154, R52 ;  /* 0x00000034009a7202 */ /* 0x000fe20000000f00 */
[C---:B------:R-:W-:Y:S01]  /*14b10*/  FMUL.FTZ R27, R0.reuse, R163 ;  /* 0x000000a3001b7220 */ /* 0x040fe20000410000 */
[----:B------:R-:W-:Y:S01]  /*14b20*/  MOV R163, R36 ;  /* 0x0000002400a37202 */ /* 0x000fe20000000f00 */
[C---:B------:R-:W-:Y:S01]  /*14b30*/  FMUL.FTZ R31, R0.reuse, R171 ;  /* 0x000000ab001f7220 */ /* 0x040fe20000410000 */
[----:B------:R-:W-:Y:S01]  /*14b40*/  MUFU.EX2 R250, R250 ;  /* 0x000000fa00fa7308 */ /* 0x000fe20000000800 */
[C---:B------:R-:W-:Y:S01]  /*14b50*/  FMUL.FTZ R26, R0.reuse, R162 ;  /* 0x000000a2001a7220 */ /* 0x040fe20000410000 */
[----:B------:R-:W-:Y:S01]  /*14b60*/  MOV R162, R47 ;  /* 0x0000002f00a27202 */ /* 0x000fe20000000f00 */
[C---:B------:R-:W-:Y:S01]  /*14b70*/  FMUL.FTZ R30, R0.reuse, R170 ;  /* 0x000000aa001e7220 */ /* 0x040fe20000410000 */
[----:B------:R-:W-:Y:S01]  /*14b80*/  MOV R170, R56 ;  /* 0x0000003800aa7202 */ /* 0x000fe20000000f00 */
[C---:B------:R-:W-:Y:S02]  /*14b90*/  FMUL.FTZ R46, R0.reuse, R186 ;  /* 0x000000ba002e7220 */ /* 0x040fe40000410000 */
[----:B------:R-:W-:Y:S02]  /*14ba0*/  FMUL.FTZ R47, R0, R187 ;  /* 0x000000bb002f7220 */ /* 0x000fe40000410000 */
[----:B------:R-:W-:Y:S01]  /*14bb0*/  FMUL.FTZ R56, R2, R192 ;  /* 0x000000c002387220 */ /* 0x000fe20000410000 */
[----:B------:R-:W-:Y:S01]  /*14bc0*/  MUFU.EX2 R186, R210 ;  /* 0x000000d200ba7308 */ /* 0x000fe20000000800 */
[----:B------:R-:W-:Y:S01]  /*14bd0*/  FMUL.FTZ R58, R0, R194 ;  /* 0x000000c2003a7220 */ /* 0x000fe20000410000 */
[----:B-1----:R-:W-:Y:S01]  /*14be0*/  MOV R171, R55 ;  /* 0x0000003700ab7202 */ /* 0x002fe20000000f00 */
[----:B------:R-:W-:Y:S02]  /*14bf0*/  FFMA.FTZ R6, R9, c[0x0][0x23c], -R139 ;  /* 0x00008f0009067a23 */ /* 0x000fe4000001088b */
[----:B------:R-:W-:Y:S02]  /*14c00*/  FMUL.FTZ R9, R2, R145 ;  /* 0x0000009102097220 */ /* 0x000fe40000410000 */
[C---:B------:R-:W-:Y:S02]  /*14c10*/  FMUL.FTZ R62, R0.reuse, R202 ;  /* 0x000000ca003e7220 */ /* 0x040fe40000410000 */
[C---:B------:R-:W-:Y:S01]  /*14c20*/  FMUL.FTZ R63, R0.reuse, R203 ;  /* 0x000000cb003f7220 */ /* 0x040fe20000410000 */
[----:B------:R1:W2:Y:S01]  /*14c30*/  MUFU.EX2 R38, R6 ;  /* 0x0000000600267308 */ /* 0x0002a20000000800 */
[C---:B------:R-:W-:Y:S02]  /*14c40*/  FMUL.FTZ R74, R0.reuse, R74 ;  /* 0x0000004a004a7220 */ /* 0x040fe40000410000 */
[C---:B------:R-:W-:Y:S02]  /*14c50*/  FMUL.FTZ R75, R0.reuse, R75 ;  /* 0x0000004b004b7220 */ /* 0x040fe40000410000 */
[C---:B------:R-:W-:Y:S02]  /*14c60*/  FMUL.FTZ R78, R0.reuse, R78 ;  /* 0x0000004e004e7220 */ /* 0x040fe40000410000 */
[C---:B------:R-:W-:Y:S02]  /*14c70*/  FMUL.FTZ R79, R0.reuse, R79 ;  /* 0x0000004f004f7220 */ /* 0x040fe40000410000 */
[C---:B------:R-:W-:Y:S01]  /*14c80*/  FMUL.FTZ R90, R0.reuse, R90 ;  /* 0x0000005a005a7220 */ /* 0x040fe20000410000 */
[----:B------:R-:W-:Y:S01]  /*14c90*/  MUFU.EX2 R202, R223 ;  /* 0x000000df00ca7308 */ /* 0x000fe20000000800 */
[C---:B------:R-:W-:Y:S02]  /*14ca0*/  FMUL.FTZ R91, R0.reuse, R91 ;  /* 0x0000005b005b7220 */ /* 0x040fe40000410000 */
[C---:B------:R-:W-:Y:S02]  /*14cb0*/  FMUL.FTZ R94, R0.reuse, R94 ;  /* 0x0000005e005e7220 */ /* 0x040fe40000410000 */
[----:B------:R-:W-:Y:S02]  /*14cc0*/  FMUL.FTZ R95, R0, R95 ;  /* 0x0000005f005f7220 */ /* 0x000fe40000410000 */
[C---:B------:R-:W-:Y:S02]  /*14cd0*/  FMUL.FTZ R97, R133.reuse, R97 ;  /* 0x0000006185617220 */ /* 0x040fe40000410000 */
[C---:B------:R-:W-:Y:S01]  /*14ce0*/  FMUL.FTZ R98, R132.reuse, R98 ;  /* 0x0000006284627220 */ /* 0x040fe20000410000 */
[----:B------:R-:W-:Y:S01]  /*14cf0*/  MUFU.EX2 R192, R235 ;  /* 0x000000eb00c07308 */ /* 0x000fe20000000800 */
[----:B------:R-:W-:Y:S02]  /*14d00*/  FMUL.FTZ R99, R132, R99 ;  /* 0x0000006384637220 */ /* 0x000fe40000410000 */
[----:B------:R-:W-:Y:S02]  /*14d10*/  FMUL.FTZ R100, R133, R100 ;  /* 0x0000006485647220 */ /* 0x000fe40000410000 */
[--C-:B-1----:R-:W-:Y:S02]  /*14d20*/  FFMA.FTZ R6, R245, c[0x0][0x23c], -R208.reuse ;  /* 0x00008f00f5067a23 */ /* 0x102fe400000108d0 */
[----:B------:R-:W-:Y:S02]  /*14d30*/  FFMA.FTZ R245, R24, c[0x0][0x23c], -R5 ;  /* 0x00008f0018f57a23 */ /* 0x000fe40000010805 */
[----:B------:R-:W-:Y:S01]  /*14d40*/  FMUL.FTZ R24, R2, R160 ;  /* 0x000000a002187220 */ /* 0x000fe20000410000 */
[----:B------:R1:W-:Y:S01]  /*14d50*/  MUFU.EX2 R57, R6 ;  /* 0x0000000600397308 */ /* 0x0003e20000000800 */
[----:B--2---:R-:W-:Y:S01]  /*14d60*/  MOV R160, R38 ;  /* 0x0000002600a07202 */ /* 0x004fe20000000f00 */
[C---:B------:R-:W-:Y:S02]  /*14d70*/  FMUL.FTZ R101, R133.reuse, R101 ;  /* 0x0000006585657220 */ /* 0x040fe40000410000 */
[C---:B------:R-:W-:Y:S02]  /*14d80*/  FMUL.FTZ R102, R132.reuse, R102 ;  /* 0x0000006684667220 */ /* 0x040fe40000410000 */
[----:B------:R-:W-:Y:S02]  /*14d90*/  FMUL.FTZ R103, R132, R103 ;  /* 0x0000006784677220 */ /* 0x000fe40000410000 */
[C---:B------:R-:W-:Y:S02]  /*14da0*/  FMUL.FTZ R104, R2.reuse, R104 ;  /* 0x0000006802687220 */ /* 0x040fe40000410000 */
[----:B------:R-:W-:Y:S01]  /*14db0*/  FMUL.FTZ R105, R2, R105 ;  /* 0x0000006902697220 */ /* 0x000fe20000410000 */
[----:B------:R-:W-:Y:S01]  /*14dc0*/  MUFU.EX2 R204, R245 ;  /* 0x000000f500cc7308 */ /* 0x000fe20000000800 */
[C---:B------:R-:W-:Y:S02]  /*14dd0*/  FMUL.FTZ R106, R0.reuse, R106 ;  /* 0x0000006a006a7220 */ /* 0x040fe40000410000 */
[----:B------:R-:W-:Y:S02]  /*14de0*/  FMUL.FTZ R107, R0, R107 ;  /* 0x0000006b006b7220 */ /* 0x000fe40000410000 */
[C---:B------:R-:W-:Y:S02]  /*14df0*/  FMUL.FTZ R108, R2.reuse, R108 ;  /* 0x0000006c026c7220 */ /* 0x040fe40000410000 */
[----:B------:R-:W-:Y:S02]  /*14e00*/  FMUL.FTZ R109, R2, R109 ;  /* 0x0000006d026d7220 */ /* 0x000fe40000410000 */
[C---:B------:R-:W-:Y:S01]  /*14e10*/  FMUL.FTZ R110, R0.reuse, R110 ;  /* 0x0000006e006e7220 */ /* 0x040fe20000410000 */
[----:B------:R-:W-:Y:S01]  /*14e20*/  MUFU.EX2 R203, R246 ;  /* 0x000000f600cb7308 */ /* 0x000fe20000000800 */
[----:B------:R-:W-:Y:S02]  /*14e30*/  FMUL.FTZ R111, R0, R111 ;  /* 0x0000006f006f7220 */ /* 0x000fe40000410000 */
[--C-:B-1----:R-:W-:Y:S02]  /*14e40*/  FFMA.FTZ R6, R8, c[0x0][0x23c], -R208.reuse ;  /* 0x00008f0008067a23 */ /* 0x102fe400000108d0 */
[----:B------:R-:W-:Y:S01]  /*14e50*/  FMUL.FTZ R8, R2, R144 ;  /* 0x0000009002087220 */ /* 0x000fe20000410000 */
[----:B------:R-:W-:Y:S01]  /*14e60*/  F2FP.BF16.PACK_AB R144, R38, R55 ;  /* 0x000000372690723e */ /* 0x000fe200000010ff */
[C---:B------:R-:W-:Y:S01]  /*14e70*/  FMUL.FTZ R112, R133.reuse, R112 ;  /* 0x0000007085707220 */ /* 0x040fe20000410000 */
[----:B------:R-:W-:Y:S01]  /*14e80*/  LDSM.16.MT88.4 R52, [R228+0xc000] ;  /* 0x00c00000e434783b */ /* 0x000fe20000004200 */
[C---:B------:R-:W-:Y:S01]  /*14e90*/  FMUL.FTZ R113, R133.reuse, R113 ;  /* 0x0000007185717220 */ /* 0x040fe20000410000 */
[----:B------:R-:W1:Y:S01]  /*14ea0*/  MUFU.EX2 R37, R6 ;  /* 0x0000000600257308 */ /* 0x000e620000000800 */
        /* <DEDUP_REMOVED lines=10> */
[C---:B------:R-:W-:Y:S02]  /*14f50*/  FMUL.FTZ R124, R2.reuse, R124 ;  /* 0x0000007c027c7220 */ /* 0x040fe40000410000 */
[----:B------:R-:W-:Y:S01]  /*14f60*/  FMUL.FTZ R125, R2, R125 ;  /* 0x0000007d027d7220 */ /* 0x000fe20000410000 */
[----:B-1----:R-:W-:Y:S01]  /*14f70*/  F2FP.BF16.PACK_AB R145, R37, R57 ;  /* 0x000000392591723e */ /* 0x002fe200000010ff */
[----:B------:R-:W-:Y:S01]  /*14f80*/  FFMA.FTZ R6, R248, c[0x0][0x23c], -R139 ;  /* 0x00008f00f8067a23 */ /* 0x000fe2000001088b */
[----:B------:R-:W-:Y:S01]  /*14f90*/  MOV R161, R37 ;  /* 0x0000002500a17202 */ /* 0x000fe20000000f00 */
[----:B------:R-:W-:Y:S02]  /*14fa0*/  FFMA.FTZ R248, R29, c[0x0][0x23c], -R5 ;  /* 0x00008f001df87a23 */ /* 0x000fe40000010805 */
[----:B------:R-:W1:Y:S01]  /*14fb0*/  MUFU.EX2 R234, R6 ;  /* 0x0000000600ea7308 */ /* 0x000e620000000800 */
[----:B------:R-:W-:Y:S02]  /*14fc0*/  FFMA.FTZ R5, R251, c[0x0][0x23c], -R208 ;  /* 0x00008f00fb057a23 */ /* 0x000fe400000108d0 */
[----:B------:R-:W-:Y:S02]  /*14fd0*/  FFMA.FTZ R251, R10, c[0x0][0x23c], -R4 ;  /* 0x00008f000afb7a23 */ /* 0x000fe40000010804 */
[----:B------:R-:W-:Y:S02]  /*14fe0*/  FMUL.FTZ R10, R0, R146 ;  /* 0x00000092000a7220 */ /* 0x000fe40000410000 */
[----:B------:R-:W-:Y:S01]  /*14ff0*/  FMUL.FTZ R29, R2, R169 ;  /* 0x000000a9021d7220 */ /* 0x000fe20000410000 */
[----:B------:R-:W-:Y:S01]  /*15000*/  MOV R169, R59 ;  /* 0x0000003b00a97202 */ /* 0x000fe20000000f00 */
[C---:B------:R-:W-:Y:S01]  /*15010*/  FMUL.FTZ R59, R0.reuse, R195 ;  /* 0x000000c3003b7220 */ /* 0x040fe20000410000 */
[----:B------:R2:W-:Y:S01]  /*15020*/  MUFU.EX2 R229, R5 ;  /* 0x0000000500e57308 */ /* 0x0005e20000000800 */
[C---:B------:R-:W-:Y:S02]  /*15030*/  FMUL.FTZ R126, R0.reuse, R126 ;  /* 0x0000007e007e7220 */ /* 0x040fe40000410000 */
[----:B------:R-:W-:Y:S02]  /*15040*/  FMUL.FTZ R127, R0, R127 ;  /* 0x0000007f007f7220 */ /* 0x000fe40000410000 */
[C---:B------:R-:W-:Y:S02]  /*15050*/  FMUL.FTZ R128, R133.reuse, R128 ;  /* 0x0000008085807220 */ /* 0x040fe40000410000 */
[----:B------:R-:W-:Y:S02]  /*15060*/  FMUL.FTZ R129, R133, R129 ;  /* 0x0000008185817220 */ /* 0x000fe40000410000 */
[C---:B------:R-:W-:Y:S01]  /*15070*/  FMUL.FTZ R130, R132.reuse, R130 ;  /* 0x0000008284827220 */ /* 0x040fe20000410000 */
[----:B------:R-:W-:Y:S01]  /*15080*/  MUFU.EX2 R194, R248 ;  /* 0x000000f800c27308 */ /* 0x000fe20000000800 */
[----:B------:R-:W-:Y:S02]  /*15090*/  FMUL.FTZ R131, R132, R131 ;  /* 0x0000008384837220 */ /* 0x000fe40000410000 */
[--C-:B------:R-:W-:Y:S01]  /*150a0*/  FFMA.FTZ R157, R157, c[0x0][0x23c], -R208.reuse ;  /* 0x00008f009d9d7a23 */ /* 0x100fe200000108d0 */
[----:B-1----:R-:W-:Y:S01]  /*150b0*/  F2FP.BF16.PACK_AB R146, R230, R234 ;  /* 0x000000eae692723e */ /* 0x002fe200000010ff */
[----:B------:R-:W-:Y:S02]  /*150c0*/  FFMA.FTZ R6, R252, c[0x0][0x23c], -R208 ;  /* 0x00008f00fc067a23 */ /* 0x000fe400000108d0 */
[----:B------:R-:W-:Y:S02]  /*150d0*/  FFMA.FTZ R252, R15, c[0x0][0x23c], -R4 ;  /* 0x00008f000ffc7a23 */ /* 0x000fe40000010804 */
[C---:B------:R-:W-:Y:S01]  /*150e0*/  FMUL.FTZ R4, R133.reuse, R148 ;  /* 0x0000009485047220 */ /* 0x040fe20000410000 */
[----:B------:R1:W3:Y:S01]  /*150f0*/  MUFU.EX2 R233, R6 ;  /* 0x0000000600e97308 */ /* 0x0002e20000000800 */
[----:B------:R-:W-:Y:S01]  /*15100*/  FMUL.FTZ R15, R0, R155 ;  /* 0x0000009b000f7220 */ /* 0x000fe20000410000 */
[----:B------:R-:W-:Y:S01]  /*15110*/  MOV R155, R57 ;  /* 0x00000039009b7202 */ /* 0x000fe20000000f00 */
[----:B------:R-:W-:Y:S02]  /*15120*/  FMUL.FTZ R57, R2, R193 ;  /* 0x000000c102397220 */ /* 0x000fe40000410000 */
[----:B--2---:R-:W-:Y:S02]  /*15130*/  FMUL.FTZ R5, R133, R149 ;  /* 0x0000009585057220 */ /* 0x004fe40000410000 */
[--C-:B------:R-:W-:Y:S02]  /*15140*/  FFMA.FTZ R156, R156, c[0x0][0x23c], -R208.reuse ;  /* 0x00008f009c9c7a23 */ /* 0x100fe400000108d0 */
[--C-:B------:R-:W-:Y:S01]  /*15150*/  FFMA.FTZ R162, R162, c[0x0][0x23c], -R208.reuse ;  /* 0x00008f00a2a27a23 */ /* 0x100fe200000108d0 */
[----:B------:R-:W-:Y:S01]  /*15160*/  MUFU.EX2 R200, R157 ;  /* 0x0000009d00c87308 */ /* 0x000fe20000000800 */
[--C-:B------:R-:W-:Y:S02]  /*15170*/  FFMA.FTZ R159, R159, c[0x0][0x23c], -R139.reuse ;  /* 0x00008f009f9f7a23 */ /* 0x100fe4000001088b */
[--C-:B------:R-:W-:Y:S02]  /*15180*/  FFMA.FTZ R215, R215, c[0x0][0x23c], -R139.reuse ;  /* 0x00008f00d7d77a23 */ /* 0x100fe4000001088b */
[--C-:B------:R-:W-:Y:S02]  /*15190*/  FFMA.FTZ R214, R214, c[0x0][0x23c], -R139.reuse ;  /* 0x00008f00d6d67a23 */ /* 0x100fe4000001088b */
[--C-:B------:R-:W-:Y:S02]  /*151a0*/  FFMA.FTZ R213, R213, c[0x0][0x23c], -R139.reuse ;  /* 0x00008f00d5d57a23 */ /* 0x100fe4000001088b */
[--C-:B------:R-:W-:Y:S01]  /*151b0*/  FFMA.FTZ R138, R138, c[0x0][0x23c], -R208.reuse ;  /* 0x00008f008a8a7a23 */ /* 0x100fe200000108d0 */
[----:B------:R-:W-:Y:S01]  /*151c0*/  MUFU.EX2 R193, R237 ;  /* 0x000000ed00c17308 */ /* 0x000fe20000000800 */
[----:B-1----:R-:W-:Y:S01]  /*151d0*/  FMUL.FTZ R6, R132, R150 ;  /* 0x0000009684067220 */ /* 0x002fe20000410000 */
[----:B---3--:R-:W-:Y:S01]  /*151e0*/  F2FP.BF16.PACK_AB R147, R229, R233 ;  /* 0x000000e9e593723e */ /* 0x008fe200000010ff */
[----:B------:R-:W-:Y:S07]  /*151f0*/  LDSM.16.MT88.4 R148, [R227+0xc000] ;  /* 0x00c00000e394783b */ /* 0x000fee0000004200 */
[----:B------:R-:W-:Y:S01]  /*15200*/  MUFU.EX2 R246, R213 ;  /* 0x000000d500f67308 */ /* 0x000fe20000000800 */
[-C--:B------:R-:W-:Y:S08]  /*15210*/  HMMA.16816.F32.BF16 R4, R140, R20.reuse, R4 ;  /* 0x000000148c04723c */ /* 0x080ff00000041804 */
[C---:B------:R-:W-:Y:S01]  /*15220*/  HMMA.16816.F32.BF16 R8, R144.reuse, R20, R8 ;  /* 0x000000149008723c */ /* 0x040fe20000041808 */
[----:B------:R-:W-:Y:S06]  /*15230*/  MUFU.EX2 R195, R244 ;  /* 0x000000f400c37308 */ /* 0x000fec0000000800 */
[C---:B------:R-:W-:Y:S01]  /*15240*/  FMUL.FTZ R20, R133.reuse, R164 ;  /* 0x000000a485147220 */ /* 0x040fe20000410000 */
[-C--:B------:R-:W-:Y:S03]  /*15250*/  HMMA.16816.F32.BF16 R12, R144, R22.reuse, R12 ;  /* 0x00000016900c723c */ /* 0x080fe6000004180c */
[----:B------:R-:W-:Y:S01]  /*15260*/  MUFU.EX2 R244, R138 ;  /* 0x0000008a00f47308 */ /* 0x000fe20000000800 */
[C---:B------:R-:W-:Y:S01]  /*15270*/  FMUL.FTZ R21, R133.reuse, R165 ;  /* 0x000000a585157220 */ /* 0x040fe20000410000 */
[----:B------:R-:W-:Y:S01]  /*15280*/  MOV R165, R49 ;  /* 0x0000003100a57202 */ /* 0x000fe20000000f00 */
[C---:B------:R-:W-:Y:S01]  /*15290*/  FMUL.FTZ R49, R133.reuse, R189 ;  /* 0x000000bd85317220 */ /* 0x040fe20000410000 */
[----:B------:R-:W-:Y:S01]  /*152a0*/  MOV R164, R48 ;  /* 0x0000003000a47202 */ /* 0x000fe20000000f00 */
[C---:B------:R-:W-:Y:S04]  /*152b0*/  HMMA.16816.F32.BF16 R16, R140.reuse, R22, R16 ;  /* 0x000000168c10723c */ /* 0x040fe80000041810 */
[----:B------:R-:W-:Y:S01]  /*152c0*/  FMUL.FTZ R48, R133, R188 ;  /* 0x000000bc85307220 */ /* 0x000fe20000410000 */
[----:B------:R-:W-:Y:S01]  /*152d0*/  MUFU.EX2 R189, R162 ;  /* 0x000000a200bd7308 */ /* 0x000fe20000000800 */
[--C-:B------:R-:W-:Y:S02]  /*152e0*/  FFMA.FTZ R164, R164, c[0x0][0x23c], -R208.reuse ;  /* 0x00008f00a4a47a23 */ /* 0x100fe400000108d0 */
[C---:B------:R-:W-:Y:S01]  /*152f0*/  FMUL.FTZ R23, R132.reuse, R167 ;  /* 0x000000a784177220 */ /* 0x040fe20000410000 */
[----:B------:R-:W-:Y:S02]  /*15300*/  MOV R167, R39 ;  /* 0x0000002700a77202 */ /* 0x000fe40000000f00 */
[----:B------:R-:W1:Y:S01]  /*15310*/  LDSM.16.MT88.4 R36, [R226+0xc000] ;  /* 0x00c00000e224783b */ /* 0x000e620000004200 */
[C---:B------:R-:W-:Y:S01]  /*15320*/  FMUL.FTZ R22, R132.reuse, R166 ;  /* 0x000000a684167220 */ /* 0x040fe20000410000 */
[----:B------:R-:W-:Y:S01]  /*15330*/  MOV R166, R50 ;  /* 0x0000003200a67202 */ /* 0x000fe20000000f00 */
[----:B------:R-:W-:Y:S01]  /*15340*/  FMUL.FTZ R50, R132, R190 ;  /* 0x000000be84327220 */ /* 0x000fe20000410000 */
[----:B------:R-:W-:Y:S01]  /*15350*/  MUFU.EX2 R184, R164 ;  /* 0x000000a400b87308 */ /* 0x000fe20000000800 */
[--C-:B------:R-:W-:Y:S02]  /*15360*/  FFMA.FTZ R165, R165, c[0x0][0x23c], -R208.reuse ;  /* 0x00008f00a5a57a23 */ /* 0x100fe400000108d0 */
[--C-:B------:R-:W-:Y:S07]  /*15370*/  FFMA.FTZ R166, R166, c[0x0][0x23c], -R208.reuse ;  /* 0x00008f00a6a67a23 */ /* 0x100fee00000108d0 */
[----:B------:R-:W-:Y:S10]  /*15380*/  MUFU.EX2 R252, R252 ;  /* 0x000000fc00fc7308 */ /* 0x000ff40000000800 */
[----:B------:R-:W-:Y:S10]  /*15390*/  MUFU.EX2 R247, R166 ;  /* 0x000000a600f77308 */ /* 0x000ff40000000800 */
[----:B------:R-:W2:Y:S01]  /*153a0*/  MUFU.EX2 R248, R165 ;  /* 0x000000a500f87308 */ /* 0x000ea20000000800 */
[-C--:B-1----:R-:W-:Y:S08]  /*153b0*/  HMMA.16816.F32.BF16 R20, R140, R36.reuse, R20 ;  /* 0x000000248c14723c */ /* 0x082ff00000041814 */
[C---:B------:R-:W-:Y:S07]  /*153c0*/  HMMA.16816.F32.BF16 R24, R144.reuse, R36, R24 ;  /* 0x000000249018723c */ /* 0x040fee0000041818 */
[C---:B------:R-:W-:Y:S01]  /*153d0*/  FMUL.FTZ R36, R133.reuse, R180 ;  /* 0x000000b485247220 */ /* 0x040fe20000410000 */
[-C--:B------:R-:W-:Y:S04]  /*153e0*/  HMMA.16816.F32.BF16 R28, R144, R38.reuse, R28 ;  /* 0x00000026901c723c */ /* 0x080fe8000004181c */
[----:B------:R-:W-:Y:S01]  /*153f0*/  FMUL.FTZ R37, R133, R181 ;  /* 0x000000b585257220 */ /* 0x000fe20000410000 */
[----:B------:R-:W-:Y:S01]  /*15400*/  MOV R180, R40 ;  /* 0x0000002800b47202 */ /* 0x000fe20000000f00 */
[----:B------:R-:W-:Y:S01]  /*15410*/  FMUL.FTZ R40, R2, R176 ;  /* 0x000000b002287220 */ /* 0x000fe20000410000 */
[----:B------:R-:W-:Y:S01]  /*15420*/  MOV R176, R42 ;  /* 0x0000002a00b07202 */ /* 0x000fe20000000f00 */
[C---:B------:R-:W-:Y:S01]  /*15430*/  HMMA.16816.F32.BF16 R32, R140.reuse, R38, R32 ;  /* 0x000000268c20723c */ /* 0x040fe20000041820 */
[----:B------:R2:W-:Y:S03]  /*15440*/  MUFU.EX2 R181, R209 ;  /* 0x000000d100b57308 */ /* 0x0005e60000000800 */
[----:B------:R-:W-:Y:S03]  /*15450*/  FMUL.FTZ R42, R0, R178 ;  /* 0x000000b2002a7220 */ /* 0x000fe60000410000 */
[C---:B------:R-:W-:Y:S02]  /*15460*/  FMUL.FTZ R38, R132.reuse, R182 ;  /* 0x000000b684267220 */ /* 0x040fe40000410000 */
[----:B------:R-:W-:Y:S02]  /*15470*/  FMUL.FTZ R39, R132, R183 ;  /* 0x000000b784277220 */ /* 0x000fe40000410000 */
[----:B------:R-:W-:Y:S01]  /*15480*/  MUFU.EX2 R182, R217 ;  /* 0x000000d900b67308 */ /* 0x000fe20000000800 */
[----:B------:R-:W-:Y:S01]  /*15490*/  MOV R183, R43 ;  /* 0x0000002b00b77202 */ /* 0x000fe20000000f00 */
[----:B------:R-:W-:Y:S03]  /*154a0*/  FMUL.FTZ R43, R0, R179 ;  /* 0x000000b3002b7220 */ /* 0x000fe60000410000 */
[-C--:B------:R-:W-:Y:S08]  /*154b0*/  HMMA.16816.F32.BF16 R36, R140, R52.reuse, R36 ;  /* 0x000000348c24723c */ /* 0x080ff00000041824 */
[C---:B------:R-:W-:Y:S04]  /*154c0*/  HMMA.16816.F32.BF16 R40, R144.reuse, R52, R40 ;  /* 0x000000349028723c */ /* 0x040fe80000041828 */
[----:B--2---:R-:W-:Y:S03]  /*154d0*/  F2FP.BF16.PACK_AB R209, R247, R248 ;  /* 0x000000f8f7d1723e */ /* 0x004fe600000010ff */
[C---:B------:R-:W-:Y:S01]  /*154e0*/  FMUL.FTZ R52, R133.reuse, R196 ;  /* 0x000000c485347220 */ /* 0x040fe20000410000 */
[-C--:B------:R-:W-:Y:S01]  /*154f0*/  HMMA.16816.F32.BF16 R44, R144, R54.reuse, R44 ;  /* 0x00000036902c723c */ /* 0x080fe2000004182c */
[----:B------:R-:W1:Y:S03]  /*15500*/  MUFU.EX2 R196, R218 ;  /* 0x000000da00c47308 */ /* 0x000e660000000800 */
[----:B------:R-:W-:Y:S04]  /*15510*/  FMUL.FTZ R53, R133, R197 ;  /* 0x000000c585357220 */ /* 0x000fe80000410000 */
[C---:B------:R-:W-:Y:S03]  /*15520*/  HMMA.16816.F32.BF16 R48, R140.reuse, R54, R48 ;  /* 0x000000368c30723c */ /* 0x040fe60000041830 */
[----:B------:R-:W-:Y:S04]  /*15530*/  MUFU.EX2 R197, R236 ;  /* 0x000000ec00c57308 */ /* 0x000fe80000000800 */
[C---:B------:R-:W-:Y:S02]  /*15540*/  FMUL.FTZ R54, R132.reuse, R198 ;  /* 0x000000c684367220 */ /* 0x040fe40000410000 */
[----:B------:R-:W-:Y:S04]  /*15550*/  FMUL.FTZ R55, R132, R199 ;  /* 0x000000c784377220 */ /* 0x000fe80000410000 */
[----:B------:R-:W-:Y:S03]  /*15560*/  MUFU.EX2 R199, R159 ;  /* 0x0000009f00c77308 */ /* 0x000fe60000000800 */
[-C--:B------:R-:W-:Y:S07]  /*15570*/  HMMA.16816.F32.BF16 R52, R140, R148.reuse, R52 ;  /* 0x000000948c34723c */ /* 0x080fee0000041834 */
[----:B------:R-:W-:Y:S01]  /*15580*/  MUFU.EX2 R198, R251 ;  /* 0x000000fb00c67308 */ /* 0x000fe20000000800 */
[C---:B------:R-:W-:Y:S08]  /*15590*/  HMMA.16816.F32.BF16 R56, R144.reuse, R148, R56 ;  /* 0x000000949038723c */ /* 0x040ff00000041838 */
[-C--:B------:R-:W-:Y:S01]  /*155a0*/  HMMA.16816.F32.BF16 R60, R144, R150.reuse, R60 ;  /* 0x00000096903c723c */ /* 0x080fe2000004183c */
[----:B------:R-:W-:Y:S07]  /*155b0*/  MUFU.EX2 R251, R215 ;  /* 0x000000d700fb7308 */ /* 0x000fee0000000800 */
[C---:B------:R-:W-:Y:S01]  /*155c0*/  HMMA.16816.F32.BF16 R64, R140.reuse, R150, R64 ;  /* 0x000000968c40723c */ /* 0x040fe20000041840 */
[----:B------:R-:W2:Y:S07]  /*155d0*/  LDSM.16.MT88.4 R148, [R225+0xe000] ;  /* 0x00e00000e194783b */ /* 0x000eae0000004200 */
[-C--:B--2---:R-:W-:Y:S08]  /*155e0*/  HMMA.16816.F32.BF16 R68, R140, R148.reuse, R68 ;  /* 0x000000948c44723c */ /* 0x084ff00000041844 */
[C---:B------:R-:W-:Y:S08]  /*155f0*/  HMMA.16816.F32.BF16 R72, R144.reuse, R148, R72 ;  /* 0x000000949048723c */ /* 0x040ff00000041848 */
[-C--:B------:R-:W-:Y:S08]  /*15600*/  HMMA.16816.F32.BF16 R76, R144, R150.reuse, R76 ;  /* 0x00000096904c723c */ /* 0x080ff0000004184c */
        /* <DEDUP_REMOVED lines=13> */
[C---:B------:R-:W-:Y:S07]  /*156e0*/  HMMA.16816.F32.BF16 R120, R144.reuse, R148, R120 ;  /* 0x000000949078723c */ /* 0x040fee0000041878 */
[--C-:B------:R-:W-:Y:S01]  /*156f0*/  FFMA.FTZ R148, R168, c[0x0][0x23c], -R139.reuse ;  /* 0x00008f00a8947a23 */ /* 0x100fe2000001088b */
[-C--:B------:R-:W-:Y:S03]  /*15700*/  HMMA.16816.F32.BF16 R124, R144, R150.reuse, R124 ;  /* 0x00000096907c723c */ /* 0x080fe6000004187c */
[----:B------:R2:W-:Y:S05]  /*15710*/  MUFU.EX2 R168, R148 ;  /* 0x0000009400a87308 */ /* 0x0005ea0000000800 */
[----:B------:R-:W-:Y:S01]  /*15720*/  HMMA.16816.F32.BF16 R128, R140, R150, R128 ;  /* 0x000000968c80723c */ /* 0x000fe20000041880 */
[----:B------:R-:W3:Y:S04]  /*15730*/  LDL.LU R141, [R1+0x7c] ;  /* 0x00007c00018d7983 */ /* 0x000ee80000300800 */
[----:B------:R-:W4:Y:S02]  /*15740*/  LDL.LU R149, [R1+0x80] ;  /* 0x0000800001957983 */ /* 0x000f240000300800 */
[----:B-1----:R-:W-:Y:S02]  /*15750*/  F2FP.BF16.PACK_AB R142, R182, R196 ;  /* 0x000000c4b68e723e */ /* 0x002fe400000010ff */
[----:B------:R-:W-:Y:S03]  /*15760*/  F2FP.BF16.PACK_AB R143, R181, R186 ;  /* 0x000000bab58f723e */ /* 0x000fe600000010ff */
[--C-:B--2---:R-:W-:Y:S04]  /*15770*/  FFMA.FTZ R148, R176, c[0x0][0x23c], -R139.reuse ;  /* 0x00008f00b0947a23 */ /* 0x104fe8000001088b */
[----:B------:R1:W-:Y:S02]  /*15780*/  MUFU.EX2 R187, R148 ;  /* 0x0000009400bb7308 */ /* 0x0003e40000000800 */
[--C-:B-1----:R-:W-:Y:S01]  /*15790*/  FFMA.FTZ R148, R183, c[0x0][0x23c], -R208.reuse ;  /* 0x00008f00b7947a23 */ /* 0x102fe200000108d0 */
[----:B------:R-:W-:Y:S02]  /*157a0*/  MOV R183, R175 ;  /* 0x000000af00b77202 */ /* 0x000fe40000000f00 */
[----:B------:R-:W-:Y:S02]  /*157b0*/  MOV R175, R174 ;  /* 0x000000ae00af7202 */ /* 0x000fe40000000f00 */
[----:B------:R-:W-:Y:S02]  /*157c0*/  MOV R174, R173 ;  /* 0x000000ad00ae7202 */ /* 0x000fe40000000f00 */
[----:B------:R-:W-:Y:S01]  /*157d0*/  MOV R173, R172 ;  /* 0x000000ac00ad7202 */ /* 0x000fe20000000f00 */
[--C-:B------:R-:W-:Y:S01]  /*157e0*/  FFMA.FTZ R140, R175, c[0x0][0x23c], -R208.reuse ;  /* 0x00008f00af8c7a23 */ /* 0x100fe200000108d0 */
[----:B------:R-:W-:Y:S02]  /*157f0*/  MOV R172, R171 ;  /* 0x000000ab00ac7202 */ /* 0x000fe40000000f00 */
[----:B------:R-:W-:Y:S02]  /*15800*/  MOV R171, R170 ;  /* 0x000000aa00ab7202 */ /* 0x000fe40000000f00 */
[----:B------:R-:W-:Y:S02]  /*15810*/  MOV R170, R169 ;  /* 0x000000a900aa7202 */ /* 0x000fe40000000f00 */
[----:B------:R-:W-:Y:S02]  /*15820*/  MOV R169, R163 ;  /* 0x000000a300a97202 */ /* 0x000fe40000000f00 */
[----:B------:R-:W-:Y:S02]  /*15830*/  MOV R163, R161 ;  /* 0x000000a100a37202 */ /* 0x000fe40000000f00 */
[----:B------:R-:W-:Y:S02]  /*15840*/  MOV R161, R160 ;  /* 0x000000a000a17202 */ /* 0x000fe40000000f00 */
[----:B------:R-:W-:Y:S02]  /*15850*/  MOV R160, R167 ;  /* 0x000000a700a07202 */ /* 0x000fe40000000f00 */
[----:B------:R1:W-:Y:S01]  /*15860*/  MUFU.EX2 R167, R148 ;  /* 0x0000009400a77308 */ /* 0x0003e20000000800 */
[----:B------:R-:W-:Y:S02]  /*15870*/  MOV R178, R174 ;  /* 0x000000ae00b27202 */ /* 0x000fe40000000f00 */
[----:B------:R-:W-:Y:S02]  /*15880*/  MOV R175, R172 ;  /* 0x000000ac00af7202 */ /* 0x000fe40000000f00 */
[----:B------:R-:W-:Y:S02]  /*15890*/  MOV R172, R170 ;  /* 0x000000aa00ac7202 */ /* 0x000fe40000000f00 */
[----:B------:R-:W-:Y:S02]  /*158a0*/  MOV R174, R163 ;  /* 0x000000a300ae7202 */ /* 0x000fe40000000f00 */
[----:B------:R-:W-:Y:S02]  /*158b0*/  MOV R163, R155 ;  /* 0x0000009b00a37202 */ /* 0x000fe40000000f00 */
[----:B------:R-:W-:Y:S01]  /*158c0*/  MOV R170, R160 ;  /* 0x000000a000aa7202 */ /* 0x000fe20000000f00 */
[--C-:B------:R-:W-:Y:S04]  /*158d0*/  FFMA.FTZ R160, R153, c[0x0][0x23c], -R139.reuse ;  /* 0x00008f0099a07a23 */ /* 0x100fe8000001088b */
[----:B------:R-:W-:Y:S01]  /*158e0*/  MUFU.EX2 R188, R160 ;  /* 0x000000a000bc7308 */ /* 0x000fe20000000800 */
[--C-:B-1----:R-:W-:Y:S01]  /*158f0*/  FFMA.FTZ R148, R180, c[0x0][0x23c], -R208.reuse ;  /* 0x00008f00b4947a23 */ /* 0x102fe200000108d0 */
[----:B------:R-:W-:Y:S08]  /*15900*/  MOV R180, R224 ;  /* 0x000000e000b47202 */ /* 0x000ff00000000f00 */
[----:B------:R1:W-:Y:S01]  /*15910*/  MUFU.EX2 R224, R148 ;  /* 0x0000009400e07308 */ /* 0x0003e20000000800 */
[--C-:B------:R-:W-:Y:S01]  /*15920*/  FFMA.FTZ R144, R180, c[0x0][0x23c], -R139.reuse ;  /* 0x00008f00b4907a23 */ /* 0x100fe2000001088b */
[----:B------:R-:W-:Y:S02]  /*15930*/  MOV R180, R171 ;  /* 0x000000ab00b47202 */ /* 0x000fe40000000f00 */
[----:B------:R-:W-:Y:S01]  /*15940*/  MOV R171, R161 ;  /* 0x000000a100ab7202 */ /* 0x000fe20000000f00 */
[--C-:B------:R-:W-:Y:S05]  /*15950*/  FFMA.FTZ R161, R152, c[0x0][0x23c], -R139.reuse ;  /* 0x00008f0098a17a23 */ /* 0x100fea000001088b */
[----:B------:R2:W-:Y:S10]  /*15960*/  MUFU.EX2 R179, R144 ;  /* 0x0000009000b37308 */ /* 0x0005f40000000800 */
[----:B------:R-:W-:Y:S01]  /*15970*/  MUFU.EX2 R185, R161 ;  /* 0x000000a100b97308 */ /* 0x000fe20000000800 */
[--C-:B-1----:R-:W-:Y:S09]  /*15980*/  FFMA.FTZ R148, R183, c[0x0][0x23c], -R139.reuse ;  /* 0x00008f00b7947a23 */ /* 0x102ff2000001088b */
[----:B------:R1:W1:Y:S01]  /*15990*/  MUFU.EX2 R176, R148 ;  /* 0x0000009400b07308 */ /* 0x0002620000000800 */
[----:B--2---:R-:W3:Y:S09]  /*159a0*/  LDSM.16.MT88.4 R144, [R225+0xc800] ;  /* 0x00c80000e190783b */ /* 0x004ef20000004200 */
[----:B------:R1:W-:Y:S02]  /*159b0*/  MUFU.EX2 R183, R140 ;  /* 0x0000008c00b77308 */ /* 0x0003e40000000800 */
[----:B-1----:R-:W2:Y:S01]  /*159c0*/  LDL.LU R148, [R1+0x84] ;  /* 0x0000840001947983 */ /* 0x002ea20000300800 */
[----:B------:R-:W-:Y:S01]  /*159d0*/  F2FP.BF16.PACK_AB R150, R179, R176 ;  /* 0x000000b0b396723e */ /* 0x000fe200000010ff */
[--C-:B------:R-:W-:Y:S01]  /*159e0*/  FFMA.FTZ R140, R173, c[0x0][0x23c], -R208.reuse ;  /* 0x00008f00ad8c7a23 */ /* 0x100fe200000108d0 */
[----:B------:R-:W-:Y:S01]  /*159f0*/  MOV R173, R169 ;  /* 0x000000a900ad7202 */ /* 0x000fe20000000f00 */
[----:B------:R-:W-:Y:S01]  /*15a00*/  FFMA.FTZ R208, R137, c[0x0][0x23c], -R208 ;  /* 0x00008f0089d07a23 */ /* 0x000fe200000108d0 */
[----:B------:R-:W-:Y:S03]  /*15a10*/  MOV R169, R158 ;  /* 0x0000009e00a97202 */ /* 0x000fe60000000f00 */
[----:B------:R1:W1:Y:S01]  /*15a20*/  MUFU.EX2 R177, R140 ;  /* 0x0000008c00b17308 */ /* 0x0002620000000800 */
[--C-:B------:R-:W-:Y:S02]  /*15a30*/  FFMA.FTZ R158, R154, c[0x0][0x23c], -R139.reuse ;  /* 0x00008f009a9e7a23 */ /* 0x100fe4000001088b */
[----:B------:R-:W2:Y:S01]  /*15a40*/  LDSM.16.MT88.4 R152, [R226+0xc800] ;  /* 0x00c80000e298783b */ /* 0x000ea20000004200 */
[----:B------:R-:W-:Y:S06]  /*15a50*/  FFMA.FTZ R139, R212, c[0x0][0x23c], -R139 ;  /* 0x00008f00d48b7a23 */ /* 0x000fec000001088b */
[----:B------:R-:W1:Y:S10]  /*15a60*/  MUFU.EX2 R245, R139 ;  /* 0x0000008b00f57308 */ /* 0x000e740000000800 */
[----:B------:R-:W-:Y:S01]  /*15a70*/  MUFU.EX2 R139, R208 ;  /* 0x000000d0008b7308 */ /* 0x000fe20000000800 */
[----:B-1----:R-:W-:Y:S02]  /*15a80*/  F2FP.BF16.PACK_AB R140, R219, R220 ;  /* 0x000000dcdb8c723e */ /* 0x002fe400000010ff */
[----:B------:R-:W-:Y:S02]  /*15a90*/  F2FP.BF16.PACK_AB R151, R177, R183 ;  /* 0x000000b7b197723e */ /* 0x000fe400000010ff */
[----:B------:R-:W-:Y:S01]  /*15aa0*/  F2FP.BF16.PACK_AB R210, R245, R246 ;  /* 0x000000f6f5d2723e */ /* 0x000fe200000010ff */
[----:B---3--:R-:W-:Y:S01]  /*15ab0*/  FFMA.FTZ R137, R133, R141, R178 ;  /* 0x0000008d85897223 */ /* 0x008fe200000100b2 */
[----:B------:R-:W-:Y:S02]  /*15ac0*/  F2FP.BF16.PACK_AB R141, R211, R216 ;  /* 0x000000d8d38d723e */ /* 0x000fe400000010ff */
[----:B------:R-:W-:Y:S01]  /*15ad0*/  MOV R178, R169 ;  /* 0x000000a900b27202 */ /* 0x000fe20000000f00 */
[----:B----4-:R-:W-:Y:S01]  /*15ae0*/  FFMA.FTZ R132, R132, R149, R180 ;  /* 0x0000009584847223 */ /* 0x010fe200000100b4 */
[----:B------:R-:W1:Y:S01]  /*15af0*/  MUFU.EX2 R169, R158 ;  /* 0x0000009e00a97308 */ /* 0x000e620000000800 */
[----:B------:R-:W-:Y:S02]  /*15b00*/  F2FP.BF16.PACK_AB R149, R224, R167 ;  /* 0x000000a7e095723e */ /* 0x000fe400000010ff */
[-C--:B------:R-:W-:Y:S03]  /*15b10*/  HMMA.16816.F32.BF16 R4, R140, R144.reuse, R4 ;  /* 0x000000908c04723c */ /* 0x080fe60000041804 */
[----:B------:R-:W-:Y:S04]  /*15b20*/  MOV R180, R170 ;  /* 0x000000aa00b47202 */ /* 0x000fe80000000f00 */
[----:B------:R-:W3:Y:S01]  /*15b30*/  MUFU.EX2 R170, R221 ;  /* 0x000000dd00aa7308 */ /* 0x000ee20000000800 */
[----:B------:R-:W-:Y:S09]  /*15b40*/  FADD.FTZ R132, R180, R132 ;  /* 0x00000084b4847221 */ /* 0x000ff20000010000 */
[----:B------:R4:W-:Y:S01]  /*15b50*/  MUFU.EX2 R180, R238 ;  /* 0x000000ee00b47308 */ /* 0x0009e20000000800 */
[----:B--2---:R-:W-:Y:S01]  /*15b60*/  FFMA.FTZ R133, R2, R148, R175 ;  /* 0x0000009402857223 */ /* 0x004fe200000100af */
[----:B------:R-:W-:Y:S01]  /*15b70*/  F2FP.BF16.PACK_AB R148, R187, R168 ;  /* 0x000000a8bb94723e */ /* 0x000fe200000010ff */
[----:B------:R-:W2:Y:S01]  /*15b80*/  LDL.LU R2, [R1+0x9c] ;  /* 0x00009c0001027983 */ /* 0x000ea20000300800 */
[----:B------:R-:W-:Y:S06]  /*15b90*/  MOV R175, R171 ;  /* 0x000000ab00af7202 */ /* 0x000fec0000000f00 */
[----:B------:R1:W1:Y:S01]  /*15ba0*/  MUFU.EX2 R171, R156 ;  /* 0x0000009c00ab7308 */ /* 0x0002620000000800 */
[----:B----4-:R4:W5:Y:S01]  /*15bb0*/  LDL.LU R238, [R1+0x118] ;  /* 0x0001180001ee7983 */ /* 0x0109620000300800 */
[C---:B------:R-:W-:Y:S03]  /*15bc0*/  HMMA.16816.F32.BF16 R8, R148.reuse, R144, R8 ;  /* 0x000000909408723c */ /* 0x040fe60000041808 */
[----:B------:R4:W5:Y:S04]  /*15bd0*/  LDL.LU R237, [R1+0x114] ;  /* 0x0001140001ed7983 */ /* 0x0009680000300800 */
[----:B------:R4:W5:Y:S01]  /*15be0*/  LDL.LU R236, [R1+0x110] ;  /* 0x0001100001ec7983 */ /* 0x0009620000300800 */
[-C--:B------:R-:W-:Y:S03]  /*15bf0*/  HMMA.16816.F32.BF16 R12, R148, R146.reuse, R12 ;  /* 0x00000092940c723c */ /* 0x080fe6000004180c */
[----:B------:R4:W5:Y:S05]  /*15c00*/  LDL.LU R235, [R1+0x10c] ;  /* 0x00010c0001eb7983 */ /* 0x00096a0000300800 */
[C---:B------:R-:W-:Y:S01]  /*15c10*/  HMMA.16816.F32.BF16 R16, R140.reuse, R146, R16 ;  /* 0x000000928c10723c */ /* 0x040fe20000041810 */
[----:B------:R-:W3:Y:S07]  /*15c20*/  LDSM.16.MT88.4 R144, [R228+0xc800] ;  /* 0x00c80000e490783b */ /* 0x000eee0000004200 */
[-C--:B------:R-:W-:Y:S01]  /*15c30*/  HMMA.16816.F32.BF16 R20, R140, R152.reuse, R20 ;  /* 0x000000988c14723c */ /* 0x080fe20000041814 */
[----:B-1----:R-:W-:Y:S07]  /*15c40*/  LDSM.16.MT88.4 R156, [R226+0xd000] ;  /* 0x00d00000e29c783b */ /* 0x002fee0000004200 */
[C---:B------:R-:W-:Y:S08]  /*15c50*/  HMMA.16816.F32.BF16 R24, R148.reuse, R152, R24 ;  /* 0x000000989418723c */ /* 0x040ff00000041818 */
[-C--:B------:R-:W-:Y:S08]  /*15c60*/  HMMA.16816.F32.BF16 R28, R148, R154.reuse, R28 ;  /* 0x0000009a941c723c */ /* 0x080ff0000004181c */
[C---:B------:R-:W-:Y:S01]  /*15c70*/  HMMA.16816.F32.BF16 R32, R140.reuse, R154, R32 ;  /* 0x0000009a8c20723c */ /* 0x040fe20000041820 */
[----:B------:R-:W1:Y:S07]  /*15c80*/  LDSM.16.MT88.4 R152, [R227+0xc800] ;  /* 0x00c80000e398783b */ /* 0x000e6e0000004200 */
[-C--:B---3--:R-:W-:Y:S08]  /*15c90*/  HMMA.16816.F32.BF16 R36, R140, R144.reuse, R36 ;  /* 0x000000908c24723c */ /* 0x088ff00000041824 */
        /* <DEDUP_REMOVED lines=37> */
[-C--:B---3--:R-:W-:Y:S08]  /*15ef0*/  HMMA.16816.F32.BF16 R4, R140, R144.reuse, R4 ;  /* 0x000000908c04723c */ /* 0x088ff00000041804 */
[C---:B------:R-:W-:Y:S08]  /*15f00*/  HMMA.16816.F32.BF16 R8, R148.reuse, R144, R8 ;  /* 0x000000909408723c */ /* 0x040ff00000041808 */
[-C--:B------:R-:W-:Y:S08]  /*15f10*/  HMMA.16816.F32.BF16 R12, R148, R146.reuse, R12 ;  /* 0x00000092940c723c */ /* 0x080ff0000004180c */
[C---:B------:R-:W-:Y:S01]  /*15f20*/  HMMA.16816.F32.BF16 R16, R140.reuse, R146, R16 ;  /* 0x000000928c10723c */ /* 0x040fe20000041810 */
[----:B------:R-:W-:Y:S03]  /*15f30*/  LDSM.16.MT88.4 R144, [R225+0xf000] ;  /* 0x00f00000e190783b */ /* 0x000fe60000004200 */
[----:B--2---:R-:W-:Y:S02]  /*15f40*/  FFMA.FTZ R0, R0, R2, R163 ;  /* 0x0000000200007223 */ /* 0x004fe400000100a3 */
[----:B------:R-:W-:Y:S02]  /*15f50*/  FADD.FTZ R2, R178, R137 ;  /* 0x00000089b2027221 */ /* 0x000fe40000010000 */
[-C--:B------:R-:W-:Y:S01]  /*15f60*/  HMMA.16816.F32.BF16 R20, R140, R156.reuse, R20 ;  /* 0x0000009c8c14723c */ /* 0x080fe20000041814 */
[----:B------:R-:W1:Y:S01]  /*15f70*/  LDSM.16.MT88.4 R160, [R228+0xd000] ;  /* 0x00d00000e4a0783b */ /* 0x000e620000004200 */
[----:B------:R-:W-:Y:S02]  /*15f80*/  MUFU.EX2 R178, R249 ;  /* 0x000000f900b27308 */ /* 0x000fe40000000800 */
[----:B------:R-:W-:Y:S02]  /*15f90*/  FADD.FTZ R137, R175, R133 ;  /* 0x00000085af897221 */ /* 0x000fe40000010000 */
[----:B------:R-:W-:Y:S02]  /*15fa0*/  FADD.FTZ R0, R174, R0 ;  /* 0x00000000ae007221 */ /* 0x000fe40000010000 */
[C---:B------:R-:W-:Y:S04]  /*15fb0*/  HMMA.16816.F32.BF16 R24, R148.reuse, R156, R24 ;  /* 0x0000009c9418723c */ /* 0x040fe80000041818 */
[----:B------:R-:W2:Y:S01]  /*15fc0*/  MUFU.EX2 R249, R214 ;  /* 0x000000d600f97308 */ /* 0x000ea20000000800 */
[----:B------:R-:W-:Y:S02]  /*15fd0*/  FADD.FTZ R2, R173, R2 ;  /* 0x00000002ad027221 */ /* 0x000fe40000010000 */
[----:B------:R-:W-:Y:S01]  /*15fe0*/  FADD.FTZ R133, R172, R132 ;  /* 0x00000084ac857221 */ /* 0x000fe20000010000 */
[-C--:B------:R-:W-:Y:S01]  /*15ff0*/  HMMA.16816.F32.BF16 R28, R148, R158.reuse, R28 ;  /* 0x0000009e941c723c */ /* 0x080fe2000004181c */
[----:B------:R-:W-:Y:S03]  /*16000*/  LDSM.16.MT88.4 R172, [R226+0xd800] ;  /* 0x00d80000e2ac783b */ /* 0x000fe60000004200 */
[----:B------:R-:W-:Y:S02]  /*16010*/  FADD.FTZ R0, R233, R0 ;  /* 0x00000000e9007221 */ /* 0x000fe40000010000 */
[----:B------:R-:W-:Y:S02]  /*16020*/  FADD.FTZ R132, R232, R2 ;  /* 0x00000002e8847221 */ /* 0x000fe40000010000 */
[C---:B------:R-:W-:Y:S01]  /*16030*/  HMMA.16816.F32.BF16 R32, R140.reuse, R158, R32 ;  /* 0x0000009e8c20723c */ /* 0x040fe20000041820 */
[----:B------:R-:W3:Y:S03]  /*16040*/  LDSM.16.MT88.4 R156, [R226+0xf000] ;  /* 0x00f00000e29c783b */ /* 0x000ee60000004200 */
[----:B------:R-:W-:Y:S02]  /*16050*/  FADD.FTZ R133, R231, R133 ;  /* 0x00000085e7857221 */ /* 0x000fe40000010000 */
[----:B------:R-:W-:Y:S02]  /*16060*/  FADD.FTZ R2, R229, R0 ;  /* 0x00000000e5027221 */ /* 0x000fe40000010000 */
[----:B------:R-:W-:Y:S02]  /*16070*/  FADD.FTZ R0, R220, R132 ;  /* 0x00000084dc007221 */ /* 0x000fe40000010000 */
[----:B------:R-:W-:Y:S02]  /*16080*/  LDSM.16.MT88.4 R220, [R228+0xf800] ;  /* 0x00f80000e4dc783b */ /* 0x000fe40000004200 */
[----:B------:R-:W-:Y:S01]  /*16090*/  FADD.FTZ R132, R216, R133 ;  /* 0x00000085d8847221 */ /* 0x000fe20000010000 */
[----:B--2---:R-:W-:Y:S01]  /*160a0*/  F2FP.BF16.PACK_AB R208, R249, R251 ;  /* 0x000000fbf9d0723e */ /* 0x004fe200000010ff */
[----:B------:R-:W-:Y:S02]  /*160b0*/  FADD.FTZ R137, R234, R137 ;  /* 0x00000089ea897221 */ /* 0x000fe40000010000 */
[----:B------:R-:W-:Y:S01]  /*160c0*/  FADD.FTZ R138, R219, R0 ;  /* 0x00000000db8a7221 */ /* 0x000fe20000010000 */
[-C--:B-1----:R-:W-:Y:S01]  /*160d0*/  HMMA.16816.F32.BF16 R36, R140, R160.reuse, R36 ;  /* 0x000000a08c24723c */ /* 0x082fe20000041824 */
[----:B------:R-:W-:Y:S02]  /*160e0*/  LDSM.16.MT88.4 R212, [R225+0xf800] ;  /* 0x00f80000e1d4783b */ /* 0x000fe40000004200 */
[----:B------:R-:W-:Y:S01]  /*160f0*/  MOV R0, R204 ;  /* 0x000000cc00007202 */ /* 0x000fe20000000f00 */
[----:B------:R-:W-:Y:S02]  /*16100*/  FADD.FTZ R137, R230, R137 ;  /* 0x00000089e6897221 */ /* 0x000fe40000010000 */
[----:B------:R-:W-:Y:S01]  /*16110*/  FADD.FTZ R133, R167, R2 ;  /* 0x00000002a7857221 */ /* 0x000fe20000010000 */
[----:B------:R-:W-:Y:S01]  /*16120*/  MOV R2, R187 ;  /* 0x000000bb00027202 */ /* 0x000fe20000000f00 */
[C---:B------:R-:W-:Y:S01]  /*16130*/  HMMA.16816.F32.BF16 R40, R148.reuse, R160, R40 ;  /* 0x000000a09428723c */ /* 0x040fe20000041828 */
[----:B------:R-:W-:Y:S03]  /*16140*/  LDSM.16.MT88.4 R216, [R226+0xf800] ;  /* 0x00f80000e2d8783b */ /* 0x000fe60000004200 */
[----:B------:R-:W-:Y:S01]  /*16150*/  FADD.FTZ R137, R168, R137 ;  /* 0x00000089a8897221 */ /* 0x000fe20000010000 */
[----:B------:R-:W-:Y:S01]  /*16160*/  MOV R168, R205 ;  /* 0x000000cd00a87202 */ /* 0x000fe20000000f00 */
[----:B------:R-:W-:Y:S01]  /*16170*/  FADD.FTZ R132, R211, R132 ;  /* 0x00000084d3847221 */ /* 0x000fe20000010000 */
[----:B------:R-:W-:Y:S01]  /*16180*/  F2FP.BF16.PACK_AB R211, R139, R244 ;  /* 0x000000f48bd3723e */ /* 0x000fe200000010ff */
[-C--:B------:R-:W-:Y:S01]  /*16190*/  HMMA.16816.F32.BF16 R44, R148, R162.reuse, R44 ;  /* 0x000000a2942c723c */ /* 0x080fe2000004182c */
[----:B------:R-:W-:Y:S03]  /*161a0*/  LDSM.16.MT88.4 R204, [R227+0xd800] ;  /* 0x00d80000e3cc783b */ /* 0x000fe60000004200 */
[----:B------:R-:W-:Y:S04]  /*161b0*/  FADD.FTZ R2, R2, R137 ;  /* 0x0000008902027221 */ /* 0x000fe80000010000 */
[C---:B------:R-:W-:Y:S01]  /*161c0*/  HMMA.16816.F32.BF16 R48, R140.reuse, R162, R48 ;  /* 0x000000a28c30723c */ /* 0x040fe20000041830 */
[----:B------:R-:W1:Y:S07]  /*161d0*/  LDSM.16.MT88.4 R160, [R228+0xf000] ;  /* 0x00f00000e4a0783b */ /* 0x000e6e0000004200 */
[-C--:B------:R-:W-:Y:S01]  /*161e0*/  HMMA.16816.F32.BF16 R52, R140, R152.reuse, R52 ;  /* 0x000000988c34723c */ /* 0x080fe20000041834 */
[----:B------:R4:W5:Y:S04]  /*161f0*/  LDL.LU R234, [R1+0x108] ;  /* 0x0001080001ea7983 */ /* 0x0009680000300800 */
[----:B------:R4:W5:Y:S03]  /*16200*/  LDL.LU R233, [R1+0x104] ;  /* 0x0001040001e97983 */ /* 0x0009660000300800 */
[C---:B------:R-:W-:Y:S01]  /*16210*/  HMMA.16816.F32.BF16 R56, R148.reuse, R152, R56 ;  /* 0x000000989438723c */ /* 0x040fe20000041838 */
[----:B------:R4:W5:Y:S04]  /*16220*/  LDL.LU R232, [R1+0x100] ;  /* 0x0001000001e87983 */ /* 0x0009680000300800 */
[----:B------:R4:W5:Y:S03]  /*16230*/  LDL.LU R231, [R1+0xfc] ;  /* 0x0000fc0001e77983 */ /* 0x0009660000300800 */
[-C--:B------:R-:W-:Y:S01]  /*16240*/  HMMA.16816.F32.BF16 R60, R148, R154.reuse, R60 ;  /* 0x0000009a943c723c */ /* 0x080fe2000004183c */
[----:B------:R4:W5:Y:S04]  /*16250*/  LDL.LU R230, [R1+0xf8] ;  /* 0x0000f80001e67983 */ /* 0x0009680000300800 */
[----:B------:R4:W5:Y:S03]  /*16260*/  LDL.LU R229, [R1+0xf4] ;  /* 0x0000f40001e57983 */ /* 0x0009660000300800 */
[C---:B------:R-:W-:Y:S01]  /*16270*/  HMMA.16816.F32.BF16 R64, R140.reuse, R154, R64 ;  /* 0x0000009a8c40723c */ /* 0x040fe20000041840 */
[----:B------:R-:W2:Y:S07]  /*16280*/  LDSM.16.MT88.4 R152, [R227+0xf000] ;  /* 0x00f00000e398783b */ /* 0x000eae0000004200 */
[-C--:B------:R-:W-:Y:S08]  /*16290*/  HMMA.16816.F32.BF16 R68, R140, R144.reuse, R68 ;  /* 0x000000908c44723c */ /* 0x080ff00000041844 */
[C---:B------:R-:W-:Y:S08]  /*162a0*/  HMMA.16816.F32.BF16 R72, R148.reuse, R144, R72 ;  /* 0x000000909448723c */ /* 0x040ff00000041848 */
[-C--:B------:R-:W-:Y:S08]  /*162b0*/  HMMA.16816.F32.BF16 R76, R148, R146.reuse, R76 ;  /* 0x00000092944c723c */ /* 0x080ff0000004184c */
[C---:B------:R-:W-:Y:S08]  /*162c0*/  HMMA.16816.F32.BF16 R80, R140.reuse, R146, R80 ;  /* 0x000000928c50723c */ /* 0x040ff00000041850 */
[-C--:B---3--:R-:W-:Y:S08]  /*162d0*/  HMMA.16816.F32.BF16 R84, R140, R156.reuse, R84 ;  /* 0x0000009c8c54723c */ /* 0x088ff00000041854 */
[C---:B------:R-:W-:Y:S08]  /*162e0*/  HMMA.16816.F32.BF16 R88, R148.reuse, R156, R88 ;  /* 0x0000009c9458723c */ /* 0x040ff00000041858 */
[-C--:B------:R-:W-:Y:S08]  /*162f0*/  HMMA.16816.F32.BF16 R92, R148, R158.reuse, R92 ;  /* 0x0000009e945c723c */ /* 0x080ff0000004185c */
[C---:B------:R-:W-:Y:S01]  /*16300*/  HMMA.16816.F32.BF16 R96, R140.reuse, R158, R96 ;  /* 0x0000009e8c60723c */ /* 0x040fe20000041860 */
[----:B------:R-:W3:Y:S07]  /*16310*/  LDSM.16.MT88.4 R156, [R225+0xd800] ;  /* 0x00d80000e19c783b */ /* 0x000eee0000004200 */
[-C--:B-1----:R-:W-:Y:S08]  /*16320*/  HMMA.16816.F32.BF16 R100, R140, R160.reuse, R100 ;  /* 0x000000a08c64723c */ /* 0x082ff00000041864 */
[C---:B------:R-:W-:Y:S07]  /*16330*/  HMMA.16816.F32.BF16 R104, R148.reuse, R160, R104 ;  /* 0x000000a09468723c */ /* 0x040fee0000041868 */
[----:B------:R-:W-:Y:S01]  /*16340*/  MOV R160, R189 ;  /* 0x000000bd00a07202 */ /* 0x000fe20000000f00 */
[-C--:B------:R-:W-:Y:S04]  /*16350*/  HMMA.16816.F32.BF16 R108, R148, R162.reuse, R108 ;  /* 0x000000a2946c723c */ /* 0x080fe8000004186c */
[----:B------:R-:W-:Y:S02]  /*16360*/  MOV R161, R188 ;  /* 0x000000bc00a17202 */ /* 0x000fe40000000f00 */
[----:B------:R-:W1:Y:S02]  /*16370*/  LDSM.16.MT88.4 R188, [R228+0xd800] ;  /* 0x00d80000e4bc783b */ /* 0x000e640000004200 */
[C---:B------:R-:W-:Y:S08]  /*16380*/  HMMA.16816.F32.BF16 R112, R140.reuse, R162, R112 ;  /* 0x000000a28c70723c */ /* 0x040ff00000041870 */
[-C--:B--2---:R-:W-:Y:S08]  /*16390*/  HMMA.16816.F32.BF16 R116, R140, R152.reuse, R116 ;  /* 0x000000988c74723c */ /* 0x084ff00000041874 */
[C---:B------:R-:W-:Y:S08]  /*163a0*/  HMMA.16816.F32.BF16 R120, R148.reuse, R152, R120 ;  /* 0x000000989478723c */ /* 0x040ff00000041878 */
[-C--:B------:R-:W-:Y:S08]  /*163b0*/  HMMA.16816.F32.BF16 R124, R148, R154.reuse, R124 ;  /* 0x0000009a947c723c */ /* 0x080ff0000004187c */
[----:B------:R-:W-:Y:S07]  /*163c0*/  HMMA.16816.F32.BF16 R128, R140, R154, R128 ;  /* 0x0000009a8c80723c */ /* 0x000fee0000041880 */
[----:B------:R-:W-:Y:S02]  /*163d0*/  F2FP.BF16.PACK_AB R140, R180, R250 ;  /* 0x000000fab48c723e */ /* 0x000fe400000010ff */
[----:B------:R-:W-:Y:S03]  /*163e0*/  F2FP.BF16.PACK_AB R141, R178, R252 ;  /* 0x000000fcb28d723e */ /* 0x000fe600000010ff */
[----:B------:R-:W-:Y:S02]  /*163f0*/  F2FP.BF16.PACK_AB R142, R197, R193 ;  /* 0x000000c1c58e723e */ /* 0x000fe400000010ff */
[----:B------:R-:W-:Y:S07]  /*16400*/  F2FP.BF16.PACK_AB R143, R198, R192 ;  /* 0x000000c0c68f723e */ /* 0x000fee00000010ff */
[-C--:B---3--:R-:W-:Y:S01]  /*16410*/  HMMA.16816.F32.BF16 R148, R140, R156.reuse, R4 ;  /* 0x0000009c8c94723c */ /* 0x088fe20000041804 */
[----:B------:R-:W2:Y:S07]  /*16420*/  LDSM.16.MT88.4 R4, [R227+0xf800] ;  /* 0x00f80000e304783b */ /* 0x000eae0000004200 */
[C---:B------:R-:W-:Y:S07]  /*16430*/  HMMA.16816.F32.BF16 R144, R208.reuse, R156, R8 ;  /* 0x0000009cd090723c */ /* 0x040fee0000041808 */
[----:B------:R-:W-:Y:S01]  /*16440*/  MOV R10, R179 ;  /* 0x000000b3000a7202 */ /* 0x000fe20000000f00 */
[-C--:B------:R-:W-:Y:S04]  /*16450*/  HMMA.16816.F32.BF16 R152, R208, R158.reuse, R12 ;  /* 0x0000009ed098723c */ /* 0x080fe8000004180c */
        /* <DEDUP_REMOVED lines=8> */
[----:B------:R-:W-:Y:S04]  /*164e0*/  MOV R21, R160 ;  /* 0x000000a000157202 */ /* 0x000fe80000000f00 */
[----:B------:R-:W-:Y:S02]  /*164f0*/  MOV R20, R161 ;  /* 0x000000a100147202 */ /* 0x000fe40000000f00 */
[C---:B------:R-:W-:Y:S04]  /*16500*/  HMMA.16816.F32.BF16 R160, R208.reuse, R172, R24 ;  /* 0x000000acd0a0723c */ /* 0x040fe80000041818 */
[----:B------:R-:W-:Y:S02]  /*16510*/  MOV R22, R170 ;  /* 0x000000aa00167202 */ /* 0x000fe40000000f00 */
[----:B------:R-:W-:Y:S02]  /*16520*/  MOV R23, R185 ;  /* 0x000000b900177202 */ /* 0x000fe40000000f00 */
[----:B------:R-:W-:Y:S04]  /*16530*/  MOV R27, R168 ;  /* 0x000000a8001b7202 */ /* 0x000fe80000000f00 */
[----:B------:R-:W-:Y:S02]  /*16540*/  MOV R25, R171 ;  /* 0x000000ab00197202 */ /* 0x000fe40000000f00 */
        /* <DEDUP_REMOVED lines=9> */
[----:B------:R-:W-:Y:S02]  /*165e0*/  MOV R32, R183 ;  /* 0x000000b700207202 */ /* 0x000fe40000000f00 */
[-C--:B-1----:R-:W-:Y:S03]  /*165f0*/  HMMA.16816.F32.BF16 R180, R140, R188.reuse, R36 ;  /* 0x000000bc8cb4723c */ /* 0x082fe60000041824 */
[----:B------:R-:W-:Y:S02]  /*16600*/  MOV R29, R200 ;  /* 0x000000c8001d7202 */ /* 0x000fe40000000f00 */
[----:B------:R-:W-:Y:S02]  /*16610*/  MOV R31, R202 ;  /* 0x000000ca001f7202 */ /* 0x000fe40000000f00 */
[----:B------:R-:W-:Y:S02]  /*16620*/  MOV R28, R199 ;  /* 0x000000c7001c7202 */ /* 0x000fe40000000f00 */
[----:B------:R-:W-:Y:S03]  /*16630*/  MOV R35, R195 ;  /* 0x000000c300237202 */ /* 0x000fe60000000f00 */
[----:B------:R-:W-:Y:S02]  /*16640*/  MOV R34, R194 ;  /* 0x000000c200227202 */ /* 0x000fe40000000f00 */
[----:B------:R-:W-:Y:S02]  /*16650*/  MOV R39, R176 ;  /* 0x000000b000277202 */ /* 0x000fe40000000f00 */
[C---:B------:R-:W-:Y:S04]  /*16660*/  HMMA.16816.F32.BF16 R176, R208.reuse, R188, R40 ;  /* 0x000000bcd0b0723c */ /* 0x040fe80000041828 */
[----:B------:R-:W-:Y:S02]  /*16670*/  MOV R38, R39 ;  /* 0x0000002700267202 */ /* 0x000fe40000000f00 */
[----:B------:R-:W-:Y:S02]  /*16680*/  MOV R39, R32 ;  /* 0x0000002000277202 */ /* 0x000fe40000000f00 */
[----:B------:R-:W-:Y:S01]  /*16690*/  MOV R32, R33 ;  /* 0x0000002100207202 */ /* 0x000fe20000000f00 */
[----:B------:R-:W-:Y:S03]  /*166a0*/  FADD.FTZ R2, R38, R2 ;  /* 0x0000000226027221 */ /* 0x000fe60000010000 */
        /* <DEDUP_REMOVED lines=17> */
[-C--:B------:R-:W-:Y:S03]  /*167c0*/  HMMA.16816.F32.BF16 R184, R208, R190.reuse, R44 ;  /* 0x000000bed0b8723c */ /* 0x080fe6000004182c */
[----:B------:R-:W-:Y:S01]  /*167d0*/  FADD.FTZ R8, R8, R132 ;  /* 0x0000008408087221 */ /* 0x000fe20000010000 */
[----:B------:R-:W-:Y:S01]  /*167e0*/  MOV R12, R196 ;  /* 0x000000c4000c7202 */ /* 0x000fe20000000f00 */
[----:B------:R-:W-:Y:S01]  /*167f0*/  FADD.FTZ R0, R39, R0 ;  /* 0x0000000027007221 */ /* 0x000fe20000010000 */
[----:B------:R-:W-:Y:S01]  /*16800*/  MOV R132, R136 ;  /* 0x0000008800847202 */ /* 0x000fe20000000f00 */
[----:B------:R-:W-:Y:S01]  /*16810*/  FADD.FTZ R11, R11, R8 ;  /* 0x000000080b0b7221 */ /* 0x000fe20000010000 */
        /* <DEDUP_REMOVED lines=33> */
[-C--:B--2---:R-:W-:Y:S08]  /*16a30*/  HMMA.16816.F32.BF16 R116, R140, R4.reuse, R116 ;  /* 0x000000048c74723c */ /* 0x084ff00000041874 */
        /* <DEDUP_REMOVED lines=10> */
[----:B------:R-:W-:Y:S01]  /*16ae0*/  FADD.FTZ R8, R251, R2 ;  /* 0x00000002fb087221 */ /* 0x000fe20000010000 */
[----:B------:R-:W-:Y:S03]  /*16af0*/  MOV R140, R134 ;  /* 0x00000086008c7202 */ /* 0x000fe60000000f00 */
        /* <DEDUP_REMOVED lines=17> */
[----:B----45:R-:W-:-:S05]  /*16c10*/  @P0 BRA `(.L_x_82) ;  /* 0xffffba5000000947 */ /* 0x030fca000383ffff */
.L_x_81:
[----:B-1----:R-:W2:Y:S01]  /*16c20*/  LDL.LU R2, [R1+0x7c] ;  /* 0x00007c0001027983 */ /* 0x002ea20000300800 */
        /* <DEDUP_REMOVED lines=67> */
[----:B------:R-:W4:Y:S01]  /*17060*/  @P4 MUFU.RCP R4, R132 ;  /* 0x0000008400044308 */ /* 0x000f220000001000 */
[----:B-1----:R-:W-:Y:S02]  /*17070*/  FADD.FTZ R138, R5, R7 ;  /* 0x00000007058a7221 */ /* 0x002fe40000010000 */
[----:B--2---:R-:W-:-:S03]  /*17080*/  FADD.FTZ R137, R2, R6 ;  /* 0x0000000602897221 */ /* 0x004fc60000010000 */
[----:B------:R-:W-:Y:S01]  /*17090*/  FSETP.NE.FTZ.AND P3, PT, R138, RZ, PT ;  /* 0x000000ff8a00720b */ /* 0x000fe20003f75000 */
[C---:B---3--:R-:W-:Y:S01]  /*170a0*/  FMUL.FTZ R50, R0.reuse, R85 ;  /* 0x0000005500327220 */ /* 0x048fe20000410000 */
[----:B------:R-:W-:Y:S01]  /*170b0*/  MOV R2, 0x3f800000 ;  /* 0x3f80000000027802 */ /* 0x000fe20000000f00 */
[----:B------:R-:W1:Y:S01]  /*170c0*/  S2R R85, SR_TID.X ;  /* 0x0000000000557919 */ /* 0x000e620000002100 */
[----:B------:R-:W-:Y:S01]  /*170d0*/  FSETP.NE.FTZ.AND P0, PT, R137, RZ, PT ;  /* 0x000000ff8900720b */ /* 0x000fe20003f15000 */
[C---:B------:R-:W-:Y:S02]  /*170e0*/  FMUL.FTZ R148, R0.reuse, R148 ;  /* 0x0000009400947220 */ /* 0x040fe40000410000 */
[C---:B------:R-:W-:Y:S02]  /*170f0*/  FMUL.FTZ R7, R0.reuse, R149 ;  /* 0x0000009500077220 */ /* 0x040fe40000410000 */
[C---:B------:R-:W-:Y:S02]  /*17100*/  FMUL.FTZ R156, R0.reuse, R156 ;  /* 0x0000009c009c7220 */ /* 0x040fe40000410000 */
[C---:B------:R-:W-:Y:S01]  /*17110*/  FMUL.FTZ R5, R0.reuse, R157 ;  /* 0x0000009d00057220 */ /* 0x040fe20000410000 */
[----:B------:R-:W-:Y:S01]  /*17120*/  F2FP.BF16.PACK_AB R7, R7, R148 ;  /* 0x000000940707723e */ /* 0x000fe200000010ff */
[----:B------:R-:W2:Y:S01]  /*17130*/  @P3 MUFU.RCP R2, R138 ;  /* 0x0000008a00023308 */ /* 0x000ea20000001000 */
[----:B------:R-:W-:-:S02]  /*17140*/  FMUL.FTZ R164, R0, R164 ;  /* 0x000000a400a47220 */ /* 0x000fc40000410000 */
[C---:B------:R-:W-:Y:S01]  /*17150*/  FMUL.FTZ R13, R0.reuse, R165 ;  /* 0x000000a5000d7220 */ /* 0x040fe20000410000 */
[----:B------:R-:W-:Y:S01]  /*17160*/  F2FP.BF16.PACK_AB R5, R5, R156 ;  /* 0x0000009c0505723e */ /* 0x000fe200000010ff */
[C---:B------:R-:W-:Y:S02]  /*17170*/  FMUL.FTZ R172, R0.reuse, R172 ;  /* 0x000000ac00ac7220 */ /* 0x040fe40000410000 */
        /* <DEDUP_REMOVED lines=37> */
[C---:B----4-:R-:W-:Y:S01]  /*173d0*/  FMUL.FTZ R57, R4.reuse, R71 ;  /* 0x0000004704397220 */ /* 0x050fe20000410000 */
[----:B-1----:R-:W-:Y:S01]  /*173e0*/  SHF.R.S32.HI R71, RZ, 0x1f, R85 ;  /* 0x0000001fff477819 */ /* 0x002fe20000011455 */
[----:B------:R-:W-:Y:S01]  /*173f0*/  FMUL.FTZ R150, R4, R150 ;  /* 0x0000009604967220 */ /* 0x000fe20000410000 */
[----:B------:R-:W-:Y:S01]  /*17400*/  F2FP.BF16.PACK_AB R34, R34, R116 ;  /* 0x000000742222723e */ /* 0x000fe200000010ff */
[C---:B------:R-:W-:Y:S01]  /*17410*/  FMUL.FTZ R6, R4.reuse, R151 ;  /* 0x0000009704067220 */ /* 0x040fe20000410000 */
[CC--:B------:R-:W-:Y:S01]  /*17420*/  LEA.HI R26, R71.reuse, R85.reuse, RZ, 0x2 ;  /* 0x00000055471a7211 */ /* 0x0c0fe200078f10ff */
[----:B------:R-:W1:Y:S01]  /*17430*/  @P0 MUFU.RCP R0, R137 ;  /* 0x0000008900000308 */ /* 0x000e620000001000 */
[C---:B------:R-:W-:Y:S01]  /*17440*/  FMUL.FTZ R158, R4.reuse, R158 ;  /* 0x0000009e049e7220 */ /* 0x040fe20000410000 */
[----:B------:R-:W-:Y:S01]  /*17450*/  LEA.HI R84, R71, R85, RZ, 0x5 ;  /* 0x0000005547547211 */ /* 0x000fe200078f28ff */
[----:B------:R-:W-:Y:S01]  /*17460*/  FMUL.FTZ R8, R4, R159 ;  /* 0x0000009f04087220 */ /* 0x000fe20000410000 */
[----:B------:R-:W-:Y:S01]  /*17470*/  F2FP.BF16.PACK_AB R6, R6, R150 ;  /* 0x000000960606723e */ /* 0x000fe200000010ff */
        /* <DEDUP_REMOVED lines=40> */
[----:B------:R-:W-:Y:S01]  /*17700*/  FMUL.FTZ R29, R4, R131 ;  /* 0x00000083041d7220 */ /* 0x000fe20000410000 */
[----:B------:R-:W-:Y:S01]  /*17710*/  SHF.R.S32.HI R4, RZ, 0x1f, R26 ;  /* 0x0000001fff047819 */ /* 0x000fe2000001141a */
[C---:B--2---:R-:W-:Y:S01]  /*17720*/  FMUL.FTZ R144, R2.reuse, R144 ;  /* 0x0000009002907220 */ /* 0x044fe20000410000 */
[----:B------:R-:W-:Y:S01]  /*17730*/  F2FP.BF16.PACK_AB R33, R33, R118 ;  /* 0x000000762121723e */ /* 0x000fe200000010ff */
        /* <DEDUP_REMOVED lines=46> */
[----:B------:R-:W-:Y:S01]  /*17a20*/  SHF.R.S32.HI R2, RZ, 0x2, R26 ;  /* 0x00000002ff027819 */ /* 0x000fe2000001141a */
[----:B-1----:R-:W-:Y:S01]  /*17a30*/  FMUL.FTZ R147, R0, R147 ;  /* 0x0000009300937220 */ /* 0x002fe20000410000 */
        /* <DEDUP_REMOVED lines=50> */
[----:B------:R-:W-:Y:S02]  /*17d60*/  LOP3.LUT R0, R26, 0x3ffffffc, RZ, 0xc0, !PT ;  /* 0x3ffffffc1a007812 */ /* 0x000fe400078ec0ff */
[----:B------:R-:W-:Y:S02]  /*17d70*/  SHF.R.S32.HI R26, RZ, 0x5, R84 ;  /* 0x00000005ff1a7819 */ /* 0x000fe40000011454 */
[----:B------:R-:W-:Y:S02]  /*17d80*/  IADD3 R28, -R0, R85, RZ ;  /* 0x00000055001c7210 */ /* 0x000fe40007ffe1ff */
[----:B------:R-:W-:-:S02]  /*17d90*/  LOP3.LUT R0, R2, 0x1c0, RZ, 0xc0, !PT ;  /* 0x000001c002007812 */ /* 0x000fc400078ec0ff */
[----:B------:R-:W-:Y:S02]  /*17da0*/  LOP3.LUT R2, R4, 0x1, RZ, 0xc0, !PT ;  /* 0x0000000104027812 */ /* 0x000fe400078ec0ff */
[----:B------:R-:W-:Y:S02]  /*17db0*/  LEA R28, R26, R28, 0x9 ;  /* 0x0000001c1a1c7211 */ /* 0x000fe400078e48ff */
[----:B------:R-:W-:Y:S02]  /*17dc0*/  LEA.HI R0, R0, R0, RZ, 0x1d ;  /* 0x0000000000007211 */ /* 0x000fe400078fe8ff */
[----:B------:R-:W-:Y:S02]  /*17dd0*/  ISETP.NE.U32.AND P1, PT, R2, 0x1, PT ;  /* 0x000000010200780c */ /* 0x000fe40003f25070 */
[----:B------:R-:W-:Y:S02]  /*17de0*/  LEA R0, R28, R0, 0x1 ;  /* 0x000000001c007211 */ /* 0x000fe400078e08ff */
[----:B------:R-:W-:-:S02]  /*17df0*/  F2FP.BF16.PACK_AB R31, R123, R31 ;  /* 0x0000001f7b1f723e */ /* 0x000fc400000010ff */
[----:B------:R-:W-:Y:S02]  /*17e00*/  SHF.L.U32 R0, R0, 0x1, RZ ;  /* 0x0000000100007819 */ /* 0x000fe400000006ff */
[----:B------:R-:W-:Y:S02]  /*17e10*/  F2FP.BF16.PACK_AB R28, R125, R124 ;  /* 0x0000007c7d1c723e */ /* 0x000fe400000010ff */
[C---:B------:R-:W-:Y:S01]  /*17e20*/  IADD3 R2, R0.reuse, -0x10, RZ ;  /* 0xfffffff000027810 */ /* 0x040fe20007ffe0ff */
[----:B------:R1:W-:Y:S01]  /*17e30*/  STS [R0+0x400], R6 ;  /* 0x0004000600007388 */ /* 0x0003e20000000800 */
[----:B------:R-:W-:Y:S02]  /*17e40*/  F2FP.BF16.PACK_AB R69, R127, R69 ;  /* 0x000000457f45723e */ /* 0x000fe400000010ff */
[----:B------:R-:W-:Y:S01]  /*17e50*/  @P1 IADD3 R2, R0, 0x10, RZ ;  /* 0x0000001000021810 */ /* 0x000fe20007ffe0ff */
[----:B------:R-:W-:Y:S01]  /*17e60*/  STS [R0], R7 ;  /* 0x0000000700007388 */ /* 0x000fe20000000800 */
[----:B------:R-:W-:-:S02]  /*17e70*/  R2P PR, R4, 0x6 ;  /* 0x0000000604007804 */ /* 0x000fc40000000000 */
[----:B------:R-:W-:Y:S01]  /*17e80*/  MOV R4, 0x20 ;  /* 0x0000002000047802 */ /* 0x000fe20000000f00 */
[----:B------:R2:W-:Y:S03]  /*17e90*/  STS [R2], R5 ;  /* 0x0000000502007388 */ /* 0x0005e60000000800 */
[----:B------:R-:W-:Y:S01]  /*17ea0*/  SEL R4, R4, 0xffffffe0, !P1 ;  /* 0xffffffe004047807 */ /* 0x000fe20004800000 */
[----:B------:R3:W-:Y:S04]  /*17eb0*/  STS [R2+0x400], R8 ;  /* 0x0004000802007388 */ /* 0x0007e80000000800 */
[----:B------:R-:W-:Y:S04]  /*17ec0*/  STS [R0+0x2000], R10 ;  /* 0x0020000a00007388 */ /* 0x000fe80000000800 */
[----:B------:R4:W-:Y:S04]  /*17ed0*/  STS [R0+0x2400], R9 ;  /* 0x0024000900007388 */ /* 0x0009e80000000800 */
[----:B------:R-:W-:Y:S01]  /*17ee0*/  STS [R2+0x2000], R11 ;  /* 0x0020000b02007388 */ /* 0x000fe20000000800 */
[----:B-1----:R-:W-:-:S03]  /*17ef0*/  MOV R6, 0x40 ;  /* 0x0000004000067802 */ /* 0x002fc60000000f00 */
[----:B------:R1:W-:Y:S01]  /*17f00*/  STS [R2+0x2400], R14 ;  /* 0x0024000e02007388 */ /* 0x0003e20000000800 */
[----:B------:R-:W-:Y:S02]  /*17f10*/  SEL R6, R6, 0xffffffc0, !P2 ;  /* 0xffffffc006067807 */ /* 0x000fe40005000000 */
        /* <DEDUP_REMOVED lines=9> */
[----:B------:R-:W-:Y:S01]  /*17fb0*/  STS [R4+0x400], R15 ;  /* 0x0004000f04007388 */ /* 0x000fe20000000800 */
[----:B-1----:R-:W-:-:S03]  /*17fc0*/  MOV R14, 0x7f800000 ;  /* 0x7f800000000e7802 */ /* 0x002fc60000000f00 */
[----:B------:R-:W-:Y:S04]  /*17fd0*/  STS [R5+0x2000], R17 ;  /* 0x0020001105007388 */ /* 0x000fe80000000800 */
        /* <DEDUP_REMOVED lines=46> */
[----:B-1----:R-:W1:Y:S01]  /*182c0*/  @P5 MUFU.LG2 R5, R133 ;  /* 0x0000008500055308 */ /* 0x002e620000000c00 */
[----:B---3--:R-:W-:-:S02]  /*182d0*/  @P0 FMUL.FTZ R0, R0, 0.69314718246459960938 ;  /* 0x3f31721800000820 */ /* 0x008fc40000410000 */
[----:B------:R-:W-:Y:S02]  /*182e0*/  STS [R8+0x6000], R40 ;  /* 0x0060002808007388 */ /* 0x000fe40000000800 */
[----:B------:R-:W-:Y:S02]  /*182f0*/  @P0 FFMA.FTZ R12, R3, c[0x0][0x238], R0 ;  /* 0x00008e00030c0a23 */ /* 0x000fe40000010000 */
[----:B------:R-:W-:Y:S01]  /*18300*/  STS [R8+0x6400], R39 ;  /* 0x0064002708007388 */ /* 0x000fe20000000800 */
[----:B--2---:R-:W-:-:S03]  /*18310*/  @P4 FMUL.FTZ R4, R2, 0.69314718246459960938 ;  /* 0x3f31721802044820 */ /* 0x004fc60000410000 */
[----:B------:R-:W-:Y:S01]  /*18320*/  STS [R9+0x6000], R36 ;  /* 0x0060002409007388 */ /* 0x000fe20000000800 */
[----:B------:R-:W-:-:S03]  /*18330*/  @P4 FFMA.FTZ R14, R135, c[0x0][0x238], R4 ;  /* 0x00008e00870e4a23 */ /* 0x000fc60000010004 */
[----:B------:R2:W-:Y:S01]  /*18340*/  STS [R9+0x6400], R35 ;  /* 0x0064002309007388 */ /* 0x0005e20000000800 */
[----:B-1----:R-:W-:-:S03]  /*18350*/  @P5 FMUL.FTZ R5, R5, 0.69314718246459960938 ;  /* 0x3f31721805055820 */ /* 0x002fc60000410000 */
[----:B------:R-:W-:Y:S01]  /*18360*/  STS [R7+0x4000], R34 ;  /* 0x0040002207007388 */ /* 0x000fe20000000800 */
[----:B------:R-:W-:-:S03]  /*18370*/  @P5 FFMA.FTZ R13, R136, c[0x0][0x238], R5 ;  /* 0x00008e00880d5a23 */ /* 0x000fc60000010005 */
        /* <DEDUP_REMOVED lines=8> */
[----:B------:R-:W-:Y:S06]  /*18400*/  BAR.SYNC.DEFER_BLOCKING 0x0 ;  /* 0x0000000000007b1d */ /* 0x000fec0000010000 */
[----:B-1----:R-:W1:Y:S01]  /*18410*/  @P3 MUFU.LG2 R6, R138 ;  /* 0x0000008a00063308 */ /* 0x002e620000000c00 */
[----:B------:R2:W3:Y:S04]  /*18420*/  LDS.128 R20, [R243] ;  /* 0x00000000f3147984 */ /* 0x0004e80000000c00 */
[----:B------:R2:W4:Y:S04]  /*18430*/  LDS.128 R32, [R243+0x800] ;  /* 0x00080000f3207984 */ /* 0x0005280000000c00 */
[----:B------:R2:W2:Y:S04]  /*18440*/  LDS.128 R40, [R243+0x1000] ;  /* 0x00100000f3287984 */ /* 0x0004a80000000c00 */
[----:B------:R2:W2:Y:S01]  /*18450*/  LDS.128 R48, [R243+0x1800] ;  /* 0x00180000f3307984 */ /* 0x0004a20000000c00 */
[----:B-1----:R-:W-:-:S03]  /*18460*/  @P3 FMUL.FTZ R2, R6, 0.69314718246459960938 ;  /* 0x3f31721806023820 */ /* 0x002fc60000410000 */
[----:B------:R1:W1:Y:S01]  /*18470*/  LDS.128 R56, [R243+0x2000] ;  /* 0x00200000f3387984 */ /* 0x0002620000000c00 */
[----:B------:R-:W-:-:S03]  /*18480*/  @P3 FFMA.FTZ R9, R134, c[0x0][0x238], R2 ;  /* 0x00008e0086093a23 */ /* 0x000fc60000010002 */
        /* <DEDUP_REMOVED lines=49> */
.L_x_86:
[----:B--234-:R-:W-:Y:S05]  /*187a0*/  BSYNC B0 ;  /* 0x0000000000007941 */ /* 0x01cfea0003800000 */
.L_x_85:
        /* <DEDUP_REMOVED lines=27> */
.L_x_88:
[----:B-1----:R-:W-:Y:S05]  /*18960*/  BSYNC B0 ;  /* 0x0000000000007941 */ /* 0x002fea0003800000 */
.L_x_87:
        /* <DEDUP_REMOVED lines=16> */
.L_x_90:
[----:B------:R-:W-:Y:S05]  /*18a70*/  BSYNC B0 ;  /* 0x0000000000007941 */ /* 0x000fea0003800000 */
.L_x_89:
        /* <DEDUP_REMOVED lines=16> */
.L_x_92:
[----:B------:R-:W-:Y:S05]  /*18b80*/  BSYNC B0 ;  /* 0x0000000000007941 */ /* 0x000fea0003800000 */
.L_x_91:
        /* <DEDUP_REMOVED lines=16> */
.L_x_94:
[----:B------:R-:W-:Y:S05]  /*18c90*/  BSYNC B0 ;  /* 0x0000000000007941 */ /* 0x000fea0003800000 */
.L_x_93:
        /* <DEDUP_REMOVED lines=16> */
.L_x_96:
[----:B------:R-:W-:Y:S05]  /*18da0*/  BSYNC B0 ;  /* 0x0000000000007941 */ /* 0x000fea0003800000 */
.L_x_95:
        /* <DEDUP_REMOVED lines=16> */
.L_x_98:
[----:B------:R-:W-:Y:S05]  /*18eb0*/  BSYNC B0 ;  /* 0x0000000000007941 */ /* 0x000fea0003800000 */
.L_x_97:
        /* <DEDUP_REMOVED lines=16> */
.L_x_100:
[----:B------:R-:W-:Y:S05]  /*18fc0*/  BSYNC B0 ;  /* 0x0000000000007941 */ /* 0x000fea0003800000 */
.L_x_99:
        /* <DEDUP_REMOVED lines=16> */
.L_x_73:
        /* <DEDUP_REMOVED lines=71> */
.L_x_102:
[----:B------:R-:W-:Y:S05]  /*19540*/  BSYNC B0 ;  /* 0x0000000000007941 */ /* 0x000fea0003800000 */
.L_x_101:
        /* <DEDUP_REMOVED lines=16> */
.L_x_104:
[----:B------:R-:W-:Y:S05]  /*19650*/  BSYNC B0 ;  /* 0x0000000000007941 */ /* 0x000fea0003800000 */
.L_x_103:
        /* <DEDUP_REMOVED lines=16> */
.L_x_106:
[----:B------:R-:W-:Y:S05]  /*19760*/  BSYNC B0 ;  /* 0x0000000000007941 */ /* 0x000fea0003800000 */
.L_x_105:
        /* <DEDUP_REMOVED lines=16> */
.L_x_108:
[----:B------:R-:W-:Y:S05]  /*19870*/  BSYNC B0 ;  /* 0x0000000000007941 */ /* 0x000fea0003800000 */
.L_x_107:
        /* <DEDUP_REMOVED lines=16> */
.L_x_110:
[----:B------:R-:W-:Y:S05]  /*19980*/  BSYNC B0 ;  /* 0x0000000000007941 */ /* 0x000fea0003800000 */
.L_x_109:
        /* <DEDUP_REMOVED lines=16> */
.L_x_112:
[----:B------:R-:W-:Y:S05]  /*19a90*/  BSYNC B0 ;  /* 0x0000000000007941 */ /* 0x000fea0003800000 */
.L_x_111:
        /* <DEDUP_REMOVED lines=16> */
.L_x_114:
[----:B------:R-:W-:Y:S05]  /*19ba0*/  BSYNC B0 ;  /* 0x0000000000007941 */ /* 0x000fea0003800000 */
.L_x_113:
        /* <DEDUP_REMOVED lines=16> */
.L_x_116:
[----:B------:R-:W-:Y:S05]  /*19cb0*/  BSYNC B0 ;  /* 0x0000000000007941 */ /* 0x000fea0003800000 */
.L_x_115:
        /* <DEDUP_REMOVED lines=67> */
.L_x_117:
        /* <DEDUP_REMOVED lines=9> */
.L_x_1395:


//--------------------- .text._ZN5flash16flash_fwd_kernelI23Flash_fwd_kernel_traitsILi128ELi128ELi64ELi4ELb0ELb0EN7cutlass10bfloat16_tE19Flash_kernel_traitsILi128ELi128ELi64ELi4ES3_EELb0ELb1ELb0ELb0ELb0ELb0ELb0ELb0EEEvNS_16Flash_fwd_paramsE --------------------------
	.section	.text._ZN5flash16flash_fwd_kernelI23Flash_fwd_kernel_traitsILi128ELi128ELi64ELi4ELb0ELb0EN7cutlass10bfloat16_tE19Flash_kernel_traitsILi128ELi128ELi64ELi4ES3_EELb0ELb1ELb0ELb0ELb0ELb0ELb0ELb0EEEvNS_16Flash_fwd_paramsE,"ax",@progbits
	.sectioninfo	@"SHI_REGISTERS=255"
	.align	128
        .global         _ZN5flash16flash_fwd_kernelI23Flash_fwd_kernel_traitsILi128ELi128ELi64ELi4ELb0ELb0EN7cutlass10bfloat16_tE19Flash_kernel_traitsILi128ELi128ELi64ELi4ES3_EELb0ELb1ELb0ELb0ELb0ELb0ELb0ELb0EEEvNS_16Flash_fwd_paramsE
        .type           _ZN5flash16flash_fwd_kernelI23Flash_fwd_kernel_traitsILi128ELi128ELi64ELi4ELb0ELb0EN7cutlass10bfloat16_tE19Flash_kernel_traitsILi128ELi128ELi64ELi4ES3_EELb0ELb1ELb0ELb0ELb0ELb0ELb0ELb0EEEvNS_16Flash_fwd_paramsE,@function
        .size           _ZN5flash16flash_fwd_kernelI23Flash_fwd_kernel_traitsILi128ELi128ELi64ELi4ELb0ELb0EN7cutlass10bfloat16_tE19Flash_kernel_traitsILi128ELi128ELi64ELi4ES3_EELb0ELb1ELb0ELb0ELb0ELb0ELb0ELb0EEEvNS_16Flash_fwd_paramsE,(.L_x_1396 - _ZN5flash16flash_fwd_kernelI23Flash_fwd_kernel_traitsILi128ELi128ELi64ELi4ELb0ELb0EN7cutlass10bfloat16_tE19Flash_kernel_traitsILi128ELi128ELi64ELi4ES3_EELb0ELb1ELb0ELb0ELb0ELb0ELb0ELb0EEEvNS_16Flash_fwd_paramsE)
        .other          _ZN5flash16flash_fwd_kernelI23Flash_fwd_kernel_traitsILi128ELi128ELi64ELi4ELb0ELb0EN7cutlass10bfloat16_tE19Flash_kernel_traitsILi128ELi128ELi64ELi4ES3_EELb0ELb1ELb0ELb0ELb0ELb0ELb0ELb0EEEvNS_16Flash_fwd_paramsE,@"STO_CUDA_ENTRY STV_DEFAULT"
_ZN5flash16flash_fwd_kernelI23Flash_fwd_kernel_traitsILi128ELi128ELi64ELi4ELb0ELb0EN7cutlass10bfloat16_tE19Flash_kernel_traitsILi128ELi128ELi64ELi4ES3_EELb0ELb1ELb0ELb0ELb0ELb0ELb0ELb0EEEvNS_16Flash_fwd_paramsE:
.text._ZN5flash16flash_fwd_kernelI23Flash_fwd_kernel_traitsILi128ELi128ELi64ELi4ELb0ELb0EN7cutlass10bfloat16_tE19Flash_kernel_traitsILi128ELi128ELi64ELi4ES3_EELb0ELb1ELb0ELb0ELb0ELb0ELb0ELb0EEEvNS_16Flash_fwd_paramsE:
        /* <DEDUP_REMOVED lines=56> */
.L_x_118:
[----:B------:R-:W-:Y:S02]  /*0380*/  ULDC UR6, c[0x0][0x218] ;  /* 0x0000860000067ab9 */ /* 0x000fe40000000800 */
.L_x_119:
        /* <DEDUP_REMOVED lines=42> */
[----:B------:R-:W-:Y:S02]  /*0630*/  @!UP1 USHF.R.S32.HI UR24, URZ, 0x1f, UR11 ;  /* 0x0000001f3f189899 */ /* 0x000fe4000801140b */
[----:B------:R-:W-:Y:S02]  /*0640*/  @UP1 UIMAD.WIDE.U32 UR26, UR10, UR4, URZ ;  /* 0x000000040a1a12a5 */ /* 0x000fe4000f8e003f */
[----:B------:R-:W-:Y:S02]  /*0650*/  @UP0 UIADD3 UR25, UR20, UR21, URZ ;  /* 0x0000001514190290 */ /* 0x000fe4000fffe03f */
[----:B------:R-:W-:Y:S02]  /*0660*/  @!UP1 UIMAD UR24, UR24, UR6, URZ ;  /* 0x00000006181892a4 */ /* 0x000fe4000f8e023f */
[----:B------:R-:W-:Y:S02]  /*0670*/  @UP1 UIMAD UR17, UR10, UR5, UR27 ;  /* 0x000000050a1112a4 */ /* 0x000fe4000f8e021b */
[----:B------:R-:W-:-:S02]  /*0680*/  @!UP1 UIMAD.WIDE.U32 UR22, UR11, UR6, URZ ;  /* 0x000000060b1692a5 */ /* 0x000fc4000f8e003f */
[----:B------:R-:W-:Y:S02]  /*0690*/  ULDC.64 UR4, c[0x0][0x198] ;  /* 0x0000660000047ab9 */ /* 0x000fe40000000a00 */
[----:B------:R-:W-:Y:S02]  /*06a0*/  @UP0 UIMAD.WIDE.U32 UR28, UR25, UR4, URZ ;  /* 0x00000004191c02a5 */ /* 0x000fe4000f8e003f */
[----:B------:R-:W-:Y:S02]  /*06b0*/  @!UP1 UIMAD UR24, UR11, UR7, UR24 ;  /* 0x000000070b1892a4 */ /* 0x000fe4000f8e0218 */
[----:B------:R-:W-:Y:S02]  /*06c0*/  @UP1 UMOV UR6, UR26 ;  /* 0x0000001a00061c82 */ /* 0x000fe40008000000 */
[----:B------:R-:W-:Y:S02]  /*06d0*/  @UP0 UIMAD UR7, UR25, UR5, UR29 ;  /* 0x00000005190702a4 */ /* 0x000fe4000f8e021d */
[----:B------:R-:W-:-:S02]  /*06e0*/  @!UP1 UIADD3 UR17, UR23, UR24, URZ ;  /* 0x0000001817119290 */ /* 0x000fc4000fffe03f */
[----:B------:R-:W-:Y:S01]  /*06f0*/  @!UP1 UMOV UR6, UR22 ;  /* 0x0000001600069c82 */ /* 0x000fe20008000000 */
[----:B------:R-:W-:Y:S05]  /*0700*/  @P0 BRA `(.L_x_121) ;  /* 0x000000d000000947 */ /* 0x000fea0003800000 */
[----:B------:R-:W-:Y:S02]  /*0710*/  USHF.R.S32.HI UR22, URZ, 0x1f, UR20 ;  /* 0x0000001f3f167899 */ /* 0x000fe40008011414 */
[----:B------:R-:W-:Y:S02]  /*0720*/  ULDC.64 UR4, c[0x0][0x198] ;  /* 0x0000660000047ab9 */ /* 0x000fe40000000a00 */
[----:B------:R-:W-:Y:S02]  /*0730*/  UIMAD UR22, UR22, UR4, URZ ;  /* 0x00000004161672a4 */ /* 0x000fe4000f8e023f */
[----:B------:R-:W-:Y:S02]  /*0740*/  UIMAD.WIDE.U32 UR24, UR20, UR4, URZ ;  /* 0x00000004141872a5 */ /* 0x000fe4000f8e003f */
[----:B------:R-:W-:Y:S02]  /*0750*/  UIMAD UR22, UR20, UR5, UR22 ;  /* 0x00000005141672a4 */ /* 0x000fe4000f8e0216 */
[----:B------:R-:W-:-:S02]  /*0760*/  USHF.R.S32.HI UR7, URZ, 0x1f, UR11 ;  /* 0x0000001f3f077899 */ /* 0x000fc4000801140b */
[----:B------:R-:W-:Y:S02]  /*0770*/  ULDC.64 UR4, c[0x0][0x180] ;  /* 0x0000600000047ab9 */ /* 0x000fe40000000a00 */
[----:B------:R-:W-:Y:S02]  /*0780*/  UIADD3 UR23, UR25, UR22, URZ ;  /* 0x0000001619177290 */ /* 0x000fe4000fffe03f */
[----:B------:R-:W-:Y:S02]  /*0790*/  UIMAD UR7, UR7, UR4, URZ ;  /* 0x00000004070772a4 */ /* 0x000fe4000f8e023f */
[----:B------:R-:W-:Y:S02]  /*07a0*/  UMOV UR22, UR24 ;  /* 0x0000001800167c82 */ /* 0x000fe40008000000 */
[----:B------:R-:W-:Y:S02]  /*07b0*/  UIMAD UR7, UR11, UR5, UR7 ;  /* 0x000000050b0772a4 */ /* 0x000fe4000f8e0207 */
[----:B------:R-:W-:-:S04]  /*07c0*/  UIMAD.WIDE.U32 UR28, UR11, UR4, UR22 ;  /* 0x000000040b1c72a5 */ /* 0x000fc8000f8e0016 */
[----:B------:R-:W-:Y:S02]  /*07d0*/  UIADD3 UR7, UR29, UR7, URZ ;  /* 0x000000071d077290 */ /* 0x000fe4000fffe03f */
.L_x_121:
        /* <DEDUP_REMOVED lines=19> */
[----:B------:R-:W-:Y:S01]  /*0910*/  IMAD.HI.U32 R0, R3, R0, R2 ;  /* 0x0000000003007227 */ /* 0x000fe200078e0002 */
[----:B------:R-:W-:-:S05]  /*0920*/  MOV R3, R5 ;  /* 0x0000000500037202 */ /* 0x000fca0000000f00 */
[----:B------:R-:W-:-:S04]  /*0930*/  IMAD.HI.U32 R0, R0, R3, RZ ;  /* 0x0000000300007227 */ /* 0x000fc800078e00ff */
[----:B------:R-:W-:-:S04]  /*0940*/  IMAD.MOV R2, RZ, RZ, -R0 ;  /* 0x000000ffff027224 */ /* 0x000fc800078e0a00 */
[----:B------:R-:W-:-:S05]  /*0950*/  IMAD R2, R4, R2, R3 ;  /* 0x0000000204027224 */ /* 0x000fca00078e0203 */
[----:B------:R-:W-:-:S13]  /*0960*/  ISETP.GT.U32.AND P2, PT, R4, R2, PT ;  /* 0x000000020400720c */ /* 0x000fda0003f44070 */
[----:B------:R-:W-:Y:S01]  /*0970*/  @!P2 IMAD.IADD R2, R2, 0x1, -R4 ;  /* 0x000000010202a824 */ /* 0x000fe200078e0a04 */
[----:B------:R-:W-:Y:S02]  /*0980*/  @!P2 IADD3 R0, R0, 0x1, RZ ;  /* 0x000000010000a810 */ /* 0x000fe40007ffe0ff */
[----:B------:R-:W-:Y:S02]  /*0990*/  ISETP.NE.AND P2, PT, RZ, c[0x0][0x1c8], PT ;  /* 0x00007200ff007a0c */ /* 0x000fe40003f45270 */
[----:B------:R-:W-:-:S13]  /*09a0*/  ISETP.GE.U32.AND P3, PT, R2, R4, PT ;  /* 0x000000040200720c */ /* 0x000fda0003f66070 */
[----:B------:R-:W-:-:S04]  /*09b0*/  @P3 IADD3 R0, R0, 0x1, RZ ;  /* 0x0000000100003810 */ /* 0x000fc80007ffe0ff */
        /* <DEDUP_REMOVED lines=16> */
.L_x_122:
[----:B------:R-:W-:Y:S01]  /*0ac0*/  SHF.R.S32.HI R16, RZ, 0x1f, R25 ;  /* 0x0000001fff107819 */ /* 0x000fe20000011419 */
[----:B------:R-:W1:Y:S01]  /*0ad0*/  S2R R14, SR_CTAID.Z ;  /* 0x00000000000e7919 */ /* 0x000e620000002700 */
[----:B------:R-:W-:Y:S01]  /*0ae0*/  IMAD.U32 R10, RZ, RZ, UR13 ;  /* 0x0000000dff0a7e24 */ /* 0x000fe2000f8e00ff */
[----:B------:R-:W-:Y:S01]  /*0af0*/  ULDC.64 UR4, c[0x0][0x1a8] ;  /* 0x00006a0000047ab9 */ /* 0x000fe20000000a00 */
[CC--:B------:R-:W-:Y:S01]  /*0b00*/  LEA.HI R3, R16.reuse, R25.reuse, RZ, 0x3 ;  /* 0x0000001910037211 */ /* 0x0c0fe200078f18ff */
[----:B------:R-:W-:Y:S01]  /*0b10*/  UIMAD UR4, UR21, UR4, URZ ;  /* 0x00000004150472a4 */ /* 0x000fe2000f8e023f */
[-C--:B------:R-:W-:Y:S01]  /*0b20*/  LEA.HI R24, R16, R25.reuse, RZ, 0x4 ;  /* 0x0000001910187211 */ /* 0x080fe200078f20ff */
[----:B------:R-:W-:Y:S01]  /*0b30*/  IMAD.MOV.U32 R26, RZ, RZ, 0x10 ;  /* 0x00000010ff1a7424 */ /* 0x000fe200078e00ff */
[----:B------:R-:W-:Y:S01]  /*0b40*/  SHF.R.S32.HI R2, RZ, 0x3, R3 ;  /* 0x00000003ff027819 */ /* 0x000fe20000011403 */
[----:B------:R-:W-:Y:S01]  /*0b50*/  UIMAD UR4, UR12, UR5, UR4 ;  /* 0x000000050c0472a4 */ /* 0x000fe2000f8e0204 */
[----:B------:R-:W-:Y:S01]  /*0b60*/  LOP3.LUT R3, R3, 0xfffffff8, RZ, 0xc0, !PT ;  /* 0xfffffff803037812 */ /* 0x000fe200078ec0ff */
[----:B------:R-:W-:Y:S01]  /*0b70*/  IMAD.MOV.U32 R27, RZ, RZ, 0x20 ;  /* 0x00000020ff1b7424 */ /* 0x000fe200078e00ff */
[----:B------:R-:W-:Y:S01]  /*0b80*/  LOP3.LUT R4, R24, 0xfffffff0, RZ, 0xc0, !PT ;  /* 0xfffffff018047812 */ /* 0x000fe200078ec0ff */
[----:B------:R-:W-:Y:S01]  /*0b90*/  IMAD.SHL.U32 R5, R2, 0x40, RZ ;  /* 0x0000004002057824 */ /* 0x000fe200078e00ff */
[----:B------:R-:W-:Y:S01]  /*0ba0*/  LEA.HI R9, R16, R25, RZ, 0x6 ;  /* 0x0000001910097211 */ /* 0x000fe200078f30ff */
[C---:B------:R-:W-:Y:S01]  /*0bb0*/  IMAD.IADD R21, R25.reuse, 0x1, -R3 ;  /* 0x0000000119157824 */ /* 0x040fe200078e0a03 */
[----:B------:R-:W-:Y:S01]  /*0bc0*/  SHF.R.S32.HI R3, RZ, 0x1f, R2 ;  /* 0x0000001fff037819 */ /* 0x000fe20000011402 */
[----:B------:R-:W-:Y:S01]  /*0bd0*/  IMAD.IADD R4, R25, 0x1, -R4 ;  /* 0x0000000119047824 */ /* 0x000fe200078e0a04 */
[----:B------:R-:W-:Y:S01]  /*0be0*/  LOP3.LUT R5, R5, 0x1c0, RZ, 0xc0, !PT ;  /* 0x000001c005057812 */ /* 0x000fe200078ec0ff */
[----:B------:R-:W-:Y:S01]  /*0bf0*/  IMAD.SHL.U32 R180, R21, 0x8, RZ ;  /* 0x0000000815b47824 */ /* 0x000fe200078e00ff */
[----:B------:R-:W-:Y:S01]  /*0c00*/  BSSY B0, `(.L_x_123) ;  /* 0x000004b000007945 */ /* 0x000fe20003800000 */
[----:B------:R-:W-:Y:S01]  /*0c10*/  IMAD.SHL.U32 R9, R9, 0x8, RZ ;  /* 0x0000000809097824 */ /* 0x000fe200078e00ff */
[----:B------:R-:W-:Y:S01]  /*0c20*/  SHF.R.S32.HI R7, RZ, 0x1f, R4 ;  /* 0x0000001fff077819 */ /* 0x000fe20000011404 */
[----:B------:R-:W-:Y:S01]  /*0c30*/  IMAD R13, R3, c[0x0][0x1a0], RZ ;  /* 0x00006800030d7a24 */ /* 0x000fe200078e02ff */
[----:B------:R-:W-:-:S02]  /*0c40*/  LOP3.LUT R6, R5, 0x38, R180, 0xf8, !PT ;  /* 0x0000003805067812 */ /* 0x000fc400078ef8b4 */
[----:B------:R-:W-:Y:S02]  /*0c50*/  SHF.R.U32.HI R5, RZ, 0x3, R5 ;  /* 0x00000003ff057819 */ /* 0x000fe40000011605 */
[----:B------:R-:W-:Y:S02]  /*0c60*/  LEA.HI R23, R7, R4, RZ, 0x3 ;  /* 0x0000000407177211 */ /* 0x000fe400078f18ff */
[----:B------:R-:W-:Y:S01]  /*0c70*/  LOP3.LUT R8, R6, R5, RZ, 0x3c, !PT ;  /* 0x0000000506087212 */ /* 0x000fe200078e3cff */
[----:B------:R-:W-:Y:S01]  /*0c80*/  IMAD.WIDE R6, R10, 0x80, R2 ;  /* 0x000000800a067825 */ /* 0x000fe200078e0202 */
[----:B------:R-:W-:Y:S02]  /*0c90*/  LOP3.LUT R5, R23, 0xfffffff8, RZ, 0xc0, !PT ;  /* 0xfffffff817057812 */ /* 0x000fe400078ec0ff */
[--C-:B------:R-:W-:Y:S02]  /*0ca0*/  SHF.R.S32.HI R181, RZ, 0x1f, R180.reuse ;  /* 0x0000001fffb57819 */ /* 0x100fe400000114b4 */
[----:B------:R-:W-:Y:S01]  /*0cb0*/  LOP3.LUT R244, R8, 0xfffffe00, R9, 0xf8, !PT ;  /* 0xfffffe0008f47812 */ /* 0x000fe200078ef809 */
[----:B------:R-:W-:Y:S01]  /*0cc0*/  IMAD.IADD R22, R4, 0x1, -R5 ;  /* 0x0000000104167824 */ /* 0x000fe200078e0a05 */
[C---:B------:R-:W-:Y:S01]  /*0cd0*/  IADD3 R4, P0, R180.reuse, UR6, RZ ;  /* 0x00000006b4047c10 */ /* 0x040fe2000ff1e0ff */
[----:B------:R-:W-:Y:S01]  /*0ce0*/  IMAD R8, R3, c[0x0][0x198], RZ ;  /* 0x0000660003087a24 */ /* 0x000fe200078e02ff */
[----:B------:R-:W-:Y:S01]  /*0cf0*/  IADD3 R166, R180, 0x40, RZ ;  /* 0x00000040b4a67810 */ /* 0x000fe20007ffe0ff */
[C---:B------:R-:W-:Y:S01]  /*0d00*/  IMAD.WIDE.U32 R10, R2.reuse, c[0x0][0x198], R180 ;  /* 0x00006600020a7a25 */ /* 0x040fe200078e00b4 */
[----:B------:R-:W-:Y:S01]  /*0d10*/  IADD3.X R5, R181, UR17, RZ, P0, !PT ;  /* 0x00000011b5057c10 */ /* 0x000fe200087fe4ff */
[----:B------:R2:W-:Y:S01]  /*0d20*/  STL.64 [R1+0x68], R180 ;  /* 0x000068b401007387 */ /* 0x0005e20000100a00 */
[----:B------:R-:W-:Y:S01]  /*0d30*/  UIADD3 UR6, -UR14, UR16, URZ ;  /* 0x000000100e067290 */ /* 0x000fe2000fffe13f */
[----:B------:R-:W-:Y:S01]  /*0d40*/  IMAD R12, R2, c[0x0][0x19c], R8 ;  /* 0x00006700020c7a24 */ /* 0x000fe200078e0208 */
[----:B------:R-:W-:Y:S01]  /*0d50*/  IADD3 R10, P0, R10, UR28, RZ ;  /* 0x0000001c0a0a7c10 */ /* 0x000fe2000ff1e0ff */
[----:B------:R-:W-:-:S03]  /*0d60*/  IMAD.WIDE.U32 R8, R2, c[0x0][0x1a0], R180 ;  /* 0x0000680002087a25 */ /* 0x000fc600078e00b4 */
[----:B------:R-:W-:Y:S01]  /*0d70*/  IADD3.X R11, R11, UR7, R12, P0, !PT ;  /* 0x000000070b0b7c10 */ /* 0x000fe200087fe40c */
[----:B-1----:R-:W-:Y:S01]  /*0d80*/  IMAD.WIDE.U32 R14, R14, c[0x0][0x1a8], R4 ;  /* 0x00006a000e0e7a25 */ /* 0x002fe200078e0004 */
[----:B------:R-:W-:Y:S02]  /*0d90*/  SHF.R.S32.HI R5, RZ, 0x1f, R0 ;  /* 0x0000001fff057819 */ /* 0x000fe40000011400 */
[----:B------:R-:W-:Y:S01]  /*0da0*/  IADD3 R4, P0, R8, UR24, RZ ;  /* 0x0000001808047c10 */ /* 0x000fe2000ff1e0ff */
[----:B------:R-:W-:Y:S02]  /*0db0*/  IMAD R12, R2, c[0x0][0x1a4], R13 ;  /* 0x00006900020c7a24 */ /* 0x000fe400078e020d */
[C---:B------:R-:W-:Y:S01]  /*0dc0*/  IMAD R13, R5.reuse, c[0x0][0x1b0], RZ ;  /* 0x00006c00050d7a24 */ /* 0x040fe200078e02ff */
[----:B------:R-:W-:Y:S01]  /*0dd0*/  R2P PR, R22, 0x6 ;  /* 0x0000000616007804 */ /* 0x000fe20000000000 */
[----:B------:R-:W-:Y:S01]  /*0de0*/  IMAD R8, R5, c[0x0][0x1b8], RZ ;  /* 0x00006e0005087a24 */ /* 0x000fe200078e02ff */
[----:B------:R-:W-:Y:S01]  /*0df0*/  IADD3.X R5, R9, UR22, R12, P0, !PT ;  /* 0x0000001609057c10 */ /* 0x000fe200087fe40c */
[----:B------:R-:W-:Y:S01]  /*0e00*/  IMAD R13, R0, c[0x0][0x1b4], R13 ;  /* 0x00006d00000d7a24 */ /* 0x000fe200078e020d */
[----:B------:R-:W-:Y:S01]  /*0e10*/  ISETP.GE.AND P0, PT, R2, UR6, PT ;  /* 0x0000000602007c0c */ /* 0x000fe2000bf06270 */
[C---:B------:R-:W-:Y:S01]  /*0e20*/  IMAD R8, R0.reuse, c[0x0][0x1bc], R8 ;  /* 0x00006f0000087a24 */ /* 0x040fe200078e0208 */
[----:B------:R-:W-:Y:S01]  /*0e30*/  IADD3 R9, R15, UR4, RZ ;  /* 0x000000040f097c10 */ /* 0x000fe2000fffe0ff */
[----:B------:R-:W-:Y:S01]  /*0e40*/  IMAD.WIDE.U32 R28, R0, c[0x0][0x1b8], R4 ;  /* 0x00006e00001c7a25 */ /* 0x000fe200078e0004 */
[----:B------:R-:W-:-:S03]  /*0e50*/  LEA.HI R4, R16, R25, RZ, 0x5 ;  /* 0x0000001910047211 */ /* 0x000fc600078f28ff */
[----:B------:R-:W-:Y:S01]  /*0e60*/  IMAD.WIDE.U32 R32, R0, c[0x0][0x1b0], R10 ;  /* 0x00006c0000207a25 */ /* 0x000fe200078e000a */
[----:B------:R-:W-:Y:S02]  /*0e70*/  LOP3.LUT R0, R4, 0xffffffe0, RZ, 0xc0, !PT ;  /* 0xffffffe004007812 */ /* 0x000fe400078ec0ff */
[----:B------:R-:W-:Y:S01]  /*0e80*/  SHF.R.S32.HI R20, RZ, 0x5, R4 ;  /* 0x00000005ff147819 */ /* 0x000fe20000011404 */
[----:B------:R-:W-:Y:S01]  /*0e90*/  IMAD.IADD R31, R29, 0x1, R8 ;  /* 0x000000011d1f7824 */ /* 0x000fe200078e0208 */
[----:B------:R2:W-:Y:S01]  /*0ea0*/  STL.64 [R1+0x80], R32 ;  /* 0x0000802001007387 */ /* 0x0005e20000100a00 */
[----:B------:R-:W-:Y:S01]  /*0eb0*/  IMAD.IADD R35, R33, 0x1, R13 ;  /* 0x0000000121237824 */ /* 0x000fe200078e020d */
[----:B------:R-:W-:Y:S01]  /*0ec0*/  SEL R4, R26, 0xfffffff0, !P1 ;  /* 0xfffffff01a047807 */ /* 0x000fe20004800000 */
[----:B------:R-:W-:Y:S01]  /*0ed0*/  IMAD.IADD R19, R25, 0x1, -R0 ;  /* 0x0000000119137824 */ /* 0x000fe200078e0a00 */
[----:B------:R2:W-:Y:S01]  /*0ee0*/  STL.64 [R1+0xa8], R28 ;  /* 0x0000a81c01007387 */ /* 0x0005e20000100a00 */
[----:B------:R-:W-:Y:S01]  /*0ef0*/  IMAD.SHL.U32 R244, R244, 0x2, RZ ;  /* 0x00000002f4f47824 */ /* 0x000fe200078e00ff */
[----:B------:R-:W-:-:S02]  /*0f00*/  SEL R0, R27, 0xffffffe0, !P2 ;  /* 0xffffffe01b007807 */ /* 0x000fc40005000000 */
[----:B------:R2:W-:Y:S04]  /*0f10*/  STL [R1+0x70], R166 ;  /* 0x000070a601007387 */ /* 0x0005e80000100800 */
[----:B------:R2:W-:Y:S04]  /*0f20*/  STL [R1+0xa4], R31 ;  /* 0x0000a41f01007387 */ /* 0x0005e80000100800 */
[----:B------:R2:W-:Y:S01]  /*0f30*/  STL [R1+0x7c], R35 ;  /* 0x00007c2301007387 */ /* 0x0005e20000100800 */
[----:B------:R-:W-:Y:S05]  /*0f40*/  @P0 BRA `(.L_x_124) ;  /* 0x0000016000000947 */ /* 0x000fea0003800000 */
[----:B------:R-:W-:Y:S01]  /*0f50*/  ISETP.GE.AND P2, PT, R180, c[0x0][0x220], PT ;  /* 0x00008800b4007a0c */ /* 0x000fe20003f46270 */
[----:B------:R-:W-:Y:S01]  /*0f60*/  IMAD R5, R7, c[0x0][0x190], RZ ;  /* 0x0000640007057a24 */ /* 0x000fe200078e02ff */
[----:B------:R-:W-:Y:S01]  /*0f70*/  ISETP.GE.AND P1, PT, R166, c[0x0][0x220], PT ;  /* 0x00008800a6007a0c */ /* 0x000fe20003f26270 */
[----:B------:R-:W-:-:S02]  /*0f80*/  IMAD.MOV.U32 R8, RZ, RZ, R14 ;  /* 0x000000ffff087224 */ /* 0x000fc400078e000e */
[C---:B------:R-:W-:Y:S02]  /*0f90*/  IMAD R5, R6.reuse, c[0x0][0x194], R5 ;  /* 0x0000650006057a24 */ /* 0x040fe400078e0205 */
[----:B------:R-:W-:-:S05]  /*0fa0*/  IMAD.WIDE.U32 R12, R6, c[0x0][0x190], R8 ;  /* 0x00006400060c7a25 */ /* 0x000fca00078e0008 */
[----:B------:R-:W-:Y:S01]  /*0fb0*/  IADD3 R5, R13, R5, RZ ;  /* 0x000000050d057210 */ /* 0x000fe20007ffe0ff */
[----:B------:R1:W-:Y:S01]  /*0fc0*/  @P2 STS.128 [R244], RZ ;  /* 0x000000fff4002388 */ /* 0x0003e20000000c00 */
[----:B------:R-:W-:-:S04]  /*0fd0*/  @!P2 LEA R10, P0, R12, c[0x0][0x160], 0x1 ;  /* 0x000058000c0aaa11 */ /* 0x000fc800078008ff */
[----:B------:R-:W-:-:S05]  /*0fe0*/  @!P2 LEA.HI.X R11, R12, c[0x0][0x164], R5, 0x1, P0 ;  /* 0x000059000c0baa11 */ /* 0x000fca00000f0c05 */
[----:B------:R-:W-:Y:S01]  /*0ff0*/  @!PT LDS RZ, [RZ] ;  /* 0x00000000fffff984 */ /* 0x000fe20000000800 */
[----:B------:R-:W-:Y:S01]  /*1000*/  @!PT LDS RZ, [RZ] ;  /* 0x00000000fffff984 */ /* 0x000fe20000000800 */
[----:B------:R-:W-:Y:S01]  /*1010*/  @!PT LDS RZ, [RZ] ;  /* 0x00000000fffff984 */ /* 0x000fe20000000800 */
[----:B------:R1:W-:Y:S04]  /*1020*/  @!P2 LDGSTS.E.BYPASS.LTC128B.128 [R244], [R10.64] ;  /* 0x000000000af4afae */ /* 0x0003e8000b901d52 */
[----:B------:R1:W-:Y:S01]  /*1030*/  @P1 STS.128 [R244+0x4000], RZ ;  /* 0x004000fff4001388 */ /* 0x0003e20000000c00 */
[----:B------:R-:W-:Y:S05]  /*1040*/  @P1 BRA `(.L_x_124) ;  /* 0x0000006000001947 */ /* 0x000fea0003800000 */
[----:B-1----:R-:W-:-:S04]  /*1050*/  LEA R10, P0, R12, c[0x0][0x160], 0x1 ;  /* 0x000058000c0a7a11 */ /* 0x002fc800078008ff */
[----:B------:R-:W-:-:S05]  /*1060*/  LEA.HI.X R11, R12, c[0x0][0x164], R5, 0x1, P0 ;  /* 0x000059000c0b7a11 */ /* 0x000fca00000f0c05 */
[----:B------:R-:W-:Y:S01]  /*1070*/  @!PT LDS RZ, [RZ] ;  /* 0x00000000fffff984 */ /* 0x000fe20000000800 */
[----:B------:R-:W-:Y:S01]  /*1080*/  @!PT LDS RZ, [RZ] ;  /* 0x00000000fffff984 */ /* 0x000fe20000000800 */
[----:B------:R-:W-:Y:S01]  /*1090*/  @!PT LDS RZ, [RZ] ;  /* 0x00000000fffff984 */ /* 0x000fe20000000800 */
[----:B------:R1:W-:Y:S04]  /*10a0*/  LDGSTS.E.BYPASS.LTC128B.128 [R244+0x4000], [R10.64+0x80] ;  /* 0x040000800af47fae */ /* 0x0003e8000b901d52 */
.L_x_124:
[----:B------:R-:W-:Y:S05]  /*10b0*/  BSYNC B0 ;  /* 0x0000000000007941 */ /* 0x000fea0003800000 */
.L_x_123:
[----:B------:R-:W-:Y:S01]  /*10c0*/  IADD3 R18, R2, 0x10, RZ ;  /* 0x0000001002127810 */ /* 0x000fe20007ffe0ff */
[----:B------:R-:W-:Y:S03]  /*10d0*/  BSSY B0, `(.L_x_125) ;  /* 0x000001c000007945 */ /* 0x000fe60003800000 */
[----:B------:R-:W-:-:S13]  /*10e0*/  ISETP.GE.AND P0, PT, R18, UR6, PT ;  /* 0x0000000612007c0c */ /* 0x000fda000bf06270 */
[----:B------:R-:W-:Y:S05]  /*10f0*/  @P0 BRA `(.L_x_126) ;  /* 0x0000019000000947 */ /* 0x000fea0003800000 */
[----:B------:R-:W-:Y:S02]  /*1100*/  IADD3 R5, P0, R6, 0x10, RZ ;  /* 0x0000001006057810 */ /* 0x000fe40007f1e0ff */
[----:B------:R-:W-:Y:S02]  /*1110*/  ISETP.GE.AND P1, PT, R180, c[0x0][0x220], PT ;  /* 0x00008800b4007a0c */ /* 0x000fe40003f26270 */
[----:B-1----:R-:W-:Y:S01]  /*1120*/  MOV R11, R9 ;  /* 0x00000009000b7202 */ /* 0x002fe20000000f00 */
[----:B------:R-:W-:Y:S01]  /*1130*/  IMAD.X R10, RZ, RZ, R7, P0 ;  /* 0x000000ffff0a7224 */ /* 0x000fe200000e0607 */
[----:B------:R-:W-:-:S03]  /*1140*/  ISETP.GE.AND P0, PT, R166, c[0x0][0x220], PT ;  /* 0x00008800a6007a0c */ /* 0x000fc60003f06270 */
[----:B------:R-:W-:Y:S02]  /*1150*/  IMAD R12, R10, c[0x0][0x190], RZ ;  /* 0x000064000a0c7a24 */ /* 0x000fe400078e02ff */
[----:B------:R-:W-:-:S04]  /*1160*/  IMAD.MOV.U32 R10, RZ, RZ, R14 ;  /* 0x000000ffff0a7224 */ /* 0x000fc800078e000e */
[C---:B------:R-:W-:Y:S01]  /*1170*/  IMAD.WIDE.U32 R10, R5.reuse, c[0x0][0x190], R10 ;  /* 0x00006400050a7a25 */ /* 0x040fe200078e000a */
[----:B------:R1:W-:Y:S03]  /*1180*/  @P1 STS.128 [R244+0x800], RZ ;  /* 0x000800fff4001388 */ /* 0x0003e60000000c00 */
[----:B------:R-:W-:Y:S01]  /*1190*/  IMAD R5, R5, c[0x0][0x194], R12 ;  /* 0x0000650005057a24 */ /* 0x000fe200078e020c */
[----:B------:R-:W-:-:S03]  /*11a0*/  @!P1 LEA R12, P2, R10, c[0x0][0x160], 0x1 ;  /* 0x000058000a0c9a11 */ /* 0x000fc600078408ff */
[----:B------:R-:W-:-:S05]  /*11b0*/  IMAD.IADD R5, R11, 0x1, R5 ;  /* 0x000000010b057824 */ /* 0x000fca00078e0205 */
[----:B------:R-:W-:-:S05]  /*11c0*/  @!P1 LEA.HI.X R13, R10, c[0x0][0x164], R5, 0x1, P2 ;  /* 0x000059000a0d9a11 */ /* 0x000fca00010f0c05 */
[----:B------:R-:W-:Y:S01]  /*11d0*/  @!PT LDS RZ, [RZ] ;  /* 0x00000000fffff984 */ /* 0x000fe20000000800 */
[----:B------:R-:W-:Y:S01]  /*11e0*/  @!PT LDS RZ, [RZ] ;  /* 0x00000000fffff984 */ /* 0x000fe20000000800 */
[----:B------:R-:W-:Y:S01]  /*11f0*/  @!PT LDS RZ, [RZ] ;  /* 0x00000000fffff984 */ /* 0x000fe20000000800 */
[----:B------:R1:W-:Y:S04]  /*1200*/  @!P1 LDGSTS.E.BYPASS.LTC128B.128 [R244+0x800], [R12.64] ;  /* 0x008000000cf49fae */ /* 0x0003e8000b901d52 */
        /* <DEDUP_REMOVED lines=8> */
.L_x_126:
[----:B------:R-:W-:Y:S05]  /*1290*/  BSYNC B0 ;  /* 0x0000000000007941 */ /* 0x000fea0003800000 */
.L_x_125:
        /* <DEDUP_REMOVED lines=29> */
.L_x_128:
[----:B------:R-:W-:Y:S05]  /*1470*/  BSYNC B0 ;  /* 0x0000000000007941 */ /* 0x000fea0003800000 */
.L_x_127:
        /* <DEDUP_REMOVED lines=29> */
.L_x_130:
[----:B------:R-:W-:Y:S05]  /*1650*/  BSYNC B0 ;  /* 0x0000000000007941 */ /* 0x000fea0003800000 */
.L_x_129:
        /* <DEDUP_REMOVED lines=29> */
.L_x_132:
[----:B------:R-:W-:Y:S05]  /*1830*/  BSYNC B0 ;  /* 0x0000000000007941 */ /* 0x000fea0003800000 */
.L_x_131:
        /* <DEDUP_REMOVED lines=29> */
.L_x_134:
[----:B------:R-:W-:Y:S05]  /*1a10*/  BSYNC B0 ;  /* 0x0000000000007941 */ /* 0x000fea0003800000 */
.L_x_133:
        /* <DEDUP_REMOVED lines=29> */
.L_x_136:
[----:B------:R-:W-:Y:S05]  /*1bf0*/  BSYNC B0 ;  /* 0x0000000000007941 */ /* 0x000fea0003800000 */
.L_x_135:
[----:B------:R-:W-:Y:S01]  /*1c00*/  IADD3 R5, R2, 0x70, RZ ;  /* 0x0000007002057810 */ /* 0x000fe20007ffe0ff */
[----:B------:R-:W-:Y:S01]  /*1c10*/  UMOV UR12, 0x6 ;  /* 0x00000006000c7882 */ /* 0x000fe20000000000 */
[----:B------:R-:W-:Y:S01]  /*1c20*/  BSSY B0, `(.L_x_137) ;  /* 0x000001e000007945 */ /* 0x000fe20003800000 */
[----:B------:R-:W-:Y:S01]  /*1c30*/  ULDC.64 UR4, c[0x0][0x198] ;  /* 0x0000660000047ab9 */ /* 0x000fe20000000a00 */
[----:B------:R-:W-:Y:S01]  /*1c40*/  ISETP.GE.AND P0, PT, R5, UR6, PT ;  /* 0x0000000605007c0c */ /* 0x000fe2000bf06270 */
[----:B------:R-:W-:Y:S02]  /*1c50*/  USHF.L.U64.HI UR22, UR4, UR12, UR5 ;  /* 0x0000000c04167299 */ /* 0x000fe40008010205 */
[----:B------:R-:W-:-:S10]  /*1c60*/  USHF.L.U32 UR23, UR4, 0x6, URZ ;  /* 0x0000000604177899 */ /* 0x000fd4000800063f */
[----:B------:R-:W-:Y:S05]  /*1c70*/  @P0 BRA `(.L_x_138) ;  /* 0x0000018000000947 */ /* 0x000fea0003800000 */
[----:B------:R-:W-:Y:S02]  /*1c80*/  IADD3 R5, P0, R6, 0x70, RZ ;  /* 0x0000007006057810 */ /* 0x000fe40007f1e0ff */
[----:B------:R-:W-:Y:S02]  /*1c90*/  ISETP.GE.AND P1, PT, R180, c[0x0][0x220], PT ;  /* 0x00008800b4007a0c */ /* 0x000fe40003f26270 */
[----:B------:R-:W-:Y:S01]  /*1ca0*/  MOV R8, R14 ;  /* 0x0000000e00087202 */ /* 0x000fe20000000f00 */
[----:B------:R-:W-:Y:S01]  /*1cb0*/  IMAD.X R6, RZ, RZ, R7, P0 ;  /* 0x000000ffff067224 */ /* 0x000fe200000e0607 */
[----:B------:R-:W-:-:S03]  /*1cc0*/  ISETP.GE.AND P0, PT, R166, c[0x0][0x220], PT ;  /* 0x00008800a6007a0c */ /* 0x000fc60003f06270 */
[----:B------:R-:W-:Y:S02]  /*1cd0*/  IMAD R6, R6, c[0x0][0x190], RZ ;  /* 0x0000640006067a24 */ /* 0x000fe400078e02ff */
[----:B------:R-:W-:-:S04]  /*1ce0*/  IMAD.WIDE.U32 R8, R5, c[0x0][0x190], R8 ;  /* 0x0000640005087a25 */ /* 0x000fc800078e0008 */
[----:B------:R-:W-:Y:S01]  /*1cf0*/  IMAD R5, R5, c[0x0][0x194], R6 ;  /* 0x0000650005057a24 */ /* 0x000fe200078e0206 */
[----:B------:R-:W-:Y:S01]  /*1d00*/  @!P1 LEA R6, P2, R8, c[0x0][0x160], 0x1 ;  /* 0x0000580008069a11 */ /* 0x000fe200078408ff */
[----:B------:R3:W-:Y:S02]  /*1d10*/  @P1 STS.128 [R244+0x3800], RZ ;  /* 0x003800fff4001388 */ /* 0x0007e40000000c00 */
        /* <DEDUP_REMOVED lines=8> */
[----:B---3--:R-:W-:-:S04]  /*1da0*/  LEA R6, P0, R8, c[0x0][0x160], 0x1 ;  /* 0x0000580008067a11 */ /* 0x008fc800078008ff */
[----:B------:R-:W-:-:S05]  /*1db0*/  LEA.HI.X R7, R8, c[0x0][0x164], R5, 0x1, P0 ;  /* 0x0000590008077a11 */ /* 0x000fca00000f0c05 */
[----:B------:R-:W-:Y:S01]  /*1dc0*/  @!PT LDS RZ, [RZ] ;  /* 0x00000000fffff984 */ /* 0x000fe20000000800 */
[----:B------:R-:W-:Y:S01]  /*1dd0*/  @!PT LDS RZ, [RZ] ;  /* 0x00000000fffff984 */ /* 0x000fe20000000800 */
[----:B------:R-:W-:Y:S01]  /*1de0*/  @!PT LDS RZ, [RZ] ;  /* 0x00000000fffff984 */ /* 0x000fe20000000800 */
[----:B------:R3:W-:Y:S04]  /*1df0*/  LDGSTS.E.BYPASS.LTC128B.128 [R244+0x7800], [R6.64+0x80] ;  /* 0x0780008006f47fae */ /* 0x0007e8000b901d52 */
.L_x_138:
[----:B------:R-:W-:Y:S05]  /*1e00*/  BSYNC B0 ;  /* 0x0000000000007941 */ /* 0x000fea0003800000 */
.L_x_137:
[----:B------:R-:W-:Y:S01]  /*1e10*/  IMAD.MOV.U32 R154, RZ, RZ, R34 ;  /* 0x000000ffff9a7224 */ /* 0x000fe200078e0022 */
[----:B------:R-:W-:Y:S01]  /*1e20*/  UIADD3 UR21, UR8, -0x1, URZ ;  /* 0xffffffff08157890 */ /* 0x000fe2000fffe03f */
[----:B------:R-:W-:Y:S01]  /*1e30*/  IMAD.MOV.U32 R155, RZ, RZ, R35 ;  /* 0x000000ffff9b7224 */ /* 0x000fe200078e0023 */
[----:B------:R-:W-:Y:S01]  /*1e40*/  MOV R154, R32 ;  /* 0x00000020009a7202 */ /* 0x000fe20000000f00 */
[----:B------:R-:W-:Y:S01]  /*1e50*/  BSSY B0, `(.L_x_139) ;  /* 0x000001c000007945 */ /* 0x000fe20003800000 */
[----:B------:R-:W-:Y:S01]  /*1e60*/  UIMAD UR20, UR21, -0x40, UR15 ;  /* 0xffffffc0151478a4 */ /* 0x000fe2000f8e020f */
[----:B------:R-:W-:Y:S01]  /*1e70*/  MOV R153, UR23 ;  /* 0x0000001700997c02 */ /* 0x000fe20008000f00 */
[----:B------:R-:W-:Y:S01]  /*1e80*/  USHF.R.S32.HI UR24, URZ, 0x1f, UR21 ;  /* 0x0000001f3f187899 */ /* 0x000fe20008011415 */
[----:B------:R4:W-:Y:S01]  /*1e90*/  STL.64 [R1+0x78], R154 ;  /* 0x0000789a01007387 */ /* 0x0009e20000100a00 */
[----:B------:R-:W-:Y:S02]  /*1ea0*/  UIMAD UR5, UR22, UR21, URZ ;  /* 0x00000015160572a4 */ /* 0x000fe4000f8e023f */
[----:B------:R-:W-:Y:S01]  /*1eb0*/  ISETP.GE.AND P0, PT, R2, UR20, PT ;  /* 0x0000001402007c0c */ /* 0x000fe2000bf06270 */
[----:B---3--:R-:W-:Y:S01]  /*1ec0*/  IMAD.WIDE.U32 R6, R153, UR21, R154 ;  /* 0x0000001599067c25 */ /* 0x008fe2000f8e009a */
[----:B------:R-:W-:-:S06]  /*1ed0*/  UIMAD UR5, UR24, UR23, UR5 ;  /* 0x00000017180572a4 */ /* 0x000fcc000f8e0205 */
[----:B------:R-:W-:-:S05]  /*1ee0*/  IADD3 R9, R7, UR5, RZ ;  /* 0x0000000507097c10 */ /* 0x000fca000fffe0ff */
[----:B------:R-:W-:Y:S05]  /*1ef0*/  @P0 BRA `(.L_x_140) ;  /* 0x0000011000000947 */ /* 0x000fea0003800000 */
[----:B------:R-:W-:Y:S02]  /*1f00*/  ISETP.GE.AND P1, PT, R180, c[0x0][0x220], PT ;  /* 0x00008800b4007a0c */ /* 0x000fe40003f26270 */
[----:B------:R-:W-:-:S11]  /*1f10*/  ISETP.GE.AND P0, PT, R166, c[0x0][0x220], PT ;  /* 0x00008800a6007a0c */ /* 0x000fd60003f06270 */
[C---:B-1----:R-:W-:Y:S01]  /*1f20*/  @!P1 LEA R10, P2, R6.reuse, c[0x0][0x168], 0x1 ;  /* 0x00005a00060a9a11 */ /* 0x042fe200078408ff */
[----:B------:R1:W-:Y:S03]  /*1f30*/  @P1 STS.128 [R244+0x8000], RZ ;  /* 0x008000fff4001388 */ /* 0x0003e60000000c00 */
        /* <DEDUP_REMOVED lines=13> */
.L_x_140:
[----:B------:R-:W-:Y:S05]  /*2010*/  BSYNC B0 ;  /* 0x0000000000007941 */ /* 0x000fea0003800000 */
.L_x_139:
[----:B------:R-:W-:Y:S01]  /*2020*/  ISETP.GE.AND P0, PT, R18, UR20, PT ;  /* 0x0000001412007c0c */ /* 0x000fe2000bf06270 */
[----:B------:R-:W-:Y:S01]  /*2030*/  ULDC UR11, c[0x0][0x19c] ;  /* 0x00006700000b7ab9 */ /* 0x000fe20000000800 */
[----:B------:R-:W-:Y:S01]  /*2040*/  BSSY B0, `(.L_x_141) ;  /* 0x0000017000007945 */ /* 0x000fe20003800000 */
[----:B------:R-:W-:Y:S02]  /*2050*/  USHF.L.U32 UR7, UR4, 0x4, URZ ;  /* 0x0000000404077899 */ /* 0x000fe4000800063f */
[----:B------:R-:W-:-:S08]  /*2060*/  USHF.L.U64.HI UR11, UR4, UR9, UR11 ;  /* 0x00000009040b7299 */ /* 0x000fd0000801020b */
[----:B------:R-:W-:Y:S05]  /*2070*/  @P0 BRA `(.L_x_142) ;  /* 0x0000013000000947 */ /* 0x000fea0003800000 */
[----:B------:R-:W-:Y:S02]  /*2080*/  ISETP.GE.AND P1, PT, R180, c[0x0][0x220], PT ;  /* 0x00008800b4007a0c */ /* 0x000fe40003f26270 */
[----:B------:R-:W-:Y:S02]  /*2090*/  IADD3 R5, P2, R6, UR7, RZ ;  /* 0x0000000706057c10 */ /* 0x000fe4000ff5e0ff */
[----:B------:R-:W-:Y:S02]  /*20a0*/  ISETP.GE.AND P0, PT, R166, c[0x0][0x220], PT ;  /* 0x00008800a6007a0c */ /* 0x000fe40003f06270 */
[----:B-1----:R-:W-:-:S07]  /*20b0*/  IADD3.X R12, R9, UR11, RZ, P2, !PT ;  /* 0x0000000b090c7c10 */ /* 0x002fce00097fe4ff */
[C---:B------:R-:W-:Y:S01]  /*20c0*/  @!P1 LEA R10, P2, R5.reuse, c[0x0][0x168], 0x1 ;  /* 0x00005a00050a9a11 */ /* 0x040fe200078408ff */
        /* <DEDUP_REMOVED lines=14> */
.L_x_142:
[----:B------:R-:W-:Y:S05]  /*21b0*/  BSYNC B0 ;  /* 0x0000000000007941 */ /* 0x000fea0003800000 */
.L_x_141:
[----:B------:R-:W-:Y:S01]  /*21c0*/  ISETP.GE.AND P0, PT, R17, UR20, PT ;  /* 0x0000001411007c0c */ /* 0x000fe2000bf06270 */
[----:B------:R-:W-:-:S12]  /*21d0*/  BSSY B0, `(.L_x_143) ;  /* 0x0000017000007945 */ /* 0x000fd80003800000 */
[----:B------:R-:W-:Y:S05]  /*21e0*/  @P0 BRA `(.L_x_144) ;  /* 0x0000015000000947 */ /* 0x000fea0003800000 */
[----:B------:R-:W-:Y:S01]  /*21f0*/  ISETP.GE.AND P1, PT, R180, c[0x0][0x220], PT ;  /* 0x00008800b4007a0c */ /* 0x000fe20003f26270 */
[----:B-1----:R-:W-:Y:S01]  /*2200*/  IMAD.MOV.U32 R12, RZ, RZ, c[0x0][0x198] ;  /* 0x00006600ff0c7624 */ /* 0x002fe200078e00ff */
[----:B------:R-:W-:Y:S01]  /*2210*/  ISETP.GE.AND P0, PT, R166, c[0x0][0x220], PT ;  /* 0x00008800a6007a0c */ /* 0x000fe20003f06270 */
[----:B------:R-:W-:-:S03]  /*2220*/  IMAD.MOV.U32 R10, RZ, RZ, c[0x0][0x19c] ;  /* 0x00006700ff0a7624 */ /* 0x000fc600078e00ff */
[----:B------:R-:W-:-:S04]  /*2230*/  LEA R5, P2, R12, R6, 0x5 ;  /* 0x000000060c057211 */ /* 0x000fc800078428ff */
[----:B------:R-:W-:-:S03]  /*2240*/  LEA.HI.X R12, R12, R9, R10, 0x5, P2 ;  /* 0x000000090c0c7211 */ /* 0x000fc600010f2c0a */
        /* <DEDUP_REMOVED lines=15> */
.L_x_144:
[----:B------:R-:W-:Y:S05]  /*2340*/  BSYNC B0 ;  /* 0x0000000000007941 */ /* 0x000fea0003800000 */
.L_x_143:
[----:B------:R-:W-:Y:S01]  /*2350*/  ISETP.GE.AND P0, PT, R16, UR20, PT ;  /* 0x0000001410007c0c */ /* 0x000fe2000bf06270 */
[----:B------:R-:W-:Y:S01]  /*2360*/  ULDC.64 UR4, c[0x0][0x1a0] ;  /* 0x0000680000047ab9 */ /* 0x000fe20000000a00 */
[----:B------:R-:W-:Y:S01]  /*2370*/  BSSY B0, `(.L_x_145) ;  /* 0x000001b000007945 */ /* 0x000fe20003800000 */
[----:B------:R-:W-:Y:S02]  /*2380*/  USHF.L.U64.HI UR12, UR4, UR12, UR5 ;  /* 0x0000000c040c7299 */ /* 0x000fe40008010205 */
[----:B------:R-:W-:-:S08]  /*2390*/  USHF.L.U32 UR17, UR4, 0x6, URZ ;  /* 0x0000000604117899 */ /* 0x000fd0000800063f */
[----:B------:R-:W-:Y:S05]  /*23a0*/  @P0 BRA `(.L_x_146) ;  /* 0x0000017000000947 */ /* 0x000fea0003800000 */
[----:B------:R-:W-:Y:S01]  /*23b0*/  ISETP.GE.AND P1, PT, R180, c[0x0][0x220], PT ;  /* 0x00008800b4007a0c */ /* 0x000fe20003f26270 */
[----:B------:R-:W-:Y:S01]  /*23c0*/  IMAD.MOV.U32 R5, RZ, RZ, c[0x0][0x198] ;  /* 0x00006600ff057624 */ /* 0x000fe200078e00ff */
[----:B------:R-:W-:Y:S01]  /*23d0*/  ULDC UR5, c[0x0][0x19c] ;  /* 0x0000670000057ab9 */ /* 0x000fe20000000800 */
[----:B------:R-:W-:Y:S01]  /*23e0*/  IMAD.MOV.U32 R8, RZ, RZ, R6 ;  /* 0x000000ffff087224 */ /* 0x000fe200078e0006 */
[----:B------:R-:W-:Y:S01]  /*23f0*/  UIMAD UR5, UR5, 0x30, URZ ;  /* 0x00000030050578a4 */ /* 0x000fe2000f8e023f */
[----:B------:R-:W-:Y:S02]  /*2400*/  ISETP.GE.AND P0, PT, R166, c[0x0][0x220], PT ;  /* 0x00008800a6007a0c */ /* 0x000fe40003f06270 */
[----:B------:R-:W-:-:S05]  /*2410*/  IMAD.WIDE.U32 R8, R5, 0x30, R8 ;  /* 0x0000003005087825 */ /* 0x000fca00078e0008 */
[----:B------:R-:W-:Y:S01]  /*2420*/  IADD3 R5, R9, UR5, RZ ;  /* 0x0000000509057c10 */ /* 0x000fe2000fffe0ff */
[----:B------:R3:W-:Y:S01]  /*2430*/  @P1 STS.128 [R244+0x9800], RZ ;  /* 0x009800fff4001388 */ /* 0x0007e20000000c00 */
[----:B------:R-:W-:-:S04]  /*2440*/  @!P1 LEA R6, P2, R8, c[0x0][0x168], 0x1 ;  /* 0x00005a0008069a11 */ /* 0x000fc800078408ff */
        /* <DEDUP_REMOVED lines=13> */
.L_x_146:
[----:B------:R-:W-:Y:S05]  /*2520*/  BSYNC B0 ;  /* 0x0000000000007941 */ /* 0x000fea0003800000 */
.L_x_145:
[----:B------:R-:W0:Y:S01]  /*2530*/  LDGDEPBAR ;  /* 0x00000000000079af */ /* 0x000e220000000000 */
[----:B------:R-:W-:Y:S01]  /*2540*/  SHF.R.S32.HI R8, RZ, 0x4, R24 ;  /* 0x00000004ff087819 */ /* 0x000fe20000011418 */
[----:B------:R-:W-:Y:S01]  /*2550*/  IMAD.SHL.U32 R3, R21, 0x40, RZ ;  /* 0x0000004015037824 */ /* 0x000fe200078e00ff */
[----:B------:R-:W-:Y:S01]  /*2560*/  SHF.R.S32.HI R5, RZ, 0x1f, R19 ;  /* 0x0000001fff057819 */ /* 0x000fe20000011413 */
[----:B---3--:R-:W-:Y:S01]  /*2570*/  IMAD.SHL.U32 R6, R2, 0x8, RZ ;  /* 0x0000000802067824 */ /* 0x008fe200078e00ff */
[----:B------:R-:W-:Y:S01]  /*2580*/  LEA.HI R7, R24, R8, RZ, 0x1 ;  /* 0x0000000818077211 */ /* 0x000fe200078f08ff */
[----:B-1----:R-:W-:Y:S01]  /*2590*/  IMAD.MOV.U32 R12, RZ, RZ, R30 ;  /* 0x000000ffff0c7224 */ /* 0x002fe200078e001e */
[----:B------:R-:W-:Y:S01]  /*25a0*/  ISETP.GE.AND P0, PT, R2, UR20, PT ;  /* 0x0000001402007c0c */ /* 0x000fe2000bf06270 */
[----:B------:R-:W-:Y:S01]  /*25b0*/  IMAD.MOV.U32 R13, RZ, RZ, R31 ;  /* 0x000000ffff0d7224 */ /* 0x000fe200078e001f */
[----:B------:R-:W-:Y:S01]  /*25c0*/  LOP3.LUT R7, R7, 0xfffffffe, RZ, 0xc0, !PT ;  /* 0xfffffffe07077812 */ /* 0x000fe200078ec0ff */
[----:B------:R-:W-:Y:S01]  /*25d0*/  IMAD.MOV.U32 R12, RZ, RZ, R28 ;  /* 0x000000ffff0c7224 */ /* 0x000fe200078e001c */
[----:B------:R-:W-:Y:S01]  /*25e0*/  LOP3.LUT R3, R3, 0x1c0, RZ, 0xc0, !PT ;  /* 0x000001c003037812 */ /* 0x000fe200078ec0ff */
[----:B------:R-:W-:Y:S01]  /*25f0*/  UIMAD UR5, UR12, UR21, URZ ;  /* 0x000000150c0572a4 */ /* 0x000fe2000f8e023f */
[----:B------:R-:W-:Y:S01]  /*2600*/  LEA.HI R5, R5, R19, RZ, 0x2 ;  /* 0x0000001305057211 */ /* 0x000fe200078f10ff */
[----:B------:R-:W-:Y:S01]  /*2610*/  IMAD.IADD R7, R8, 0x1, -R7 ;  /* 0x0000000108077824 */ /* 0x000fe200078e0a07 */
[----:B------:R-:W-:Y:S01]  /*2620*/  LOP3.LUT R8, R3, 0x8, R6, 0xf8, !PT ;  /* 0x0000000803087812 */ /* 0x000fe200078ef806 */
[----:B------:R-:W-:Y:S01]  /*2630*/  IMAD.SHL.U32 R6, R22, 0x40, RZ ;  /* 0x0000004016067824 */ /* 0x000fe200078e00ff */
[----:B------:R-:W-:Y:S01]  /*2640*/  SHF.R.U32.HI R2, RZ, 0x3, R3 ;  /* 0x00000003ff027819 */ /* 0x000fe20000011603 */
[----:B------:R1:W-:Y:S01]  /*2650*/  STL.64 [R1+0xa0], R12 ;  /* 0x0000a00c01007387 */ /* 0x0003e20000100a00 */
[----:B------:R-:W-:Y:S01]  /*2660*/  LEA R10, R20, UR14, 0x4 ;  /* 0x0000000e140a7c11 */ /* 0x000fe2000f8e20ff */
[----:B------:R-:W-:Y:S01]  /*2670*/  UIMAD UR5, UR24, UR17, UR5 ;  /* 0x00000011180572a4 */ /* 0x000fe2000f8e0205 */
[----:B------:R-:W-:Y:S01]  /*2680*/  SHF.R.S32.HI R3, RZ, 0x2, R5 ;  /* 0x00000002ff037819 */ /* 0x000fe20000011405 */
[----:B------:R-:W-:Y:S01]  /*2690*/  IMAD.SHL.U32 R25, R25, 0x2, RZ ;  /* 0x0000000219197824 */ /* 0x000fe200078e00ff */
[----:B------:R-:W-:Y:S01]  /*26a0*/  LOP3.LUT R5, R8, R2, RZ, 0x3c, !PT ;  /* 0x0000000208057212 */ /* 0x000fe200078e3cff */
[----:B------:R-:W-:-:S04]  /*26b0*/  DEPBAR.LE SB0, 0x0 ;  /* 0x000080000000791a */ /* 0x000fc80000000000 */
[----:B------:R-:W-:Y:S01]  /*26c0*/  BAR.SYNC.DEFER_BLOCKING 0x0 ;  /* 0x0000000000007b1d */ /* 0x000fe20000010000 */
[----:B------:R-:W-:Y:S01]  /*26d0*/  IADD3 R10, R10, 0x1, R3 ;  /* 0x000000010a0a7810 */ /* 0x000fe20007ffe003 */
[C---:B------:R-:W-:Y:S01]  /*26e0*/  IMAD.SHL.U32 R3, R7.reuse, 0x8, RZ ;  /* 0x0000000807037824 */ /* 0x040fe200078e00ff */
[----:B------:R-:W-:Y:S01]  /*26f0*/  LOP3.LUT R2, R6, 0x1c0, RZ, 0xc0, !PT ;  /* 0x000001c006027812 */ /* 0x000fe200078ec0ff */
[----:B------:R-:W-:Y:S01]  /*2700*/  IMAD R5, R7, 0x200, R5 ;  /* 0x0000020007057824 */ /* 0x000fe200078e0205 */
[----:B------:R-:W-:Y:S01]  /*2710*/  LOP3.LUT R156, R25, 0x6, RZ, 0xc0, !PT ;  /* 0x00000006199c7812 */ /* 0x000fe200078ec0ff */
[----:B------:R-:W-:Y:S01]  /*2720*/  IMAD.SHL.U32 R7, R23, 0x40, RZ ;  /* 0x0000004017077824 */ /* 0x000fe200078e00ff */
[----:B------:R-:W-:Y:S01]  /*2730*/  LOP3.LUT R3, R2, 0x8, R3, 0xf8, !PT ;  /* 0x0000000802037812 */ /* 0x000fe200078ef803 */
[----:B------:R-:W-:Y:S01]  /*2740*/  IMAD.U32 R8, RZ, RZ, UR21 ;  /* 0x00000015ff087e24 */ /* 0x000fe2000f8e00ff */
[----:B------:R-:W-:Y:S01]  /*2750*/  SHF.R.U32.HI R2, RZ, 0x3, R2 ;  /* 0x00000003ff027819 */ /* 0x000fe20000011602 */
[----:B------:R-:W-:Y:S01]  /*2760*/  BSSY B0, `(.L_x_147) ;  /* 0x000001f000007945 */ /* 0x000fe20003800000 */
[----:B------:R-:W-:Y:S01]  /*2770*/  LOP3.LUT R7, R7, 0xfffffe00, RZ, 0xc0, !PT ;  /* 0xfffffe0007077812 */ /* 0x000fe200078ec0ff */
[----:B------:R-:W-:Y:S01]  /*2780*/  IMAD.WIDE.U32 R8, R8, UR17, R12 ;  /* 0x0000001108087c25 */ /* 0x000fe2000f8e000c */
[----:B------:R-:W-:-:S03]  /*2790*/  LOP3.LUT R2, R3, R2, RZ, 0x3c, !PT ;  /* 0x0000000203027212 */ /* 0x000fc600078e3cff */
[----:B------:R-:W-:Y:S01]  /*27a0*/  IMAD.U32 R3, RZ, RZ, UR15 ;  /* 0x0000000fff037e24 */ /* 0x000fe2000f8e00ff */
[----:B------:R-:W-:Y:S01]  /*27b0*/  IADD3 R11, R9, UR5, RZ ;  /* 0x00000005090b7c10 */ /* 0x000fe2000fffe0ff */
[----:B------:R-:W-:Y:S01]  /*27c0*/  IMAD R6, R20, 0x400, R7 ;  /* 0x0000040014067824 */ /* 0x000fe200078e0207 */
[C---:B------:R-:W-:Y:S02]  /*27d0*/  LOP3.LUT R7, R2.reuse, R7, RZ, 0xfc, !PT ;  /* 0x0000000702077212 */ /* 0x040fe400078efcff */
[----:B------:R-:W-:Y:S01]  /*27e0*/  IADD3 R3, R3, -UR16, R10 ;  /* 0x8000001003037c10 */ /* 0x000fe2000fffe00a */
[----:B------:R-:W-:Y:S01]  /*27f0*/  IMAD.IADD R6, R2, 0x1, R6 ;  /* 0x0000000102067824 */ /* 0x000fe200078e0206 */
[----:B------:R1:W-:Y:S02]  /*2800*/  @P0 STS.128 [R244+0xc000], RZ ;  /* 0x00c000fff4000388 */ /* 0x0003e40000000c00 */
[----:B------:R-:W-:Y:S02]  /*2810*/  IADD3 R152, R3, c[0x0][0x2e8], RZ ;  /* 0x0000ba0003987a10 */ /* 0x000fe40007ffe0ff */
[----:B------:R1:W-:Y:S01]  /*2820*/  @P0 STS.128 [R244+0xe000], RZ ;  /* 0x00e000fff4000388 */ /* 0x0003e20000000c00 */
[----:B------:R-:W-:Y:S05]  /*2830*/  @P0 BRA `(.L_x_148) ;  /* 0x0000011000000947 */ /* 0x000fea0003800000 */
[----:B------:R-:W-:Y:S02]  /*2840*/  ISETP.GE.AND P1, PT, R180, c[0x0][0x220], PT ;  /* 0x00008800b4007a0c */ /* 0x000fe40003f26270 */
[----:B------:R-:W-:-:S11]  /*2850*/  ISETP.GE.AND P0, PT, R166, c[0x0][0x220], PT ;  /* 0x00008800a6007a0c */ /* 0x000fd60003f06270 */
        /* <DEDUP_REMOVED lines=15> */
.L_x_148:
[----:B------:R-:W-:Y:S05]  /*2950*/  BSYNC B0 ;  /* 0x0000000000007941 */ /* 0x000fea0003800000 */
.L_x_147:
[----:B------:R-:W-:Y:S01]  /*2960*/  ISETP.GE.AND P0, PT, R18, UR20, PT ;  /* 0x0000001412007c0c */ /* 0x000fe2000bf06270 */
[----:B------:R-:W-:Y:S01]  /*2970*/  ULDC UR5, c[0x0][0x1a4] ;  /* 0x0000690000057ab9 */ /* 0x000fe20000000800 */
[----:B------:R-:W-:Y:S01]  /*2980*/  BSSY B0, `(.L_x_149) ;  /* 0x0000019000007945 */ /* 0x000fe20003800000 */
[----:B------:R-:W-:Y:S02]  /*2990*/  USHF.L.U32 UR14, UR4, 0x4, URZ ;  /* 0x00000004040e7899 */ /* 0x000fe4000800063f */
[----:B------:R-:W-:-:S08]  /*29a0*/  USHF.L.U64.HI UR9, UR4, UR9, UR5 ;  /* 0x0000000904097299 */ /* 0x000fd00008010205 */
[----:B------:R1:W-:Y:S04]  /*29b0*/  @P0 STS.128 [R244+0xc800], RZ ;  /* 0x00c800fff4000388 */ /* 0x0003e80000000c00 */
[----:B------:R1:W-:Y:S01]  /*29c0*/  @P0 STS.128 [R244+0xe800], RZ ;  /* 0x00e800fff4000388 */ /* 0x0003e20000000c00 */
[----:B------:R-:W-:Y:S05]  /*29d0*/  @P0 BRA `(.L_x_150) ;  /* 0x0000013000000947 */ /* 0x000fea0003800000 */
[----:B------:R-:W-:Y:S02]  /*29e0*/  ISETP.GE.AND P1, PT, R180, c[0x0][0x220], PT ;  /* 0x00008800b4007a0c */ /* 0x000fe40003f26270 */
[----:B---3--:R-:W-:Y:S02]  /*29f0*/  IADD3 R2, P2, R8, UR14, RZ ;  /* 0x0000000e08027c10 */ /* 0x008fe4000ff5e0ff */
[----:B------:R-:W-:Y:S02]  /*2a00*/  ISETP.GE.AND P0, PT, R166, c[0x0][0x220], PT ;  /* 0x00008800a6007a0c */ /* 0x000fe40003f06270 */
[----:B------:R-:W-:-:S07]  /*2a10*/  IADD3.X R3, R11, UR9, RZ, P2, !PT ;  /* 0x000000090b037c10 */ /* 0x000fce00097fe4ff */
        /* <DEDUP_REMOVED lines=15> */
.L_x_150:
[----:B------:R-:W-:Y:S05]  /*2b10*/  BSYNC B0 ;  /* 0x0000000000007941 */ /* 0x000fea0003800000 */
.L_x_149:
[----:B------:R-:W-:Y:S01]  /*2b20*/  ISETP.GE.AND P0, PT, R17, UR20, PT ;  /* 0x0000001411007c0c */ /* 0x000fe2000bf06270 */
[----:B------:R-:W-:-:S12]  /*2b30*/  BSSY B0, `(.L_x_151) ;  /* 0x0000019000007945 */ /* 0x000fd80003800000 */
[----:B------:R1:W-:Y:S04]  /*2b40*/  @P0 STS.128 [R244+0xd000], RZ ;  /* 0x00d000fff4000388 */ /* 0x0003e80000000c00 */
[----:B------:R1:W-:Y:S01]  /*2b50*/  @P0 STS.128 [R244+0xf000], RZ ;  /* 0x00f000fff4000388 */ /* 0x0003e20000000c00 */
[----:B------:R-:W-:Y:S05]  /*2b60*/  @P0 BRA `(.L_x_152) ;  /* 0x0000015000000947 */ /* 0x000fea0003800000 */
[----:B------:R-:W-:Y:S01]  /*2b70*/  ISETP.GE.AND P1, PT, R180, c[0x0][0x220], PT ;  /* 0x00008800b4007a0c */ /* 0x000fe20003f26270 */
[----:B---3--:R-:W-:Y:S01]  /*2b80*/  IMAD.MOV.U32 R3, RZ, RZ, c[0x0][0x1a0] ;  /* 0x00006800ff037624 */ /* 0x008fe200078e00ff */
[----:B------:R-:W-:Y:S01]  /*2b90*/  ISETP.GE.AND P0, PT, R166, c[0x0][0x220], PT ;  /* 0x00008800a6007a0c */ /* 0x000fe20003f06270 */
[----:B-1----:R-:W-:-:S03]  /*2ba0*/  IMAD.MOV.U32 R12, RZ, RZ, c[0x0][0x1a4] ;  /* 0x00006900ff0c7624 */ /* 0x002fc600078e00ff */
        /* <DEDUP_REMOVED lines=17> */
.L_x_152:
[----:B------:R-:W-:Y:S05]  /*2cc0*/  BSYNC B0 ;  /* 0x0000000000007941 */ /* 0x000fea0003800000 */
.L_x_151:
[----:B------:R-:W-:Y:S01]  /*2cd0*/  ISETP.GE.AND P0, PT, R16, UR20, PT ;  /* 0x0000001410007c0c */ /* 0x000fe2000bf06270 */
[----:B------:R-:W-:Y:S03]  /*2ce0*/  BSSY B0, `(.L_x_153) ;  /* 0x000001e000007945 */ /* 0x000fe60003800000 */
[----:B------:R-:W-:-:S05]  /*2cf0*/  R2P PR, R21, 0x6 ;  /* 0x0000000615007804 */ /* 0x000fca0000000000 */
[----:B---3--:R-:W-:Y:S02]  /*2d00*/  SEL R3, R26, 0xfffffff0, !P1 ;  /* 0xfffffff01a037807 */ /* 0x008fe40004800000 */
[----:B------:R-:W-:Y:S02]  /*2d10*/  SEL R2, R27, 0xffffffe0, !P2 ;  /* 0xffffffe01b027807 */ /* 0x000fe40005000000 */
[----:B------:R3:W-:Y:S04]  /*2d20*/  @P0 STS.128 [R244+0xd800], RZ ;  /* 0x00d800fff4000388 */ /* 0x0007e80000000c00 */
[----:B------:R3:W-:Y:S01]  /*2d30*/  @P0 STS.128 [R244+0xf800], RZ ;  /* 0x00f800fff4000388 */ /* 0x0007e20000000c00 */
[----:B------:R-:W-:Y:S05]  /*2d40*/  @P0 BRA `(.L_x_154) ;  /* 0x0000017000000947 */ /* 0x000fea0003800000 */
[----:B------:R-:W-:Y:S01]  /*2d50*/  ISETP.GE.AND P1, PT, R180, c[0x0][0x220], PT ;  /* 0x00008800b4007a0c */ /* 0x000fe20003f26270 */
[----:B------:R-:W-:Y:S01]  /*2d60*/  IMAD.MOV.U32 R9, RZ, RZ, c[0x0][0x1a0] ;  /* 0x00006800ff097624 */ /* 0x000fe200078e00ff */
[----:B------:R-:W-:Y:S01]  /*2d70*/  ULDC UR4, c[0x0][0x1a4] ;  /* 0x0000690000047ab9 */ /* 0x000fe20000000800 */
[----:B------:R-:W-:Y:S01]  /*2d80*/  IMAD.MOV.U32 R10, RZ, RZ, R8 ;  /* 0x000000ffff0a7224 */ /* 0x000fe200078e0008 */
[----:B------:R-:W-:Y:S01]  /*2d90*/  UIMAD UR4, UR4, 0x30, URZ ;  /* 0x00000030040478a4 */ /* 0x000fe2000f8e023f */
[----:B------:R-:W-:-:S02]  /*2da0*/  ISETP.GE.AND P0, PT, R166, c[0x0][0x220], PT ;  /* 0x00008800a6007a0c */ /* 0x000fc40003f06270 */
[----:B------:R-:W-:-:S05]  /*2db0*/  IMAD.WIDE.U32 R10, R9, 0x30, R10 ;  /* 0x00000030090a7825 */ /* 0x000fca00078e000a */
[----:B-1----:R-:W-:Y:S01]  /*2dc0*/  IADD3 R12, R11, UR4, RZ ;  /* 0x000000040b0c7c10 */ /* 0x002fe2000fffe0ff */
        /* <DEDUP_REMOVED lines=15> */
.L_x_154:
[----:B------:R-:W-:Y:S05]  /*2ec0*/  BSYNC B0 ;  /* 0x0000000000007941 */ /* 0x000fea0003800000 */
.L_x_153:
[----:B------:R-:W-:Y:S01]  /*2ed0*/  IMAD.SHL.U32 R240, R6, 0x2, RZ ;  /* 0x0000000206f07824 */ /* 0x000fe200078e00ff */
[----:B------:R-:W0:Y:S01]  /*2ee0*/  LDGDEPBAR ;  /* 0x00000000000079af */ /* 0x000e220000000000 */
[----:B------:R-:W-:Y:S01]  /*2ef0*/  IMAD.SHL.U32 R232, R5, 0x2, RZ ;  /* 0x0000000205e87824 */ /* 0x000fe200078e00ff */
[----:B------:R-:W-:Y:S01]  /*2f00*/  UISETP.GE.AND UP0, UPT, UR8, 0x2, UPT ;  /* 0x000000020800788c */ /* 0x000fe2000bf06270 */
[----:B------:R-:W-:Y:S01]  /*2f10*/  IMAD R241, R4, 0x2, R240 ;  /* 0x0000000204f17824 */ /* 0x000fe200078e02f0 */
[----:B-1----:R-:W-:Y:S01]  /*2f20*/  LDSM.16.M88.4 R12, [R240] ;  /* 0x00000000f00c783b */ /* 0x002fe20000000200 */
[----:B------:R-:W-:Y:S01]  /*2f30*/  IMAD R6, R3, 0x2, R232 ;  /* 0x0000000203067824 */ /* 0x000fe200078e02e8 */
[----:B------:R-:W-:Y:S01]  /*2f40*/  IADD3 R5, R232, 0x8000, RZ ;  /* 0x00008000e8057810 */ /* 0x000fe20007ffe0ff */
[----:B------:R-:W-:Y:S01]  /*2f50*/  IMAD R243, R0, 0x2, R240 ;  /* 0x0000000200f37824 */ /* 0x000fe200078e02f0 */
[----:B------:R-:W1:Y:S01]  /*2f60*/  LDSM.16.M88.4 R20, [R232+0x8000] ;  /* 0x00800000e814783b */ /* 0x000e620000000200 */
[----:B------:R-:W-:-:S02]  /*2f70*/  IMAD R238, R2, 0x2, R232 ;  /* 0x0000000202ee7824 */ /* 0x000fc400078e02e8 */
[----:B------:R-:W-:Y:S01]  /*2f80*/  IMAD R239, R3, 0x2, R5 ;  /* 0x0000000203ef7824 */ /* 0x000fe200078e0205 */
[----:B------:R-:W5:Y:S01]  /*2f90*/  LDSM.16.M88.4 R8, [R240+0x2000] ;  /* 0x00200000f008783b */ /* 0x000f620000000200 */
[----:B------:R-:W-:Y:S01]  /*2fa0*/  IMAD R242, R0, 0x2, R241 ;  /* 0x0000000200f27824 */ /* 0x000fe200078e02f1 */
[----:B------:R-:W-:Y:S01]  /*2fb0*/  IADD3 R5, R152, 0x8, RZ ;  /* 0x0000000898057810 */ /* 0x000fe20007ffe0ff */
[----:B------:R-:W-:Y:S01]  /*2fc0*/  IMAD R237, R2, 0x2, R239 ;  /* 0x0000000202ed7824 */ /* 0x000fe200078e02ef */
[----:B--2---:R-:W2:Y:S01]  /*2fd0*/  LDSM.16.M88.4 R28, [R232+0x9000] ;  /* 0x00900000e81c783b */ /* 0x004ea20000000200 */
[----:B------:R-:W-:-:S03]  /*2fe0*/  IMAD.U32 R2, RZ, RZ, UR21 ;  /* 0x00000015ff027e24 */ /* 0x000fc6000f8e00ff */
[----:B------:R-:W3:Y:S01]  /*2ff0*/  LDSM.16.M88.4 R24, [R232+0x9800] ;  /* 0x00980000e818783b */ /* 0x000ee20000000200 */
[----:B------:R-:W-:-:S03]  /*3000*/  IMAD R2, R2, 0x40, R156 ;  /* 0x0000004002027824 */ /* 0x000fc600078e029c */
[----:B------:R-:W4:Y:S02]  /*3010*/  LDSM.16.M88.4 R32, [R232+0x8800] ;  /* 0x00880000e820783b */ /* 0x000f240000000200 */
[----:B------:R-:W-:Y:S02]  /*3020*/  IADD3 R3, R2, 0x1, RZ ;  /* 0x0000000102037810 */ /* 0x000fe40007ffe0ff */
[----:B------:R-:W-:Y:S04]  /*3030*/  LDSM.16.M88.4 R16, [R241+0x2000] ;  /* 0x00200000f110783b */ /* 0x000fe80000000200 */
[----:B------:R-:W2:Y:S04]  /*3040*/  LDSM.16.M88.4 R48, [R6+0x9000] ;  /* 0x009000000630783b */ /* 0x000ea80000000200 */
[----:B------:R-:W2:Y:S04]  /*3050*/  LDSM.16.M88.4 R44, [R6+0x9800] ;  /* 0x00980000062c783b */ /* 0x000ea80000000200 */
[----:B------:R-:W2:Y:S04]  /*3060*/  LDSM.16.M88.4 R40, [R6+0x8000] ;  /* 0x008000000628783b */ /* 0x000ea80000000200 */
[----:B------:R-:W3:Y:S01]  /*3070*/  LDSM.16.M88.4 R36, [R6+0x8800] ;  /* 0x008800000624783b */ /* 0x000ee20000000200 */
[-C--:B-1----:R-:W-:Y:S08]  /*3080*/  HMMA.16816.F32.BF16 R104, R12, R20.reuse, RZ ;  /* 0x000000140c68723c */ /* 0x082ff000000418ff */
[C---:B-----5:R-:W-:Y:S08]  /*3090*/  HMMA.16816.F32.BF16 R72, R8.reuse, R20, RZ ;  /* 0x000000140848723c */ /* 0x060ff000000418ff */
[-C--:B------:R-:W-:Y:S08]  /*30a0*/  HMMA.16816.F32.BF16 R68, R8, R22.reuse, RZ ;  /* 0x000000160844723c */ /* 0x080ff000000418ff */
[----:B------:R-:W-:Y:S08]  /*30b0*/  HMMA.16816.F32.BF16 R108, R12, R22, RZ ;  /* 0x000000160c6c723c */ /* 0x000ff000000418ff */
[C---:B--2---:R-:W-:Y:S08]  /*30c0*/  HMMA.16816.F32.BF16 R52, R8.reuse, R28, RZ ;  /* 0x0000001c0834723c */ /* 0x044ff000000418ff */
[C---:B---3--:R-:W-:Y:S08]  /*30d0*/  HMMA.16816.F32.BF16 R20, R8.reuse, R24, RZ ;  /* 0x000000180814723c */ /* 0x048ff000000418ff */
[C---:B----4-:R-:W-:Y:S08]  /*30e0*/  HMMA.16816.F32.BF16 R60, R8.reuse, R32, RZ ;  /* 0x00000020083c723c */ /* 0x050ff000000418ff */
[C---:B------:R-:W-:Y:S08]  /*30f0*/  HMMA.16816.F32.BF16 R56, R8.reuse, R34, RZ ;  /* 0x000000220838723c */ /* 0x040ff000000418ff */
[C---:B------:R-:W-:Y:S08]  /*3100*/  HMMA.16816.F32.BF16 R64, R8.reuse, R30, RZ ;  /* 0x0000001e0840723c */ /* 0x040ff000000418ff */
[----:B------:R-:W-:Y:S01]  /*3110*/  HMMA.16816.F32.BF16 R76, R8, R26, RZ ;  /* 0x0000001a084c723c */ /* 0x000fe200000418ff */
[----:B------:R-:W1:Y:S07]  /*3120*/  LDSM.16.M88.4 R8, [R241] ;  /* 0x00000000f108783b */ /* 0x000e6e0000000200 */
[C---:B------:R-:W-:Y:S08]  /*3130*/  HMMA.16816.F32.BF16 R88, R12.reuse, R32, RZ ;  /* 0x000000200c58723c */ /* 0x040ff000000418ff */
[C---:B------:R-:W-:Y:S01]  /*3140*/  HMMA.16816.F32.BF16 R100, R12.reuse, R34, RZ ;  /* 0x000000220c64723c */ /* 0x040fe200000418ff */
[----:B------:R-:W-:Y:S07]  /*3150*/  LDSM.16.M88.4 R32, [R238+0x8800] ;  /* 0x00880000ee20783b */ /* 0x000fee0000000200 */
[C---:B------:R-:W-:Y:S08]  /*3160*/  HMMA.16816.F32.BF16 R84, R12.reuse, R28, RZ ;  /* 0x0000001c0c54723c */ /* 0x040ff000000418ff */
[C---:B------:R-:W-:Y:S01]  /*3170*/  HMMA.16816.F32.BF16 R96, R12.reuse, R30, RZ ;  /* 0x0000001e0c60723c */ /* 0x040fe200000418ff */
[----:B------:R-:W-:Y:S07]  /*3180*/  LDSM.16.M88.4 R28, [R238+0x9000] ;  /* 0x00900000ee1c783b */ /* 0x000fee0000000200 */
[----:B------:R-:W-:Y:S08]  /*3190*/  HMMA.16816.F32.BF16 R80, R12, R24, RZ ;  /* 0x000000180c50723c */ /* 0x000ff000000418ff */
[C---:B------:R-:W-:Y:S01]  /*31a0*/  HMMA.16816.F32.BF16 R116, R16.reuse, R48, R52 ;  /* 0x000000301074723c */ /* 0x040fe20000041834 */
[----:B------:R-:W-:Y:S07]  /*31b0*/  LDSM.16.M88.4 R52, [R238+0x8000] ;  /* 0x00800000ee34783b */ /* 0x000fee0000000200 */
[----:B------:R-:W-:Y:S01]  /*31c0*/  HMMA.16816.F32.BF16 R124, R16, R44, R20 ;  /* 0x0000002c107c723c */ /* 0x000fe20000041814 */
[----:B------:R-:W2:Y:S07]  /*31d0*/  LDSM.16.M88.4 R20, [R243+0x2000] ;  /* 0x00200000f314783b */ /* 0x000eae0000000200 */
[----:B------:R-:W-:Y:S01]  /*31e0*/  HMMA.16816.F32.BF16 R12, R12, R26, RZ ;  /* 0x0000001a0c0c723c */ /* 0x000fe200000418ff */
[----:B------:R-:W3:Y:S07]  /*31f0*/  LDSM.16.M88.4 R24, [R238+0x9800] ;  /* 0x00980000ee18783b */ /* 0x000eee0000000200 */
[C---:B------:R-:W-:Y:S08]  /*3200*/  HMMA.16816.F32.BF16 R92, R16.reuse, R40, R72 ;  /* 0x00000028105c723c */ /* 0x040ff00000041848 */
[C---:B------:R-:W-:Y:S08]  /*3210*/  HMMA.16816.F32.BF16 R72, R16.reuse, R36, R60 ;  /* 0x000000241048723c */ /* 0x040ff0000004183c */
[C---:B------:R-:W-:Y:S08]  /*3220*/  HMMA.16816.F32.BF16 R148, R16.reuse, R42, R68 ;  /* 0x0000002a1094723c */ /* 0x040ff00000041844 */
[C---:B------:R-:W-:Y:S08]  /*3230*/  HMMA.16816.F32.BF16 R144, R16.reuse, R38, R56 ;  /* 0x000000261090723c */ /* 0x040ff00000041838 */
[C---:B------:R-:W-:Y:S08]  /*3240*/  HMMA.16816.F32.BF16 R140, R16.reuse, R50, R64 ;  /* 0x00000032108c723c */ /* 0x040ff00000041840 */
[----:B------:R-:W-:Y:S01]  /*3250*/  HMMA.16816.F32.BF16 R120, R16, R46, R76 ;  /* 0x0000002e1078723c */ /* 0x000fe2000004184c */
[----:B------:R-:W4:Y:S07]  /*3260*/  LDSM.16.M88.4 R16, [R243] ;  /* 0x00000000f310783b */ /* 0x000f2e0000000200 */
[C---:B-1----:R-:W-:Y:S08]  /*3270*/  HMMA.16816.F32.BF16 R64, R8.reuse, R38, R100 ;  /* 0x000000260840723c */ /* 0x042ff00000041864 */
[C---:B------:R-:W-:Y:S08]  /*3280*/  HMMA.16816.F32.BF16 R60, R8.reuse, R50, R96 ;  /* 0x00000032083c723c */ /* 0x040ff00000041860 */
[C---:B------:R-:W-:Y:S08]  /*3290*/  HMMA.16816.F32.BF16 R76, R8.reuse, R40, R104 ;  /* 0x00000028084c723c */ /* 0x040ff00000041868 */
[C---:B------:R-:W-:Y:S01]  /*32a0*/  HMMA.16816.F32.BF16 R128, R8.reuse, R36, R88 ;  /* 0x000000240880723c */ /* 0x040fe20000041858 */
[----:B------:R-:W-:Y:S07]  /*32b0*/  LDSM.16.M88.4 R36, [R237] ;  /* 0x00000000ed24783b */ /* 0x000fee0000000200 */
[C---:B------:R-:W-:Y:S01]  /*32c0*/  HMMA.16816.F32.BF16 R132, R8.reuse, R48, R84 ;  /* 0x000000300884723c */ /* 0x040fe20000041854 */
[----:B------:R-:W-:Y:S07]  /*32d0*/  LDSM.16.M88.4 R48, [R237+0x800] ;  /* 0x00080000ed30783b */ /* 0x000fee0000000200 */
[C---:B------:R-:W-:Y:S08]  /*32e0*/  HMMA.16816.F32.BF16 R136, R8.reuse, R44, R80 ;  /* 0x0000002c0888723c */ /* 0x040ff00000041850 */
[C---:B------:R-:W-:Y:S01]  /*32f0*/  HMMA.16816.F32.BF16 R68, R8.reuse, R42, R108 ;  /* 0x0000002a0844723c */ /* 0x040fe2000004186c */
[----:B------:R-:W-:Y:S07]  /*3300*/  LDSM.16.M88.4 R40, [R237+0x1800] ;  /* 0x00180000ed28783b */ /* 0x000fee0000000200 */
[----:B------:R-:W-:Y:S01]  /*3310*/  HMMA.16816.F32.BF16 R56, R8, R46, R12 ;  /* 0x0000002e0838723c */ /* 0x000fe2000004180c */
[----:B------:R-:W1:Y:S04]  /*3320*/  LDSM.16.M88.4 R8, [R242+0x2000] ;  /* 0x00200000f208783b */ /* 0x000e680000000200 */
[----:B------:R-:W5:Y:S03]  /*3330*/  LDSM.16.M88.4 R44, [R237+0x1000] ;  /* 0x00100000ed2c783b */ /* 0x000f660000000200 */
[C---:B--2---:R-:W-:Y:S01]  /*3340*/  HMMA.16816.F32.BF16 R112, R20.reuse, R52, R92 ;  /* 0x000000341470723c */ /* 0x044fe2000004185c */
[----:B------:R-:W2:Y:S07]  /*3350*/  LDSM.16.M88.4 R12, [R242] ;  /* 0x00000000f20c783b */ /* 0x000eae0000000200 */
[C---:B------:R-:W-:Y:S08]  /*3360*/  HMMA.16816.F32.BF16 R104, R20.reuse, R32, R72 ;  /* 0x000000201468723c */ /* 0x040ff00000041848 */
[C---:B------:R-:W-:Y:S08]  /*3370*/  HMMA.16816.F32.BF16 R88, R20.reuse, R28, R116 ;  /* 0x0000001c1458723c */ /* 0x040ff00000041874 */
[C---:B---3--:R-:W-:Y:S08]  /*3380*/  HMMA.16816.F32.BF16 R80, R20.reuse, R24, R124 ;  /* 0x000000181450723c */ /* 0x048ff0000004187c */
[C---:B------:R-:W-:Y:S08]  /*3390*/  HMMA.16816.F32.BF16 R100, R20.reuse, R54, R148 ;  /* 0x000000361464723c */ /* 0x040ff00000041894 */
[C---:B------:R-:W-:Y:S08]  /*33a0*/  HMMA.16816.F32.BF16 R92, R20.reuse, R34, R144 ;  /* 0x00000022145c723c */ /* 0x040ff00000041890 */
[C---:B------:R-:W-:Y:S08]  /*33b0*/  HMMA.16816.F32.BF16 R84, R20.reuse, R30, R140 ;  /* 0x0000001e1454723c */ /* 0x040ff0000004188c */
[----:B------:R-:W-:Y:S08]  /*33c0*/  HMMA.16816.F32.BF16 R20, R20, R26, R120 ;  /* 0x0000001a1414723c */ /* 0x000ff00000041878 */
[C---:B----4-:R-:W-:Y:S08]  /*33d0*/  HMMA.16816.F32.BF16 R72, R16.reuse, R34, R64 ;  /* 0x000000221048723c */ /* 0x050ff00000041840 */
[C---:B------:R-:W-:Y:S08]  /*33e0*/  HMMA.16816.F32.BF16 R64, R16.reuse, R30, R60 ;  /* 0x0000001e1040723c */ /* 0x040ff0000004183c */
[C---:B------:R-:W-:Y:S08]  /*33f0*/  HMMA.16816.F32.BF16 R108, R16.reuse, R52, R76 ;  /* 0x00000034106c723c */ /* 0x040ff0000004184c */
[C---:B------:R-:W-:Y:S01]  /*3400*/  HMMA.16816.F32.BF16 R96, R16.reuse, R54, R68 ;  /* 0x000000361060723c */ /* 0x040fe20000041844 */
[----:B------:R-:W-:Y:S07]  /*3410*/  LDSM.16.M88.4 R52, [R232+0xa000] ;  /* 0x00a00000e834783b */ /* 0x000fee0000000200 */
[C---:B------:R-:W-:Y:S08]  /*3420*/  HMMA.16816.F32.BF16 R60, R16.reuse, R24, R136 ;  /* 0x00000018103c723c */ /* 0x040ff00000041888 */
[C---:B------:R-:W-:Y:S01]  /*3430*/  HMMA.16816.F32.BF16 R76, R16.reuse, R32, R128 ;  /* 0x00000020104c723c */ /* 0x040fe20000041880 */
[----:B------:R-:W-:Y:S07]  /*3440*/  LDSM.16.M88.4 R32, [R232+0xa800] ;  /* 0x00a80000e820783b */ /* 0x000fee0000000200 */
[C---:B------:R-:W-:Y:S01]  /*3450*/  HMMA.16816.F32.BF16 R68, R16.reuse, R28, R132 ;  /* 0x0000001c1044723c */ /* 0x040fe20000041884 */
[----:B------:R-:W-:Y:S07]  /*3460*/  LDSM.16.M88.4 R28, [R232+0xb000] ;  /* 0x00b00000e81c783b */ /* 0x000fee0000000200 */
[----:B------:R-:W-:Y:S01]  /*3470*/  HMMA.16816.F32.BF16 R24, R16, R26, R56 ;  /* 0x0000001a1018723c */ /* 0x000fe20000041838 */
[----:B------:R-:W3:Y:S07]  /*3480*/  LDSM.16.M88.4 R16, [R240+0x6000] ;  /* 0x00600000f010783b */ /* 0x000eee0000000200 */
[C---:B-1----:R-:W-:Y:S01]  /*3490*/  HMMA.16816.F32.BF16 R120, R8.reuse, R42, R20 ;  /* 0x0000002a0878723c */ /* 0x042fe20000041814 */
[----:B------:R-:W1:Y:S07]  /*34a0*/  LDSM.16.M88.4 R20, [R232+0xb800] ;  /* 0x00b80000e814783b */ /* 0x000e6e0000000200 */
[C---:B------:R-:W-:Y:S08]  /*34b0*/  HMMA.16816.F32.BF16 R56, R8.reuse, R36, R112 ;  /* 0x000000240838723c */ /* 0x040ff00000041870 */
[C---:B-----5:R-:W-:Y:S08]  /*34c0*/  HMMA.16816.F32.BF16 R132, R8.reuse, R44, R88 ;  /* 0x0000002c0884723c */ /* 0x060ff00000041858 */
[C---:B------:R-:W-:Y:S08]  /*34d0*/  HMMA.16816.F32.BF16 R116, R8.reuse, R38, R100 ;  /* 0x000000260874723c */ /* 0x040ff00000041864 */
[C---:B------:R-:W-:Y:S08]  /*34e0*/  HMMA.16816.F32.BF16 R140, R8.reuse, R48, R104 ;  /* 0x00000030088c723c */ /* 0x040ff00000041868 */
[C---:B------:R-:W-:Y:S08]  /*34f0*/  HMMA.16816.F32.BF16 R136, R8.reuse, R50, R92 ;  /* 0x000000320888723c */ /* 0x040ff0000004185c */
[----:B------:R-:W-:Y:S08]  /*3500*/  HMMA.16816.F32.BF16 R128, R8, R46, R84 ;  /* 0x0000002e0880723c */ /* 0x000ff00000041854 */
[C---:B--2---:R-:W-:Y:S08]  /*3510*/  HMMA.16816.F32.BF16 R88, R12.reuse, R36, R108 ;  /* 0x000000240c58723c */ /* 0x044ff0000004186c */
[----:B------:R-:W-:Y:S08]  /*3520*/  HMMA.16816.F32.BF16 R112, R12, R38, R96 ;  /* 0x000000260c70723c */ /* 0x000ff00000041860 */
[----:B------:R-:W-:Y:S01]  /*3530*/  HMMA.16816.F32.BF16 R124, R8, R40, R80 ;  /* 0x00000028087c723c */ /* 0x000fe20000041850 */
[----:B------:R-:W-:Y:S07]  /*3540*/  LDSM.16.M88.4 R8, [R241+0x6000] ;  /* 0x00600000f108783b */ /* 0x000fee0000000200 */
        /* <DEDUP_REMOVED lines=9> */
[----:B------:R-:W2:Y:S04]  /*35e0*/  LDSM.16.M88.4 R12, [R240+0x4000] ;  /* 0x00400000f00c783b */ /* 0x000ea80000000200 */
[----:B------:R-:W-:Y:S03]  /*35f0*/  LDSM.16.M88.4 R24, [R241+0x4000] ;  /* 0x00400000f118783b */ /* 0x000fe60000000200 */
[C---:B---3--:R-:W-:Y:S01]  /*3600*/  HMMA.16816.F32.BF16 R80, R16.reuse, R52, R56 ;  /* 0x000000341050723c */ /* 0x048fe20000041838 */
[----:B------:R3:W4:Y:S07]  /*3610*/  LDSM.16.M88.4 R56, [R6+0xb800] ;  /* 0x00b800000638783b */ /* 0x00072e0000000200 */
[C---:B------:R-:W-:Y:S08]  /*3620*/  HMMA.16816.F32.BF16 R76, R16.reuse, R54, R116 ;  /* 0x00000036104c723c */ /* 0x040ff00000041874 */
[C---:B------:R-:W-:Y:S08]  /*3630*/  HMMA.16816.F32.BF16 R72, R16.reuse, R32, R140 ;  /* 0x000000201048723c */ /* 0x040ff0000004188c */
[----:B------:R-:W-:Y:S01]  /*3640*/  HMMA.16816.F32.BF16 R68, R16, R34, R136 ;  /* 0x000000221044723c */ /* 0x000fe20000041888 */
[----:B---3--:R-:W-:-:S07]  /*3650*/  IADD3 R6, R152, 0x40, RZ ;  /* 0x0000004098067810 */ /* 0x008fce0007ffe0ff */
[C---:B------:R-:W-:Y:S08]  /*3660*/  HMMA.16816.F32.BF16 R64, R16.reuse, R28, R132 ;  /* 0x0000001c1040723c */ /* 0x040ff00000041884 */
[C---:B------:R-:W-:Y:S08]  /*3670*/  HMMA.16816.F32.BF16 R40, R16.reuse, R30, R128 ;  /* 0x0000001e1028723c */ /* 0x040ff00000041880 */
[C---:B-1----:R-:W-:Y:S08]  /*3680*/  HMMA.16816.F32.BF16 R36, R16.reuse, R20, R124 ;  /* 0x000000141024723c */ /* 0x042ff0000004187c */
[----:B------:R-:W-:Y:S08]  /*3690*/  HMMA.16816.F32.BF16 R16, R16, R22, R120 ;  /* 0x000000161010723c */ /* 0x000ff00000041878 */
[C---:B--2---:R-:W-:Y:S08]  /*36a0*/  HMMA.16816.F32.BF16 R88, R12.reuse, R52, R88 ;  /* 0x000000340c58723c */ /* 0x044ff00000041858 */
[C---:B------:R-:W-:Y:S08]  /*36b0*/  HMMA.16816.F32.BF16 R112, R12.reuse, R54, R112 ;  /* 0x000000360c70723c */ /* 0x040ff00000041870 */
[C---:B------:R-:W-:Y:S08]  /*36c0*/  HMMA.16816.F32.BF16 R132, R12.reuse, R30, R96 ;  /* 0x0000001e0c84723c */ /* 0x040ff00000041860 */
[----:B------:R-:W-:Y:S08]  /*36d0*/  HMMA.16816.F32.BF16 R52, R12, R22, R84 ;  /* 0x000000160c34723c */ /* 0x000ff00000041854 */
[C---:B------:R-:W-:Y:S01]  /*36e0*/  HMMA.16816.F32.BF16 R96, R8.reuse, R62, R40 ;  /* 0x0000003e0860723c */ /* 0x040fe20000041828 */
[----:B------:R-:W-:Y:S07]  /*36f0*/  LDSM.16.M88.4 R40, [R238+0xa000] ;  /* 0x00a00000ee28783b */ /* 0x000fee0000000200 */
[----:B----4-:R-:W-:Y:S01]  /*3700*/  HMMA.16816.F32.BF16 R84, R8, R58, R16 ;  /* 0x0000003a0854723c */ /* 0x010fe20000041810 */
[----:B------:R-:W1:Y:S07]  /*3710*/  LDSM.16.M88.4 R16, [R243+0x4000] ;  /* 0x00400000f310783b */ /* 0x000e6e0000000200 */
[C---:B------:R-:W-:Y:S01]  /*3720*/  HMMA.16816.F32.BF16 R116, R12.reuse, R20, R92 ;  /* 0x000000140c74723c */ /* 0x040fe2000004185c */
[----:B------:R-:W2:Y:S07]  /*3730*/  LDSM.16.M88.4 R20, [R243+0x6000] ;  /* 0x00600000f314783b */ /* 0x000eae0000000200 */
[C---:B------:R-:W-:Y:S08]  /*3740*/  HMMA.16816.F32.BF16 R108, R12.reuse, R32, R108 ;  /* 0x000000200c6c723c */ /* 0x040ff0000004186c */
[C---:B------:R-:W-:Y:S01]  /*3750*/  HMMA.16816.F32.BF16 R136, R12.reuse, R34, R104 ;  /* 0x000000220c88723c */ /* 0x040fe20000041868 */
[----:B------:R-:W-:Y:S07]  /*3760*/  LDSM.16.M88.4 R32, [R238+0xb000] ;  /* 0x00b00000ee20783b */ /* 0x000fee0000000200 */
[----:B------:R-:W-:Y:S01]  /*3770*/  HMMA.16816.F32.BF16 R140, R12, R28, R100 ;  /* 0x0000001c0c8c723c */ /* 0x000fe20000041864 */
[----:B------:R-:W-:Y:S04]  /*3780*/  LDSM.16.M88.4 R28, [R238+0xb800] ;  /* 0x00b80000ee1c783b */ /* 0x000fe80000000200 */
[----:B------:R-:W-:Y:S03]  /*3790*/  LDSM.16.M88.4 R12, [R242+0x4000] ;  /* 0x00400000f20c783b */ /* 0x000fe60000000200 */
[C---:B------:R-:W-:Y:S08]  /*37a0*/  HMMA.16816.F32.BF16 R104, R8.reuse, R44, R80 ;  /* 0x0000002c0868723c */ /* 0x040ff00000041850 */
[C---:B------:R-:W-:Y:S08]  /*37b0*/  HMMA.16816.F32.BF16 R100, R8.reuse, R46, R76 ;  /* 0x0000002e0864723c */ /* 0x040ff0000004184c */
[----:B------:R-:W-:Y:S01]  /*37c0*/  HMMA.16816.F32.BF16 R92, R8, R56, R36 ;  /* 0x00000038085c723c */ /* 0x000fe20000041824 */
[----:B------:R-:W3:Y:S07]  /*37d0*/  LDSM.16.M88.4 R36, [R238+0xa800] ;  /* 0x00a80000ee24783b */ /* 0x000eee0000000200 */
[C---:B------:R-:W-:Y:S08]  /*37e0*/  HMMA.16816.F32.BF16 R88, R24.reuse, R44, R88 ;  /* 0x0000002c1858723c */ /* 0x040ff00000041858 */
[----:B------:R-:W-:Y:S08]  /*37f0*/  HMMA.16816.F32.BF16 R44, R24, R46, R112 ;  /* 0x0000002e182c723c */ /* 0x000ff00000041870 */
[C---:B------:R-:W-:Y:S08]  /*3800*/  HMMA.16816.F32.BF16 R128, R8.reuse, R48, R72 ;  /* 0x000000300880723c */ /* 0x040ff00000041848 */
[C---:B------:R-:W-:Y:S01]  /*3810*/  HMMA.16816.F32.BF16 R124, R8.reuse, R50, R68 ;  /* 0x00000032087c723c */ /* 0x040fe20000041844 */
[----:B------:R-:W-:Y:S07]  /*3820*/  LDSM.16.M88.4 R68, [R237+0x2000] ;  /* 0x00200000ed44783b */ /* 0x000fee0000000200 */
[----:B------:R-:W-:Y:S01]  /*3830*/  HMMA.16816.F32.BF16 R120, R8, R60, R64 ;  /* 0x0000003c0878723c */ /* 0x000fe20000041840 */
[----:B------:R-:W4:Y:S07]  /*3840*/  LDSM.16.M88.4 R8, [R242+0x6000] ;  /* 0x00600000f208783b */ /* 0x000f2e0000000200 */
[C---:B------:R-:W-:Y:S08]  /*3850*/  HMMA.16816.F32.BF16 R76, R24.reuse, R48, R108 ;  /* 0x00000030184c723c */ /* 0x040ff0000004186c */
[C---:B------:R-:W-:Y:S08]  /*3860*/  HMMA.16816.F32.BF16 R72, R24.reuse, R60, R140 ;  /* 0x0000003c1848723c */ /* 0x040ff0000004188c */
[C---:B------:R-:W-:Y:S08]  /*3870*/  HMMA.16816.F32.BF16 R64, R24.reuse, R62, R132 ;  /* 0x0000003e1840723c */ /* 0x040ff00000041884 */
[C---:B------:R-:W-:Y:S08]  /*3880*/  HMMA.16816.F32.BF16 R60, R24.reuse, R56, R116 ;  /* 0x00000038183c723c */ /* 0x040ff00000041874 */
[----:B------:R-:W-:Y:S08]  /*3890*/  HMMA.16816.F32.BF16 R52, R24, R58, R52 ;  /* 0x0000003a1834723c */ /* 0x000ff00000041834 */
[----:B-1----:R-:W-:Y:S01]  /*38a0*/  HMMA.16816.F32.BF16 R56, R16, R42, R44 ;  /* 0x0000002a1038723c */ /* 0x002fe2000004182c */
[----:B------:R-:W1:Y:S07]  /*38b0*/  LDSM.16.M88.4 R44, [R237+0x2800] ;  /* 0x00280000ed2c783b */ /* 0x000e6e0000000200 */
[----:B------:R-:W-:Y:S08]  /*38c0*/  HMMA.16816.F32.BF16 R80, R24, R50, R136 ;  /* 0x000000321850723c */ /* 0x000ff00000041888 */
[C---:B--2---:R-:W-:Y:S08]  /*38d0*/  HMMA.16816.F32.BF16 R24, R20.reuse, R42, R100 ;  /* 0x0000002a1418723c */ /* 0x044ff00000041864 */
[C---:B------:R-:W-:Y:S08]  /*38e0*/  HMMA.16816.F32.BF16 R48, R20.reuse, R40, R104 ;  /* 0x000000281430723c */ /* 0x040ff00000041868 */
[C---:B---3--:R-:W-:Y:S08]  /*38f0*/  HMMA.16816.F32.BF16 R100, R20.reuse, R36, R128 ;  /* 0x000000241464723c */ /* 0x048ff00000041880 */
[C---:B------:R-:W-:Y:S08]  /*3900*/  HMMA.16816.F32.BF16 R104, R20.reuse, R38, R124 ;  /* 0x000000261468723c */ /* 0x040ff0000004187c */
[C---:B------:R-:W-:Y:S08]  /*3910*/  HMMA.16816.F32.BF16 R120, R20.reuse, R32, R120 ;  /* 0x000000201478723c */ /* 0x040ff00000041878 */
[C---:B------:R-:W-:Y:S08]  /*3920*/  HMMA.16816.F32.BF16 R96, R20.reuse, R34, R96 ;  /* 0x000000221460723c */ /* 0x040ff00000041860 */
[C---:B------:R-:W-:Y:S08]  /*3930*/  HMMA.16816.F32.BF16 R92, R20.reuse, R28, R92 ;  /* 0x0000001c145c723c */ /* 0x040ff0000004185c */
[----:B------:R-:W-:Y:S08]  /*3940*/  HMMA.16816.F32.BF16 R108, R20, R30, R84 ;  /* 0x0000001e146c723c */ /* 0x000ff00000041854 */
[C---:B------:R-:W-:Y:S08]  /*3950*/  HMMA.16816.F32.BF16 R20, R16.reuse, R36, R76 ;  /* 0x000000241014723c */ /* 0x040ff0000004184c */
[C---:B------:R-:W-:Y:S08]  /*3960*/  HMMA.16816.F32.BF16 R80, R16.reuse, R38, R80 ;  /* 0x000000261050723c */ /* 0x040ff00000041850 */
[----:B------:R-:W-:Y:S08]  /*3970*/  HMMA.16816.F32.BF16 R76, R16, R28, R60 ;  /* 0x0000001c104c723c */ /* 0x000ff0000004183c */
[C---:B----4-:R-:W-:Y:S08]  /*3980*/  HMMA.16816.F32.BF16 R36, R8.reuse, R70, R24 ;  /* 0x000000460824723c */ /* 0x050ff00000041818 */
[----:B------:R-:W-:Y:S08]  /*3990*/  HMMA.16816.F32.BF16 R60, R8, R68, R48 ;  /* 0x00000044083c723c */ /* 0x000ff00000041830 */
[----:B------:R-:W-:Y:S08]  /*39a0*/  HMMA.16816.F32.BF16 R24, R12, R70, R56 ;  /* 0x000000460c18723c */ /* 0x000ff00000041838 */
[C---:B------:R-:W-:Y:S08]  /*39b0*/  HMMA.16816.F32.BF16 R72, R16.reuse, R32, R72 ;  /* 0x000000201048723c */ /* 0x040ff00000041848 */
[----:B------:R-:W-:Y:S08]  /*39c0*/  HMMA.16816.F32.BF16 R64, R16, R34, R64 ;  /* 0x000000221040723c */ /* 0x000ff00000041840 */
[----:B-1----:R-:W-:Y:S01]  /*39d0*/  HMMA.16816.F32.BF16 R32, R12, R44, R20 ;  /* 0x0000002c0c20723c */ /* 0x002fe20000041814 */
[----:B------:R-:W1:Y:S07]  /*39e0*/  LDSM.16.M88.4 R20, [R237+0x3000] ;  /* 0x00300000ed14783b */ /* 0x000e6e0000000200 */
[C---:B------:R-:W-:Y:S08]  /*39f0*/  HMMA.16816.F32.BF16 R88, R16.reuse, R40, R88 ;  /* 0x000000281058723c */ /* 0x040ff00000041858 */
[----:B------:R-:W-:Y:S07]  /*3a00*/  HMMA.16816.F32.BF16 R84, R16, R30, R52 ;  /* 0x0000001e1054723c */ /* 0x000fee0000041834 */
[----:B------:R-:W-:Y:S01]  /*3a10*/  IADD3 R19, R152, 0x48, RZ ;  /* 0x0000004898137810 */ /* 0x000fe20007ffe0ff */
[----:B------:R-:W-:Y:S01]  /*3a20*/  HMMA.16816.F32.BF16 R48, R8, R44, R100 ;  /* 0x0000002c0830723c */ /* 0x000fe20000041864 */
[----:B------:R-:W-:-:S02]  /*3a30*/  IMNMX R17, R5, UR15, PT ;  /* 0x0000000f05117c17 */ /* 0x000fc4000b800200 */
[----:B------:R-:W-:Y:S02]  /*3a40*/  IMNMX R16, R152, UR15, PT ;  /* 0x0000000f98107c17 */ /* 0x000fe4000b800200 */
[----:B------:R-:W-:Y:S02]  /*3a50*/  IMNMX R18, R6, UR15, PT ;  /* 0x0000000f06127c17 */ /* 0x000fe4000b800200 */
[----:B------:R-:W-:Y:S01]  /*3a60*/  IMNMX R19, R19, UR15, PT ;  /* 0x0000000f13137c17 */ /* 0x000fe2000b800200 */
[----:B------:R-:W-:Y:S01]  /*3a70*/  HMMA.16816.F32.BF16 R28, R12, R46, R80 ;  /* 0x0000002e0c1c723c */ /* 0x000fe20000041850 */
[----:B------:R-:W-:Y:S02]  /*3a80*/  IADD3 R5, R2, 0x8, RZ ;  /* 0x0000000802057810 */ /* 0x000fe40007ffe0ff */
[C---:B------:R-:W-:Y:S02]  /*3a90*/  ISETP.GE.AND P5, PT, R3.reuse, R16, PT ;  /* 0x000000100300720c */ /* 0x040fe40003fa6270 */
[----:B------:R-:W-:-:S02]  /*3aa0*/  ISETP.GE.AND P1, PT, R3, R17, PT ;  /* 0x000000110300720c */ /* 0x000fc40003f26270 */
[C---:B------:R-:W-:Y:S01]  /*3ab0*/  ISETP.GE.AND P2, PT, R3.reuse, R18, PT ;  /* 0x000000120300720c */ /* 0x040fe20003f46270 */
[C---:B------:R-:W-:Y:S01]  /*3ac0*/  HMMA.16816.F32.BF16 R52, R8.reuse, R46, R104 ;  /* 0x0000002e0834723c */ /* 0x040fe20000041868 */
[----:B------:R-:W-:Y:S02]  /*3ad0*/  ISETP.GE.AND P0, PT, R3, R19, PT ;  /* 0x000000130300720c */ /* 0x000fe40003f06270 */
[----:B------:R-:W-:Y:S02]  /*3ae0*/  ISETP.GE.AND P6, PT, R5, R16, PT ;  /* 0x000000100500720c */ /* 0x000fe40003fc6270 */
[----:B------:R-:W-:Y:S02]  /*3af0*/  IADD3 R3, R2, 0x9, RZ ;  /* 0x0000000902037810 */ /* 0x000fe40007ffe0ff */
[----:B------:R-:W-:Y:S01]  /*3b00*/  FSEL R59, R63, -INF , !P0 ;  /* 0xff8000003f3b7808 */ /* 0x000fe20004000000 */
[----:B-1----:R-:W-:Y:S01]  /*3b10*/  HMMA.16816.F32.BF16 R40, R8, R20, R120 ;  /* 0x000000140828723c */ /* 0x002fe20000041878 */
[----:B------:R-:W-:-:S02]  /*3b20*/  FSEL R165, R24, -INF , !P6 ;  /* 0xff80000018a57808 */ /* 0x000fc40007000000 */
[-C--:B------:R-:W-:Y:S02]  /*3b30*/  ISETP.GE.AND P3, PT, R5, R17.reuse, PT ;  /* 0x000000110500720c */ /* 0x080fe40003f66270 */
[C---:B------:R-:W-:Y:S02]  /*3b40*/  ISETP.GE.AND P0, PT, R3.reuse, R16, PT ;  /* 0x000000100300720c */ /* 0x040fe40003f06270 */
[----:B------:R-:W-:Y:S01]  /*3b50*/  ISETP.GE.AND P6, PT, R3, R17, PT ;  /* 0x000000110300720c */ /* 0x000fe20003fc6270 */
[----:B------:R-:W-:Y:S01]  /*3b60*/  HMMA.16816.F32.BF16 R44, R8, R22, R96 ;  /* 0x00000016082c723c */ /* 0x000fe20000041860 */
[----:B------:R-:W-:Y:S02]  /*3b70*/  FSEL R170, R26, -INF , !P3 ;  /* 0xff8000001aaa7808 */ /* 0x000fe40005800000 */
[----:B------:R-:W-:Y:S02]  /*3b80*/  FSEL R164, R25, -INF , !P0 ;  /* 0xff80000019a47808 */ /* 0x000fe40004000000 */
[----:B------:R-:W-:-:S02]  /*3b90*/  FSEL R169, R27, -INF , !P6 ;  /* 0xff8000001ba97808 */ /* 0x000fc40007000000 */
[----:B------:R-:W1:Y:S01]  /*3ba0*/  LDSM.16.M88.4 R24, [R237+0x3800] ;  /* 0x00380000ed18783b */ /* 0x000e620000000200 */
[----:B------:R-:W-:Y:S01]  /*3bb0*/  FSEL R58, R61, -INF , !P2 ;  /* 0xff8000003d3a7808 */ /* 0x000fe20005000000 */
[----:B------:R-:W-:-:S04]  /*3bc0*/  DEPBAR.LE SB0, 0x0 ;  /* 0x000080000000791a */ /* 0x000fc80000000000 */
[----:B------:R-:W-:Y:S01]  /*3bd0*/  BAR.SYNC.DEFER_BLOCKING 0x0 ;  /* 0x0000000000007b1d */ /* 0x000fe20000010000 */
[CC--:B------:R-:W-:Y:S02]  /*3be0*/  ISETP.GE.AND P4, PT, R5.reuse, R18.reuse, PT ;  /* 0x000000120500720c */ /* 0x0c0fe40003f86270 */
[-C--:B------:R-:W-:Y:S02]  /*3bf0*/  ISETP.GE.AND P2, PT, R5, R19.reuse, PT ;  /* 0x000000130500720c */ /* 0x080fe40003f46270 */
[----:B------:R-:W-:Y:S02]  /*3c00*/  IADD3 R5, R2, 0x10, RZ ;  /* 0x0000001002057810 */ /* 0x000fe40007ffe0ff */
[C---:B------:R-:W-:Y:S02]  /*3c10*/  ISETP.GE.AND P3, PT, R3.reuse, R18, PT ;  /* 0x000000120300720c */ /* 0x040fe40003f66270 */
[----:B------:R-:W-:Y:S02]  /*3c20*/  ISETP.GE.AND P0, PT, R3, R19, PT ;  /* 0x000000130300720c */ /* 0x000fe40003f06270 */
[----:B------:R-:W-:-:S02]  /*3c30*/  ISETP.GE.AND P6, PT, R5, R16, PT ;  /* 0x000000100500720c */ /* 0x000fc40003fc6270 */
[----:B------:R-:W-:Y:S02]  /*3c40*/  IADD3 R3, R2, 0x11, RZ ;  /* 0x0000001102037810 */ /* 0x000fe40007ffe0ff */
[----:B------:R-:W-:Y:S02]  /*3c50*/  FSEL R63, R38, -INF , !P2 ;  /* 0xff800000263f7808 */ /* 0x000fe40005000000 */
[----:B------:R-:W-:Y:S02]  /*3c60*/  FSEL R61, R39, -INF , !P0 ;  /* 0xff800000273d7808 */ /* 0x000fe40004000000 */
[----:B------:R-:W-:Y:S02]  /*3c70*/  FSEL R161, R32, -INF , !P6 ;  /* 0xff80000020a17808 */ /* 0x000fe40007000000 */
[----:B------:R-:W-:Y:S02]  /*3c80*/  ISETP.GE.AND P2, PT, R5, R17, PT ;  /* 0x000000110500720c */ /* 0x000fe40003f46270 */
[----:B------:R-:W-:-:S02]  /*3c90*/  ISETP.GE.AND P0, PT, R3, R16, PT ;  /* 0x000000100300720c */ /* 0x000fc40003f06270 */
[----:B------:R-:W-:Y:S02]  /*3ca0*/  ISETP.GE.AND P6, PT, R3, R17, PT ;  /* 0x000000110300720c */ /* 0x000fe40003fc6270 */
[----:B------:R-:W-:Y:S02]  /*3cb0*/  FSEL R163, R34, -INF , !P2 ;  /* 0xff80000022a37808 */ /* 0x000fe40005000000 */
[----:B------:R-:W-:Y:S02]  /*3cc0*/  FSEL R160, R33, -INF , !P0 ;  /* 0xff80000021a07808 */ /* 0x000fe40004000000 */
[----:B------:R-:W-:Y:S02]  /*3cd0*/  FSEL R162, R35, -INF , !P6 ;  /* 0xff80000023a27808 */ /* 0x000fe40007000000 */
[----:B------:R-:W-:Y:S01]  /*3ce0*/  HMMA.16816.F32.BF16 R32, R12, R20, R72 ;  /* 0x000000140c20723c */ /* 0x000fe20000041848 */
[----:B------:R-:W-:Y:S02]  /*3cf0*/  FSEL R57, R36, -INF , !P4 ;  /* 0xff80000024397808 */ /* 0x000fe40006000000 */
[----:B------:R-:W-:-:S02]  /*3d00*/  FSEL R56, R37, -INF , !P3 ;  /* 0xff80000025387808 */ /* 0x000fc40005800000 */
[CC--:B------:R-:W-:Y:S02]  /*3d10*/  ISETP.GE.AND P4, PT, R5.reuse, R18.reuse, PT ;  /* 0x000000120500720c */ /* 0x0c0fe40003f86270 */
[-C--:B------:R-:W-:Y:S01]  /*3d20*/  ISETP.GE.AND P3, PT, R5, R19.reuse, PT ;  /* 0x000000130500720c */ /* 0x080fe20003f66270 */
[C---:B------:R-:W-:Y:S01]  /*3d30*/  HMMA.16816.F32.BF16 R36, R12.reuse, R22, R64 ;  /* 0x000000160c24723c */ /* 0x040fe20000041840 */
[C---:B------:R-:W-:Y:S02]  /*3d40*/  ISETP.GE.AND P2, PT, R3.reuse, R18, PT ;  /* 0x000000120300720c */ /* 0x040fe40003f46270 */
[----:B------:R-:W-:Y:S02]  /*3d50*/  ISETP.GE.AND P0, PT, R3, R19, PT ;  /* 0x000000130300720c */ /* 0x000fe40003f06270 */
[C---:B------:R-:W-:Y:S02]  /*3d60*/  IADD3 R5, R2.reuse, 0x18, RZ ;  /* 0x0000001802057810 */ /* 0x040fe40007ffe0ff */
[----:B------:R-:W-:Y:S01]  /*3d70*/  IADD3 R3, R2, 0x19, RZ ;  /* 0x0000001902037810 */ /* 0x000fe20007ffe0ff */
[----:B-1----:R-:W-:Y:S01]  /*3d80*/  HMMA.16816.F32.BF16 R20, R12, R24, R76 ;  /* 0x000000180c14723c */ /* 0x002fe2000004184c */
[----:B------:R-:W-:-:S02]  /*3d90*/  FSEL R72, R50, -INF , !P3 ;  /* 0xff80000032487808 */ /* 0x000fc40005800000 */
[----:B------:R-:W-:Y:S02]  /*3da0*/  FSEL R73, R51, -INF , !P0 ;  /* 0xff80000033497808 */ /* 0x000fe40004000000 */
[CC--:B------:R-:W-:Y:S02]  /*3db0*/  ISETP.GE.AND P6, PT, R5.reuse, R16.reuse, PT ;  /* 0x000000100500720c */ /* 0x0c0fe40003fc6270 */
[----:B------:R-:W-:Y:S02]  /*3dc0*/  ISETP.GE.AND P3, PT, R5, R17, PT ;  /* 0x000000110500720c */ /* 0x000fe40003f66270 */
[----:B------:R-:W-:Y:S02]  /*3dd0*/  ISETP.GE.AND P0, PT, R3, R16, PT ;  /* 0x000000100300720c */ /* 0x000fe40003f06270 */
[----:B------:R-:W-:Y:S02]  /*3de0*/  FSEL R70, R48, -INF , !P4 ;  /* 0xff80000030467808 */ /* 0x000fe40006000000 */
        /* <DEDUP_REMOVED lines=8> */
[----:B------:R-:W-:Y:S02]  /*3e70*/  ISETP.GE.AND P0, PT, R3, R19, PT ;  /* 0x000000130300720c */ /* 0x000fe40003f06270 */
[C---:B------:R-:W-:Y:S02]  /*3e80*/  IADD3 R5, R2.reuse, 0x20, RZ ;  /* 0x0000002002057810 */ /* 0x040fe40007ffe0ff */
[----:B------:R-:W-:Y:S02]  /*3e90*/  IADD3 R3, R2, 0x21, RZ ;  /* 0x0000002102037810 */ /* 0x000fe40007ffe0ff */
[----:B------:R-:W-:Y:S02]  /*3ea0*/  FSEL R159, R31, -INF , !P6 ;  /* 0xff8000001f9f7808 */ /* 0x000fe40007000000 */
[----:B------:R-:W-:Y:S01]  /*3eb0*/  FSEL R54, R54, -INF , !P2 ;  /* 0xff80000036367808 */ /* 0x000fe20005000000 */
[----:B------:R-:W-:Y:S01]  /*3ec0*/  HMMA.16816.F32.BF16 R28, R8, R24, R92 ;  /* 0x00000018081c723c */ /* 0x000fe2000004185c */
[----:B------:R-:W-:-:S02]  /*3ed0*/  FSEL R64, R55, -INF , !P0 ;  /* 0xff80000037407808 */ /* 0x000fc40004000000 */
[CC--:B------:R-:W-:Y:S02]  /*3ee0*/  ISETP.GE.AND P6, PT, R5.reuse, R16.reuse, PT ;  /* 0x000000100500720c */ /* 0x0c0fe40003fc6270 */
[----:B------:R-:W-:Y:S02]  /*3ef0*/  ISETP.GE.AND P2, PT, R5, R17, PT ;  /* 0x000000110500720c */ /* 0x000fe40003f46270 */
[----:B------:R-:W-:Y:S01]  /*3f00*/  ISETP.GE.AND P0, PT, R3, R16, PT ;  /* 0x000000100300720c */ /* 0x000fe20003f06270 */
[----:B------:R-:W-:Y:S01]  /*3f10*/  HMMA.16816.F32.BF16 R8, R8, R26, R108 ;  /* 0x0000001a0808723c */ /* 0x000fe2000004186c */
[----:B------:R-:W-:Y:S02]  /*3f20*/  FSEL R52, R52, -INF , !P4 ;  /* 0xff80000034347808 */ /* 0x000fe40006000000 */
[----:B------:R-:W-:Y:S02]  /*3f30*/  FSEL R53, R53, -INF , !P3 ;  /* 0xff80000035357808 */ /* 0x000fe40005800000 */
[----:B------:R-:W-:-:S02]  /*3f40*/  FSEL R190, R32, -INF , !P6 ;  /* 0xff80000020be7808 */ /* 0x000fc40007000000 */
[----:B------:R-:W-:Y:S02]  /*3f50*/  FSEL R193, R34, -INF , !P2 ;  /* 0xff80000022c17808 */ /* 0x000fe40005000000 */
[----:B------:R-:W-:Y:S02]  /*3f60*/  FSEL R189, R33, -INF , !P0 ;  /* 0xff80000021bd7808 */ /* 0x000fe40004000000 */
[CC--:B------:R-:W-:Y:S02]  /*3f70*/  ISETP.GE.AND P4, PT, R5.reuse, R18.reuse, PT ;  /* 0x000000120500720c */ /* 0x0c0fe40003f86270 */
[----:B------:R-:W-:Y:S02]  /*3f80*/  ISETP.GE.AND P3, PT, R5, R19, PT ;  /* 0x000000130500720c */ /* 0x000fe40003f66270 */
[C---:B------:R-:W-:Y:S02]  /*3f90*/  ISETP.GE.AND P6, PT, R3.reuse, R17, PT ;  /* 0x000000110300720c */ /* 0x040fe40003fc6270 */
[----:B------:R-:W-:-:S02]  /*3fa0*/  ISETP.GE.AND P2, PT, R3, R18, PT ;  /* 0x000000120300720c */ /* 0x000fc40003f46270 */
        /* <DEDUP_REMOVED lines=19> */
[----:B------:R-:W-:-:S02]  /*40e0*/  ISETP.GE.AND P0, PT, R3, R16, PT ;  /* 0x000000100300720c */ /* 0x000fc40003f06270 */
[----:B------:R-:W-:Y:S02]  /*40f0*/  FSEL R188, R40, -INF , !P4 ;  /* 0xff80000028bc7808 */ /* 0x000fe40006000000 */
[----:B------:R-:W-:Y:S02]  /*4100*/  FSEL R187, R41, -INF , !P2 ;  /* 0xff80000029bb7808 */ /* 0x000fe40005000000 */
[C---:B------:R-:W-:Y:S02]  /*4110*/  ISETP.GE.AND P4, PT, R5.reuse, R18, PT ;  /* 0x000000120500720c */ /* 0x040fe40003f86270 */
[----:B------:R-:W-:Y:S02]  /*4120*/  ISETP.GE.AND P2, PT, R5, R19, PT ;  /* 0x000000130500720c */ /* 0x000fe40003f46270 */
[----:B------:R-:W-:Y:S02]  /*4130*/  FSEL R226, R21, -INF , !P0 ;  /* 0xff80000015e27808 */ /* 0x000fe40004000000 */
[----:B------:R-:W-:-:S02]  /*4140*/  IADD3 R5, R2, 0x30, RZ ;  /* 0x0000003002057810 */ /* 0x000fc40007ffe0ff */
[----:B------:R-:W-:Y:S02]  /*4150*/  ISETP.GE.AND P0, PT, R3, R19, PT ;  /* 0x000000130300720c */ /* 0x000fe40003f06270 */
[----:B------:R-:W-:Y:S02]  /*4160*/  FSEL R171, R39, -INF , !P6 ;  /* 0xff80000027ab7808 */ /* 0x000fe40007000000 */
[-C--:B------:R-:W-:Y:S02]  /*4170*/  ISETP.GE.AND P6, PT, R5, R16.reuse, PT ;  /* 0x000000100500720c */ /* 0x080fe40003fc6270 */
[----:B------:R-:W-:Y:S02]  /*4180*/  FSEL R197, R31, -INF , !P0 ;  /* 0xff8000001fc57808 */ /* 0x000fe40004000000 */
[----:B------:R-:W-:Y:S02]  /*4190*/  ISETP.GE.AND P0, PT, R2, R16, PT ;  /* 0x000000100200720c */ /* 0x000fe40003f06270 */
[----:B------:R-:W-:-:S02]  /*41a0*/  FSEL R246, R20, -INF , !P6 ;  /* 0xff80000014f67808 */ /* 0x000fc40007000000 */
[----:B------:R-:W-:Y:S02]  /*41b0*/  ISETP.GE.AND P6, PT, R3, R17, PT ;  /* 0x000000110300720c */ /* 0x000fe40003fc6270 */
[----:B------:R-:W-:Y:S02]  /*41c0*/  FSEL R132, R32, -INF , !P0 ;  /* 0xff80000020847808 */ /* 0x000fe40004000000 */
[----:B------:R-:W-:Y:S02]  /*41d0*/  FSEL R186, R46, -INF , !P2 ;  /* 0xff8000002eba7808 */ /* 0x000fe40005000000 */
[----:B------:R-:W-:Y:S02]  /*41e0*/  ISETP.GE.AND P0, PT, R2, R19, PT ;  /* 0x000000130200720c */ /* 0x000fe40003f06270 */
[----:B------:R-:W-:Y:S02]  /*41f0*/  ISETP.GE.AND P2, PT, R5, R17, PT ;  /* 0x000000110500720c */ /* 0x000fe40003f46270 */
[----:B------:R-:W-:-:S02]  /*4200*/  FSEL R225, R23, -INF , !P6 ;  /* 0xff80000017e17808 */ /* 0x000fc40007000000 */
[----:B------:R-:W-:Y:S02]  /*4210*/  FSEL R23, R62, -INF , !P0 ;  /* 0xff8000003e177808 */ /* 0x000fe40004000000 */
[----:B------:R-:W-:Y:S02]  /*4220*/  FSEL R184, R45, -INF , !P3 ;  /* 0xff8000002db87808 */ /* 0x000fe40005800000 */
[----:B------:R-:W-:Y:S02]  /*4230*/  FSEL R178, R22, -INF , !P2 ;  /* 0xff80000016b27808 */ /* 0x000fe40005000000 */
[----:B------:R-:W-:Y:S02]  /*4240*/  PLOP3.LUT P0, PT, PT, PT, UP0, 0x80, 0x0 ;  /* 0x000000000000781c */ /* 0x000fe40003f0f008 */
[----:B------:R-:W-:Y:S02]  /*4250*/  ISETP.GE.AND P3, PT, R5, R19, PT ;  /* 0x000000130500720c */ /* 0x000fe40003f66270 */
[----:B------:R-:W-:-:S02]  /*4260*/  ISETP.GE.AND P2, PT, R3, R18, PT ;  /* 0x000000120300720c */ /* 0x000fc40003f46270 */
[----:B------:R-:W-:Y:S02]  /*4270*/  IADD3 R3, R2, 0x38, RZ ;  /* 0x0000003802037810 */ /* 0x000fe40007ffe0ff */
[----:B------:R-:W-:Y:S02]  /*4280*/  FSEL R174, R44, -INF , !P4 ;  /* 0xff8000002cae7808 */ /* 0x000fe40006000000 */
[----:B------:R-:W-:Y:S02]  /*4290*/  FSEL R176, R30, -INF , !P3 ;  /* 0xff8000001eb07808 */ /* 0x000fe40005800000 */
[----:B------:R-:W-:Y:S02]  /*42a0*/  FSEL R247, R29, -INF , !P2 ;  /* 0xff8000001df77808 */ /* 0x000fe40005000000 */
[----:B------:R-:W-:Y:S02]  /*42b0*/  FSEL R133, R33, -INF , !P5 ;  /* 0xff80000021857808 */ /* 0x000fe40006800000 */
[----:B------:R-:W-:-:S02]  /*42c0*/  FSEL R135, R35, -INF , !P1 ;  /* 0xff80000023877808 */ /* 0x000fc40004800000 */
[-C--:B------:R-:W-:Y:S02]  /*42d0*/  ISETP.GE.AND P4, PT, R5, R18.reuse, PT ;  /* 0x000000120500720c */ /* 0x080fe40003f86270 */
[CC--:B------:R-:W-:Y:S02]  /*42e0*/  ISETP.GE.AND P3, PT, R3.reuse, R18.reuse, PT ;  /* 0x000000120300720c */ /* 0x0c0fe40003f66270 */
[----:B------:R-:W-:Y:S02]  /*42f0*/  ISETP.GE.AND P2, PT, R3, R19, PT ;  /* 0x000000130300720c */ /* 0x000fe40003f46270 */
[C---:B------:R-:W-:Y:S02]  /*4300*/  ISETP.GE.AND P5, PT, R2.reuse, R17, PT ;  /* 0x000000110200720c */ /* 0x040fe40003fa6270 */
[C---:B------:R-:W-:Y:S02]  /*4310*/  ISETP.GE.AND P1, PT, R2.reuse, R18, PT ;  /* 0x000000120200720c */ /* 0x040fe40003f26270 */
[----:B------:R-:W-:-:S02]  /*4320*/  IADD3 R2, R2, 0x39, RZ ;  /* 0x0000003902027810 */ /* 0x000fc40007ffe0ff */
[----:B------:R-:W-:Y:S02]  /*4330*/  FSEL R252, R28, -INF , !P4 ;  /* 0xff8000001cfc7808 */ /* 0x000fe40006000000 */
[----:B------:R-:W-:Y:S02]  /*4340*/  FSEL R134, R34, -INF , !P5 ;  /* 0xff80000022867808 */ /* 0x000fe40006800000 */
[----:B------:R-:W-:Y:S02]  /*4350*/  FSEL R224, R8, -INF , !P3 ;  /* 0xff80000008e07808 */ /* 0x000fe40005800000 */
[----:B------:R-:W-:Y:S02]  /*4360*/  FSEL R245, R10, -INF , !P2 ;  /* 0xff8000000af57808 */ /* 0x000fe40005000000 */
[----:B------:R-:W-:Y:S02]  /*4370*/  FSEL R22, R60, -INF , !P1 ;  /* 0xff8000003c167808 */ /* 0x000fe40004800000 */
[----:B------:R-:W-:-:S02]  /*4380*/  ISETP.GE.AND P6, PT, R3, R16, PT ;  /* 0x000000100300720c */ /* 0x000fc40003fc6270 */
[-C--:B------:R-:W-:Y:S02]  /*4390*/  ISETP.GE.AND P4, PT, R3, R17.reuse, PT ;  /* 0x000000110300720c */ /* 0x080fe40003f86270 */
        /* <DEDUP_REMOVED lines=9> */
[----:B------:R-:W-:Y:S01]  /*4430*/  FSEL R217, R15, -INF , !P3 ;  /* 0xff8000000fd97808 */ /* 0x000fe20005800000 */
[----:B------:R-:W-:Y:S05]  /*4440*/  @!P0 BRA `(.L_x_155) ;  /* 0x000004a000008947 */ /* 0x000fea0003800000 */
[----:B------:R-:W-:Y:S01]  /*4450*/  UIADD3 UR5, UR8, -0x2, URZ ;  /* 0xfffffffe08057890 */ /* 0x000fe2000fffe03f */
[----:B------:R-:W-:Y:S01]  /*4460*/  ISETP.GE.AND P3, PT, R180, c[0x0][0x220], PT ;  /* 0x00008800b4007a0c */ /* 0x000fe20003f66270 */
[----:B------:R-:W-:Y:S01]  /*4470*/  BSSY B0, `(.L_x_156) ;  /* 0x0000046000007945 */ /* 0x000fe20003800000 */
[----:B------:R-:W-:Y:S01]  /*4480*/  ISETP.GE.AND P2, PT, R166, c[0x0][0x220], PT ;  /* 0x00008800a6007a0c */ /* 0x000fe20003f46270 */
[----:B------:R-:W-:-:S02]  /*4490*/  USHF.R.S32.HI UR4, URZ, 0x1f, UR5 ;  /* 0x0000001f3f047899 */ /* 0x000fc40008011405 */
[----:B------:R-:W-:Y:S01]  /*44a0*/  UIMAD UR22, UR22, UR5, URZ ;  /* 0x00000005161672a4 */ /* 0x000fe2000f8e023f */
[----:B------:R-:W-:-:S03]  /*44b0*/  IMAD.WIDE.U32 R2, R153, UR5, R154 ;  /* 0x0000000599027c25 */ /* 0x000fc6000f8e009a */
[----:B------:R-:W-:-:S04]  /*44c0*/  UIMAD UR4, UR4, UR23, UR22 ;  /* 0x00000017040472a4 */ /* 0x000fc8000f8e0216 */
[C---:B------:R-:W-:Y:S01]  /*44d0*/  @!P3 LEA R8, P5, R2.reuse, c[0x0][0x168], 0x1 ;  /* 0x00005a000208ba11 */ /* 0x040fe200078a08ff */
[----:B------:R1:W-:Y:S01]  /*44e0*/  @P3 STS.128 [R244+0x8000], RZ ;  /* 0x008000fff4003388 */ /* 0x0003e20000000c00 */
[----:B------:R-:W-:Y:S02]  /*44f0*/  IADD3 R6, R3, UR4, RZ ;  /* 0x0000000403067c10 */ /* 0x000fe4000fffe0ff */
[C---:B------:R-:W-:Y:S02]  /*4500*/  @!P2 LEA R10, P4, R2.reuse, c[0x0][0x168], 0x1 ;  /* 0x00005a00020aaa11 */ /* 0x040fe400078808ff */
[C---:B------:R-:W-:Y:S02]  /*4510*/  IADD3 R3, P1, R2.reuse, UR7, RZ ;  /* 0x0000000702037c10 */ /* 0x040fe4000ff3e0ff */
[C-C-:B------:R-:W-:Y:S02]  /*4520*/  @!P3 LEA.HI.X R9, R2.reuse, c[0x0][0x16c], R6.reuse, 0x1, P5 ;  /* 0x00005b000209ba11 */ /* 0x140fe400028f0c06 */
[----:B------:R-:W-:-:S02]  /*4530*/  @!P2 LEA.HI.X R11, R2, c[0x0][0x16c], R6, 0x1, P4 ;  /* 0x00005b00020baa11 */ /* 0x000fc400020f0c06 */
[----:B------:R-:W-:Y:S01]  /*4540*/  IADD3.X R6, R6, UR11, RZ, P1, !PT ;  /* 0x0000000b06067c10 */ /* 0x000fe20008ffe4ff */
[----:B------:R-:W-:Y:S01]  /*4550*/  @!PT LDS RZ, [RZ] ;  /* 0x00000000fffff984 */ /* 0x000fe20000000800 */
[----:B------:R-:W-:Y:S01]  /*4560*/  @!PT LDS RZ, [RZ] ;  /* 0x00000000fffff984 */ /* 0x000fe20000000800 */
[----:B------:R-:W-:Y:S01]  /*4570*/  @!PT LDS RZ, [RZ] ;  /* 0x00000000fffff984 */ /* 0x000fe20000000800 */
[----:B------:R2:W-:Y:S01]  /*4580*/  @!P3 LDGSTS.E.BYPASS.LTC128B.128 [R244+0x8000], [R8.64] ;  /* 0x0800000008f4bfae */ /* 0x0005e2000b901d52 */
[C---:B------:R-:W-:Y:S02]  /*4590*/  @!P3 LEA R20, P5, R3.reuse, c[0x0][0x168], 0x1 ;  /* 0x00005a000314ba11 */ /* 0x040fe400078a08ff */
[C---:B------:R-:W-:Y:S01]  /*45a0*/  @!P2 LEA R12, P1, R3.reuse, c[0x0][0x168], 0x1 ;  /* 0x00005a00030caa11 */ /* 0x040fe200078208ff */
[----:B------:R1:W-:Y:S01]  /*45b0*/  @P2 STS.128 [R244+0xa000], RZ ;  /* 0x00a000fff4002388 */ /* 0x0003e20000000c00 */
[C---:B------:R-:W-:Y:S02]  /*45c0*/  IADD3 R2, P4, R3.reuse, UR7, RZ ;  /* 0x0000000703027c10 */ /* 0x040fe4000ff9e0ff */
[C-C-:B------:R-:W-:Y:S01]  /*45d0*/  @!P3 LEA.HI.X R21, R3.reuse, c[0x0][0x16c], R6.reuse, 0x1, P5 ;  /* 0x00005b000315ba11 */ /* 0x140fe200028f0c06 */
[----:B------:R-:W-:Y:S01]  /*45e0*/  @!PT LDS RZ, [RZ] ;  /* 0x00000000fffff984 */ /* 0x000fe20000000800 */
[----:B------:R-:W-:Y:S01]  /*45f0*/  @!PT LDS RZ, [RZ] ;  /* 0x00000000fffff984 */ /* 0x000fe20000000800 */
[----:B------:R-:W-:Y:S01]  /*4600*/  @!PT LDS RZ, [RZ] ;  /* 0x00000000fffff984 */ /* 0x000fe20000000800 */
[----:B------:R3:W-:Y:S01]  /*4610*/  @!P2 LDGSTS.E.BYPASS.LTC128B.128 [R244+0xa000], [R10.64+0x80] ;  /* 0x0a0000800af4afae */ /* 0x0007e2000b901d52 */
[----:B------:R-:W-:-:S02]  /*4620*/  @!P2 LEA.HI.X R13, R3, c[0x0][0x16c], R6, 0x1, P1 ;  /* 0x00005b00030daa11 */ /* 0x000fc400008f0c06 */
[----:B------:R-:W-:Y:S01]  /*4630*/  @!P3 LEA R14, P6, R2, c[0x0][0x168], 0x1 ;  /* 0x00005a00020eba11 */ /* 0x000fe200078c08ff */
[----:B------:R1:W-:Y:S01]  /*4640*/  @P3 STS.128 [R244+0x8800], RZ ;  /* 0x008800fff4003388 */ /* 0x0003e20000000c00 */
[----:B------:R-:W-:Y:S02]  /*4650*/  IADD3.X R3, R6, UR11, RZ, P4, !PT ;  /* 0x0000000b06037c10 */ /* 0x000fe4000a7fe4ff */
[C---:B------:R-:W-:Y:S01]  /*4660*/  IADD3 R5, P5, R2.reuse, UR7, RZ ;  /* 0x0000000702057c10 */ /* 0x040fe2000ffbe0ff */
[----:B------:R-:W-:Y:S01]  /*4670*/  @!PT LDS RZ, [RZ] ;  /* 0x00000000fffff984 */ /* 0x000fe20000000800 */
[----:B------:R-:W-:Y:S01]  /*4680*/  @!PT LDS RZ, [RZ] ;  /* 0x00000000fffff984 */ /* 0x000fe20000000800 */
[----:B------:R-:W-:Y:S01]  /*4690*/  @!PT LDS RZ, [RZ] ;  /* 0x00000000fffff984 */ /* 0x000fe20000000800 */
[----:B------:R1:W-:Y:S01]  /*46a0*/  @!P3 LDGSTS.E.BYPASS.LTC128B.128 [R244+0x8800], [R20.64] ;  /* 0x0880000014f4bfae */ /* 0x0003e2000b901d52 */
[----:B------:R-:W-:-:S03]  /*46b0*/  @!P3 LEA.HI.X R15, R2, c[0x0][0x16c], R3, 0x1, P6 ;  /* 0x00005b00020fba11 */ /* 0x000fc600030f0c03 */
[----:B------:R1:W-:Y:S04]  /*46c0*/  @P2 STS.128 [R244+0xa800], RZ ;  /* 0x00a800fff4002388 */ /* 0x0003e80000000c00 */
[----:B------:R-:W-:Y:S01]  /*46d0*/  @!PT LDS RZ, [RZ] ;  /* 0x00000000fffff984 */ /* 0x000fe20000000800 */
[----:B------:R-:W-:Y:S01]  /*46e0*/  @!PT LDS RZ, [RZ] ;  /* 0x00000000fffff984 */ /* 0x000fe20000000800 */
[----:B------:R-:W-:Y:S01]  /*46f0*/  @!PT LDS RZ, [RZ] ;  /* 0x00000000fffff984 */ /* 0x000fe20000000800 */
[----:B------:R1:W-:Y:S01]  /*4700*/  @!P2 LDGSTS.E.BYPASS.LTC128B.128 [R244+0xa800], [R12.64+0x80] ;  /* 0x0a8000800cf4afae */ /* 0x0003e2000b901d52 */
[----:B--2---:R-:W-:-:S03]  /*4710*/  @!P2 LEA R8, P1, R2, c[0x0][0x168], 0x1 ;  /* 0x00005a000208aa11 */ /* 0x004fc600078208ff */
[----:B------:R1:W-:Y:S01]  /*4720*/  @P3 STS.128 [R244+0x9000], RZ ;  /* 0x009000fff4003388 */ /* 0x0003e20000000c00 */
[----:B------:R-:W-:-:S03]  /*4730*/  @!P2 LEA.HI.X R9, R2, c[0x0][0x16c], R3, 0x1, P1 ;  /* 0x00005b000209aa11 */ /* 0x000fc600008f0c03 */
[----:B------:R-:W-:Y:S01]  /*4740*/  @!PT LDS RZ, [RZ] ;  /* 0x00000000fffff984 */ /* 0x000fe20000000800 */
[----:B------:R-:W-:Y:S01]  /*4750*/  @!PT LDS RZ, [RZ] ;  /* 0x00000000fffff984 */ /* 0x000fe20000000800 */
[----:B------:R-:W-:Y:S01]  /*4760*/  @!PT LDS RZ, [RZ] ;  /* 0x00000000fffff984 */ /* 0x000fe20000000800 */
[----:B------:R1:W-:Y:S01]  /*4770*/  @!P3 LDGSTS.E.BYPASS.LTC128B.128 [R244+0x9000], [R14.64] ;  /* 0x090000000ef4bfae */ /* 0x0003e2000b901d52 */
[----:B------:R-:W-:Y:S02]  /*4780*/  IADD3.X R3, R3, UR11, RZ, P5, !PT ;  /* 0x0000000b03037c10 */ /* 0x000fe4000affe4ff */
[C---:B---3--:R-:W-:Y:S01]  /*4790*/  @!P3 LEA R10, P4, R5.reuse, c[0x0][0x168], 0x1 ;  /* 0x00005a00050aba11 */ /* 0x048fe200078808ff */
[----:B------:R1:W-:Y:S03]  /*47a0*/  @P2 STS.128 [R244+0xb000], RZ ;  /* 0x00b000fff4002388 */ /* 0x0003e60000000c00 */
[----:B------:R-:W-:Y:S01]  /*47b0*/  @!P3 LEA.HI.X R11, R5, c[0x0][0x16c], R3, 0x1, P4 ;  /* 0x00005b00050bba11 */ /* 0x000fe200020f0c03 */
[----:B------:R-:W-:Y:S01]  /*47c0*/  @!PT LDS RZ, [RZ] ;  /* 0x00000000fffff984 */ /* 0x000fe20000000800 */
[----:B------:R-:W-:Y:S01]  /*47d0*/  @!PT LDS RZ, [RZ] ;  /* 0x00000000fffff984 */ /* 0x000fe20000000800 */
[----:B------:R-:W-:Y:S01]  /*47e0*/  @!PT LDS RZ, [RZ] ;  /* 0x00000000fffff984 */ /* 0x000fe20000000800 */
[----:B------:R1:W-:Y:S04]  /*47f0*/  @!P2 LDGSTS.E.BYPASS.LTC128B.128 [R244+0xb000], [R8.64+0x80] ;  /* 0x0b00008008f4afae */ /* 0x0003e8000b901d52 */
[----:B------:R1:W-:Y:S04]  /*4800*/  @P3 STS.128 [R244+0x9800], RZ ;  /* 0x009800fff4003388 */ /* 0x0003e80000000c00 */
[----:B------:R-:W-:Y:S01]  /*4810*/  @!PT LDS RZ, [RZ] ;  /* 0x00000000fffff984 */ /* 0x000fe20000000800 */
[----:B------:R-:W-:Y:S01]  /*4820*/  @!PT LDS RZ, [RZ] ;  /* 0x00000000fffff984 */ /* 0x000fe20000000800 */
[----:B------:R-:W-:Y:S01]  /*4830*/  @!PT LDS RZ, [RZ] ;  /* 0x00000000fffff984 */ /* 0x000fe20000000800 */
[----:B------:R1:W-:Y:S04]  /*4840*/  @!P3 LDGSTS.E.BYPASS.LTC128B.128 [R244+0x9800], [R10.64] ;  /* 0x098000000af4bfae */ /* 0x0003e8000b901d52 */
[----:B------:R1:W-:Y:S01]  /*4850*/  @P2 STS.128 [R244+0xb800], RZ ;  /* 0x00b800fff4002388 */ /* 0x0003e20000000c00 */
[----:B------:R-:W-:Y:S05]  /*4860*/  @P2 BRA `(.L_x_157) ;  /* 0x0000006000002947 */ /* 0x000fea0003800000 */
[----:B------:R-:W-:-:S04]  /*4870*/  LEA R2, P1, R5, c[0x0][0x168], 0x1 ;  /* 0x00005a0005027a11 */ /* 0x000fc800078208ff */
[----:B------:R-:W-:-:S05]  /*4880*/  LEA.HI.X R3, R5, c[0x0][0x16c], R3, 0x1, P1 ;  /* 0x00005b0005037a11 */ /* 0x000fca00008f0c03 */
[----:B------:R-:W-:Y:S01]  /*4890*/  @!PT LDS RZ, [RZ] ;  /* 0x00000000fffff984 */ /* 0x000fe20000000800 */
[----:B------:R-:W-:Y:S01]  /*48a0*/  @!PT LDS RZ, [RZ] ;  /* 0x00000000fffff984 */ /* 0x000fe20000000800 */
[----:B------:R-:W-:Y:S01]  /*48b0*/  @!PT LDS RZ, [RZ] ;  /* 0x00000000fffff984 */ /* 0x000fe20000000800 */
[----:B------:R2:W-:Y:S04]  /*48c0*/  LDGSTS.E.BYPASS.LTC128B.128 [R244+0xb800], [R2.64+0x80] ;  /* 0x0b80008002f47fae */ /* 0x0005e8000b901d52 */
.L_x_157:
[----:B------:R-:W-:Y:S05]  /*48d0*/  BSYNC B0 ;  /* 0x0000000000007941 */ /* 0x000fea0003800000 */
.L_x_156:
[----:B------:R-:W0:Y:S02]  /*48e0*/  LDGDEPBAR ;  /* 0x00000000000079af */ /* 0x000e240000000000 */
.L_x_155:
[----:B--2---:R-:W-:Y:S01]  /*48f0*/  FMNMX.FTZ R2, R22, R58, !PT ;  /* 0x0000003a16027209 */ /* 0x004fe20007810000 */
[----:B------:R-:W-:Y:S01]  /*4900*/  STL [R1+0xe0], R244 ;  /* 0x0000e0f401007387 */ /* 0x000fe20000100800 */
[----:B------:R-:W-:Y:S02]  /*4910*/  SHF.L.U32 R233, R7, 0x1, RZ ;  /* 0x0000000107e97819 */ /* 0x000fe400000006ff */
[----:B------:R-:W-:Y:S01]  /*4920*/  FMNMX.FTZ R2, R57, R2, !PT ;  /* 0x0000000239027209 */ /* 0x000fe20007810000 */
[----:B------:R-:W-:Y:S01]  /*4930*/  STL [R1+0xdc], R243 ;  /* 0x0000dcf301007387 */ /* 0x000fe20000100800 */
[----:B------:R-:W-:Y:S01]  /*4940*/  LEA R236, R0, R233, 0x1 ;  /* 0x000000e900ec7211 */ /* 0x000fe200078e08ff */
[----:B------:R-:W-:Y:S01]  /*4950*/  IMAD R234, R4, 0x2, R233 ;  /* 0x0000000204ea7824 */ /* 0x000fe200078e02e9 */
[----:B------:R-:W-:Y:S01]  /*4960*/  FMNMX.FTZ R2, R56, R2, !PT ;  /* 0x0000000238027209 */ /* 0x000fe20007810000 */
[----:B------:R-:W-:Y:S01]  /*4970*/  STL [R1+0xd8], R242 ;  /* 0x0000d8f201007387 */ /* 0x000fe20000100800 */
[----:B-1----:R-:W-:Y:S01]  /*4980*/  FMNMX.FTZ R8, R134, R135, !PT ;  /* 0x0000008786087209 */ /* 0x002fe20007810000 */
[----:B------:R-:W-:Y:S01]  /*4990*/  IMAD R235, R0, 0x2, R234 ;  /* 0x0000000200eb7824 */ /* 0x000fe200078e02ea */
        /* <DEDUP_REMOVED lines=31> */
[----:B------:R-:W-:Y:S01]  /*4b90*/  LDSM.16.MT88.4 R44, [R233+0xc000] ;  /* 0x00c00000e92c783b */ /* 0x000fe20000004200 */
[----:B------:R-:W-:Y:S02]  /*4ba0*/  FMNMX.FTZ R2, R186, R2, !PT ;  /* 0x00000002ba027209 */ /* 0x000fe40007810000 */
[----:B------:R-:W-:Y:S01]  /*4bb0*/  FMNMX.FTZ R166, R219, R166, !PT ;  /* 0x000000a6dba67209 */ /* 0x000fe20007810000 */
[----:B------:R-:W-:Y:S01]  /*4bc0*/  LDSM.16.MT88.4 R48, [R234+0xc000] ;  /* 0x00c00000ea30783b */ /* 0x000fe20000004200 */
[----:B------:R-:W-:Y:S02]  /*4bd0*/  FMNMX.FTZ R2, R185, R2, !PT ;  /* 0x00000002b9027209 */ /* 0x000fe40007810000 */
[----:B------:R-:W-:Y:S01]  /*4be0*/  FMNMX.FTZ R0, R165, R0, !PT ;  /* 0x00000000a5007209 */ /* 0x000fe20007810000 */
[----:B------:R-:W1:Y:S01]  /*4bf0*/  SHFL.BFLY PT, R5, R166, 0x2, 0x1f ;  /* 0x0c401f00a6057f89 */ /* 0x000e6200000e0000 */
        /* <DEDUP_REMOVED lines=8> */
[----:B------:R-:W-:Y:S01]  /*4c80*/  LDSM.16.MT88.4 R96, [R233+0xe000] ;  /* 0x00e00000e960783b */ /* 0x000fe20000004200 */
[----:B------:R-:W-:-:S02]  /*4c90*/  FMNMX.FTZ R2, R227, R2, !PT ;  /* 0x00000002e3027209 */ /* 0x000fc40007810000 */
[----:B------:R-:W-:Y:S01]  /*4ca0*/  FMNMX.FTZ R0, R157, R0, !PT ;  /* 0x000000009d007209 */ /* 0x000fe20007810000 */
[----:B------:R-:W-:Y:S03]  /*4cb0*/  LDSM.16.MT88.4 R104, [R234+0xe000] ;  /* 0x00e00000ea68783b */ /* 0x000fe60000004200 */
[----:B------:R-:W-:Y:S01]  /*4cc0*/  FMNMX.FTZ R0, R156, R0, !PT ;  /* 0x000000009c007209 */ /* 0x000fe20007810000 */
[----:B------:R-:W2:Y:S03]  /*4cd0*/  SHFL.BFLY PT, R3, R2, 0x2, 0x1f ;  /* 0x0c401f0002037f89 */ /* 0x000ea600000e0000 */
[----:B------:R-:W-:Y:S01]  /*4ce0*/  FMNMX.FTZ R0, R190, R0, !PT ;  /* 0x00000000be007209 */ /* 0x000fe20007810000 */
[----:B------:R-:W-:Y:S01]  /*4cf0*/  LDSM.16.MT88.4 R112, [R236+0xe000] ;  /* 0x00e00000ec70783b */ /* 0x000fe20000004200 */
[----:B-1----:R-:W-:-:S02]  /*4d00*/  FMNMX.FTZ R166, R166, R5, !PT ;  /* 0x00000005a6a67209 */ /* 0x002fc40007810000 */
[----:B------:R-:W-:Y:S01]  /*4d10*/  FMNMX.FTZ R0, R189, R0, !PT ;  /* 0x00000000bd007209 */ /* 0x000fe20007810000 */
[----:B------:R-:W-:Y:S03]  /*4d20*/  LDSM.16.MT88.4 R116, [R235+0xe000] ;  /* 0x00e00000eb74783b */ /* 0x000fe60000004200 */
[----:B------:R-:W-:Y:S01]  /*4d30*/  FMNMX.FTZ R0, R173, R0, !PT ;  /* 0x00000000ad007209 */ /* 0x000fe20007810000 */
[----:B------:R-:W1:Y:S03]  /*4d40*/  SHFL.BFLY PT, R5, R166, 0x1, 0x1f ;  /* 0x0c201f00a6057f89 */ /* 0x000e6600000e0000 */
[----:B------:R-:W-:Y:S01]  /*4d50*/  FMNMX.FTZ R0, R172, R0, !PT ;  /* 0x00000000ac007209 */ /* 0x000fe20007810000 */
[----:B------:R-:W-:Y:S04]  /*4d60*/  LDSM.16.MT88.4 R80, [R236+0xc800] ;  /* 0x00c80000ec50783b */ /* 0x000fe80000004200 */
[----:B------:R-:W-:Y:S01]  /*4d70*/  LDSM.16.MT88.4 R76, [R233+0xe800] ;  /* 0x00e80000e94c783b */ /* 0x000fe20000004200 */
[----:B--2---:R-:W-:-:S05]  /*4d80*/  FMNMX.FTZ R2, R2, R3, !PT ;  /* 0x0000000302027209 */ /* 0x004fca0007810000 */
[----:B------:R-:W2:Y:S01]  /*4d90*/  SHFL.BFLY PT, R6, R2, 0x1, 0x1f ;  /* 0x0c201f0002067f89 */ /* 0x000ea200000e0000 */
[----:B-1----:R-:W-:-:S04]  /*4da0*/  FMNMX.FTZ R166, R166, R5, !PT ;  /* 0x00000005a6a67209 */ /* 0x002fc80007810000 */
[C---:B------:R-:W-:Y:S01]  /*4db0*/  FSETP.NEU.FTZ.AND P1, PT, R166.reuse, -INF , PT ;  /* 0xff800000a600780b */ /* 0x040fe20003f3d000 */
[----:B------:R-:W-:Y:S01]  /*4dc0*/  FMUL.FTZ R13, R166, c[0x0][0x23c] ;  /* 0x00008f00a60d7a20 */ /* 0x000fe20000410000 */
[----:B------:R1:W-:Y:S04]  /*4dd0*/  STL [R1+0xe4], R166 ;  /* 0x0000e4a601007387 */ /* 0x0003e80000100800 */
[----:B------:R-:W-:-:S05]  /*4de0*/  FSEL R13, R13, RZ, P1 ;  /* 0x000000ff0d0d7208 */ /* 0x000fca0000800000 */
[----:B------:R-:W-:-:S04]  /*4df0*/  FFMA.FTZ R3, R22, c[0x0][0x23c], -R13 ;  /* 0x00008f0016037a23 */ /* 0x000fc8000001080d */
[----:B------:R2:W3:Y:S02]  /*4e00*/  MUFU.EX2 R244, R3 ;  /* 0x0000000300f47308 */ /* 0x0004e40000000800 */
[----:B--2---:R-:W-:Y:S01]  /*4e10*/  FMNMX.FTZ R3, R2, R6, !PT ;  /* 0x0000000602037209 */ /* 0x004fe20007810000 */
[----:B------:R-:W-:-:S03]  /*4e20*/  FFMA.FTZ R2, R58, c[0x0][0x23c], -R13 ;  /* 0x00008f003a027a23 */ /* 0x000fc6000001080d */
[C---:B------:R-:W-:Y:S02]  /*4e30*/  FSETP.NEU.FTZ.AND P1, PT, R3.reuse, -INF , PT ;  /* 0xff8000000300780b */ /* 0x040fe40003f3d000 */
[----:B-1----:R1:W2:Y:S01]  /*4e40*/  MUFU.EX2 R166, R2 ;  /* 0x0000000200a67308 */ /* 0x0022a20000000800 */
[----:B------:R-:W-:Y:S01]  /*4e50*/  FMUL.FTZ R12, R3, c[0x0][0x23c] ;  /* 0x00008f00030c7a20 */ /* 0x000fe20000410000 */
[----:B------:R-:W-:Y:S04]  /*4e60*/  STL [R1+0xe8], R3 ;  /* 0x0000e80301007387 */ /* 0x000fe80000100800 */
[----:B------:R-:W-:Y:S01]  /*4e70*/  FSEL R12, R12, RZ, P1 ;  /* 0x000000ff0c0c7208 */ /* 0x000fe20000800000 */
[----:B---3--:R-:W-:Y:S01]  /*4e80*/  STL [R1+0xf0], R244 ;  /* 0x0000f0f401007387 */ /* 0x008fe20000100800 */
[----:B-1----:R-:W-:Y:S01]  /*4e90*/  FFMA.FTZ R2, R57, c[0x0][0x23c], -R13 ;  /* 0x00008f0039027a23 */ /* 0x002fe2000001080d */
[----:B--2---:R-:W-:-:S02]  /*4ea0*/  F2FP.BF16.PACK_AB R4, R166, R244 ;  /* 0x000000f4a604723e */ /* 0x004fc400000010ff */
[----:B------:R-:W-:Y:S01]  /*4eb0*/  STL [R1+0xec], R166 ;  /* 0x0000eca601007387 */ /* 0x000fe20000100800 */
[----:B------:R1:W-:Y:S02]  /*4ec0*/  MUFU.EX2 R239, R2 ;  /* 0x0000000200ef7308 */ /* 0x0003e40000000800 */
[----:B-1----:R-:W-:-:S06]  /*4ed0*/  FFMA.FTZ R2, R56, c[0x0][0x23c], -R13 ;  /* 0x00008f0038027a23 */ /* 0x002fcc000001080d */
[----:B------:R1:W2:Y:S02]  /*4ee0*/  MUFU.EX2 R19, R2 ;  /* 0x0000000200137308 */ /* 0x0002a40000000800 */
[----:B-1----:R-:W-:Y:S01]  /*4ef0*/  FFMA.FTZ R2, R23, c[0x0][0x23c], -R12 ;  /* 0x00008f0017027a23 */ /* 0x002fe2000001080c */
[----:B--2---:R-:W-:-:S05]  /*4f00*/  F2FP.BF16.PACK_AB R6, R19, R239 ;  /* 0x000000ef1306723e */ /* 0x004fca00000010ff */
[----:B------:R1:W-:Y:S02]  /*4f10*/  MUFU.EX2 R243, R2 ;  /* 0x0000000200f37308 */ /* 0x0003e40000000800 */
[--C-:B-1----:R-:W-:Y:S02]  /*4f20*/  FFMA.FTZ R2, R59, c[0x0][0x23c], -R12.reuse ;  /* 0x00008f003b027a23 */ /* 0x102fe4000001080c */
[----:B------:R-:W-:Y:S04]  /*4f30*/  LDSM.16.MT88.4 R56, [R236+0xe800] ;  /* 0x00e80000ec38783b */ /* 0x000fe80000004200 */
[----:B------:R1:W2:Y:S02]  /*4f40*/  MUFU.EX2 R242, R2 ;  /* 0x0000000200f27308 */ /* 0x0002a40000000800 */
[----:B-1----:R-:W-:Y:S01]  /*4f50*/  FFMA.FTZ R2, R63, c[0x0][0x23c], -R12 ;  /* 0x00008f003f027a23 */ /* 0x002fe2000001080c */
[----:B--2---:R-:W-:-:S05]  /*4f60*/  F2FP.BF16.PACK_AB R5, R242, R243 ;  /* 0x000000f3f205723e */ /* 0x004fca00000010ff */
[----:B------:R1:W-:Y:S02]  /*4f70*/  MUFU.EX2 R238, R2 ;  /* 0x0000000200ee7308 */ /* 0x0003e40000000800 */
[----:B-1----:R-:W-:Y:S02]  /*4f80*/  FFMA.FTZ R2, R61, c[0x0][0x23c], -R12 ;  /* 0x00008f003d027a23 */ /* 0x002fe4000001080c */
[----:B------:R-:W-:Y:S04]  /*4f90*/  LDSM.16.MT88.4 R60, [R233+0xc800] ;  /* 0x00c80000e93c783b */ /* 0x000fe80000004200 */
[----:B------:R1:W2:Y:S02]  /*4fa0*/  MUFU.EX2 R18, R2 ;  /* 0x0000000200127308 */ /* 0x0002a40000000800 */
[----:B-1----:R-:W-:Y:S01]  /*4fb0*/  FFMA.FTZ R2, R70, c[0x0][0x23c], -R13 ;  /* 0x00008f0046027a23 */ /* 0x002fe2000001080d */
[----:B--2---:R-:W-:-:S05]  /*4fc0*/  F2FP.BF16.PACK_AB R7, R18, R238 ;  /* 0x000000ee1207723e */ /* 0x004fca00000010ff */
[----:B------:R1:W-:Y:S02]  /*4fd0*/  MUFU.EX2 R232, R2 ;  /* 0x0000000200e87308 */ /* 0x0003e40000000800 */
[C---:B------:R-:W-:Y:S08]  /*4fe0*/  HMMA.16816.F32.BF16 R124, R4.reuse, R44, RZ ;  /* 0x0000002c047c723c */ /* 0x040ff000000418ff */
[----:B------:R-:W-:Y:S01]  /*4ff0*/  HMMA.16816.F32.BF16 R144, R4, R48, RZ ;  /* 0x000000300490723c */ /* 0x000fe200000418ff */
[----:B-1----:R-:W-:-:S02]  /*5000*/  FMNMX.FTZ R2, R246, R0, !PT ;  /* 0x00000000f6027209 */ /* 0x002fc40007810000 */
[----:B------:R-:W-:Y:S01]  /*5010*/  FMNMX.FTZ R0, R170, R8, !PT ;  /* 0x00000008aa007209 */ /* 0x000fe20007810000 */
[----:B------:R-:W-:Y:S01]  /*5020*/  FFMA.FTZ R8, R71, c[0x0][0x23c], -R13 ;  /* 0x00008f0047087a23 */ /* 0x000fe2000001080d */
[----:B------:R-:W-:-:S03]  /*5030*/  FMNMX.FTZ R2, R226, R2, !PT ;  /* 0x00000002e2027209 */ /* 0x000fc60007810000 */
[C---:B------:R-:W-:Y:S01]  /*5040*/  HMMA.16816.F32.BF16 R152, R4.reuse, R88, RZ ;  /* 0x000000580498723c */ /* 0x040fe200000418ff */
[----:B------:R-:W-:Y:S01]  /*5050*/  FMNMX.FTZ R0, R169, R0, !PT ;  /* 0x00000000a9007209 */ /* 0x000fe20007810000 */
[----:B------:R1:W-:Y:S01]  /*5060*/  MUFU.EX2 R21, R8 ;  /* 0x0000000800157308 */ /* 0x0003e20000000800 */
[----:B------:R-:W-:Y:S01]  /*5070*/  FMNMX.FTZ R9, R216, R2, !PT ;  /* 0x00000002d8097209 */ /* 0x000fe20007810000 */
[----:B------:R-:W-:Y:S01]  /*5080*/  FFMA.FTZ R2, R52, c[0x0][0x23c], -R13 ;  /* 0x00008f0034027a23 */ /* 0x000fe2000001080d */
[----:B------:R-:W-:Y:S03]  /*5090*/  LDSM.16.MT88.4 R68, [R235+0xe800] ;  /* 0x00e80000eb44783b */ /* 0x000fe60000004200 */
[C---:B------:R-:W-:Y:S02]  /*50a0*/  HMMA.16816.F32.BF16 R148, R4.reuse, R92, RZ ;  /* 0x0000005c0494723c */ /* 0x040fe400000418ff */
[----:B------:R2:W-:Y:S06]  /*50b0*/  MUFU.EX2 R196, R2 ;  /* 0x0000000200c47308 */ /* 0x0005ec0000000800 */
[----:B------:R-:W-:Y:S01]  /*50c0*/  HMMA.16816.F32.BF16 R140, R4, R96, RZ ;  /* 0x00000060048c723c */ /* 0x000fe200000418ff */
[----:B-1----:R-:W-:-:S02]  /*50d0*/  FMNMX.FTZ R8, R163, R0, !PT ;  /* 0x00000000a3087209 */ /* 0x002fc40007810000 */
[----:B------:R-:W-:-:S05]  /*50e0*/  FMNMX.FTZ R0, R195, R9, !PT ;  /* 0x00000009c3007209 */ /* 0x000fca0007810000 */
[----:B------:R-:W-:Y:S01]  /*50f0*/  HMMA.16816.F32.BF16 R136, R4, R104, RZ ;  /* 0x000000680488723c */ /* 0x000fe200000418ff */
[----:B------:R-:W1:Y:S01]  /*5100*/  SHFL.BFLY PT, R9, R0, 0x2, 0x1f ;  /* 0x0c401f0000097f89 */ /* 0x000e6200000e0000 */
[----:B--2---:R-:W-:Y:S01]  /*5110*/  FMNMX.FTZ R2, R162, R8, !PT ;  /* 0x00000008a2027209 */ /* 0x004fe20007810000 */
[----:B------:R-:W-:-:S03]  /*5120*/  FFMA.FTZ R8, R53, c[0x0][0x23c], -R13 ;  /* 0x00008f0035087a23 */ /* 0x000fc6000001080d */
[----:B------:R-:W-:Y:S01]  /*5130*/  FMNMX.FTZ R2, R158, R2, !PT ;  /* 0x000000029e027209 */ /* 0x000fe20007810000 */
[----:B------:R2:W3:Y:S01]  /*5140*/  MUFU.EX2 R199, R8 ;  /* 0x0000000800c77308 */ /* 0x0004e20000000800 */
[----:B------:R-:W-:Y:S02]  /*5150*/  HMMA.16816.F32.BF16 R128, R4, R112, RZ ;  /* 0x000000700480723c */ /* 0x000fe400000418ff */
[----:B------:R-:W-:-:S04]  /*5160*/  FMNMX.FTZ R2, R159, R2, !PT ;  /* 0x000000029f027209 */ /* 0x000fc80007810000 */
[----:B------:R-:W-:Y:S02]  /*5170*/  FMNMX.FTZ R2, R193, R2, !PT ;  /* 0x00000002c1027209 */ /* 0x000fe40007810000 */
[----:B------:R-:W-:Y:S02]  /*5180*/  HMMA.16816.F32.BF16 R120, R4, R116, RZ ;  /* 0x000000740478723c */ /* 0x000fe400000418ff */
[----:B------:R-:W-:-:S04]  /*5190*/  FMNMX.FTZ R2, R191, R2, !PT ;  /* 0x00000002bf027209 */ /* 0x000fc80007810000 */
[----:B------:R-:W-:Y:S01]  /*51a0*/  FMNMX.FTZ R2, R175, R2, !PT ;  /* 0x00000002af027209 */ /* 0x000fe20007810000 */
[--C-:B--2---:R-:W-:Y:S01]  /*51b0*/  FFMA.FTZ R8, R72, c[0x0][0x23c], -R12.reuse ;  /* 0x00008f0048087a23 */ /* 0x104fe2000001080c */
[C---:B------:R-:W-:Y:S01]  /*51c0*/  HMMA.16816.F32.BF16 R108, R4.reuse, R46, RZ ;  /* 0x0000002e046c723c */ /* 0x040fe200000418ff */
[----:B-1----:R-:W-:Y:S02]  /*51d0*/  FMNMX.FTZ R0, R0, R9, !PT ;  /* 0x0000000900007209 */ /* 0x002fe40007810000 */
[----:B------:R1:W-:Y:S01]  /*51e0*/  MUFU.EX2 R177, R8 ;  /* 0x0000000800b17308 */ /* 0x0003e20000000800 */
[----:B---3--:R-:W-:Y:S02]  /*51f0*/  F2FP.BF16.PACK_AB R10, R199, R196 ;  /* 0x000000c4c70a723e */ /* 0x008fe400000010ff */
[----:B------:R-:W2:Y:S02]  /*5200*/  SHFL.BFLY PT, R20, R0, 0x1, 0x1f ;  /* 0x0c201f0000147f89 */ /* 0x000ea400000e0000 */
[C---:B------:R-:W-:Y:S08]  /*5210*/  HMMA.16816.F32.BF16 R100, R4.reuse, R50, RZ ;  /* 0x000000320464723c */ /* 0x040ff000000418ff */
[----:B------:R-:W-:Y:S01]  /*5220*/  HMMA.16816.F32.BF16 R84, R4, R90, RZ ;  /* 0x0000005a0454723c */ /* 0x000fe200000418ff */
[----:B-1----:R-:W-:-:S02]  /*5230*/  FFMA.FTZ R8, R73, c[0x0][0x23c], -R12 ;  /* 0x00008f0049087a23 */ /* 0x002fc4000001080c */
[----:B------:R-:W-:Y:S02]  /*5240*/  LDSM.16.MT88.4 R72, [R234+0xe800] ;  /* 0x00e80000ea48783b */ /* 0x000fe40000004200 */
[----:B------:R1:W3:Y:S03]  /*5250*/  MUFU.EX2 R3, R8 ;  /* 0x0000000800037308 */ /* 0x0002e60000000800 */
[----:B------:R-:W-:Y:S01]  /*5260*/  HMMA.16816.F32.BF16 R40, R4, R94, RZ ;  /* 0x0000005e0428723c */ /* 0x000fe200000418ff */
[----:B--2---:R-:W-:-:S07]  /*5270*/  FMNMX.FTZ R168, R0, R20, !PT ;  /* 0x0000001400a87209 */ /* 0x004fce0007810000 */
[----:B------:R-:W-:Y:S01]  /*5280*/  HMMA.16816.F32.BF16 R36, R4, R98, RZ ;  /* 0x000000620424723c */ /* 0x000fe200000418ff */
[----:B------:R-:W-:Y:S02]  /*5290*/  FSETP.NEU.FTZ.AND P1, PT, R168, -INF , PT ;  /* 0xff800000a800780b */ /* 0x000fe40003f3d000 */
[----:B-1----:R-:W-:Y:S01]  /*52a0*/  FMNMX.FTZ R8, R171, R2, !PT ;  /* 0x00000002ab087209 */ /* 0x002fe20007810000 */
[----:B------:R-:W-:-:S04]  /*52b0*/  FFMA.FTZ R2, R54, c[0x0][0x23c], -R12 ;  /* 0x00008f0036027a23 */ /* 0x000fc8000001080c */
[C---:B------:R-:W-:Y:S01]  /*52c0*/  HMMA.16816.F32.BF16 R32, R4.reuse, R106, RZ ;  /* 0x0000006a0420723c */ /* 0x040fe200000418ff */
[----:B---3--:R-:W-:Y:S01]  /*52d0*/  F2FP.BF16.PACK_AB R9, R3, R177 ;  /* 0x000000b10309723e */ /* 0x008fe200000010ff */
[----:B------:R-:W-:Y:S01]  /*52e0*/  LDSM.16.MT88.4 R52, [R234+0xc800] ;  /* 0x00c80000ea34783b */ /* 0x000fe20000004200 */
[----:B------:R-:W-:Y:S01]  /*52f0*/  FMNMX.FTZ R8, R178, R8, !PT ;  /* 0x00000008b2087209 */ /* 0x000fe20007810000 */
[----:B------:R1:W-:Y:S04]  /*5300*/  MUFU.EX2 R198, R2 ;  /* 0x0000000200c67308 */ /* 0x0003e80000000800 */
[C---:B------:R-:W-:Y:S08]  /*5310*/  HMMA.16816.F32.BF16 R28, R4.reuse, R114, RZ ;  /* 0x00000072041c723c */ /* 0x040ff000000418ff */
[----:B------:R-:W-:Y:S01]  /*5320*/  HMMA.16816.F32.BF16 R24, R4, R118, RZ ;  /* 0x000000760418723c */ /* 0x000fe200000418ff */
[----:B-1----:R-:W-:Y:S01]  /*5330*/  FMNMX.FTZ R2, R225, R8, !PT ;  /* 0x00000008e1027209 */ /* 0x002fe20007810000 */
[----:B------:R-:W-:-:S02]  /*5340*/  FFMA.FTZ R8, R64, c[0x0][0x23c], -R12 ;  /* 0x00008f0040087a23 */ /* 0x000fc4000001080c */
[----:B------:R-:W-:Y:S01]  /*5350*/  LDSM.16.MT88.4 R64, [R235+0xc800] ;  /* 0x00c80000eb40783b */ /* 0x000fe20000004200 */
[----:B------:R-:W-:Y:S01]  /*5360*/  FMNMX.FTZ R2, R218, R2, !PT ;  /* 0x00000002da027209 */ /* 0x000fe20007810000 */
[----:B------:R1:W2:Y:S03]  /*5370*/  MUFU.EX2 R244, R8 ;  /* 0x0000000800f47308 */ /* 0x0002a60000000800 */
[----:B------:R-:W-:Y:S01]  /*5380*/  FMNMX.FTZ R14, R217, R2, !PT ;  /* 0x00000002d90e7209 */ /* 0x000fe20007810000 */
[----:B------:R-:W-:-:S04]  /*5390*/  FMUL.FTZ R2, R168, c[0x0][0x23c] ;  /* 0x00008f00a8027a20 */ /* 0x000fc80000410000 */
[----:B------:R-:W3:Y:S01]  /*53a0*/  SHFL.BFLY PT, R15, R14, 0x2, 0x1f ;  /* 0x0c401f000e0f7f89 */ /* 0x000ee200000e0000 */
[----:B------:R-:W-:-:S05]  /*53b0*/  FSEL R2, R2, RZ, P1 ;  /* 0x000000ff02027208 */ /* 0x000fca0000800000 */
[----:B------:R-:W-:Y:S01]  /*53c0*/  FFMA.FTZ R4, R132, c[0x0][0x23c], -R2 ;  /* 0x00008f0084047a23 */ /* 0x000fe20000010802 */
[----:B-1----:R-:W-:-:S03]  /*53d0*/  F2FP.BF16.PACK_AB R8, R21, R232 ;  /* 0x000000e81508723e */ /* 0x002fc600000010ff */
[----:B------:R1:W4:Y:S01]  /*53e0*/  MUFU.EX2 R167, R4 ;  /* 0x0000000400a77308 */ /* 0x0003220000000800 */
[----:B--2---:R-:W-:-:S07]  /*53f0*/  F2FP.BF16.PACK_AB R11, R244, R198 ;  /* 0x000000c6f40b723e */ /* 0x004fce00000010ff */
[----:B------:R-:W-:Y:S01]  /*5400*/  HMMA.16816.F32.BF16 R204, R8, R80, R152 ;  /* 0x0000005008cc723c */ /* 0x000fe20000041898 */
[----:B---3--:R-:W-:-:S06]  /*5410*/  FMNMX.FTZ R0, R14, R15, !PT ;  /* 0x0000000f0e007209 */ /* 0x008fcc0007810000 */
[----:B------:R-:W-:Y:S01]  /*5420*/  IMAD.MOV.U32 R153, RZ, RZ, R21 ;  /* 0x000000ffff997224 */ /* 0x000fe200078e0015 */
[C---:B------:R-:W-:Y:S01]  /*5430*/  HMMA.16816.F32.BF16 R228, R8.reuse, R56, R128 ;  /* 0x0000003808e4723c */ /* 0x040fe20000041880 */
[--C-:B-1----:R-:W-:Y:S01]  /*5440*/  FFMA.FTZ R4, R133, c[0x0][0x23c], -R2.reuse ;  /* 0x00008f0085047a23 */ /* 0x102fe20000010802 */
[----:B------:R-:W-:Y:S01]  /*5450*/  MOV R154, R176 ;  /* 0x000000b0009a7202 */ /* 0x000fe20000000f00 */
[----:B------:R-:W1:Y:S01]  /*5460*/  SHFL.BFLY PT, R5, R0, 0x1, 0x1f ;  /* 0x0c201f0000057f89 */ /* 0x000e6200000e0000 */
[----:B------:R-:W-:Y:S01]  /*5470*/  IMAD.MOV.U32 R155, RZ, RZ, R177 ;  /* 0x000000ffff9b7224 */ /* 0x000fe200078e00b1 */
[----:B------:R2:W-:Y:S03]  /*5480*/  MUFU.EX2 R14, R4 ;  /* 0x00000004000e7308 */ /* 0x0005e60000000800 */
[C---:B------:R-:W-:Y:S08]  /*5490*/  HMMA.16816.F32.BF16 R180, R8.reuse, R76, R140 ;  /* 0x0000004c08b4723c */ /* 0x040ff0000004188c */
[----:B------:R-:W-:Y:S01]  /*54a0*/  HMMA.16816.F32.BF16 R200, R8, R60, R124 ;  /* 0x0000003c08c8723c */ /* 0x000fe2000004187c */
[----:B--2---:R-:W-:-:S02]  /*54b0*/  FFMA.FTZ R4, R165, c[0x0][0x23c], -R2 ;  /* 0x00008f00a5047a23 */ /* 0x004fc40000010802 */
[----:B------:R-:W-:-:S05]  /*54c0*/  IMAD.MOV.U32 R165, RZ, RZ, R155 ;  /* 0x000000ffffa57224 */ /* 0x000fca00078e009b */
[C---:B------:R-:W-:Y:S01]  /*54d0*/  HMMA.16816.F32.BF16 R124, R8.reuse, R82, R84 ;  /* 0x00000052087c723c */ /* 0x040fe20000041854 */
[----:B------:R2:W-:Y:S07]  /*54e0*/  MUFU.EX2 R241, R4 ;  /* 0x0000000400f17308 */ /* 0x0005ee0000000800 */
[----:B------:R-:W-:Y:S01]  /*54f0*/  HMMA.16816.F32.BF16 R212, R8, R64, R148 ;  /* 0x0000004008d4723c */ /* 0x000fe20000041894 */
[----:B------:R-:W-:Y:S01]  /*5500*/  MOV R143, R181 ;  /* 0x000000b5008f7202 */ /* 0x000fe20000000f00 */
[----:B------:R-:W-:Y:S01]  /*5510*/  IMAD.MOV.U32 R142, RZ, RZ, R182 ;  /* 0x000000ffff8e7224 */ /* 0x000fe200078e00b6 */
[----:B------:R-:W-:Y:S01]  /*5520*/  MOV R141, R183 ;  /* 0x000000b7008d7202 */ /* 0x000fe20000000f00 */
[----:B------:R-:W-:-:S04]  /*5530*/  IMAD.MOV.U32 R140, RZ, RZ, R180 ;  /* 0x000000ffff8c7224 */ /* 0x000fc800078e00b4 */
[C---:B------:R-:W-:Y:S01]  /*5540*/  HMMA.16816.F32.BF16 R248, R8.reuse, R72, R136 ;  /* 0x0000004808f8723c */ /* 0x040fe20000041888 */
[--C-:B--2---:R-:W-:Y:S01]  /*5550*/  FFMA.FTZ R4, R164, c[0x0][0x23c], -R2.reuse ;  /* 0x00008f00a4047a23 */ /* 0x104fe20000010802 */
[----:B----4-:R-:W-:Y:S02]  /*5560*/  MOV R164, R167 ;  /* 0x000000a700a47202 */ /* 0x010fe40000000f00 */
[----:B-1----:R-:W-:Y:S01]  /*5570*/  FMNMX.FTZ R167, R0, R5, !PT ;  /* 0x0000000500a77209 */ /* 0x002fe20007810000 */
[----:B------:R1:W-:Y:S01]  /*5580*/  MUFU.EX2 R237, R4 ;  /* 0x0000000400ed7308 */ /* 0x0003e20000000800 */
[--C-:B------:R-:W-:Y:S02]  /*5590*/  FFMA.FTZ R0, R160, c[0x0][0x23c], -R2.reuse ;  /* 0x00008f00a0007a23 */ /* 0x100fe40000010802 */
[----:B------:R-:W-:Y:S01]  /*55a0*/  FSETP.NEU.FTZ.AND P1, PT, R167, -INF , PT ;  /* 0xff800000a700780b */ /* 0x000fe20003f3d000 */
[C---:B------:R-:W-:Y:S04]  /*55b0*/  HMMA.16816.F32.BF16 R220, R8.reuse, R68, R120 ;  /* 0x0000004408dc723c */ /* 0x040fe80000041878 */
[----:B------:R2:W-:Y:S04]  /*55c0*/  MUFU.EX2 R152, R0 ;  /* 0x0000000000987308 */ /* 0x0005e80000000800 */
[----:B------:R-:W-:Y:S01]  /*55d0*/  HMMA.16816.F32.BF16 R144, R8, R52, R144 ;  /* 0x000000340890723c */ /* 0x000fe20000041890 */
[----:B-1----:R-:W-:-:S04]  /*55e0*/  FFMA.FTZ R4, R161, c[0x0][0x23c], -R2 ;  /* 0x00008f00a1047a23 */ /* 0x002fc80000010802 */
[----:B------:R1:W-:Y:S03]  /*55f0*/  MUFU.EX2 R17, R4 ;  /* 0x0000000400117308 */ /* 0x0003e60000000800 */
[----:B------:R-:W-:Y:S01]  /*5600*/  HMMA.16816.F32.BF16 R180, R8, R62, R108 ;  /* 0x0000003e08b4723c */ /* 0x000fe2000004186c */
[----:B--2---:R-:W-:-:S05]  /*5610*/  FMUL.FTZ R0, R167, c[0x0][0x23c] ;  /* 0x00008f00a7007a20 */ /* 0x004fca0000410000 */
[----:B------:R-:W-:Y:S02]  /*5620*/  FSEL R0, R0, RZ, P1 ;  /* 0x000000ff00007208 */ /* 0x000fe40000800000 */
[----:B------:R-:W-:Y:S01]  /*5630*/  HMMA.16816.F32.BF16 R120, R8, R54, R100 ;  /* 0x000000360878723c */ /* 0x000fe20000041864 */
[----:B-1----:R-:W-:-:S07]  /*5640*/  FFMA.FTZ R4, R157, c[0x0][0x23c], -R2 ;  /* 0x00008f009d047a23 */ /* 0x002fce0000010802 */
[C---:B------:R-:W-:Y:S01]  /*5650*/  HMMA.16816.F32.BF16 R208, R8.reuse, R78, R36 ;  /* 0x0000004e08d0723c */ /* 0x040fe20000041824 */
[----:B------:R-:W-:Y:S01]  /*5660*/  IMAD.MOV.U32 R157, RZ, RZ, R178 ;  /* 0x000000ffff9d7224 */ /* 0x000fe200078e00b2 */
[----:B------:R1:W-:Y:S06]  /*5670*/  MUFU.EX2 R166, R4 ;  /* 0x0000000400a67308 */ /* 0x0003ec0000000800 */
[C---:B------:R-:W-:Y:S08]  /*5680*/  HMMA.16816.F32.BF16 R136, R8.reuse, R74, R32 ;  /* 0x0000004a0888723c */ /* 0x040ff00000041820 */
[----:B------:R-:W-:Y:S01]  /*5690*/  HMMA.16816.F32.BF16 R148, R8, R58, R28 ;  /* 0x0000003a0894723c */ /* 0x000fe2000004181c */
[----:B-1----:R-:W-:Y:S01]  /*56a0*/  FFMA.FTZ R4, R156, c[0x0][0x23c], -R2 ;  /* 0x00008f009c047a23 */ /* 0x002fe20000010802 */
[----:B------:R-:W-:-:S03]  /*56b0*/  MOV R156, R199 ;  /* 0x000000c7009c7202 */ /* 0x000fc60000000f00 */
[----:B------:R1:W2:Y:S02]  /*56c0*/  MUFU.EX2 R5, R4 ;  /* 0x0000000400057308 */ /* 0x0002a40000000800 */
[----:B-1----:R-:W-:-:S06]  /*56d0*/  FFMA.FTZ R4, R134, c[0x0][0x23c], -R0 ;  /* 0x00008f0086047a23 */ /* 0x002fcc0000010800 */
[----:B------:R1:W-:Y:S02]  /*56e0*/  MUFU.EX2 R129, R4 ;  /* 0x0000000400817308 */ /* 0x0003e40000000800 */
[--C-:B-1----:R-:W-:Y:S02]  /*56f0*/  FFMA.FTZ R4, R135, c[0x0][0x23c], -R0.reuse ;  /* 0x00008f0087047a23 */ /* 0x102fe40000010800 */
[----:B------:R-:W-:Y:S04]  /*5700*/  HMMA.16816.F32.BF16 R132, R8, R66, R40 ;  /* 0x000000420884723c */ /* 0x000fe80000041828 */
[----:B------:R1:W3:Y:S02]  /*5710*/  MUFU.EX2 R128, R4 ;  /* 0x0000000400807308 */ /* 0x0002e40000000800 */
[----:B-1----:R-:W-:-:S06]  /*5720*/  FFMA.FTZ R4, R170, c[0x0][0x23c], -R0 ;  /* 0x00008f00aa047a23 */ /* 0x002fcc0000010800 */
[----:B------:R1:W-:Y:S02]  /*5730*/  MUFU.EX2 R240, R4 ;  /* 0x0000000400f07308 */ /* 0x0003e40000000800 */
[----:B-1----:R-:W-:Y:S01]  /*5740*/  FFMA.FTZ R4, R169, c[0x0][0x23c], -R0 ;  /* 0x00008f00a9047a23 */ /* 0x002fe20000010800 */
[----:B--2---:R-:W-:-:S05]  /*5750*/  MOV R169, R5 ;  /* 0x0000000500a97202 */ /* 0x004fca0000000f00 */
[----:B------:R1:W2:Y:S01]  /*5760*/  MUFU.EX2 R15, R4 ;  /* 0x00000004000f7308 */ /* 0x0002a20000000800 */
[----:B------:R-:W-:Y:S01]  /*5770*/  F2FP.BF16.PACK_AB R6, R169, R166 ;  /* 0x000000a6a906723e */ /* 0x000fe200000010ff */
[----:B-1----:R-:W-:-:S06]  /*5780*/  FFMA.FTZ R4, R163, c[0x0][0x23c], -R0 ;  /* 0x00008f00a3047a23 */ /* 0x002fcc0000010800 */
[----:B------:R1:W-:Y:S02]  /*5790*/  MUFU.EX2 R16, R4 ;  /* 0x0000000400107308 */ /* 0x0003e40000000800 */
[----:B-1----:R-:W-:Y:S02]  /*57a0*/  FFMA.FTZ R4, R162, c[0x0][0x23c], -R0 ;  /* 0x00008f00a2047a23 */ /* 0x002fe40000010800 */
[----:B------:R-:W-:Y:S04]  /*57b0*/  HMMA.16816.F32.BF16 R160, R8, R70, R24 ;  /* 0x0000004608a0723c */ /* 0x000fe80000041818 */
[----:B------:R1:W-:Y:S03]  /*57c0*/  MUFU.EX2 R84, R4 ;  /* 0x0000000400547308 */ /* 0x0003e60000000800 */
[----:B------:R-:W-:-:S02]  /*57d0*/  F2FP.BF16.PACK_AB R8, R14, R164 ;  /* 0x000000a40e08723e */ /* 0x000fc400000010ff */
[----:B------:R-:W-:Y:S02]  /*57e0*/  F2FP.BF16.PACK_AB R10, R237, R241 ;  /* 0x000000f1ed0a723e */ /* 0x000fe400000010ff */
[----:B---3--:R-:W-:Y:S02]  /*57f0*/  F2FP.BF16.PACK_AB R9, R128, R129 ;  /* 0x000000818009723e */ /* 0x008fe400000010ff */
[----:B--2---:R-:W-:Y:S01]  /*5800*/  F2FP.BF16.PACK_AB R11, R15, R240 ;  /* 0x000000f00f0b723e */ /* 0x004fe200000010ff */
[----:B-1----:R-:W-:-:S06]  /*5810*/  FFMA.FTZ R4, R158, c[0x0][0x23c], -R0 ;  /* 0x00008f009e047a23 */ /* 0x002fcc0000010800 */
[C---:B------:R-:W-:Y:S01]  /*5820*/  HMMA.16816.F32.BF16 R24, R8.reuse, R44, RZ ;  /* 0x0000002c0818723c */ /* 0x040fe200000418ff */
[----:B------:R-:W-:Y:S01]  /*5830*/  IMAD.MOV.U32 R158, RZ, RZ, R198 ;  /* 0x000000ffff9e7224 */ /* 0x000fe200078e00c6 */
[----:B------:R1:W2:Y:S06]  /*5840*/  MUFU.EX2 R5, R4 ;  /* 0x0000000400057308 */ /* 0x0002ac0000000800 */
[C---:B------:R-:W-:Y:S08]  /*5850*/  HMMA.16816.F32.BF16 R20, R8.reuse, R48, RZ ;  /* 0x000000300814723c */ /* 0x040ff000000418ff */
[----:B------:R-:W-:Y:S01]  /*5860*/  HMMA.16816.F32.BF16 R40, R8, R88, RZ ;  /* 0x000000580828723c */ /* 0x000fe200000418ff */
[----:B-1----:R-:W-:Y:S01]  /*5870*/  FFMA.FTZ R4, R159, c[0x0][0x23c], -R0 ;  /* 0x00008f009f047a23 */ /* 0x002fe20000010800 */
[----:B--2---:R-:W-:-:S02]  /*5880*/  MOV R159, R5 ;  /* 0x00000005009f7202 */ /* 0x004fc40000000f00 */
[----:B------:R-:W-:Y:S01]  /*5890*/  F2FP.BF16.PACK_AB R5, R84, R16 ;  /* 0x000000105405723e */ /* 0x000fe200000010ff */
[----:B------:R1:W2:Y:S02]  /*58a0*/  MUFU.EX2 R170, R4 ;  /* 0x0000000400aa7308 */ /* 0x0002a40000000800 */
[----:B------:R-:W-:Y:S01]  /*58b0*/  MOV R88, R197 ;  /* 0x000000c500587202 */ /* 0x000fe20000000f00 */
[----:B------:R-:W-:Y:S01]  /*58c0*/  HMMA.16816.F32.BF16 R36, R8, R92, RZ ;  /* 0x0000005c0824723c */ /* 0x000fe200000418ff */
[----:B------:R-:W-:-:S06]  /*58d0*/  IMAD.MOV.U32 R89, RZ, RZ, R196 ;  /* 0x000000ffff597224 */ /* 0x000fcc00078e00c4 */
[----:B------:R-:W-:Y:S01]  /*58e0*/  IMAD.MOV.U32 R92, RZ, RZ, R154 ;  /* 0x000000ffff5c7224 */ /* 0x000fe200078e009a */
[----:B------:R-:W-:Y:S01]  /*58f0*/  HMMA.16816.F32.BF16 R32, R8, R96, RZ ;  /* 0x000000600820723c */ /* 0x000fe200000418ff */
[----:B------:R-:W-:Y:S02]  /*5900*/  MOV R93, R152 ;  /* 0x00000098005d7202 */ /* 0x000fe40000000f00 */
[----:B-1----:R-:W-:-:S04]  /*5910*/  F2FP.BF16.PACK_AB R4, R152, R17 ;  /* 0x000000119804723e */ /* 0x002fc800000010ff */
[----:B------:R-:W-:Y:S01]  /*5920*/  IMAD.MOV.U32 R96, RZ, RZ, R153 ;  /* 0x000000ffff607224 */ /* 0x000fe200078e0099 */
[----:B--2---:R-:W-:Y:S01]  /*5930*/  F2FP.BF16.PACK_AB R7, R170, R159 ;  /* 0x0000009faa07723e */ /* 0x004fe200000010ff */
[----:B------:R-:W-:Y:S01]  /*5940*/  HMMA.16816.F32.BF16 R28, R8, R104, RZ ;  /* 0x00000068081c723c */ /* 0x000fe200000418ff */
[----:B------:R-:W-:-:S07]  /*5950*/  MOV R97, R84 ;  /* 0x0000005400617202 */ /* 0x000fce0000000f00 */
[C---:B------:R-:W-:Y:S07]  /*5960*/  HMMA.16816.F32.BF16 R176, R4.reuse, R60, R24 ;  /* 0x0000003c04b0723c */ /* 0x040fee0000041818 */
[----:B------:R-:W-:Y:S01]  /*5970*/  MOV R60, R142 ;  /* 0x0000008e003c7202 */ /* 0x000fe20000000f00 */
[----:B------:R-:W-:Y:S01]  /*5980*/  HMMA.16816.F32.BF16 R100, R4, R52, R20 ;  /* 0x000000340464723c */ /* 0x000fe20000041814 */
[----:B------:R-:W-:-:S06]  /*5990*/  IMAD.MOV.U32 R61, RZ, RZ, R141 ;  /* 0x000000ffff3d7224 */ /* 0x000fcc00078e008d */
[----:B------:R-:W-:Y:S01]  /*59a0*/  IMAD.MOV.U32 R53, RZ, RZ, R143 ;  /* 0x000000ffff357224 */ /* 0x000fe200078e008f */
[----:B------:R-:W-:Y:S01]  /*59b0*/  HMMA.16816.F32.BF16 R24, R8, R112, RZ ;  /* 0x000000700818723c */ /* 0x000fe200000418ff */
[----:B------:R-:W-:-:S06]  /*59c0*/  MOV R52, R140 ;  /* 0x0000008c00347202 */ /* 0x000fcc0000000f00 */
[----:B------:R-:W-:Y:S01]  /*59d0*/  IMAD.MOV.U32 R113, RZ, RZ, R170 ;  /* 0x000000ffff717224 */ /* 0x000fe200078e00aa */
[----:B------:R-:W-:Y:S01]  /*59e0*/  HMMA.16816.F32.BF16 R20, R8, R116, RZ ;  /* 0x000000740814723c */ /* 0x000fe200000418ff */
[----:B------:R-:W-:Y:S02]  /*59f0*/  MOV R112, R169 ;  /* 0x000000a900707202 */ /* 0x000fe40000000f00 */
[----:B------:R-:W-:-:S04]  /*5a00*/  MOV R169, R156 ;  /* 0x0000009c00a97202 */ /* 0x000fc80000000f00 */
[----:B------:R-:W-:Y:S01]  /*5a10*/  IMAD.MOV.U32 R117, RZ, RZ, R129 ;  /* 0x000000ffff757224 */ /* 0x000fe200078e0081 */
[----:B------:R-:W-:Y:S01]  /*5a20*/  MOV R116, R128 ;  /* 0x0000008000747202 */ /* 0x000fe20000000f00 */
[C---:B------:R-:W-:Y:S08]  /*5a30*/  HMMA.16816.F32.BF16 R84, R4.reuse, R80, R40 ;  /* 0x000000500454723c */ /* 0x040ff00000041828 */
[C---:B------:R-:W-:Y:S08]  /*5a40*/  HMMA.16816.F32.BF16 R108, R4.reuse, R64, R36 ;  /* 0x00000040046c723c */ /* 0x040ff00000041824 */
[C---:B------:R-:W-:Y:S08]  /*5a50*/  HMMA.16816.F32.BF16 R152, R4.reuse, R76, R32 ;  /* 0x0000004c0498723c */ /* 0x040ff00000041820 */
[C---:B------:R-:W-:Y:S08]  /*5a60*/  HMMA.16816.F32.BF16 R140, R4.reuse, R72, R28 ;  /* 0x00000048048c723c */ /* 0x040ff0000004181c */
[C---:B------:R-:W-:Y:S08]  /*5a70*/  HMMA.16816.F32.BF16 R128, R4.reuse, R56, R24 ;  /* 0x000000380480723c */ /* 0x040ff00000041818 */
[----:B------:R-:W-:Y:S08]  /*5a80*/  HMMA.16816.F32.BF16 R196, R4, R68, R20 ;  /* 0x0000004404c4723c */ /* 0x000ff00000041814 */
[C---:B------:R-:W-:Y:S08]  /*5a90*/  HMMA.16816.F32.BF16 R40, R8.reuse, R50, RZ ;  /* 0x000000320828723c */ /* 0x040ff000000418ff */
[C---:B------:R-:W-:Y:S08]  /*5aa0*/  HMMA.16816.F32.BF16 R44, R8.reuse, R46, RZ ;  /* 0x0000002e082c723c */ /* 0x040ff000000418ff */
[C---:B------:R-:W-:Y:S08]  /*5ab0*/  HMMA.16816.F32.BF16 R36, R8.reuse, R90, RZ ;  /* 0x0000005a0824723c */ /* 0x040ff000000418ff */
[C---:B------:R-:W-:Y:S08]  /*5ac0*/  HMMA.16816.F32.BF16 R32, R8.reuse, R94, RZ ;  /* 0x0000005e0820723c */ /* 0x040ff000000418ff */
[C---:B------:R-:W-:Y:S08]  /*5ad0*/  HMMA.16816.F32.BF16 R28, R8.reuse, R98, RZ ;  /* 0x00000062081c723c */ /* 0x040ff000000418ff */
[C---:B------:R-:W-:Y:S08]  /*5ae0*/  HMMA.16816.F32.BF16 R24, R8.reuse, R106, RZ ;  /* 0x0000006a0818723c */ /* 0x040ff000000418ff */
[C---:B------:R-:W-:Y:S07]  /*5af0*/  HMMA.16816.F32.BF16 R20, R8.reuse, R114, RZ ;  /* 0x000000720814723c */ /* 0x040fee00000418ff */
[----:B------:R-:W-:Y:S01]  /*5b00*/  IMAD.MOV.U32 R114, RZ, RZ, R97 ;  /* 0x000000ffff727224 */ /* 0x000fe200078e0061 */
[----:B------:R-:W-:Y:S01]  /*5b10*/  HMMA.16816.F32.BF16 R48, R8, R118, RZ ;  /* 0x000000760830723c */ /* 0x000fe200000418ff */
[----:B------:R-:W-:-:S06]  /*5b20*/  IMAD.MOV.U32 R115, RZ, RZ, R93 ;  /* 0x000000ffff737224 */ /* 0x000fcc00078e005d */
[--C-:B------:R-:W-:Y:S01]  /*5b30*/  FFMA.FTZ R8, R190, c[0x0][0x23c], -R2.reuse ;  /* 0x00008f00be087a23 */ /* 0x100fe20000010802 */
[C---:B------:R-:W-:Y:S01]  /*5b40*/  HMMA.16816.F32.BF16 R44, R4.reuse, R62, R44 ;  /* 0x0000003e042c723c */ /* 0x040fe2000004182c */
[----:B------:R-:W-:Y:S02]  /*5b50*/  MOV R190, R88 ;  /* 0x0000005800be7202 */ /* 0x000fe40000000f00 */
[----:B------:R1:W-:Y:S05]  /*5b60*/  MUFU.EX2 R97, R8 ;  /* 0x0000000800617308 */ /* 0x0003ea0000000800 */
[C---:B------:R-:W-:Y:S08]  /*5b70*/  HMMA.16816.F32.BF16 R40, R4.reuse, R54, R40 ;  /* 0x000000360428723c */ /* 0x040ff00000041828 */
[----:B------:R-:W-:Y:S01]  /*5b80*/  HMMA.16816.F32.BF16 R36, R4, R82, R36 ;  /* 0x000000520424723c */ /* 0x000fe20000041824 */
[----:B-1----:R-:W-:-:S02]  /*5b90*/  FFMA.FTZ R8, R189, c[0x0][0x23c], -R2 ;  /* 0x00008f00bd087a23 */ /* 0x002fc40000010802 */
[----:B------:R-:W-:Y:S02]  /*5ba0*/  IMAD.MOV.U32 R189, RZ, RZ, R159 ;  /* 0x000000ffffbd7224 */ /* 0x000fe400078e009f */
[----:B------:R1:W-:Y:S03]  /*5bb0*/  MUFU.EX2 R99, R8 ;  /* 0x0000000800637308 */ /* 0x0003e60000000800 */
[C---:B------:R-:W-:Y:S07]  /*5bc0*/  HMMA.16816.F32.BF16 R32, R4.reuse, R66, R32 ;  /* 0x000000420420723c */ /* 0x040fee0000041820 */
[----:B------:R-:W-:Y:S01]  /*5bd0*/  MOV R67, R96 ;  /* 0x0000006000437202 */ /* 0x000fe20000000f00 */
[----:B------:R-:W-:Y:S01]  /*5be0*/  HMMA.16816.F32.BF16 R76, R4, R78, R28 ;  /* 0x0000004e044c723c */ /* 0x000fe2000004181c */
[----:B------:R-:W-:Y:S01]  /*5bf0*/  LDSM.16.MT88.4 R28, [R234+0xd000] ;  /* 0x00d00000ea1c783b */ /* 0x000fe20000004200 */
[----:B------:R-:W-:Y:S01]  /*5c00*/  MOV R66, R92 ;  /* 0x0000005c00427202 */ /* 0x000fe20000000f00 */
[----:B-1----:R-:W-:-:S05]  /*5c10*/  FFMA.FTZ R8, R173, c[0x0][0x23c], -R2 ;  /* 0x00008f00ad087a23 */ /* 0x002fca0000010802 */
[C---:B------:R-:W-:Y:S01]  /*5c20*/  HMMA.16816.F32.BF16 R72, R4.reuse, R74, R24 ;  /* 0x0000004a0448723c */ /* 0x040fe20000041818 */
[----:B------:R-:W-:Y:S01]  /*5c30*/  LDSM.16.MT88.4 R24, [R236+0xd000] ;  /* 0x00d00000ec18783b */ /* 0x000fe20000004200 */
[----:B------:R1:W-:Y:S06]  /*5c40*/  MUFU.EX2 R159, R8 ;  /* 0x00000008009f7308 */ /* 0x0003ec0000000800 */
[C---:B------:R-:W-:Y:S01]  /*5c50*/  HMMA.16816.F32.BF16 R56, R4.reuse, R58, R20 ;  /* 0x0000003a0438723c */ /* 0x040fe20000041814 */
[----:B------:R-:W2:Y:S07]  /*5c60*/  LDSM.16.MT88.4 R20, [R233+0xd000] ;  /* 0x00d00000e914783b */ /* 0x000eae0000004200 */
[----:B------:R-:W-:Y:S01]  /*5c70*/  HMMA.16816.F32.BF16 R48, R4, R70, R48 ;  /* 0x000000460430723c */ /* 0x000fe20000041830 */
[----:B-1----:R-:W-:-:S04]  /*5c80*/  FFMA.FTZ R8, R172, c[0x0][0x23c], -R2 ;  /* 0x00008f00ac087a23 */ /* 0x002fc80000010802 */
[----:B------:R1:W3:Y:S02]  /*5c90*/  MUFU.EX2 R118, R8 ;  /* 0x0000000800767308 */ /* 0x0002e40000000800 */
[----:B------:R-:W-:-:S06]  /*5ca0*/  FFMA.FTZ R4, R174, c[0x0][0x23c], -R13 ;  /* 0x00008f00ae047a23 */ /* 0x000fcc000001080d */
[----:B------:R4:W-:Y:S01]  /*5cb0*/  MUFU.EX2 R170, R4 ;  /* 0x0000000400aa7308 */ /* 0x0009e20000000800 */
[----:B-1----:R-:W-:Y:S01]  /*5cc0*/  FFMA.FTZ R8, R193, c[0x0][0x23c], -R0 ;  /* 0x00008f00c1087a23 */ /* 0x002fe20000010800 */
[----:B---3--:R-:W-:Y:S02]  /*5cd0*/  F2FP.BF16.PACK_AB R10, R118, R159 ;  /* 0x0000009f760a723e */ /* 0x008fe400000010ff */
[----:B------:R-:W-:-:S04]  /*5ce0*/  MOV R193, R89 ;  /* 0x0000005900c17202 */ /* 0x000fc80000000f00 */
[----:B------:R1:W-:Y:S01]  /*5cf0*/  MUFU.EX2 R96, R8 ;  /* 0x0000000800607308 */ /* 0x0003e20000000800 */
[----:B----4-:R-:W-:Y:S02]  /*5d00*/  FFMA.FTZ R4, R184, c[0x0][0x23c], -R13 ;  /* 0x00008f00b8047a23 */ /* 0x010fe4000001080d */
[----:B------:R-:W-:-:S05]  /*5d10*/  IMAD.MOV.U32 R184, RZ, RZ, R52 ;  /* 0x000000ffffb87224 */ /* 0x000fca00078e0034 */
[----:B------:R3:W4:Y:S01]  /*5d20*/  MUFU.EX2 R64, R4 ;  /* 0x0000000400407308 */ /* 0x0007220000000800 */
[----:B-1----:R-:W-:Y:S02]  /*5d30*/  FFMA.FTZ R8, R191, c[0x0][0x23c], -R0 ;  /* 0x00008f00bf087a23 */ /* 0x002fe40000010800 */
[----:B------:R-:W-:-:S05]  /*5d40*/  IMAD.MOV.U32 R191, RZ, RZ, R158 ;  /* 0x000000ffffbf7224 */ /* 0x000fca00078e009e */
[----:B------:R1:W1:Y:S01]  /*5d50*/  MUFU.EX2 R98, R8 ;  /* 0x0000000800627308 */ /* 0x0002620000000800 */
[----:B---3--:R-:W-:Y:S01]  /*5d60*/  FFMA.FTZ R4, R194, c[0x0][0x23c], -R12 ;  /* 0x00008f00c2047a23 */ /* 0x008fe2000001080c */
[----:B----4-:R-:W-:-:S06]  /*5d70*/  F2FP.BF16.PACK_AB R6, R64, R170 ;  /* 0x000000aa4006723e */ /* 0x010fcc00000010ff */
[----:B------:R3:W-:Y:S01]  /*5d80*/  MUFU.EX2 R80, R4 ;  /* 0x0000000400507308 */ /* 0x0007e20000000800 */
[----:B-1----:R-:W-:Y:S01]  /*5d90*/  FFMA.FTZ R8, R175, c[0x0][0x23c], -R0 ;  /* 0x00008f00af087a23 */ /* 0x002fe20000010800 */
[----:B------:R-:W-:-:S06]  /*5da0*/  F2FP.BF16.PACK_AB R9, R98, R96 ;  /* 0x000000606209723e */ /* 0x000fcc00000010ff */
[----:B------:R1:W-:Y:S01]  /*5db0*/  MUFU.EX2 R158, R8 ;  /* 0x00000008009e7308 */ /* 0x0003e20000000800 */
[----:B---3--:R-:W-:-:S07]  /*5dc0*/  FFMA.FTZ R4, R192, c[0x0][0x23c], -R12 ;  /* 0x00008f00c0047a23 */ /* 0x008fce000001080c */
[----:B------:R3:W4:Y:S01]  /*5dd0*/  MUFU.EX2 R82, R4 ;  /* 0x0000000400527308 */ /* 0x0007220000000800 */
[----:B-1----:R-:W-:-:S07]  /*5de0*/  FFMA.FTZ R8, R171, c[0x0][0x23c], -R0 ;  /* 0x00008f00ab087a23 */ /* 0x002fce0000010800 */
[----:B------:R1:W1:Y:S01]  /*5df0*/  MUFU.EX2 R119, R8 ;  /* 0x0000000800777308 */ /* 0x0002620000000800 */
[----:B---3--:R-:W-:Y:S01]  /*5e00*/  FFMA.FTZ R4, R186, c[0x0][0x23c], -R12 ;  /* 0x00008f00ba047a23 */ /* 0x008fe2000001080c */
[----:B----4-:R-:W-:Y:S01]  /*5e10*/  F2FP.BF16.PACK_AB R5, R82, R80 ;  /* 0x000000505205723e */ /* 0x010fe200000010ff */
[----:B------:R-:W-:-:S05]  /*5e20*/  IMAD.MOV.U32 R186, RZ, RZ, R60 ;  /* 0x000000ffffba7224 */ /* 0x000fca00078e003c */
[----:B------:R3:W-:Y:S01]  /*5e30*/  MUFU.EX2 R156, R4 ;  /* 0x00000004009c7308 */ /* 0x0007e20000000800 */
[----:B-1----:R-:W-:Y:S01]  /*5e40*/  FFMA.FTZ R8, R188, c[0x0][0x23c], -R13 ;  /* 0x00008f00bc087a23 */ /* 0x002fe2000001080d */
[----:B------:R-:W-:-:S06]  /*5e50*/  F2FP.BF16.PACK_AB R11, R119, R158 ;  /* 0x0000009e770b723e */ /* 0x000fcc00000010ff */
[----:B------:R1:W-:Y:S01]  /*5e60*/  MUFU.EX2 R81, R8 ;  /* 0x0000000800517308 */ /* 0x0003e20000000800 */
[----:B---3--:R-:W-:Y:S01]  /*5e70*/  FFMA.FTZ R4, R185, c[0x0][0x23c], -R12 ;  /* 0x00008f00b9047a23 */ /* 0x008fe2000001080c */
[----:B------:R-:W-:-:S06]  /*5e80*/  MOV R185, R53 ;  /* 0x0000003500b97202 */ /* 0x000fcc0000000f00 */
[----:B------:R-:W3:Y:S01]  /*5e90*/  MUFU.EX2 R65, R4 ;  /* 0x0000000400417308 */ /* 0x000ee20000000800 */
[----:B-1----:R-:W-:Y:S01]  /*5ea0*/  FFMA.FTZ R8, R187, c[0x0][0x23c], -R13 ;  /* 0x00008f00bb087a23 */ /* 0x002fe2000001080d */
[----:B------:R-:W-:-:S06]  /*5eb0*/  MOV R187, R61 ;  /* 0x0000003d00bb7202 */ /* 0x000fcc0000000f00 */
[----:B------:R1:W4:Y:S01]  /*5ec0*/  MUFU.EX2 R83, R8 ;  /* 0x0000000800537308 */ /* 0x0003220000000800 */
[----:B---3--:R-:W-:Y:S02]  /*5ed0*/  F2FP.BF16.PACK_AB R7, R65, R156 ;  /* 0x0000009c4107723e */ /* 0x008fe400000010ff */
[----:B-1----:R-:W-:Y:S02]  /*5ee0*/  F2FP.BF16.PACK_AB R8, R99, R97 ;  /* 0x000000616308723e */ /* 0x002fe400000010ff */
[----:B----4-:R-:W-:-:S05]  /*5ef0*/  F2FP.BF16.PACK_AB R4, R83, R81 ;  /* 0x000000515304723e */ /* 0x010fca00000010ff */
[-C--:B--2---:R-:W-:Y:S08]  /*5f00*/  HMMA.16816.F32.BF16 R176, R8, R20.reuse, R176 ;  /* 0x0000001408b0723c */ /* 0x084ff000000418b0 */
[C---:B------:R-:W-:Y:S07]  /*5f10*/  HMMA.16816.F32.BF16 R172, R4.reuse, R20, R200 ;  /* 0x0000001404ac723c */ /* 0x040fee00000418c8 */
[----:B------:R-:W-:Y:S01]  /*5f20*/  IMAD.MOV.U32 R203, RZ, RZ, R66 ;  /* 0x000000ffffcb7224 */ /* 0x000fe200078e0042 */
[----:B------:R-:W-:Y:S01]  /*5f30*/  HMMA.16816.F32.BF16 R180, R4, R22, R180 ;  /* 0x0000001604b4723c */ /* 0x000fe200000418b4 */
[----:B------:R-:W-:Y:S01]  /*5f40*/  MOV R202, R67 ;  /* 0x0000004300ca7202 */ /* 0x000fe20000000f00 */
[----:B------:R-:W-:Y:S01]  /*5f50*/  IMAD.MOV.U32 R200, RZ, RZ, R116 ;  /* 0x000000ffffc87224 */ /* 0x000fe200078e0074 */
[----:B------:R-:W-:-:S05]  /*5f60*/  MOV R201, R117 ;  /* 0x0000007500c97202 */ /* 0x000fca0000000f00 */
[C---:B------:R-:W-:Y:S01]  /*5f70*/  HMMA.16816.F32.BF16 R44, R8.reuse, R22, R44 ;  /* 0x00000016082c723c */ /* 0x040fe2000004182c */
[----:B------:R-:W1:Y:S07]  /*5f80*/  LDSM.16.MT88.4 R20, [R235+0xd000] ;  /* 0x00d00000eb14783b */ /* 0x000e6e0000004200 */
[----:B------:R-:W-:Y:S08]  /*5f90*/  HMMA.16816.F32.BF16 R68, R8, R28, R100 ;  /* 0x0000001c0844723c */ /* 0x000ff00000041864 */
[C---:B------:R-:W-:Y:S08]  /*5fa0*/  HMMA.16816.F32.BF16 R88, R4.reuse, R24, R204 ;  /* 0x000000180458723c */ /* 0x040ff000000418cc */
[C---:B------:R-:W-:Y:S08]  /*5fb0*/  HMMA.16816.F32.BF16 R52, R4.reuse, R28, R144 ;  /* 0x0000001c0434723c */ /* 0x040ff00000041890 */
[-C--:B------:R-:W-:Y:S08]  /*5fc0*/  HMMA.16816.F32.BF16 R60, R4, R30.reuse, R120 ;  /* 0x0000001e043c723c */ /* 0x080ff00000041878 */
[C---:B------:R-:W-:Y:S01]  /*5fd0*/  HMMA.16816.F32.BF16 R40, R8.reuse, R30, R40 ;  /* 0x0000001e0828723c */ /* 0x040fe20000041828 */
[----:B------:R-:W2:Y:S07]  /*5fe0*/  LDSM.16.MT88.4 R28, [R236+0xf000] ;  /* 0x00f00000ec1c783b */ /* 0x000eae0000004200 */
[-C--:B-1----:R-:W-:Y:S08]  /*5ff0*/  HMMA.16816.F32.BF16 R100, R8, R20.reuse, R108 ;  /* 0x000000140864723c */ /* 0x082ff0000004186c */
[C---:B------:R-:W-:Y:S07]  /*6000*/  HMMA.16816.F32.BF16 R104, R4.reuse, R20, R212 ;  /* 0x000000140468723c */ /* 0x040fee00000418d4 */
[----:B------:R-:W-:Y:S01]  /*6010*/  IMAD.MOV.U32 R214, RZ, RZ, R64 ;  /* 0x000000ffffd67224 */ /* 0x000fe200078e0040 */
[----:B------:R-:W-:Y:S01]  /*6020*/  HMMA.16816.F32.BF16 R108, R4, R22, R132 ;  /* 0x00000016046c723c */ /* 0x000fe20000041884 */
[----:B------:R-:W-:Y:S01]  /*6030*/  MOV R215, R65 ;  /* 0x0000004100d77202 */ /* 0x000fe20000000f00 */
[----:B------:R-:W-:Y:S01]  /*6040*/  IMAD.MOV.U32 R212, RZ, RZ, R118 ;  /* 0x000000ffffd47224 */ /* 0x000fe200078e0076 */
[----:B------:R-:W-:-:S05]  /*6050*/  MOV R213, R119 ;  /* 0x0000007700d57202 */ /* 0x000fca0000000f00 */
[C---:B------:R-:W-:Y:S01]  /*6060*/  HMMA.16816.F32.BF16 R204, R8.reuse, R22, R32 ;  /* 0x0000001608cc723c */ /* 0x040fe20000041820 */
[----:B------:R-:W1:Y:S04]  /*6070*/  LDSM.16.MT88.4 R20, [R234+0xf000] ;  /* 0x00f00000ea14783b */ /* 0x000e680000004200 */
[----:B------:R-:W-:Y:S03]  /*6080*/  LDSM.16.MT88.4 R32, [R235+0xf000] ;  /* 0x00f00000eb20783b */ /* 0x000fe60000004200 */
[----:B------:R-:W-:Y:S08]  /*6090*/  HMMA.16816.F32.BF16 R84, R8, R24, R84 ;  /* 0x000000180854723c */ /* 0x000ff00000041854 */
[-C--:B------:R-:W-:Y:S08]  /*60a0*/  HMMA.16816.F32.BF16 R92, R4, R26.reuse, R124 ;  /* 0x0000001a045c723c */ /* 0x080ff0000004187c */
[----:B------:R-:W-:Y:S01]  /*60b0*/  HMMA.16816.F32.BF16 R36, R8, R26, R36 ;  /* 0x0000001a0824723c */ /* 0x000fe20000041824 */
[----:B------:R-:W3:Y:S07]  /*60c0*/  LDSM.16.MT88.4 R24, [R233+0xf000] ;  /* 0x00f00000e918783b */ /* 0x000eee0000004200 */
[C---:B--2---:R-:W-:Y:S07]  /*60d0*/  HMMA.16816.F32.BF16 R144, R4.reuse, R28, R228 ;  /* 0x0000001c0490723c */ /* 0x044fee00000418e4 */
[----:B------:R-:W-:Y:S01]  /*60e0*/  MOV R231, R157 ;  /* 0x0000009d00e77202 */ /* 0x000fe20000000f00 */
[----:B------:R-:W-:Y:S01]  /*60f0*/  HMMA.16816.F32.BF16 R148, R4, R30, R148 ;  /* 0x0000001e0494723c */ /* 0x000fe20000041894 */
[----:B------:R-:W-:-:S02]  /*6100*/  MOV R228, R164 ;  /* 0x000000a400e47202 */ /* 0x000fc40000000f00 */
[----:B------:R-:W-:Y:S02]  /*6110*/  MOV R230, R201 ;  /* 0x000000c900e67202 */ /* 0x000fe40000000f00 */
[----:B------:R-:W-:-:S03]  /*6120*/  MOV R229, R202 ;  /* 0x000000ca00e57202 */ /* 0x000fc60000000f00 */
[C---:B-1----:R-:W-:Y:S07]  /*6130*/  HMMA.16816.F32.BF16 R132, R4.reuse, R20, R248 ;  /* 0x000000140484723c */ /* 0x042fee00000418f8 */
[----:B------:R-:W-:Y:S01]  /*6140*/  IMAD.MOV.U32 R248, RZ, RZ, R159 ;  /* 0x000000fffff87224 */ /* 0x000fe200078e009f */
[----:B------:R-:W-:Y:S01]  /*6150*/  MOV R249, R158 ;  /* 0x0000009e00f97202 */ /* 0x000fe20000000f00 */
[----:B------:R-:W-:Y:S01]  /*6160*/  HMMA.16816.F32.BF16 R136, R4, R22, R136 ;  /* 0x000000160488723c */ /* 0x000fe20000041888 */
[----:B------:R-:W-:Y:S01]  /*6170*/  MOV R251, R156 ;  /* 0x0000009c00fb7202 */ /* 0x000fe20000000f00 */
[----:B------:R-:W-:-:S06]  /*6180*/  IMAD.MOV.U32 R250, RZ, RZ, R170 ;  /* 0x000000fffffa7224 */ /* 0x000fcc00078e00aa */
[C---:B---3--:R-:W-:Y:S07]  /*6190*/  HMMA.16816.F32.BF16 R120, R4.reuse, R24, R184 ;  /* 0x000000180478723c */ /* 0x048fee00000418b8 */
[----:B------:R-:W-:Y:S01]  /*61a0*/  MOV R184, R193 ;  /* 0x000000c100b87202 */ /* 0x000fe20000000f00 */
[----:B------:R-:W-:Y:S01]  /*61b0*/  HMMA.16816.F32.BF16 R156, R4, R32, R220 ;  /* 0x00000020049c723c */ /* 0x000fe200000418dc */
[----:B------:R-:W-:Y:S01]  /*61c0*/  IMAD.MOV.U32 R187, RZ, RZ, R191 ;  /* 0x000000ffffbb7224 */ /* 0x000fe200078e00bf */
[----:B------:R-:W-:Y:S01]  /*61d0*/  MOV R185, R190 ;  /* 0x000000be00b97202 */ /* 0x000fe20000000f00 */
[----:B------:R-:W-:-:S02]  /*61e0*/  IMAD.MOV.U32 R186, RZ, RZ, R189 ;  /* 0x000000ffffba7224 */ /* 0x000fc400078e00bd */
[----:B------:R-:W-:Y:S01]  /*61f0*/  IMAD.MOV.U32 R202, RZ, RZ, R184 ;  /* 0x000000ffffca7224 */ /* 0x000fe200078e00b8 */
[----:B------:R-:W-:Y:S01]  /*6200*/  MOV R201, R187 ;  /* 0x000000bb00c97202 */ /* 0x000fe20000000f00 */
[----:B------:R-:W-:Y:S01]  /*6210*/  IMAD.MOV.U32 R222, RZ, RZ, R113 ;  /* 0x000000ffffde7224 */ /* 0x000fe200078e0071 */
[C---:B------:R-:W-:Y:S01]  /*6220*/  HMMA.16816.F32.BF16 R124, R4.reuse, R26, R208 ;  /* 0x0000001a047c723c */ /* 0x040fe200000418d0 */
[----:B------:R-:W-:Y:S01]  /*6230*/  IMAD.MOV.U32 R113, RZ, RZ, R165 ;  /* 0x000000ffff717224 */ /* 0x000fe200078e00a5 */
[----:B------:R-:W-:Y:S01]  /*6240*/  MOV R221, R185 ;  /* 0x000000b900dd7202 */ /* 0x000fe20000000f00 */
[----:B------:R-:W-:Y:S01]  /*6250*/  IMAD.MOV.U32 R220, RZ, RZ, R203 ;  /* 0x000000ffffdc7224 */ /* 0x000fe200078e00cb */
[----:B------:R-:W-:Y:S02]  /*6260*/  MOV R223, R169 ;  /* 0x000000a900df7202 */ /* 0x000fe40000000f00 */
[----:B------:R-:W-:Y:S02]  /*6270*/  MOV R203, R186 ;  /* 0x000000ba00cb7202 */ /* 0x000fe40000000f00 */
[----:B------:R-:W-:Y:S01]  /*6280*/  HMMA.16816.F32.BF16 R64, R4, R34, R160 ;  /* 0x000000220440723c */ /* 0x000fe200000418a0 */
[----:B------:R-:W-:Y:S01]  /*6290*/  MOV R211, R244 ;  /* 0x000000f400d37202 */ /* 0x000fe20000000f00 */
[----:B------:R-:W-:Y:S01]  /*62a0*/  IMAD.MOV.U32 R210, RZ, RZ, R223 ;  /* 0x000000ffffd27224 */ /* 0x000fe200078e00df */
[----:B------:R-:W2:Y:S01]  /*62b0*/  LDL.LU R244, [R1+0xf0] ;  /* 0x0000f00001f47983 */ /* 0x000ea20000300800 */
[----:B------:R-:W-:-:S03]  /*62c0*/  IMAD.MOV.U32 R223, RZ, RZ, R80 ;  /* 0x000000ffffdf7224 */ /* 0x000fc600078e0050 */
[----:B------:R-:W-:Y:S01]  /*62d0*/  FFMA.FTZ R4, R246, c[0x0][0x23c], -R2 ;  /* 0x00008f00f6047a23 */ /* 0x000fe20000010802 */
[----:B------:R-:W-:Y:S01]  /*62e0*/  HMMA.16816.F32.BF16 R116, R8, R24, R152 ;  /* 0x000000180874723c */ /* 0x000fe20000041898 */
[----:B------:R-:W-:-:S07]  /*62f0*/  MOV R7, R228 ;  /* 0x000000e400077202 */ /* 0x000fce0000000f00 */
[C---:B------:R-:W-:Y:S01]  /*6300*/  HMMA.16816.F32.BF16 R56, R8.reuse, R30, R56 ;  /* 0x0000001e0838723c */ /* 0x040fe20000041838 */
[----:B------:R1:W-:Y:S01]  /*6310*/  MUFU.EX2 R171, R4 ;  /* 0x0000000400ab7308 */ /* 0x0003e20000000800 */
[----:B------:R-:W-:Y:S01]  /*6320*/  IMAD.MOV.U32 R6, RZ, RZ, R201 ;  /* 0x000000ffff067224 */ /* 0x000fe200078e00c9 */
[----:B------:R-:W-:Y:S01]  /*6330*/  MOV R162, R222 ;  /* 0x000000de00a27202 */ /* 0x000fe20000000f00 */
[----:B------:R-:W-:Y:S01]  /*6340*/  IMAD.MOV.U32 R160, RZ, RZ, R230 ;  /* 0x000000ffffa07224 */ /* 0x000fe200078e00e6 */
[----:B------:R-:W-:Y:S01]  /*6350*/  MOV R163, R229 ;  /* 0x000000e500a37202 */ /* 0x000fe20000000f00 */
[----:B------:R-:W-:Y:S01]  /*6360*/  IMAD.MOV.U32 R230, RZ, RZ, R83 ;  /* 0x000000ffffe67224 */ /* 0x000fe200078e0053 */
[----:B------:R-:W-:Y:S01]  /*6370*/  MOV R228, R99 ;  /* 0x0000006300e47202 */ /* 0x000fe20000000f00 */
[C---:B------:R-:W-:Y:S01]  /*6380*/  HMMA.16816.F32.BF16 R188, R8.reuse, R20, R140 ;  /* 0x0000001408bc723c */ /* 0x040fe2000004188c */
[----:B------:R-:W-:Y:S07]  /*6390*/  LDSM.16.MT88.4 R184, [R233+0xd800] ;  /* 0x00d80000e9b8783b */ /* 0x000fee0000004200 */
[----:B------:R-:W-:Y:S01]  /*63a0*/  HMMA.16816.F32.BF16 R24, R8, R26, R76 ;  /* 0x0000001a0818723c */ /* 0x000fe2000004184c */
[----:B-1----:R-:W-:-:S07]  /*63b0*/  FFMA.FTZ R4, R226, c[0x0][0x23c], -R2 ;  /* 0x00008f00e2047a23 */ /* 0x002fce0000010802 */
[C---:B------:R-:W-:Y:S01]  /*63c0*/  HMMA.16816.F32.BF16 R196, R8.reuse, R32, R196 ;  /* 0x0000002008c4723c */ /* 0x040fe200000418c4 */
[----:B------:R1:W3:Y:S07]  /*63d0*/  MUFU.EX2 R208, R4 ;  /* 0x0000000400d07308 */ /* 0x0002ee0000000800 */
[----:B------:R-:W-:Y:S01]  /*63e0*/  HMMA.16816.F32.BF16 R48, R8, R34, R48 ;  /* 0x000000220830723c */ /* 0x000fe20000041830 */
[----:B------:R-:W-:Y:S01]  /*63f0*/  MOV R154, R160 ;  /* 0x000000a0009a7202 */ /* 0x000fe20000000f00 */
[----:B------:R-:W-:Y:S01]  /*6400*/  LDSM.16.MT88.4 R140, [R234+0xf800] ;  /* 0x00f80000ea8c783b */ /* 0x000fe20000004200 */
[----:B------:R-:W-:-:S02]  /*6410*/  MOV R155, R162 ;  /* 0x000000a2009b7202 */ /* 0x000fc40000000f00 */
[----:B------:R-:W-:Y:S02]  /*6420*/  MOV R229, R98 ;  /* 0x0000006200e57202 */ /* 0x000fe40000000f00 */
[----:B------:R-:W-:Y:S01]  /*6430*/  MOV R222, R81 ;  /* 0x0000005100de7202 */ /* 0x000fe20000000f00 */
[C---:B------:R-:W-:Y:S01]  /*6440*/  HMMA.16816.F32.BF16 R20, R8.reuse, R22, R72 ;  /* 0x000000160814723c */ /* 0x040fe20000041848 */
[--C-:B-1----:R-:W-:Y:S02]  /*6450*/  FFMA.FTZ R4, R216, c[0x0][0x23c], -R2.reuse ;  /* 0x00008f00d8047a23 */ /* 0x102fe40000010802 */
[----:B------:R-:W-:Y:S01]  /*6460*/  FFMA.FTZ R2, R195, c[0x0][0x23c], -R2 ;  /* 0x00008f00c3027a23 */ /* 0x000fe20000010802 */
[----:B------:R-:W-:Y:S01]  /*6470*/  MOV R216, R6 ;  /* 0x0000000600d87202 */ /* 0x000fe20000000f00 */
[----:B------:R-:W-:Y:S03]  /*6480*/  MUFU.EX2 R209, R4 ;  /* 0x0000000400d17308 */ /* 0x000fe60000000800 */
[----:B------:R-:W-:Y:S01]  /*6490*/  HMMA.16816.F32.BF16 R192, R8, R28, R128 ;  /* 0x0000001c08c0723c */ /* 0x000fe20000041880 */
[----:B------:R-:W-:Y:S01]  /*64a0*/  MOV R246, R155 ;  /* 0x0000009b00f67202 */ /* 0x000fe20000000f00 */
[----:B------:R-:W-:Y:S03]  /*64b0*/  LDSM.16.MT88.4 R128, [R233+0xf800] ;  /* 0x00f80000e980783b */ /* 0x000fe60000004200 */
[----:B------:R1:W-:Y:S02]  /*64c0*/  MUFU.EX2 R170, R2 ;  /* 0x0000000200aa7308 */ /* 0x0003e40000000800 */
[----:B-1----:R-:W-:-:S02]  /*64d0*/  FFMA.FTZ R2, R231, c[0x0][0x23c], -R0 ;  /* 0x00008f00e7027a23 */ /* 0x002fc40000010800 */
[----:B------:R-:W-:Y:S01]  /*64e0*/  IMAD.MOV.U32 R231, RZ, RZ, R200 ;  /* 0x000000ffffe77224 */ /* 0x000fe200078e00c8 */
[----:B------:R-:W-:-:S03]  /*64f0*/  MOV R200, R112 ;  /* 0x0000007000c87202 */ /* 0x000fc60000000f00 */
[----:B------:R1:W-:Y:S01]  /*6500*/  MUFU.EX2 R164, R2 ;  /* 0x0000000200a47308 */ /* 0x0003e20000000800 */
[----:B------:R-:W-:Y:S02]  /*6510*/  MOV R112, R15 ;  /* 0x0000000f00707202 */ /* 0x000fe40000000f00 */
[----:B------:R-:W-:Y:S01]  /*6520*/  MOV R161, R231 ;  /* 0x000000e700a17202 */ /* 0x000fe20000000f00 */
[----:B------:R-:W-:Y:S01]  /*6530*/  FADD.FTZ R8, R7, R14 ;  /* 0x0000000e07087221 */ /* 0x000fe20000010000 */
[----:B------:R-:W-:Y:S02]  /*6540*/  MOV R5, R200 ;  /* 0x000000c800057202 */ /* 0x000fe40000000f00 */
[----:B------:R-:W-:Y:S01]  /*6550*/  MOV R231, R82 ;  /* 0x0000005200e77202 */ /* 0x000fe20000000f00 */
[----:B------:R-:W-:Y:S02]  /*6560*/  IMAD.MOV.U32 R153, RZ, RZ, R161 ;  /* 0x000000ffff997224 */ /* 0x000fe400078e00a1 */
[----:B-1----:R-:W-:Y:S01]  /*6570*/  FFMA.FTZ R2, R225, c[0x0][0x23c], -R0 ;  /* 0x00008f00e1027a23 */ /* 0x002fe20000010800 */
[----:B------:R-:W-:Y:S01]  /*6580*/  MOV R7, R202 ;  /* 0x000000ca00077202 */ /* 0x000fe20000000f00 */
[----:B------:R-:W-:Y:S01]  /*6590*/  IMAD.MOV.U32 R161, RZ, RZ, R166 ;  /* 0x000000ffffa17224 */ /* 0x000fe200078e00a6 */
[----:B------:R-:W-:Y:S01]  /*65a0*/  MOV R33, R114 ;  /* 0x0000007200217202 */ /* 0x000fe20000000f00 */
[----:B------:R-:W2:Y:S01]  /*65b0*/  LDL.LU R166, [R1+0xec] ;  /* 0x0000ec0001a67983 */ /* 0x000ea20000300800 */
[----:B------:R1:W4:Y:S01]  /*65c0*/  MUFU.EX2 R165, R2 ;  /* 0x0000000200a57308 */ /* 0x0003220000000800 */
[----:B------:R-:W-:Y:S01]  /*65d0*/  IMAD.MOV.U32 R226, RZ, RZ, R5 ;  /* 0x000000ffffe27224 */ /* 0x000fe200078e0005 */
[----:B------:R-:W-:Y:S01]  /*65e0*/  MOV R32, R115 ;  /* 0x0000007300207202 */ /* 0x000fe20000000f00 */
[----:B------:R-:W-:Y:S01]  /*65f0*/  LDSM.16.MT88.4 R80, [R234+0xd800] ;  /* 0x00d80000ea50783b */ /* 0x000fe20000004200 */
[----:B-1----:R-:W-:-:S02]  /*6600*/  FFMA.FTZ R2, R218, c[0x0][0x23c], -R0 ;  /* 0x00008f00da027a23 */ /* 0x002fc40000010800 */
[----:B------:R-:W-:Y:S01]  /*6610*/  FFMA.FTZ R0, R217, c[0x0][0x23c], -R0 ;  /* 0x00008f00d9007a23 */ /* 0x000fe20000010800 */
[----:B------:R-:W-:Y:S01]  /*6620*/  MOV R225, R7 ;  /* 0x0000000700e17202 */ /* 0x000fe20000000f00 */
[----:B------:R-:W-:Y:S01]  /*6630*/  MUFU.EX2 R169, R2 ;  /* 0x0000000200a97308 */ /* 0x000fe20000000800 */
[----:B------:R-:W1:Y:S07]  /*6640*/  LDSM.16.MT88.4 R4, [R235+0xf800] ;  /* 0x00f80000eb04783b */ /* 0x000e6e0000004200 */
[----:B------:R3:W1:Y:S02]  /*6650*/  MUFU.EX2 R31, R0 ;  /* 0x00000000001f7308 */ /* 0x0006640000000800 */
[----:B---3--:R-:W-:-:S06]  /*6660*/  FFMA.FTZ R0, R252, c[0x0][0x23c], -R13 ;  /* 0x00008f00fc007a23 */ /* 0x008fcc000001080d */
[----:B------:R3:W-:Y:S02]  /*6670*/  MUFU.EX2 R29, R0 ;  /* 0x00000000001d7308 */ /* 0x0007e40000000800 */
[----:B---3--:R-:W-:-:S06]  /*6680*/  FFMA.FTZ R0, R247, c[0x0][0x23c], -R13 ;  /* 0x00008f00f7007a23 */ /* 0x008fcc000001080d */
[----:B------:R3:W1:Y:S02]  /*6690*/  MUFU.EX2 R30, R0 ;  /* 0x00000000001e7308 */ /* 0x0006640000000800 */
[----:B---3--:R-:W-:-:S06]  /*66a0*/  FFMA.FTZ R0, R224, c[0x0][0x23c], -R13 ;  /* 0x00008f00e0007a23 */ /* 0x008fcc000001080d */
[----:B------:R3:W-:Y:S01]  /*66b0*/  MUFU.EX2 R28, R0 ;  /* 0x00000000001c7308 */ /* 0x0007e20000000800 */
[----:B------:R-:W-:Y:S02]  /*66c0*/  FFMA.FTZ R2, R245, c[0x0][0x23c], -R12 ;  /* 0x00008f00f5027a23 */ /* 0x000fe4000001080c */
[----:B---3--:R-:W-:-:S05]  /*66d0*/  FFMA.FTZ R0, R219, c[0x0][0x23c], -R13 ;  /* 0x00008f00db007a23 */ /* 0x008fca000001080d */
[----:B------:R3:W-:Y:S01]  /*66e0*/  MUFU.EX2 R15, R0 ;  /* 0x00000000000f7308 */ /* 0x0007e20000000800 */
[----:B------:R-:W-:Y:S01]  /*66f0*/  IMAD.MOV.U32 R219, RZ, RZ, R112 ;  /* 0x000000ffffdb7224 */ /* 0x000fe200078e0070 */
[----:B------:R-:W-:Y:S02]  /*6700*/  MOV R224, R113 ;  /* 0x0000007100e07202 */ /* 0x000fe40000000f00 */
[----:B------:R-:W-:Y:S01]  /*6710*/  LDSM.16.MT88.4 R112, [R235+0xd800] ;  /* 0x00d80000eb70783b */ /* 0x000fe20000004200 */
[--C-:B---3--:R-:W-:Y:S02]  /*6720*/  FFMA.FTZ R0, R220, c[0x0][0x23c], -R12.reuse ;  /* 0x00008f00dc007a23 */ /* 0x108fe4000001080c */
[----:B------:R-:W-:Y:S02]  /*6730*/  IMAD.MOV.U32 R220, RZ, RZ, R97 ;  /* 0x000000ffffdc7224 */ /* 0x000fe400078e0061 */
[----:B------:R3:W-:Y:S02]  /*6740*/  MUFU.EX2 R11, R0 ;  /* 0x00000000000b7308 */ /* 0x0007e40000000800 */
[----:B---3--:R-:W-:Y:S01]  /*6750*/  FFMA.FTZ R0, R221, c[0x0][0x23c], -R12 ;  /* 0x00008f00dd007a23 */ /* 0x008fe2000001080c */
[----:B------:R-:W-:-:S02]  /*6760*/  MOV R221, R96 ;  /* 0x0000006000dd7202 */ /* 0x000fc40000000f00 */
[----:B------:R-:W3:Y:S03]  /*6770*/  LDSM.16.MT88.4 R96, [R236+0xd800] ;  /* 0x00d80000ec60783b */ /* 0x000ee60000004200 */
[----:B------:R1:W1:Y:S02]  /*6780*/  MUFU.EX2 R13, R0 ;  /* 0x00000000000d7308 */ /* 0x0002640000000800 */
[----:B-1----:R-:W-:-:S06]  /*6790*/  FFMA.FTZ R0, R227, c[0x0][0x23c], -R12 ;  /* 0x00008f00e3007a23 */ /* 0x002fcc000001080c */
[----:B------:R1:W-:Y:S02]  /*67a0*/  MUFU.EX2 R12, R2 ;  /* 0x00000002000c7308 */ /* 0x0003e40000000800 */
[----:B-1----:R-:W-:Y:S02]  /*67b0*/  FADD.FTZ R2, R154, R153 ;  /* 0x000000999a027221 */ /* 0x002fe40000010000 */
[----:B------:R-:W1:Y:S04]  /*67c0*/  LDSM.16.MT88.4 R152, [R236+0xf800] ;  /* 0x00f80000ec98783b */ /* 0x000e680000004200 */
[----:B------:R3:W3:Y:S01]  /*67d0*/  MUFU.EX2 R14, R0 ;  /* 0x00000000000e7308 */ /* 0x0006e20000000800 */
[----:B------:R-:W-:Y:S02]  /*67e0*/  MOV R160, R203 ;  /* 0x000000cb00a07202 */ /* 0x000fe40000000f00 */
[----:B------:R-:W-:Y:S01]  /*67f0*/  MOV R162, R3 ;  /* 0x0000000300a27202 */ /* 0x000fe20000000f00 */
[----:B------:R-:W-:Y:S01]  /*6800*/  IMAD.MOV.U32 R34, RZ, RZ, R242 ;  /* 0x000000ffff227224 */ /* 0x000fe200078e00f2 */
[----:B------:R-:W-:Y:S01]  /*6810*/  MOV R35, R243 ;  /* 0x000000f300237202 */ /* 0x000fe20000000f00 */
[----:B------:R-:W-:Y:S01]  /*6820*/  IMAD.MOV.U32 R218, RZ, RZ, R160 ;  /* 0x000000ffffda7224 */ /* 0x000fe200078e00a0 */
[----:B------:R-:W-:Y:S01]  /*6830*/  MOV R217, R161 ;  /* 0x000000a100d97202 */ /* 0x000fe20000000f00 */
[----:B------:R-:W-:Y:S01]  /*6840*/  IMAD.MOV.U32 R247, RZ, RZ, R163 ;  /* 0x000000fffff77224 */ /* 0x000fe200078e00a3 */
[----:B------:R-:W-:Y:S01]  /*6850*/  MOV R252, R162 ;  /* 0x000000a200fc7202 */ /* 0x000fe20000000f00 */
[----:B------:R-:W-:Y:S01]  /*6860*/  FADD.FTZ R9, R35, R34 ;  /* 0x0000002223097221 */ /* 0x000fe20000010000 */
[----:B------:R-:W-:-:S02]  /*6870*/  F2FP.BF16.PACK_AB R200, R208, R171 ;  /* 0x000000abd0c8723e */ /* 0x000fc400000010ff */
[----:B----4-:R-:W-:Y:S02]  /*6880*/  F2FP.BF16.PACK_AB R201, R165, R164 ;  /* 0x000000a4a5c9723e */ /* 0x010fe400000010ff */
[----:B------:R-:W-:Y:S01]  /*6890*/  F2FP.BF16.PACK_AB R202, R170, R209 ;  /* 0x000000d1aaca723e */ /* 0x000fe200000010ff */
[----:B---3--:R-:W-:Y:S01]  /*68a0*/  FADD.FTZ R0, R241, R8 ;  /* 0x00000008f1007221 */ /* 0x008fe20000010000 */
[----:B------:R-:W-:Y:S01]  /*68b0*/  F2FP.BF16.PACK_AB R203, R31, R169 ;  /* 0x000000a91fcb723e */ /* 0x000fe200000010ff */
[----:B------:R-:W-:Y:S01]  /*68c0*/  FADD.FTZ R2, R240, R2 ;  /* 0x00000002f0027221 */ /* 0x000fe20000010000 */
[----:B------:R-:W-:Y:S01]  /*68d0*/  F2FP.BF16.PACK_AB R160, R30, R29 ;  /* 0x0000001d1ea0723e */ /* 0x000fe200000010ff */
[----:B------:R3:W5:Y:S01]  /*68e0*/  LDL.LU R3, [R1+0xe8] ;  /* 0x0000e80001037983 */ /* 0x0007620000300800 */
[----:B------:R-:W-:Y:S02]  /*68f0*/  F2FP.BF16.PACK_AB R161, R13, R11 ;  /* 0x0000000b0da1723e */ /* 0x000fe400000010ff */
[----:B------:R-:W-:-:S02]  /*6900*/  F2FP.BF16.PACK_AB R162, R15, R28 ;  /* 0x0000001c0fa2723e */ /* 0x000fc400000010ff */
[----:B------:R-:W-:Y:S02]  /*6910*/  F2FP.BF16.PACK_AB R163, R14, R12 ;  /* 0x0000000c0ea3723e */ /* 0x000fe400000010ff */
[----:B------:R-:W-:Y:S01]  /*6920*/  MOV R35, R219 ;  /* 0x000000db00237202 */ /* 0x000fe20000000f00 */
[----:B------:R-:W-:Y:S01]  /*6930*/  FADD.FTZ R9, R238, R9 ;  /* 0x00000009ee097221 */ /* 0x000fe20000010000 */
[----:B------:R-:W-:Y:S01]  /*6940*/  MOV R219, R232 ;  /* 0x000000e800db7202 */ /* 0x000fe20000000f00 */
[----:B------:R-:W-:Y:S01]  /*6950*/  FADD.FTZ R0, R237, R0 ;  /* 0x00000000ed007221 */ /* 0x000fe20000010000 */
[----:B------:R-:W-:Y:S01]  /*6960*/  HMMA.16816.F32.BF16 R196, R200, R4, R196 ;  /* 0x00000004c8c4723c */ /* 0x000fe200000418c4 */
[----:B------:R-:W-:Y:S02]  /*6970*/  FADD.FTZ R2, R35, R2 ;  /* 0x0000000223027221 */ /* 0x000fe40000010000 */
[----:B------:R-:W-:-:S05]  /*6980*/  FADD.FTZ R0, R17, R0 ;  /* 0x0000000011007221 */ /* 0x000fca0000010000 */
[----:B------:R-:W-:Y:S01]  /*6990*/  HMMA.16816.F32.BF16 R156, R160, R4, R156 ;  /* 0x00000004a09c723c */ /* 0x000fe2000004189c */
[----:B------:R-:W-:-:S06]  /*69a0*/  FADD.FTZ R2, R16, R2 ;  /* 0x0000000210027221 */ /* 0x000fcc0000010000 */
[----:B------:R-:W-:Y:S01]  /*69b0*/  FADD.FTZ R4, R18, R9 ;  /* 0x0000000912047221 */ /* 0x000fe20000010000 */
[----:B------:R-:W-:Y:S01]  /*69c0*/  HMMA.16816.F32.BF16 R176, R200, R184, R176 ;  /* 0x000000b8c8b0723c */ /* 0x000fe200000418b0 */
[----:B------:R-:W-:-:S07]  /*69d0*/  FADD.FTZ R2, R33, R2 ;  /* 0x0000000221027221 */ /* 0x000fce0000010000 */
[C---:B------:R-:W-:Y:S08]  /*69e0*/  HMMA.16816.F32.BF16 R172, R160.reuse, R184, R172 ;  /* 0x000000b8a0ac723c */ /* 0x040ff000000418ac */
[----:B------:R-:W-:Y:S08]  /*69f0*/  HMMA.16816.F32.BF16 R180, R160, R186, R180 ;  /* 0x000000baa0b4723c */ /* 0x000ff000000418b4 */
[-C--:B------:R-:W-:Y:S08]  /*6a00*/  HMMA.16816.F32.BF16 R68, R200, R80.reuse, R68 ;  /* 0x00000050c844723c */ /* 0x080ff00000041844 */
[C---:B------:R-:W-:Y:S08]  /*6a10*/  HMMA.16816.F32.BF16 R72, R160.reuse, R80, R52 ;  /* 0x00000050a048723c */ /* 0x040ff00000041834 */
[----:B------:R-:W-:Y:S08]  /*6a20*/  HMMA.16816.F32.BF16 R76, R160, R82, R60 ;  /* 0x00000052a04c723c */ /* 0x000ff0000004183c */
[----:B------:R-:W-:Y:S01]  /*6a30*/  HMMA.16816.F32.BF16 R84, R200, R96, R84 ;  /* 0x00000060c854723c */ /* 0x000fe20000041854 */
[----:B--2---:R-:W-:-:S07]  /*6a40*/  FADD.FTZ R10, R244, R166 ;  /* 0x000000a6f40a7221 */ /* 0x004fce0000010000 */
[----:B------:R-:W-:Y:S01]  /*6a50*/  HMMA.16816.F32.BF16 R88, R160, R96, R88 ;  /* 0x00000060a058723c */ /* 0x000fe20000041858 */
[----:B------:R3:W5:Y:S01]  /*6a60*/  LDL.LU R166, [R1+0xe4] ;  /* 0x0000e40001a67983 */ /* 0x0007620000300800 */
[----:B------:R-:W-:-:S03]  /*6a70*/  FADD.FTZ R8, R239, R10 ;  /* 0x0000000aef087221 */ /* 0x000fc60000010000 */
[----:B------:R3:W5:Y:S01]  /*6a80*/  LDL.LU R244, [R1+0xe0] ;  /* 0x0000e00001f47983 */ /* 0x0007620000300800 */
[----:B------:R-:W-:Y:S02]  /*6a90*/  FADD.FTZ R5, R19, R8 ;  /* 0x0000000813057221 */ /* 0x000fe40000010000 */
[----:B------:R-:W-:Y:S01]  /*6aa0*/  FADD.FTZ R8, R224, R4 ;  /* 0x00000004e0087221 */ /* 0x000fe20000010000 */
[C---:B------:R-:W-:Y:S01]  /*6ab0*/  HMMA.16816.F32.BF16 R92, R160.reuse, R98, R92 ;  /* 0x00000062a05c723c */ /* 0x040fe2000004185c */
[----:B------:R-:W-:Y:S01]  /*6ac0*/  FADD.FTZ R5, R219, R5 ;  /* 0x00000005db057221 */ /* 0x000fe20000010000 */
[----:B------:R3:W5:Y:S01]  /*6ad0*/  LDL.LU R243, [R1+0xdc] ;  /* 0x0000dc0001f37983 */ /* 0x0007620000300800 */
[----:B------:R-:W-:Y:S02]  /*6ae0*/  FADD.FTZ R4, R32, R0 ;  /* 0x0000000020047221 */ /* 0x000fe40000010000 */
[----:B------:R-:W-:Y:S01]  /*6af0*/  FADD.FTZ R0, R247, R5 ;  /* 0x00000005f7007221 */ /* 0x000fe20000010000 */
[----:B------:R3:W5:Y:S02]  /*6b00*/  LDL.LU R242, [R1+0xd8] ;  /* 0x0000d80001f27983 */ /* 0x0007640000300800 */
[C---:B------:R-:W-:Y:S01]  /*6b10*/  HMMA.16816.F32.BF16 R104, R160.reuse, R112, R104 ;  /* 0x00000070a068723c */ /* 0x040fe20000041868 */
[----:B------:R-:W-:Y:S01]  /*6b20*/  FADD.FTZ R5, R252, R8 ;  /* 0x00000008fc057221 */ /* 0x000fe20000010000 */
[----:B------:R3:W5:Y:S04]  /*6b30*/  LDL.LU R241, [R1+0xd4] ;  /* 0x0000d40001f17983 */ /* 0x0007680000300800 */
[----:B------:R3:W5:Y:S02]  /*6b40*/  LDL.LU R240, [R1+0xd0] ;  /* 0x0000d00001f07983 */ /* 0x0007640000300800 */
[C---:B------:R-:W-:Y:S02]  /*6b50*/  HMMA.16816.F32.BF16 R108, R160.reuse, R114, R108 ;  /* 0x00000072a06c723c */ /* 0x040fe4000004186c */
        /* <DEDUP_REMOVED lines=11> */
[C---:B------:R-:W-:Y:S08]  /*6c10*/  HMMA.16816.F32.BF16 R136, R160.reuse, R142, R136 ;  /* 0x0000008ea088723c */ /* 0x040ff00000041888 */
[C---:B-1----:R-:W-:Y:S08]  /*6c20*/  HMMA.16816.F32.BF16 R144, R160.reuse, R152, R144 ;  /* 0x00000098a090723c */ /* 0x042ff00000041890 */
        /* <DEDUP_REMOVED lines=59> */
[----:B------:R-:W2:Y:S04]  /*6fe0*/  LDL.64 R250, [R1+0x68] ;  /* 0x0000680001fa7983 */ /* 0x000ea80000100a00 */
[----:B------:R-:W4:Y:S04]  /*6ff0*/  LDL R213, [R1+0x70] ;  /* 0x0000700001d57983 */ /* 0x000f280000100800 */
[----:B---3--:R-:W3:Y:S01]  /*7000*/  LDL.64 R214, [R1+0xa0] ;  /* 0x0000a00001d67983 */ /* 0x008ee20000100a00 */
[----:B------:R-:W-:Y:S01]  /*7010*/  UIADD3 UR21, UR8, -0x2, URZ ;  /* 0xfffffffe08157890 */ /* 0x000fe2000fffe03f */
[----:B------:R-:W-:-:S04]  /*7020*/  DEPBAR.LE SB0, 0x0 ;  /* 0x000080000000791a */ /* 0x000fc80000000000 */
[----:B------:R-:W-:Y:S01]  /*7030*/  USHF.R.S32.HI UR5, URZ, 0x1f, UR21 ;  /* 0x0000001f3f057899 */ /* 0x000fe20008011415 */
[----:B------:R-:W-:Y:S01]  /*7040*/  IMAD.U32 R4, RZ, RZ, UR21 ;  /* 0x00000015ff047e24 */ /* 0x000fe2000f8e00ff */
[----:B------:R-:W-:Y:S02]  /*7050*/  UIMAD UR4, UR12, UR21, URZ ;  /* 0x000000150c0472a4 */ /* 0x000fe4000f8e023f */
[----:B------:R-:W-:Y:S02]  /*7060*/  UISETP.GE.AND UP0, UPT, UR8, 0x3, UPT ;  /* 0x000000030800788c */ /* 0x000fe4000bf06270 */
[----:B------:R-:W-:Y:S01]  /*7070*/  UIMAD UR4, UR5, UR17, UR4 ;  /* 0x00000011050472a4 */ /* 0x000fe2000f8e0204 */
[----:B------:R-:W-:Y:S01]  /*7080*/  BAR.SYNC.DEFER_BLOCKING 0x0 ;  /* 0x0000000000007b1d */ /* 0x000fe20000010000 */
[----:B--2---:R-:W-:Y:S02]  /*7090*/  ISETP.GE.AND P3, PT, R250, c[0x0][0x220], PT ;  /* 0x00008800fa007a0c */ /* 0x004fe40003f66270 */
[----:B----4-:R-:W-:Y:S01]  /*70a0*/  ISETP.GE.AND P2, PT, R213, c[0x0][0x220], PT ;  /* 0x00008800d5007a0c */ /* 0x010fe20003f46270 */
[----:B---3--:R-:W-:-:S05]  /*70b0*/  IMAD.WIDE.U32 R4, R4, UR17, R214 ;  /* 0x0000001104047c25 */ /* 0x008fca000f8e00d6 */
[----:B------:R-:W-:-:S05]  /*70c0*/  IADD3 R0, R5, UR4, RZ ;  /* 0x0000000405007c10 */ /* 0x000fca000fffe0ff */
[----:B-----5:R-:W-:Y:S01]  /*70d0*/  @P3 STS.128 [R244+0xc000], RZ ;  /* 0x00c000fff4003388 */ /* 0x020fe20000000c00 */
[C---:B------:R-:W-:Y:S02]  /*70e0*/  @!P3 LEA R6, P4, R4.reuse, c[0x0][0x170], 0x1 ;  /* 0x00005c000406ba11 */ /* 0x040fe400078808ff */
[C---:B------:R-:W-:Y:S02]  /*70f0*/  @!P2 LEA R22, P0, R4.reuse, c[0x0][0x170], 0x1 ;  /* 0x00005c000416aa11 */ /* 0x040fe400078008ff */
[C---:B------:R-:W-:Y:S02]  /*7100*/  IADD3 R2, P1, R4.reuse, UR14, RZ ;  /* 0x0000000e04027c10 */ /* 0x040fe4000ff3e0ff */
[C-C-:B------:R-:W-:Y:S02]  /*7110*/  @!P3 LEA.HI.X R7, R4.reuse, c[0x0][0x174], R0.reuse, 0x1, P4 ;  /* 0x00005d000407ba11 */ /* 0x140fe400020f0c00 */
[----:B------:R-:W-:Y:S02]  /*7120*/  @!P2 LEA.HI.X R23, R4, c[0x0][0x174], R0, 0x1, P0 ;  /* 0x00005d000417aa11 */ /* 0x000fe400000f0c00 */
[----:B------:R-:W-:Y:S01]  /*7130*/  IADD3.X R4, R0, UR9, RZ, P1, !PT ;  /* 0x0000000900047c10 */ /* 0x000fe20008ffe4ff */
[----:B------:R-:W-:Y:S01]  /*7140*/  @!PT LDS RZ, [RZ] ;  /* 0x00000000fffff984 */ /* 0x000fe20000000800 */
[----:B------:R-:W-:Y:S01]  /*7150*/  @!PT LDS RZ, [RZ] ;  /* 0x00000000fffff984 */ /* 0x000fe20000000800 */
[----:B------:R-:W-:Y:S01]  /*7160*/  @!PT LDS RZ, [RZ] ;  /* 0x00000000fffff984 */ /* 0x000fe20000000800 */
[----:B------:R1:W-:Y:S01]  /*7170*/  @!P3 LDGSTS.E.BYPASS.LTC128B.128 [R244+0xc000], [R6.64] ;  /* 0x0c00000006f4bfae */ /* 0x0003e2000b901d52 */
[----:B------:R-:W-:-:S02]  /*7180*/  @!P3 LEA R20, P4, R2, c[0x0][0x170], 0x1 ;  /* 0x00005c000214ba11 */ /* 0x000fc400078808ff */
[C---:B------:R-:W-:Y:S01]  /*7190*/  @!P2 LEA R14, P0, R2.reuse, c[0x0][0x170], 0x1 ;  /* 0x00005c00020eaa11 */ /* 0x040fe200078008ff */
[----:B------:R-:W-:Y:S01]  /*71a0*/  @P2 STS.128 [R244+0xe000], RZ ;  /* 0x00e000fff4002388 */ /* 0x000fe20000000c00 */
[C---:B------:R-:W-:Y:S02]  /*71b0*/  IADD3 R0, P1, R2.reuse, UR14, RZ ;  /* 0x0000000e02007c10 */ /* 0x040fe4000ff3e0ff */
[C-C-:B------:R-:W-:Y:S01]  /*71c0*/  @!P3 LEA.HI.X R21, R2.reuse, c[0x0][0x174], R4.reuse, 0x1, P4 ;  /* 0x00005d000215ba11 */ /* 0x140fe200020f0c04 */
[----:B------:R-:W-:Y:S01]  /*71d0*/  @!PT LDS RZ, [RZ] ;  /* 0x00000000fffff984 */ /* 0x000fe20000000800 */
[----:B------:R-:W-:Y:S01]  /*71e0*/  @!PT LDS RZ, [RZ] ;  /* 0x00000000fffff984 */ /* 0x000fe20000000800 */
[----:B------:R-:W-:Y:S01]  /*71f0*/  @!PT LDS RZ, [RZ] ;  /* 0x00000000fffff984 */ /* 0x000fe20000000800 */
[----:B------:R2:W-:Y:S01]  /*7200*/  @!P2 LDGSTS.E.BYPASS.LTC128B.128 [R244+0xe000], [R22.64+0x80] ;  /* 0x0e00008016f4afae */ /* 0x0005e2000b901d52 */
[----:B------:R-:W-:Y:S02]  /*7210*/  @!P2 LEA.HI.X R15, R2, c[0x0][0x174], R4, 0x1, P0 ;  /* 0x00005d00020faa11 */ /* 0x000fe400000f0c04 */
[----:B------:R-:W-:Y:S01]  /*7220*/  IADD3.X R4, R4, UR9, RZ, P1, !PT ;  /* 0x0000000904047c10 */ /* 0x000fe20008ffe4ff */
[----:B------:R-:W-:Y:S01]  /*7230*/  @P3 STS.128 [R244+0xc800], RZ ;  /* 0x00c800fff4003388 */ /* 0x000fe20000000c00 */
[----:B------:R-:W-:-:S02]  /*7240*/  IADD3 R2, P0, R0, UR14, RZ ;  /* 0x0000000e00027c10 */ /* 0x000fc4000ff1e0ff */
[C---:B------:R-:W-:Y:S01]  /*7250*/  @!P3 LEA R12, P5, R0.reuse, c[0x0][0x170], 0x1 ;  /* 0x00005c00000cba11 */ /* 0x040fe200078a08ff */
[----:B------:R-:W-:Y:S01]  /*7260*/  @!PT LDS RZ, [RZ] ;  /* 0x00000000fffff984 */ /* 0x000fe20000000800 */
[----:B------:R-:W-:Y:S01]  /*7270*/  @!PT LDS RZ, [RZ] ;  /* 0x00000000fffff984 */ /* 0x000fe20000000800 */
[----:B------:R-:W-:Y:S01]  /*7280*/  @!PT LDS RZ, [RZ] ;  /* 0x00000000fffff984 */ /* 0x000fe20000000800 */
[----:B------:R2:W-:Y:S01]  /*7290*/  @!P3 LDGSTS.E.BYPASS.LTC128B.128 [R244+0xc800], [R20.64] ;  /* 0x0c80000014f4bfae */ /* 0x0005e2000b901d52 */
[----:B------:R-:W-:Y:S02]  /*72a0*/  @!P2 LEA R8, P1, R0, c[0x0][0x170], 0x1 ;  /* 0x00005c000008aa11 */ /* 0x000fe400078208ff */
[----:B------:R-:W-:Y:S01]  /*72b0*/  IADD3.X R5, R4, UR9, RZ, P0, !PT ;  /* 0x0000000904057c10 */ /* 0x000fe200087fe4ff */
[----:B------:R-:W-:Y:S01]  /*72c0*/  @P2 STS.128 [R244+0xe800], RZ ;  /* 0x00e800fff4002388 */ /* 0x000fe20000000c00 */
[----:B------:R-:W-:Y:S02]  /*72d0*/  @!P3 LEA R10, P4, R2, c[0x0][0x170], 0x1 ;  /* 0x00005c00020aba11 */ /* 0x000fe400078808ff */
[C-C-:B------:R-:W-:Y:S01]  /*72e0*/  @!P3 LEA.HI.X R13, R0.reuse, c[0x0][0x174], R4.reuse, 0x1, P5 ;  /* 0x00005d00000dba11 */ /* 0x140fe200028f0c04 */
[----:B------:R-:W-:Y:S01]  /*72f0*/  @!PT LDS RZ, [RZ] ;  /* 0x00000000fffff984 */ /* 0x000fe20000000800 */
[----:B------:R-:W-:Y:S01]  /*7300*/  @!PT LDS RZ, [RZ] ;  /* 0x00000000fffff984 */ /* 0x000fe20000000800 */
[----:B------:R-:W-:Y:S01]  /*7310*/  @!PT LDS RZ, [RZ] ;  /* 0x00000000fffff984 */ /* 0x000fe20000000800 */
[----:B------:R3:W-:Y:S01]  /*7320*/  @!P2 LDGSTS.E.BYPASS.LTC128B.128 [R244+0xe800], [R14.64+0x80] ;  /* 0x0e8000800ef4afae */ /* 0x0007e2000b901d52 */
[----:B------:R-:W-:-:S02]  /*7330*/  @!P2 LEA.HI.X R9, R0, c[0x0][0x174], R4, 0x1, P1 ;  /* 0x00005d000009aa11 */ /* 0x000fc400008f0c04 */
[C---:B-1----:R-:W-:Y:S01]  /*7340*/  @!P2 LEA R6, P0, R2.reuse, c[0x0][0x170], 0x1 ;  /* 0x00005c000206aa11 */ /* 0x042fe200078008ff */
[----:B------:R-:W-:Y:S01]  /*7350*/  @P3 STS.128 [R244+0xd000], RZ ;  /* 0x00d000fff4003388 */ /* 0x000fe20000000c00 */
[C-C-:B------:R-:W-:Y:S02]  /*7360*/  @!P3 LEA.HI.X R11, R2.reuse, c[0x0][0x174], R5.reuse, 0x1, P4 ;  /* 0x00005d00020bba11 */ /* 0x140fe400020f0c05 */
[----:B------:R-:W-:Y:S01]  /*7370*/  @!P2 LEA.HI.X R7, R2, c[0x0][0x174], R5, 0x1, P0 ;  /* 0x00005d000207aa11 */ /* 0x000fe200000f0c05 */
[----:B------:R-:W-:Y:S01]  /*7380*/  @!PT LDS RZ, [RZ] ;  /* 0x00000000fffff984 */ /* 0x000fe20000000800 */
[----:B------:R-:W-:Y:S01]  /*7390*/  @!PT LDS RZ, [RZ] ;  /* 0x00000000fffff984 */ /* 0x000fe20000000800 */
[----:B------:R-:W-:Y:S01]  /*73a0*/  @!PT LDS RZ, [RZ] ;  /* 0x00000000fffff984 */ /* 0x000fe20000000800 */
[----:B------:R3:W-:Y:S04]  /*73b0*/  @!P3 LDGSTS.E.BYPASS.LTC128B.128 [R244+0xd000], [R12.64] ;  /* 0x0d0000000cf4bfae */ /* 0x0007e8000b901d52 */
[----:B------:R-:W-:Y:S04]  /*73c0*/  @P2 STS.128 [R244+0xf000], RZ ;  /* 0x00f000fff4002388 */ /* 0x000fe80000000c00 */
[----:B------:R-:W-:Y:S01]  /*73d0*/  @!PT LDS RZ, [RZ] ;  /* 0x00000000fffff984 */ /* 0x000fe20000000800 */
[----:B------:R-:W-:Y:S01]  /*73e0*/  @!PT LDS RZ, [RZ] ;  /* 0x00000000fffff984 */ /* 0x000fe20000000800 */
[----:B------:R-:W-:Y:S01]  /*73f0*/  @!PT LDS RZ, [RZ] ;  /* 0x00000000fffff984 */ /* 0x000fe20000000800 */
[----:B------:R1:W-:Y:S04]  /*7400*/  @!P2 LDGSTS.E.BYPASS.LTC128B.128 [R244+0xf000], [R8.64+0x80] ;  /* 0x0f00008008f4afae */ /* 0x0003e8000b901d52 */
[----:B------:R-:W-:Y:S04]  /*7410*/  @P3 STS.128 [R244+0xd800], RZ ;  /* 0x00d800fff4003388 */ /* 0x000fe80000000c00 */
        /* <DEDUP_REMOVED lines=9> */
[----:B------:R-:W-:Y:S04]  /*74b0*/  LDSM.16.M88.4 R24, [R232+0x9800] ;  /* 0x00980000e818783b */ /* 0x000fe80000000200 */
[----:B------:R-:W-:Y:S04]  /*74c0*/  LDSM.16.M88.4 R32, [R232+0x8800] ;  /* 0x00880000e820783b */ /* 0x000fe80000000200 */
[----:B------:R-:W-:Y:S04]  /*74d0*/  LDSM.16.M88.4 R40, [R239+0x1800] ;  /* 0x00180000ef28783b */ /* 0x000fe80000000200 */
[----:B------:R-:W-:Y:S04]  /*74e0*/  LDSM.16.M88.4 R48, [R239+0x800] ;  /* 0x00080000ef30783b */ /* 0x000fe80000000200 */
[----:B-1----:R-:W1:Y:S04]  /*74f0*/  LDSM.16.M88.4 R8, [R240+0x2000] ;  /* 0x00200000f008783b */ /* 0x002e680000000200 */
[----:B------:R-:W-:Y:S04]  /*7500*/  LDSM.16.M88.4 R28, [R232+0x9000] ;  /* 0x00900000e81c783b */ /* 0x000fe80000000200 */
[----:B----4-:R-:W4:Y:S04]  /*7510*/  LDSM.16.M88.4 R4, [R241+0x2000] ;  /* 0x00200000f104783b */ /* 0x010f280000000200 */
[----:B------:R-:W4:Y:S04]  /*7520*/  LDSM.16.M88.4 R36, [R232+0x8000] ;  /* 0x00800000e824783b */ /* 0x000f280000000200 */
[----:B------:R-:W4:Y:S04]  /*7530*/  LDSM.16.M88.4 R44, [R239+0x1000] ;  /* 0x00100000ef2c783b */ /* 0x000f280000000200 */
[----:B--2---:R-:W2:Y:S04]  /*7540*/  LDSM.16.M88.4 R20, [R239] ;  /* 0x00000000ef14783b */ /* 0x004ea80000000200 */
[----:B---3--:R-:W3:Y:S04]  /*7550*/  LDSM.16.M88.4 R12, [R240] ;  /* 0x00000000f00c783b */ /* 0x008ee80000000200 */
[----:B------:R-:W0:Y:S01]  /*7560*/  LDGDEPBAR ;  /* 0x00000000000079af */ /* 0x000e220000000000 */
[C---:B-1----:R-:W-:Y:S08]  /*7570*/  HMMA.16816.F32.BF16 R52, R8.reuse, R24, RZ ;  /* 0x000000180834723c */ /* 0x042ff000000418ff */
[C---:B------:R-:W-:Y:S08]  /*7580*/  HMMA.16816.F32.BF16 R64, R8.reuse, R34, RZ ;  /* 0x000000220840723c */ /* 0x040ff000000418ff */
[----:B------:R-:W-:Y:S08]  /*7590*/  HMMA.16816.F32.BF16 R204, R8, R32, RZ ;  /* 0x0000002008cc723c */ /* 0x000ff000000418ff */
[C---:B----4-:R-:W-:Y:S08]  /*75a0*/  HMMA.16816.F32.BF16 R228, R4.reuse, R40, R52 ;  /* 0x0000002804e4723c */ /* 0x050ff00000041834 */
[----:B------:R-:W-:Y:S08]  /*75b0*/  HMMA.16816.F32.BF16 R52, R4, R50, R64 ;  /* 0x000000320434723c */ /* 0x000ff00000041840 */
[C---:B------:R-:W-:Y:S08]  /*75c0*/  HMMA.16816.F32.BF16 R56, R8.reuse, R30, RZ ;  /* 0x0000001e0838723c */ /* 0x040ff000000418ff */
[C---:B------:R-:W-:Y:S08]  /*75d0*/  HMMA.16816.F32.BF16 R212, R8.reuse, R36, RZ ;  /* 0x0000002408d4723c */ /* 0x040ff000000418ff */
[----:B------:R-:W-:Y:S01]  /*75e0*/  HMMA.16816.F32.BF16 R60, R8, R28, RZ ;  /* 0x0000001c083c723c */ /* 0x000fe200000418ff */
[----:B------:R-:W-:-:S02]  /*75f0*/  IMAD.MOV.U32 R165, RZ, RZ, R52 ;  /* 0x000000ffffa57224 */ /* 0x000fc400078e0034 */
[----:B------:R-:W-:Y:S02]  /*7600*/  IMAD.MOV.U32 R164, RZ, RZ, R53 ;  /* 0x000000ffffa47224 */ /* 0x000fe400078e0035 */
[----:B------:R-:W-:Y:S02]  /*7610*/  IMAD.MOV.U32 R2, RZ, RZ, R54 ;  /* 0x000000ffff027224 */ /* 0x000fe400078e0036 */
[----:B------:R-:W-:Y:S01]  /*7620*/  IMAD.MOV.U32 R0, RZ, RZ, R55 ;  /* 0x000000ffff007224 */ /* 0x000fe200078e0037 */
[C---:B------:R-:W-:Y:S08]  /*7630*/  HMMA.16816.F32.BF16 R208, R8.reuse, R38, RZ ;  /* 0x0000002608d0723c */ /* 0x040ff000000418ff */
[----:B------:R-:W-:Y:S08]  /*7640*/  HMMA.16816.F32.BF16 R8, R8, R26, RZ ;  /* 0x0000001a0808723c */ /* 0x000ff000000418ff */
[C---:B------:R-:W-:Y:S08]  /*7650*/  HMMA.16816.F32.BF16 R220, R4.reuse, R48, R204 ;  /* 0x0000003004dc723c */ /* 0x040ff000000418cc */
[C---:B------:R-:W-:Y:S08]  /*7660*/  HMMA.16816.F32.BF16 R52, R4.reuse, R46, R56 ;  /* 0x0000002e0434723c */ /* 0x040ff00000041838 */
[C---:B------:R-:W-:Y:S01]  /*7670*/  HMMA.16816.F32.BF16 R224, R4.reuse, R42, R8 ;  /* 0x0000002a04e0723c */ /* 0x040fe20000041808 */
[----:B------:R-:W1:Y:S07]  /*7680*/  LDSM.16.M88.4 R8, [R241] ;  /* 0x00000000f108783b */ /* 0x000e6e0000000200 */
[----:B--2---:R-:W-:Y:S01]  /*7690*/  HMMA.16816.F32.BF16 R216, R4, R20, R212 ;  /* 0x0000001404d8723c */ /* 0x004fe200000418d4 */
[----:B------:R-:W-:-:S02]  /*76a0*/  IMAD.MOV.U32 R207, RZ, RZ, R220 ;  /* 0x000000ffffcf7224 */ /* 0x000fc400078e00dc */
[----:B------:R-:W-:Y:S02]  /*76b0*/  IMAD.MOV.U32 R206, RZ, RZ, R221 ;  /* 0x000000ffffce7224 */ /* 0x000fe400078e00dd */
[----:B------:R-:W-:Y:S02]  /*76c0*/  IMAD.MOV.U32 R205, RZ, RZ, R222 ;  /* 0x000000ffffcd7224 */ /* 0x000fe400078e00de */
[----:B------:R-:W-:Y:S01]  /*76d0*/  IMAD.MOV.U32 R204, RZ, RZ, R223 ;  /* 0x000000ffffcc7224 */ /* 0x000fe200078e00df */
[----:B------:R-:W-:Y:S01]  /*76e0*/  HMMA.16816.F32.BF16 R212, R4, R22, R208 ;  /* 0x0000001604d4723c */ /* 0x000fe200000418d0 */
[----:B------:R-:W-:Y:S01]  /*76f0*/  IMAD.MOV.U32 R245, RZ, RZ, R52 ;  /* 0x000000fffff57224 */ /* 0x000fe200078e0034 */
[----:B------:R-:W-:Y:S01]  /*7700*/  MOV R171, R53 ;  /* 0x0000003500ab7202 */ /* 0x000fe20000000f00 */
[----:B------:R-:W-:Y:S02]  /*7710*/  IMAD.MOV.U32 R170, RZ, RZ, R54 ;  /* 0x000000ffffaa7224 */ /* 0x000fe400078e0036 */
[----:B------:R-:W-:-:S03]  /*7720*/  IMAD.MOV.U32 R169, RZ, RZ, R55 ;  /* 0x000000ffffa97224 */ /* 0x000fc600078e0037 */
[----:B---3--:R-:W-:Y:S08]  /*7730*/  HMMA.16816.F32.BF16 R56, R12, R32, RZ ;  /* 0x000000200c38723c */ /* 0x008ff000000418ff */
[----:B------:R-:W-:Y:S08]  /*7740*/  HMMA.16816.F32.BF16 R220, R4, R44, R60 ;  /* 0x0000002c04dc723c */ /* 0x000ff0000004183c */
[----:B------:R-:W-:Y:S01]  /*7750*/  HMMA.16816.F32.BF16 R52, R12, R28, RZ ;  /* 0x0000001c0c34723c */ /* 0x000fe200000418ff */
[----:B------:R-:W-:-:S02]  /*7760*/  IMAD.MOV.U32 R211, RZ, RZ, R212 ;  /* 0x000000ffffd37224 */ /* 0x000fc400078e00d4 */
[----:B------:R-:W-:Y:S02]  /*7770*/  IMAD.MOV.U32 R210, RZ, RZ, R213 ;  /* 0x000000ffffd27224 */ /* 0x000fe400078e00d5 */
[----:B------:R-:W-:Y:S02]  /*7780*/  IMAD.MOV.U32 R209, RZ, RZ, R214 ;  /* 0x000000ffffd17224 */ /* 0x000fe400078e00d6 */
[----:B------:R-:W-:Y:S01]  /*7790*/  IMAD.MOV.U32 R208, RZ, RZ, R215 ;  /* 0x000000ffffd07224 */ /* 0x000fe200078e00d7 */
[C---:B------:R-:W-:Y:S08]  /*77a0*/  HMMA.16816.F32.BF16 R60, R12.reuse, R36, RZ ;  /* 0x000000240c3c723c */ /* 0x040ff000000418ff */
[C---:B------:R-:W-:Y:S08]  /*77b0*/  HMMA.16816.F32.BF16 R4, R12.reuse, R24, RZ ;  /* 0x000000180c04723c */ /* 0x040ff000000418ff */
[C---:B------:R-:W-:Y:S08]  /*77c0*/  HMMA.16816.F32.BF16 R36, R12.reuse, R38, RZ ;  /* 0x000000260c24723c */ /* 0x040ff000000418ff */
[----:B------:R-:W-:Y:S08]  /*77d0*/  HMMA.16816.F32.BF16 R28, R12, R30, RZ ;  /* 0x0000001e0c1c723c */ /* 0x000ff000000418ff */
[----:B-1----:R-:W-:Y:S07]  /*77e0*/  HMMA.16816.F32.BF16 R212, R8, R48, R56 ;  /* 0x0000003008d4723c */ /* 0x002fee0000041838 */
[----:B------:R-:W-:Y:S01]  /*77f0*/  IMAD.MOV.U32 R56, RZ, RZ, R211 ;  /* 0x000000ffff387224 */ /* 0x000fe200078e00d3 */
[----:B------:R-:W-:Y:S01]  /*7800*/  HMMA.16816.F32.BF16 R64, R12, R34, RZ ;  /* 0x000000220c40723c */ /* 0x000fe200000418ff */
[----:B------:R-:W-:-:S02]  /*7810*/  IMAD.MOV.U32 R57, RZ, RZ, R210 ;  /* 0x000000ffff397224 */ /* 0x000fc400078e00d2 */
[----:B------:R-:W-:Y:S02]  /*7820*/  IMAD.MOV.U32 R58, RZ, RZ, R209 ;  /* 0x000000ffff3a7224 */ /* 0x000fe400078e00d1 */
[----:B------:R-:W-:-:S03]  /*7830*/  IMAD.MOV.U32 R59, RZ, RZ, R208 ;  /* 0x000000ffff3b7224 */ /* 0x000fc600078e00d0 */
[C---:B------:R-:W-:Y:S07]  /*7840*/  HMMA.16816.F32.BF16 R208, R8.reuse, R44, R52 ;  /* 0x0000002c08d0723c */ /* 0x040fee0000041834 */
[----:B------:R-:W-:Y:S01]  /*7850*/  IMAD.MOV.U32 R52, RZ, RZ, R207 ;  /* 0x000000ffff347224 */ /* 0x000fe200078e00cf */
[----:B------:R-:W-:Y:S01]  /*7860*/  HMMA.16816.F32.BF16 R32, R8, R20, R60 ;  /* 0x000000140820723c */ /* 0x000fe2000004183c */
[----:B------:R-:W-:Y:S02]  /*7870*/  IMAD.MOV.U32 R53, RZ, RZ, R206 ;  /* 0x000000ffff357224 */ /* 0x000fe400078e00ce */
[----:B------:R-:W-:-:S02]  /*7880*/  IMAD.MOV.U32 R54, RZ, RZ, R205 ;  /* 0x000000ffff367224 */ /* 0x000fc400078e00cd */
[----:B------:R-:W-:Y:S02]  /*7890*/  IMAD.MOV.U32 R55, RZ, RZ, R204 ;  /* 0x000000ffff377224 */ /* 0x000fe400078e00cc */
[----:B------:R-:W-:Y:S01]  /*78a0*/  IMAD.MOV.U32 R44, RZ, RZ, R165 ;  /* 0x000000ffff2c7224 */ /* 0x000fe200078e00a5 */
[----:B------:R-:W-:Y:S01]  /*78b0*/  HMMA.16816.F32.BF16 R248, R8, R40, R4 ;  /* 0x0000002808f8723c */ /* 0x000fe20000041804 */
[----:B------:R-:W-:Y:S01]  /*78c0*/  LDSM.16.M88.4 R4, [R243+0x2000] ;  /* 0x00200000f304783b */ /* 0x000fe20000000200 */
[----:B------:R-:W-:-:S06]  /*78d0*/  IMAD.MOV.U32 R45, RZ, RZ, R164 ;  /* 0x000000ffff2d7224 */ /* 0x000fcc00078e00a4 */
[C---:B------:R-:W-:Y:S01]  /*78e0*/  HMMA.16816.F32.BF16 R204, R8.reuse, R22, R36 ;  /* 0x0000001608cc723c */ /* 0x040fe20000041824 */
[----:B------:R-:W1:Y:S07]  /*78f0*/  LDSM.16.M88.4 R20, [R238+0x8000] ;  /* 0x00800000ee14783b */ /* 0x000e6e0000000200 */
[----:B------:R-:W-:Y:S01]  /*7900*/  HMMA.16816.F32.BF16 R60, R8, R46, R28 ;  /* 0x0000002e083c723c */ /* 0x000fe2000004181c */
[----:B------:R-:W2:Y:S06]  /*7910*/  LDSM.16.M88.4 R28, [R238+0x9800] ;  /* 0x00980000ee1c783b */ /* 0x000eac0000000200 */
[----:B------:R-:W-:Y:S01]  /*7920*/  IMAD.MOV.U32 R46, RZ, RZ, R2 ;  /* 0x000000ffff2e7224 */ /* 0x000fe200078e0002 */
[----:B------:R-:W-:Y:S01]  /*7930*/  HMMA.16816.F32.BF16 R24, R12, R26, RZ ;  /* 0x0000001a0c18723c */ /* 0x000fe200000418ff */
[----:B------:R-:W3:Y:S01]  /*7940*/  LDSM.16.M88.4 R12, [R243] ;  /* 0x00000000f30c783b */ /* 0x000ee20000000200 */
[----:B------:R-:W-:-:S06]  /*7950*/  IMAD.MOV.U32 R47, RZ, RZ, R0 ;  /* 0x000000ffff2f7224 */ /* 0x000fcc00078e0000 */
[----:B------:R-:W-:Y:S07]  /*7960*/  HMMA.16816.F32.BF16 R48, R8, R50, R64 ;  /* 0x000000320830723c */ /* 0x000fee0000041840 */
[----:B------:R-:W-:Y:S01]  /*7970*/  IMAD.MOV.U32 R64, RZ, RZ, R245 ;  /* 0x000000ffff407224 */ /* 0x000fe200078e00f5 */
[----:B------:R-:W-:Y:S01]  /*7980*/  MOV R67, R169 ;  /* 0x000000a900437202 */ /* 0x000fe20000000f00 */
[----:B------:R-:W-:Y:S02]  /*7990*/  IMAD.MOV.U32 R65, RZ, RZ, R171 ;  /* 0x000000ffff417224 */ /* 0x000fe400078e00ab */
[----:B------:R-:W-:-:S05]  /*79a0*/  IMAD.MOV.U32 R66, RZ, RZ, R170 ;  /* 0x000000ffff427224 */ /* 0x000fca00078e00aa */
[----:B------:R-:W-:Y:S01]  /*79b0*/  HMMA.16816.F32.BF16 R40, R8, R42, R24 ;  /* 0x0000002a0828723c */ /* 0x000fe20000041818 */
[----:B------:R-:W4:Y:S04]  /*79c0*/  LDSM.16.M88.4 R24, [R238+0x9000] ;  /* 0x00900000ee18783b */ /* 0x000f280000000200 */
[----:B------:R-:W4:Y:S03]  /*79d0*/  LDSM.16.M88.4 R8, [R238+0x8800] ;  /* 0x00880000ee08783b */ /* 0x000f260000000200 */
[C---:B-1----:R-:W-:Y:S08]  /*79e0*/  HMMA.16816.F32.BF16 R36, R4.reuse, R20, R216 ;  /* 0x000000140424723c */ /* 0x042ff000000418d8 */
[----:B--2---:R-:W-:Y:S08]  /*79f0*/  HMMA.16816.F32.BF16 R216, R4, R28, R228 ;  /* 0x0000001c04d8723c */ /* 0x004ff000000418e4 */
[----:B---3--:R-:W-:Y:S08]  /*7a00*/  HMMA.16816.F32.BF16 R32, R12, R20, R32 ;  /* 0x000000140c20723c */ /* 0x008ff00000041820 */
[C---:B------:R-:W-:Y:S08]  /*7a10*/  HMMA.16816.F32.BF16 R56, R4.reuse, R22, R56 ;  /* 0x000000160438723c */ /* 0x040ff00000041838 */
[----:B------:R-:W-:Y:S01]  /*7a20*/  IMAD.MOV.U32 R20, RZ, RZ, R216 ;  /* 0x000000ffff147224 */ /* 0x000fe200078e00d8 */
[----:B----4-:R-:W-:Y:S01]  /*7a30*/  HMMA.16816.F32.BF16 R220, R4, R24, R220 ;  /* 0x0000001804dc723c */ /* 0x010fe200000418dc */
[----:B------:R-:W-:-:S02]  /*7a40*/  IMAD.MOV.U32 R252, RZ, RZ, R217 ;  /* 0x000000fffffc7224 */ /* 0x000fc400078e00d9 */
[----:B------:R-:W-:Y:S02]  /*7a50*/  IMAD.MOV.U32 R247, RZ, RZ, R218 ;  /* 0x000000fffff77224 */ /* 0x000fe400078e00da */
[----:B------:R-:W-:-:S03]  /*7a60*/  IMAD.MOV.U32 R246, RZ, RZ, R219 ;  /* 0x000000fffff67224 */ /* 0x000fc600078e00db */
[C---:B------:R-:W-:Y:S08]  /*7a70*/  HMMA.16816.F32.BF16 R216, R4.reuse, R26, R64 ;  /* 0x0000001a04d8723c */ /* 0x040ff00000041840 */
[C---:B------:R-:W-:Y:S08]  /*7a80*/  HMMA.16816.F32.BF16 R52, R4.reuse, R8, R52 ;  /* 0x000000080434723c */ /* 0x040ff00000041834 */
[----:B------:R-:W-:Y:S08]  /*7a90*/  HMMA.16816.F32.BF16 R44, R4, R10, R44 ;  /* 0x0000000a042c723c */ /* 0x000ff0000004182c */
[----:B------:R-:W-:Y:S01]  /*7aa0*/  IMAD.MOV.U32 R67, RZ, RZ, R216 ;  /* 0x000000ffff437224 */ /* 0x000fe200078e00d8 */
[----:B------:R-:W-:Y:S01]  /*7ab0*/  HMMA.16816.F32.BF16 R228, R12, R22, R204 ;  /* 0x000000160ce4723c */ /* 0x000fe200000418cc */
[----:B------:R-:W-:-:S02]  /*7ac0*/  IMAD.MOV.U32 R66, RZ, RZ, R217 ;  /* 0x000000ffff427224 */ /* 0x000fc400078e00d9 */
[----:B------:R-:W-:Y:S02]  /*7ad0*/  IMAD.MOV.U32 R65, RZ, RZ, R218 ;  /* 0x000000ffff417224 */ /* 0x000fe400078e00da */
[----:B------:R-:W-:Y:S02]  /*7ae0*/  IMAD.MOV.U32 R64, RZ, RZ, R219 ;  /* 0x000000ffff407224 */ /* 0x000fe400078e00db */
[----:B------:R-:W-:Y:S01]  /*7af0*/  IMAD.MOV.U32 R207, RZ, RZ, R20 ;  /* 0x000000ffffcf7224 */ /* 0x000fe200078e0014 */
[----:B------:R-:W-:Y:S01]  /*7b00*/  HMMA.16816.F32.BF16 R216, R4, R30, R224 ;  /* 0x0000001e04d8723c */ /* 0x000fe200000418e0 */
[----:B------:R-:W-:Y:S07]  /*7b10*/  LDSM.16.M88.4 R20, [R237] ;  /* 0x00000000ed14783b */ /* 0x000fee0000000200 */
[C---:B------:R-:W-:Y:S08]  /*7b20*/  HMMA.16816.F32.BF16 R224, R12.reuse, R8, R212 ;  /* 0x000000080ce0723c */ /* 0x040ff000000418d4 */
[C---:B------:R-:W-:Y:S08]  /*7b30*/  HMMA.16816.F32.BF16 R212, R12.reuse, R24, R208 ;  /* 0x000000180cd4723c */ /* 0x040ff000000418d0 */
[----:B------:R-:W-:Y:S01]  /*7b40*/  IMAD.MOV.U32 R5, RZ, RZ, R216 ;  /* 0x000000ffff057224 */ /* 0x000fe200078e00d8 */
[----:B------:R-:W-:Y:S01]  /*7b50*/  MOV R4, R217 ;  /* 0x000000d900047202 */ /* 0x000fe20000000f00 */
[----:B------:R-:W-:Y:S01]  /*7b60*/  IMAD.MOV.U32 R2, RZ, RZ, R218 ;  /* 0x000000ffff027224 */ /* 0x000fe200078e00da */
[----:B------:R-:W-:Y:S01]  /*7b70*/  HMMA.16816.F32.BF16 R60, R12, R26, R60 ;  /* 0x0000001a0c3c723c */ /* 0x000fe2000004183c */
[----:B------:R-:W-:-:S07]  /*7b80*/  IMAD.MOV.U32 R0, RZ, RZ, R219 ;  /* 0x000000ffff007224 */ /* 0x000fce00078e00db */
[C---:B------:R-:W-:Y:S01]  /*7b90*/  HMMA.16816.F32.BF16 R216, R12.reuse, R10, R48 ;  /* 0x0000000a0cd8723c */ /* 0x040fe20000041830 */
[----:B------:R-:W-:Y:S06]  /*7ba0*/  LDSM.16.M88.4 R8, [R242] ;  /* 0x00000000f208783b */ /* 0x000fec0000000200 */
[----:B------:R-:W-:Y:S01]  /*7bb0*/  IMAD.MOV.U32 R48, RZ, RZ, R5 ;  /* 0x000000ffff307224 */ /* 0x000fe200078e0005 */
[----:B------:R-:W-:Y:S01]  /*7bc0*/  HMMA.16816.F32.BF16 R24, R12, R28, R248 ;  /* 0x0000001c0c18723c */ /* 0x000fe200000418f8 */
[----:B------:R-:W-:Y:S02]  /*7bd0*/  IMAD.MOV.U32 R49, RZ, RZ, R4 ;  /* 0x000000ffff317224 */ /* 0x000fe400078e0004 */
[----:B------:R-:W1:Y:S01]  /*7be0*/  LDSM.16.M88.4 R4, [R242+0x2000] ;  /* 0x00200000f204783b */ /* 0x000e620000000200 */
[----:B------:R-:W-:-:S02]  /*7bf0*/  IMAD.MOV.U32 R51, RZ, RZ, R0 ;  /* 0x000000ffff337224 */ /* 0x000fc400078e0000 */
[----:B------:R-:W-:Y:S02]  /*7c00*/  IMAD.MOV.U32 R50, RZ, RZ, R2 ;  /* 0x000000ffff327224 */ /* 0x000fe400078e0002 */
[----:B------:R-:W-:Y:S01]  /*7c10*/  HMMA.16816.F32.BF16 R208, R12, R30, R40 ;  /* 0x0000001e0cd0723c */ /* 0x000fe20000041828 */
[----:B------:R-:W2:Y:S01]  /*7c20*/  LDSM.16.M88.4 R12, [R237+0x800] ;  /* 0x00080000ed0c783b */ /* 0x000ea20000000200 */
[----:B------:R-:W-:Y:S02]  /*7c30*/  IMAD.MOV.U32 R169, RZ, RZ, R60 ;  /* 0x000000ffffa97224 */ /* 0x000fe400078e003c */
[----:B------:R-:W-:Y:S01]  /*7c40*/  IMAD.MOV.U32 R165, RZ, RZ, R61 ;  /* 0x000000ffffa57224 */ /* 0x000fe200078e003d */
[----:B------:R-:W-:Y:S01]  /*7c50*/  LDSM.16.M88.4 R28, [R237+0x1800] ;  /* 0x00180000ed1c783b */ /* 0x000fe20000000200 */
[----:B------:R-:W-:Y:S02]  /*7c60*/  IMAD.MOV.U32 R164, RZ, RZ, R62 ;  /* 0x000000ffffa47224 */ /* 0x000fe400078e003e */
[----:B------:R-:W-:-:S02]  /*7c70*/  IMAD.MOV.U32 R40, RZ, RZ, R207 ;  /* 0x000000ffff287224 */ /* 0x000fc400078e00cf */
[----:B------:R-:W-:Y:S02]  /*7c80*/  IMAD.MOV.U32 R41, RZ, RZ, R252 ;  /* 0x000000ffff297224 */ /* 0x000fe400078e00fc */
[----:B------:R-:W-:Y:S02]  /*7c90*/  IMAD.MOV.U32 R42, RZ, RZ, R247 ;  /* 0x000000ffff2a7224 */ /* 0x000fe400078e00f7 */
[----:B------:R-:W-:Y:S02]  /*7ca0*/  IMAD.MOV.U32 R43, RZ, RZ, R246 ;  /* 0x000000ffff2b7224 */ /* 0x000fe400078e00f6 */
[----:B------:R-:W-:Y:S01]  /*7cb0*/  IMAD.MOV.U32 R245, RZ, RZ, R24 ;  /* 0x000000fffff57224 */ /* 0x000fe200078e0018 */
[----:B------:R-:W-:Y:S01]  /*7cc0*/  MOV R170, R26 ;  /* 0x0000001a00aa7202 */ /* 0x000fe20000000f00 */
[----:B------:R-:W-:Y:S02]  /*7cd0*/  IMAD.MOV.U32 R171, RZ, RZ, R25 ;  /* 0x000000ffffab7224 */ /* 0x000fe400078e0019 */
[----:B------:R-:W-:-:S02]  /*7ce0*/  IMAD.MOV.U32 R0, RZ, RZ, R27 ;  /* 0x000000ffff007224 */ /* 0x000fc400078e001b */
[----:B------:R-:W3:Y:S01]  /*7cf0*/  LDSM.16.M88.4 R24, [R237+0x1000] ;  /* 0x00100000ed18783b */ /* 0x000ee20000000200 */
[----:B------:R-:W-:Y:S01]  /*7d00*/  IMAD.MOV.U32 R2, RZ, RZ, R63 ;  /* 0x000000ffff027224 */ /* 0x000fe200078e003f */
[C---:B-1----:R-:W-:Y:S08]  /*7d10*/  HMMA.16816.F32.BF16 R56, R4.reuse, R22, R56 ;  /* 0x000000160438723c */ /* 0x042ff00000041838 */
[C---:B------:R-:W-:Y:S07]  /*7d20*/  HMMA.16816.F32.BF16 R204, R4.reuse, R20, R36 ;  /* 0x0000001404cc723c */ /* 0x040fee0000041824 */
[----:B------:R-:W-:Y:S01]  /*7d30*/  IMAD.MOV.U32 R36, RZ, RZ, R67 ;  /* 0x000000ffff247224 */ /* 0x000fe200078e0043 */
[----:B--2---:R-:W-:Y:S01]  /*7d40*/  HMMA.16816.F32.BF16 R248, R4, R12, R52 ;  /* 0x0000000c04f8723c */ /* 0x004fe20000041834 */
[----:B------:R-:W-:-:S02]  /*7d50*/  IMAD.MOV.U32 R37, RZ, RZ, R66 ;  /* 0x000000ffff257224 */ /* 0x000fc400078e0042 */
[----:B------:R-:W-:Y:S02]  /*7d60*/  IMAD.MOV.U32 R38, RZ, RZ, R65 ;  /* 0x000000ffff267224 */ /* 0x000fe400078e0041 */
[----:B------:R-:W-:-:S03]  /*7d70*/  IMAD.MOV.U32 R39, RZ, RZ, R64 ;  /* 0x000000ffff277224 */ /* 0x000fc600078e0040 */
[----:B------:R-:W-:Y:S07]  /*7d80*/  HMMA.16816.F32.BF16 R64, R8, R20, R32 ;  /* 0x000000140840723c */ /* 0x000fee0000041820 */
[----:B------:R-:W-:Y:S01]  /*7d90*/  IMAD.MOV.U32 R21, RZ, RZ, R58 ;  /* 0x000000ffff157224 */ /* 0x000fe200078e003a */
[----:B---3--:R-:W-:Y:S01]  /*7da0*/  HMMA.16816.F32.BF16 R52, R4, R26, R36 ;  /* 0x0000001a0434723c */ /* 0x008fe20000041824 */
[----:B------:R-:W-:Y:S02]  /*7db0*/  IMAD.MOV.U32 R20, RZ, RZ, R59 ;  /* 0x000000ffff147224 */ /* 0x000fe400078e003b */
[----:B------:R-:W-:-:S02]  /*7dc0*/  IMAD.MOV.U32 R33, RZ, RZ, R56 ;  /* 0x000000ffff217224 */ /* 0x000fc400078e0038 */
[----:B------:R-:W-:-:S03]  /*7dd0*/  IMAD.MOV.U32 R32, RZ, RZ, R57 ;  /* 0x000000ffff207224 */ /* 0x000fc600078e0039 */
[C---:B------:R-:W-:Y:S08]  /*7de0*/  HMMA.16816.F32.BF16 R36, R4.reuse, R28, R40 ;  /* 0x0000001c0424723c */ /* 0x040ff00000041828 */
[----:B------:R-:W-:Y:S08]  /*7df0*/  HMMA.16816.F32.BF16 R60, R4, R14, R44 ;  /* 0x0000000e043c723c */ /* 0x000ff0000004182c */
[----:B------:R-:W-:Y:S07]  /*7e00*/  HMMA.16816.F32.BF16 R44, R8, R22, R228 ;  /* 0x00000016082c723c */ /* 0x000fee00000418e4 */
[----:B------:R-:W-:Y:S01]  /*7e10*/  IMAD.MOV.U32 R230, RZ, RZ, R21 ;  /* 0x000000ffffe67224 */ /* 0x000fe200078e0015 */
[----:B------:R-:W-:Y:S01]  /*7e20*/  HMMA.16816.F32.BF16 R56, R4, R24, R220 ;  /* 0x000000180438723c */ /* 0x000fe200000418dc */
[----:B------:R-:W-:-:S02]  /*7e30*/  IMAD.MOV.U32 R231, RZ, RZ, R20 ;  /* 0x000000ffffe77224 */ /* 0x000fc400078e0014 */
[----:B------:R-:W-:Y:S01]  /*7e40*/  LDSM.16.M88.4 R20, [R232+0xa000] ;  /* 0x00a00000e814783b */ /* 0x000fe20000000200 */
[----:B------:R-:W-:Y:S02]  /*7e50*/  IMAD.MOV.U32 R228, RZ, RZ, R33 ;  /* 0x000000ffffe47224 */ /* 0x000fe400078e0021 */
[----:B------:R-:W-:Y:S01]  /*7e60*/  IMAD.MOV.U32 R229, RZ, RZ, R32 ;  /* 0x000000ffffe57224 */ /* 0x000fe200078e0020 */
[----:B------:R-:W-:Y:S01]  /*7e70*/  MOV R220, R169 ;  /* 0x000000a900dc7202 */ /* 0x000fe20000000f00 */
[----:B------:R-:W-:Y:S01]  /*7e80*/  HMMA.16816.F32.BF16 R48, R4, R30, R48 ;  /* 0x0000001e0430723c */ /* 0x000fe20000041830 */
[----:B------:R-:W1:Y:S01]  /*7e90*/  LDSM.16.M88.4 R4, [R240+0x6000] ;  /* 0x00600000f004783b */ /* 0x000e620000000200 */
[----:B------:R-:W-:Y:S02]  /*7ea0*/  IMAD.MOV.U32 R221, RZ, RZ, R165 ;  /* 0x000000ffffdd7224 */ /* 0x000fe400078e00a5 */
[----:B------:R-:W-:Y:S02]  /*7eb0*/  IMAD.MOV.U32 R222, RZ, RZ, R164 ;  /* 0x000000ffffde7224 */ /* 0x000fe400078e00a4 */
[----:B------:R-:W-:-:S02]  /*7ec0*/  IMAD.MOV.U32 R223, RZ, RZ, R2 ;  /* 0x000000ffffdf7224 */ /* 0x000fc400078e0002 */
[C---:B------:R-:W-:Y:S01]  /*7ed0*/  HMMA.16816.F32.BF16 R40, R8.reuse, R12, R224 ;  /* 0x0000000c0828723c */ /* 0x040fe200000418e0 */
[----:B------:R-:W-:Y:S02]  /*7ee0*/  IMAD.MOV.U32 R169, RZ, RZ, R36 ;  /* 0x000000ffffa97224 */ /* 0x000fe400078e0024 */
[----:B------:R-:W-:Y:S02]  /*7ef0*/  IMAD.MOV.U32 R165, RZ, RZ, R37 ;  /* 0x000000ffffa57224 */ /* 0x000fe400078e0025 */
[----:B------:R-:W-:Y:S02]  /*7f00*/  IMAD.MOV.U32 R164, RZ, RZ, R38 ;  /* 0x000000ffffa47224 */ /* 0x000fe400078e0026 */
[----:B------:R-:W-:Y:S01]  /*7f10*/  IMAD.MOV.U32 R224, RZ, RZ, R245 ;  /* 0x000000ffffe07224 */ /* 0x000fe200078e00f5 */
[----:B------:R-:W-:Y:S01]  /*7f20*/  MOV R226, R170 ;  /* 0x000000aa00e27202 */ /* 0x000fe20000000f00 */
[----:B------:R-:W-:Y:S01]  /*7f30*/  IMAD.MOV.U32 R225, RZ, RZ, R171 ;  /* 0x000000ffffe17224 */ /* 0x000fe200078e00ab */
[----:B------:R-:W-:Y:S01]  /*7f40*/  HMMA.16816.F32.BF16 R32, R8, R24, R212 ;  /* 0x000000180820723c */ /* 0x000fe200000418d4 */
[----:B------:R-:W-:-:S02]  /*7f50*/  IMAD.MOV.U32 R227, RZ, RZ, R0 ;  /* 0x000000ffffe37224 */ /* 0x000fc400078e0000 */
[----:B------:R-:W-:-:S05]  /*7f60*/  IMAD.MOV.U32 R2, RZ, RZ, R39 ;  /* 0x000000ffff027224 */ /* 0x000fca00078e0027 */
[C---:B------:R-:W-:Y:S01]  /*7f70*/  HMMA.16816.F32.BF16 R36, R8.reuse, R14, R216 ;  /* 0x0000000e0824723c */ /* 0x040fe200000418d8 */
[----:B------:R-:W2:Y:S07]  /*7f80*/  LDSM.16.M88.4 R12, [R240+0x4000] ;  /* 0x00400000f00c783b */ /* 0x000eae0000000200 */
[C---:B------:R-:W-:Y:S01]  /*7f90*/  HMMA.16816.F32.BF16 R220, R8.reuse, R26, R220 ;  /* 0x0000001a08dc723c */ /* 0x040fe200000418dc */
[----:B------:R-:W3:Y:S07]  /*7fa0*/  LDSM.16.M88.4 R24, [R232+0xb000] ;  /* 0x00b00000e818783b */ /* 0x000eee0000000200 */
[C---:B------:R-:W-:Y:S08]  /*7fb0*/  HMMA.16816.F32.BF16 R212, R8.reuse, R28, R224 ;  /* 0x0000001c08d4723c */ /* 0x040ff000000418e0 */
[----:B------:R-:W-:Y:S01]  /*7fc0*/  HMMA.16816.F32.BF16 R216, R8, R30, R208 ;  /* 0x0000001e08d8723c */ /* 0x000fe200000418d0 */
[----:B------:R-:W4:Y:S04]  /*7fd0*/  LDSM.16.M88.4 R28, [R232+0xb800] ;  /* 0x00b80000e81c783b */ /* 0x000f280000000200 */
[----:B------:R-:W4:Y:S03]  /*7fe0*/  LDSM.16.M88.4 R8, [R232+0xa800] ;  /* 0x00a80000e808783b */ /* 0x000f260000000200 */
[----:B-1----:R-:W-:Y:S08]  /*7ff0*/  HMMA.16816.F32.BF16 R224, R4, R22, R228 ;  /* 0x0000001604e0723c */ /* 0x002ff000000418e4 */
[----:B------:R-:W-:Y:S01]  /*8000*/  IMAD.MOV.U32 R0, RZ, RZ, R212 ;  /* 0x000000ffff007224 */ /* 0x000fe200078e00d4 */
[----:B--2---:R-:W-:Y:S01]  /*8010*/  HMMA.16816.F32.BF16 R208, R12, R20, R64 ;  /* 0x000000140cd0723c */ /* 0x004fe20000041840 */
[----:B------:R-:W-:-:S02]  /*8020*/  IMAD.MOV.U32 R252, RZ, RZ, R213 ;  /* 0x000000fffffc7224 */ /* 0x000fc400078e00d5 */
[----:B------:R-:W-:Y:S02]  /*8030*/  IMAD.MOV.U32 R247, RZ, RZ, R214 ;  /* 0x000000fffff77224 */ /* 0x000fe400078e00d6 */
[----:B------:R-:W-:Y:S02]  /*8040*/  IMAD.MOV.U32 R246, RZ, RZ, R215 ;  /* 0x000000fffff67224 */ /* 0x000fe400078e00d7 */
[----:B------:R-:W-:Y:S01]  /*8050*/  IMAD.MOV.U32 R67, RZ, RZ, R0 ;  /* 0x000000ffff437224 */ /* 0x000fe200078e0000 */
[C---:B------:R-:W-:Y:S07]  /*8060*/  HMMA.16816.F32.BF16 R212, R4.reuse, R20, R204 ;  /* 0x0000001404d4723c */ /* 0x040fee00000418cc */
[----:B------:R-:W-:Y:S01]  /*8070*/  IMAD.MOV.U32 R204, RZ, RZ, R169 ;  /* 0x000000ffffcc7224 */ /* 0x000fe200078e00a9 */
[----:B---3--:R-:W-:Y:S01]  /*8080*/  HMMA.16816.F32.BF16 R228, R4, R24, R56 ;  /* 0x0000001804e4723c */ /* 0x008fe20000041838 */
[----:B------:R-:W-:Y:S01]  /*8090*/  IMAD.MOV.U32 R205, RZ, RZ, R165 ;  /* 0x000000ffffcd7224 */ /* 0x000fe200078e00a5 */
[----:B------:R-:W-:Y:S01]  /*80a0*/  MOV R169, R227 ;  /* 0x000000e300a97202 */ /* 0x000fe20000000f00 */
[----:B------:R-:W-:-:S02]  /*80b0*/  IMAD.MOV.U32 R206, RZ, RZ, R164 ;  /* 0x000000ffffce7224 */ /* 0x000fc400078e00a4 */
[----:B------:R-:W-:Y:S02]  /*80c0*/  IMAD.MOV.U32 R207, RZ, RZ, R2 ;  /* 0x000000ffffcf7224 */ /* 0x000fe400078e0002 */
[----:B------:R-:W-:Y:S01]  /*80d0*/  IMAD.MOV.U32 R245, RZ, RZ, R224 ;  /* 0x000000fffff57224 */ /* 0x000fe200078e00e0 */
[----:B------:R-:W-:Y:S01]  /*80e0*/  HMMA.16816.F32.BF16 R32, R12, R24, R32 ;  /* 0x000000180c20723c */ /* 0x000fe20000041820 */
[----:B------:R-:W-:Y:S02]  /*80f0*/  IMAD.MOV.U32 R171, RZ, RZ, R225 ;  /* 0x000000ffffab7224 */ /* 0x000fe400078e00e1 */
[----:B------:R-:W-:-:S05]  /*8100*/  IMAD.MOV.U32 R170, RZ, RZ, R226 ;  /* 0x000000ffffaa7224 */ /* 0x000fca00078e00e2 */
[C---:B----4-:R-:W-:Y:S08]  /*8110*/  HMMA.16816.F32.BF16 R56, R4.reuse, R28, R204 ;  /* 0x0000001c0438723c */ /* 0x050ff000000418cc */
[C---:B------:R-:W-:Y:S08]  /*8120*/  HMMA.16816.F32.BF16 R224, R4.reuse, R8, R248 ;  /* 0x0000000804e0723c */ /* 0x040ff000000418f8 */
[C---:B------:R-:W-:Y:S08]  /*8130*/  HMMA.16816.F32.BF16 R204, R4.reuse, R30, R48 ;  /* 0x0000001e04cc723c */ /* 0x040ff00000041830 */
[----:B------:R-:W-:Y:S01]  /*8140*/  IMAD.MOV.U32 R20, RZ, RZ, R56 ;  /* 0x000000ffff147224 */ /* 0x000fe200078e0038 */
[----:B------:R-:W-:Y:S03]  /*8150*/  HMMA.16816.F32.BF16 R248, R4, R10, R60 ;  /* 0x0000000a04f8723c */ /* 0x000fe6000004183c */
[----:B------:R-:W-:-:S04]  /*8160*/  IMAD.MOV.U32 R51, RZ, RZ, R20 ;  /* 0x000000ffff337224 */ /* 0x000fc800078e0014 */
[----:B------:R-:W-:Y:S01]  /*8170*/  IMAD.MOV.U32 R165, RZ, RZ, R224 ;  /* 0x000000ffffa57224 */ /* 0x000fe200078e00e0 */
[----:B------:R-:W-:Y:S01]  /*8180*/  HMMA.16816.F32.BF16 R60, R12, R8, R40 ;  /* 0x000000080c3c723c */ /* 0x000fe20000041828 */
[----:B------:R-:W-:Y:S02]  /*8190*/  IMAD.MOV.U32 R164, RZ, RZ, R225 ;  /* 0x000000ffffa47224 */ /* 0x000fe400078e00e1 */
[----:B------:R-:W-:Y:S02]  /*81a0*/  IMAD.MOV.U32 R2, RZ, RZ, R226 ;  /* 0x000000ffff027224 */ /* 0x000fe400078e00e2 */
[----:B------:R-:W-:-:S03]  /*81b0*/  IMAD.MOV.U32 R0, RZ, RZ, R227 ;  /* 0x000000ffff007224 */ /* 0x000fc600078e00e3 */
[----:B------:R-:W-:Y:S01]  /*81c0*/  HMMA.16816.F32.BF16 R224, R4, R26, R52 ;  /* 0x0000001a04e0723c */ /* 0x000fe20000041834 */
[----:B------:R-:W-:Y:S06]  /*81d0*/  LDSM.16.M88.4 R4, [R241+0x6000] ;  /* 0x00600000f104783b */ /* 0x000fec0000000200 */
[----:B------:R-:W-:Y:S02]  /*81e0*/  IMAD.MOV.U32 R52, RZ, RZ, R67 ;  /* 0x000000ffff347224 */ /* 0x000fe400078e0043 */
[----:B------:R-:W-:Y:S01]  /*81f0*/  HMMA.16816.F32.BF16 R64, R12, R22, R44 ;  /* 0x000000160c40723c */ /* 0x000fe2000004182c */
[----:B------:R-:W-:Y:S01]  /*8200*/  IMAD.MOV.U32 R53, RZ, RZ, R252 ;  /* 0x000000ffff357224 */ /* 0x000fe200078e00fc */
[----:B------:R-:W1:Y:S01]  /*8210*/  LDSM.16.M88.4 R20, [R239+0x2000] ;  /* 0x00200000ef14783b */ /* 0x000e620000000200 */
[----:B------:R-:W-:-:S02]  /*8220*/  IMAD.MOV.U32 R54, RZ, RZ, R247 ;  /* 0x000000ffff367224 */ /* 0x000fc400078e00f7 */
[----:B------:R-:W-:Y:S02]  /*8230*/  IMAD.MOV.U32 R55, RZ, RZ, R246 ;  /* 0x000000ffff377224 */ /* 0x000fe400078e00f6 */
[----:B------:R-:W-:Y:S01]  /*8240*/  IMAD.MOV.U32 R252, RZ, RZ, R57 ;  /* 0x000000fffffc7224 */ /* 0x000fe200078e0039 */
[----:B------:R-:W-:Y:S01]  /*8250*/  HMMA.16816.F32.BF16 R44, R12, R10, R36 ;  /* 0x0000000a0c2c723c */ /* 0x000fe20000041824 */
[----:B------:R-:W-:Y:S01]  /*8260*/  IMAD.MOV.U32 R247, RZ, RZ, R58 ;  /* 0x000000fffff77224 */ /* 0x000fe200078e003a */
[----:B------:R-:W2:Y:S01]  /*8270*/  LDSM.16.M88.4 R8, [R241+0x4000] ;  /* 0x00400000f108783b */ /* 0x000ea20000000200 */
[----:B------:R-:W-:-:S05]  /*8280*/  IMAD.MOV.U32 R246, RZ, RZ, R59 ;  /* 0x000000fffff67224 */ /* 0x000fca00078e003b */
[C---:B------:R-:W-:Y:S01]  /*8290*/  HMMA.16816.F32.BF16 R56, R12.reuse, R26, R220 ;  /* 0x0000001a0c38723c */ /* 0x040fe200000418dc */
[----:B------:R-:W3:Y:S06]  /*82a0*/  LDSM.16.M88.4 R24, [R239+0x3000] ;  /* 0x00300000ef18783b */ /* 0x000eec0000000200 */
[----:B------:R-:W-:Y:S01]  /*82b0*/  MOV R220, R51 ;  /* 0x0000003300dc7202 */ /* 0x000fe20000000f00 */
[----:B------:R-:W-:Y:S01]  /*82c0*/  HMMA.16816.F32.BF16 R52, R12, R28, R52 ;  /* 0x0000001c0c34723c */ /* 0x000fe20000041834 */
[----:B------:R-:W-:Y:S02]  /*82d0*/  IMAD.MOV.U32 R221, RZ, RZ, R252 ;  /* 0x000000ffffdd7224 */ /* 0x000fe400078e00fc */
[----:B------:R-:W-:-:S02]  /*82e0*/  IMAD.MOV.U32 R222, RZ, RZ, R247 ;  /* 0x000000ffffde7224 */ /* 0x000fc400078e00f7 */
[----:B------:R-:W-:-:S03]  /*82f0*/  IMAD.MOV.U32 R223, RZ, RZ, R246 ;  /* 0x000000ffffdf7224 */ /* 0x000fc600078e00f6 */
[----:B------:R-:W-:Y:S01]  /*8300*/  HMMA.16816.F32.BF16 R36, R12, R30, R216 ;  /* 0x0000001e0c24723c */ /* 0x000fe200000418d8 */
[----:B------:R-:W4:Y:S04]  /*8310*/  LDSM.16.M88.4 R12, [R239+0x2800] ;  /* 0x00280000ef0c783b */ /* 0x000f280000000200 */
[----:B------:R-:W4:Y:S02]  /*8320*/  LDSM.16.M88.4 R28, [R239+0x3800] ;  /* 0x00380000ef1c783b */ /* 0x000f240000000200 */
[----:B------:R-:W-:Y:S02]  /*8330*/  IMAD.MOV.U32 R216, RZ, RZ, R245 ;  /* 0x000000ffffd87224 */ /* 0x000fe400078e00f5 */
[----:B------:R-:W-:Y:S01]  /*8340*/  IMAD.MOV.U32 R217, RZ, RZ, R171 ;  /* 0x000000ffffd97224 */ /* 0x000fe200078e00ab */
[----:B-1----:R-:W-:Y:S01]  /*8350*/  HMMA.16816.F32.BF16 R40, R4, R20, R212 ;  /* 0x000000140428723c */ /* 0x002fe200000418d4 */
[----:B------:R-:W-:-:S02]  /*8360*/  IMAD.MOV.U32 R218, RZ, RZ, R170 ;  /* 0x000000ffffda7224 */ /* 0x000fc400078e00aa */
[----:B------:R-:W-:-:S04]  /*8370*/  IMAD.MOV.U32 R219, RZ, RZ, R169 ;  /* 0x000000ffffdb7224 */ /* 0x000fc800078e00a9 */
[----:B------:R-:W-:Y:S01]  /*8380*/  IMAD.MOV.U32 R212, RZ, RZ, R165 ;  /* 0x000000ffffd47224 */ /* 0x000fe200078e00a5 */
[----:B--2---:R-:W-:Y:S01]  /*8390*/  HMMA.16816.F32.BF16 R48, R8, R20, R208 ;  /* 0x000000140830723c */ /* 0x004fe200000418d0 */
[----:B------:R-:W-:Y:S02]  /*83a0*/  IMAD.MOV.U32 R213, RZ, RZ, R164 ;  /* 0x000000ffffd57224 */ /* 0x000fe400078e00a4 */
[----:B------:R-:W-:Y:S02]  /*83b0*/  IMAD.MOV.U32 R214, RZ, RZ, R2 ;  /* 0x000000ffffd67224 */ /* 0x000fe400078e0002 */
[----:B------:R-:W-:-:S03]  /*83c0*/  IMAD.MOV.U32 R215, RZ, RZ, R0 ;  /* 0x000000ffffd77224 */ /* 0x000fc600078e0000 */
[C---:B------:R-:W-:Y:S08]  /*83d0*/  HMMA.16816.F32.BF16 R216, R4.reuse, R22, R216 ;  /* 0x0000001604d8723c */ /* 0x040ff000000418d8 */
[C---:B---3--:R-:W-:Y:S08]  /*83e0*/  HMMA.16816.F32.BF16 R228, R4.reuse, R24, R228 ;  /* 0x0000001804e4723c */ /* 0x048ff000000418e4 */
[C---:B----4-:R-:W-:Y:S08]  /*83f0*/  HMMA.16816.F32.BF16 R208, R4.reuse, R12, R212 ;  /* 0x0000000c04d0723c */ /* 0x050ff000000418d4 */
[C---:B------:R-:W-:Y:S08]  /*8400*/  HMMA.16816.F32.BF16 R212, R4.reuse, R14, R248 ;  /* 0x0000000e04d4723c */ /* 0x040ff000000418f8 */
[C---:B------:R-:W-:Y:S08]  /*8410*/  HMMA.16816.F32.BF16 R248, R4.reuse, R26, R224 ;  /* 0x0000001a04f8723c */ /* 0x040ff000000418e0 */
        /* <DEDUP_REMOVED lines=8> */
[----:B------:R-:W-:Y:S02]  /*84a0*/  IMAD.MOV.U32 R21, RZ, RZ, R214 ;  /* 0x000000ffff157224 */ /* 0x000fe400078e00d6 */
[----:B------:R-:W-:Y:S02]  /*84b0*/  IMAD.MOV.U32 R20, RZ, RZ, R215 ;  /* 0x000000ffff147224 */ /* 0x000fe400078e00d7 */
[----:B------:R-:W-:Y:S01]  /*84c0*/  IMAD.MOV.U32 R206, RZ, RZ, R21 ;  /* 0x000000ffffce7224 */ /* 0x000fe200078e0015 */
[----:B------:R-:W-:Y:S01]  /*84d0*/  HMMA.16816.F32.BF16 R212, R4, R28, R220 ;  /* 0x0000001c04d4723c */ /* 0x000fe200000418dc */
[----:B------:R-:W-:Y:S01]  /*84e0*/  IMAD.MOV.U32 R207, RZ, RZ, R20 ;  /* 0x000000ffffcf7224 */ /* 0x000fe200078e0014 */
[----:B------:R-:W-:Y:S01]  /*84f0*/  LDSM.16.M88.4 R4, [R243+0x6000] ;  /* 0x00600000f304783b */ /* 0x000fe20000000200 */
[----:B------:R-:W-:-:S02]  /*8500*/  IMAD.MOV.U32 R204, RZ, RZ, R209 ;  /* 0x000000ffffcc7224 */ /* 0x000fc400078e00d1 */
[----:B------:R-:W-:-:S03]  /*8510*/  IMAD.MOV.U32 R205, RZ, RZ, R208 ;  /* 0x000000ffffcd7224 */ /* 0x000fc600078e00d0 */
[C---:B------:R-:W-:Y:S01]  /*8520*/  HMMA.16816.F32.BF16 R220, R8.reuse, R22, R64 ;  /* 0x0000001608dc723c */ /* 0x040fe20000041840 */
[----:B------:R-:W1:Y:S07]  /*8530*/  LDSM.16.M88.4 R20, [R238+0xa000] ;  /* 0x00a00000ee14783b */ /* 0x000e6e0000000200 */
[----:B------:R-:W-:Y:S01]  /*8540*/  HMMA.16816.F32.BF16 R64, R8, R24, R32 ;  /* 0x000000180840723c */ /* 0x000fe20000041820 */
[----:B------:R-:W2:Y:S01]  /*8550*/  LDSM.16.M88.4 R32, [R238+0xb800] ;  /* 0x00b80000ee20783b */ /* 0x000ea20000000200 */
[----:B------:R-:W-:Y:S01]  /*8560*/  MOV R27, R56 ;  /* 0x00000038001b7202 */ /* 0x000fe20000000f00 */
        /* <DEDUP_REMOVED lines=8> */
[----:B------:R-:W-:Y:S01]  /*85f0*/  HMMA.16816.F32.BF16 R44, R8, R30, R36 ;  /* 0x0000001e082c723c */ /* 0x000fe20000041824 */
[----:B------:R-:W-:-:S02]  /*8600*/  IMAD.MOV.U32 R24, RZ, RZ, R59 ;  /* 0x000000ffff187224 */ /* 0x000fc400078e003b */
[----:B------:R-:W-:Y:S02]  /*8610*/  IMAD.MOV.U32 R57, RZ, RZ, R171 ;  /* 0x000000ffff397224 */ /* 0x000fe400078e00ab */
[----:B------:R-:W-:Y:S02]  /*8620*/  IMAD.MOV.U32 R58, RZ, RZ, R170 ;  /* 0x000000ffff3a7224 */ /* 0x000fe400078e00aa */
[----:B------:R-:W-:Y:S01]  /*8630*/  IMAD.MOV.U32 R59, RZ, RZ, R169 ;  /* 0x000000ffff3b7224 */ /* 0x000fe200078e00a9 */
[C---:B------:R-:W-:Y:S01]  /*8640*/  HMMA.16816.F32.BF16 R212, R8.reuse, R12, R60 ;  /* 0x0000000c08d4723c */ /* 0x040fe2000004183c */
[----:B------:R-:W3:Y:S07]  /*8650*/  LDSM.16.M88.4 R12, [R243+0x4000] ;  /* 0x00400000f30c783b */ /* 0x000eee0000000200 */
[----:B------:R-:W-:Y:S01]  /*8660*/  HMMA.16816.F32.BF16 R60, R8, R28, R52 ;  /* 0x0000001c083c723c */ /* 0x000fe20000041834 */
[----:B------:R-:W4:Y:S04]  /*8670*/  LDSM.16.M88.4 R8, [R238+0xa800] ;  /* 0x00a80000ee08783b */ /* 0x000f280000000200 */
[----:B------:R-:W4:Y:S03]  /*8680*/  LDSM.16.M88.4 R28, [R238+0xb000] ;  /* 0x00b00000ee1c783b */ /* 0x000f260000000200 */
[C---:B-1----:R-:W-:Y:S07]  /*8690*/  HMMA.16816.F32.BF16 R52, R4.reuse, R22, R216 ;  /* 0x000000160434723c */ /* 0x042fee00000418d8 */
[----:B------:R-:W-:Y:S01]  /*86a0*/  IMAD.MOV.U32 R216, RZ, RZ, R165 ;  /* 0x000000ffffd87224 */ /* 0x000fe200078e00a5 */
[----:B------:R-:W-:Y:S01]  /*86b0*/  HMMA.16816.F32.BF16 R40, R4, R20, R40 ;  /* 0x000000140428723c */ /* 0x000fe20000041828 */
[----:B------:R-:W-:-:S02]  /*86c0*/  IMAD.MOV.U32 R217, RZ, RZ, R164 ;  /* 0x000000ffffd97224 */ /* 0x000fc400078e00a4 */
[----:B------:R-:W-:Y:S02]  /*86d0*/  IMAD.MOV.U32 R218, RZ, RZ, R2 ;  /* 0x000000ffffda7224 */ /* 0x000fe400078e0002 */
[----:B------:R-:W-:-:S07]  /*86e0*/  IMAD.MOV.U32 R219, RZ, RZ, R0 ;  /* 0x000000ffffdb7224 */ /* 0x000fce00078e0000 */
[----:B--2---:R-:W-:Y:S08]  /*86f0*/  HMMA.16816.F32.BF16 R216, R4, R32, R216 ;  /* 0x0000002004d8723c */ /* 0x004ff000000418d8 */
[----:B---3--:R-:W-:Y:S08]  /*8700*/  HMMA.16816.F32.BF16 R36, R12, R20, R48 ;  /* 0x000000140c24723c */ /* 0x008ff00000041830 */
[C---:B----4-:R-:W-:Y:S08]  /*8710*/  HMMA.16816.F32.BF16 R48, R4.reuse, R8, R56 ;  /* 0x000000080430723c */ /* 0x050ff00000041838 */
[----:B------:R-:W-:Y:S01]  /*8720*/  HMMA.16816.F32.BF16 R56, R4, R10, R204 ;  /* 0x0000000a0438723c */ /* 0x000fe200000418cc */
[----:B------:R-:W-:Y:S01]  /*8730*/  IMAD.MOV.U32 R21, RZ, RZ, R216 ;  /* 0x000000ffff157224 */ /* 0x000fe200078e00d8 */
[----:B------:R-:W-:Y:S01]  /*8740*/  MOV R2, R218 ;  /* 0x000000da00027202 */ /* 0x000fe20000000f00 */
[----:B------:R-:W-:-:S02]  /*8750*/  IMAD.MOV.U32 R20, RZ, RZ, R217 ;  /* 0x000000ffff147224 */ /* 0x000fc400078e00d9 */
[----:B------:R-:W-:-:S03]  /*8760*/  IMAD.MOV.U32 R0, RZ, RZ, R219 ;  /* 0x000000ffff007224 */ /* 0x000fc600078e00db */
[C---:B------:R-:W-:Y:S08]  /*8770*/  HMMA.16816.F32.BF16 R204, R4.reuse, R28, R228 ;  /* 0x0000001c04cc723c */ /* 0x040ff000000418e4 */
[----:B------:R-:W-:Y:S08]  /*8780*/  HMMA.16816.F32.BF16 R228, R4, R34, R224 ;  /* 0x0000002204e4723c */ /* 0x000ff000000418e0 */
[C---:B------:R-:W-:Y:S08]  /*8790*/  HMMA.16816.F32.BF16 R224, R12.reuse, R22, R220 ;  /* 0x000000160ce0723c */ /* 0x040ff000000418dc */
[----:B------:R-:W-:Y:S07]  /*87a0*/  HMMA.16816.F32.BF16 R220, R12, R8, R212 ;  /* 0x000000080cdc723c */ /* 0x000fee00000418d4 */
[----:B------:R-:W-:Y:S01]  /*87b0*/  IMAD.MOV.U32 R212, RZ, RZ, R27 ;  /* 0x000000ffffd47224 */ /* 0x000fe200078e001b */
[----:B------:R-:W-:Y:S01]  /*87c0*/  HMMA.16816.F32.BF16 R248, R4, R30, R248 ;  /* 0x0000001e04f8723c */ /* 0x000fe200000418f8 */
[----:B------:R-:W-:Y:S01]  /*87d0*/  IMAD.MOV.U32 R213, RZ, RZ, R26 ;  /* 0x000000ffffd57224 */ /* 0x000fe200078e001a */
[----:B------:R-:W-:Y:S01]  /*87e0*/  LDSM.16.M88.4 R4, [R242+0x6000] ;  /* 0x00600000f204783b */ /* 0x000fe20000000200 */
[----:B------:R-:W-:-:S02]  /*87f0*/  IMAD.MOV.U32 R214, RZ, RZ, R25 ;  /* 0x000000ffffd67224 */ /* 0x000fc400078e0019 */
[----:B------:R-:W-:Y:S02]  /*8800*/  IMAD.MOV.U32 R215, RZ, RZ, R24 ;  /* 0x000000ffffd77224 */ /* 0x000fe400078e0018 */
[----:B------:R-:W1:Y:S01]  /*8810*/  LDSM.16.M88.4 R24, [R237+0x2000] ;  /* 0x00200000ed18783b */ /* 0x000e620000000200 */
[C---:B------:R-:W-:Y:S03]  /*8820*/  HMMA.16816.F32.BF16 R216, R12.reuse, R10, R208 ;  /* 0x0000000a0cd8723c */ /* 0x040fe600000418d0 */
[----:B------:R-:W-:Y:S05]  /*8830*/  LDSM.16.M88.4 R8, [R242+0x4000] ;  /* 0x00400000f208783b */ /* 0x000fea0000000200 */
[C---:B------:R-:W-:Y:S08]  /*8840*/  HMMA.16816.F32.BF16 R208, R12.reuse, R28, R64 ;  /* 0x0000001c0cd0723c */ /* 0x040ff00000041840 */
[C---:B------:R-:W-:Y:S01]  /*8850*/  HMMA.16816.F32.BF16 R212, R12.reuse, R30, R212 ;  /* 0x0000001e0cd4723c */ /* 0x040fe200000418d4 */
[----:B------:R-:W2:Y:S07]  /*8860*/  LDSM.16.M88.4 R28, [R237+0x3800] ;  /* 0x00380000ed1c783b */ /* 0x000eae0000000200 */
[C---:B------:R-:W-:Y:S07]  /*8870*/  HMMA.16816.F32.BF16 R64, R12.reuse, R32, R60 ;  /* 0x000000200c40723c */ /* 0x040fee000004183c */
[----:B------:R-:W-:Y:S01]  /*8880*/  IMAD.MOV.U32 R63, RZ, RZ, R0 ;  /* 0x000000ffff3f7224 */ /* 0x000fe200078e0000 */
[----:B------:R-:W-:Y:S01]  /*8890*/  HMMA.16816.F32.BF16 R12, R12, R34, R44 ;  /* 0x000000220c0c723c */ /* 0x000fe2000004182c */
[----:B------:R-:W-:-:S02]  /*88a0*/  IMAD.MOV.U32 R60, RZ, RZ, R21 ;  /* 0x000000ffff3c7224 */ /* 0x000fc400078e0015 */
[----:B------:R-:W-:Y:S02]  /*88b0*/  IMAD.MOV.U32 R61, RZ, RZ, R20 ;  /* 0x000000ffff3d7224 */ /* 0x000fe400078e0014 */
[----:B------:R-:W-:Y:S01]  /*88c0*/  IMAD.MOV.U32 R62, RZ, RZ, R2 ;  /* 0x000000ffff3e7224 */ /* 0x000fe200078e0002 */
[----:B------:R-:W3:Y:S02]  /*88d0*/  LDSM.16.M88.4 R20, [R237+0x2800] ;  /* 0x00280000ed14783b */ /* 0x000ee40000000200 */
[C---:B-1----:R-:W-:Y:S11]  /*88e0*/  HMMA.16816.F32.BF16 R52, R4.reuse, R26, R52 ;  /* 0x0000001a0434723c */ /* 0x042ff60000041834 */
[----:B------:R-:W-:Y:S05]  /*88f0*/  @!UPT UIADD3 URZ, URZ, URZ, URZ ;  /* 0x0000003f3f3ff290 */ /* 0x000fea000fffe03f */
[----:B------:R-:W-:Y:S01]  /*8900*/  IMAD.MOV.U32 R245, RZ, RZ, R12 ;  /* 0x000000fffff57224 */ /* 0x000fe200078e000c */
[----:B------:R-:W-:Y:S01]  /*8910*/  MOV R169, R15 ;  /* 0x0000000f00a97202 */ /* 0x000fe20000000f00 */
[----:B------:R-:W-:Y:S01]  /*8920*/  IMAD.MOV.U32 R171, RZ, RZ, R13 ;  /* 0x000000ffffab7224 */ /* 0x000fe200078e000d */
[----:B--2---:R-:W-:Y:S01]  /*8930*/  HMMA.16816.F32.BF16 R60, R4, R28, R60 ;  /* 0x0000001c043c723c */ /* 0x004fe2000004183c */
[----:B------:R-:W-:-:S07]  /*8940*/  IMAD.MOV.U32 R170, RZ, RZ, R14 ;  /* 0x000000ffffaa7224 */ /* 0x000fce00078e000e */
[C---:B------:R-:W-:Y:S08]  /*8950*/  HMMA.16816.F32.BF16 R12, R4.reuse, R24, R40 ;  /* 0x00000018040c723c */ /* 0x040ff00000041828 */
[C---:B---3--:R-:W-:Y:S08]  /*8960*/  HMMA.16816.F32.BF16 R44, R4.reuse, R22, R56 ;  /* 0x00000016042c723c */ /* 0x048ff00000041838 */
[----:B------:R-:W-:Y:S08]  /*8970*/  HMMA.16816.F32.BF16 R40, R4, R20, R48 ;  /* 0x000000140428723c */ /* 0x000ff00000041830 */
[----:B------:R-:W-:-:S02]  /*8980*/  IMAD.MOV.U32 R32, RZ, RZ, R15 ;  /* 0x000000ffff207224 */ /* 0x000fc400078e000f */
[----:B------:R-:W-:Y:S02]  /*8990*/  IMAD.MOV.U32 R0, RZ, RZ, R12 ;  /* 0x000000ffff007224 */ /* 0x000fe400078e000c */
[----:B------:R-:W-:Y:S02]  /*89a0*/  IMAD.MOV.U32 R247, RZ, RZ, R14 ;  /* 0x000000fffff77224 */ /* 0x000fe400078e000e */
[----:B------:R-:W-:Y:S02]  /*89b0*/  IMAD.MOV.U32 R246, RZ, RZ, R13 ;  /* 0x000000fffff67224 */ /* 0x000fe400078e000d */
[C---:B------:R-:W-:Y:S08]  /*89c0*/  HMMA.16816.F32.BF16 R12, R8.reuse, R24, R36 ;  /* 0x00000018080c723c */ /* 0x040ff00000041824 */
[----:B------:R-:W-:Y:S07]  /*89d0*/  HMMA.16816.F32.BF16 R36, R8, R28, R64 ;  /* 0x0000001c0824723c */ /* 0x000fee0000041840 */
[----:B------:R-:W-:-:S02]  /*89e0*/  IMAD.MOV.U32 R65, RZ, RZ, R171 ;  /* 0x000000ffff417224 */ /* 0x000fc400078e00ab */
[----:B------:R-:W-:Y:S02]  /*89f0*/  IMAD.MOV.U32 R66, RZ, RZ, R170 ;  /* 0x000000ffff427224 */ /* 0x000fe400078e00aa */
[----:B------:R-:W-:Y:S02]  /*8a00*/  IMAD.MOV.U32 R67, RZ, RZ, R169 ;  /* 0x000000ffff437224 */ /* 0x000fe400078e00a9 */
[----:B------:R-:W-:-:S03]  /*8a10*/  IMAD.MOV.U32 R64, RZ, RZ, R245 ;  /* 0x000000ffff407224 */ /* 0x000fc600078e00f5 */
[----:B------:R-:W-:Y:S02]  /*8a20*/  IMAD.MOV.U32 R165, RZ, RZ, R12 ;  /* 0x000000ffffa57224 */ /* 0x000fe400078e000c */
[----:B------:R-:W-:Y:S02]  /*8a30*/  IMAD.MOV.U32 R164, RZ, RZ, R14 ;  /* 0x000000ffffa47224 */ /* 0x000fe400078e000e */
[----:B------:R-:W-:Y:S02]  /*8a40*/  IMAD.MOV.U32 R2, RZ, RZ, R13 ;  /* 0x000000ffff027224 */ /* 0x000fe400078e000d */
[----:B------:R-:W-:Y:S02]  /*8a50*/  IMAD.MOV.U32 R252, RZ, RZ, R15 ;  /* 0x000000fffffc7224 */ /* 0x000fe400078e000f */
[----:B------:R-:W1:Y:S01]  /*8a60*/  LDSM.16.M88.4 R12, [R237+0x3000] ;  /* 0x00300000ed0c783b */ /* 0x000e620000000200 */
[----:B------:R-:W-:-:S04]  /*8a70*/  DEPBAR.LE SB0, 0x0 ;  /* 0x000080000000791a */ /* 0x000fc80000000000 */
[C---:B-1----:R-:W-:Y:S01]  /*8a80*/  HMMA.16816.F32.BF16 R56, R4.reuse, R14, R248 ;  /* 0x0000000e0438723c */ /* 0x042fe200000418f8 */
[----:B------:R-:W1:Y:S06]  /*8a90*/  S2R R249, SR_TID.X ;  /* 0x0000000000f97919 */ /* 0x000e6c0000002100 */
[----:B------:R-:W-:Y:S01]  /*8aa0*/  IMAD.MOV.U32 R250, RZ, RZ, R32 ;  /* 0x000000fffffa7224 */ /* 0x000fe200078e0020 */
[----:B------:R-:W-:Y:S01]  /*8ab0*/  HMMA.16816.F32.BF16 R48, R4, R12, R204 ;  /* 0x0000000c0430723c */ /* 0x000fe200000418cc */
[----:B------:R-:W-:Y:S02]  /*8ac0*/  IMAD.MOV.U32 R251, RZ, RZ, R0 ;  /* 0x000000fffffb7224 */ /* 0x000fe400078e0000 */
[----:B------:R-:W-:-:S02]  /*8ad0*/  IMAD.U32 R0, RZ, RZ, UR21 ;  /* 0x00000015ff007e24 */ /* 0x000fc4000f8e00ff */
[----:B------:R-:W-:-:S03]  /*8ae0*/  IMAD.MOV.U32 R248, RZ, RZ, R2 ;  /* 0x000000fffff87224 */ /* 0x000fc600078e0002 */
[C---:B------:R-:W-:Y:S07]  /*8af0*/  HMMA.16816.F32.BF16 R32, R8.reuse, R26, R224 ;  /* 0x0000001a0820723c */ /* 0x040fee00000418e0 */
[----:B------:R-:W-:Y:S01]  /*8b00*/  IMAD.MOV.U32 R226, RZ, RZ, R165 ;  /* 0x000000ffffe27224 */ /* 0x000fe200078e00a5 */
[----:B------:R-:W-:Y:S01]  /*8b10*/  HMMA.16816.F32.BF16 R24, R8, R20, R220 ;  /* 0x000000140818723c */ /* 0x000fe200000418dc */
[----:B-1----:R-:W-:-:S05]  /*8b20*/  IMAD.SHL.U32 R249, R249, 0x2, RZ ;  /* 0x00000002f9f97824 */ /* 0x002fca00078e00ff */
[----:B------:R-:W-:Y:S02]  /*8b30*/  LOP3.LUT R249, R249, 0x6, RZ, 0xc0, !PT ;  /* 0x00000006f9f97812 */ /* 0x000fe400078ec0ff */
[----:B------:R-:W-:Y:S02]  /*8b40*/  HMMA.16816.F32.BF16 R20, R8, R22, R216 ;  /* 0x000000160814723c */ /* 0x000fe400000418d8 */
[----:B------:R-:W-:Y:S01]  /*8b50*/  LEA R0, R0, R249, 0x6 ;  /* 0x000000f900007211 */ /* 0x000fe200078e30ff */
[----:B------:R-:W-:Y:S02]  /*8b60*/  IMAD.MOV.U32 R249, RZ, RZ, R251 ;  /* 0x000000fffff97224 */ /* 0x000fe400078e00fb */
[----:B------:R-:W-:Y:S01]  /*8b70*/  IMAD.MOV.U32 R251, RZ, RZ, R164 ;  /* 0x000000fffffb7224 */ /* 0x000fe200078e00a4 */
[----:B------:R-:W-:Y:S01]  /*8b80*/  IADD3 R2, R0, 0x8, RZ ;  /* 0x0000000800027810 */ /* 0x000fe20007ffe0ff */
[----:B------:R-:W-:Y:S01]  /*8b90*/  IMAD.MOV.U32 R217, RZ, RZ, R250 ;  /* 0x000000ffffd97224 */ /* 0x000fe200078e00fa */
[----:B------:R-:W-:Y:S01]  /*8ba0*/  HMMA.16816.F32.BF16 R204, R4, R30, R228 ;  /* 0x0000001e04cc723c */ /* 0x000fe200000418e4 */
[----:B------:R-:W-:Y:S01]  /*8bb0*/  IMAD.MOV.U32 R250, RZ, RZ, R247 ;  /* 0x000000fffffa7224 */ /* 0x000fe200078e00f7 */
[----:B------:R-:W-:Y:S01]  /*8bc0*/  BAR.SYNC.DEFER_BLOCKING 0x0 ;  /* 0x0000000000007b1d */ /* 0x000fe20000010000 */
[----:B------:R-:W-:-:S02]  /*8bd0*/  ISETP.GE.AND P6, PT, R2, R16, PT ;  /* 0x000000100200720c */ /* 0x000fc40003fc6270 */
[C---:B------:R-:W-:Y:S02]  /*8be0*/  ISETP.GE.AND P0, PT, R2.reuse, R17, PT ;  /* 0x000000110200720c */ /* 0x040fe40003f06270 */
[C---:B------:R-:W-:Y:S01]  /*8bf0*/  ISETP.GE.AND P5, PT, R2.reuse, R18, PT ;  /* 0x000000120200720c */ /* 0x040fe20003fa6270 */
[C---:B------:R-:W-:Y:S01]  /*8c00*/  HMMA.16816.F32.BF16 R4, R8.reuse, R12, R208 ;  /* 0x0000000c0804723c */ /* 0x040fe200000418d0 */
[----:B------:R-:W-:Y:S02]  /*8c10*/  ISETP.GE.AND P1, PT, R2, R19, PT ;  /* 0x000000130200720c */ /* 0x000fe40003f26270 */
[----:B------:R-:W-:Y:S02]  /*8c20*/  IADD3 R2, R0, 0x9, RZ ;  /* 0x0000000900027810 */ /* 0x000fe40007ffe0ff */
[----:B------:R-:W-:Y:S02]  /*8c30*/  FSEL R29, R32, -INF , !P6 ;  /* 0xff800000201d7808 */ /* 0x000fe40007000000 */
[----:B------:R-:W-:Y:S01]  /*8c40*/  ISETP.GE.AND P4, PT, R2, R16, PT ;  /* 0x000000100200720c */ /* 0x000fe20003f86270 */
[----:B------:R-:W-:Y:S01]  /*8c50*/  HMMA.16816.F32.BF16 R12, R8, R14, R212 ;  /* 0x0000000e080c723c */ /* 0x000fe200000418d4 */
[----:B------:R-:W-:Y:S01]  /*8c60*/  FSEL R34, R34, -INF , !P0 ;  /* 0xff80000022227808 */ /* 0x000fe20004000000 */
[----:B------:R-:W-:Y:S01]  /*8c70*/  IMAD.MOV.U32 R211, RZ, RZ, R246 ;  /* 0x000000ffffd37224 */ /* 0x000fe200078e00f6 */
[----:B------:R-:W-:-:S02]  /*8c80*/  FSEL R33, R33, -INF , !P4 ;  /* 0xff80000021217808 */ /* 0x000fc40006000000 */
[C---:B------:R-:W-:Y:S02]  /*8c90*/  ISETP.GE.AND P6, PT, R2.reuse, R17, PT ;  /* 0x000000110200720c */ /* 0x040fe40003fc6270 */
[C---:B------:R-:W-:Y:S01]  /*8ca0*/  ISETP.GE.AND P0, PT, R2.reuse, R18, PT ;  /* 0x000000120200720c */ /* 0x040fe20003f06270 */
[----:B------:R-:W-:Y:S01]  /*8cb0*/  HMMA.16816.F32.BF16 R8, R8, R30, R64 ;  /* 0x0000001e0808723c */ /* 0x000fe20000041840 */
        /* <DEDUP_REMOVED lines=77> */
[C---:B------:R-:W-:Y:S02]  /*9190*/  ISETP.GE.AND P1, PT, R2.reuse, R17, PT ;  /* 0x000000110200720c */ /* 0x040fe40003f26270 */
[----:B------:R-:W-:Y:S02]  /*91a0*/  FSEL R218, R57, -INF , !P0 ;  /* 0xff80000039da7808 */ /* 0x000fe40004000000 */
[C---:B------:R-:W-:Y:S02]  /*91b0*/  ISETP.GE.AND P6, PT, R2.reuse, R16, PT ;  /* 0x000000100200720c */ /* 0x040fe40003fc6270 */
[C---:B------:R-:W-:Y:S02]  /*91c0*/  ISETP.GE.AND P5, PT, R2.reuse, R18, PT ;  /* 0x000000120200720c */ /* 0x040fe40003fa6270 */
[----:B------:R-:W-:-:S02]  /*91d0*/  ISETP.GE.AND P0, PT, R2, R19, PT ;  /* 0x000000130200720c */ /* 0x000fc40003f06270 */
[C---:B------:R-:W-:Y:S02]  /*91e0*/  IADD3 R4, R0.reuse, 0x30, RZ ;  /* 0x0000003000047810 */ /* 0x040fe40007ffe0ff */
[----:B------:R-:W-:Y:S02]  /*91f0*/  IADD3 R2, R0, 0x31, RZ ;  /* 0x0000003100027810 */ /* 0x000fe40007ffe0ff */
[----:B------:R-:W-:Y:S02]  /*9200*/  FSEL R24, R252, -INF , !P1 ;  /* 0xff800000fc187808 */ /* 0x000fe40004800000 */
[----:B------:R-:W-:Y:S02]  /*9210*/  FSEL R247, R59, -INF , !P4 ;  /* 0xff8000003bf77808 */ /* 0x000fe40006000000 */
[----:B------:R-:W-:Y:S02]  /*9220*/  ISETP.GE.AND P1, PT, R4, R17, PT ;  /* 0x000000110400720c */ /* 0x000fe40003f26270 */
[----:B------:R-:W-:-:S02]  /*9230*/  ISETP.GE.AND P4, PT, R2, R16, PT ;  /* 0x000000100200720c */ /* 0x000fc40003f86270 */
[----:B------:R-:W-:Y:S02]  /*9240*/  FSEL R224, R38, -INF , !P1 ;  /* 0xff80000026e07808 */ /* 0x000fe40004800000 */
[C---:B------:R-:W-:Y:S02]  /*9250*/  ISETP.GE.AND P1, PT, R4.reuse, R18, PT ;  /* 0x000000120400720c */ /* 0x040fe40003f26270 */
[----:B------:R-:W-:Y:S02]  /*9260*/  FSEL R221, R37, -INF , !P4 ;  /* 0xff80000025dd7808 */ /* 0x000fe40006000000 */
[----:B------:R-:W-:Y:S02]  /*9270*/  ISETP.GE.AND P4, PT, R4, R19, PT ;  /* 0x000000130400720c */ /* 0x000fe40003f86270 */
[----:B------:R-:W-:Y:S02]  /*9280*/  FSEL R21, R248, -INF , !P6 ;  /* 0xff800000f8157808 */ /* 0x000fe40007000000 */
[----:B------:R-:W-:-:S02]  /*9290*/  FSEL R248, R60, -INF , !P1 ;  /* 0xff8000003cf87808 */ /* 0x000fc40004800000 */
[----:B------:R-:W-:Y:S02]  /*92a0*/  ISETP.GE.AND P1, PT, R0, R16, PT ;  /* 0x000000100000720c */ /* 0x000fe40003f26270 */
[----:B------:R-:W-:Y:S02]  /*92b0*/  FSEL R252, R62, -INF , !P4 ;  /* 0xff8000003efc7808 */ /* 0x000fe40006000000 */
[----:B------:R-:W-:Y:S02]  /*92c0*/  ISETP.GE.AND P4, PT, R2, R18, PT ;  /* 0x000000120200720c */ /* 0x000fe40003f86270 */
[----:B------:R-:W-:Y:S02]  /*92d0*/  ISETP.GE.AND P6, PT, R4, R16, PT ;  /* 0x000000100400720c */ /* 0x000fe40003fc6270 */
[----:B------:R-:W-:Y:S02]  /*92e0*/  FSEL R14, R226, -INF , !P1 ;  /* 0xff800000e20e7808 */ /* 0x000fe40004800000 */
[----:B------:R-:W-:-:S02]  /*92f0*/  FSEL R226, R61, -INF , !P4 ;  /* 0xff8000003de27808 */ /* 0x000fc40006000000 */
[----:B------:R-:W-:Y:S02]  /*9300*/  FSEL R214, R36, -INF , !P6 ;  /* 0xff80000024d67808 */ /* 0x000fe40007000000 */
[----:B------:R-:W-:Y:S02]  /*9310*/  ISETP.GE.AND P4, PT, R0, R18, PT ;  /* 0x000000120000720c */ /* 0x000fe40003f86270 */
[C---:B------:R-:W-:Y:S02]  /*9320*/  ISETP.GE.AND P6, PT, R2.reuse, R17, PT ;  /* 0x000000110200720c */ /* 0x040fe40003fc6270 */
[----:B------:R-:W-:Y:S02]  /*9330*/  ISETP.GE.AND P1, PT, R2, R19, PT ;  /* 0x000000130200720c */ /* 0x000fe40003f26270 */
[----:B------:R-:W-:Y:S02]  /*9340*/  IADD3 R2, R0, 0x38, RZ ;  /* 0x0000003800027810 */ /* 0x000fe40007ffe0ff */
[----:B------:R-:W-:-:S02]  /*9350*/  FSEL R20, R249, -INF , !P4 ;  /* 0xff800000f9147808 */ /* 0x000fc40006000000 */
[----:B------:R-:W-:Y:S02]  /*9360*/  FSEL R222, R39, -INF , !P6 ;  /* 0xff80000027de7808 */ /* 0x000fe40007000000 */
[----:B------:R-:W-:Y:S02]  /*9370*/  FSEL R25, R217, -INF , !P0 ;  /* 0xff800000d9197808 */ /* 0x000fe40004000000 */
[C---:B------:R-:W-:Y:S02]  /*9380*/  ISETP.GE.AND P4, PT, R0.reuse, R19, PT ;  /* 0x000000130000720c */ /* 0x040fe40003f86270 */
[----:B------:R-:W-:Y:S02]  /*9390*/  ISETP.GE.AND P6, PT, R0, R17, PT ;  /* 0x000000110000720c */ /* 0x000fe40003fc6270 */
[----:B------:R-:W-:Y:S02]  /*93a0*/  ISETP.GE.AND P0, PT, R2, R19, PT ;  /* 0x000000130200720c */ /* 0x000fe40003f06270 */
[----:B------:R-:W-:-:S02]  /*93b0*/  IADD3 R0, R0, 0x39, RZ ;  /* 0x0000003900007810 */ /* 0x000fc40007ffe0ff */
[----:B------:R-:W-:Y:S02]  /*93c0*/  FSEL R22, R250, -INF , !P4 ;  /* 0xff800000fa167808 */ /* 0x000fe40006000000 */
[----:B------:R-:W-:Y:S02]  /*93d0*/  FSEL R250, R206, -INF , !P0 ;  /* 0xff800000cefa7808 */ /* 0x000fe40004000000 */
[----:B------:R-:W-:Y:S02]  /*93e0*/  ISETP.GE.AND P0, PT, R0, R18, PT ;  /* 0x000000120000720c */ /* 0x000fe40003f06270 */
[----:B------:R-:W-:Y:S02]  /*93f0*/  FSEL R15, R251, -INF , !P6 ;  /* 0xff800000fb0f7808 */ /* 0x000fe40007000000 */
[----:B------:R-:W-:Y:S02]  /*9400*/  FSEL R213, R205, -INF , !P0 ;  /* 0xff800000cdd57808 */ /* 0x000fe40004000000 */
[----:B------:R-:W-:-:S02]  /*9410*/  PLOP3.LUT P0, PT, PT, PT, UP0, 0x80, 0x0 ;  /* 0x000000000000781c */ /* 0x000fc40003f0f008 */
[----:B------:R-:W-:Y:S02]  /*9420*/  FSEL R251, R63, -INF , !P1 ;  /* 0xff8000003ffb7808 */ /* 0x000fe40004800000 */
[C---:B------:R-:W-:Y:S02]  /*9430*/  ISETP.GE.AND P1, PT, R2.reuse, R16, PT ;  /* 0x000000100200720c */ /* 0x040fe40003f26270 */
[----:B------:R-:W-:Y:S02]  /*9440*/  ISETP.GE.AND P6, PT, R2, R18, PT ;  /* 0x000000120200720c */ /* 0x000fe40003fc6270 */
[----:B------:R-:W-:Y:S02]  /*9450*/  FSEL R23, R211, -INF , !P5 ;  /* 0xff800000d3177808 */ /* 0x000fe40006800000 */
[----:B------:R-:W-:Y:S02]  /*9460*/  FSEL R217, R204, -INF , !P6 ;  /* 0xff800000ccd97808 */ /* 0x000fe40007000000 */
[----:B------:R-:W-:-:S02]  /*9470*/  FSEL R211, R8, -INF , !P1 ;  /* 0xff80000008d37808 */ /* 0x000fc40004800000 */
[-C--:B------:R-:W-:Y:S02]  /*9480*/  ISETP.GE.AND P5, PT, R2, R17.reuse, PT ;  /* 0x000000110200720c */ /* 0x080fe40003fa6270 */
[C---:B------:R-:W-:Y:S02]  /*9490*/  ISETP.GE.AND P6, PT, R0.reuse, R16, PT ;  /* 0x000000100000720c */ /* 0x040fe40003fc6270 */
[C---:B------:R-:W-:Y:S02]  /*94a0*/  ISETP.GE.AND P4, PT, R0.reuse, R17, PT ;  /* 0x000000110000720c */ /* 0x040fe40003f86270 */
[----:B------:R-:W-:Y:S02]  /*94b0*/  ISETP.GE.AND P1, PT, R0, R19, PT ;  /* 0x000000130000720c */ /* 0x000fe40003f26270 */
[----:B------:R-:W-:Y:S02]  /*94c0*/  FSEL R212, R10, -INF , !P5 ;  /* 0xff8000000ad47808 */ /* 0x000fe40006800000 */
[----:B------:R-:W-:-:S02]  /*94d0*/  FSEL R249, R207, -INF , !P1 ;  /* 0xff800000cff97808 */ /* 0x000fc40004800000 */
[----:B------:R-:W-:Y:S02]  /*94e0*/  FSEL R50, R9, -INF , !P6 ;  /* 0xff80000009327808 */ /* 0x000fe40007000000 */
[----:B------:R-:W-:Y:S01]  /*94f0*/  FSEL R51, R11, -INF , !P4 ;  /* 0xff8000000b337808 */ /* 0x000fe20006000000 */
[----:B------:R-:W-:Y:S05]  /*9500*/  @!P0 BRA `(.L_x_159) ;  /* 0x0000050000008947 */ /* 0x000fea0003800000 */
[----:B------:R-:W2:Y:S04]  /*9510*/  LDL.64 R64, [R1+0x80] ;  /* 0x0000800001407983 */ /* 0x000ea80000100a00 */
[----:B------:R-:W3:Y:S01]  /*9520*/  LDL.64 R66, [R1+0x78] ;  /* 0x0000780001427983 */ /* 0x000ee20000100a00 */
[----:B------:R-:W-:Y:S01]  /*9530*/  UIADD3 UR20, UR8, -0x3, URZ ;  /* 0xfffffffd08147890 */ /* 0x000fe2000fffe03f */
[----:B------:R-:W-:Y:S01]  /*9540*/  BSSY B0, `(.L_x_160) ;  /* 0x000004b000007945 */ /* 0x000fe20003800000 */
[----:B------:R-:W-:Y:S01]  /*9550*/  ULDC.64 UR4, c[0x0][0x198] ;  /* 0x0000660000047ab9 */ /* 0x000fe20000000a00 */
[----:B------:R1:W-:Y:S01]  /*9560*/  @P3 STS.128 [R244+0x8000], RZ ;  /* 0x008000fff4003388 */ /* 0x0003e20000000c00 */
[----:B------:R-:W-:-:S02]  /*9570*/  USHF.R.S32.HI UR15, URZ, 0x1f, UR20 ;  /* 0x0000001f3f0f7899 */ /* 0x000fc40008011414 */
[----:B------:R-:W-:Y:S02]  /*9580*/  UIMAD.WIDE.U32 UR22, UR20, UR4, URZ ;  /* 0x00000004141672a5 */ /* 0x000fe4000f8e003f */
[----:B------:R-:W-:-:S04]  /*9590*/  UIMAD UR15, UR15, UR4, URZ ;  /* 0x000000040f0f72a4 */ /* 0x000fc8000f8e023f */
[----:B------:R-:W-:Y:S01]  /*95a0*/  UIMAD UR5, UR20, UR5, UR15 ;  /* 0x00000005140572a4 */ /* 0x000fe2000f8e020f */
[----:B------:R-:W-:Y:S02]  /*95b0*/  IMAD.U32 R0, RZ, RZ, UR22 ;  /* 0x00000016ff007e24 */ /* 0x000fe4000f8e00ff */
[----:B------:R-:W-:Y:S01]  /*95c0*/  IMAD.U32 R2, RZ, RZ, UR22 ;  /* 0x00000016ff027e24 */ /* 0x000fe2000f8e00ff */
[----:B------:R-:W-:-:S06]  /*95d0*/  UIADD3 UR5, UR23, UR5, URZ ;  /* 0x0000000517057290 */ /* 0x000fcc000fffe03f */
[----:B------:R-:W-:Y:S01]  /*95e0*/  IMAD.U32 R4, RZ, RZ, UR5 ;  /* 0x00000005ff047e24 */ /* 0x000fe2000f8e00ff */
[----:B--2---:R-:W-:-:S04]  /*95f0*/  LEA R0, P1, R0, R64, 0x6 ;  /* 0x0000004000007211 */ /* 0x004fc800078230ff */
[----:B------:R-:W-:Y:S02]  /*9600*/  @!P3 LEA R6, P5, R0, c[0x0][0x168], 0x1 ;  /* 0x00005a000006ba11 */ /* 0x000fe400078a08ff */
[----:B---3--:R-:W-:Y:S02]  /*9610*/  LEA.HI.X R4, R2, R67, R4, 0x6, P1 ;  /* 0x0000004302047211 */ /* 0x008fe400008f3404 */
[C---:B------:R-:W-:Y:S02]  /*9620*/  @!P2 LEA R8, P1, R0.reuse, c[0x0][0x168], 0x1 ;  /* 0x00005a000008aa11 */ /* 0x040fe400078208ff */
[C---:B------:R-:W-:Y:S02]  /*9630*/  IADD3 R2, P4, R0.reuse, UR7, RZ ;  /* 0x0000000700027c10 */ /* 0x040fe4000ff9e0ff */
[C-C-:B------:R-:W-:Y:S02]  /*9640*/  @!P3 LEA.HI.X R7, R0.reuse, c[0x0][0x16c], R4.reuse, 0x1, P5 ;  /* 0x00005b000007ba11 */ /* 0x140fe400028f0c04 */
[----:B------:R-:W-:-:S02]  /*9650*/  @!P2 LEA.HI.X R9, R0, c[0x0][0x16c], R4, 0x1, P1 ;  /* 0x00005b000009aa11 */ /* 0x000fc400008f0c04 */
[----:B------:R-:W-:Y:S01]  /*9660*/  @!P3 LEA R12, P5, R2, c[0x0][0x168], 0x1 ;  /* 0x00005a00020cba11 */ /* 0x000fe200078a08ff */
[----:B------:R-:W-:Y:S01]  /*9670*/  @!PT LDS RZ, [RZ] ;  /* 0x00000000fffff984 */ /* 0x000fe20000000800 */
[----:B------:R-:W-:Y:S01]  /*9680*/  @!PT LDS RZ, [RZ] ;  /* 0x00000000fffff984 */ /* 0x000fe20000000800 */
[----:B------:R-:W-:Y:S01]  /*9690*/  @!PT LDS RZ, [RZ] ;  /* 0x00000000fffff984 */ /* 0x000fe20000000800 */
[----:B------:R2:W-:Y:S01]  /*96a0*/  @!P3 LDGSTS.E.BYPASS.LTC128B.128 [R244+0x8000], [R6.64] ;  /* 0x0800000006f4bfae */ /* 0x0005e2000b901d52 */
[----:B------:R-:W-:Y:S02]  /*96b0*/  IADD3.X R4, R4, UR11, RZ, P4, !PT ;  /* 0x0000000b04047c10 */ /* 0x000fe4000a7fe4ff */
[C---:B------:R-:W-:Y:S01]  /*96c0*/  IADD3 R0, P1, R2.reuse, UR7, RZ ;  /* 0x0000000702007c10 */ /* 0x040fe2000ff3e0ff */
[----:B------:R1:W-:Y:S01]  /*96d0*/  @P2 STS.128 [R244+0xa000], RZ ;  /* 0x00a000fff4002388 */ /* 0x0003e20000000c00 */
[----:B------:R-:W-:Y:S02]  /*96e0*/  @!P3 LEA.HI.X R13, R2, c[0x0][0x16c], R4, 0x1, P5 ;  /* 0x00005b00020dba11 */ /* 0x000fe400028f0c04 */
[----:B------:R-:W-:Y:S01]  /*96f0*/  @!P3 LEA R10, P6, R0, c[0x0][0x168], 0x1 ;  /* 0x00005a00000aba11 */ /* 0x000fe200078c08ff */
        /* <DEDUP_REMOVED lines=10> */
[----:B--2---:R-:W-:-:S04]  /*97a0*/  @!P2 LEA R6, P4, R2, c[0x0][0x168], 0x1 ;  /* 0x00005a000206aa11 */ /* 0x004fc800078808ff */
[----:B------:R-:W-:Y:S02]  /*97b0*/  @!P2 LEA.HI.X R7, R2, c[0x0][0x16c], R4, 0x1, P4 ;  /* 0x00005b000207aa11 */ /* 0x000fe400020f0c04 */
[----:B------:R-:W-:Y:S02]  /*97c0*/  IADD3 R2, P5, R0, UR7, RZ ;  /* 0x0000000700027c10 */ /* 0x000fe4000ffbe0ff */
[----:B------:R-:W-:Y:S01]  /*97d0*/  IADD3.X R4, R4, UR11, RZ, P1, !PT ;  /* 0x0000000b04047c10 */ /* 0x000fe20008ffe4ff */
[----:B------:R-:W-:Y:S01]  /*97e0*/  @!PT LDS RZ, [RZ] ;  /* 0x00000000fffff984 */ /* 0x000fe20000000800 */
[----:B------:R-:W-:Y:S01]  /*97f0*/  @!PT LDS RZ, [RZ] ;  /* 0x00000000fffff984 */ /* 0x000fe20000000800 */
[----:B------:R-:W-:Y:S01]  /*9800*/  @!PT LDS RZ, [RZ] ;  /* 0x00000000fffff984 */ /* 0x000fe20000000800 */
[----:B------:R2:W-:Y:S01]  /*9810*/  @!P2 LDGSTS.E.BYPASS.LTC128B.128 [R244+0xa800], [R6.64+0x80] ;  /* 0x0a80008006f4afae */ /* 0x0005e2000b901d52 */
[----:B---3--:R-:W-:Y:S02]  /*9820*/  @!P3 LEA R8, P4, R2, c[0x0][0x168], 0x1 ;  /* 0x00005a000208ba11 */ /* 0x008fe400078808ff */
[----:B------:R-:W-:Y:S01]  /*9830*/  @!P3 LEA.HI.X R11, R0, c[0x0][0x16c], R4, 0x1, P6 ;  /* 0x00005b00000bba11 */ /* 0x000fe200030f0c04 */
[----:B------:R1:W-:Y:S01]  /*9840*/  @P3 STS.128 [R244+0x9000], RZ ;  /* 0x009000fff4003388 */ /* 0x0003e20000000c00 */
[----:B------:R-:W-:-:S03]  /*9850*/  IADD3.X R5, R4, UR11, RZ, P5, !PT ;  /* 0x0000000b04057c10 */ /* 0x000fc6000affe4ff */
[----:B------:R-:W-:Y:S01]  /*9860*/  @!PT LDS RZ, [RZ] ;  /* 0x00000000fffff984 */ /* 0x000fe20000000800 */
[----:B------:R-:W-:Y:S01]  /*9870*/  @!PT LDS RZ, [RZ] ;  /* 0x00000000fffff984 */ /* 0x000fe20000000800 */
[----:B------:R-:W-:Y:S01]  /*9880*/  @!PT LDS RZ, [RZ] ;  /* 0x00000000fffff984 */ /* 0x000fe20000000800 */
[----:B------:R1:W-:Y:S01]  /*9890*/  @!P3 LDGSTS.E.BYPASS.LTC128B.128 [R244+0x9000], [R10.64] ;  /* 0x090000000af4bfae */ /* 0x0003e2000b901d52 */
[----:B------:R-:W-:-:S03]  /*98a0*/  @!P3 LEA.HI.X R9, R2, c[0x0][0x16c], R5, 0x1, P4 ;  /* 0x00005b000209ba11 */ /* 0x000fc600020f0c05 */
[----:B------:R1:W-:Y:S01]  /*98b0*/  @P2 STS.128 [R244+0xb000], RZ ;  /* 0x00b000fff4002388 */ /* 0x0003e20000000c00 */
[----:B--2---:R-:W-:-:S04]  /*98c0*/  @!P2 LEA R6, P1, R0, c[0x0][0x168], 0x1 ;  /* 0x00005a000006aa11 */ /* 0x004fc800078208ff */
[----:B------:R-:W-:-:S05]  /*98d0*/  @!P2 LEA.HI.X R7, R0, c[0x0][0x16c], R4, 0x1, P1 ;  /* 0x00005b000007aa11 */ /* 0x000fca00008f0c04 */
        /* <DEDUP_REMOVED lines=17> */
.L_x_161:
[----:B------:R-:W-:Y:S05]  /*99f0*/  BSYNC B0 ;  /* 0x0000000000007941 */ /* 0x000fea0003800000 */
.L_x_160:
[----:B------:R-:W0:Y:S02]  /*9a00*/  LDGDEPBAR ;  /* 0x00000000000079af */ /* 0x000e240000000000 */
.L_x_159:
        /* <DEDUP_REMOVED lines=31> */
[----:B------:R-:W-:Y:S01]  /*9c00*/  FMNMX.FTZ R5, R227, R4, !PT ;  /* 0x00000004e3057209 */ /* 0x000fe20007810000 */
[----:B-1----:R-:W1:Y:S01]  /*9c10*/  SHFL.BFLY PT, R7, R0, 0x2, 0x1f ;  /* 0x0c401f0000077f89 */ /* 0x002e6200000e0000 */
        /* <DEDUP_REMOVED lines=19> */
[----:B------:R-:W-:Y:S01]  /*9d50*/  FMNMX.FTZ R4, R46, R4, !PT ;  /* 0x000000042e047209 */ /* 0x000fe20007810000 */
[----:B------:R-:W1:Y:S01]  /*9d60*/  SHFL.BFLY PT, R7, R2, 0x2, 0x1f ;  /* 0x0c401f0002077f89 */ /* 0x000e6200000e0000 */
[----:B------:R-:W-:Y:S02]  /*9d70*/  FMNMX.FTZ R6, R219, R6, !PT ;  /* 0x00000006db067209 */ /* 0x000fe40007810000 */
[----:B------:R-:W-:Y:S01]  /*9d80*/  FMNMX.FTZ R4, R47, R4, !PT ;  /* 0x000000042f047209 */ /* 0x000fe20007810000 */
[----:B------:R-:W2:Y:S01]  /*9d90*/  SHFL.BFLY PT, R9, R0, 0x1, 0x1f ;  /* 0x0c201f0000097f89 */ /* 0x000ea200000e0000 */
        /* <DEDUP_REMOVED lines=10> */
[----:B-1----:R-:W-:Y:S01]  /*9e40*/  FMNMX.FTZ R2, R2, R7, !PT ;  /* 0x0000000702027209 */ /* 0x002fe20007810000 */
[----:B------:R-:W1:Y:S01]  /*9e50*/  SHFL.BFLY PT, R8, R4, 0x2, 0x1f ;  /* 0x0c401f0004087f89 */ /* 0x000e6200000e0000 */
[----:B--2---:R-:W-:Y:S02]  /*9e60*/  FMNMX.FTZ R10, R0, R9, !PT ;  /* 0x00000009000a7209 */ /* 0x004fe40007810000 */
[----:B------:R-:W-:Y:S01]  /*9e70*/  FMNMX.FTZ R0, R251, R5, !PT ;  /* 0x00000005fb007209 */ /* 0x000fe20007810000 */
[----:B------:R-:W2:Y:S01]  /*9e80*/  SHFL.BFLY PT, R7, R2, 0x1, 0x1f ;  /* 0x0c201f0002077f89 */ /* 0x000ea200000e0000 */
[C---:B------:R-:W-:Y:S01]  /*9e90*/  FSETP.NEU.FTZ.AND P6, PT, R10.reuse, -INF , PT ;  /* 0xff8000000a00780b */ /* 0x040fe20003fdd000 */
[----:B------:R-:W-:Y:S01]  /*9ea0*/  FMUL.FTZ R28, R10, c[0x0][0x23c] ;  /* 0x00008f000a1c7a20 */ /* 0x000fe20000410000 */
[----:B------:R-:W-:Y:S01]  /*9eb0*/  FMNMX.FTZ R0, R250, R0, !PT ;  /* 0x00000000fa007209 */ /* 0x000fe20007810000 */
[----:B------:R-:W-:Y:S03]  /*9ec0*/  STL [R1+0x58], R10 ;  /* 0x0000580a01007387 */ /* 0x000fe60000100800 */
[----:B------:R-:W-:-:S02]  /*9ed0*/  FMNMX.FTZ R0, R249, R0, !PT ;  /* 0x00000000f9007209 */ /* 0x000fc40007810000 */
[----:B------:R-:W-:-:S03]  /*9ee0*/  FSEL R28, R28, RZ, P6 ;  /* 0x000000ff1c1c7208 */ /* 0x000fc60003000000 */
[----:B------:R-:W3:Y:S02]  /*9ef0*/  SHFL.BFLY PT, R6, R0, 0x2, 0x1f ;  /* 0x0c401f0000067f89 */ /* 0x000ee400000e0000 */
[----:B------:R-:W-:-:S04]  /*9f00*/  FFMA.FTZ R5, R14, c[0x0][0x23c], -R28 ;  /* 0x00008f000e057a23 */ /* 0x000fc8000001081c */
[----:B------:R4:W-:Y:S01]  /*9f10*/  MUFU.EX2 R49, R5 ;  /* 0x0000000500317308 */ /* 0x0009e20000000800 */
[----:B-1----:R-:W-:-:S05]  /*9f20*/  FMNMX.FTZ R4, R4, R8, !PT ;  /* 0x0000000804047209 */ /* 0x002fca0007810000 */
[----:B------:R-:W1:Y:S01]  /*9f30*/  SHFL.BFLY PT, R8, R4, 0x1, 0x1f ;  /* 0x0c201f0004087f89 */ /* 0x000e6200000e0000 */
[----:B--2---:R-:W-:Y:S01]  /*9f40*/  FMNMX.FTZ R12, R2, R7, !PT ;  /* 0x00000007020c7209 */ /* 0x004fe20007810000 */
[----:B------:R-:W-:-:S03]  /*9f50*/  FFMA.FTZ R2, R29, c[0x0][0x23c], -R28 ;  /* 0x00008f001d027a23 */ /* 0x000fc6000001081c */
[C---:B------:R-:W-:Y:S01]  /*9f60*/  FSETP.NEU.FTZ.AND P5, PT, R12.reuse, -INF , PT ;  /* 0xff8000000c00780b */ /* 0x040fe20003fbd000 */
[----:B------:R-:W-:Y:S01]  /*9f70*/  FMUL.FTZ R29, R12, c[0x0][0x23c] ;  /* 0x00008f000c1d7a20 */ /* 0x000fe20000410000 */
[----:B------:R2:W-:Y:S01]  /*9f80*/  MUFU.EX2 R27, R2 ;  /* 0x00000002001b7308 */ /* 0x0005e20000000800 */
[----:B------:R-:W-:Y:S01]  /*9f90*/  STL [R1+0x54], R12 ;  /* 0x0000540c01007387 */ /* 0x000fe20000100800 */
[--C-:B----4-:R-:W-:Y:S02]  /*9fa0*/  FFMA.FTZ R5, R21, c[0x0][0x23c], -R28.reuse ;  /* 0x00008f0015057a23 */ /* 0x110fe4000001081c */
[----:B------:R-:W-:Y:S02]  /*9fb0*/  FSEL R29, R29, RZ, P5 ;  /* 0x000000ff1d1d7208 */ /* 0x000fe40002800000 */
[----:B---3--:R-:W-:Y:S02]  /*9fc0*/  FMNMX.FTZ R0, R0, R6, !PT ;  /* 0x0000000600007209 */ /* 0x008fe40007810000 */
[----:B------:R3:W4:Y:S01]  /*9fd0*/  MUFU.EX2 R13, R5 ;  /* 0x00000005000d7308 */ /* 0x0007220000000800 */
[----:B--2---:R-:W-:Y:S01]  /*9fe0*/  FFMA.FTZ R2, R33, c[0x0][0x23c], -R28 ;  /* 0x00008f0021027a23 */ /* 0x004fe2000001081c */
[----:B-1----:R-:W-:-:S06]  /*9ff0*/  FMNMX.FTZ R38, R4, R8, !PT ;  /* 0x0000000804267209 */ /* 0x002fcc0007810000 */
[----:B------:R1:W2:Y:S01]  /*a000*/  MUFU.EX2 R26, R2 ;  /* 0x00000002001a7308 */ /* 0x0002a20000000800 */
[C---:B------:R-:W-:Y:S01]  /*a010*/  FSETP.NEU.FTZ.AND P4, PT, R38.reuse, -INF , PT ;  /* 0xff8000002600780b */ /* 0x040fe20003f9d000 */
[----:B------:R-:W-:Y:S01]  /*a020*/  FMUL.FTZ R30, R38, c[0x0][0x23c] ;  /* 0x00008f00261e7a20 */ /* 0x000fe20000410000 */
[----:B------:R-:W-:Y:S04]  /*a030*/  STL [R1+0x4c], R38 ;  /* 0x00004c2601007387 */ /* 0x000fe80000100800 */
[----:B---3--:R-:W3:Y:S01]  /*a040*/  SHFL.BFLY PT, R5, R0, 0x1, 0x1f ;  /* 0x0c201f0000057f89 */ /* 0x008ee200000e0000 */
[----:B------:R-:W-:Y:S01]  /*a050*/  FSEL R30, R30, RZ, P4 ;  /* 0x000000ff1e1e7208 */ /* 0x000fe20002000000 */
[----:B-1----:R-:W-:-:S04]  /*a060*/  FFMA.FTZ R2, R15, c[0x0][0x23c], -R29 ;  /* 0x00008f000f027a23 */ /* 0x002fc8000001081d */
[----:B------:R1:W-:Y:S01]  /*a070*/  MUFU.EX2 R33, R2 ;  /* 0x0000000200217308 */ /* 0x0003e20000000800 */
[----:B---3--:R-:W-:Y:S01]  /*a080*/  FMNMX.FTZ R5, R0, R5, !PT ;  /* 0x0000000500057209 */ /* 0x008fe20007810000 */
[----:B------:R-:W-:-:S03]  /*a090*/  FFMA.FTZ R0, R32, c[0x0][0x23c], -R30 ;  /* 0x00008f0020007a23 */ /* 0x000fc6000001081e */
[C---:B------:R-:W-:Y:S01]  /*a0a0*/  FSETP.NEU.FTZ.AND P1, PT, R5.reuse, -INF , PT ;  /* 0xff8000000500780b */ /* 0x040fe20003f3d000 */
[----:B-1----:R-:W-:Y:S02]  /*a0b0*/  FFMA.FTZ R2, R24, c[0x0][0x23c], -R29 ;  /* 0x00008f0018027a23 */ /* 0x002fe4000001081d */
[----:B------:R1:W-:Y:S01]  /*a0c0*/  MUFU.EX2 R36, R0 ;  /* 0x0000000000247308 */ /* 0x0003e20000000800 */
[----:B------:R-:W-:Y:S01]  /*a0d0*/  FMUL.FTZ R32, R5, c[0x0][0x23c] ;  /* 0x00008f0005207a20 */ /* 0x000fe20000410000 */
[----:B------:R3:W-:Y:S04]  /*a0e0*/  STL [R1+0x48], R5 ;  /* 0x0000480501007387 */ /* 0x0007e80000100800 */
[----:B------:R-:W-:Y:S02]  /*a0f0*/  FSEL R32, R32, RZ, P1 ;  /* 0x000000ff20207208 */ /* 0x000fe40000800000 */
[----:B------:R2:W-:Y:S01]  /*a100*/  MUFU.EX2 R11, R2 ;  /* 0x00000002000b7308 */ /* 0x0005e20000000800 */
[----:B-1----:R-:W-:Y:S01]  /*a110*/  FFMA.FTZ R0, R52, c[0x0][0x23c], -R30 ;  /* 0x00008f0034007a23 */ /* 0x002fe2000001081e */
[----:B------:R-:W-:-:S06]  /*a120*/  MOV R52, R12 ;  /* 0x0000000c00347202 */ /* 0x000fcc0000000f00 */
[----:B------:R1:W-:Y:S01]  /*a130*/  MUFU.EX2 R16, R0 ;  /* 0x0000000000107308 */ /* 0x0003e20000000800 */
[----:B--2---:R-:W-:Y:S01]  /*a140*/  FFMA.FTZ R2, R34, c[0x0][0x23c], -R29 ;  /* 0x00008f0022027a23 */ /* 0x004fe2000001081d */
[----:B----4-:R-:W-:Y:S02]  /*a150*/  MOV R34, R13 ;  /* 0x0000000d00227202 */ /* 0x010fe40000000f00 */
[----:B------:R-:W2:Y:S04]  /*a160*/  LDSM.16.MT88.4 R12, [R233+0xc000] ;  /* 0x00c00000e90c783b */ /* 0x000ea80000004200 */
[----:B------:R4:W-:Y:S01]  /*a170*/  MUFU.EX2 R6, R2 ;  /* 0x0000000200067308 */ /* 0x0009e20000000800 */
[----:B------:R-:W-:Y:S01]  /*a180*/  F2FP.BF16.PACK_AB R8, R34, R49 ;  /* 0x000000312208723e */ /* 0x000fe200000010ff */
[----:B-1----:R-:W-:-:S06]  /*a190*/  FFMA.FTZ R0, R22, c[0x0][0x23c], -R32 ;  /* 0x00008f0016007a23 */ /* 0x002fcc0000010820 */
[----:B------:R1:W-:Y:S01]  /*a1a0*/  MUFU.EX2 R17, R0 ;  /* 0x0000000000117308 */ /* 0x0003e20000000800 */
[----:B----4-:R-:W-:-:S07]  /*a1b0*/  FFMA.FTZ R2, R35, c[0x0][0x23c], -R29 ;  /* 0x00008f0023027a23 */ /* 0x010fce000001081d */
[----:B------:R4:W-:Y:S01]  /*a1c0*/  MUFU.EX2 R37, R2 ;  /* 0x0000000200257308 */ /* 0x0009e20000000800 */
[----:B-1----:R-:W-:-:S07]  /*a1d0*/  FFMA.FTZ R0, R25, c[0x0][0x23c], -R32 ;  /* 0x00008f0019007a23 */ /* 0x002fce0000010820 */
[----:B------:R1:W-:Y:S01]  /*a1e0*/  MUFU.EX2 R24, R0 ;  /* 0x0000000000187308 */ /* 0x0003e20000000800 */
[----:B----4-:R-:W-:-:S07]  /*a1f0*/  FFMA.FTZ R2, R20, c[0x0][0x23c], -R30 ;  /* 0x00008f0014027a23 */ /* 0x010fce000001081e */
[----:B------:R4:W-:Y:S01]  /*a200*/  MUFU.EX2 R35, R2 ;  /* 0x0000000200237308 */ /* 0x0009e20000000800 */
[----:B-1----:R-:W-:Y:S01]  /*a210*/  FFMA.FTZ R0, R54, c[0x0][0x23c], -R32 ;  /* 0x00008f0036007a23 */ /* 0x002fe20000010820 */
[----:B------:R-:W-:-:S06]  /*a220*/  MOV R54, R10 ;  /* 0x0000000a00367202 */ /* 0x000fcc0000000f00 */
[----:B------:R1:W-:Y:S01]  /*a230*/  MUFU.EX2 R25, R0 ;  /* 0x0000000000197308 */ /* 0x0003e20000000800 */
[----:B----4-:R-:W-:Y:S02]  /*a240*/  FFMA.FTZ R2, R23, c[0x0][0x23c], -R30 ;  /* 0x00008f0017027a23 */ /* 0x010fe4000001081e */
[----:B------:R-:W4:Y:S05]  /*a250*/  LDSM.16.MT88.4 R20, [R234+0xc000] ;  /* 0x00c00000ea14783b */ /* 0x000f2a0000004200 */
[----:B------:R2:W2:Y:S01]  /*a260*/  MUFU.EX2 R4, R2 ;  /* 0x0000000200047308 */ /* 0x0004a20000000800 */
[----:B-1----:R-:W-:Y:S02]  /*a270*/  FSEL R0, R52, RZ, P5 ;  /* 0x000000ff34007208 */ /* 0x002fe40002800000 */
[----:B--2---:R-:W-:-:S02]  /*a280*/  FSEL R2, R10, RZ, P6 ;  /* 0x000000ff0a027208 */ /* 0x004fc40003000000 */
[----:B------:R-:W-:-:S03]  /*a290*/  F2FP.BF16.PACK_AB R10, R26, R27 ;  /* 0x0000001b1a0a723e */ /* 0x000fc600000010ff */
[----:B------:R-:W-:Y:S01]  /*a2a0*/  FADD.FTZ R2, R168, -R2 ;  /* 0x80000002a8027221 */ /* 0x000fe20000010000 */
[----:B------:R-:W-:Y:S01]  /*a2b0*/  MOV R168, R4 ;  /* 0x0000000400a87202 */ /* 0x000fe20000000f00 */
[----:B------:R-:W-:Y:S01]  /*a2c0*/  FADD.FTZ R4, R167, -R0 ;  /* 0x80000000a7047221 */ /* 0x000fe20000010000 */
[----:B------:R-:W-:Y:S01]  /*a2d0*/  FSEL R0, R38, RZ, P4 ;  /* 0x000000ff26007208 */ /* 0x000fe20002000000 */
[----:B------:R-:W-:Y:S01]  /*a2e0*/  FMUL.FTZ R2, R2, c[0x0][0x23c] ;  /* 0x00008f0002027a20 */ /* 0x000fe20000410000 */
[----:B------:R-:W-:Y:S01]  /*a2f0*/  MOV R167, R11 ;  /* 0x0000000b00a77202 */ /* 0x000fe20000000f00 */
[----:B------:R-:W-:Y:S02]  /*a300*/  FMUL.FTZ R31, R4, c[0x0][0x23c] ;  /* 0x00008f00041f7a20 */ /* 0x000fe40000410000 */
[----:B------:R-:W-:Y:S01]  /*a310*/  FADD.FTZ R4, R166, -R0 ;  /* 0x80000000a6047221 */ /* 0x000fe20000010000 */
[----:B------:R-:W-:Y:S01]  /*a320*/  FSEL R0, R5, RZ, P1 ;  /* 0x000000ff05007208 */ /* 0x000fe20000800000 */
[----:B------:R-:W1:Y:S01]  /*a330*/  MUFU.EX2 R2, R2 ;  /* 0x0000000200027308 */ /* 0x000e620000000800 */
[----:B------:R-:W-:-:S02]  /*a340*/  MOV R166, R6 ;  /* 0x0000000600a67202 */ /* 0x000fc40000000f00 */
[----:B------:R-:W-:Y:S01]  /*a350*/  F2FP.BF16.PACK_AB R9, R167, R33 ;  /* 0x00000021a709723e */ /* 0x000fe200000010ff */
[----:B------:R-:W-:Y:S01]  /*a360*/  FADD.FTZ R0, R3, -R0 ;  /* 0x8000000003007221 */ /* 0x000fe20000010000 */
[----:B------:R-:W-:Y:S01]  /*a370*/  F2FP.BF16.PACK_AB R11, R37, R166 ;  /* 0x000000a6250b723e */ /* 0x000fe200000010ff */
[----:B------:R-:W-:Y:S01]  /*a380*/  FMUL.FTZ R3, R4, c[0x0][0x23c] ;  /* 0x00008f0004037a20 */ /* 0x000fe20000410000 */
[----:B------:R-:W-:Y:S01]  /*a390*/  F2FP.BF16.PACK_AB R4, R168, R35 ;  /* 0x00000023a804723e */ /* 0x000fe200000010ff */
[----:B------:R-:W-:Y:S01]  /*a3a0*/  FMUL.FTZ R0, R0, c[0x0][0x23c] ;  /* 0x00008f0000007a20 */ /* 0x000fe20000410000 */
[----:B------:R-:W2:Y:S01]  /*a3b0*/  MUFU.EX2 R31, R31 ;  /* 0x0000001f001f7308 */ /* 0x000ea20000000800 */
[----:B------:R-:W-:Y:S01]  /*a3c0*/  F2FP.BF16.PACK_AB R6, R16, R36 ;  /* 0x000000241006723e */ /* 0x000fe200000010ff */
[----:B-1----:R-:W-:-:S06]  /*a3d0*/  FMUL.FTZ R176, R176, R2 ;  /* 0x00000002b0b07220 */ /* 0x002fcc0000410000 */
[----:B------:R1:W1:Y:S01]  /*a3e0*/  MUFU.EX2 R48, R0 ;  /* 0x0000000000307308 */ /* 0x0002620000000800 */
[-C--:B------:R-:W-:Y:S02]  /*a3f0*/  FMUL.FTZ R177, R177, R2.reuse ;  /* 0x00000002b1b17220 */ /* 0x080fe40000410000 */
[-C--:B------:R-:W-:Y:S02]  /*a400*/  FMUL.FTZ R184, R184, R2.reuse ;  /* 0x00000002b8b87220 */ /* 0x080fe40000410000 */
[-C--:B------:R-:W-:Y:S02]  /*a410*/  FMUL.FTZ R185, R185, R2.reuse ;  /* 0x00000002b9b97220 */ /* 0x080fe40000410000 */
[----:B------:R-:W-:Y:S01]  /*a420*/  FMUL.FTZ R68, R68, R2 ;  /* 0x0000000244447220 */ /* 0x000fe20000410000 */
[----:B------:R-:W4:Y:S01]  /*a430*/  MUFU.EX2 R3, R3 ;  /* 0x0000000300037308 */ /* 0x000f220000000800 */
[-C--:B--2---:R-:W-:Y:S02]  /*a440*/  FMUL.FTZ R178, R178, R31.reuse ;  /* 0x0000001fb2b27220 */ /* 0x084fe40000410000 */
[----:B------:R-:W-:-:S02]  /*a450*/  FMUL.FTZ R179, R179, R31 ;  /* 0x0000001fb3b37220 */ /* 0x000fc40000410000 */
[-C--:B------:R-:W-:Y:S02]  /*a460*/  FMUL.FTZ R186, R186, R31.reuse ;  /* 0x0000001fbaba7220 */ /* 0x080fe40000410000 */
[----:B------:R-:W-:Y:S02]  /*a470*/  FMUL.FTZ R187, R187, R31 ;  /* 0x0000001fbbbb7220 */ /* 0x000fe40000410000 */
[----:B-1----:R-:W-:Y:S01]  /*a480*/  FFMA.FTZ R0, R55, c[0x0][0x23c], -R32 ;  /* 0x00008f0037007a23 */ /* 0x002fe20000010820 */
[----:B------:R-:W-:Y:S01]  /*a490*/  MOV R55, R5 ;  /* 0x0000000500377202 */ /* 0x000fe20000000f00 */
[-C--:B------:R-:W-:Y:S01]  /*a4a0*/  FMUL.FTZ R174, R174, R48.reuse ;  /* 0x00000030aeae7220 */ /* 0x080fe20000410000 */
[----:B---3--:R-:W-:Y:S01]  /*a4b0*/  F2FP.BF16.PACK_AB R5, R24, R17 ;  /* 0x000000111805723e */ /* 0x008fe200000010ff */
[----:B------:R-:W-:Y:S01]  /*a4c0*/  FMUL.FTZ R175, R175, R48 ;  /* 0x00000030afaf7220 */ /* 0x000fe20000410000 */
[----:B------:R-:W-:Y:S01]  /*a4d0*/  HMMA.16816.F32.BF16 R176, R8, R12, R176 ;  /* 0x0000000c08b0723c */ /* 0x000fe200000418b0 */
[----:B------:R-:W1:Y:S01]  /*a4e0*/  MUFU.EX2 R0, R0 ;  /* 0x0000000000007308 */ /* 0x000e620000000800 */
[----:B----4-:R-:W-:-:S02]  /*a4f0*/  FMUL.FTZ R172, R172, R3 ;  /* 0x00000003acac7220 */ /* 0x010fc40000410000 */
[-C--:B------:R-:W-:Y:S02]  /*a500*/  FMUL.FTZ R173, R173, R3.reuse ;  /* 0x00000003adad7220 */ /* 0x080fe40000410000 */
[-C--:B------:R-:W-:Y:S02]  /*a510*/  FMUL.FTZ R180, R180, R3.reuse ;  /* 0x00000003b4b47220 */ /* 0x080fe40000410000 */
[----:B------:R-:W-:Y:S01]  /*a520*/  FMUL.FTZ R181, R181, R3 ;  /* 0x00000003b5b57220 */ /* 0x000fe20000410000 */
[----:B------:R-:W-:Y:S01]  /*a530*/  HMMA.16816.F32.BF16 R184, R8, R14, R184 ;  /* 0x0000000e08b8723c */ /* 0x000fe200000418b8 */
[-C--:B------:R-:W-:Y:S02]  /*a540*/  FMUL.FTZ R182, R182, R48.reuse ;  /* 0x00000030b6b67220 */ /* 0x080fe40000410000 */
[----:B------:R-:W-:Y:S02]  /*a550*/  FMUL.FTZ R183, R183, R48 ;  /* 0x00000030b7b77220 */ /* 0x000fe40000410000 */
[----:B------:R-:W-:-:S02]  /*a560*/  FMUL.FTZ R69, R69, R2 ;  /* 0x0000000245457220 */ /* 0x000fc40000410000 */
[----:B------:R-:W-:Y:S01]  /*a570*/  FMUL.FTZ R70, R70, R31 ;  /* 0x0000001f46467220 */ /* 0x000fe20000410000 */
[----:B-1----:R-:W-:Y:S01]  /*a580*/  F2FP.BF16.PACK_AB R7, R0, R25 ;  /* 0x000000190007723e */ /* 0x002fe200000010ff */
[----:B------:R-:W-:Y:S02]  /*a590*/  FMUL.FTZ R71, R71, R31 ;  /* 0x0000001f47477220 */ /* 0x000fe40000410000 */
[-C--:B------:R-:W-:Y:S02]  /*a5a0*/  FMUL.FTZ R72, R72, R3.reuse ;  /* 0x0000000348487220 */ /* 0x080fe40000410000 */
[----:B------:R-:W-:Y:S02]  /*a5b0*/  FMUL.FTZ R73, R73, R3 ;  /* 0x0000000349497220 */ /* 0x000fe40000410000 */
[----:B------:R-:W-:Y:S01]  /*a5c0*/  HMMA.16816.F32.BF16 R172, R4, R12, R172 ;  /* 0x0000000c04ac723c */ /* 0x000fe200000418ac */
[-C--:B------:R-:W-:Y:S02]  /*a5d0*/  FMUL.FTZ R74, R74, R48.reuse ;  /* 0x000000304a4a7220 */ /* 0x080fe40000410000 */
[----:B------:R-:W-:-:S02]  /*a5e0*/  FMUL.FTZ R75, R75, R48 ;  /* 0x000000304b4b7220 */ /* 0x000fc40000410000 */
[-C--:B------:R-:W-:Y:S02]  /*a5f0*/  FMUL.FTZ R96, R96, R2.reuse ;  /* 0x0000000260607220 */ /* 0x080fe40000410000 */
[----:B------:R-:W-:Y:S01]  /*a600*/  FMUL.FTZ R97, R97, R2 ;  /* 0x0000000261617220 */ /* 0x000fe20000410000 */
[----:B------:R-:W-:Y:S01]  /*a610*/  HMMA.16816.F32.BF16 R180, R4, R14, R180 ;  /* 0x0000000e04b4723c */ /* 0x000fe200000418b4 */
[----:B------:R-:W1:Y:S01]  /*a620*/  LDSM.16.MT88.4 R12, [R236+0xc000] ;  /* 0x00c00000ec0c783b */ /* 0x000e620000004200 */
[-C--:B------:R-:W-:Y:S02]  /*a630*/  FMUL.FTZ R98, R98, R31.reuse ;  /* 0x0000001f62627220 */ /* 0x080fe40000410000 */
[----:B------:R-:W-:Y:S02]  /*a640*/  FMUL.FTZ R99, R99, R31 ;  /* 0x0000001f63637220 */ /* 0x000fe40000410000 */
[-C--:B------:R-:W-:Y:S02]  /*a650*/  FMUL.FTZ R76, R76, R3.reuse ;  /* 0x000000034c4c7220 */ /* 0x080fe40000410000 */
[----:B------:R-:W-:Y:S01]  /*a660*/  HMMA.16816.F32.BF16 R204, R8, R20, R68 ;  /* 0x0000001408cc723c */ /* 0x000fe20000041844 */
[----:B------:R-:W-:-:S02]  /*a670*/  FMUL.FTZ R77, R77, R3 ;  /* 0x000000034d4d7220 */ /* 0x000fc40000410000 */
[-C--:B------:R-:W-:Y:S02]  /*a680*/  FMUL.FTZ R78, R78, R48.reuse ;  /* 0x000000304e4e7220 */ /* 0x080fe40000410000 */
[----:B------:R-:W-:Y:S02]  /*a690*/  FMUL.FTZ R79, R79, R48 ;  /* 0x000000304f4f7220 */ /* 0x000fe40000410000 */
[-C--:B------:R-:W-:Y:S01]  /*a6a0*/  FMUL.FTZ R80, R80, R2.reuse ;  /* 0x0000000250507220 */ /* 0x080fe20000410000 */
[----:B------:R-:W-:Y:S01]  /*a6b0*/  HMMA.16816.F32.BF16 R68, R4, R20, R72 ;  /* 0x000000140444723c */ /* 0x000fe20000041848 */
[----:B------:R-:W-:Y:S02]  /*a6c0*/  FMUL.FTZ R81, R81, R2 ;  /* 0x0000000251517220 */ /* 0x000fe40000410000 */
[-C--:B------:R-:W-:Y:S02]  /*a6d0*/  FMUL.FTZ R82, R82, R31.reuse ;  /* 0x0000001f52527220 */ /* 0x080fe40000410000 */
[----:B------:R-:W-:-:S02]  /*a6e0*/  FMUL.FTZ R83, R83, R31 ;  /* 0x0000001f53537220 */ /* 0x000fc40000410000 */
[-C--:B------:R-:W-:Y:S01]  /*a6f0*/  FMUL.FTZ R84, R84, R2.reuse ;  /* 0x0000000254547220 */ /* 0x080fe20000410000 */
[-C--:B------:R-:W-:Y:S01]  /*a700*/  HMMA.16816.F32.BF16 R64, R4, R22.reuse, R76 ;  /* 0x000000160440723c */ /* 0x080fe2000004184c */
[----:B------:R-:W-:Y:S02]  /*a710*/  FMUL.FTZ R85, R85, R2 ;  /* 0x0000000255557220 */ /* 0x000fe40000410000 */
[-C--:B------:R-:W-:Y:S02]  /*a720*/  FMUL.FTZ R86, R86, R31.reuse ;  /* 0x0000001f56567220 */ /* 0x080fe40000410000 */
[----:B------:R-:W-:Y:S02]  /*a730*/  FMUL.FTZ R87, R87, R31 ;  /* 0x0000001f57577220 */ /* 0x000fe40000410000 */
[-C--:B------:R-:W-:Y:S01]  /*a740*/  FMUL.FTZ R88, R88, R3.reuse ;  /* 0x0000000358587220 */ /* 0x080fe20000410000 */
[C---:B------:R-:W-:Y:S01]  /*a750*/  HMMA.16816.F32.BF16 R60, R8.reuse, R22, R80 ;  /* 0x00000016083c723c */ /* 0x040fe20000041850 */
[----:B------:R-:W-:Y:S01]  /*a760*/  FMUL.FTZ R89, R89, R3 ;  /* 0x0000000359597220 */ /* 0x000fe20000410000 */
[----:B------:R-:W2:Y:S01]  /*a770*/  LDSM.16.MT88.4 R20, [R235+0xc000] ;  /* 0x00c00000eb14783b */ /* 0x000ea20000004200 */
[----:B------:R-:W-:Y:S01]  /*a780*/  FMUL.FTZ R90, R90, R48 ;  /* 0x000000305a5a7220 */ /* 0x000fe20000410000 */
[----:B------:R-:W-:Y:S01]  /*a790*/  MOV R79, R38 ;  /* 0x00000026004f7202 */ /* 0x000fe20000000f00 */
[----:B------:R-:W-:Y:S01]  /*a7a0*/  FMUL.FTZ R91, R91, R48 ;  /* 0x000000305b5b7220 */ /* 0x000fe20000410000 */
[----:B------:R-:W-:Y:S01]  /*a7b0*/  MOV R78, R37 ;  /* 0x00000025004e7202 */ /* 0x000fe20000000f00 */
[-C--:B------:R-:W-:Y:S01]  /*a7c0*/  FMUL.FTZ R92, R92, R3.reuse ;  /* 0x000000035c5c7220 */ /* 0x080fe20000410000 */
[----:B------:R-:W-:Y:S01]  /*a7d0*/  MOV R76, R36 ;  /* 0x00000024004c7202 */ /* 0x000fe20000000f00 */
[----:B-1----:R-:W-:Y:S01]  /*a7e0*/  HMMA.16816.F32.BF16 R72, R8, R14, R96 ;  /* 0x0000000e0848723c */ /* 0x002fe20000041860 */
[----:B------:R-:W3:Y:S01]  /*a7f0*/  LDL.LU R99, [R1+0x38] ;  /* 0x0000380001637983 */ /* 0x000ee20000300800 */
[----:B------:R-:W-:Y:S01]  /*a800*/  FMUL.FTZ R93, R93, R3 ;  /* 0x000000035d5d7220 */ /* 0x000fe20000410000 */
[----:B------:R-:W-:Y:S01]  /*a810*/  MOV R77, R25 ;  /* 0x00000019004d7202 */ /* 0x000fe20000000f00 */
[----:B------:R-:W-:-:S02]  /*a820*/  FMUL.FTZ R94, R94, R48 ;  /* 0x000000305e5e7220 */ /* 0x000fc40000410000 */
[----:B------:R-:W-:Y:S02]  /*a830*/  FMUL.FTZ R95, R95, R48 ;  /* 0x000000305f5f7220 */ /* 0x000fe40000410000 */
[-C--:B------:R-:W-:Y:S01]  /*a840*/  HMMA.16816.F32.BF16 R56, R8, R12.reuse, R84 ;  /* 0x0000000c0838723c */ /* 0x080fe20000041854 */
[-C--:B------:R-:W-:Y:S02]  /*a850*/  FMUL.FTZ R100, R100, R2.reuse ;  /* 0x0000000264647220 */ /* 0x080fe40000410000 */
[----:B------:R-:W-:Y:S02]  /*a860*/  FMUL.FTZ R101, R101, R2 ;  /* 0x0000000265657220 */ /* 0x000fe40000410000 */
[-C--:B------:R-:W-:Y:S02]  /*a870*/  FMUL.FTZ R102, R102, R31.reuse ;  /* 0x0000001f66667220 */ /* 0x080fe40000410000 */
[----:B------:R-:W-:Y:S01]  /*a880*/  FMUL.FTZ R103, R103, R31 ;  /* 0x0000001f67677220 */ /* 0x000fe20000410000 */
[----:B------:R-:W-:Y:S01]  /*a890*/  HMMA.16816.F32.BF16 R36, R4, R12, R88 ;  /* 0x0000000c0424723c */ /* 0x000fe20000041858 */
[----:B------:R-:W-:Y:S01]  /*a8a0*/  FMUL.FTZ R104, R104, R3 ;  /* 0x0000000368687220 */ /* 0x000fe20000410000 */
[----:B------:R-:W-:-:S06]  /*a8b0*/  MOV R84, R0 ;  /* 0x0000000000547202 */ /* 0x000fcc0000000f00 */
[----:B------:R-:W-:Y:S01]  /*a8c0*/  HMMA.16816.F32.BF16 R92, R4, R14, R92 ;  /* 0x0000000e045c723c */ /* 0x000fe2000004185c */
[----:B------:R-:W1:Y:S01]  /*a8d0*/  LDSM.16.MT88.4 R12, [R233+0xe000] ;  /* 0x00e00000e90c783b */ /* 0x000e620000004200 */
[----:B------:R-:W-:Y:S01]  /*a8e0*/  FMUL.FTZ R105, R105, R3 ;  /* 0x0000000369697220 */ /* 0x000fe20000410000 */
[----:B------:R-:W-:Y:S01]  /*a8f0*/  MOV R87, R27 ;  /* 0x0000001b00577202 */ /* 0x000fe20000000f00 */
[----:B------:R-:W-:Y:S01]  /*a900*/  FMUL.FTZ R106, R106, R48 ;  /* 0x000000306a6a7220 */ /* 0x000fe20000410000 */
[----:B------:R-:W-:Y:S01]  /*a910*/  MOV R86, R24 ;  /* 0x0000001800567202 */ /* 0x000fe20000000f00 */
[----:B------:R-:W-:Y:S01]  /*a920*/  FMUL.FTZ R107, R107, R48 ;  /* 0x000000306b6b7220 */ /* 0x000fe20000410000 */
[----:B------:R-:W-:Y:S01]  /*a930*/  MOV R91, R26 ;  /* 0x0000001a005b7202 */ /* 0x000fe20000000f00 */
[-C--:B------:R-:W-:Y:S02]  /*a940*/  FMUL.FTZ R108, R108, R3.reuse ;  /* 0x000000036c6c7220 */ /* 0x080fe40000410000 */
[----:B------:R-:W-:-:S02]  /*a950*/  FMUL.FTZ R109, R109, R3 ;  /* 0x000000036d6d7220 */ /* 0x000fc40000410000 */
[----:B------:R-:W-:Y:S01]  /*a960*/  FMUL.FTZ R110, R110, R48 ;  /* 0x000000306e6e7220 */ /* 0x000fe20000410000 */
[----:B------:R-:W-:Y:S01]  /*a970*/  MOV R85, R16 ;  /* 0x0000001000557202 */ /* 0x000fe20000000f00 */
        /* <DEDUP_REMOVED lines=21> */
[--C-:B------:R-:W-:Y:S01]  /*aad0*/  FFMA.FTZ R0, R165, c[0x0][0x23c], -R28.reuse ;  /* 0x00008f00a5007a23 */ /* 0x100fe2000001081c */
[-C--:B--2---:R-:W-:Y:S01]  /*aae0*/  HMMA.16816.F32.BF16 R100, R8, R20.reuse, R100 ;  /* 0x000000140864723c */ /* 0x084fe20000041864 */
[----:B------:R-:W-:Y:S02]  /*aaf0*/  LDSM.16.MT88.4 R24, [R235+0xe000] ;  /* 0x00e00000eb18783b */ /* 0x000fe40000004200 */
[----:B------:R2:W-:Y:S05]  /*ab00*/  MUFU.EX2 R96, R0 ;  /* 0x0000000000607308 */ /* 0x0005ea0000000800 */
[C---:B------:R-:W-:Y:S08]  /*ab10*/  HMMA.16816.F32.BF16 R104, R4.reuse, R20, R104 ;  /* 0x000000140468723c */ /* 0x040ff00000041868 */
[----:B------:R-:W-:Y:S01]  /*ab20*/  HMMA.16816.F32.BF16 R108, R4, R22, R108 ;  /* 0x00000016046c723c */ /* 0x000fe2000004186c */
[----:B--2---:R-:W-:-:S07]  /*ab30*/  FFMA.FTZ R0, R164, c[0x0][0x23c], -R28 ;  /* 0x00008f00a4007a23 */ /* 0x004fce000001081c */
[C---:B------:R-:W-:Y:S01]  /*ab40*/  HMMA.16816.F32.BF16 R112, R8.reuse, R22, R112 ;  /* 0x000000160870723c */ /* 0x040fe20000041870 */
[----:B------:R-:W2:Y:S01]  /*ab50*/  LDSM.16.MT88.4 R20, [R234+0xe000] ;  /* 0x00e00000ea14783b */ /* 0x000ea20000004200 */
[----:B------:R4:W-:Y:S06]  /*ab60*/  MUFU.EX2 R90, R0 ;  /* 0x00000000005a7308 */ /* 0x0009ec0000000800 */
[-C--:B-1----:R-:W-:Y:S08]  /*ab70*/  HMMA.16816.F32.BF16 R116, R8, R12.reuse, R116 ;  /* 0x0000000c0874723c */ /* 0x082ff00000041874 */
[----:B------:R-:W-:Y:S01]  /*ab80*/  HMMA.16816.F32.BF16 R120, R4, R12, R120 ;  /* 0x0000000c0478723c */ /* 0x000fe20000041878 */
[----:B----4-:R-:W-:-:S07]  /*ab90*/  FFMA.FTZ R0, R41, c[0x0][0x23c], -R28 ;  /* 0x00008f0029007a23 */ /* 0x010fce000001081c */
[-C--:B------:R-:W-:Y:S01]  /*aba0*/  HMMA.16816.F32.BF16 R124, R4, R14.reuse, R124 ;  /* 0x0000000e047c723c */ /* 0x080fe2000004187c */
[----:B------:R1:W4:Y:S07]  /*abb0*/  MUFU.EX2 R88, R0 ;  /* 0x0000000000587308 */ /* 0x00032e0000000800 */
[----:B------:R-:W-:Y:S01]  /*abc0*/  HMMA.16816.F32.BF16 R128, R8, R14, R128 ;  /* 0x0000000e0880723c */ /* 0x000fe20000041880 */
[----:B------:R-:W2:Y:S01]  /*abd0*/  LDSM.16.MT88.4 R12, [R236+0xe000] ;  /* 0x00e00000ec0c783b */ /* 0x000ea20000004200 */
[----:B-1----:R-:W-:-:S04]  /*abe0*/  FFMA.FTZ R0, R40, c[0x0][0x23c], -R28 ;  /* 0x00008f0028007a23 */ /* 0x002fc8000001081c */
[----:B------:R1:W-:Y:S02]  /*abf0*/  MUFU.EX2 R98, R0 ;  /* 0x0000000000627308 */ /* 0x0003e40000000800 */
[----:B-1----:R-:W-:-:S06]  /*ac00*/  FFMA.FTZ R0, R208, c[0x0][0x23c], -R29 ;  /* 0x00008f00d0007a23 */ /* 0x002fcc000001081d */
[----:B------:R1:W-:Y:S01]  /*ac10*/  MUFU.EX2 R208, R0 ;  /* 0x0000000000d07308 */ /* 0x0003e20000000800 */
[-C--:B------:R-:W-:Y:S02]  /*ac20*/  FMUL.FTZ R188, R188, R2.reuse ;  /* 0x00000002bcbc7220 */ /* 0x080fe40000410000 */
[----:B------:R-:W-:Y:S02]  /*ac30*/  FMUL.FTZ R189, R189, R2 ;  /* 0x00000002bdbd7220 */ /* 0x000fe40000410000 */
[----:B------:R-:W-:Y:S02]  /*ac40*/  FMUL.FTZ R190, R190, R31 ;  /* 0x0000001fbebe7220 */ /* 0x000fe40000410000 */
[----:B-1----:R-:W-:-:S04]  /*ac50*/  FFMA.FTZ R0, R169, c[0x0][0x23c], -R29 ;  /* 0x00008f00a9007a23 */ /* 0x002fc8000001081d */
[----:B------:R1:W-:Y:S01]  /*ac60*/  MUFU.EX2 R16, R0 ;  /* 0x0000000000107308 */ /* 0x0003e20000000800 */
[----:B------:R-:W-:Y:S02]  /*ac70*/  FMUL.FTZ R191, R191, R31 ;  /* 0x0000001fbfbf7220 */ /* 0x000fe40000410000 */
        /* <DEDUP_REMOVED lines=11> */
[----:B------:R1:W1:Y:S01]  /*ad30*/  MUFU.EX2 R97, R0 ;  /* 0x0000000000617308 */ /* 0x0002620000000800 */
        /* <DEDUP_REMOVED lines=8> */
[----:B-1----:R-:W-:Y:S02]  /*adc0*/  FFMA.FTZ R0, R171, c[0x0][0x23c], -R30 ;  /* 0x00008f00ab007a23 */ /* 0x002fe4000001081e */
        /* <DEDUP_REMOVED lines=16> */
[----:B--2---:R-:W-:Y:S01]  /*aed0*/  HMMA.16816.F32.BF16 R80, R8, R20, R188 ;  /* 0x000000140850723c */ /* 0x004fe200000418bc */
[----:B------:R1:W-:Y:S01]  /*aee0*/  MUFU.EX2 R191, R0 ;  /* 0x0000000000bf7308 */ /* 0x0003e20000000800 */
[-C--:B------:R-:W-:Y:S02]  /*aef0*/  FMUL.FTZ R140, R140, R2.reuse ;  /* 0x000000028c8c7220 */ /* 0x080fe40000410000 */
[----:B------:R-:W-:-:S04]  /*af00*/  FMUL.FTZ R141, R141, R2 ;  /* 0x000000028d8d7220 */ /* 0x000fc80000410000 */
[----:B------:R-:W-:Y:S01]  /*af10*/  HMMA.16816.F32.BF16 R132, R4, R20, R132 ;  /* 0x000000140484723c */ /* 0x000fe20000041884 */
[----:B------:R-:W-:Y:S02]  /*af20*/  FMUL.FTZ R196, R196, R2 ;  /* 0x00000002c4c47220 */ /* 0x000fe40000410000 */
[----:B-1----:R-:W-:-:S05]  /*af30*/  FFMA.FTZ R0, R170, c[0x0][0x23c], -R30 ;  /* 0x00008f00aa007a23 */ /* 0x002fca000001081e */
[----:B------:R-:W-:Y:S01]  /*af40*/  HMMA.16816.F32.BF16 R136, R4, R22, R136 ;  /* 0x000000160488723c */ /* 0x000fe20000041888 */
[-C--:B------:R-:W-:Y:S02]  /*af50*/  FMUL.FTZ R197, R197, R2.reuse ;  /* 0x00000002c5c57220 */ /* 0x080fe40000410000 */
[----:B------:R-:W-:-:S05]  /*af60*/  FMUL.FTZ R200, R200, R2 ;  /* 0x00000002c8c87220 */ /* 0x000fca0000410000 */
[----:B------:R-:W-:Y:S01]  /*af70*/  HMMA.16816.F32.BF16 R144, R4, R12, R144 ;  /* 0x0000000c0490723c */ /* 0x000fe20000041890 */
[-C--:B------:R-:W-:Y:S02]  /*af80*/  FMUL.FTZ R201, R201, R2.reuse ;  /* 0x00000002c9c97220 */ /* 0x080fe40000410000 */
[----:B---3--:R-:W-:-:S05]  /*af90*/  FFMA.FTZ R49, R99, R2, R49 ;  /* 0x0000000263317223 */ /* 0x008fca0000010031 */
[----:B------:R-:W-:Y:S01]  /*afa0*/  HMMA.16816.F32.BF16 R148, R4, R14, R148 ;  /* 0x0000000e0494723c */ /* 0x000fe20000041894 */
[----:B------:R-:W-:-:S07]  /*afb0*/  FFMA.FTZ R2, R43, c[0x0][0x23c], -R30 ;  /* 0x00008f002b027a23 */ /* 0x000fce000001081e */
[C---:B------:R-:W-:Y:S08]  /*afc0*/  HMMA.16816.F32.BF16 R156, R4.reuse, R24, R156 ;  /* 0x00000018049c723c */ /* 0x040ff0000004189c */
[----:B------:R-:W-:Y:S01]  /*afd0*/  HMMA.16816.F32.BF16 R160, R4, R26, R160 ;  /* 0x0000001a04a0723c */ /* 0x000fe200000418a0 */
[----:B------:R1:W-:Y:S07]  /*afe0*/  MUFU.EX2 R4, R0 ;  /* 0x0000000000047308 */ /* 0x0003ee0000000800 */
[C---:B------:R-:W-:Y:S08]  /*aff0*/  HMMA.16816.F32.BF16 R192, R8.reuse, R12, R192 ;  /* 0x0000000c08c0723c */ /* 0x040ff000000418c0 */
[----:B------:R-:W-:Y:S01]  /*b000*/  HMMA.16816.F32.BF16 R152, R8, R14, R152 ;  /* 0x0000000e0898723c */ /* 0x000fe20000041898 */
[----:B------:R-:W2:Y:S01]  /*b010*/  LDSM.16.MT88.4 R12, [R233+0xc800] ;  /* 0x00c80000e90c783b */ /* 0x000ea20000004200 */
[----:B-1----:R-:W-:-:S04]  /*b020*/  FFMA.FTZ R0, R44, c[0x0][0x23c], -R30 ;  /* 0x00008f002c007a23 */ /* 0x002fc8000001081e */
[----:B------:R1:W-:Y:S02]  /*b030*/  MUFU.EX2 R43, R0 ;  /* 0x00000000002b7308 */ /* 0x0003e40000000800 */
[----:B-1----:R-:W-:Y:S01]  /*b040*/  FFMA.FTZ R0, R210, c[0x0][0x23c], -R32 ;  /* 0x00008f00d2007a23 */ /* 0x002fe20000010820 */
[----:B----4-:R-:W-:-:S05]  /*b050*/  MOV R210, R88 ;  /* 0x0000005800d27202 */ /* 0x010fca0000000f00 */
[----:B------:R1:W-:Y:S01]  /*b060*/  MUFU.EX2 R88, R0 ;  /* 0x0000000000587308 */ /* 0x0003e20000000800 */
[----:B------:R-:W-:Y:S02]  /*b070*/  FMUL.FTZ R142, R142, R31 ;  /* 0x0000001f8e8e7220 */ /* 0x000fe40000410000 */
[----:B-1----:R-:W-:-:S05]  /*b080*/  FFMA.FTZ R0, R209, c[0x0][0x23c], -R32 ;  /* 0x00008f00d1007a23 */ /* 0x002fca0000010820 */
[----:B------:R1:W-:Y:S01]  /*b090*/  MUFU.EX2 R209, R0 ;  /* 0x0000000000d17308 */ /* 0x0003e20000000800 */
[-C--:B------:R-:W-:Y:S02]  /*b0a0*/  FMUL.FTZ R143, R143, R31.reuse ;  /* 0x0000001f8f8f7220 */ /* 0x080fe40000410000 */
[-C--:B------:R-:W-:Y:S02]  /*b0b0*/  FMUL.FTZ R198, R198, R31.reuse ;  /* 0x0000001fc6c67220 */ /* 0x080fe40000410000 */
[-C--:B------:R-:W-:Y:S02]  /*b0c0*/  FMUL.FTZ R199, R199, R31.reuse ;  /* 0x0000001fc7c77220 */ /* 0x080fe40000410000 */
[----:B------:R-:W-:Y:S02]  /*b0d0*/  FMUL.FTZ R202, R202, R31 ;  /* 0x0000001fcaca7220 */ /* 0x000fe40000410000 */
[----:B-1----:R-:W-:-:S04]  /*b0e0*/  FFMA.FTZ R0, R46, c[0x0][0x23c], -R32 ;  /* 0x00008f002e007a23 */ /* 0x002fc80000010820 */
[----:B------:R1:W-:Y:S01]  /*b0f0*/  MUFU.EX2 R46, R0 ;  /* 0x00000000002e7308 */ /* 0x0003e20000000800 */
[----:B------:R-:W-:Y:S01]  /*b100*/  FMUL.FTZ R203, R203, R31 ;  /* 0x0000001fcbcb7220 */ /* 0x000fe20000410000 */
[----:B------:R-:W-:Y:S02]  /*b110*/  MOV R171, R97 ;  /* 0x0000006100ab7202 */ /* 0x000fe40000000f00 */
[----:B------:R-:W-:-:S04]  /*b120*/  MOV R170, R98 ;  /* 0x0000006200aa7202 */ /* 0x000fc80000000f00 */
[----:B------:R3:W-:Y:S01]  /*b130*/  MUFU.EX2 R169, R2 ;  /* 0x0000000200a97308 */ /* 0x0007e20000000800 */
[----:B-1----:R-:W-:Y:S01]  /*b140*/  FFMA.FTZ R0, R47, c[0x0][0x23c], -R32 ;  /* 0x00008f002f007a23 */ /* 0x002fe20000010820 */
[C---:B------:R-:W-:Y:S01]  /*b150*/  HMMA.16816.F32.BF16 R140, R8.reuse, R22, R140 ;  /* 0x00000016088c723c */ /* 0x040fe2000004188c */
[----:B------:R-:W-:Y:S01]  /*b160*/  MOV R189, R55 ;  /* 0x0000003700bd7202 */ /* 0x000fe20000000f00 */
[----:B------:R-:W4:Y:S04]  /*b170*/  LDL.LU R47, [R1+0x3c] ;  /* 0x00003c00012f7983 */ /* 0x000f280000300800 */
[----:B------:R-:W1:Y:S01]  /*b180*/  MUFU.EX2 R164, R0 ;  /* 0x0000000000a47308 */ /* 0x000e620000000800 */
[----:B------:R-:W-:Y:S02]  /*b190*/  MOV R188, R54 ;  /* 0x0000003600bc7202 */ /* 0x000fe40000000f00 */
[----:B------:R-:W-:Y:S01]  /*b1a0*/  MOV R165, R52 ;  /* 0x0000003400a57202 */ /* 0x000fe20000000f00 */
[----:B------:R-:W2:Y:S01]  /*b1b0*/  LDSM.16.MT88.4 R20, [R234+0xc800] ;  /* 0x00c80000ea14783b */ /* 0x000ea20000004200 */
[----:B---3--:R-:W-:Y:S01]  /*b1c0*/  MOV R2, R89 ;  /* 0x0000005900027202 */ /* 0x008fe20000000f00 */
[C---:B------:R-:W-:Y:S08]  /*b1d0*/  HMMA.16816.F32.BF16 R196, R8.reuse, R24, R196 ;  /* 0x0000001808c4723c */ /* 0x040ff000000418c4 */
[----:B------:R-:W-:Y:S01]  /*b1e0*/  HMMA.16816.F32.BF16 R200, R8, R26, R200 ;  /* 0x0000001a08c8723c */ /* 0x000fe200000418c8 */
[----:B-1----:R-:W-:-:S02]  /*b1f0*/  F2FP.BF16.PACK_AB R7, R164, R46 ;  /* 0x0000002ea407723e */ /* 0x002fc400000010ff */
[----:B------:R-:W-:Y:S02]  /*b200*/  MOV R44, R4 ;  /* 0x00000004002c7202 */ /* 0x000fe40000000f00 */
[----:B------:R-:W-:Y:S02]  /*b210*/  F2FP.BF16.PACK_AB R5, R209, R88 ;  /* 0x00000058d105723e */ /* 0x000fe400000010ff */
[----:B------:R-:W-:Y:S02]  /*b220*/  F2FP.BF16.PACK_AB R6, R169, R43 ;  /* 0x0000002ba906723e */ /* 0x000fe400000010ff */
[----:B------:R-:W-:Y:S02]  /*b230*/  MOV R98, R76 ;  /* 0x0000004c00627202 */ /* 0x000fe40000000f00 */
[----:B------:R-:W-:Y:S02]  /*b240*/  MOV R97, R77 ;  /* 0x0000004d00617202 */ /* 0x000fe40000000f00 */
[----:B------:R-:W-:Y:S01]  /*b250*/  MOV R190, R79 ;  /* 0x0000004f00be7202 */ /* 0x000fe20000000f00 */
[----:B------:R-:W-:Y:S01]  /*b260*/  FFMA.FTZ R0, R225, c[0x0][0x23c], -R28 ;  /* 0x00008f00e1007a23 */ /* 0x000fe2000001081c */
[----:B------:R-:W-:Y:S01]  /*b270*/  F2FP.BF16.PACK_AB R8, R90, R96 ;  /* 0x000000605a08723e */ /* 0x000fe200000010ff */
[----:B------:R-:W-:Y:S01]  /*b280*/  LDSM.16.MT88.4 R24, [R234+0xe800] ;  /* 0x00e80000ea18783b */ /* 0x000fe20000004200 */
[----:B------:R-:W-:-:S02]  /*b290*/  F2FP.BF16.PACK_AB R9, R16, R208 ;  /* 0x000000d01009723e */ /* 0x000fc400000010ff */
[----:B------:R-:W-:Y:S02]  /*b2a0*/  F2FP.BF16.PACK_AB R10, R170, R210 ;  /* 0x000000d2aa0a723e */ /* 0x000fe400000010ff */
[----:B------:R-:W-:-:S07]  /*b2b0*/  F2FP.BF16.PACK_AB R11, R171, R2 ;  /* 0x00000002ab0b723e */ /* 0x000fce00000010ff */
[C---:B--2---:R-:W-:Y:S07]  /*b2c0*/  HMMA.16816.F32.BF16 R52, R8.reuse, R14, R184 ;  /* 0x0000000e0834723c */ /* 0x044fee00000418b8 */
[----:B------:R-:W-:Y:S02]  /*b2d0*/  MOV R186, R46 ;  /* 0x0000002e00ba7202 */ /* 0x000fe40000000f00 */
[----:B------:R-:W2:Y:S01]  /*b2e0*/  LDL.LU R46, [R1+0x40] ;  /* 0x00004000012e7983 */ /* 0x000ea20000300800 */
[----:B------:R-:W-:Y:S01]  /*b2f0*/  F2FP.BF16.PACK_AB R4, R44, R191 ;  /* 0x000000bf2c04723e */ /* 0x000fe200000010ff */
[-C--:B------:R-:W-:Y:S08]  /*b300*/  HMMA.16816.F32.BF16 R176, R8, R12.reuse, R176 ;  /* 0x0000000c08b0723c */ /* 0x080ff000000418b0 */
[C---:B------:R-:W-:Y:S08]  /*b310*/  HMMA.16816.F32.BF16 R172, R4.reuse, R12, R172 ;  /* 0x0000000c04ac723c */ /* 0x040ff000000418ac */
[----:B------:R-:W-:Y:S01]  /*b320*/  HMMA.16816.F32.BF16 R180, R4, R14, R180 ;  /* 0x0000000e04b4723c */ /* 0x000fe200000418b4 */
[----:B------:R-:W1:Y:S01]  /*b330*/  LDSM.16.MT88.4 R12, [R236+0xc800] ;  /* 0x00c80000ec0c783b */ /* 0x000e620000004200 */
[----:B------:R-:W-:-:S02]  /*b340*/  MOV R89, R86 ;  /* 0x0000005600597202 */ /* 0x000fc40000000f00 */
[----:B------:R-:W-:-:S04]  /*b350*/  MOV R86, R78 ;  /* 0x0000004e00567202 */ /* 0x000fc80000000f00 */
        /* <DEDUP_REMOVED lines=8> */
[----:B------:R-:W-:Y:S01]  /*b3e0*/  HMMA.16816.F32.BF16 R72, R8, R14, R72 ;  /* 0x0000000e0848723c */ /* 0x000fe20000041848 */
[----:B------:R-:W1:Y:S01]  /*b3f0*/  LDSM.16.MT88.4 R12, [R233+0xe800] ;  /* 0x00e80000e90c783b */ /* 0x000e620000004200 */
[----:B------:R-:W-:-:S02]  /*b400*/  MOV R99, R87 ;  /* 0x0000005700637202 */ /* 0x000fc40000000f00 */
[----:B------:R-:W-:Y:S02]  /*b410*/  MOV R87, R34 ;  /* 0x0000002200577202 */ /* 0x000fe40000000f00 */
[----:B------:R3:W-:Y:S02]  /*b420*/  MUFU.EX2 R34, R0 ;  /* 0x0000000000227308 */ /* 0x0007e40000000800 */
[----:B---3--:R-:W-:Y:S01]  /*b430*/  HMMA.16816.F32.BF16 R100, R8, R20, R100 ;  /* 0x000000140864723c */ /* 0x008fe20000041864 */
[----:B------:R-:W-:-:S05]  /*b440*/  FFMA.FTZ R0, R223, c[0x0][0x23c], -R28 ;  /* 0x00008f00df007a23 */ /* 0x000fca000001081c */
[----:B------:R3:W-:Y:S02]  /*b450*/  MUFU.EX2 R40, R0 ;  /* 0x0000000000287308 */ /* 0x0007e40000000800 */
[C---:B------:R-:W-:Y:S08]  /*b460*/  HMMA.16816.F32.BF16 R104, R4.reuse, R20, R104 ;  /* 0x000000140468723c */ /* 0x040ff00000041868 */
[----:B------:R-:W-:Y:S01]  /*b470*/  HMMA.16816.F32.BF16 R108, R4, R22, R108 ;  /* 0x00000016046c723c */ /* 0x000fe2000004186c */
[----:B---3--:R-:W-:-:S07]  /*b480*/  FFMA.FTZ R0, R215, c[0x0][0x23c], -R28 ;  /* 0x00008f00d7007a23 */ /* 0x008fce000001081c */
[C---:B------:R-:W-:Y:S01]  /*b490*/  HMMA.16816.F32.BF16 R112, R8.reuse, R22, R112 ;  /* 0x000000160870723c */ /* 0x040fe20000041870 */
[----:B------:R-:W3:Y:S01]  /*b4a0*/  LDSM.16.MT88.4 R20, [R236+0xe800] ;  /* 0x00e80000ec14783b */ /* 0x000ee20000004200 */
[----:B------:R1:W1:Y:S06]  /*b4b0*/  MUFU.EX2 R41, R0 ;  /* 0x0000000000297308 */ /* 0x00026c0000000800 */
[-C--:B-1----:R-:W-:Y:S08]  /*b4c0*/  HMMA.16816.F32.BF16 R116, R8, R12.reuse, R116 ;  /* 0x0000000c0874723c */ /* 0x082ff00000041874 */
[----:B------:R-:W-:Y:S01]  /*b4d0*/  HMMA.16816.F32.BF16 R120, R4, R12, R120 ;  /* 0x0000000c0478723c */ /* 0x000fe20000041878 */
[----:B------:R-:W-:-:S07]  /*b4e0*/  FFMA.FTZ R0, R45, c[0x0][0x23c], -R28 ;  /* 0x00008f002d007a23 */ /* 0x000fce000001081c */
[-C--:B------:R-:W-:Y:S01]  /*b4f0*/  HMMA.16816.F32.BF16 R124, R4, R14.reuse, R124 ;  /* 0x0000000e047c723c */ /* 0x080fe2000004187c */
[----:B------:R1:W1:Y:S07]  /*b500*/  MUFU.EX2 R42, R0 ;  /* 0x00000000002a7308 */ /* 0x00026e0000000800 */
[----:B------:R-:W-:Y:S01]  /*b510*/  HMMA.16816.F32.BF16 R128, R8, R14, R128 ;  /* 0x0000000e0880723c */ /* 0x000fe20000041880 */
[----:B------:R-:W3:Y:S01]  /*b520*/  LDSM.16.MT88.4 R12, [R235+0xe800] ;  /* 0x00e80000eb0c783b */ /* 0x000ee20000004200 */
[----:B-1----:R-:W-:-:S04]  /*b530*/  FFMA.FTZ R0, R230, c[0x0][0x23c], -R29 ;  /* 0x00008f00e6007a23 */ /* 0x002fc8000001081d */
[----:B------:R1:W-:Y:S02]  /*b540*/  MUFU.EX2 R223, R0 ;  /* 0x0000000000df7308 */ /* 0x0003e40000000800 */
[----:B-1----:R-:W-:-:S06]  /*b550*/  FFMA.FTZ R0, R227, c[0x0][0x23c], -R29 ;  /* 0x00008f00e3007a23 */ /* 0x002fcc000001081d */
[----:B------:R1:W1:Y:S02]  /*b560*/  MUFU.EX2 R225, R0 ;  /* 0x0000000000e17308 */ /* 0x0002640000000800 */
[----:B-1----:R-:W-:-:S06]  /*b570*/  FFMA.FTZ R0, R220, c[0x0][0x23c], -R29 ;  /* 0x00008f00dc007a23 */ /* 0x002fcc000001081d */
[----:B------:R1:W-:Y:S02]  /*b580*/  MUFU.EX2 R220, R0 ;  /* 0x0000000000dc7308 */ /* 0x0003e40000000800 */
[----:B-1----:R-:W-:-:S06]  /*b590*/  FFMA.FTZ R0, R216, c[0x0][0x23c], -R29 ;  /* 0x00008f00d8007a23 */ /* 0x002fcc000001081d */
[----:B------:R1:W1:Y:S01]  /*b5a0*/  MUFU.EX2 R227, R0 ;  /* 0x0000000000e37308 */ /* 0x0002620000000800 */
[----:B---3--:R-:W-:Y:S01]  /*b5b0*/  HMMA.16816.F32.BF16 R144, R4, R20, R144 ;  /* 0x000000140490723c */ /* 0x008fe20000041890 */
[----:B-1----:R-:W-:-:S06]  /*b5c0*/  FFMA.FTZ R0, R229, c[0x0][0x23c], -R30 ;  /* 0x00008f00e5007a23 */ /* 0x002fcc000001081e */
[----:B------:R1:W-:Y:S01]  /*b5d0*/  MUFU.EX2 R215, R0 ;  /* 0x0000000000d77308 */ /* 0x0003e20000000800 */
[----:B------:R-:W-:Y:S01]  /*b5e0*/  HMMA.16816.F32.BF16 R148, R4, R22, R148 ;  /* 0x000000160494723c */ /* 0x000fe20000041894 */
[----:B-1----:R-:W-:-:S06]  /*b5f0*/  FFMA.FTZ R0, R228, c[0x0][0x23c], -R30 ;  /* 0x00008f00e4007a23 */ /* 0x002fcc000001081e */
[----:B------:R1:W3:Y:S01]  /*b600*/  MUFU.EX2 R216, R0 ;  /* 0x0000000000d87308 */ /* 0x0002e20000000800 */
[C---:B------:R-:W-:Y:S08]  /*b610*/  HMMA.16816.F32.BF16 R192, R8.reuse, R20, R192 ;  /* 0x0000001408c0723c */ /* 0x040ff000000418c0 */
[----:B------:R-:W-:Y:S01]  /*b620*/  HMMA.16816.F32.BF16 R152, R8, R22, R152 ;  /* 0x000000160898723c */ /* 0x000fe20000041898 */
[----:B------:R-:W2:Y:S01]  /*b630*/  LDSM.16.MT88.4 R20, [R234+0xd000] ;  /* 0x00d00000ea14783b */ /* 0x000ea20000004200 */
[----:B-1----:R-:W-:-:S06]  /*b640*/  FFMA.FTZ R0, R219, c[0x0][0x23c], -R30 ;  /* 0x00008f00db007a23 */ /* 0x002fcc000001081e */
[C---:B------:R-:W-:Y:S01]  /*b650*/  HMMA.16816.F32.BF16 R156, R4.reuse, R12, R156 ;  /* 0x0000000c049c723c */ /* 0x040fe2000004189c */
[----:B------:R1:W-:Y:S07]  /*b660*/  MUFU.EX2 R219, R0 ;  /* 0x0000000000db7308 */ /* 0x0003ee0000000800 */
[----:B------:R-:W-:Y:S08]  /*b670*/  HMMA.16816.F32.BF16 R160, R4, R14, R160 ;  /* 0x0000000e04a0723c */ /* 0x000ff000000418a0 */
[----:B------:R-:W-:Y:S01]  /*b680*/  HMMA.16816.F32.BF16 R196, R8, R12, R196 ;  /* 0x0000000c08c4723c */ /* 0x000fe200000418c4 */
[----:B-1----:R-:W-:-:S07]  /*b690*/  FFMA.FTZ R0, R218, c[0x0][0x23c], -R30 ;  /* 0x00008f00da007a23 */ /* 0x002fce000001081e */
[----:B------:R-:W-:Y:S01]  /*b6a0*/  HMMA.16816.F32.BF16 R200, R8, R14, R200 ;  /* 0x0000000e08c8723c */ /* 0x000fe200000418c8 */
[----:B------:R-:W1:Y:S01]  /*b6b0*/  LDSM.16.MT88.4 R12, [R236+0xd000] ;  /* 0x00d00000ec0c783b */ /* 0x000e620000004200 */
[----:B------:R2:W-:Y:S06]  /*b6c0*/  MUFU.EX2 R218, R0 ;  /* 0x0000000000da7308 */ /* 0x0005ec0000000800 */
[----:B------:R-:W-:Y:S01]  /*b6d0*/  HMMA.16816.F32.BF16 R132, R4, R24, R132 ;  /* 0x000000180484723c */ /* 0x000fe20000041884 */
[----:B------:R-:W-:-:S07]  /*b6e0*/  FFMA.FTZ R45, R214, c[0x0][0x23c], -R28 ;  /* 0x00008f00d62d7a23 */ /* 0x000fce000001081c */
[----:B------:R-:W-:Y:S01]  /*b6f0*/  HMMA.16816.F32.BF16 R136, R4, R26, R136 ;  /* 0x0000001a0488723c */ /* 0x000fe20000041888 */
[----:B--2---:R-:W-:-:S07]  /*b700*/  FFMA.FTZ R0, R231, c[0x0][0x23c], -R32 ;  /* 0x00008f00e7007a23 */ /* 0x004fce0000010820 */
[C---:B------:R-:W-:Y:S08]  /*b710*/  HMMA.16816.F32.BF16 R80, R8.reuse, R24, R80 ;  /* 0x000000180850723c */ /* 0x040ff00000041850 */
[----:B------:R-:W-:Y:S01]  /*b720*/  HMMA.16816.F32.BF16 R140, R8, R26, R140 ;  /* 0x0000001a088c723c */ /* 0x000fe2000004188c */
[----:B------:R-:W2:Y:S01]  /*b730*/  LDSM.16.MT88.4 R24, [R233+0xd000] ;  /* 0x00d00000e918783b */ /* 0x000ea20000004200 */
[----:B------:R1:W-:Y:S01]  /*b740*/  MUFU.EX2 R214, R0 ;  /* 0x0000000000d67308 */ /* 0x0003e20000000800 */
[----:B------:R-:W-:Y:S01]  /*b750*/  MOV R185, R43 ;  /* 0x0000002b00b97202 */ /* 0x000fe20000000f00 */
[----:B------:R-:W-:Y:S01]  /*b760*/  FFMA.FTZ R43, R211, c[0x0][0x23c], -R28 ;  /* 0x00008f00d32b7a23 */ /* 0x000fe2000001081c */
[----:B------:R-:W-:Y:S01]  /*b770*/  MOV R184, R2 ;  /* 0x0000000200b87202 */ /* 0x000fe20000000f00 */
[----:B------:R-:W-:Y:S01]  /*b780*/  FFMA.FTZ R2, R247, c[0x0][0x23c], -R32 ;  /* 0x00008f00f7027a23 */ /* 0x000fe20000010820 */
[----:B------:R-:W-:-:S02]  /*b790*/  MOV R206, R185 ;  /* 0x000000b900ce7202 */ /* 0x000fc40000000f00 */
[----:B------:R-:W-:Y:S01]  /*b7a0*/  MOV R207, R186 ;  /* 0x000000ba00cf7202 */ /* 0x000fe20000000f00 */
[----:B-1----:R-:W-:-:S04]  /*b7b0*/  FFMA.FTZ R0, R246, c[0x0][0x23c], -R32 ;  /* 0x00008f00f6007a23 */ /* 0x002fc80000010820 */
[----:B------:R1:W1:Y:S01]  /*b7c0*/  MUFU.EX2 R211, R0 ;  /* 0x0000000000d37308 */ /* 0x0002620000000800 */
[----:B------:R-:W-:Y:S02]  /*b7d0*/  MOV R186, R209 ;  /* 0x000000d100ba7202 */ /* 0x000fe40000000f00 */
[----:B------:R-:W-:-:S05]  /*b7e0*/  MOV R185, R210 ;  /* 0x000000d200b97202 */ /* 0x000fca0000000f00 */
[----:B------:R-:W-:Y:S01]  /*b7f0*/  MUFU.EX2 R210, R2 ;  /* 0x0000000200d27308 */ /* 0x000fe20000000800 */
[----:B-1----:R-:W-:-:S07]  /*b800*/  FFMA.FTZ R0, R245, c[0x0][0x23c], -R32 ;  /* 0x00008f00f5007a23 */ /* 0x002fce0000010820 */
[----:B------:R-:W1:Y:S01]  /*b810*/  MUFU.EX2 R209, R0 ;  /* 0x0000000000d17308 */ /* 0x000e620000000800 */
[----:B------:R-:W-:Y:S01]  /*b820*/  MOV R246, R41 ;  /* 0x0000002900f67202 */ /* 0x000fe20000000f00 */
[--C-:B------:R-:W-:Y:S01]  /*b830*/  FFMA.FTZ R41, R224, c[0x0][0x23c], -R29.reuse ;  /* 0x00008f00e0297a23 */ /* 0x100fe2000001081d */
[----:B------:R-:W-:Y:S01]  /*b840*/  MOV R187, R44 ;  /* 0x0000002c00bb7202 */ /* 0x000fe20000000f00 */
[----:B------:R-:W-:Y:S01]  /*b850*/  FFMA.FTZ R44, R221, c[0x0][0x23c], -R28 ;  /* 0x00008f00dd2c7a23 */ /* 0x000fe2000001081c */
[----:B------:R-:W-:Y:S01]  /*b860*/  MOV R224, R40 ;  /* 0x0000002800e07202 */ /* 0x000fe20000000f00 */
[----:B------:R-:W-:Y:S01]  /*b870*/  FFMA.FTZ R40, R222, c[0x0][0x23c], -R29 ;  /* 0x00008f00de287a23 */ /* 0x000fe2000001081d */
[----:B------:R-:W-:Y:S02]  /*b880*/  MOV R221, R42 ;  /* 0x0000002a00dd7202 */ /* 0x000fe40000000f00 */
[----:B------:R-:W-:Y:S02]  /*b890*/  MOV R222, R34 ;  /* 0x0000002200de7202 */ /* 0x000fe40000000f00 */
[----:B------:R-:W-:-:S02]  /*b8a0*/  F2FP.BF16.PACK_AB R9, R225, R223 ;  /* 0x000000dfe109723e */ /* 0x000fc400000010ff */
[----:B------:R-:W-:Y:S02]  /*b8b0*/  F2FP.BF16.PACK_AB R8, R224, R222 ;  /* 0x000000dee008723e */ /* 0x000fe400000010ff */
[----:B------:R-:W-:Y:S02]  /*b8c0*/  F2FP.BF16.PACK_AB R10, R221, R246 ;  /* 0x000000f6dd0a723e */ /* 0x000fe400000010ff */
[----:B------:R-:W-:Y:S01]  /*b8d0*/  F2FP.BF16.PACK_AB R11, R227, R220 ;  /* 0x000000dce30b723e */ /* 0x000fe200000010ff */
[----:B----4-:R-:W-:Y:S01]  /*b8e0*/  FFMA.FTZ R47, R47, R31, R33 ;  /* 0x0000001f2f2f7223 */ /* 0x010fe20000010021 */
[----:B---3--:R-:W-:Y:S01]  /*b8f0*/  F2FP.BF16.PACK_AB R4, R216, R215 ;  /* 0x000000d7d804723e */ /* 0x008fe200000010ff */
[----:B------:R-:W-:Y:S01]  /*b900*/  FFMA.FTZ R42, R50, c[0x0][0x23c], -R28 ;  /* 0x00008f00322a7a23 */ /* 0x000fe2000001081c */
[----:B------:R-:W-:Y:S02]  /*b910*/  F2FP.BF16.PACK_AB R5, R211, R214 ;  /* 0x000000d6d305723e */ /* 0x000fe400000010ff */
[----:B------:R-:W-:-:S02]  /*b920*/  F2FP.BF16.PACK_AB R6, R218, R219 ;  /* 0x000000dbda06723e */ /* 0x000fc400000010ff */
[----:B-1----:R-:W-:Y:S01]  /*b930*/  F2FP.BF16.PACK_AB R7, R210, R209 ;  /* 0x000000d1d207723e */ /* 0x002fe200000010ff */
[----:B------:R-:W-:Y:S01]  /*b940*/  FFMA.FTZ R34, R212, c[0x0][0x23c], -R29 ;  /* 0x00008f00d4227a23 */ /* 0x000fe2000001081d */
[----:B------:R-:W-:Y:S01]  /*b950*/  MOV R28, R98 ;  /* 0x00000062001c7202 */ /* 0x000fe20000000f00 */
[--C-:B------:R-:W-:Y:S01]  /*b960*/  FFMA.FTZ R2, R226, c[0x0][0x23c], -R30.reuse ;  /* 0x00008f00e2027a23 */ /* 0x100fe2000001081e */
[----:B------:R-:W-:Y:S01]  /*b970*/  MOV R31, R99 ;  /* 0x00000063001f7202 */ /* 0x000fe20000000f00 */
[----:B------:R-:W-:Y:S01]  /*b980*/  FFMA.FTZ R46, R46, R3, R35 ;  /* 0x000000032e2e7223 */ /* 0x000fe20000010023 */
[----:B------:R-:W-:Y:S01]  /*b990*/  MOV R229, R189 ;  /* 0x000000bd00e57202 */ /* 0x000fe20000000f00 */
[--C-:B------:R-:W-:Y:S01]  /*b9a0*/  FFMA.FTZ R0, R217, c[0x0][0x23c], -R30.reuse ;  /* 0x00008f00d9007a23 */ /* 0x100fe2000001081e */
[----:B------:R-:W-:Y:S01]  /*b9b0*/  MOV R230, R190 ;  /* 0x000000be00e67202 */ /* 0x000fe20000000f00 */
[--C-:B------:R-:W-:Y:S01]  /*b9c0*/  FFMA.FTZ R3, R248, c[0x0][0x23c], -R30.reuse ;  /* 0x00008f00f8037a23 */ /* 0x100fe2000001081e */
[----:B------:R-:W-:Y:S01]  /*b9d0*/  MOV R226, R207 ;  /* 0x000000cf00e27202 */ /* 0x000fe20000000f00 */
[----:B------:R-:W-:Y:S01]  /*b9e0*/  FFMA.FTZ R35, R213, c[0x0][0x23c], -R30 ;  /* 0x00008f00d5237a23 */ /* 0x000fe2000001081e */
[----:B------:R-:W-:-:S02]  /*b9f0*/  MOV R212, R164 ;  /* 0x000000a400d47202 */ /* 0x000fc40000000f00 */
[----:B------:R-:W-:Y:S02]  /*ba00*/  MOV R231, R165 ;  /* 0x000000a500e77202 */ /* 0x000fe40000000f00 */
[----:B------:R-:W-:Y:S02]  /*ba10*/  MOV R190, R166 ;  /* 0x000000a600be7202 */ /* 0x000fe40000000f00 */
[----:B------:R-:W-:Y:S02]  /*ba20*/  MOV R189, R167 ;  /* 0x000000a700bd7202 */ /* 0x000fe40000000f00 */
[----:B------:R-:W-:Y:S01]  /*ba30*/  MOV R217, R206 ;  /* 0x000000ce00d97202 */ /* 0x000fe20000000f00 */
[----:B------:R-:W-:Y:S01]  /*ba40*/  HMMA.16816.F32.BF16 R164, R8, R22, R60 ;  /* 0x0000001608a4723c */ /* 0x000fe2000004183c */
[----:B------:R-:W-:Y:S02]  /*ba50*/  MOV R228, R188 ;  /* 0x000000bc00e47202 */ /* 0x000fe40000000f00 */
[----:B------:R-:W-:-:S02]  /*ba60*/  MOV R207, R191 ;  /* 0x000000bf00cf7202 */ /* 0x000fc40000000f00 */
[----:B------:R-:W-:Y:S01]  /*ba70*/  MOV R50, R97 ;  /* 0x0000006100327202 */ /* 0x000fe20000000f00 */
[----:B------:R-:W-:Y:S01]  /*ba80*/  FFMA.FTZ R33, R51, c[0x0][0x23c], -R29 ;  /* 0x00008f0033217a23 */ /* 0x000fe2000001081d */
[----:B------:R-:W-:Y:S01]  /*ba90*/  MOV R248, R170 ;  /* 0x000000aa00f87202 */ /* 0x000fe20000000f00 */
[C---:B------:R-:W-:Y:S01]  /*baa0*/  HMMA.16816.F32.BF16 R60, R8.reuse, R14, R72 ;  /* 0x0000000e083c723c */ /* 0x040fe20000041848 */
[----:B------:R-:W-:Y:S02]  /*bab0*/  MOV R247, R171 ;  /* 0x000000ab00f77202 */ /* 0x000fe40000000f00 */
[----:B------:R-:W-:Y:S02]  /*bac0*/  MOV R245, R169 ;  /* 0x000000a900f57202 */ /* 0x000fe40000000f00 */
[----:B------:R-:W-:Y:S02]  /*bad0*/  MOV R204, R89 ;  /* 0x0000005900cc7202 */ /* 0x000fe40000000f00 */
[----:B------:R-:W-:Y:S01]  /*bae0*/  MOV R205, R90 ;  /* 0x0000005a00cd7202 */ /* 0x000fe20000000f00 */
[----:B--2---:R-:W-:Y:S01]  /*baf0*/  HMMA.16816.F32.BF16 R176, R8, R24, R176 ;  /* 0x0000001808b0723c */ /* 0x004fe200000418b0 */
[----:B------:R-:W-:-:S02]  /*bb00*/  MOV R206, R88 ;  /* 0x0000005800ce7202 */ /* 0x000fc40000000f00 */
[----:B------:R-:W-:Y:S02]  /*bb10*/  MOV R213, R91 ;  /* 0x0000005b00d57202 */ /* 0x000fe40000000f00 */
[----:B------:R-:W-:Y:S02]  /*bb20*/  MOV R97, R84 ;  /* 0x0000005400617202 */ /* 0x000fe40000000f00 */
[----:B------:R-:W-:Y:S01]  /*bb30*/  MOV R98, R85 ;  /* 0x0000005500627202 */ /* 0x000fe20000000f00 */
[----:B------:R-:W-:Y:S01]  /*bb40*/  HMMA.16816.F32.BF16 R172, R4, R24, R172 ;  /* 0x0000001804ac723c */ /* 0x000fe200000418ac */
[----:B------:R-:W-:Y:S02]  /*bb50*/  MOV R99, R86 ;  /* 0x0000005600637202 */ /* 0x000fe40000000f00 */
[----:B------:R-:W-:Y:S02]  /*bb60*/  MOV R191, R87 ;  /* 0x0000005700bf7202 */ /* 0x000fe40000000f00 */
[----:B------:R-:W-:-:S02]  /*bb70*/  MOV R188, R168 ;  /* 0x000000a800bc7202 */ /* 0x000fc40000000f00 */
[----:B------:R-:W-:Y:S01]  /*bb80*/  MOV R74, R28 ;  /* 0x0000001c004a7202 */ /* 0x000fe20000000f00 */
[-C--:B------:R-:W-:Y:S01]  /*bb90*/  HMMA.16816.F32.BF16 R180, R4, R26.reuse, R180 ;  /* 0x0000001a04b4723c */ /* 0x080fe200000418b4 */
[----:B------:R-:W-:Y:S02]  /*bba0*/  MOV R73, R31 ;  /* 0x0000001f00497202 */ /* 0x000fe40000000f00 */
[----:B------:R-:W1:Y:S05]  /*bbb0*/  LDSM.16.MT88.4 R28, [R235+0xd000] ;  /* 0x00d00000eb1c783b */ /* 0x000e6a0000004200 */
[C---:B------:R-:W-:Y:S01]  /*bbc0*/  HMMA.16816.F32.BF16 R52, R8.reuse, R26, R52 ;  /* 0x0000001a0834723c */ /* 0x040fe20000041834 */
[----:B------:R-:W2:Y:S07]  /*bbd0*/  LDSM.16.MT88.4 R24, [R233+0xf000] ;  /* 0x00f00000e918783b */ /* 0x000eae0000004200 */
[-C--:B------:R-:W-:Y:S08]  /*bbe0*/  HMMA.16816.F32.BF16 R168, R8, R20.reuse, R76 ;  /* 0x0000001408a8723c */ /* 0x080ff0000004184c */
[C---:B------:R-:W-:Y:S08]  /*bbf0*/  HMMA.16816.F32.BF16 R68, R4.reuse, R20, R68 ;  /* 0x000000140444723c */ /* 0x040ff00000041844 */
[----:B------:R-:W-:Y:S01]  /*bc00*/  HMMA.16816.F32.BF16 R64, R4, R22, R64 ;  /* 0x000000160440723c */ /* 0x000fe20000041840 */
[----:B------:R-:W3:Y:S07]  /*bc10*/  LDSM.16.MT88.4 R20, [R234+0xf000] ;  /* 0x00f00000ea14783b */ /* 0x000eee0000004200 */
[-C--:B------:R-:W-:Y:S08]  /*bc20*/  HMMA.16816.F32.BF16 R84, R8, R12.reuse, R56 ;  /* 0x0000000c0854723c */ /* 0x080ff00000041838 */
[C---:B------:R-:W-:Y:S01]  /*bc30*/  HMMA.16816.F32.BF16 R88, R4.reuse, R12, R36 ;  /* 0x0000000c0458723c */ /* 0x040fe20000041824 */
[----:B------:R-:W-:Y:S07]  /*bc40*/  LDSM.16.MT88.4 R36, [R235+0xf000] ;  /* 0x00f00000eb24783b */ /* 0x000fee0000004200 */
[C---:B------:R-:W-:Y:S01]  /*bc50*/  HMMA.16816.F32.BF16 R92, R4.reuse, R14, R92 ;  /* 0x0000000e045c723c */ /* 0x040fe2000004185c */
[----:B------:R-:W4:Y:S07]  /*bc60*/  LDSM.16.MT88.4 R12, [R236+0xf000] ;  /* 0x00f00000ec0c783b */ /* 0x000f2e0000004200 */
[C---:B-1----:R-:W-:Y:S08]  /*bc70*/  HMMA.16816.F32.BF16 R104, R4.reuse, R28, R104 ;  /* 0x0000001c0468723c */ /* 0x042ff00000041868 */
[C---:B------:R-:W-:Y:S08]  /*bc80*/  HMMA.16816.F32.BF16 R108, R4.reuse, R30, R108 ;  /* 0x0000001e046c723c */ /* 0x040ff0000004186c */
[C---:B--2---:R-:W-:Y:S08]  /*bc90*/  HMMA.16816.F32.BF16 R120, R4.reuse, R24, R120 ;  /* 0x000000180478723c */ /* 0x044ff00000041878 */
[C---:B------:R-:W-:Y:S08]  /*bca0*/  HMMA.16816.F32.BF16 R124, R4.reuse, R26, R124 ;  /* 0x0000001a047c723c */ /* 0x040ff0000004187c */
[C---:B---3--:R-:W-:Y:S08]  /*bcb0*/  HMMA.16816.F32.BF16 R132, R4.reuse, R20, R132 ;  /* 0x000000140484723c */ /* 0x048ff00000041884 */
[C---:B------:R-:W-:Y:S08]  /*bcc0*/  HMMA.16816.F32.BF16 R136, R4.reuse, R22, R136 ;  /* 0x000000160488723c */ /* 0x040ff00000041888 */
[C---:B----4-:R-:W-:Y:S08]  /*bcd0*/  HMMA.16816.F32.BF16 R144, R4.reuse, R12, R144 ;  /* 0x0000000c0490723c */ /* 0x050ff00000041890 */
[C---:B------:R-:W-:Y:S08]  /*bce0*/  HMMA.16816.F32.BF16 R148, R4.reuse, R14, R148 ;  /* 0x0000000e0494723c */ /* 0x040ff00000041894 */
[C---:B------:R-:W-:Y:S08]  /*bcf0*/  HMMA.16816.F32.BF16 R156, R4.reuse, R36, R156 ;  /* 0x00000024049c723c */ /* 0x040ff0000004189c */
[----:B------:R-:W-:Y:S01]  /*bd00*/  HMMA.16816.F32.BF16 R56, R4, R38, R160 ;  /* 0x000000260438723c */ /* 0x000fe200000418a0 */
[----:B------:R-:W2:Y:S01]  /*bd10*/  LDL.LU R7, [R1+0x44] ;  /* 0x0000440001077983 */ /* 0x000ea20000300800 */
[----:B------:R-:W-:-:S02]  /*bd20*/  MOV R79, R208 ;  /* 0x000000d0004f7202 */ /* 0x000fc40000000f00 */
[----:B------:R-:W-:Y:S08]  /*bd30*/  MUFU.EX2 R208, R42 ;  /* 0x0000002a00d07308 */ /* 0x000ff00000000800 */
[----:B------:R1:W-:Y:S01]  /*bd40*/  MUFU.EX2 R42, R0 ;  /* 0x00000000002a7308 */ /* 0x0003e20000000800 */
[----:B------:R-:W-:Y:S02]  /*bd50*/  MOV R160, R188 ;  /* 0x000000bc00a07202 */ /* 0x000fe40000000f00 */
[----:B------:R-:W-:-:S05]  /*bd60*/  MOV R161, R189 ;  /* 0x000000bd00a17202 */ /* 0x000fca0000000f00 */
[----:B------:R-:W-:Y:S01]  /*bd70*/  MUFU.EX2 R51, R41 ;  /* 0x0000002900337308 */ /* 0x000fe20000000800 */
[----:B------:R-:W-:Y:S01]  /*bd80*/  MOV R163, R191 ;  /* 0x000000bf00a37202 */ /* 0x000fe20000000f00 */
[----:B-1----:R-:W-:-:S06]  /*bd90*/  FFMA.FTZ R0, R252, c[0x0][0x23c], -R32 ;  /* 0x00008f00fc007a23 */ /* 0x002fcc0000010820 */
[----:B------:R-:W-:Y:S01]  /*bda0*/  MUFU.EX2 R41, R35 ;  /* 0x0000002300297308 */ /* 0x000fe20000000800 */
[----:B------:R-:W-:Y:S01]  /*bdb0*/  HMMA.16816.F32.BF16 R196, R8, R36, R196 ;  /* 0x0000002408c4723c */ /* 0x000fe200000418c4 */
[----:B------:R-:W-:-:S06]  /*bdc0*/  MOV R5, R160 ;  /* 0x000000a000057202 */ /* 0x000fcc0000000f00 */
[----:B------:R1:W-:Y:S01]  /*bdd0*/  MUFU.EX2 R35, R0 ;  /* 0x0000000000237308 */ /* 0x0003e20000000800 */
[C---:B------:R-:W-:Y:S01]  /*bde0*/  HMMA.16816.F32.BF16 R100, R8.reuse, R28, R100 ;  /* 0x0000001c0864723c */ /* 0x040fe20000041864 */
[----:B------:R-:W-:Y:S02]  /*bdf0*/  MOV R4, R161 ;  /* 0x000000a100047202 */ /* 0x000fe40000000f00 */
[----:B------:R-:W-:Y:S02]  /*be00*/  MOV R72, R204 ;  /* 0x000000cc00487202 */ /* 0x000fe40000000f00 */
[----:B------:R-:W-:Y:S02]  /*be10*/  MOV R76, R205 ;  /* 0x000000cd004c7202 */ /* 0x000fe40000000f00 */
[----:B------:R-:W-:Y:S01]  /*be20*/  MOV R77, R206 ;  /* 0x000000ce004d7202 */ /* 0x000fe20000000f00 */
[----:B------:R-:W-:Y:S01]  /*be30*/  HMMA.16816.F32.BF16 R28, R8, R30, R112 ;  /* 0x0000001e081c723c */ /* 0x000fe20000041870 */
[----:B------:R-:W-:Y:S01]  /*be40*/  MOV R162, R190 ;  /* 0x000000be00a27202 */ /* 0x000fe20000000f00 */
[----:B-1----:R-:W-:-:S05]  /*be50*/  FFMA.FTZ R0, R251, c[0x0][0x23c], -R32 ;  /* 0x00008f00fb007a23 */ /* 0x002fca0000010820 */
[----:B------:R-:W-:Y:S01]  /*be60*/  MOV R115, R163 ;  /* 0x000000a300737202 */ /* 0x000fe20000000f00 */
[----:B------:R1:W-:Y:S01]  /*be70*/  MUFU.EX2 R36, R0 ;  /* 0x0000000000247308 */ /* 0x0003e20000000800 */
[----:B------:R-:W-:Y:S01]  /*be80*/  MOV R78, R207 ;  /* 0x000000cf004e7202 */ /* 0x000fe20000000f00 */
[----:B------:R-:W-:Y:S01]  /*be90*/  FADD.FTZ R4, R4, R47 ;  /* 0x0000002f04047221 */ /* 0x000fe20000010000 */
[----:B------:R-:W-:Y:S01]  /*bea0*/  MOV R160, R162 ;  /* 0x000000a200a07202 */ /* 0x000fe20000000f00 */
[----:B------:R-:W-:Y:S01]  /*beb0*/  FADD.FTZ R5, R5, R46 ;  /* 0x0000002e05057221 */ /* 0x000fe20000010000 */
[----:B------:R-:W-:-:S03]  /*bec0*/  MOV R6, R72 ;  /* 0x0000004800067202 */ /* 0x000fc60000000f00 */
[----:B------:R-:W-:Y:S01]  /*bed0*/  MUFU.EX2 R205, R45 ;  /* 0x0000002d00cd7308 */ /* 0x000fe20000000800 */
[----:B------:R-:W-:Y:S01]  /*bee0*/  MOV R161, R74 ;  /* 0x0000004a00a17202 */ /* 0x000fe20000000f00 */
[----:B-1----:R-:W-:-:S06]  /*bef0*/  FFMA.FTZ R0, R250, c[0x0][0x23c], -R32 ;  /* 0x00008f00fa007a23 */ /* 0x002fcc0000010820 */
[----:B------:R-:W-:Y:S01]  /*bf00*/  MUFU.EX2 R206, R44 ;  /* 0x0000002c00ce7308 */ /* 0x000fe20000000800 */
[----:B------:R-:W-:-:S07]  /*bf10*/  MOV R75, R50 ;  /* 0x00000032004b7202 */ /* 0x000fce0000000f00 */
[----:B------:R-:W-:Y:S08]  /*bf20*/  MUFU.EX2 R45, R40 ;  /* 0x00000028002d7308 */ /* 0x000ff00000000800 */
[----:B------:R-:W-:Y:S08]  /*bf30*/  MUFU.EX2 R44, R2 ;  /* 0x00000002002c7308 */ /* 0x000ff00000000800 */
[----:B------:R-:W-:Y:S08]  /*bf40*/  MUFU.EX2 R207, R43 ;  /* 0x0000002b00cf7308 */ /* 0x000ff00000000800 */
[----:B------:R1:W-:Y:S08]  /*bf50*/  MUFU.EX2 R40, R0 ;  /* 0x0000000000287308 */ /* 0x0003f00000000800 */
[----:B------:R3:W4:Y:S01]  /*bf60*/  MUFU.EX2 R43, R3 ;  /* 0x00000003002b7308 */ /* 0x0007220000000800 */
[----:B-1----:R-:W-:-:S07]  /*bf70*/  FFMA.FTZ R0, R249, c[0x0][0x23c], -R32 ;  /* 0x00008f00f9007a23 */ /* 0x002fce0000010820 */
[----:B------:R1:W-:Y:S01]  /*bf80*/  MUFU.EX2 R50, R34 ;  /* 0x0000002200327308 */ /* 0x0003e20000000800 */
[----:B---3--:R-:W-:-:S07]  /*bf90*/  FADD.FTZ R3, R115, R49 ;  /* 0x0000003173037221 */ /* 0x008fce0000010000 */
[----:B------:R3:W3:Y:S01]  /*bfa0*/  MUFU.EX2 R204, R33 ;  /* 0x0000002100cc7308 */ /* 0x0006e20000000800 */
[----:B------:R-:W-:Y:S01]  /*bfb0*/  MOV R162, R75 ;  /* 0x0000004b00a27202 */ /* 0x000fe20000000f00 */
[C---:B------:R-:W-:Y:S01]  /*bfc0*/  HMMA.16816.F32.BF16 R116, R8.reuse, R24, R116 ;  /* 0x000000180874723c */ /* 0x040fe20000041874 */
[----:B------:R-:W-:Y:S01]  /*bfd0*/  MOV R163, R213 ;  /* 0x000000d500a37202 */ /* 0x000fe20000000f00 */
[----:B------:R-:W-:Y:S04]  /*bfe0*/  LDSM.16.MT88.4 R112, [R235+0xd800] ;  /* 0x00d80000eb70783b */ /* 0x000fe80000004200 */
[----:B------:R2:W2:Y:S01]  /*bff0*/  MUFU.EX2 R37, R0 ;  /* 0x0000000000257308 */ /* 0x0004a20000000800 */
[----:B-1----:R-:W-:Y:S02]  /*c000*/  FADD.FTZ R34, R160, R4 ;  /* 0x00000004a0227221 */ /* 0x002fe40000010000 */
[----:B---3--:R-:W-:Y:S01]  /*c010*/  FADD.FTZ R33, R161, R5 ;  /* 0x00000005a1217221 */ /* 0x008fe20000010000 */
[----:B------:R-:W-:Y:S01]  /*c020*/  HMMA.16816.F32.BF16 R188, R8, R20, R80 ;  /* 0x0000001408bc723c */ /* 0x000fe20000041850 */
[----:B----4-:R-:W-:Y:S01]  /*c030*/  F2FP.BF16.PACK_AB R160, R44, R43 ;  /* 0x0000002b2ca0723e */ /* 0x010fe200000010ff */
[----:B------:R-:W-:Y:S01]  /*c040*/  LDSM.16.MT88.4 R80, [R234+0xd800] ;  /* 0x00d80000ea50783b */ /* 0x000fe20000004200 */
[----:B------:R-:W-:-:S05]  /*c050*/  F2FP.BF16.PACK_AB R161, R36, R35 ;  /* 0x0000002324a1723e */ /* 0x000fca00000010ff */
[----:B------:R-:W-:Y:S01]  /*c060*/  HMMA.16816.F32.BF16 R192, R8, R12, R192 ;  /* 0x0000000c08c0723c */ /* 0x000fe200000418c0 */
[----:B------:R-:W-:-:S07]  /*c070*/  MOV R75, R16 ;  /* 0x00000010004b7202 */ /* 0x000fce0000000f00 */
[C---:B------:R-:W-:Y:S01]  /*c080*/  HMMA.16816.F32.BF16 R24, R8.reuse, R26, R128 ;  /* 0x0000001a0818723c */ /* 0x040fe20000041880 */
[----:B------:R-:W-:Y:S01]  /*c090*/  MOV R46, R79 ;  /* 0x0000004f002e7202 */ /* 0x000fe20000000f00 */
[----:B------:R-:W-:Y:S06]  /*c0a0*/  LDSM.16.MT88.4 R128, [R233+0xf800] ;  /* 0x00f80000e980783b */ /* 0x000fec0000004200 */
[C---:B------:R-:W-:Y:S08]  /*c0b0*/  HMMA.16816.F32.BF16 R20, R8.reuse, R22, R140 ;  /* 0x000000160814723c */ /* 0x040ff0000004188c */
[C---:B------:R-:W-:Y:S01]  /*c0c0*/  HMMA.16816.F32.BF16 R12, R8.reuse, R14, R152 ;  /* 0x0000000e080c723c */ /* 0x040fe20000041898 */
[----:B------:R-:W-:Y:S01]  /*c0d0*/  MOV R74, R187 ;  /* 0x000000bb004a7202 */ /* 0x000fe20000000f00 */
[----:B------:R-:W-:Y:S06]  /*c0e0*/  LDSM.16.MT88.4 R140, [R234+0xf800] ;  /* 0x00f80000ea8c783b */ /* 0x000fec0000004200 */
[----:B------:R-:W-:Y:S01]  /*c0f0*/  HMMA.16816.F32.BF16 R8, R8, R38, R200 ;  /* 0x000000260808723c */ /* 0x000fe200000418c8 */
[----:B------:R-:W-:Y:S01]  /*c100*/  MOV R47, R78 ;  /* 0x0000004e002f7202 */ /* 0x000fe20000000f00 */
[----:B------:R-:W-:Y:S05]  /*c110*/  LDSM.16.MT88.4 R152, [R236+0xf800] ;  /* 0x00f80000ec98783b */ /* 0x000fea0000004200 */
[----:B------:R-:W-:-:S02]  /*c120*/  F2FP.BF16.PACK_AB R200, R206, R205 ;  /* 0x000000cdcec8723e */ /* 0x000fc400000010ff */
[----:B------:R-:W-:Y:S02]  /*c130*/  F2FP.BF16.PACK_AB R201, R45, R51 ;  /* 0x000000332dc9723e */ /* 0x000fe400000010ff */
[----:B------:R-:W-:Y:S02]  /*c140*/  F2FP.BF16.PACK_AB R202, R208, R207 ;  /* 0x000000cfd0ca723e */ /* 0x000fe400000010ff */
[----:B------:R-:W-:Y:S02]  /*c150*/  F2FP.BF16.PACK_AB R203, R204, R50 ;  /* 0x00000032cccb723e */ /* 0x000fe400000010ff */
[----:B------:R-:W-:Y:S02]  /*c160*/  MOV R38, R97 ;  /* 0x0000006100267202 */ /* 0x000fe40000000f00 */
[----:B------:R-:W-:Y:S02]  /*c170*/  MOV R39, R96 ;  /* 0x0000006000277202 */ /* 0x000fe40000000f00 */
[----:B------:R-:W-:-:S02]  /*c180*/  MOV R49, R77 ;  /* 0x0000004d00317202 */ /* 0x000fc40000000f00 */
[----:B------:R-:W-:Y:S02]  /*c190*/  MOV R72, R185 ;  /* 0x000000b900487202 */ /* 0x000fe40000000f00 */
[----:B------:R-:W-:Y:S02]  /*c1a0*/  MOV R249, R76 ;  /* 0x0000004c00f97202 */ /* 0x000fe40000000f00 */
[----:B------:R-:W-:Y:S02]  /*c1b0*/  MOV R250, R75 ;  /* 0x0000004b00fa7202 */ /* 0x000fe40000000f00 */
[----:B------:R-:W-:Y:S02]  /*c1c0*/  MOV R251, R74 ;  /* 0x0000004a00fb7202 */ /* 0x000fe40000000f00 */
[----:B------:R-:W-:Y:S01]  /*c1d0*/  MOV R213, R184 ;  /* 0x000000b800d57202 */ /* 0x000fe20000000f00 */
[----:B--2---:R-:W-:Y:S01]  /*c1e0*/  FFMA.FTZ R2, R7, R48, R17 ;  /* 0x0000003007027223 */ /* 0x004fe20000010011 */
[----:B------:R-:W-:Y:S01]  /*c1f0*/  MOV R7, R73 ;  /* 0x0000004900077202 */ /* 0x000fe20000000f00 */
[----:B------:R1:W5:Y:S02]  /*c200*/  LDL.LU R17, [R1+0xb4] ;  /* 0x0000b40001117983 */ /* 0x0003640000300800 */
[----:B------:R-:W-:-:S02]  /*c210*/  FADD.FTZ R2, R6, R2 ;  /* 0x0000000206027221 */ /* 0x000fc40000010000 */
[----:B------:R-:W-:Y:S01]  /*c220*/  FADD.FTZ R0, R7, R3 ;  /* 0x0000000307007221 */ /* 0x000fe20000010000 */
[----:B------:R-:W-:Y:S01]  /*c230*/  MOV R73, R186 ;  /* 0x000000ba00497202 */ /* 0x000fe20000000f00 */
[----:B------:R-:W2:Y:S01]  /*c240*/  LDSM.16.MT88.4 R4, [R235+0xf800] ;  /* 0x00f80000eb04783b */ /* 0x000ea20000004200 */
[----:B------:R-:W-:Y:S01]  /*c250*/  FADD.FTZ R32, R162, R2 ;  /* 0x00000002a2207221 */ /* 0x000fe20000010000 */
[----:B------:R-:W-:Y:S01]  /*c260*/  F2FP.BF16.PACK_AB R162, R41, R42 ;  /* 0x0000002a29a2723e */ /* 0x000fe200000010ff */
[----:B------:R-:W-:Y:S01]  /*c270*/  FADD.FTZ R3, R163, R0 ;  /* 0x00000000a3037221 */ /* 0x000fe20000010000 */
[----:B------:R-:W-:Y:S01]  /*c280*/  F2FP.BF16.PACK_AB R163, R37, R40 ;  /* 0x0000002825a3723e */ /* 0x000fe200000010ff */
[----:B------:R-:W3:Y:S01]  /*c290*/  LDSM.16.MT88.4 R184, [R233+0xd800] ;  /* 0x00d80000e9b8783b */ /* 0x000ee20000004200 */
[----:B------:R-:W-:Y:S02]  /*c2a0*/  MOV R2, R99 ;  /* 0x0000006300027202 */ /* 0x000fe40000000f00 */
[----:B------:R-:W-:Y:S01]  /*c2b0*/  MOV R0, R98 ;  /* 0x0000006200007202 */ /* 0x000fe20000000f00 */
[----:B------:R-:W-:Y:S01]  /*c2c0*/  FADD.FTZ R3, R39, R3 ;  /* 0x0000000327037221 */ /* 0x000fe20000010000 */
[----:B------:R-:W-:Y:S01]  /*c2d0*/  MOV R252, R73 ;  /* 0x0000004900fc7202 */ /* 0x000fe20000000f00 */
[----:B------:R-:W-:Y:S01]  /*c2e0*/  FADD.FTZ R2, R2, R34 ;  /* 0x0000002202027221 */ /* 0x000fe20000010000 */
[----:B------:R-:W-:Y:S01]  /*c2f0*/  MOV R48, R72 ;  /* 0x0000004800307202 */ /* 0x000fe20000000f00 */
[----:B------:R-:W-:Y:S01]  /*c300*/  FADD.FTZ R0, R0, R33 ;  /* 0x0000002100007221 */ /* 0x000fe20000010000 */
[----:B------:R-:W4:Y:S01]  /*c310*/  LDSM.16.MT88.4 R96, [R236+0xd800] ;  /* 0x00d80000ec60783b */ /* 0x000f220000004200 */
[----:B------:R-:W-:-:S02]  /*c320*/  FADD.FTZ R2, R46, R2 ;  /* 0x000000022e027221 */ /* 0x000fc40000010000 */
[----:B------:R-:W-:Y:S01]  /*c330*/  FADD.FTZ R0, R47, R0 ;  /* 0x000000002f007221 */ /* 0x000fe20000010000 */
[----:B------:R1:W5:Y:S01]  /*c340*/  LDL.LU R16, [R1+0xb0] ;  /* 0x0000b00001107983 */ /* 0x0003620000300800 */
[----:B------:R-:W-:Y:S02]  /*c350*/  FADD.FTZ R3, R249, R3 ;  /* 0x00000003f9037221 */ /* 0x000fe40000010000 */
[----:B------:R-:W-:Y:S02]  /*c360*/  FADD.FTZ R2, R250, R2 ;  /* 0x00000002fa027221 */ /* 0x000fe40000010000 */
[----:B------:R-:W-:Y:S01]  /*c370*/  FADD.FTZ R0, R251, R0 ;  /* 0x00000000fb007221 */ /* 0x000fe20000010000 */
[-C--:B--2---:R-:W-:Y:S08]  /*c380*/  HMMA.16816.F32.BF16 R156, R160, R4.reuse, R156 ;  /* 0x00000004a09c723c */ /* 0x084ff0000004189c */
[----:B------:R-:W-:Y:S07]  /*c390*/  HMMA.16816.F32.BF16 R196, R200, R4, R196 ;  /* 0x00000004c8c4723c */ /* 0x000fee00000418c4 */
[----:B------:R-:W-:-:S04]  /*c3a0*/  FADD.FTZ R4, R38, R32 ;  /* 0x0000002026047221 */ /* 0x000fc80000010000 */
        /* <DEDUP_REMOVED lines=41> */
[----:B------:R-:W-:Y:S01]  /*c640*/  FADD.FTZ R0, R37, R0 ;  /* 0x0000000025007221 */ /* 0x000fe20000010000 */
[----:B------:R-:W-:Y:S04]  /*c650*/  STL [R1+0x38], R4 ;  /* 0x0000380401007387 */ /* 0x000fe80000100800 */
[----:B------:R2:W-:Y:S04]  /*c660*/  STL [R1+0x3c], R3 ;  /* 0x00003c0301007387 */ /* 0x0005e80000100800 */
[----:B------:R1:W-:Y:S04]  /*c670*/  STL [R1+0x40], R2 ;  /* 0x0000400201007387 */ /* 0x0003e80000100800 */
[----:B------:R1:W-:Y:S01]  /*c680*/  STL [R1+0x44], R0 ;  /* 0x0000440001007387 */ /* 0x0003e20000100800 */
[----:B------:R-:W-:Y:S08]  /*c690*/  HMMA.16816.F32.BF16 R72, R160, R80, R68 ;  /* 0x00000050a048723c */ /* 0x000ff00000041844 */
[-C--:B---3--:R-:W-:Y:S08]  /*c6a0*/  HMMA.16816.F32.BF16 R176, R200, R184.reuse, R176 ;  /* 0x000000b8c8b0723c */ /* 0x088ff000000418b0 */
[----:B------:R-:W-:Y:S01]  /*c6b0*/  HMMA.16816.F32.BF16 R172, R160, R184, R172 ;  /* 0x000000b8a0ac723c */ /* 0x000fe200000418ac */
[----:B--2---:R-:W-:-:S07]  /*c6c0*/  MOV R3, R229 ;  /* 0x000000e500037202 */ /* 0x004fce0000000f00 */
[C---:B------:R-:W-:Y:S08]  /*c6d0*/  HMMA.16816.F32.BF16 R180, R160.reuse, R186, R180 ;  /* 0x000000baa0b4723c */ /* 0x040ff000000418b4 */
[C---:B------:R-:W-:Y:S08]  /*c6e0*/  HMMA.16816.F32.BF16 R76, R160.reuse, R82, R64 ;  /* 0x00000052a04c723c */ /* 0x040ff00000041840 */
[C---:B----4-:R-:W-:Y:S08]  /*c6f0*/  HMMA.16816.F32.BF16 R88, R160.reuse, R96, R88 ;  /* 0x00000060a058723c */ /* 0x050ff00000041858 */
        /* <DEDUP_REMOVED lines=10> */
[----:B------:R-:W-:Y:S01]  /*c7a0*/  HMMA.16816.F32.BF16 R84, R200, R96, R84 ;  /* 0x00000060c854723c */ /* 0x000fe20000041854 */
[----:B------:R-:W-:-:S07]  /*c7b0*/  MOV R168, R228 ;  /* 0x000000e400a87202 */ /* 0x000fce0000000f00 */
[C---:B------:R-:W-:Y:S08]  /*c7c0*/  HMMA.16816.F32.BF16 R100, R200.reuse, R112, R100 ;  /* 0x00000070c864723c */ /* 0x040ff00000041864 */
[C---:B------:R-:W-:Y:S08]  /*c7d0*/  HMMA.16816.F32.BF16 R116, R200.reuse, R128, R116 ;  /* 0x00000080c874723c */ /* 0x040ff00000041874 */
[C---:B------:R-:W-:Y:S08]  /*c7e0*/  HMMA.16816.F32.BF16 R188, R200.reuse, R140, R188 ;  /* 0x0000008cc8bc723c */ /* 0x040ff000000418bc */
[C---:B------:R-:W-:Y:S08]  /*c7f0*/  HMMA.16816.F32.BF16 R192, R200.reuse, R152, R192 ;  /* 0x00000098c8c0723c */ /* 0x040ff000000418c0 */
[C---:B------:R-:W-:Y:S08]  /*c800*/  HMMA.16816.F32.BF16 R184, R200.reuse, R186, R52 ;  /* 0x000000bac8b8723c */ /* 0x040ff00000041834 */
[C---:B------:R-:W-:Y:S08]  /*c810*/  HMMA.16816.F32.BF16 R80, R200.reuse, R82, R164 ;  /* 0x00000052c850723c */ /* 0x040ff000000418a4 */
[----:B------:R-:W-:Y:S01]  /*c820*/  HMMA.16816.F32.BF16 R96, R200, R98, R60 ;  /* 0x00000062c860723c */ /* 0x000fe2000004183c */
[----:B------:R-:W-:-:S02]  /*c830*/  MOV R167, R231 ;  /* 0x000000e700a77202 */ /* 0x000fc40000000f00 */
[----:B------:R-:W-:-:S05]  /*c840*/  MOV R166, R230 ;  /* 0x000000e600a67202 */ /* 0x000fca0000000f00 */
[C---:B------:R-:W-:Y:S08]  /*c850*/  HMMA.16816.F32.BF16 R112, R200.reuse, R114, R28 ;  /* 0x00000072c870723c */ /* 0x040ff0000004181c */
[C---:B------:R-:W-:Y:S08]  /*c860*/  HMMA.16816.F32.BF16 R128, R200.reuse, R130, R24 ;  /* 0x00000082c880723c */ /* 0x040ff00000041818 */
[C---:B------:R-:W-:Y:S08]  /*c870*/  HMMA.16816.F32.BF16 R140, R200.reuse, R142, R20 ;  /* 0x0000008ec88c723c */ /* 0x040ff00000041814 */
[----:B------:R-:W-:Y:S08]  /*c880*/  HMMA.16816.F32.BF16 R152, R200, R154, R12 ;  /* 0x0000009ac898723c */ /* 0x000ff0000004180c */
[-C--:B------:R-:W-:Y:S08]  /*c890*/  HMMA.16816.F32.BF16 R160, R160, R6.reuse, R56 ;  /* 0x00000006a0a0723c */ /* 0x080ff00000041838 */
[----:B------:R-:W-:Y:S01]  /*c8a0*/  HMMA.16816.F32.BF16 R200, R200, R6, R8 ;  /* 0x00000006c8c8723c */ /* 0x000fe20000041808 */
[----:B------:R-:W-:Y:S11]  /*c8b0*/  @!P0 BRA `(.L_x_158) ;  /* 0x0000513000008947 */ /* 0x000ff60003800000 */
[----:B-1----:R-:W2:Y:S04]  /*c8c0*/  LDL.64 R230, [R1+0xa8] ;  /* 0x0000a80001e67983 */ /* 0x002ea80000100a00 */
[----:B------:R-:W3:Y:S01]  /*c8d0*/  LDL.64 R228, [R1+0xa0] ;  /* 0x0000a00001e47983 */ /* 0x000ee20000100a00 */
[----:B------:R-:W-:Y:S01]  /*c8e0*/  UIADD3 UR21, UR8, -0x3, URZ ;  /* 0xfffffffd08157890 */ /* 0x000fe2000fffe03f */
[----:B------:R-:W-:-:S04]  /*c8f0*/  DEPBAR.LE SB0, 0x0 ;  /* 0x000080000000791a */ /* 0x000fc80000000000 */
[----:B------:R-:W-:Y:S01]  /*c900*/  USHF.R.S32.HI UR15, URZ, 0x1f, UR21 ;  /* 0x0000001f3f0f7899 */ /* 0x000fe20008011415 */
[----:B------:R-:W-:Y:S06]  /*c910*/  BAR.SYNC.DEFER_BLOCKING 0x0 ;  /* 0x0000000000007b1d */ /* 0x000fec0000010000 */
[----:B------:R-:W-:Y:S01]  /*c920*/  ULDC.64 UR4, c[0x0][0x1a0] ;  /* 0x0000680000047ab9 */ /* 0x000fe20000000a00 */
[----:B------:R-:W-:Y:S01]  /*c930*/  STL.64 [R1+0xd8], R78 ;  /* 0x0000d84e01007387 */ /* 0x000fe20000100a00 */
[----:B------:R-:W-:Y:S02]  /*c940*/  UIMAD UR15, UR15, UR4, URZ ;  /* 0x000000040f0f72a4 */ /* 0x000fe4000f8e023f */
[----:B------:R-:W-:Y:S01]  /*c950*/  UIMAD.WIDE.U32 UR22, UR21, UR4, URZ ;  /* 0x00000004151672a5 */ /* 0x000fe2000f8e003f */
[----:B------:R-:W-:Y:S01]  /*c960*/  STL.64 [R1+0xd0], R76 ;  /* 0x0000d04c01007387 */ /* 0x000fe20000100a00 */
[----:B------:R-:W-:-:S03]  /*c970*/  UIMAD UR5, UR21, UR5, UR15 ;  /* 0x00000005150572a4 */ /* 0x000fc6000f8e020f */
[----:B------:R-:W-:Y:S01]  /*c980*/  STL [R1+0xcc], R75 ;  /* 0x0000cc4b01007387 */ /* 0x000fe20000100800 */
[----:B------:R-:W-:Y:S01]  /*c990*/  UIADD3 UR5, UR23, UR5, URZ ;  /* 0x0000000517057290 */ /* 0x000fe2000fffe03f */
[----:B------:R-:W-:Y:S02]  /*c9a0*/  IMAD.U32 R4, RZ, RZ, UR22 ;  /* 0x00000016ff047e24 */ /* 0x000fe4000f8e00ff */
[----:B------:R-:W-:Y:S01]  /*c9b0*/  IMAD.U32 R5, RZ, RZ, UR23 ;  /* 0x00000017ff057e24 */ /* 0x000fe2000f8e00ff */
[----:B------:R-:W-:Y:S02]  /*c9c0*/  STL [R1+0xc8], R74 ;  /* 0x0000c84a01007387 */ /* 0x000fe40000100800 */
[----:B------:R-:W-:Y:S02]  /*c9d0*/  IMAD.U32 R0, RZ, RZ, UR5 ;  /* 0x00000005ff007e24 */ /* 0x000fe4000f8e00ff */
[----:B------:R-:W-:Y:S04]  /*c9e0*/  @P3 STS.128 [R244+0xc000], RZ ;  /* 0x00c000fff4003388 */ /* 0x000fe80000000c00 */
[----:B------:R-:W-:Y:S04]  /*c9f0*/  STL [R1+0xc4], R73 ;  /* 0x0000c44901007387 */ /* 0x000fe80000100800 */
[----:B------:R-:W-:Y:S04]  /*ca00*/  STL [R1+0xc0], R72 ;  /* 0x0000c04801007387 */ /* 0x000fe80000100800 */
[----:B------:R-:W-:Y:S04]  /*ca10*/  STL [R1+0xbc], R71 ;  /* 0x0000bc4701007387 */ /* 0x000fe80000100800 */
[----:B------:R-:W-:Y:S04]  /*ca20*/  STL [R1+0xb8], R70 ;  /* 0x0000b84601007387 */ /* 0x000fe80000100800 */
[----:B------:R-:W-:Y:S04]  /*ca30*/  STL [R1+0xb4], R69 ;  /* 0x0000b44501007387 */ /* 0x000fe80000100800 */
[----:B------:R-:W-:Y:S01]  /*ca40*/  STL [R1+0xb0], R68 ;  /* 0x0000b04401007387 */ /* 0x000fe20000100800 */
[----:B--2---:R-:W-:-:S04]  /*ca50*/  LEA R3, P0, R4, R230, 0x6 ;  /* 0x000000e604037211 */ /* 0x004fc800078030ff */
[----:B---3--:R-:W-:Y:S02]  /*ca60*/  LEA.HI.X R4, R4, R229, R0, 0x6, P0 ;  /* 0x000000e504047211 */ /* 0x008fe400000f3400 */
[C---:B------:R-:W-:Y:S02]  /*ca70*/  @!P3 LEA R6, P0, R3.reuse, c[0x0][0x170], 0x1 ;  /* 0x00005c000306ba11 */ /* 0x040fe400078008ff */
[C---:B------:R-:W-:Y:S02]  /*ca80*/  @!P2 LEA R14, P1, R3.reuse, c[0x0][0x170], 0x1 ;  /* 0x00005c00030eaa11 */ /* 0x040fe400078208ff */
[C---:B------:R-:W-:Y:S02]  /*ca90*/  IADD3 R2, P6, R3.reuse, UR14, RZ ;  /* 0x0000000e03027c10 */ /* 0x040fe4000ffde0ff */
[C-C-:B------:R-:W-:Y:S02]  /*caa0*/  @!P3 LEA.HI.X R7, R3.reuse, c[0x0][0x174], R4.reuse, 0x1, P0 ;  /* 0x00005d000307ba11 */ /* 0x140fe400000f0c04 */
[----:B------:R-:W-:-:S02]  /*cab0*/  @!P2 LEA.HI.X R15, R3, c[0x0][0x174], R4, 0x1, P1 ;  /* 0x00005d00030faa11 */ /* 0x000fc400008f0c04 */
        /* <DEDUP_REMOVED lines=8> */
[C---:B------:R-:W-:Y:S02]  /*cb40*/  IADD3 R0, P4, R2.reuse, UR14, RZ ;  /* 0x0000000e02007c10 */ /* 0x040fe4000ff9e0ff */
[C-C-:B------:R-:W-:Y:S01]  /*cb50*/  @!P3 LEA.HI.X R21, R2.reuse, c[0x0][0x174], R4.reuse, 0x1, P5 ;  /* 0x00005d000215ba11 */ /* 0x140fe200028f0c04 */
[----:B------:R-:W-:Y:S01]  /*cb60*/  @!PT LDS RZ, [RZ] ;  /* 0x00000000fffff984 */ /* 0x000fe20000000800 */
[----:B------:R-:W-:Y:S01]  /*cb70*/  @!PT LDS RZ, [RZ] ;  /* 0x00000000fffff984 */ /* 0x000fe20000000800 */
[----:B------:R-:W-:Y:S01]  /*cb80*/  @!PT LDS RZ, [RZ] ;  /* 0x00000000fffff984 */ /* 0x000fe20000000800 */
[----:B------:R2:W-:Y:S01]  /*cb90*/  @!P2 LDGSTS.E.BYPASS.LTC128B.128 [R244+0xe000], [R14.64+0x80] ;  /* 0x0e0000800ef4afae */ /* 0x0005e2000b901d52 */
[----:B------:R-:W-:-:S02]  /*cba0*/  @!P2 LEA.HI.X R13, R2, c[0x0][0x174], R4, 0x1, P0 ;  /* 0x00005d00020daa11 */ /* 0x000fc400000f0c04 */
[----:B------:R-:W-:Y:S01]  /*cbb0*/  IADD3 R3, P1, R0, UR14, RZ ;  /* 0x0000000e00037c10 */ /* 0x000fe2000ff3e0ff */
[----:B------:R-:W-:Y:S01]  /*cbc0*/  @P3 STS.128 [R244+0xc800], RZ ;  /* 0x00c800fff4003388 */ /* 0x000fe20000000c00 */
[----:B------:R-:W-:Y:S02]  /*cbd0*/  IADD3.X R2, R4, UR9, RZ, P4, !PT ;  /* 0x0000000904027c10 */ /* 0x000fe4000a7fe4ff */
[----:B------:R-:W-:Y:S01]  /*cbe0*/  @!P3 LEA R10, P5, R0, c[0x0][0x170], 0x1 ;  /* 0x00005c00000aba11 */ /* 0x000fe200078a08ff */
[----:B------:R-:W-:Y:S01]  /*cbf0*/  @!PT LDS RZ, [RZ] ;  /* 0x00000000fffff984 */ /* 0x000fe20000000800 */
[----:B------:R-:W-:Y:S01]  /*cc00*/  @!PT LDS RZ, [RZ] ;  /* 0x00000000fffff984 */ /* 0x000fe20000000800 */
[----:B------:R-:W-:Y:S01]  /*cc10*/  @!PT LDS RZ, [RZ] ;  /* 0x00000000fffff984 */ /* 0x000fe20000000800 */
[----:B------:R3:W-:Y:S01]  /*cc20*/  @!P3 LDGSTS.E.BYPASS.LTC128B.128 [R244+0xc800], [R20.64] ;  /* 0x0c80000014f4bfae */ /* 0x0007e2000b901d52 */
[----:B------:R-:W-:Y:S02]  /*cc30*/  @!P3 LEA R8, P4, R3, c[0x0][0x170], 0x1 ;  /* 0x00005c000308ba11 */ /* 0x000fe400078808ff */
[----:B------:R-:W-:Y:S01]  /*cc40*/  IADD3.X R5, R2, UR9, RZ, P1, !PT ;  /* 0x0000000902057c10 */ /* 0x000fe20008ffe4ff */
[----:B------:R-:W-:Y:S01]  /*cc50*/  @P2 STS.128 [R244+0xe800], RZ ;  /* 0x00e800fff4002388 */ /* 0x000fe20000000c00 */
[----:B------:R-:W-:-:S02]  /*cc60*/  @!P3 LEA.HI.X R11, R0, c[0x0][0x174], R2, 0x1, P5 ;  /* 0x00005d00000bba11 */ /* 0x000fc400028f0c02 */
[C---:B------:R-:W-:Y:S01]  /*cc70*/  @!P2 LEA R4, P1, R3.reuse, c[0x0][0x170], 0x1 ;  /* 0x00005c000304aa11 */ /* 0x040fe200078208ff */
[----:B------:R-:W-:Y:S01]  /*cc80*/  @!PT LDS RZ, [RZ] ;  /* 0x00000000fffff984 */ /* 0x000fe20000000800 */
[----:B------:R-:W-:Y:S01]  /*cc90*/  @!PT LDS RZ, [RZ] ;  /* 0x00000000fffff984 */ /* 0x000fe20000000800 */
[----:B------:R-:W-:Y:S01]  /*cca0*/  @!PT LDS RZ, [RZ] ;  /* 0x00000000fffff984 */ /* 0x000fe20000000800 */
[----:B------:R2:W-:Y:S01]  /*ccb0*/  @!P2 LDGSTS.E.BYPASS.LTC128B.128 [R244+0xe800], [R12.64+0x80] ;  /* 0x0e8000800cf4afae */ /* 0x0005e2000b901d52 */
[C-C-:B------:R-:W-:Y:S02]  /*ccc0*/  @!P3 LEA.HI.X R9, R3.reuse, c[0x0][0x174], R5.reuse, 0x1, P4 ;  /* 0x00005d000309ba11 */ /* 0x140fe400020f0c05 */
[C---:B-1----:R-:W-:Y:S01]  /*ccd0*/  @!P2 LEA R6, P0, R0.reuse, c[0x0][0x170], 0x1 ;  /* 0x00005c000006aa11 */ /* 0x042fe200078008ff */
[----:B------:R-:W-:Y:S01]  /*cce0*/  @P3 STS.128 [R244+0xd000], RZ ;  /* 0x00d000fff4003388 */ /* 0x000fe20000000c00 */
[----:B------:R-:W-:Y:S02]  /*ccf0*/  @!P2 LEA.HI.X R5, R3, c[0x0][0x174], R5, 0x1, P1 ;  /* 0x00005d000305aa11 */ /* 0x000fe400008f0c05 */
        /* <DEDUP_REMOVED lines=20> */
[----:B------:R-:W-:Y:S04]  /*ce40*/  LDSM.16.M88.4 R164, [R240] ;  /* 0x00000000f0a4783b */ /* 0x000fe80000000200 */
[----:B------:R-:W-:Y:S04]  /*ce50*/  LDSM.16.M88.4 R64, [R240+0x2000] ;  /* 0x00200000f040783b */ /* 0x000fe80000000200 */
[----:B--2---:R-:W2:Y:S04]  /*ce60*/  LDSM.16.M88.4 R12, [R232+0x8800] ;  /* 0x00880000e80c783b */ /* 0x004ea80000000200 */
[----:B------:R-:W-:Y:S04]  /*ce70*/  LDSM.16.M88.4 R60, [R241] ;  /* 0x00000000f13c783b */ /* 0x000fe80000000200 */
[----:B-1----:R-:W-:Y:S04]  /*ce80*/  LDSM.16.M88.4 R8, [R239] ;  /* 0x00000000ef08783b */ /* 0x002fe80000000200 */
[----:B------:R-:W-:Y:S04]  /*ce90*/  LDSM.16.M88.4 R56, [R241+0x2000] ;  /* 0x00200000f138783b */ /* 0x000fe80000000200 */
[----:B----4-:R-:W1:Y:S04]  /*cea0*/  LDSM.16.M88.4 R4, [R232+0x8000] ;  /* 0x00800000e804783b */ /* 0x010e680000000200 */
[----:B---3--:R-:W3:Y:S04]  /*ceb0*/  LDSM.16.M88.4 R20, [R239+0x800] ;  /* 0x00080000ef14783b */ /* 0x008ee80000000200 */
[----:B------:R-:W-:Y:S04]  /*cec0*/  LDSM.16.M88.4 R52, [R243] ;  /* 0x00000000f334783b */ /* 0x000fe80000000200 */
[----:B------:R-:W-:Y:S04]  /*ced0*/  LDSM.16.M88.4 R48, [R243+0x2000] ;  /* 0x00200000f330783b */ /* 0x000fe80000000200 */
[----:B------:R-:W-:Y:S04]  /*cee0*/  LDSM.16.M88.4 R44, [R242] ;  /* 0x00000000f22c783b */ /* 0x000fe80000000200 */
[----:B------:R-:W-:Y:S01]  /*cef0*/  LDSM.16.M88.4 R40, [R242+0x2000] ;  /* 0x00200000f228783b */ /* 0x000fe20000000200 */
[-C--:B--2---:R-:W-:Y:S03]  /*cf00*/  HMMA.16816.F32.BF16 R204, R164, R12.reuse, RZ ;  /* 0x0000000ca4cc723c */ /* 0x084fe600000418ff */
[----:B------:R-:W0:Y:S05]  /*cf10*/  LDGDEPBAR ;  /* 0x00000000000079af */ /* 0x000e2a0000000000 */
[----:B------:R-:W-:Y:S08]  /*cf20*/  HMMA.16816.F32.BF16 R168, R64, R12, RZ ;  /* 0x0000000c40a8723c */ /* 0x000ff000000418ff */
[-C--:B-1----:R-:W-:Y:S08]  /*cf30*/  HMMA.16816.F32.BF16 R36, R164, R4.reuse, RZ ;  /* 0x00000004a424723c */ /* 0x082ff000000418ff */
[C---:B------:R-:W-:Y:S08]  /*cf40*/  HMMA.16816.F32.BF16 R32, R64.reuse, R4, RZ ;  /* 0x000000044020723c */ /* 0x040ff000000418ff */
[-C--:B------:R-:W-:Y:S08]  /*cf50*/  HMMA.16816.F32.BF16 R28, R64, R6.reuse, RZ ;  /* 0x00000006401c723c */ /* 0x080ff000000418ff */
[----:B------:R-:W-:Y:S01]  /*cf60*/  HMMA.16816.F32.BF16 R24, R164, R6, RZ ;  /* 0x00000006a418723c */ /* 0x000fe200000418ff */
[----:B------:R-:W1:Y:S07]  /*cf70*/  LDSM.16.M88.4 R4, [R238+0x8000] ;  /* 0x00800000ee04783b */ /* 0x000e6e0000000200 */
[-C--:B------:R-:W-:Y:S08]  /*cf80*/  HMMA.16816.F32.BF16 R224, R60, R8.reuse, R36 ;  /* 0x000000083ce0723c */ /* 0x080ff00000041824 */
[----:B------:R-:W-:Y:S08]  /*cf90*/  HMMA.16816.F32.BF16 R212, R56, R8, R32 ;  /* 0x0000000838d4723c */ /* 0x000ff00000041820 */
[-C--:B------:R-:W-:Y:S08]  /*cfa0*/  HMMA.16816.F32.BF16 R36, R64, R14.reuse, RZ ;  /* 0x0000000e4024723c */ /* 0x080ff000000418ff */
[----:B------:R-:W-:Y:S01]  /*cfb0*/  HMMA.16816.F32.BF16 R32, R164, R14, RZ ;  /* 0x0000000ea420723c */ /* 0x000fe200000418ff */
[----:B------:R-:W-:Y:S07]  /*cfc0*/  LDSM.16.M88.4 R12, [R237] ;  /* 0x00000000ed0c783b */ /* 0x000fee0000000200 */
[-C--:B------:R-:W-:Y:S08]  /*cfd0*/  HMMA.16816.F32.BF16 R208, R56, R10.reuse, R28 ;  /* 0x0000000a38d0723c */ /* 0x080ff0000004181c */
[C---:B------:R-:W-:Y:S01]  /*cfe0*/  HMMA.16816.F32.BF16 R8, R60.reuse, R10, R24 ;  /* 0x0000000a3c08723c */ /* 0x040fe20000041818 */
[----:B------:R-:W2:Y:S07]  /*cff0*/  LDSM.16.M88.4 R24, [R238+0x8800] ;  /* 0x00880000ee18783b */ /* 0x000eae0000000200 */
[-C--:B---3--:R-:W-:Y:S08]  /*d000*/  HMMA.16816.F32.BF16 R228, R60, R20.reuse, R204 ;  /* 0x000000143ce4723c */ /* 0x088ff000000418cc */
[C---:B------:R-:W-:Y:S08]  /*d010*/  HMMA.16816.F32.BF16 R220, R56.reuse, R20, R168 ;  /* 0x0000001438dc723c */ /* 0x040ff000000418a8 */
[-C--:B------:R-:W-:Y:S01]  /*d020*/  HMMA.16816.F32.BF16 R216, R56, R22.reuse, R36 ;  /* 0x0000001638d8723c */ /* 0x080fe20000041824 */
[----:B------:R-:W-:Y:S07]  /*d030*/  LDSM.16.M88.4 R36, [R240+0x4000] ;  /* 0x00400000f024783b */ /* 0x000fee0000000200 */
[----:B------:R-:W-:Y:S01]  /*d040*/  HMMA.16816.F32.BF16 R204, R60, R22, R32 ;  /* 0x000000163ccc723c */ /* 0x000fe20000041820 */
[----:B------:R-:W-:Y:S07]  /*d050*/  LDSM.16.M88.4 R32, [R240+0x6000] ;  /* 0x00600000f020783b */ /* 0x000fee0000000200 */
[C---:B-1----:R-:W-:Y:S01]  /*d060*/  HMMA.16816.F32.BF16 R20, R52.reuse, R6, R8 ;  /* 0x000000063414723c */ /* 0x042fe20000041808 */
[----:B------:R-:W1:Y:S07]  /*d070*/  LDSM.16.M88.4 R8, [R237+0x800] ;  /* 0x00080000ed08783b */ /* 0x000e6e0000000200 */
[C---:B--2---:R-:W-:Y:S08]  /*d080*/  HMMA.16816.F32.BF16 R248, R52.reuse, R24, R228 ;  /* 0x0000001834f8723c */ /* 0x044ff000000418e4 */
[----:B------:R-:W-:Y:S08]  /*d090*/  HMMA.16816.F32.BF16 R28, R52, R4, R224 ;  /* 0x00000004341c723c */ /* 0x000ff000000418e0 */
[C---:B------:R-:W-:Y:S08]  /*d0a0*/  HMMA.16816.F32.BF16 R228, R48.reuse, R24, R220 ;  /* 0x0000001830e4723c */ /* 0x040ff000000418dc */
[-C--:B------:R-:W-:Y:S08]  /*d0b0*/  HMMA.16816.F32.BF16 R224, R48, R26.reuse, R216 ;  /* 0x0000001a30e0723c */ /* 0x080ff000000418d8 */
[----:B------:R-:W-:Y:S01]  /*d0c0*/  HMMA.16816.F32.BF16 R220, R52, R26, R204 ;  /* 0x0000001a34dc723c */ /* 0x000fe200000418cc */
[----:B------:R-:W2:Y:S04]  /*d0d0*/  LDSM.16.M88.4 R204, [R232+0xa800] ;  /* 0x00a80000e8cc783b */ /* 0x000ea80000000200 */
[----:B------:R-:W-:Y:S03]  /*d0e0*/  LDSM.16.M88.4 R24, [R241+0x6000] ;  /* 0x00600000f118783b */ /* 0x000fe60000000200 */
[----:B-1----:R-:W-:Y:S08]  /*d0f0*/  HMMA.16816.F32.BF16 R68, R44, R8, R248 ;  /* 0x000000082c44723c */ /* 0x002ff000000418f8 */
[----:B------:R-:W-:Y:S08]  /*d100*/  HMMA.16816.F32.BF16 R168, R48, R4, R212 ;  /* 0x0000000430a8723c */ /* 0x000ff000000418d4 */
[C---:B------:R-:W-:Y:S08]  /*d110*/  HMMA.16816.F32.BF16 R248, R40.reuse, R8, R228 ;  /* 0x0000000828f8723c */ /* 0x040ff000000418e4 */
[----:B------:R-:W-:Y:S08]  /*d120*/  HMMA.16816.F32.BF16 R228, R40, R10, R224 ;  /* 0x0000000a28e4723c */ /* 0x000ff000000418e0 */
[C---:B------:R-:W-:Y:S01]  /*d130*/  HMMA.16816.F32.BF16 R212, R44.reuse, R12, R28 ;  /* 0x0000000c2cd4723c */ /* 0x040fe2000004181c */
[----:B------:R-:W-:Y:S07]  /*d140*/  LDSM.16.M88.4 R28, [R241+0x4000] ;  /* 0x00400000f11c783b */ /* 0x000fee0000000200 */
[----:B------:R-:W-:Y:S01]  /*d150*/  HMMA.16816.F32.BF16 R224, R44, R10, R220 ;  /* 0x0000000a2ce0723c */ /* 0x000fe200000418dc */
[----:B------:R-:W1:Y:S07]  /*d160*/  LDSM.16.M88.4 R8, [R239+0x2800] ;  /* 0x00280000ef08783b */ /* 0x000e6e0000000200 */
[----:B------:R-:W-:Y:S01]  /*d170*/  HMMA.16816.F32.BF16 R208, R48, R6, R208 ;  /* 0x0000000630d0723c */ /* 0x000fe200000418d0 */
[----:B------:R-:W3:Y:S07]  /*d180*/  LDSM.16.M88.4 R4, [R232+0xa000] ;  /* 0x00a00000e804783b */ /* 0x000eee0000000200 */
[----:B--2---:R-:W-:Y:S08]  /*d190*/  HMMA.16816.F32.BF16 R68, R36, R204, R68 ;  /* 0x000000cc2444723c */ /* 0x004ff00000041844 */
[C---:B------:R-:W-:Y:S01]  /*d1a0*/  HMMA.16816.F32.BF16 R216, R40.reuse, R12, R168 ;  /* 0x0000000c28d8723c */ /* 0x040fe200000418a8 */
[----:B------:R-:W2:Y:S07]  /*d1b0*/  LDSM.16.M88.4 R168, [R239+0x2000] ;  /* 0x00200000efa8783b */ /* 0x000eae0000000200 */
[-C--:B------:R-:W-:Y:S08]  /*d1c0*/  HMMA.16816.F32.BF16 R208, R40, R14.reuse, R208 ;  /* 0x0000000e28d0723c */ /* 0x080ff000000418d0 */
[----:B------:R-:W-:Y:S01]  /*d1d0*/  HMMA.16816.F32.BF16 R20, R44, R14, R20 ;  /* 0x0000000e2c14723c */ /* 0x000fe20000041814 */
[----:B------:R-:W-:Y:S07]  /*d1e0*/  LDSM.16.M88.4 R12, [R243+0x6000] ;  /* 0x00600000f30c783b */ /* 0x000fee0000000200 */
[----:B-1----:R-:W-:Y:S08]  /*d1f0*/  HMMA.16816.F32.BF16 R72, R28, R8, R68 ;  /* 0x000000081c48723c */ /* 0x002ff00000041844 */
[----:B------:R-:W-:Y:S08]  /*d200*/  HMMA.16816.F32.BF16 R224, R36, R206, R224 ;  /* 0x000000ce24e0723c */ /* 0x000ff000000418e0 */
[-C--:B---3--:R-:W-:Y:S08]  /*d210*/  HMMA.16816.F32.BF16 R220, R32, R4.reuse, R216 ;  /* 0x0000000420dc723c */ /* 0x088ff000000418d8 */
[----:B------:R-:W-:Y:S01]  /*d220*/  HMMA.16816.F32.BF16 R212, R36, R4, R212 ;  /* 0x0000000424d4723c */ /* 0x000fe200000418d4 */
[----:B------:R-:W-:-:S02]  /*d230*/  IMAD.MOV.U32 R71, RZ, RZ, R72 ;  /* 0x000000ffff477224 */ /* 0x000fc400078e0048 */
[----:B------:R-:W-:Y:S02]  /*d240*/  IMAD.MOV.U32 R70, RZ, RZ, R73 ;  /* 0x000000ffff467224 */ /* 0x000fe400078e0049 */
[----:B------:R-:W-:Y:S02]  /*d250*/  IMAD.MOV.U32 R69, RZ, RZ, R74 ;  /* 0x000000ffff457224 */ /* 0x000fe400078e004a */
[----:B------:R-:W-:Y:S01]  /*d260*/  IMAD.MOV.U32 R68, RZ, RZ, R75 ;  /* 0x000000ffff447224 */ /* 0x000fe200078e004b */
[-C--:B------:R-:W-:Y:S08]  /*d270*/  HMMA.16816.F32.BF16 R216, R32, R6.reuse, R208 ;  /* 0x0000000620d8723c */ /* 0x080ff000000418d0 */
[----:B------:R-:W-:Y:S01]  /*d280*/  HMMA.16816.F32.BF16 R208, R36, R6, R20 ;  /* 0x0000000624d0723c */ /* 0x000fe20000041814 */
[----:B------:R-:W1:Y:S04]  /*d290*/  LDSM.16.M88.4 R4, [R238+0xa000] ;  /* 0x00a00000ee04783b */ /* 0x000e680000000200 */
[----:B------:R-:W3:Y:S03]  /*d2a0*/  LDSM.16.M88.4 R20, [R243+0x4000] ;  /* 0x00400000f314783b */ /* 0x000ee60000000200 */
[----:B------:R-:W-:Y:S08]  /*d2b0*/  HMMA.16816.F32.BF16 R248, R32, R204, R248 ;  /* 0x000000cc20f8723c */ /* 0x000ff000000418f8 */
[----:B------:R-:W-:Y:S07]  /*d2c0*/  HMMA.16816.F32.BF16 R72, R28, R10, R224 ;  /* 0x0000000a1c48723c */ /* 0x000fee00000418e0 */
[----:B------:R-:W-:Y:S01]  /*d2d0*/  IMAD.MOV.U32 R224, RZ, RZ, R71 ;  /* 0x000000ffffe07224 */ /* 0x000fe200078e0047 */
[----:B--2---:R-:W-:Y:S01]  /*d2e0*/  HMMA.16816.F32.BF16 R220, R24, R168, R220 ;  /* 0x000000a818dc723c */ /* 0x004fe200000418dc */
[----:B------:R-:W-:-:S02]  /*d2f0*/  IMAD.MOV.U32 R225, RZ, RZ, R70 ;  /* 0x000000ffffe17224 */ /* 0x000fc400078e0046 */
[----:B------:R-:W-:Y:S02]  /*d300*/  IMAD.MOV.U32 R226, RZ, RZ, R69 ;  /* 0x000000ffffe27224 */ /* 0x000fe400078e0045 */
[----:B------:R-:W-:-:S03]  /*d310*/  IMAD.MOV.U32 R227, RZ, RZ, R68 ;  /* 0x000000ffffe37224 */ /* 0x000fc600078e0044 */
[----:B------:R-:W-:Y:S08]  /*d320*/  HMMA.16816.F32.BF16 R228, R32, R206, R228 ;  /* 0x000000ce20e4723c */ /* 0x000ff000000418e4 */
[----:B------:R-:W-:Y:S01]  /*d330*/  HMMA.16816.F32.BF16 R212, R28, R168, R212 ;  /* 0x000000a81cd4723c */ /* 0x000fe200000418d4 */
[----:B------:R-:W-:Y:S02]  /*d340*/  IMAD.MOV.U32 R3, RZ, RZ, R73 ;  /* 0x000000ffff037224 */ /* 0x000fe400078e0049 */
[----:B------:R-:W-:-:S02]  /*d350*/  IMAD.MOV.U32 R2, RZ, RZ, R74 ;  /* 0x000000ffff027224 */ /* 0x000fc400078e004a */
[----:B------:R-:W-:-:S03]  /*d360*/  IMAD.MOV.U32 R0, RZ, RZ, R75 ;  /* 0x000000ffff007224 */ /* 0x000fc600078e004b */
[C---:B------:R-:W-:Y:S08]  /*d370*/  HMMA.16816.F32.BF16 R204, R24.reuse, R170, R216 ;  /* 0x000000aa18cc723c */ /* 0x040ff000000418d8 */
[C---:B------:R-:W-:Y:S07]  /*d380*/  HMMA.16816.F32.BF16 R216, R24.reuse, R8, R248 ;  /* 0x0000000818d8723c */ /* 0x040fee00000418f8 */
[----:B------:R-:W-:Y:S01]  /*d390*/  IMAD.MOV.U32 R8, RZ, RZ, R72 ;  /* 0x000000ffff087224 */ /* 0x000fe200078e0048 */
[----:B------:R-:W-:Y:S08]  /*d3a0*/  HMMA.16816.F32.BF16 R248, R24, R10, R228 ;  /* 0x0000000a18f8723c */ /* 0x000ff000000418e4 */
[----:B-1----:R-:W-:Y:S07]  /*d3b0*/  HMMA.16816.F32.BF16 R72, R12, R4, R220 ;  /* 0x000000040c48723c */ /* 0x002fee00000418dc */
[----:B------:R-:W-:Y:S01]  /*d3c0*/  IMAD.MOV.U32 R220, RZ, RZ, R8 ;  /* 0x000000ffffdc7224 */ /* 0x000fe200078e0008 */
[----:B------:R-:W-:Y:S01]  /*d3d0*/  HMMA.16816.F32.BF16 R168, R28, R170, R208 ;  /* 0x000000aa1ca8723c */ /* 0x000fe200000418d0 */
[----:B------:R-:W1:Y:S01]  /*d3e0*/  LDSM.16.M88.4 R208, [R238+0xa800] ;  /* 0x00a80000eed0783b */ /* 0x000e620000000200 */
[----:B------:R-:W-:-:S02]  /*d3f0*/  IMAD.MOV.U32 R221, RZ, RZ, R3 ;  /* 0x000000ffffdd7224 */ /* 0x000fc400078e0003 */
[----:B------:R-:W-:Y:S02]  /*d400*/  IMAD.MOV.U32 R222, RZ, RZ, R2 ;  /* 0x000000ffffde7224 */ /* 0x000fe400078e0002 */
[----:B------:R-:W-:Y:S02]  /*d410*/  IMAD.MOV.U32 R223, RZ, RZ, R0 ;  /* 0x000000ffffdf7224 */ /* 0x000fe400078e0000 */
[----:B---3--:R-:W-:Y:S01]  /*d420*/  HMMA.16816.F32.BF16 R8, R20, R4, R212 ;  /* 0x000000041408723c */ /* 0x008fe200000418d4 */
[----:B------:R-:W-:Y:S07]  /*d430*/  LDSM.16.M88.4 R212, [R232+0x9800] ;  /* 0x00980000e8d4783b */ /* 0x000fee0000000200 */
[-C--:B------:R-:W-:Y:S01]  /*d440*/  HMMA.16816.F32.BF16 R68, R12, R6.reuse, R204 ;  /* 0x000000060c44723c */ /* 0x080fe200000418cc */
[----:B------:R-:W-:Y:S07]  /*d450*/  LDSM.16.M88.4 R204, [R237+0x2000] ;  /* 0x00200000edcc783b */ /* 0x000fee0000000200 */
[----:B------:R-:W-:Y:S01]  /*d460*/  HMMA.16816.F32.BF16 R228, R20, R6, R168 ;  /* 0x0000000614e4723c */ /* 0x000fe200000418a8 */
[----:B------:R-:W2:Y:S04]  /*d470*/  LDSM.16.M88.4 R4, [R242+0x6000] ;  /* 0x00600000f204783b */ /* 0x000ea80000000200 */
[----:B------:R-:W-:Y:S03]  /*d480*/  LDSM.16.M88.4 R168, [R237+0x2800] ;  /* 0x00280000eda8783b */ /* 0x000fe60000000200 */
[----:B------:R-:W-:-:S02]  /*d490*/  IMAD.MOV.U32 R76, RZ, RZ, R8 ;  /* 0x000000ffff4c7224 */ /* 0x000fc400078e0008 */
[----:B------:R-:W-:Y:S02]  /*d4a0*/  IMAD.MOV.U32 R3, RZ, RZ, R9 ;  /* 0x000000ffff037224 */ /* 0x000fe400078e0009 */
[----:B------:R-:W-:Y:S02]  /*d4b0*/  IMAD.MOV.U32 R2, RZ, RZ, R10 ;  /* 0x000000ffff027224 */ /* 0x000fe400078e000a */
[----:B------:R-:W-:Y:S02]  /*d4c0*/  IMAD.MOV.U32 R0, RZ, RZ, R11 ;  /* 0x000000ffff007224 */ /* 0x000fe400078e000b */
[----:B------:R-:W3:Y:S01]  /*d4d0*/  LDSM.16.M88.4 R8, [R242+0x4000] ;  /* 0x00400000f208783b */ /* 0x000ee20000000200 */
[-C--:B-1----:R-:W-:Y:S08]  /*d4e0*/  HMMA.16816.F32.BF16 R224, R20, R208.reuse, R224 ;  /* 0x000000d014e0723c */ /* 0x082ff000000418e0 */
[C---:B------:R-:W-:Y:S07]  /*d4f0*/  HMMA.16816.F32.BF16 R216, R12.reuse, R208, R216 ;  /* 0x000000d00cd8723c */ /* 0x040fee00000418d8 */
[----:B------:R-:W-:Y:S01]  /*d500*/  IMAD.MOV.U32 R208, RZ, RZ, R76 ;  /* 0x000000ffffd07224 */ /* 0x000fe200078e004c */
[----:B------:R-:W-:Y:S01]  /*d510*/  HMMA.16816.F32.BF16 R248, R12, R210, R248 ;  /* 0x000000d20cf8723c */ /* 0x000fe200000418f8 */
[----:B------:R-:W-:-:S07]  /*d520*/  IMAD.MOV.U32 R209, RZ, RZ, R3 ;  /* 0x000000ffffd17224 */ /* 0x000fce00078e0003 */
[----:B------:R-:W-:Y:S07]  /*d530*/  HMMA.16816.F32.BF16 R220, R20, R210, R220 ;  /* 0x000000d214dc723c */ /* 0x000fee00000418dc */
[----:B------:R-:W-:Y:S01]  /*d540*/  IMAD.MOV.U32 R210, RZ, RZ, R2 ;  /* 0x000000ffffd27224 */ /* 0x000fe200078e0002 */
[----:B--2---:R-:W-:Y:S01]  /*d550*/  HMMA.16816.F32.BF16 R76, R4, R204, R72 ;  /* 0x000000cc044c723c */ /* 0x004fe20000041848 */
[----:B------:R-:W-:-:S07]  /*d560*/  IMAD.MOV.U32 R211, RZ, RZ, R0 ;  /* 0x000000ffffd37224 */ /* 0x000fce00078e0000 */
[C---:B---3--:R-:W-:Y:S08]  /*d570*/  HMMA.16816.F32.BF16 R208, R8.reuse, R204, R208 ;  /* 0x000000cc08d0723c */ /* 0x048ff000000418d0 */
[----:B------:R-:W-:Y:S08]  /*d580*/  HMMA.16816.F32.BF16 R228, R8, R206, R228 ;  /* 0x000000ce08e4723c */ /* 0x000ff000000418e4 */
[----:B------:R-:W-:Y:S01]  /*d590*/  HMMA.16816.F32.BF16 R248, R4, R170, R248 ;  /* 0x000000aa04f8723c */ /* 0x000fe200000418f8 */
[----:B------:R-:W-:-:S02]  /*d5a0*/  IMAD.MOV.U32 R3, RZ, RZ, R77 ;  /* 0x000000ffff037224 */ /* 0x000fc400078e004d */
[----:B------:R-:W-:Y:S02]  /*d5b0*/  IMAD.MOV.U32 R75, RZ, RZ, R79 ;  /* 0x000000ffff4b7224 */ /* 0x000fe400078e004f */
[----:B------:R-:W-:Y:S02]  /*d5c0*/  IMAD.MOV.U32 R252, RZ, RZ, R78 ;  /* 0x000000fffffc7224 */ /* 0x000fe400078e004e */
[----:B------:R-:W-:Y:S01]  /*d5d0*/  IMAD.MOV.U32 R247, RZ, RZ, R76 ;  /* 0x000000fffff77224 */ /* 0x000fe200078e004c */
[C---:B------:R-:W-:Y:S01]  /*d5e0*/  HMMA.16816.F32.BF16 R224, R8.reuse, R168, R224 ;  /* 0x000000a808e0723c */ /* 0x040fe200000418e0 */
[----:B------:R-:W-:Y:S01]  /*d5f0*/  IMAD.MOV.U32 R2, RZ, RZ, R209 ;  /* 0x000000ffff027224 */ /* 0x000fe200078e00d1 */
[----:B------:R1:W5:Y:S01]  /*d600*/  LDL.LU.64 R78, [R1+0xd8] ;  /* 0x0000d800014e7983 */ /* 0x0003620000300a00 */
[----:B------:R-:W-:Y:S02]  /*d610*/  IMAD.MOV.U32 R0, RZ, RZ, R211 ;  /* 0x000000ffff007224 */ /* 0x000fe400078e00d3 */
[----:B------:R-:W-:Y:S01]  /*d620*/  IMAD.MOV.U32 R245, RZ, RZ, R208 ;  /* 0x000000fffff57224 */ /* 0x000fe200078e00d0 */
[----:B------:R1:W5:Y:S01]  /*d630*/  LDL.LU.64 R76, [R1+0xd0] ;  /* 0x0000d000014c7983 */ /* 0x0003620000300a00 */
[----:B------:R-:W-:Y:S01]  /*d640*/  IMAD.MOV.U32 R246, RZ, RZ, R210 ;  /* 0x000000fffff67224 */ /* 0x000fe200078e00d2 */
[----:B------:R-:W-:Y:S01]  /*d650*/  HMMA.16816.F32.BF16 R220, R8, R170, R220 ;  /* 0x000000aa08dc723c */ /* 0x000fe200000418dc */
[----:B------:R-:W-:-:S07]  /*d660*/  IMAD.MOV.U32 R205, RZ, RZ, R3 ;  /* 0x000000ffffcd7224 */ /* 0x000fce00078e0003 */
[C---:B------:R-:W-:Y:S07]  /*d670*/  HMMA.16816.F32.BF16 R208, R4.reuse, R206, R68 ;  /* 0x000000ce04d0723c */ /* 0x040fee0000041844 */
[----:B------:R-:W-:Y:S11]  /*d680*/  IMAD.MOV.U32 R207, RZ, RZ, R2 ;  /* 0x000000ffffcf7224 */ /* 0x000ff600078e0002 */
[----:B------:R-:W-:Y:S06]  /*d690*/  @!UPT UIADD3 URZ, URZ, URZ, URZ ;  /* 0x0000003f3f3ff290 */ /* 0x000fec000fffe03f */
[----:B------:R-:W-:Y:S02]  /*d6a0*/  IMAD.MOV.U32 R68, RZ, RZ, R208 ;  /* 0x000000ffff447224 */ /* 0x000fe400078e00d0 */
[----:B------:R-:W-:Y:S02]  /*d6b0*/  IMAD.MOV.U32 R204, RZ, RZ, R211 ;  /* 0x000000ffffcc7224 */ /* 0x000fe400078e00d3 */
[----:B------:R-:W-:Y:S02]  /*d6c0*/  IMAD.MOV.U32 R206, RZ, RZ, R68 ;  /* 0x000000ffffce7224 */ /* 0x000fe400078e0044 */
[----:B------:R-:W-:Y:S01]  /*d6d0*/  HMMA.16816.F32.BF16 R68, R4, R168, R216 ;  /* 0x000000a80444723c */ /* 0x000fe200000418d8 */
[----:B------:R-:W-:Y:S02]  /*d6e0*/  IMAD.MOV.U32 R74, RZ, RZ, R210 ;  /* 0x000000ffff4a7224 */ /* 0x000fe400078e00d2 */
[----:B------:R-:W-:Y:S02]  /*d6f0*/  IMAD.MOV.U32 R3, RZ, RZ, R209 ;  /* 0x000000ffff037224 */ /* 0x000fe400078e00d1 */
[----:B------:R-:W2:Y:S02]  /*d700*/  LDSM.16.M88.4 R208, [R239+0x1800] ;  /* 0x00180000efd0783b */ /* 0x000ea40000000200 */
[----:B------:R-:W-:Y:S01]  /*d710*/  IMAD.MOV.U32 R219, RZ, RZ, R204 ;  /* 0x000000ffffdb7224 */ /* 0x000fe200078e00cc */
[----:B------:R-:W-:Y:S11]  /*d720*/  HMMA.16816.F32.BF16 R168, R64, R212, RZ ;  /* 0x000000d440a8723c */ /* 0x000ff600000418ff */
[----:B------:R-:W-:Y:S05]  /*d730*/  @!UPT UIADD3 URZ, URZ, URZ, URZ ;  /* 0x0000003f3f3ff290 */ /* 0x000fea000fffe03f */
        /* <DEDUP_REMOVED lines=9> */
[----:B------:R-:W-:Y:S01]  /*d7d0*/  HMMA.16816.F32.BF16 R204, R164, R212, RZ ;  /* 0x000000d4a4cc723c */ /* 0x000fe200000418ff */
[----:B------:R-:W-:Y:S02]  /*d7e0*/  IMAD.MOV.U32 R72, RZ, RZ, R71 ;  /* 0x000000ffff487224 */ /* 0x000fe400078e0047 */
[----:B------:R-:W-:-:S04]  /*d7f0*/  IMAD.MOV.U32 R71, RZ, RZ, R248 ;  /* 0x000000ffff477224 */ /* 0x000fc800078e00f8 */
[----:B------:R-:W-:Y:S02]  /*d800*/  IMAD.MOV.U32 R212, RZ, RZ, R74 ;  /* 0x000000ffffd47224 */ /* 0x000fe400078e004a */
[----:B------:R-:W-:Y:S11]  /*d810*/  IMAD.MOV.U32 R213, RZ, RZ, R73 ;  /* 0x000000ffffd57224 */ /* 0x000ff600078e0049 */
[----:B------:R-:W-:Y:S04]  /*d820*/  @!UPT UIADD3 URZ, URZ, URZ, URZ ;  /* 0x0000003f3f3ff290 */ /* 0x000fe8000fffe03f */
[----:B--2---:R-:W-:Y:S11]  /*d830*/  HMMA.16816.F32.BF16 R204, R60, R208, R204 ;  /* 0x000000d03ccc723c */ /* 0x004ff600000418cc */
[----:B------:R-:W-:Y:S11]  /*d840*/  @!UPT UIADD3 URZ, URZ, URZ, URZ ;  /* 0x0000003f3f3ff290 */ /* 0x000ff6000fffe03f */
[----:B------:R-:W-:Y:S02]  /*d850*/  @!UPT UIADD3 URZ, URZ, URZ, URZ ;  /* 0x0000003f3f3ff290 */ /* 0x000fe4000fffe03f */
[----:B------:R-:W-:Y:S02]  /*d860*/  IMAD.MOV.U32 R216, RZ, RZ, R204 ;  /* 0x000000ffffd87224 */ /* 0x000fe400078e00cc */
[----:B------:R-:W-:Y:S02]  /*d870*/  IMAD.MOV.U32 R204, RZ, RZ, R250 ;  /* 0x000000ffffcc7224 */ /* 0x000fe400078e00fa */
[----:B------:R-:W2:Y:S01]  /*d880*/  S2R R250, SR_TID.X ;  /* 0x0000000000fa7919 */ /* 0x000ea20000002100 */
[----:B------:R-:W-:Y:S02]  /*d890*/  IMAD.MOV.U32 R74, RZ, RZ, R206 ;  /* 0x000000ffff4a7224 */ /* 0x000fe400078e00ce */
[----:B------:R-:W-:Y:S02]  /*d8a0*/  IMAD.MOV.U32 R206, RZ, RZ, R0 ;  /* 0x000000ffffce7224 */ /* 0x000fe400078e0000 */
[----:B------:R-:W-:Y:S02]  /*d8b0*/  IMAD.U32 R0, RZ, RZ, UR21 ;  /* 0x00000015ff007e24 */ /* 0x000fe4000f8e00ff */
[----:B------:R-:W-:-:S02]  /*d8c0*/  IMAD.MOV.U32 R217, RZ, RZ, R205 ;  /* 0x000000ffffd97224 */ /* 0x000fc400078e00cd */
[----:B------:R-:W-:Y:S02]  /*d8d0*/  IMAD.MOV.U32 R73, RZ, RZ, R207 ;  /* 0x000000ffff497224 */ /* 0x000fe400078e00cf */
[----:B------:R-:W-:Y:S02]  /*d8e0*/  IMAD.MOV.U32 R205, RZ, RZ, R249 ;  /* 0x000000ffffcd7224 */ /* 0x000fe400078e00f9 */
[----:B------:R-:W-:Y:S02]  /*d8f0*/  IMAD.MOV.U32 R207, RZ, RZ, R251 ;  /* 0x000000ffffcf7224 */ /* 0x000fe400078e00fb */
[----:B--2---:R-:W-:-:S05]  /*d900*/  IMAD.SHL.U32 R250, R250, 0x2, RZ ;  /* 0x00000002fafa7824 */ /* 0x004fca00078e00ff */
[----:B------:R-:W-:-:S05]  /*d910*/  LOP3.LUT R250, R250, 0x6, RZ, 0xc0, !PT ;  /* 0x00000006fafa7812 */ /* 0x000fca00078ec0ff */
[----:B------:R-:W-:Y:S02]  /*d920*/  IMAD R0, R0, 0x40, R250 ;  /* 0x0000004000007824 */ /* 0x000fe400078e02fa */
[----:B------:R-:W-:Y:S07]  /*d930*/  HMMA.16816.F32.BF16 R248, R56, R208, R168 ;  /* 0x000000d038f8723c */ /* 0x000fee00000418a8 */
[----:B------:R-:W-:Y:S01]  /*d940*/  IMAD.MOV.U32 R171, RZ, RZ, R2 ;  /* 0x000000ffffab7224 */ /* 0x000fe200078e0002 */
[C---:B------:R-:W-:Y:S01]  /*d950*/  IADD3 R2, R0.reuse, 0x1, RZ ;  /* 0x0000000100027810 */ /* 0x040fe20007ffe0ff */
[----:B------:R-:W-:Y:S01]  /*d960*/  IMAD.MOV.U32 R170, RZ, RZ, R3 ;  /* 0x000000ffffaa7224 */ /* 0x000fe200078e0003 */
[-C--:B-----5:R-:W-:Y:S01]  /*d970*/  ISETP.GE.AND P4, PT, R0, R16.reuse, PT ;  /* 0x000000100000720c */ /* 0x0a0fe20003f86270 */
[----:B------:R-:W-:Y:S01]  /*d980*/  IMAD.MOV.U32 R168, RZ, RZ, R75 ;  /* 0x000000ffffa87224 */ /* 0x000fe200078e004b */
[-C--:B------:R-:W-:Y:S01]  /*d990*/  ISETP.GE.AND P5, PT, R2, R16.reuse, PT ;  /* 0x000000100200720c */ /* 0x080fe20003fa6270 */
[----:B------:R-:W-:Y:S01]  /*d9a0*/  IMAD.MOV.U32 R169, RZ, RZ, R204 ;  /* 0x000000ffffa97224 */ /* 0x000fe200078e00cc */
[----:B------:R-:W-:Y:S01]  /*d9b0*/  IADD3 R3, R0, 0x8, RZ ;  /* 0x0000000800037810 */ /* 0x000fe20007ffe0ff */
[----:B------:R1:W5:Y:S01]  /*d9c0*/  LDL.LU R75, [R1+0xcc] ;  /* 0x0000cc00014b7983 */ /* 0x0003620000300800 */
[----:B------:R-:W-:Y:S01]  /*d9d0*/  FSEL R204, R205, -INF , !P5 ;  /* 0xff800000cdcc7808 */ /* 0x000fe20006800000 */
[----:B------:R-:W-:Y:S01]  /*d9e0*/  IMAD.MOV.U32 R209, RZ, RZ, R217 ;  /* 0x000000ffffd17224 */ /* 0x000fe200078e00d9 */
[----:B------:R-:W-:Y:S01]  /*d9f0*/  FSEL R245, R245, -INF , !P4 ;  /* 0xff800000f5f57808 */ /* 0x000fe20006000000 */
[----:B------:R-:W-:Y:S01]  /*da00*/  IMAD.MOV.U32 R208, RZ, RZ, R216 ;  /* 0x000000ffffd07224 */ /* 0x000fe200078e00d8 */
[----:B------:R-:W-:Y:S01]  /*da10*/  ISETP.GE.AND P4, PT, R3, R16, PT ;  /* 0x000000100300720c */ /* 0x000fe20003f86270 */
[----:B------:R2:W-:Y:S01]  /*da20*/  STL [R1+0x10], R204 ;  /* 0x000010cc01007387 */ /* 0x0005e20000100800 */
[----:B------:R-:W-:-:S02]  /*da30*/  ISETP.GE.AND P6, PT, R2, R17, PT ;  /* 0x000000110200720c */ /* 0x000fc40003fc6270 */
[C---:B------:R-:W-:Y:S02]  /*da40*/  ISETP.GE.AND P1, PT, R2.reuse, R18, PT ;  /* 0x000000120200720c */ /* 0x040fe40003f26270 */
[----:B------:R-:W-:Y:S02]  /*da50*/  ISETP.GE.AND P0, PT, R2, R19, PT ;  /* 0x000000130200720c */ /* 0x000fe40003f06270 */
[----:B------:R-:W-:-:S04]  /*da60*/  IADD3 R2, R0, 0x9, RZ ;  /* 0x0000000900027810 */ /* 0x000fc80007ffe0ff */
[----:B------:R-:W-:Y:S02]  /*da70*/  ISETP.GE.AND P5, PT, R2, R16, PT ;  /* 0x000000100200720c */ /* 0x000fe40003fa6270 */
[----:B--2---:R-:W-:Y:S02]  /*da80*/  FSEL R204, R228, -INF , !P4 ;  /* 0xff800000e4cc7808 */ /* 0x004fe40006000000 */
[----:B------:R-:W-:-:S03]  /*da90*/  ISETP.GE.AND P4, PT, R0, R17, PT ;  /* 0x000000110000720c */ /* 0x000fc60003f86270 */
[----:B------:R2:W-:Y:S01]  /*daa0*/  STL [R1+0x14], R204 ;  /* 0x000014cc01007387 */ /* 0x0005e20000100800 */
[----:B------:R-:W-:Y:S02]  /*dab0*/  FSEL R246, R246, -INF , !P4 ;  /* 0xff800000f6f67808 */ /* 0x000fe40006000000 */
[-C--:B------:R-:W-:Y:S02]  /*dac0*/  ISETP.GE.AND P4, PT, R2, R17.reuse, PT ;  /* 0x000000110200720c */ /* 0x080fe40003f86270 */
[----:B--2---:R-:W-:Y:S02]  /*dad0*/  FSEL R204, R229, -INF , !P5 ;  /* 0xff800000e5cc7808 */ /* 0x004fe40006800000 */
[----:B------:R-:W-:-:S03]  /*dae0*/  ISETP.GE.AND P5, PT, R3, R17, PT ;  /* 0x000000110300720c */ /* 0x000fc60003fa6270 */
[----:B------:R2:W-:Y:S01]  /*daf0*/  STL [R1+0x30], R204 ;  /* 0x000030cc01007387 */ /* 0x0005e20000100800 */
[----:B------:R-:W-:Y:S02]  /*db00*/  FSEL R205, R230, -INF , !P5 ;  /* 0xff800000e6cd7808 */ /* 0x000fe40006800000 */
[----:B------:R-:W-:Y:S02]  /*db10*/  ISETP.GE.AND P5, PT, R3, R19, PT ;  /* 0x000000130300720c */ /* 0x000fe40003fa6270 */
[----:B--2---:R-:W-:Y:S02]  /*db20*/  FSEL R204, R206, -INF , !P6 ;  /* 0xff800000cecc7808 */ /* 0x004fe40007000000 */
[----:B------:R-:W-:-:S03]  /*db30*/  ISETP.GE.AND P6, PT, R0, R18, PT ;  /* 0x000000120000720c */ /* 0x000fc60003fc6270 */
[----:B------:R2:W-:Y:S01]  /*db40*/  STL [R1+0x18], R204 ;  /* 0x000018cc01007387 */ /* 0x0005e20000100800 */
[----:B------:R-:W-:Y:S02]  /*db50*/  FSEL R247, R247, -INF , !P6 ;  /* 0xff800000f7f77808 */ /* 0x000fe40007000000 */
[-C--:B------:R-:W-:Y:S01]  /*db60*/  ISETP.GE.AND P6, PT, R0, R19.reuse, PT ;  /* 0x000000130000720c */ /* 0x080fe20003fc6270 */
[----:B------:R-:W-:Y:S03]  /*db70*/  STL [R1+0x1c], R205 ;  /* 0x00001ccd01007387 */ /* 0x000fe60000100800 */
[----:B------:R-:W-:Y:S02]  /*db80*/  FSEL R252, R252, -INF , !P6 ;  /* 0xff800000fcfc7808 */ /* 0x000fe40007000000 */
[----:B------:R-:W-:Y:S02]  /*db90*/  ISETP.GE.AND P6, PT, R2, R19, PT ;  /* 0x000000130200720c */ /* 0x000fe40003fc6270 */
[----:B--2---:R-:W-:-:S02]  /*dba0*/  FSEL R204, R231, -INF , !P4 ;  /* 0xff800000e7cc7808 */ /* 0x004fc40006000000 */
[-C--:B------:R-:W-:Y:S02]  /*dbb0*/  ISETP.GE.AND P4, PT, R3, R18.reuse, PT ;  /* 0x000000120300720c */ /* 0x080fe40003f86270 */
[----:B------:R-:W-:Y:S01]  /*dbc0*/  FSEL R3, R207, -INF , !P1 ;  /* 0xff800000cf037808 */ /* 0x000fe20004800000 */
[----:B------:R-:W-:Y:S01]  /*dbd0*/  STL [R1+0x34], R204 ;  /* 0x000034cc01007387 */ /* 0x000fe20000100800 */
[----:B------:R-:W-:Y:S02]  /*dbe0*/  ISETP.GE.AND P1, PT, R2, R18, PT ;  /* 0x000000120200720c */ /* 0x000fe40003f26270 */
[----:B------:R-:W-:Y:S01]  /*dbf0*/  IADD3 R2, R0, 0x10, RZ ;  /* 0x0000001000027810 */ /* 0x000fe20007ffe0ff */
[----:B------:R-:W2:Y:S04]  /*dc00*/  LDSM.16.M88.4 R204, [R232+0x9000] ;  /* 0x00900000e8cc783b */ /* 0x000ea80000000200 */
[----:B------:R3:W-:Y:S02]  /*dc10*/  STL [R1+0x20], R3 ;  /* 0x0000200301007387 */ /* 0x0007e40000100800 */
[----:B---3--:R-:W-:-:S02]  /*dc20*/  FSEL R3, R168, -INF , !P0 ;  /* 0xff800000a8037808 */ /* 0x008fc40004000000 */
[----:B------:R-:W-:Y:S02]  /*dc30*/  FSEL R168, R169, -INF , !P4 ;  /* 0xff800000a9a87808 */ /* 0x000fe40006000000 */
[C---:B------:R-:W-:Y:S01]  /*dc40*/  ISETP.GE.AND P0, PT, R2.reuse, R16, PT ;  /* 0x000000100200720c */ /* 0x040fe20003f06270 */
[----:B------:R3:W-:Y:S01]  /*dc50*/  STL [R1+0x24], R3 ;  /* 0x0000240301007387 */ /* 0x0007e20000100800 */
[----:B------:R-:W-:-:S03]  /*dc60*/  ISETP.GE.AND P4, PT, R2, R18, PT ;  /* 0x000000120200720c */ /* 0x000fc60003f86270 */
[----:B------:R4:W-:Y:S01]  /*dc70*/  STL [R1], R168 ;  /* 0x000000a801007387 */ /* 0x0009e20000100800 */
[C---:B--2---:R-:W-:Y:S01]  /*dc80*/  HMMA.16816.F32.BF16 R228, R64.reuse, R206, RZ ;  /* 0x000000ce40e4723c */ /* 0x044fe200000418ff */
[----:B---3--:R-:W-:Y:S02]  /*dc90*/  FSEL R3, R170, -INF , !P1 ;  /* 0xff800000aa037808 */ /* 0x008fe40004800000 */
[----:B------:R-:W-:Y:S02]  /*dca0*/  ISETP.GE.AND P1, PT, R2, R17, PT ;  /* 0x000000110200720c */ /* 0x000fe40003f26270 */
[----:B----4-:R-:W-:Y:S01]  /*dcb0*/  IADD3 R168, R0, 0x11, RZ ;  /* 0x0000001100a87810 */ /* 0x010fe20007ffe0ff */
[----:B------:R2:W-:Y:S01]  /*dcc0*/  STL [R1+0x4], R3 ;  /* 0x0000040301007387 */ /* 0x0005e20000100800 */
[----:B------:R-:W-:Y:S02]  /*dcd0*/  FSEL R170, R226, -INF , !P1 ;  /* 0xff800000e2aa7808 */ /* 0x000fe40004800000 */
[----:B--2---:R-:W-:Y:S01]  /*dce0*/  FSEL R3, R212, -INF , !P5 ;  /* 0xff800000d4037808 */ /* 0x004fe20006800000 */
[----:B------:R-:W-:Y:S01]  /*dcf0*/  IMAD.MOV.U32 R212, RZ, RZ, R213 ;  /* 0x000000ffffd47224 */ /* 0x000fe200078e00d5 */
[----:B------:R-:W-:Y:S01]  /*dd00*/  ISETP.GE.AND P5, PT, R2, R19, PT ;  /* 0x000000130200720c */ /* 0x000fe20003fa6270 */
[----:B------:R-:W-:Y:S01]  /*dd10*/  IMAD.MOV.U32 R213, RZ, RZ, R218 ;  /* 0x000000ffffd57224 */ /* 0x000fe200078e00da */
[----:B------:R-:W-:Y:S01]  /*dd20*/  FSEL R2, R219, -INF , !P6 ;  /* 0xff800000db027808 */ /* 0x000fe20007000000 */
[----:B------:R2:W-:Y:S01]  /*dd30*/  STL [R1+0x8], R3 ;  /* 0x0000080301007387 */ /* 0x0005e20000100800 */
[----:B------:R-:W-:Y:S01]  /*dd40*/  ISETP.GE.AND P6, PT, R168, R16, PT ;  /* 0x00000010a800720c */ /* 0x000fe20003fc6270 */
[----:B------:R-:W-:Y:S02]  /*dd50*/  HMMA.16816.F32.BF16 R216, R64, R214, RZ ;  /* 0x000000d640d8723c */ /* 0x000fe400000418ff */
[----:B------:R3:W-:Y:S01]  /*dd60*/  STL [R1+0xc], R2 ;  /* 0x00000c0201007387 */ /* 0x0007e20000100800 */
[----:B--2---:R-:W-:-:S02]  /*dd70*/  FSEL R3, R224, -INF , !P0 ;  /* 0xff800000e0037808 */ /* 0x004fc40004000000 */
[----:B------:R-:W-:Y:S02]  /*dd80*/  ISETP.GE.AND P0, PT, R168, R17, PT ;  /* 0x00000011a800720c */ /* 0x000fe40003f06270 */
[----:B---3--:R-:W-:Y:S01]  /*dd90*/  FSEL R2, R225, -INF , !P6 ;  /* 0xff800000e1027808 */ /* 0x008fe20007000000 */
[----:B------:R2:W-:Y:S01]  /*dda0*/  STL [R1+0x90], R3 ;  /* 0x0000900301007387 */ /* 0x0005e20000100800 */
[----:B------:R-:W-:Y:S02]  /*ddb0*/  FSEL R169, R227, -INF , !P0 ;  /* 0xff800000e3a97808 */ /* 0x000fe40004000000 */
[----:B------:R-:W-:Y:S01]  /*ddc0*/  HMMA.16816.F32.BF16 R224, R64, R204, RZ ;  /* 0x000000cc40e0723c */ /* 0x000fe200000418ff */
[----:B------:R3:W-:Y:S04]  /*ddd0*/  STL [R1+0x8c], R2 ;  /* 0x00008c0201007387 */ /* 0x0007e80000100800 */
[----:B------:R4:W-:Y:S04]  /*dde0*/  STL [R1+0x98], R170 ;  /* 0x000098aa01007387 */ /* 0x0009e80000100800 */
[----:B------:R1:W-:Y:S01]  /*ddf0*/  STL [R1+0x94], R169 ;  /* 0x000094a901007387 */ /* 0x0003e20000100800 */
[----:B--2---:R-:W-:-:S02]  /*de00*/  IADD3 R3, R0, 0x18, RZ ;  /* 0x0000001800037810 */ /* 0x004fc40007ffe0ff */
[----:B---3--:R-:W-:Y:S02]  /*de10*/  IADD3 R2, R0, 0x19, RZ ;  /* 0x0000001900027810 */ /* 0x008fe40007ffe0ff */
[CC--:B------:R-:W-:Y:S02]  /*de20*/  ISETP.GE.AND P6, PT, R3.reuse, R16.reuse, PT ;  /* 0x000000100300720c */ /* 0x0c0fe40003fc6270 */
[----:B------:R-:W-:Y:S02]  /*de30*/  ISETP.GE.AND P1, PT, R2, R16, PT ;  /* 0x000000100200720c */ /* 0x000fe40003f26270 */
[----:B------:R-:W-:Y:S02]  /*de40*/  ISETP.GE.AND P0, PT, R3, R17, PT ;  /* 0x000000110300720c */ /* 0x000fe40003f06270 */
[----:B----4-:R-:W-:Y:S02]  /*de50*/  FSEL R170, R220, -INF , !P6 ;  /* 0xff800000dcaa7808 */ /* 0x010fe40007000000 */
[----:B-1----:R-:W-:-:S02]  /*de60*/  FSEL R169, R221, -INF , !P1 ;  /* 0xff800000dda97808 */ /* 0x002fc40004800000 */
[----:B------:R-:W-:Y:S01]  /*de70*/  FSEL R64, R222, -INF , !P0 ;  /* 0xff800000de407808 */ /* 0x000fe20004000000 */
[----:B------:R-:W-:Y:S01]  /*de80*/  STL [R1+0x88], R170 ;  /* 0x000088aa01007387 */ /* 0x000fe20000100800 */
[----:B------:R-:W-:Y:S02]  /*de90*/  ISETP.GE.AND P6, PT, R2, R17, PT ;  /* 0x000000110200720c */ /* 0x000fe40003fc6270 */
[CC--:B------:R-:W-:Y:S01]  /*dea0*/  ISETP.GE.AND P1, PT, R168.reuse, R18.reuse, PT ;  /* 0x00000012a800720c */ /* 0x0c0fe20003f26270 */
[----:B------:R-:W-:Y:S01]  /*deb0*/  STL [R1+0x74], R169 ;  /* 0x000074a901007387 */ /* 0x000fe20000100800 */
[----:B------:R-:W-:Y:S02]  /*dec0*/  FSEL R65, R223, -INF , !P6 ;  /* 0xff800000df417808 */ /* 0x000fe40007000000 */
[----:B------:R-:W-:Y:S01]  /*ded0*/  ISETP.GE.AND P0, PT, R168, R19, PT ;  /* 0x00000013a800720c */ /* 0x000fe20003f06270 */
[----:B------:R1:W-:Y:S01]  /*dee0*/  STL [R1+0x60], R64 ;  /* 0x0000604001007387 */ /* 0x0003e20000100800 */
[----:B------:R-:W-:-:S03]  /*def0*/  ISETP.GE.AND P6, PT, R3, R18, PT ;  /* 0x000000120300720c */ /* 0x000fc60003fc6270 */
[----:B------:R-:W-:Y:S01]  /*df00*/  STL [R1+0x5c], R65 ;  /* 0x00005c4101007387 */ /* 0x000fe20000100800 */
[----:B-1----:R-:W-:Y:S02]  /*df10*/  FSEL R64, R171, -INF , !P4 ;  /* 0xff800000ab407808 */ /* 0x002fe40006000000 */
[C---:B------:R-:W-:Y:S01]  /*df20*/  HMMA.16816.F32.BF16 R168, R164.reuse, R204, RZ ;  /* 0x000000cca4a8723c */ /* 0x040fe200000418ff */
[-C--:B------:R-:W-:Y:S02]  /*df30*/  ISETP.GE.AND P4, PT, R3, R19.reuse, PT ;  /* 0x000000130300720c */ /* 0x080fe40003f86270 */
[----:B------:R1:W-:Y:S01]  /*df40*/  STL [R1+0x2c], R64 ;  /* 0x00002c4001007387 */ /* 0x0003e20000100800 */
[----:B------:R-:W-:Y:S02]  /*df50*/  FSEL R3, R213, -INF , !P5 ;  /* 0xff800000d5037808 */ /* 0x000fe40006800000 */
[----:B------:R-:W-:Y:S02]  /*df60*/  ISETP.GE.AND P5, PT, R2, R19, PT ;  /* 0x000000130200720c */ /* 0x000fe40003fa6270 */
[----:B------:R-:W-:Y:S01]  /*df70*/  HMMA.16816.F32.BF16 R204, R164, R206, RZ ;  /* 0x000000cea4cc723c */ /* 0x000fe200000418ff */
[----:B-1----:R-:W-:-:S07]  /*df80*/  FSEL R64, R212, -INF , !P1 ;  /* 0xff800000d4407808 */ /* 0x002fce0004800000 */
[----:B------:R-:W-:Y:S01]  /*df90*/  HMMA.16816.F32.BF16 R212, R164, R214, RZ ;  /* 0x000000d6a4d4723c */ /* 0x000fe200000418ff */
[----:B------:R-:W-:Y:S01]  /*dfa0*/  ISETP.GE.AND P1, PT, R2, R18, PT ;  /* 0x000000120200720c */ /* 0x000fe20003f26270 */
[----:B------:R-:W-:Y:S04]  /*dfb0*/  STL [R1+0x28], R64 ;  /* 0x0000284001007387 */ /* 0x000fe80000100800 */
[----:B------:R-:W1:Y:S02]  /*dfc0*/  LDSM.16.M88.4 R64, [R239+0x1000] ;  /* 0x00100000ef40783b */ /* 0x000e640000000200 */
[-C--:B------:R-:W-:Y:S02]  /*dfd0*/  HMMA.16816.F32.BF16 R216, R56, R210.reuse, R216 ;  /* 0x000000d238d8723c */ /* 0x080fe400000418d8 */
[----:B------:R-:W-:Y:S11]  /*dfe0*/  STL [R1+0x50], R3 ;  /* 0x0000500301007387 */ /* 0x000ff60000100800 */
[----:B------:R-:W-:Y:S03]  /*dff0*/  @!UPT UIADD3 URZ, URZ, URZ, URZ ;  /* 0x0000003f3f3ff290 */ /* 0x000fe6000fffe03f */
[C---:B------:R-:W-:Y:S08]  /*e000*/  HMMA.16816.F32.BF16 R212, R60.reuse, R210, R212 ;  /* 0x000000d23cd4723c */ /* 0x040ff000000418d4 */
[-C--:B-1----:R-:W-:Y:S08]  /*e010*/  HMMA.16816.F32.BF16 R164, R60, R64.reuse, R168 ;  /* 0x000000403ca4723c */ /* 0x082ff000000418a8 */
[C---:B------:R-:W-:Y:S07]  /*e020*/  HMMA.16816.F32.BF16 R168, R56.reuse, R64, R224 ;  /* 0x0000004038a8723c */ /* 0x040fee00000418e0 */
[----:B------:R-:W-:Y:S01]  /*e030*/  IMAD.MOV.U32 R224, RZ, RZ, R208 ;  /* 0x000000ffffe07224 */ /* 0x000fe200078e00d0 */
[----:B------:R-:W-:Y:S01]  /*e040*/  HMMA.16816.F32.BF16 R228, R56, R66, R228 ;  /* 0x0000004238e4723c */ /* 0x000fe200000418e4 */
[----:B------:R-:W1:Y:S01]  /*e050*/  LDSM.16.M88.4 R56, [R238+0x9800] ;  /* 0x00980000ee38783b */ /* 0x000e620000000200 */
[----:B------:R-:W-:-:S02]  /*e060*/  IMAD.MOV.U32 R225, RZ, RZ, R209 ;  /* 0x000000ffffe17224 */ /* 0x000fc400078e00d1 */
[----:B------:R-:W-:-:S04]  /*e070*/  IMAD.MOV.U32 R226, RZ, RZ, R74 ;  /* 0x000000ffffe27224 */ /* 0x000fc800078e004a */
[----:B------:R-:W-:Y:S01]  /*e080*/  HMMA.16816.F32.BF16 R204, R60, R66, R204 ;  /* 0x000000423ccc723c */ /* 0x000fe200000418cc */
[----:B------:R-:W2:Y:S04]  /*e090*/  LDSM.16.M88.4 R64, [R238+0x9000] ;  /* 0x00900000ee40783b */ /* 0x000ea80000000200 */
[----:B------:R-:W3:Y:S01]  /*e0a0*/  LDSM.16.M88.4 R60, [R237+0x1000] ;  /* 0x00100000ed3c783b */ /* 0x000ee20000000200 */
[----:B------:R-:W-:-:S03]  /*e0b0*/  IMAD.MOV.U32 R227, RZ, RZ, R73 ;  /* 0x000000ffffe37224 */ /* 0x000fc600078e0049 */
[----:B------:R4:W5:Y:S04]  /*e0c0*/  LDL.LU R74, [R1+0xc8] ;  /* 0x0000c800014a7983 */ /* 0x0009680000300800 */
[----:B------:R4:W5:Y:S01]  /*e0d0*/  LDL.LU R73, [R1+0xc4] ;  /* 0x0000c40001497983 */ /* 0x0009620000300800 */
[C---:B------:R-:W-:Y:S01]  /*e0e0*/  IADD3 R2, R0.reuse, 0x20, RZ ;  /* 0x0000002000027810 */ /* 0x040fe20007ffe0ff */
[----:B-1----:R-:W-:Y:S08]  /*e0f0*/  HMMA.16816.F32.BF16 R220, R48, R56, R248 ;  /* 0x0000003830dc723c */ /* 0x002ff000000418f8 */
[-C--:B--2---:R-:W-:Y:S08]  /*e100*/  HMMA.16816.F32.BF16 R164, R52, R64.reuse, R164 ;  /* 0x0000004034a4723c */ /* 0x084ff000000418a4 */
[C---:B------:R-:W-:Y:S08]  /*e110*/  HMMA.16816.F32.BF16 R168, R48.reuse, R64, R168 ;  /* 0x0000004030a8723c */ /* 0x040ff000000418a8 */
[C---:B------:R-:W-:Y:S08]  /*e120*/  HMMA.16816.F32.BF16 R208, R48.reuse, R66, R228 ;  /* 0x0000004230d0723c */ /* 0x040ff000000418e4 */
[----:B------:R-:W-:Y:S01]  /*e130*/  HMMA.16816.F32.BF16 R228, R48, R58, R216 ;  /* 0x0000003a30e4723c */ /* 0x000fe200000418d8 */
[----:B------:R-:W1:Y:S07]  /*e140*/  LDSM.16.M88.4 R48, [R232+0xb000] ;  /* 0x00b00000e830783b */ /* 0x000e6e0000000200 */
[C---:B------:R-:W-:Y:S08]  /*e150*/  HMMA.16816.F32.BF16 R216, R52.reuse, R56, R224 ;  /* 0x0000003834d8723c */ /* 0x040ff000000418e0 */
[C---:B------:R-:W-:Y:S08]  /*e160*/  HMMA.16816.F32.BF16 R204, R52.reuse, R66, R204 ;  /* 0x0000004234cc723c */ /* 0x040ff000000418cc */
[----:B------:R-:W-:Y:S01]  /*e170*/  HMMA.16816.F32.BF16 R224, R52, R58, R212 ;  /* 0x0000003a34e0723c */ /* 0x000fe200000418d4 */
[----:B------:R-:W2:Y:S07]  /*e180*/  LDSM.16.M88.4 R52, [R237+0x1800] ;  /* 0x00180000ed34783b */ /* 0x000eae0000000200 */
[-C--:B---3--:R-:W-:Y:S08]  /*e190*/  HMMA.16816.F32.BF16 R64, R44, R60.reuse, R164 ;  /* 0x0000003c2c40723c */ /* 0x088ff000000418a4 */
[C---:B------:R-:W-:Y:S08]  /*e1a0*/  HMMA.16816.F32.BF16 R56, R40.reuse, R60, R168 ;  /* 0x0000003c2838723c */ /* 0x040ff000000418a8 */
[-C--:B------:R-:W-:Y:S08]  /*e1b0*/  HMMA.16816.F32.BF16 R212, R40, R62.reuse, R208 ;  /* 0x0000003e28d4723c */ /* 0x080ff000000418d0 */
[----:B------:R-:W-:Y:S01]  /*e1c0*/  HMMA.16816.F32.BF16 R208, R44, R62, R204 ;  /* 0x0000003e2cd0723c */ /* 0x000fe200000418cc */
[----:B------:R-:W3:Y:S07]  /*e1d0*/  LDSM.16.M88.4 R60, [R232+0xb800] ;  /* 0x00b80000e83c783b */ /* 0x000eee0000000200 */
[----:B-1----:R-:W-:Y:S08]  /*e1e0*/  HMMA.16816.F32.BF16 R204, R36, R48, R64 ;  /* 0x0000003024cc723c */ /* 0x002ff00000041840 */
[C---:B--2---:R-:W-:Y:S08]  /*e1f0*/  HMMA.16816.F32.BF16 R168, R44.reuse, R52, R216 ;  /* 0x000000342ca8723c */ /* 0x044ff000000418d8 */
[----:B------:R-:W-:Y:S01]  /*e200*/  HMMA.16816.F32.BF16 R164, R44, R54, R224 ;  /* 0x000000362ca4723c */ /* 0x000fe200000418e0 */
[----:B------:R-:W-:Y:S07]  /*e210*/  LDSM.16.M88.4 R44, [R239+0x3800] ;  /* 0x00380000ef2c783b */ /* 0x000fee0000000200 */
[----:B------:R-:W-:Y:S01]  /*e220*/  HMMA.16816.F32.BF16 R64, R32, R48, R56 ;  /* 0x000000302040723c */ /* 0x000fe20000041838 */
[----:B------:R-:W1:Y:S07]  /*e230*/  LDSM.16.M88.4 R56, [R239+0x3000] ;  /* 0x00300000ef38783b */ /* 0x000e6e0000000200 */
[C---:B------:R-:W-:Y:S08]  /*e240*/  HMMA.16816.F32.BF16 R220, R40.reuse, R52, R220 ;  /* 0x0000003428dc723c */ /* 0x040ff000000418dc */
[----:B------:R-:W-:Y:S01]  /*e250*/  HMMA.16816.F32.BF16 R216, R40, R54, R228 ;  /* 0x0000003628d8723c */ /* 0x000fe200000418e4 */
[----:B------:R-:W2:Y:S07]  /*e260*/  LDSM.16.M88.4 R40, [R238+0xb000] ;  /* 0x00b00000ee28783b */ /* 0x000eae0000000200 */
[-C--:B------:R-:W-:Y:S08]  /*e270*/  HMMA.16816.F32.BF16 R224, R32, R50.reuse, R212 ;  /* 0x0000003220e0723c */ /* 0x080ff000000418d4 */
[C---:B------:R-:W-:Y:S08]  /*e280*/  HMMA.16816.F32.BF16 R208, R36.reuse, R50, R208 ;  /* 0x0000003224d0723c */ /* 0x040ff000000418d0 */
[C---:B---3--:R-:W-:Y:S08]  /*e290*/  HMMA.16816.F32.BF16 R52, R36.reuse, R60, R168 ;  /* 0x0000003c2434723c */ /* 0x048ff000000418a8 */
[----:B------:R-:W-:Y:S01]  /*e2a0*/  HMMA.16816.F32.BF16 R48, R36, R62, R164 ;  /* 0x0000003e2430723c */ /* 0x000fe200000418a4 */
[----:B------:R-:W3:Y:S07]  /*e2b0*/  LDSM.16.M88.4 R36, [R238+0xb800] ;  /* 0x00b80000ee24783b */ /* 0x000eee0000000200 */
[----:B-1----:R-:W-:Y:S08]  /*e2c0*/  HMMA.16816.F32.BF16 R212, R24, R56, R64 ;  /* 0x0000003818d4723c */ /* 0x002ff00000041840 */
[C---:B------:R-:W-:Y:S08]  /*e2d0*/  HMMA.16816.F32.BF16 R64, R32.reuse, R60, R220 ;  /* 0x0000003c2040723c */ /* 0x040ff000000418dc */
[----:B------:R-:W-:Y:S01]  /*e2e0*/  HMMA.16816.F32.BF16 R60, R32, R62, R216 ;  /* 0x0000003e203c723c */ /* 0x000fe200000418d8 */
[----:B------:R-:W-:Y:S07]  /*e2f0*/  LDSM.16.M88.4 R32, [R237+0x3800] ;  /* 0x00380000ed20783b */ /* 0x000fee0000000200 */
[C---:B------:R-:W-:Y:S08]  /*e300*/  HMMA.16816.F32.BF16 R204, R28.reuse, R56, R204 ;  /* 0x000000381ccc723c */ /* 0x040ff000000418cc */
[C---:B------:R-:W-:Y:S08]  /*e310*/  HMMA.16816.F32.BF16 R168, R28.reuse, R58, R208 ;  /* 0x0000003a1ca8723c */ /* 0x040ff000000418d0 */
[C---:B------:R-:W-:Y:S08]  /*e320*/  HMMA.16816.F32.BF16 R164, R28.reuse, R44, R52 ;  /* 0x0000002c1ca4723c */ /* 0x040ff00000041834 */
[----:B------:R-:W-:Y:S01]  /*e330*/  HMMA.16816.F32.BF16 R52, R28, R46, R48 ;  /* 0x0000002e1c34723c */ /* 0x000fe20000041830 */
[----:B------:R-:W1:Y:S01]  /*e340*/  LDSM.16.M88.4 R28, [R237+0x3000] ;  /* 0x00300000ed1c783b */ /* 0x000e620000000200 */
[----:B------:R-:W-:Y:S01]  /*e350*/  IADD3 R3, R0, 0x28, RZ ;  /* 0x0000002800037810 */ /* 0x000fe20007ffe0ff */
[----:B------:R-:W-:Y:S01]  /*e360*/  UISETP.GE.AND UP0, UPT, UR8, 0x4, UPT ;  /* 0x000000040800788c */ /* 0x000fe2000bf06270 */
[----:B------:R-:W-:-:S04]  /*e370*/  DEPBAR.LE SB0, 0x0 ;  /* 0x000080000000791a */ /* 0x000fc80000000000 */
[C---:B------:R-:W-:Y:S08]  /*e380*/  HMMA.16816.F32.BF16 R48, R24.reuse, R44, R64 ;  /* 0x0000002c1830723c */ /* 0x040ff00000041840 */
[C---:B------:R-:W-:Y:S08]  /*e390*/  HMMA.16816.F32.BF16 R56, R24.reuse, R58, R224 ;  /* 0x0000003a1838723c */ /* 0x040ff000000418e0 */
[----:B------:R-:W-:Y:S08]  /*e3a0*/  HMMA.16816.F32.BF16 R44, R24, R46, R60 ;  /* 0x0000002e182c723c */ /* 0x000ff0000004183c */
[C---:B--2---:R-:W-:Y:S08]  /*e3b0*/  HMMA.16816.F32.BF16 R204, R20.reuse, R40, R204 ;  /* 0x0000002814cc723c */ /* 0x044ff000000418cc */
[C---:B------:R-:W-:Y:S08]  /*e3c0*/  HMMA.16816.F32.BF16 R24, R20.reuse, R42, R168 ;  /* 0x0000002a1418723c */ /* 0x040ff000000418a8 */
[C---:B---3--:R-:W-:Y:S08]  /*e3d0*/  HMMA.16816.F32.BF16 R60, R20.reuse, R36, R164 ;  /* 0x00000024143c723c */ /* 0x048ff000000418a4 */
[----:B------:R-:W-:Y:S01]  /*e3e0*/  HMMA.16816.F32.BF16 R20, R20, R38, R52 ;  /* 0x000000261414723c */ /* 0x000fe20000041834 */
[----:B------:R-:W-:-:S06]  /*e3f0*/  FSEL R164, R69, -INF , !P4 ;  /* 0xff80000045a47808 */ /* 0x000fcc0006000000 */
[----:B------:R-:W-:Y:S01]  /*e400*/  FSEL R55, R72, -INF , !P0 ;  /* 0xff80000048377808 */ /* 0x000fe20004000000 */
[C---:B------:R-:W-:Y:S01]  /*e410*/  HMMA.16816.F32.BF16 R212, R12.reuse, R40, R212 ;  /* 0x000000280cd4723c */ /* 0x040fe200000418d4 */
[----:B------:R4:W5:Y:S01]  /*e420*/  LDL.LU R72, [R1+0xc0] ;  /* 0x0000c00001487983 */ /* 0x0009620000300800 */
[----:B------:R-:W-:Y:S02]  /*e430*/  FSEL R52, R71, -INF , !P6 ;  /* 0xff80000047347808 */ /* 0x000fe40007000000 */
[----:B------:R-:W-:Y:S01]  /*e440*/  FSEL R54, R70, -INF , !P1 ;  /* 0xff80000046367808 */ /* 0x000fe20004800000 */
[----:B------:R4:W5:Y:S01]  /*e450*/  LDL.LU R71, [R1+0xbc] ;  /* 0x0000bc0001477983 */ /* 0x0009620000300800 */
[----:B------:R-:W-:Y:S02]  /*e460*/  FSEL R53, R68, -INF , !P5 ;  /* 0xff80000044357808 */ /* 0x000fe40006800000 */
[C---:B------:R-:W-:Y:S01]  /*e470*/  HMMA.16816.F32.BF16 R48, R12.reuse, R36, R48 ;  /* 0x000000240c30723c */ /* 0x040fe20000041830 */
[----:B------:R4:W5:Y:S04]  /*e480*/  LDL.LU R70, [R1+0xb8] ;  /* 0x0000b80001467983 */ /* 0x0009680000300800 */
[----:B------:R4:W5:Y:S03]  /*e490*/  LDL.LU R69, [R1+0xb4] ;  /* 0x0000b40001457983 */ /* 0x0009660000300800 */
[----:B------:R-:W-:Y:S01]  /*e4a0*/  HMMA.16816.F32.BF16 R44, R12, R38, R44 ;  /* 0x000000260c2c723c */ /* 0x000fe2000004182c */
[----:B------:R4:W5:Y:S07]  /*e4b0*/  LDL.LU R68, [R1+0xb0] ;  /* 0x0000b00001447983 */ /* 0x00096e0000300800 */
[C---:B-1----:R-:W-:Y:S08]  /*e4c0*/  HMMA.16816.F32.BF16 R36, R8.reuse, R28, R204 ;  /* 0x0000001c0824723c */ /* 0x042ff000000418cc */
[----:B------:R-:W-:Y:S01]  /*e4d0*/  HMMA.16816.F32.BF16 R24, R8, R30, R24 ;  /* 0x0000001e0818723c */ /* 0x000fe20000041818 */
[----:B------:R-:W-:Y:S01]  /*e4e0*/  BAR.SYNC.DEFER_BLOCKING 0x0 ;  /* 0x0000000000007b1d */ /* 0x000fe20000010000 */
[----:B------:R-:W-:-:S06]  /*e4f0*/  ISETP.GE.AND P0, PT, R2, R16, PT ;  /* 0x000000100200720c */ /* 0x000fcc0003f06270 */
[----:B------:R-:W-:Y:S01]  /*e500*/  HMMA.16816.F32.BF16 R56, R12, R42, R56 ;  /* 0x0000002a0c38723c */ /* 0x000fe20000041838 */
[C---:B------:R-:W-:Y:S02]  /*e510*/  ISETP.GE.AND P1, PT, R2.reuse, R17, PT ;  /* 0x000000110200720c */ /* 0x040fe40003f26270 */
[----:B------:R-:W-:-:S05]  /*e520*/  ISETP.GE.AND P6, PT, R2, R18, PT ;  /* 0x000000120200720c */ /* 0x000fca0003fc6270 */
[----:B------:R-:W-:Y:S01]  /*e530*/  HMMA.16816.F32.BF16 R40, R8, R32, R60 ;  /* 0x000000200828723c */ /* 0x000fe2000004183c */
[----:B------:R-:W-:-:S07]  /*e540*/  ISETP.GE.AND P4, PT, R2, R19, PT ;  /* 0x000000130200720c */ /* 0x000fce0003f86270 */
[----:B------:R-:W-:Y:S01]  /*e550*/  HMMA.16816.F32.BF16 R20, R8, R34, R20 ;  /* 0x000000220814723c */ /* 0x000fe20000041814 */
[----:B------:R-:W-:-:S06]  /*e560*/  IADD3 R2, R0, 0x29, RZ ;  /* 0x0000002900027810 */ /* 0x000fcc0007ffe0ff */
[----:B------:R-:W-:Y:S01]  /*e570*/  IADD3 R8, R0, 0x21, RZ ;  /* 0x0000002100087810 */ /* 0x000fe20007ffe0ff */
[----:B------:R-:W-:Y:S01]  /*e580*/  HMMA.16816.F32.BF16 R12, R4, R28, R212 ;  /* 0x0000001c040c723c */ /* 0x000fe200000418d4 */
[----:B------:R-:W-:-:S06]  /*e590*/  FSEL R216, R38, -INF , !P1 ;  /* 0xff80000026d87808 */ /* 0x000fcc0004800000 */
[----:B------:R-:W-:Y:S02]  /*e5a0*/  FSEL R214, R36, -INF , !P0 ;  /* 0xff80000024d67808 */ /* 0x000fe40004000000 */
[-C--:B------:R-:W-:Y:S02]  /*e5b0*/  ISETP.GE.AND P0, PT, R8, R17.reuse, PT ;  /* 0x000000110800720c */ /* 0x080fe40003f06270 */
[-C--:B------:R-:W-:Y:S02]  /*e5c0*/  ISETP.GE.AND P1, PT, R2, R16.reuse, PT ;  /* 0x000000100200720c */ /* 0x080fe40003f26270 */
[----:B------:R-:W-:Y:S02]  /*e5d0*/  FSEL R215, R39, -INF , !P0 ;  /* 0xff80000027d77808 */ /* 0x000fe40004000000 */
[----:B------:R-:W-:Y:S02]  /*e5e0*/  ISETP.GE.AND P0, PT, R3, R17, PT ;  /* 0x000000110300720c */ /* 0x000fe40003f06270 */
[----:B------:R-:W-:-:S02]  /*e5f0*/  ISETP.GE.AND P5, PT, R8, R16, PT ;  /* 0x000000100800720c */ /* 0x000fc40003fa6270 */
[----:B------:R-:W-:Y:S02]  /*e600*/  FSEL R209, R25, -INF , !P1 ;  /* 0xff80000019d17808 */ /* 0x000fe40004800000 */
[----:B------:R-:W-:Y:S02]  /*e610*/  FSEL R212, R26, -INF , !P0 ;  /* 0xff8000001ad47808 */ /* 0x000fe40004000000 */
[----:B------:R-:W-:Y:S02]  /*e620*/  FSEL R213, R37, -INF , !P5 ;  /* 0xff80000025d57808 */ /* 0x000fe40006800000 */
[C---:B------:R-:W-:Y:S02]  /*e630*/  ISETP.GE.AND P1, PT, R8.reuse, R18, PT ;  /* 0x000000120800720c */ /* 0x040fe40003f26270 */
[----:B------:R-:W-:Y:S02]  /*e640*/  ISETP.GE.AND P0, PT, R8, R19, PT ;  /* 0x000000130800720c */ /* 0x000fe40003f06270 */
[----:B------:R-:W-:Y:S01]  /*e650*/  ISETP.GE.AND P5, PT, R3, R16, PT ;  /* 0x000000100300720c */ /* 0x000fe20003fa6270 */
[----:B------:R-:W-:Y:S03]  /*e660*/  HMMA.16816.F32.BF16 R8, R4, R32, R48 ;  /* 0x000000200408723c */ /* 0x000fe60000041830 */
[----:B------:R-:W-:-:S02]  /*e670*/  FSEL R210, R24, -INF , !P5 ;  /* 0xff80000018d27808 */ /* 0x000fc40006800000 */
[----:B------:R-:W-:-:S03]  /*e680*/  ISETP.GE.AND P5, PT, R2, R17, PT ;  /* 0x000000110200720c */ /* 0x000fc60003fa6270 */
[----:B------:R-:W-:Y:S01]  /*e690*/  HMMA.16816.F32.BF16 R28, R4, R30, R56 ;  /* 0x0000001e041c723c */ /* 0x000fe20000041838 */
[----:B------:R-:W-:Y:S02]  /*e6a0*/  FSEL R205, R27, -INF , !P5 ;  /* 0xff8000001bcd7808 */ /* 0x000fe40006800000 */
[----:B------:R-:W-:-:S05]  /*e6b0*/  FSEL R204, R12, -INF , !P6 ;  /* 0xff8000000ccc7808 */ /* 0x000fca0007000000 */
[----:B------:R-:W-:Y:S01]  /*e6c0*/  HMMA.16816.F32.BF16 R32, R4, R34, R44 ;  /* 0x000000220420723c */ /* 0x000fe2000004182c */
[----:B------:R-:W-:Y:S02]  /*e6d0*/  FSEL R171, R15, -INF , !P0 ;  /* 0xff8000000fab7808 */ /* 0x000fe40004000000 */
[----:B------:R-:W-:-:S04]  /*e6e0*/  ISETP.GE.AND P5, PT, R3, R18, PT ;  /* 0x000000120300720c */ /* 0x000fc80003fa6270 */
[----:B------:R-:W-:Y:S02]  /*e6f0*/  IADD3 R4, R0, 0x30, RZ ;  /* 0x0000003000047810 */ /* 0x000fe40007ffe0ff */
[----:B------:R-:W-:Y:S02]  /*e700*/  ISETP.GE.AND P6, PT, R3, R19, PT ;  /* 0x000000130300720c */ /* 0x000fe40003fc6270 */
        /* <DEDUP_REMOVED lines=10> */
[-C--:B------:R-:W-:Y:S02]  /*e7b0*/  ISETP.GE.AND P0, PT, R3, R18.reuse, PT ;  /* 0x000000120300720c */ /* 0x080fe40003f06270 */
[----:B------:R-:W-:Y:S02]  /*e7c0*/  IADD3 R0, R0, 0x39, RZ ;  /* 0x0000003900007810 */ /* 0x000fe40007ffe0ff */
[----:B------:R-:W-:Y:S02]  /*e7d0*/  FSEL R50, R9, -INF , !P0 ;  /* 0xff80000009327808 */ /* 0x000fe40004000000 */
[----:B------:R-:W-:Y:S02]  /*e7e0*/  ISETP.GE.AND P0, PT, R0, R18, PT ;  /* 0x000000120000720c */ /* 0x000fe40003f06270 */
[----:B------:R-:W-:Y:S02]  /*e7f0*/  FSEL R36, R28, -INF , !P5 ;  /* 0xff8000001c247808 */ /* 0x000fe40006800000 */
[----:B------:R-:W-:-:S02]  /*e800*/  FSEL R39, R33, -INF , !P0 ;  /* 0xff80000021277808 */ /* 0x000fc40004000000 */
[----:B------:R-:W-:Y:S02]  /*e810*/  ISETP.GE.AND P0, PT, R2, R19, PT ;  /* 0x000000130200720c */ /* 0x000fe40003f06270 */
[----:B------:R-:W-:Y:S02]  /*e820*/  ISETP.GE.AND P5, PT, R3, R16, PT ;  /* 0x000000100300720c */ /* 0x000fe40003fa6270 */
[----:B------:R-:W-:Y:S02]  /*e830*/  FSEL R211, R31, -INF , !P4 ;  /* 0xff8000001fd37808 */ /* 0x000fe40006000000 */
[----:B------:R-:W-:Y:S02]  /*e840*/  FSEL R27, R29, -INF , !P1 ;  /* 0xff8000001d1b7808 */ /* 0x000fe40004800000 */
[----:B------:R-:W-:Y:S02]  /*e850*/  ISETP.GE.AND P4, PT, R4, R17, PT ;  /* 0x000000110400720c */ /* 0x000fe40003f86270 */
[----:B------:R-:W-:-:S02]  /*e860*/  FSEL R165, R34, -INF , !P0 ;  /* 0xff80000022a57808 */ /* 0x000fc40004000000 */
[----:B------:R-:W-:Y:S02]  /*e870*/  ISETP.GE.AND P1, PT, R2, R16, PT ;  /* 0x000000100200720c */ /* 0x000fe40003f26270 */
[----:B------:R-:W-:Y:S02]  /*e880*/  FSEL R41, R41, -INF , !P5 ;  /* 0xff80000029297808 */ /* 0x000fe40006800000 */
[----:B------:R-:W-:Y:S02]  /*e890*/  PLOP3.LUT P0, PT, PT, PT, UP0, 0x80, 0x0 ;  /* 0x000000000000781c */ /* 0x000fe40003f0f008 */
[----:B------:R-:W-:Y:S02]  /*e8a0*/  ISETP.GE.AND P5, PT, R4, R18, PT ;  /* 0x000000120400720c */ /* 0x000fe40003fa6270 */
[----:B------:R-:W-:Y:S02]  /*e8b0*/  FSEL R37, R42, -INF , !P4 ;  /* 0xff8000002a257808 */ /* 0x000fe40006000000 */
[----:B------:R-:W-:-:S02]  /*e8c0*/  FSEL R42, R20, -INF , !P1 ;  /* 0xff800000142a7808 */ /* 0x000fc40004800000 */
[-C--:B------:R-:W-:Y:S02]  /*e8d0*/  ISETP.GE.AND P1, PT, R3, R19.reuse, PT ;  /* 0x000000130300720c */ /* 0x080fe40003f26270 */
[----:B------:R-:W-:Y:S02]  /*e8e0*/  FSEL R51, R8, -INF , !P5 ;  /* 0xff80000008337808 */ /* 0x000fe40006800000 */
[----:B------:R-:W-:Y:S02]  /*e8f0*/  ISETP.GE.AND P4, PT, R4, R19, PT ;  /* 0x000000130400720c */ /* 0x000fe40003f86270 */
[----:B------:R-:W-:Y:S02]  /*e900*/  ISETP.GE.AND P5, PT, R2, R18, PT ;  /* 0x000000120200720c */ /* 0x000fe40003fa6270 */
[----:B------:R-:W-:Y:S02]  /*e910*/  FSEL R170, R11, -INF , !P1 ;  /* 0xff8000000baa7808 */ /* 0x000fe40004800000 */
[----:B------:R-:W-:-:S02]  /*e920*/  FSEL R207, R30, -INF , !P6 ;  /* 0xff8000001ecf7808 */ /* 0x000fc40007000000 */
[----:B------:R-:W-:Y:S02]  /*e930*/  FSEL R32, R32, -INF , !P5 ;  /* 0xff80000020207808 */ /* 0x000fe40006800000 */
[----:B------:R-:W-:Y:S02]  /*e940*/  FSEL R206, R10, -INF , !P4 ;  /* 0xff8000000ace7808 */ /* 0x000fe40006000000 */
[C---:B------:R-:W-:Y:S02]  /*e950*/  ISETP.GE.AND P1, PT, R0.reuse, R19, PT ;  /* 0x000000130000720c */ /* 0x040fe40003f26270 */
[----:B------:R-:W-:Y:S02]  /*e960*/  ISETP.GE.AND P6, PT, R0, R16, PT ;  /* 0x000000100000720c */ /* 0x000fe40003fc6270 */
[-C--:B------:R-:W-:Y:S02]  /*e970*/  ISETP.GE.AND P5, PT, R2, R17.reuse, PT ;  /* 0x000000110200720c */ /* 0x080fe40003fa6270 */
[----:B------:R-:W-:-:S02]  /*e980*/  ISETP.GE.AND P4, PT, R0, R17, PT ;  /* 0x000000110000720c */ /* 0x000fc40003f86270 */
[----:B------:R-:W-:Y:S02]  /*e990*/  FSEL R34, R35, -INF , !P1 ;  /* 0xff80000023227808 */ /* 0x000fe40004800000 */
[----:B------:R-:W-:Y:S02]  /*e9a0*/  FSEL R38, R21, -INF , !P6 ;  /* 0xff80000015267808 */ /* 0x000fe40007000000 */
[----:B------:R-:W-:Y:S02]  /*e9b0*/  FSEL R35, R22, -INF , !P5 ;  /* 0xff80000016237808 */ /* 0x000fe40006800000 */
[----:B------:R-:W-:Y:S01]  /*e9c0*/  FSEL R33, R23, -INF , !P4 ;  /* 0xff80000017217808 */ /* 0x000fe20006000000 */
[----:B------:R-:W-:Y:S05]  /*e9d0*/  @!P0 BRA `(.L_x_162) ;  /* 0x0000050000008947 */ /* 0x000fea0003800000 */
[----:B----4-:R-:W2:Y:S04]  /*e9e0*/  LDL.64 R248, [R1+0x80] ;  /* 0x0000800001f87983 */ /* 0x010ea80000100a00 */
        /* <DEDUP_REMOVED lines=17> */
[C-C-:B------:R-:W-:Y:S02]  /*eb00*/  @!P3 LEA.HI.X R7, R0.reuse, c[0x0][0x16c], R4.reuse, 0x1, P5 ;  /* 0x00005b000007ba11 */ /* 0x140fe400028f0c04 */
[C---:B------:R-:W-:Y:S02]  /*eb10*/  @!P2 LEA.HI.X R9, R0.reuse, c[0x0][0x16c], R4, 0x1, P4 ;  /* 0x00005b000009aa11 */ /* 0x040fe400020f0c04 */
[----:B------:R-:W-:Y:S01]  /*eb20*/  IADD3 R2, P1, R0, UR7, RZ ;  /* 0x0000000700027c10 */ /* 0x000fe2000ff3e0ff */
[----:B------:R-:W-:Y:S01]  /*eb30*/  @!PT LDS RZ, [RZ] ;  /* 0x00000000fffff984 */ /* 0x000fe20000000800 */
[----:B------:R-:W-:Y:S01]  /*eb40*/  @!PT LDS RZ, [RZ] ;  /* 0x00000000fffff984 */ /* 0x000fe20000000800 */
[----:B------:R-:W-:Y:S01]  /*eb50*/  @!PT LDS RZ, [RZ] ;  /* 0x00000000fffff984 */ /* 0x000fe20000000800 */
[----:B------:R2:W-:Y:S03]  /*eb60*/  @!P3 LDGSTS.E.BYPASS.LTC128B.128 [R244+0x8000], [R6.64] ;  /* 0x0800000006f4bfae */ /* 0x0005e6000b901d52 */
[----:B------:R-:W-:Y:S01]  /*eb70*/  IADD3.X R4, R4, UR11, RZ, P1, !PT ;  /* 0x0000000b04047c10 */ /* 0x000fe20008ffe4ff */
[----:B------:R1:W-:Y:S01]  /*eb80*/  @P2 STS.128 [R244+0xa000], RZ ;  /* 0x00a000fff4002388 */ /* 0x0003e20000000c00 */
[----:B------:R-:W-:-:S02]  /*eb90*/  @!P3 LEA R12, P5, R2, c[0x0][0x168], 0x1 ;  /* 0x00005a00020cba11 */ /* 0x000fc400078a08ff */
[C---:B------:R-:W-:Y:S01]  /*eba0*/  IADD3 R0, P4, R2.reuse, UR7, RZ ;  /* 0x0000000702007c10 */ /* 0x040fe2000ff9e0ff */
[----:B------:R-:W-:Y:S01]  /*ebb0*/  @!PT LDS RZ, [RZ] ;  /* 0x00000000fffff984 */ /* 0x000fe20000000800 */
[----:B------:R-:W-:Y:S01]  /*ebc0*/  @!PT LDS RZ, [RZ] ;  /* 0x00000000fffff984 */ /* 0x000fe20000000800 */
[----:B------:R-:W-:Y:S01]  /*ebd0*/  @!PT LDS RZ, [RZ] ;  /* 0x00000000fffff984 */ /* 0x000fe20000000800 */
[----:B------:R3:W-:Y:S01]  /*ebe0*/  @!P2 LDGSTS.E.BYPASS.LTC128B.128 [R244+0xa000], [R8.64+0x80] ;  /* 0x0a00008008f4afae */ /* 0x0007e2000b901d52 */
[----:B------:R-:W-:Y:S02]  /*ebf0*/  @!P3 LEA.HI.X R13, R2, c[0x0][0x16c], R4, 0x1, P5 ;  /* 0x00005b00020dba11 */ /* 0x000fe400028f0c04 */
[C---:B------:R-:W-:Y:S01]  /*ec00*/  @!P3 LEA R10, P6, R0.reuse, c[0x0][0x168], 0x1 ;  /* 0x00005a00000aba11 */ /* 0x040fe200078c08ff */
[----:B------:R1:W-:Y:S01]  /*ec10*/  @P3 STS.128 [R244+0x8800], RZ ;  /* 0x008800fff4003388 */ /* 0x0003e20000000c00 */
[----:B------:R-:W-:-:S03]  /*ec20*/  IADD3 R3, P5, R0, UR7, RZ ;  /* 0x0000000700037c10 */ /* 0x000fc6000ffbe0ff */
[----:B------:R-:W-:Y:S01]  /*ec30*/  @!PT LDS RZ, [RZ] ;  /* 0x00000000fffff984 */ /* 0x000fe20000000800 */
[----:B------:R-:W-:Y:S01]  /*ec40*/  @!PT LDS RZ, [RZ] ;  /* 0x00000000fffff984 */ /* 0x000fe20000000800 */
[----:B------:R-:W-:Y:S01]  /*ec50*/  @!PT LDS RZ, [RZ] ;  /* 0x00000000fffff984 */ /* 0x000fe20000000800 */
[----:B------:R1:W-:Y:S04]  /*ec60*/  @!P3 LDGSTS.E.BYPASS.LTC128B.128 [R244+0x8800], [R12.64] ;  /* 0x088000000cf4bfae */ /* 0x0003e8000b901d52 */
[----:B------:R1:W-:Y:S01]  /*ec70*/  @P2 STS.128 [R244+0xa800], RZ ;  /* 0x00a800fff4002388 */ /* 0x0003e20000000c00 */
[----:B---3--:R-:W-:-:S04]  /*ec80*/  @!P2 LEA R8, P1, R2, c[0x0][0x168], 0x1 ;  /* 0x00005a000208aa11 */ /* 0x008fc800078208ff */
[----:B------:R-:W-:Y:S02]  /*ec90*/  @!P2 LEA.HI.X R9, R2, c[0x0][0x16c], R4, 0x1, P1 ;  /* 0x00005b000209aa11 */ /* 0x000fe400008f0c04 */
[----:B------:R-:W-:Y:S02]  /*eca0*/  IADD3.X R2, R4, UR11, RZ, P4, !PT ;  /* 0x0000000b04027c10 */ /* 0x000fe4000a7fe4ff */
[C---:B------:R-:W-:Y:S01]  /*ecb0*/  @!P2 LEA R4, P1, R0.reuse, c[0x0][0x168], 0x1 ;  /* 0x00005a000004aa11 */ /* 0x040fe200078208ff */
[----:B------:R-:W-:Y:S01]  /*ecc0*/  @!PT LDS RZ, [RZ] ;  /* 0x00000000fffff984 */ /* 0x000fe20000000800 */
[----:B------:R-:W-:Y:S01]  /*ecd0*/  @!PT LDS RZ, [RZ] ;  /* 0x00000000fffff984 */ /* 0x000fe20000000800 */
[----:B------:R-:W-:Y:S01]  /*ece0*/  @!PT LDS RZ, [RZ] ;  /* 0x00000000fffff984 */ /* 0x000fe20000000800 */
[----:B------:R1:W-:Y:S01]  /*ecf0*/  @!P2 LDGSTS.E.BYPASS.LTC128B.128 [R244+0xa800], [R8.64+0x80] ;  /* 0x0a80008008f4afae */ /* 0x0003e2000b901d52 */
[C-C-:B------:R-:W-:Y:S02]  /*ed00*/  @!P3 LEA.HI.X R11, R0.reuse, c[0x0][0x16c], R2.reuse, 0x1, P6 ;  /* 0x00005b00000bba11 */ /* 0x140fe400030f0c02 */
[----:B------:R-:W-:Y:S01]  /*ed10*/  @!P2 LEA.HI.X R5, R0, c[0x0][0x16c], R2, 0x1, P1 ;  /* 0x00005b000005aa11 */ /* 0x000fe200008f0c02 */
[----:B------:R1:W-:Y:S01]  /*ed20*/  @P3 STS.128 [R244+0x9000], RZ ;  /* 0x009000fff4003388 */ /* 0x0003e20000000c00 */
[----:B--2---:R-:W-:-:S02]  /*ed30*/  @!P3 LEA R6, P4, R3, c[0x0][0x168], 0x1 ;  /* 0x00005a000306ba11 */ /* 0x004fc400078808ff */
[----:B------:R-:W-:Y:S01]  /*ed40*/  IADD3.X R0, R2, UR11, RZ, P5, !PT ;  /* 0x0000000b02007c10 */ /* 0x000fe2000affe4ff */
[----:B------:R-:W-:Y:S01]  /*ed50*/  @!PT LDS RZ, [RZ] ;  /* 0x00000000fffff984 */ /* 0x000fe20000000800 */
[----:B------:R-:W-:Y:S01]  /*ed60*/  @!PT LDS RZ, [RZ] ;  /* 0x00000000fffff984 */ /* 0x000fe20000000800 */
[----:B------:R-:W-:Y:S01]  /*ed70*/  @!PT LDS RZ, [RZ] ;  /* 0x00000000fffff984 */ /* 0x000fe20000000800 */
[----:B------:R1:W-:Y:S03]  /*ed80*/  @!P3 LDGSTS.E.BYPASS.LTC128B.128 [R244+0x9000], [R10.64] ;  /* 0x090000000af4bfae */ /* 0x0003e6000b901d52 */
[----:B------:R-:W-:Y:S01]  /*ed90*/  @!P3 LEA.HI.X R7, R3, c[0x0][0x16c], R0, 0x1, P4 ;  /* 0x00005b000307ba11 */ /* 0x000fe200020f0c00 */
[----:B------:R1:W-:Y:S04]  /*eda0*/  @P2 STS.128 [R244+0xb000], RZ ;  /* 0x00b000fff4002388 */ /* 0x0003e80000000c00 */
        /* <DEDUP_REMOVED lines=17> */
.L_x_164:
[----:B------:R-:W-:Y:S05]  /*eec0*/  BSYNC B0 ;  /* 0x0000000000007941 */ /* 0x000fea0003800000 */
.L_x_163:
[----:B------:R-:W0:Y:S02]  /*eed0*/  LDGDEPBAR ;  /* 0x00000000000079af */ /* 0x000e240000000000 */
.L_x_162:
[----:B--2-4-:R-:W2:Y:S04]  /*eee0*/  LDL.LU R2, [R1+0x90] ;  /* 0x0000900001027983 */ /* 0x014ea80000300800 */
[----:B------:R-:W3:Y:S04]  /*eef0*/  LDL.LU R0, [R1+0x50] ;  /* 0x0000500001007983 */ /* 0x000ee80000300800 */
[----:B------:R-:W4:Y:S04]  /*ef00*/  LDL.LU R24, [R1+0x10] ;  /* 0x0000100001187983 */ /* 0x000f280000300800 */
[----:B------:R-:W4:Y:S04]  /*ef10*/  LDL.LU R23, [R1+0x14] ;  /* 0x0000140001177983 */ /* 0x000f280000300800 */
[----:B------:R-:W4:Y:S04]  /*ef20*/  LDL.LU R22, [R1+0x30] ;  /* 0x0000300001167983 */ /* 0x000f280000300800 */
[----:B-1----:R-:W4:Y:S04]  /*ef30*/  LDL.LU R11, [R1+0x58] ;  /* 0x00005800010b7983 */ /* 0x002f280000300800 */
[----:B------:R-:W4:Y:S04]  /*ef40*/  LDL.LU R10, [R1+0x54] ;  /* 0x00005400010a7983 */ /* 0x000f280000300800 */
[----:B------:R-:W4:Y:S04]  /*ef50*/  LDL.LU R19, [R1+0x18] ;  /* 0x0000180001137983 */ /* 0x000f280000300800 */
[----:B------:R-:W4:Y:S04]  /*ef60*/  LDL.LU R18, [R1+0x1c] ;  /* 0x00001c0001127983 */ /* 0x000f280000300800 */
[----:B------:R-:W4:Y:S04]  /*ef70*/  LDL.LU R17, [R1+0x34] ;  /* 0x0000340001117983 */ /* 0x000f280000300800 */
[----:B------:R-:W4:Y:S04]  /*ef80*/  LDL.LU R16, [R1+0x20] ;  /* 0x0000200001107983 */ /* 0x000f280000300800 */
[----:B------:R-:W4:Y:S04]  /*ef90*/  LDL.LU R15, [R1] ;  /* 0x00000000010f7983 */ /* 0x000f280000300800 */
        /* <DEDUP_REMOVED lines=16> */
[----:B------:R-:W-:Y:S04]  /*f0a0*/  STL [R1+0xb4], R237 ;  /* 0x0000b4ed01007387 */ /* 0x000fe80000100800 */
[----:B------:R-:W-:Y:S04]  /*f0b0*/  STL [R1+0xb0], R232 ;  /* 0x0000b0e801007387 */ /* 0x000fe80000100800 */
[----:B------:R-:W-:Y:S01]  /*f0c0*/  LDSM.16.MT88.4 R28, [R236+0xe000] ;  /* 0x00e00000ec1c783b */ /* 0x000fe20000004200 */
[----:B--2---:R-:W-:-:S02]  /*f0d0*/  MOV R20, R2 ;  /* 0x0000000200147202 */ /* 0x004fc40000000f00 */
[----:B---3--:R-:W-:Y:S02]  /*f0e0*/  MOV R21, R0 ;  /* 0x0000000000157202 */ /* 0x008fe40000000f00 */
[----:B----4-:R-:W-:-:S04]  /*f0f0*/  FMNMX.FTZ R0, R11, R245, !PT ;  /* 0x000000f50b007209 */ /* 0x010fc80007810000 */
        /* <DEDUP_REMOVED lines=42> */
[----:B------:R-:W1:Y:S01]  /*f3a0*/  SHFL.BFLY PT, R5, R168, 0x2, 0x1f ;  /* 0x0c401f00a8057f89 */ /* 0x000e6200000e0000 */
[----:B------:R-:W-:-:S02]  /*f3b0*/  FMNMX.FTZ R3, R21, R0, !PT ;  /* 0x0000000015037209 */ /* 0x000fc40007810000 */
[----:B------:R-:W-:Y:S02]  /*f3c0*/  FMNMX.FTZ R0, R169, R2, !PT ;  /* 0x00000002a9007209 */ /* 0x000fe40007810000 */
[----:B------:R-:W-:Y:S02]  /*f3d0*/  FMNMX.FTZ R2, R35, R4, !PT ;  /* 0x0000000423027209 */ /* 0x000fe40007810000 */
[----:B------:R-:W-:Y:S02]  /*f3e0*/  FMNMX.FTZ R3, R55, R3, !PT ;  /* 0x0000000337037209 */ /* 0x000fe40007810000 */
[----:B------:R-:W-:Y:S02]  /*f3f0*/  FMNMX.FTZ R166, R36, R0, !PT ;  /* 0x0000000024a67209 */ /* 0x000fe40007810000 */
[----:B------:R-:W-:Y:S02]  /*f400*/  FMNMX.FTZ R0, R33, R2, !PT ;  /* 0x0000000221007209 */ /* 0x000fe40007810000 */
[----:B------:R-:W-:-:S02]  /*f410*/  FMNMX.FTZ R2, R164, R3, !PT ;  /* 0x00000003a4027209 */ /* 0x000fc40007810000 */
[----:B------:R-:W-:Y:S01]  /*f420*/  FMNMX.FTZ R166, R27, R166, !PT ;  /* 0x000000a61ba67209 */ /* 0x000fe20007810000 */
[----:B------:R-:W2:Y:S01]  /*f430*/  SHFL.BFLY PT, R3, R0, 0x2, 0x1f ;  /* 0x0c401f0000037f89 */ /* 0x000ea200000e0000 */
[----:B------:R-:W-:Y:S02]  /*f440*/  FMNMX.FTZ R2, R53, R2, !PT ;  /* 0x0000000235027209 */ /* 0x000fe40007810000 */
[----:B------:R-:W-:Y:S02]  /*f450*/  FMNMX.FTZ R166, R51, R166, !PT ;  /* 0x000000a633a67209 */ /* 0x000fe40007810000 */
[----:B------:R-:W-:Y:S02]  /*f460*/  FMNMX.FTZ R2, R208, R2, !PT ;  /* 0x00000002d0027209 */ /* 0x000fe40007810000 */
[----:B------:R-:W-:Y:S02]  /*f470*/  FMNMX.FTZ R166, R50, R166, !PT ;  /* 0x000000a632a67209 */ /* 0x000fe40007810000 */
[----:B------:R-:W-:-:S02]  /*f480*/  FMNMX.FTZ R2, R171, R2, !PT ;  /* 0x00000002ab027209 */ /* 0x000fc40007810000 */
[----:B------:R-:W-:Y:S02]  /*f490*/  FMNMX.FTZ R166, R32, R166, !PT ;  /* 0x000000a620a67209 */ /* 0x000fe40007810000 */
[----:B-1----:R-:W-:Y:S02]  /*f4a0*/  FMNMX.FTZ R168, R168, R5, !PT ;  /* 0x00000005a8a87209 */ /* 0x002fe40007810000 */
[----:B------:R-:W-:Y:S02]  /*f4b0*/  FMNMX.FTZ R2, R207, R2, !PT ;  /* 0x00000002cf027209 */ /* 0x000fe40007810000 */
[----:B------:R-:W-:Y:S01]  /*f4c0*/  FMNMX.FTZ R166, R39, R166, !PT ;  /* 0x000000a627a67209 */ /* 0x000fe20007810000 */
[----:B------:R-:W1:Y:S01]  /*f4d0*/  SHFL.BFLY PT, R4, R168, 0x1, 0x1f ;  /* 0x0c201f00a8047f89 */ /* 0x000e6200000e0000 */
[----:B------:R-:W-:-:S03]  /*f4e0*/  FMNMX.FTZ R2, R211, R2, !PT ;  /* 0x00000002d3027209 */ /* 0x000fc60007810000 */
[----:B------:R-:W3:Y:S01]  /*f4f0*/  SHFL.BFLY PT, R6, R166, 0x2, 0x1f ;  /* 0x0c401f00a6067f89 */ /* 0x000ee200000e0000 */
[----:B------:R-:W-:Y:S02]  /*f500*/  FMNMX.FTZ R2, R206, R2, !PT ;  /* 0x00000002ce027209 */ /* 0x000fe40007810000 */
[----:B--2---:R-:W-:Y:S02]  /*f510*/  FMNMX.FTZ R0, R0, R3, !PT ;  /* 0x0000000300007209 */ /* 0x004fe40007810000 */
[----:B------:R-:W-:-:S03]  /*f520*/  FMNMX.FTZ R3, R170, R2, !PT ;  /* 0x00000002aa037209 */ /* 0x000fc60007810000 */
[----:B------:R-:W2:Y:S01]  /*f530*/  SHFL.BFLY PT, R167, R0, 0x1, 0x1f ;  /* 0x0c201f0000a77f89 */ /* 0x000ea200000e0000 */
[----:B------:R-:W-:-:S04]  /*f540*/  FMNMX.FTZ R3, R165, R3, !PT ;  /* 0x00000003a5037209 */ /* 0x000fc80007810000 */
[----:B------:R-:W-:-:S05]  /*f550*/  FMNMX.FTZ R3, R34, R3, !PT ;  /* 0x0000000322037209 */ /* 0x000fca0007810000 */
[----:B------:R-:W4:Y:S01]  /*f560*/  SHFL.BFLY PT, R5, R3, 0x2, 0x1f ;  /* 0x0c401f0003057f89 */ /* 0x000f2200000e0000 */
[----:B-1----:R-:W-:Y:S02]  /*f570*/  FMNMX.FTZ R168, R168, R4, !PT ;  /* 0x00000004a8a87209 */ /* 0x002fe40007810000 */
[----:B---3--:R-:W-:-:S03]  /*f580*/  FMNMX.FTZ R166, R166, R6, !PT ;  /* 0x00000006a6a67209 */ /* 0x008fc60007810000 */
[C---:B------:R-:W-:Y:S01]  /*f590*/  FMUL.FTZ R2, R168.reuse, c[0x0][0x23c] ;  /* 0x00008f00a8027a20 */ /* 0x040fe20000410000 */
[----:B------:R-:W-:Y:S01]  /*f5a0*/  FSETP.NEU.FTZ.AND P4, PT, R168, -INF , PT ;  /* 0xff800000a800780b */ /* 0x000fe20003f9d000 */
[----:B------:R-:W1:Y:S03]  /*f5b0*/  SHFL.BFLY PT, R6, R166, 0x1, 0x1f ;  /* 0x0c201f00a6067f89 */ /* 0x000e6600000e0000 */
[----:B------:R-:W-:Y:S02]  /*f5c0*/  FSEL R2, R2, RZ, P4 ;  /* 0x000000ff02027208 */ /* 0x000fe40002000000 */
[----:B--2---:R-:W-:-:S03]  /*f5d0*/  FMNMX.FTZ R167, R0, R167, !PT ;  /* 0x000000a700a77209 */ /* 0x004fc60007810000 */
[--C-:B------:R-:W-:Y:S01]  /*f5e0*/  FFMA.FTZ R4, R245, c[0x0][0x23c], -R2.reuse ;  /* 0x00008f00f5047a23 */ /* 0x100fe20000010802 */
[----:B------:R-:W-:Y:S01]  /*f5f0*/  FSETP.NEU.FTZ.AND P3, PT, R167, -INF , PT ;  /* 0xff800000a700780b */ /* 0x000fe20003f7d000 */
[----:B------:R-:W-:Y:S02]  /*f600*/  FFMA.FTZ R0, R23, c[0x0][0x23c], -R2 ;  /* 0x00008f0017007a23 */ /* 0x000fe40000010802 */
[----:B------:R-:W-:Y:S01]  /*f610*/  FMUL.FTZ R25, R167, c[0x0][0x23c] ;  /* 0x00008f00a7197a20 */ /* 0x000fe20000410000 */
[----:B------:R2:W-:Y:S01]  /*f620*/  MUFU.EX2 R238, R4 ;  /* 0x0000000400ee7308 */ /* 0x0005e20000000800 */
[----:B----4-:R-:W-:-:S03]  /*f630*/  FMNMX.FTZ R3, R3, R5, !PT ;  /* 0x0000000503037209 */ /* 0x010fc60007810000 */
[----:B------:R-:W-:-:S04]  /*f640*/  FSEL R25, R25, RZ, P3 ;  /* 0x000000ff19197208 */ /* 0x000fc80001800000 */
[----:B------:R3:W-:Y:S01]  /*f650*/  MUFU.EX2 R225, R0 ;  /* 0x0000000000e17308 */ /* 0x0007e20000000800 */
[--C-:B--2---:R-:W-:Y:S02]  /*f660*/  FFMA.FTZ R4, R24, c[0x0][0x23c], -R2.reuse ;  /* 0x00008f0018047a23 */ /* 0x104fe40000010802 */
[----:B---3--:R-:W-:-:S05]  /*f670*/  FFMA.FTZ R0, R22, c[0x0][0x23c], -R2 ;  /* 0x00008f0016007a23 */ /* 0x008fca0000010802 */
[----:B------:R2:W3:Y:S01]  /*f680*/  MUFU.EX2 R217, R4 ;  /* 0x0000000400d97308 */ /* 0x0004e20000000800 */
[----:B-1----:R-:W-:-:S07]  /*f690*/  FMNMX.FTZ R166, R166, R6, !PT ;  /* 0x00000006a6a67209 */ /* 0x002fce0007810000 */
[----:B------:R1:W-:Y:S01]  /*f6a0*/  MUFU.EX2 R221, R0 ;  /* 0x0000000000dd7308 */ /* 0x0003e20000000800 */
[----:B--2---:R-:W2:Y:S01]  /*f6b0*/  SHFL.BFLY PT, R4, R3, 0x1, 0x1f ;  /* 0x0c201f0003047f89 */ /* 0x004ea200000e0000 */
[----:B-1----:R-:W-:-:S06]  /*f6c0*/  FFMA.FTZ R0, R246, c[0x0][0x23c], -R25 ;  /* 0x00008f00f6007a23 */ /* 0x002fcc0000010819 */
[----:B------:R1:W-:Y:S01]  /*f6d0*/  MUFU.EX2 R237, R0 ;  /* 0x0000000000ed7308 */ /* 0x0003e20000000800 */
[C---:B------:R-:W-:Y:S01]  /*f6e0*/  FMUL.FTZ R24, R166.reuse, c[0x0][0x23c] ;  /* 0x00008f00a6187a20 */ /* 0x040fe20000410000 */
[----:B------:R-:W-:-:S04]  /*f6f0*/  FSETP.NEU.FTZ.AND P2, PT, R166, -INF , PT ;  /* 0xff800000a600780b */ /* 0x000fc80003f5d000 */
[----:B------:R-:W-:Y:S01]  /*f700*/  FSEL R24, R24, RZ, P2 ;  /* 0x000000ff18187208 */ /* 0x000fe20001000000 */
[----:B-1----:R-:W-:-:S04]  /*f710*/  FFMA.FTZ R0, R19, c[0x0][0x23c], -R25 ;  /* 0x00008f0013007a23 */ /* 0x002fc80000010819 */
[----:B------:R1:W-:Y:S01]  /*f720*/  MUFU.EX2 R44, R0 ;  /* 0x00000000002c7308 */ /* 0x0003e20000000800 */
[----:B--2---:R-:W-:Y:S01]  /*f730*/  FMNMX.FTZ R3, R3, R4, !PT ;  /* 0x0000000403037209 */ /* 0x004fe20007810000 */
[----:B-1----:R-:W-:-:S06]  /*f740*/  FFMA.FTZ R0, R18, c[0x0][0x23c], -R25 ;  /* 0x00008f0012007a23 */ /* 0x002fcc0000010819 */
[----:B------:R1:W-:Y:S01]  /*f750*/  MUFU.EX2 R224, R0 ;  /* 0x0000000000e07308 */ /* 0x0003e20000000800 */
[----:B------:R-:W-:Y:S02]  /*f760*/  FMUL.FTZ R26, R3, c[0x0][0x23c] ;  /* 0x00008f00031a7a20 */ /* 0x000fe40000410000 */
[----:B-1----:R-:W-:-:S05]  /*f770*/  FFMA.FTZ R0, R17, c[0x0][0x23c], -R25 ;  /* 0x00008f0011007a23 */ /* 0x002fca0000010819 */
[----:B------:R1:W-:Y:S01]  /*f780*/  MUFU.EX2 R220, R0 ;  /* 0x0000000000dc7308 */ /* 0x0003e20000000800 */
[----:B------:R-:W-:Y:S01]  /*f790*/  FSETP.NEU.FTZ.AND P1, PT, R3, -INF , PT ;  /* 0xff8000000300780b */ /* 0x000fe20003f3d000 */
[----:B-1----:R-:W-:-:S06]  /*f7a0*/  FFMA.FTZ R0, R247, c[0x0][0x23c], -R24 ;  /* 0x00008f00f7007a23 */ /* 0x002fcc0000010818 */
[----:B------:R1:W-:Y:S01]  /*f7b0*/  MUFU.EX2 R232, R0 ;  /* 0x0000000000e87308 */ /* 0x0003e20000000800 */
[----:B------:R-:W-:Y:S01]  /*f7c0*/  FSEL R26, R26, RZ, P1 ;  /* 0x000000ff1a1a7208 */ /* 0x000fe20000800000 */
[--C-:B-1----:R-:W-:Y:S01]  /*f7d0*/  FFMA.FTZ R0, R16, c[0x0][0x23c], -R24.reuse ;  /* 0x00008f0010007a23 */ /* 0x102fe20000010818 */
[----:B------:R-:W-:Y:S01]  /*f7e0*/  FSEL R4, R168, RZ, P4 ;  /* 0x000000ffa8047208 */ /* 0x000fe20002000000 */
[----:B------:R-:W-:Y:S04]  /*f7f0*/  LDSM.16.MT88.4 R16, [R233+0xc000] ;  /* 0x00c00000e910783b */ /* 0x000fe80000004200 */
[----:B------:R1:W-:Y:S02]  /*f800*/  MUFU.EX2 R43, R0 ;  /* 0x00000000002b7308 */ /* 0x0003e40000000800 */
[----:B-1----:R-:W-:-:S06]  /*f810*/  FFMA.FTZ R0, R15, c[0x0][0x23c], -R24 ;  /* 0x00008f000f007a23 */ /* 0x002fcc0000010818 */
[----:B------:R1:W-:Y:S02]  /*f820*/  MUFU.EX2 R223, R0 ;  /* 0x0000000000df7308 */ /* 0x0003e40000000800 */
[----:B-1----:R-:W-:-:S06]  /*f830*/  FFMA.FTZ R0, R14, c[0x0][0x23c], -R24 ;  /* 0x00008f000e007a23 */ /* 0x002fcc0000010818 */
[----:B------:R1:W-:Y:S01]  /*f840*/  MUFU.EX2 R219, R0 ;  /* 0x0000000000db7308 */ /* 0x0003e20000000800 */
[----:B------:R-:W-:Y:S02]  /*f850*/  FADD.FTZ R4, R11, -R4 ;  /* 0x800000040b047221 */ /* 0x000fe40000010000 */
[----:B-1----:R-:W-:-:S05]  /*f860*/  FFMA.FTZ R0, R252, c[0x0][0x23c], -R26 ;  /* 0x00008f00fc007a23 */ /* 0x002fca000001081a */
[----:B------:R1:W-:Y:S01]  /*f870*/  MUFU.EX2 R251, R0 ;  /* 0x0000000000fb7308 */ /* 0x0003e20000000800 */
[----:B------:R-:W-:Y:S02]  /*f880*/  FMUL.FTZ R46, R4, c[0x0][0x23c] ;  /* 0x00008f00042e7a20 */ /* 0x000fe40000410000 */
[----:B-1----:R-:W-:-:S05]  /*f890*/  FFMA.FTZ R0, R13, c[0x0][0x23c], -R26 ;  /* 0x00008f000d007a23 */ /* 0x002fca000001081a */
[----:B------:R1:W-:Y:S02]  /*f8a0*/  MUFU.EX2 R252, R0 ;  /* 0x0000000000fc7308 */ /* 0x0003e40000000800 */
[----:B-1----:R-:W-:Y:S02]  /*f8b0*/  FFMA.FTZ R0, R12, c[0x0][0x23c], -R26 ;  /* 0x00008f000c007a23 */ /* 0x002fe4000001081a */
[----:B------:R-:W1:Y:S04]  /*f8c0*/  LDSM.16.MT88.4 R12, [R234+0xc000] ;  /* 0x00c00000ea0c783b */ /* 0x000e680000004200 */
[----:B------:R2:W-:Y:S02]  /*f8d0*/  MUFU.EX2 R222, R0 ;  /* 0x0000000000de7308 */ /* 0x0005e40000000800 */
[----:B--2---:R-:W-:-:S05]  /*f8e0*/  FSEL R0, R167, RZ, P3 ;  /* 0x000000ffa7007208 */ /* 0x004fca0001800000 */
[----:B------:R-:W-:Y:S01]  /*f8f0*/  FADD.FTZ R4, R10, -R0 ;  /* 0x800000000a047221 */ /* 0x000fe20000010000 */
[----:B------:R-:W-:-:S03]  /*f900*/  FSEL R0, R166, RZ, P2 ;  /* 0x000000ffa6007208 */ /* 0x000fc60001000000 */
[----:B------:R-:W-:Y:S02]  /*f910*/  FMUL.FTZ R47, R4, c[0x0][0x23c] ;  /* 0x00008f00042f7a20 */ /* 0x000fe40000410000 */
[----:B------:R-:W-:Y:S01]  /*f920*/  FADD.FTZ R4, R9, -R0 ;  /* 0x8000000009047221 */ /* 0x000fe20000010000 */
[----:B------:R-:W-:-:S05]  /*f930*/  FSEL R0, R3, RZ, P1 ;  /* 0x000000ff03007208 */ /* 0x000fca0000800000 */
[----:B------:R-:W-:-:S04]  /*f940*/  FADD.FTZ R0, R8, -R0 ;  /* 0x8000000008007221 */ /* 0x000fc80000010000 */
[----:B------:R-:W-:Y:S02]  /*f950*/  FMUL.FTZ R0, R0, c[0x0][0x23c] ;  /* 0x00008f0000007a20 */ /* 0x000fe40000410000 */
[----:B------:R-:W-:Y:S02]  /*f960*/  FMUL.FTZ R4, R4, c[0x0][0x23c] ;  /* 0x00008f0004047a20 */ /* 0x000fe40000410000 */
[----:B------:R2:W-:Y:S08]  /*f970*/  MUFU.EX2 R49, R0 ;  /* 0x0000000000317308 */ /* 0x0005f00000000800 */
[----:B------:R-:W4:Y:S01]  /*f980*/  MUFU.EX2 R46, R46 ;  /* 0x0000002e002e7308 */ /* 0x000f220000000800 */
[----:B--2---:R-:W-:-:S07]  /*f990*/  FFMA.FTZ R0, R7, c[0x0][0x23c], -R26 ;  /* 0x00008f0007007a23 */ /* 0x004fce000001081a */
[----:B------:R-:W2:Y:S08]  /*f9a0*/  MUFU.EX2 R47, R47 ;  /* 0x0000002f002f7308 */ /* 0x000eb00000000800 */
[----:B------:R1:W1:Y:S08]  /*f9b0*/  MUFU.EX2 R48, R4 ;  /* 0x0000000400307308 */ /* 0x0002700000000800 */
[----:B------:R-:W1:Y:S01]  /*f9c0*/  MUFU.EX2 R218, R0 ;  /* 0x0000000000da7308 */ /* 0x000e620000000800 */
[----:B---3--:R-:W-:Y:S01]  /*f9d0*/  F2FP.BF16.PACK_AB R8, R217, R238 ;  /* 0x000000eed908723e */ /* 0x008fe200000010ff */
[-C--:B----45:R-:W-:Y:S01]  /*f9e0*/  FMUL.FTZ R68, R68, R46.reuse ;  /* 0x0000002e44447220 */ /* 0x0b0fe20000410000 */
[----:B------:R-:W-:Y:S01]  /*f9f0*/  F2FP.BF16.PACK_AB R9, R44, R237 ;  /* 0x000000ed2c09723e */ /* 0x000fe200000010ff */
[----:B------:R-:W-:Y:S01]  /*fa00*/  FMUL.FTZ R69, R69, R46 ;  /* 0x0000002e45457220 */ /* 0x000fe20000410000 */
[----:B------:R-:W-:Y:S01]  /*fa10*/  F2FP.BF16.PACK_AB R10, R221, R225 ;  /* 0x000000e1dd0a723e */ /* 0x000fe200000010ff */
[-C--:B--2---:R-:W-:Y:S01]  /*fa20*/  FMUL.FTZ R70, R70, R47.reuse ;  /* 0x0000002f46467220 */ /* 0x084fe20000410000 */
[----:B------:R-:W-:Y:S01]  /*fa30*/  F2FP.BF16.PACK_AB R11, R220, R224 ;  /* 0x000000e0dc0b723e */ /* 0x000fe200000010ff */
[----:B------:R-:W-:Y:S01]  /*fa40*/  FMUL.FTZ R71, R71, R47 ;  /* 0x0000002f47477220 */ /* 0x000fe20000410000 */
[----:B-1----:R-:W-:Y:S01]  /*fa50*/  F2FP.BF16.PACK_AB R4, R43, R232 ;  /* 0x000000e82b04723e */ /* 0x002fe200000010ff */
[-C--:B------:R-:W-:Y:S01]  /*fa60*/  FMUL.FTZ R72, R72, R48.reuse ;  /* 0x0000003048487220 */ /* 0x080fe20000410000 */
[----:B------:R-:W-:Y:S01]  /*fa70*/  F2FP.BF16.PACK_AB R5, R252, R251 ;  /* 0x000000fbfc05723e */ /* 0x000fe200000010ff */
[----:B------:R-:W-:Y:S01]  /*fa80*/  FMUL.FTZ R73, R73, R48 ;  /* 0x0000003049497220 */ /* 0x000fe20000410000 */
[----:B------:R-:W-:Y:S01]  /*fa90*/  F2FP.BF16.PACK_AB R6, R219, R223 ;  /* 0x000000dfdb06723e */ /* 0x000fe200000010ff */
[-C--:B------:R-:W-:Y:S01]  /*faa0*/  FMUL.FTZ R74, R74, R49.reuse ;  /* 0x000000314a4a7220 */ /* 0x080fe20000410000 */
[----:B------:R-:W-:Y:S01]  /*fab0*/  F2FP.BF16.PACK_AB R7, R218, R222 ;  /* 0x000000deda07723e */ /* 0x000fe200000010ff */
        /* <DEDUP_REMOVED lines=8> */
[----:B------:R-:W-:Y:S01]  /*fb40*/  FMUL.FTZ R83, R83, R47 ;  /* 0x0000002f53537220 */ /* 0x000fe20000410000 */
[-C--:B------:R-:W-:Y:S08]  /*fb50*/  HMMA.16816.F32.BF16 R56, R8, R12.reuse, R68 ;  /* 0x0000000c0838723c */ /* 0x080ff00000041844 */
[C---:B------:R-:W-:Y:S08]  /*fb60*/  HMMA.16816.F32.BF16 R72, R4.reuse, R12, R72 ;  /* 0x0000000c0448723c */ /* 0x040ff00000041848 */
[-C--:B------:R-:W-:Y:S08]  /*fb70*/  HMMA.16816.F32.BF16 R76, R4, R14.reuse, R76 ;  /* 0x0000000e044c723c */ /* 0x080ff0000004184c */
[----:B------:R-:W-:Y:S01]  /*fb80*/  HMMA.16816.F32.BF16 R64, R8, R14, R80 ;  /* 0x0000000e0840723c */ /* 0x000fe20000041850 */
[----:B------:R-:W1:Y:S01]  /*fb90*/  LDSM.16.MT88.4 R12, [R235+0xc000] ;  /* 0x00c00000eb0c783b */ /* 0x000e620000004200 */
[----:B------:R-:W-:-:S05]  /*fba0*/  MOV R245, R20 ;  /* 0x0000001400f57202 */ /* 0x000fca0000000f00 */
[----:B------:R-:W-:Y:S02]  /*fbb0*/  FFMA.FTZ R0, R245, c[0x0][0x23c], -R2 ;  /* 0x00008f00f5007a23 */ /* 0x000fe40000010802 */
[-C--:B------:R-:W-:Y:S02]  /*fbc0*/  FMUL.FTZ R176, R176, R46.reuse ;  /* 0x0000002eb0b07220 */ /* 0x080fe40000410000 */
[----:B------:R2:W-:Y:S01]  /*fbd0*/  MUFU.EX2 R247, R0 ;  /* 0x0000000000f77308 */ /* 0x0005e20000000800 */
[----:B------:R-:W-:Y:S02]  /*fbe0*/  FMUL.FTZ R177, R177, R46 ;  /* 0x0000002eb1b17220 */ /* 0x000fe40000410000 */
[-C--:B------:R-:W-:Y:S02]  /*fbf0*/  FMUL.FTZ R178, R178, R47.reuse ;  /* 0x0000002fb2b27220 */ /* 0x080fe40000410000 */
[----:B------:R-:W-:Y:S02]  /*fc00*/  FMUL.FTZ R179, R179, R47 ;  /* 0x0000002fb3b37220 */ /* 0x000fe40000410000 */
[----:B------:R-:W-:-:S02]  /*fc10*/  FMUL.FTZ R172, R172, R48 ;  /* 0x00000030acac7220 */ /* 0x000fc40000410000 */
[-C--:B------:R-:W-:Y:S02]  /*fc20*/  FMUL.FTZ R173, R173, R48.reuse ;  /* 0x00000030adad7220 */ /* 0x080fe40000410000 */
[-C--:B------:R-:W-:Y:S02]  /*fc30*/  FMUL.FTZ R174, R174, R49.reuse ;  /* 0x00000031aeae7220 */ /* 0x080fe40000410000 */
[-C--:B------:R-:W-:Y:S02]  /*fc40*/  FMUL.FTZ R175, R175, R49.reuse ;  /* 0x00000031afaf7220 */ /* 0x080fe40000410000 */
[-C--:B------:R-:W-:Y:S02]  /*fc50*/  FMUL.FTZ R180, R180, R48.reuse ;  /* 0x00000030b4b47220 */ /* 0x080fe40000410000 */
[----:B------:R-:W-:Y:S02]  /*fc60*/  FMUL.FTZ R181, R181, R48 ;  /* 0x00000030b5b57220 */ /* 0x000fe40000410000 */
[----:B------:R-:W-:-:S02]  /*fc70*/  FMUL.FTZ R182, R182, R49 ;  /* 0x00000031b6b67220 */ /* 0x000fc40000410000 */
[----:B------:R-:W-:Y:S02]  /*fc80*/  FMUL.FTZ R183, R183, R49 ;  /* 0x00000031b7b77220 */ /* 0x000fe40000410000 */
[-C--:B------:R-:W-:Y:S02]  /*fc90*/  FMUL.FTZ R184, R184, R46.reuse ;  /* 0x0000002eb8b87220 */ /* 0x080fe40000410000 */
[-C--:B------:R-:W-:Y:S02]  /*fca0*/  FMUL.FTZ R185, R185, R46.reuse ;  /* 0x0000002eb9b97220 */ /* 0x080fe40000410000 */
[-C--:B------:R-:W-:Y:S02]  /*fcb0*/  FMUL.FTZ R186, R186, R47.reuse ;  /* 0x0000002fbaba7220 */ /* 0x080fe40000410000 */
[----:B------:R-:W-:Y:S02]  /*fcc0*/  FMUL.FTZ R187, R187, R47 ;  /* 0x0000002fbbbb7220 */ /* 0x000fe40000410000 */
[----:B--2---:R-:W-:Y:S01]  /*fcd0*/  FFMA.FTZ R0, R248, c[0x0][0x23c], -R2 ;  /* 0x00008f00f8007a23 */ /* 0x004fe20000010802 */
[----:B------:R-:W-:Y:S03]  /*fce0*/  HMMA.16816.F32.BF16 R176, R8, R16, R176 ;  /* 0x0000001008b0723c */ /* 0x000fe600000418b0 */
[----:B------:R2:W-:Y:S01]  /*fcf0*/  MUFU.EX2 R248, R0 ;  /* 0x0000000000f87308 */ /* 0x0005e20000000800 */
[----:B------:R-:W-:-:S02]  /*fd00*/  FMUL.FTZ R100, R100, R46 ;  /* 0x0000002e64647220 */ /* 0x000fc40000410000 */
[----:B------:R-:W-:Y:S02]  /*fd10*/  FMUL.FTZ R101, R101, R46 ;  /* 0x0000002e65657220 */ /* 0x000fe40000410000 */
[C---:B------:R-:W-:Y:S01]  /*fd20*/  HMMA.16816.F32.BF16 R172, R4.reuse, R16, R172 ;  /* 0x0000001004ac723c */ /* 0x040fe200000418ac */
[-C--:B------:R-:W-:Y:S02]  /*fd30*/  FMUL.FTZ R102, R102, R47.reuse ;  /* 0x0000002f66667220 */ /* 0x080fe40000410000 */
[----:B------:R-:W-:Y:S02]  /*fd40*/  FMUL.FTZ R103, R103, R47 ;  /* 0x0000002f67677220 */ /* 0x000fe40000410000 */
[-C--:B------:R-:W-:Y:S02]  /*fd50*/  FMUL.FTZ R104, R104, R48.reuse ;  /* 0x0000003068687220 */ /* 0x080fe40000410000 */
[----:B------:R-:W-:Y:S01]  /*fd60*/  FMUL.FTZ R105, R105, R48 ;  /* 0x0000003069697220 */ /* 0x000fe20000410000 */
[----:B------:R-:W-:Y:S01]  /*fd70*/  HMMA.16816.F32.BF16 R180, R4, R18, R180 ;  /* 0x0000001204b4723c */ /* 0x000fe200000418b4 */
[----:B--2---:R-:W-:-:S02]  /*fd80*/  FFMA.FTZ R0, R249, c[0x0][0x23c], -R2 ;  /* 0x00008f00f9007a23 */ /* 0x004fc40000010802 */
[-C--:B------:R-:W-:Y:S02]  /*fd90*/  FMUL.FTZ R106, R106, R49.reuse ;  /* 0x000000316a6a7220 */ /* 0x080fe40000410000 */
[----:B------:R-:W-:-:S03]  /*fda0*/  FMUL.FTZ R107, R107, R49 ;  /* 0x000000316b6b7220 */ /* 0x000fc60000410000 */
[----:B------:R-:W-:Y:S01]  /*fdb0*/  HMMA.16816.F32.BF16 R184, R8, R18, R184 ;  /* 0x0000001208b8723c */ /* 0x000fe200000418b8 */
[----:B------:R-:W2:Y:S01]  /*fdc0*/  LDSM.16.MT88.4 R16, [R236+0xc000] ;  /* 0x00c00000ec10783b */ /* 0x000ea20000004200 */
[-C--:B------:R-:W-:Y:S01]  /*fdd0*/  FMUL.FTZ R108, R108, R48.reuse ;  /* 0x000000306c6c7220 */ /* 0x080fe20000410000 */
[----:B------:R3:W-:Y:S01]  /*fde0*/  MUFU.EX2 R249, R0 ;  /* 0x0000000000f97308 */ /* 0x0007e20000000800 */
[----:B------:R-:W-:Y:S02]  /*fdf0*/  FMUL.FTZ R109, R109, R48 ;  /* 0x000000306d6d7220 */ /* 0x000fe40000410000 */
[-C--:B------:R-:W-:Y:S02]  /*fe00*/  FMUL.FTZ R110, R110, R49.reuse ;  /* 0x000000316e6e7220 */ /* 0x080fe40000410000 */
[----:B------:R-:W-:Y:S02]  /*fe10*/  FMUL.FTZ R111, R111, R49 ;  /* 0x000000316f6f7220 */ /* 0x000fe40000410000 */
[----:B------:R-:W-:-:S02]  /*fe20*/  FMUL.FTZ R112, R112, R46 ;  /* 0x0000002e70707220 */ /* 0x000fc40000410000 */
[----:B------:R-:W-:Y:S02]  /*fe30*/  FMUL.FTZ R113, R113, R46 ;  /* 0x0000002e71717220 */ /* 0x000fe40000410000 */
[-C--:B------:R-:W-:Y:S02]  /*fe40*/  FMUL.FTZ R114, R114, R47.reuse ;  /* 0x0000002f72727220 */ /* 0x080fe40000410000 */
[----:B------:R-:W-:Y:S02]  /*fe50*/  FMUL.FTZ R115, R115, R47 ;  /* 0x0000002f73737220 */ /* 0x000fe40000410000 */
[----:B---3--:R-:W-:Y:S01]  /*fe60*/  FFMA.FTZ R0, R250, c[0x0][0x23c], -R2 ;  /* 0x00008f00fa007a23 */ /* 0x008fe20000010802 */
[-C--:B-1----:R-:W-:Y:S03]  /*fe70*/  HMMA.16816.F32.BF16 R100, R8, R12.reuse, R100 ;  /* 0x0000000c0864723c */ /* 0x082fe60000041864 */
[----:B------:R1:W-:Y:S05]  /*fe80*/  MUFU.EX2 R250, R0 ;  /* 0x0000000000fa7308 */ /* 0x0003ea0000000800 */
[C---:B------:R-:W-:Y:S08]  /*fe90*/  HMMA.16816.F32.BF16 R104, R4.reuse, R12, R104 ;  /* 0x0000000c0468723c */ /* 0x040ff00000041868 */
[----:B------:R-:W-:Y:S01]  /*fea0*/  HMMA.16816.F32.BF16 R108, R4, R14, R108 ;  /* 0x0000000e046c723c */ /* 0x000fe2000004186c */
[----:B-1----:R-:W-:-:S07]  /*feb0*/  FFMA.FTZ R0, R230, c[0x0][0x23c], -R25 ;  /* 0x00008f00e6007a23 */ /* 0x002fce0000010819 */
[----:B------:R-:W-:Y:S01]  /*fec0*/  HMMA.16816.F32.BF16 R112, R8, R14, R112 ;  /* 0x0000000e0870723c */ /* 0x000fe20000041870 */
[----:B------:R-:W1:Y:S01]  /*fed0*/  LDSM.16.MT88.4 R12, [R235+0xe000] ;  /* 0x00e00000eb0c783b */ /* 0x000e620000004200 */
[----:B------:R3:W-:Y:S02]  /*fee0*/  MUFU.EX2 R230, R0 ;  /* 0x0000000000e67308 */ /* 0x0007e40000000800 */
[----:B---3--:R-:W-:-:S06]  /*fef0*/  FFMA.FTZ R0, R231, c[0x0][0x23c], -R25 ;  /* 0x00008f00e7007a23 */ /* 0x008fcc0000010819 */
[----:B------:R3:W-:Y:S02]  /*ff00*/  MUFU.EX2 R231, R0 ;  /* 0x0000000000e77308 */ /* 0x0007e40000000800 */
[----:B---3--:R-:W-:-:S06]  /*ff10*/  FFMA.FTZ R0, R229, c[0x0][0x23c], -R25 ;  /* 0x00008f00e5007a23 */ /* 0x008fcc0000010819 */
[----:B------:R3:W-:Y:S01]  /*ff20*/  MUFU.EX2 R245, R0 ;  /* 0x0000000000f57308 */ /* 0x0007e20000000800 */
[-C--:B------:R-:W-:Y:S02]  /*ff30*/  FMUL.FTZ R84, R84, R46.reuse ;  /* 0x0000002e54547220 */ /* 0x080fe40000410000 */
[----:B------:R-:W-:Y:S02]  /*ff40*/  FMUL.FTZ R85, R85, R46 ;  /* 0x0000002e55557220 */ /* 0x000fe40000410000 */
[----:B------:R-:W-:Y:S02]  /*ff50*/  FMUL.FTZ R86, R86, R47 ;  /* 0x0000002f56567220 */ /* 0x000fe40000410000 */
[----:B---3--:R-:W-:-:S04]  /*ff60*/  FFMA.FTZ R0, R228, c[0x0][0x23c], -R25 ;  /* 0x00008f00e4007a23 */ /* 0x008fc80000010819 */
[----:B------:R3:W-:Y:S01]  /*ff70*/  MUFU.EX2 R246, R0 ;  /* 0x0000000000f67308 */ /* 0x0007e20000000800 */
[----:B------:R-:W-:Y:S02]  /*ff80*/  FMUL.FTZ R87, R87, R47 ;  /* 0x0000002f57577220 */ /* 0x000fe40000410000 */
[-C--:B------:R-:W-:Y:S02]  /*ff90*/  FMUL.FTZ R88, R88, R48.reuse ;  /* 0x0000003058587220 */ /* 0x080fe40000410000 */
[----:B------:R-:W-:Y:S02]  /*ffa0*/  FMUL.FTZ R89, R89, R48 ;  /* 0x0000003059597220 */ /* 0x000fe40000410000 */
[-C--:B------:R-:W-:Y:S02]  /*ffb0*/  FMUL.FTZ R90, R90, R49.reuse ;  /* 0x000000315a5a7220 */ /* 0x080fe40000410000 */
[----:B------:R-:W-:Y:S02]  /*ffc0*/  FMUL.FTZ R91, R91, R49 ;  /* 0x000000315b5b7220 */ /* 0x000fe40000410000 */
[----:B---3--:R-:W-:-:S02]  /*ffd0*/  FFMA.FTZ R0, R226, c[0x0][0x23c], -R24 ;  /* 0x00008f00e2007a23 */ /* 0x008fc40000010818 */
[-C--:B------:R-:W-:Y:S02]  /*ffe0*/  FMUL.FTZ R92, R92, R48.reuse ;  /* 0x000000305c5c7220 */ /* 0x080fe40000410000 */
[----:B------:R3:W-:Y:S01]  /*fff0*/  MUFU.EX2 R226, R0 ;  /* 0x0000000000e27308 */ /* 0x0007e20000000800 */
[----:B------:R-:W-:Y:S02]  /*10000*/  FMUL.FTZ R93, R93, R48 ;  /* 0x000000305d5d7220 */ /* 0x000fe40000410000 */
[-C--:B------:R-:W-:Y:S02]  /*10010*/  FMUL.FTZ R94, R94, R49.reuse ;  /* 0x000000315e5e7220 */ /* 0x080fe40000410000 */
[----:B------:R-:W-:Y:S02]  /*10020*/  FMUL.FTZ R95, R95, R49 ;  /* 0x000000315f5f7220 */ /* 0x000fe40000410000 */
[-C--:B------:R-:W-:Y:S02]  /*10030*/  FMUL.FTZ R96, R96, R46.reuse ;  /* 0x0000002e60607220 */ /* 0x080fe40000410000 */
[----:B------:R-:W-:-:S02]  /*10040*/  FMUL.FTZ R97, R97, R46 ;  /* 0x0000002e61617220 */ /* 0x000fc40000410000 */
[-C--:B------:R-:W-:Y:S02]  /*10050*/  FMUL.FTZ R98, R98, R47.reuse ;  /* 0x0000002f62627220 */ /* 0x080fe40000410000 */
[----:B------:R-:W-:Y:S02]  /*10060*/  FMUL.FTZ R99, R99, R47 ;  /* 0x0000002f63637220 */ /* 0x000fe40000410000 */
[----:B---3--:R-:W-:-:S04]  /*10070*/  FFMA.FTZ R0, R227, c[0x0][0x23c], -R24 ;  /* 0x00008f00e3007a23 */ /* 0x008fc80000010818 */
[----:B------:R3:W4:Y:S01]  /*10080*/  MUFU.EX2 R227, R0 ;  /* 0x0000000000e37308 */ /* 0x0007220000000800 */
[----:B------:R-:W-:Y:S01]  /*10090*/  MOV R83, R21 ;  /* 0x0000001500537202 */ /* 0x000fe20000000f00 */
[-C--:B--2---:R-:W-:Y:S01]  /*100a0*/  HMMA.16816.F32.BF16 R60, R8, R16.reuse, R84 ;  /* 0x00000010083c723c */ /* 0x084fe20000041854 */
[----:B------:R-:W-:Y:S01]  /*100b0*/  LDSM.16.MT88.4 R20, [R234+0xe000] ;  /* 0x00e00000ea14783b */ /* 0x000fe20000004200 */
[-C--:B------:R-:W-:Y:S02]  /*100c0*/  FMUL.FTZ R156, R156, R48.reuse ;  /* 0x000000309c9c7220 */ /* 0x080fe40000410000 */
[-C--:B------:R-:W-:Y:S02]  /*100d0*/  FMUL.FTZ R157, R157, R48.reuse ;  /* 0x000000309d9d7220 */ /* 0x080fe40000410000 */
[-C--:B------:R-:W-:Y:S02]  /*100e0*/  FMUL.FTZ R160, R160, R48.reuse ;  /* 0x00000030a0a07220 */ /* 0x080fe40000410000 */
[----:B------:R-:W-:Y:S01]  /*100f0*/  HMMA.16816.F32.BF16 R88, R4, R16, R88 ;  /* 0x000000100458723c */ /* 0x000fe20000041858 */
[----:B------:R-:W-:-:S02]  /*10100*/  FMUL.FTZ R161, R161, R48 ;  /* 0x00000030a1a17220 */ /* 0x000fc40000410000 */
[----:B---3--:R-:W-:-:S05]  /*10110*/  FFMA.FTZ R0, R52, c[0x0][0x23c], -R24 ;  /* 0x00008f0034007a23 */ /* 0x008fca0000010818 */
[-C--:B------:R-:W-:Y:S01]  /*10120*/  HMMA.16816.F32.BF16 R92, R4, R18.reuse, R92 ;  /* 0x00000012045c723c */ /* 0x080fe2000004185c */
[-C--:B------:R-:W-:Y:S01]  /*10130*/  FMUL.FTZ R158, R158, R49.reuse ;  /* 0x000000319e9e7220 */ /* 0x080fe20000410000 */
[----:B------:R2:W-:Y:S01]  /*10140*/  MUFU.EX2 R228, R0 ;  /* 0x0000000000e47308 */ /* 0x0005e20000000800 */
[-C--:B------:R-:W-:Y:S02]  /*10150*/  FMUL.FTZ R159, R159, R49.reuse ;  /* 0x000000319f9f7220 */ /* 0x080fe40000410000 */
[-C--:B------:R-:W-:Y:S02]  /*10160*/  FMUL.FTZ R162, R162, R49.reuse ;  /* 0x00000031a2a27220 */ /* 0x080fe40000410000 */
[----:B------:R-:W-:Y:S01]  /*10170*/  FMUL.FTZ R163, R163, R49 ;  /* 0x00000031a3a37220 */ /* 0x000fe20000410000 */
[----:B------:R-:W-:Y:S01]  /*10180*/  HMMA.16816.F32.BF16 R68, R8, R18, R96 ;  /* 0x000000120844723c */ /* 0x000fe20000041860 */
[----:B------:R-:W3:Y:S01]  /*10190*/  LDSM.16.MT88.4 R16, [R233+0xe000] ;  /* 0x00e00000e910783b */ /* 0x000ee20000004200 */
        /* <DEDUP_REMOVED lines=8> */
[----:B--2---:R-:W-:Y:S01]  /*10220*/  FFMA.FTZ R0, R54, c[0x0][0x23c], -R24 ;  /* 0x00008f0036007a23 */ /* 0x004fe20000010818 */
[----:B-1----:R-:W-:Y:S03]  /*10230*/  HMMA.16816.F32.BF16 R156, R4, R12, R156 ;  /* 0x0000000c049c723c */ /* 0x002fe6000004189c */
[----:B------:R1:W-:Y:S01]  /*10240*/  MUFU.EX2 R229, R0 ;  /* 0x0000000000e57308 */ /* 0x0003e20000000800 */
[----:B------:R-:W-:-:S04]  /*10250*/  MOV R80, R222 ;  /* 0x000000de00507202 */ /* 0x000fc80000000f00 */
[----:B------:R-:W-:Y:S01]  /*10260*/  HMMA.16816.F32.BF16 R160, R4, R14, R160 ;  /* 0x0000000e04a0723c */ /* 0x000fe200000418a0 */
[----:B------:R-:W-:-:S07]  /*10270*/  MOV R81, R223 ;  /* 0x000000df00517202 */ /* 0x000fce0000000f00 */
[----:B------:R-:W-:Y:S01]  /*10280*/  HMMA.16816.F32.BF16 R196, R8, R12, R196 ;  /* 0x0000000c08c4723c */ /* 0x000fe200000418c4 */
[----:B-1----:R-:W-:-:S07]  /*10290*/  FFMA.FTZ R0, R83, c[0x0][0x23c], -R26 ;  /* 0x00008f0053007a23 */ /* 0x002fce000001081a */
[----:B------:R-:W-:Y:S01]  /*102a0*/  HMMA.16816.F32.BF16 R200, R8, R14, R200 ;  /* 0x0000000e08c8723c */ /* 0x000fe200000418c8 */
[----:B------:R-:W1:Y:S01]  /*102b0*/  LDSM.16.MT88.4 R12, [R233+0xc800] ;  /* 0x00c80000e90c783b */ /* 0x000e620000004200 */
[----:B------:R2:W-:Y:S01]  /*102c0*/  MUFU.EX2 R222, R0 ;  /* 0x0000000000de7308 */ /* 0x0005e20000000800 */
[----:B------:R-:W-:Y:S02]  /*102d0*/  MOV R82, R224 ;  /* 0x000000e000527202 */ /* 0x000fe40000000f00 */
[----:B------:R-:W-:Y:S01]  /*102e0*/  MOV R83, R225 ;  /* 0x000000e100537202 */ /* 0x000fe20000000f00 */
[----:B--2---:R-:W-:-:S04]  /*102f0*/  FFMA.FTZ R0, R55, c[0x0][0x23c], -R26 ;  /* 0x00008f0037007a23 */ /* 0x004fc8000001081a */
[----:B------:R2:W1:Y:S02]  /*10300*/  MUFU.EX2 R223, R0 ;  /* 0x0000000000df7308 */ /* 0x0004640000000800 */
[----:B--2---:R-:W-:-:S06]  /*10310*/  FFMA.FTZ R0, R164, c[0x0][0x23c], -R26 ;  /* 0x00008f00a4007a23 */ /* 0x004fcc000001081a */
[----:B------:R2:W-:Y:S01]  /*10320*/  MUFU.EX2 R224, R0 ;  /* 0x0000000000e07308 */ /* 0x0005e20000000800 */
[-C--:B------:R-:W-:Y:S02]  /*10330*/  FMUL.FTZ R120, R120, R48.reuse ;  /* 0x0000003078787220 */ /* 0x080fe40000410000 */
[----:B------:R-:W-:Y:S02]  /*10340*/  FMUL.FTZ R121, R121, R48 ;  /* 0x0000003079797220 */ /* 0x000fe40000410000 */
[----:B--2---:R-:W-:-:S04]  /*10350*/  FFMA.FTZ R0, R53, c[0x0][0x23c], -R26 ;  /* 0x00008f0035007a23 */ /* 0x004fc8000001081a */
[----:B------:R-:W2:Y:S01]  /*10360*/  MUFU.EX2 R225, R0 ;  /* 0x0000000000e17308 */ /* 0x000ea20000000800 */
[-C--:B------:R-:W-:Y:S02]  /*10370*/  FMUL.FTZ R124, R124, R48.reuse ;  /* 0x000000307c7c7220 */ /* 0x080fe40000410000 */
[----:B------:R-:W-:Y:S02]  /*10380*/  FMUL.FTZ R125, R125, R48 ;  /* 0x000000307d7d7220 */ /* 0x000fe40000410000 */
        /* <DEDUP_REMOVED lines=43> */
[----:B------:R-:W-:Y:S01]  /*10640*/  FMUL.FTZ R155, R155, R47 ;  /* 0x0000002f9b9b7220 */ /* 0x000fe20000410000 */
[C---:B---3--:R-:W-:Y:S08]  /*10650*/  HMMA.16816.F32.BF16 R120, R4.reuse, R16, R120 ;  /* 0x000000100478723c */ /* 0x048ff00000041878 */
[C---:B------:R-:W-:Y:S08]  /*10660*/  HMMA.16816.F32.BF16 R124, R4.reuse, R18, R124 ;  /* 0x00000012047c723c */ /* 0x040ff0000004187c */
[C---:B------:R-:W-:Y:S08]  /*10670*/  HMMA.16816.F32.BF16 R132, R4.reuse, R20, R132 ;  /* 0x000000140484723c */ /* 0x040ff00000041884 */
[C---:B------:R-:W-:Y:S08]  /*10680*/  HMMA.16816.F32.BF16 R136, R4.reuse, R22, R136 ;  /* 0x000000160488723c */ /* 0x040ff00000041888 */
[C---:B------:R-:W-:Y:S08]  /*10690*/  HMMA.16816.F32.BF16 R144, R4.reuse, R28, R144 ;  /* 0x0000001c0490723c */ /* 0x040ff00000041890 */
[----:B------:R-:W-:Y:S07]  /*106a0*/  HMMA.16816.F32.BF16 R148, R4, R30, R148 ;  /* 0x0000001e0494723c */ /* 0x000fee0000041894 */
[----:B----4-:R-:W-:Y:S01]  /*106b0*/  F2FP.BF16.PACK_AB R4, R227, R226 ;  /* 0x000000e2e304723e */ /* 0x010fe200000010ff */
[----:B------:R-:W-:Y:S01]  /*106c0*/  HMMA.16816.F32.BF16 R116, R8, R16, R116 ;  /* 0x000000100874723c */ /* 0x000fe20000041874 */
[----:B-1----:R-:W-:-:S02]  /*106d0*/  F2FP.BF16.PACK_AB R5, R223, R222 ;  /* 0x000000dedf05723e */ /* 0x002fc400000010ff */
[----:B------:R-:W-:Y:S02]  /*106e0*/  F2FP.BF16.PACK_AB R6, R229, R228 ;  /* 0x000000e4e506723e */ /* 0x000fe400000010ff */
[----:B--2---:R-:W-:-:S03]  /*106f0*/  F2FP.BF16.PACK_AB R7, R225, R224 ;  /* 0x000000e0e107723e */ /* 0x004fc600000010ff */
[C---:B------:R-:W-:Y:S01]  /*10700*/  HMMA.16816.F32.BF16 R128, R8.reuse, R18, R128 ;  /* 0x000000120880723c */ /* 0x040fe20000041880 */
[----:B------:R-:W-:Y:S07]  /*10710*/  LDSM.16.MT88.4 R16, [R236+0xc800] ;  /* 0x00c80000ec10783b */ /* 0x000fee0000004200 */
[C---:B------:R-:W-:Y:S08]  /*10720*/  HMMA.16816.F32.BF16 R188, R8.reuse, R20, R188 ;  /* 0x0000001408bc723c */ /* 0x040ff000000418bc */
[C---:B------:R-:W-:Y:S01]  /*10730*/  HMMA.16816.F32.BF16 R140, R8.reuse, R22, R140 ;  /* 0x00000016088c723c */ /* 0x040fe2000004188c */
[----:B------:R-:W1:Y:S07]  /*10740*/  LDSM.16.MT88.4 R20, [R234+0xc800] ;  /* 0x00c80000ea14783b */ /* 0x000e6e0000004200 */
[C---:B------:R-:W-:Y:S08]  /*10750*/  HMMA.16816.F32.BF16 R192, R8.reuse, R28, R192 ;  /* 0x0000001c08c0723c */ /* 0x040ff000000418c0 */
[----:B------:R-:W-:Y:S01]  /*10760*/  HMMA.16816.F32.BF16 R152, R8, R30, R152 ;  /* 0x0000001e0898723c */ /* 0x000fe20000041898 */
[----:B------:R-:W-:Y:S01]  /*10770*/  FFMA.FTZ R0, R214, c[0x0][0x23c], -R2 ;  /* 0x00008f00d6007a23 */ /* 0x000fe20000010802 */
[----:B------:R-:W-:Y:S01]  /*10780*/  MOV R96, R218 ;  /* 0x000000da00607202 */ /* 0x000fe20000000f00 */
[----:B------:R-:W-:Y:S04]  /*10790*/  LDSM.16.MT88.4 R28, [R233+0xe800] ;  /* 0x00e80000e91c783b */ /* 0x000fe80000004200 */
[----:B------:R-:W-:-:S02]  /*107a0*/  F2FP.BF16.PACK_AB R8, R248, R247 ;  /* 0x000000f7f808723e */ /* 0x000fc400000010ff */
[----:B------:R-:W-:Y:S02]  /*107b0*/  F2FP.BF16.PACK_AB R9, R231, R230 ;  /* 0x000000e6e709723e */ /* 0x000fe400000010ff */
[----:B------:R-:W-:Y:S02]  /*107c0*/  F2FP.BF16.PACK_AB R10, R250, R249 ;  /* 0x000000f9fa0a723e */ /* 0x000fe400000010ff */
[----:B------:R-:W-:Y:S01]  /*107d0*/  F2FP.BF16.PACK_AB R11, R246, R245 ;  /* 0x000000f5f60b723e */ /* 0x000fe200000010ff */
[-C--:B------:R-:W-:Y:S08]  /*107e0*/  HMMA.16816.F32.BF16 R172, R4, R12.reuse, R172 ;  /* 0x0000000c04ac723c */ /* 0x080ff000000418ac */
[----:B------:R-:W-:Y:S08]  /*107f0*/  HMMA.16816.F32.BF16 R176, R8, R12, R176 ;  /* 0x0000000c08b0723c */ /* 0x000ff000000418b0 */
[-C--:B------:R-:W-:Y:S08]  /*10800*/  HMMA.16816.F32.BF16 R180, R4, R14.reuse, R180 ;  /* 0x0000000e04b4723c */ /* 0x080ff000000418b4 */
[----:B------:R-:W-:Y:S01]  /*10810*/  HMMA.16816.F32.BF16 R52, R8, R14, R184 ;  /* 0x0000000e0834723c */ /* 0x000fe200000418b8 */
[----:B------:R-:W2:Y:S01]  /*10820*/  LDSM.16.MT88.4 R12, [R235+0xc800] ;  /* 0x00c80000eb0c783b */ /* 0x000ea20000004200 */
[----:B------:R3:W-:Y:S01]  /*10830*/  MUFU.EX2 R218, R0 ;  /* 0x0000000000da7308 */ /* 0x0007e20000000800 */
[----:B------:R-:W-:-:S02]  /*10840*/  MOV R97, R219 ;  /* 0x000000db00617202 */ /* 0x000fc40000000f00 */
[----:B------:R-:W-:Y:S01]  /*10850*/  MOV R98, R220 ;  /* 0x000000dc00627202 */ /* 0x000fe20000000f00 */
[--C-:B------:R-:W-:Y:S01]  /*10860*/  FFMA.FTZ R42, R42, c[0x0][0x23c], -R2.reuse ;  /* 0x00008f002a2a7a23 */ /* 0x100fe20000010802 */
[----:B------:R-:W-:Y:S01]  /*10870*/  MOV R99, R221 ;  /* 0x000000dd00637202 */ /* 0x000fe20000000f00 */
[----:B-1----:R-:W-:Y:S01]  /*10880*/  HMMA.16816.F32.BF16 R56, R8, R20, R56 ;  /* 0x000000140838723c */ /* 0x002fe20000041838 */
[----:B------:R-:W-:Y:S01]  /*10890*/  MOV R87, R217 ;  /* 0x000000d900577202 */ /* 0x000fe20000000f00 */
[--C-:B------:R-:W-:Y:S01]  /*108a0*/  FFMA.FTZ R38, R38, c[0x0][0x23c], -R2.reuse ;  /* 0x00008f0026267a23 */ /* 0x100fe20000010802 */
[----:B------:R-:W-:Y:S01]  /*108b0*/  MOV R86, R44 ;  /* 0x0000002c00567202 */ /* 0x000fe20000000f00 */
[--C-:B------:R-:W-:Y:S01]  /*108c0*/  FFMA.FTZ R37, R37, c[0x0][0x23c], -R25.reuse ;  /* 0x00008f0025257a23 */ /* 0x100fe20000010819 */
[----:B------:R-:W-:Y:S01]  /*108d0*/  MOV R85, R43 ;  /* 0x0000002b00557202 */ /* 0x000fe20000000f00 */
[----:B------:R-:W-:Y:S01]  /*108e0*/  FFMA.FTZ R35, R35, c[0x0][0x23c], -R25 ;  /* 0x00008f0023237a23 */ /* 0x000fe20000010819 */
[----:B------:R-:W-:Y:S01]  /*108f0*/  LDSM.16.MT88.4 R184, [R233+0xd800] ;  /* 0x00d80000e9b8783b */ /* 0x000fe20000004200 */
[----:B---3--:R-:W-:-:S04]  /*10900*/  FFMA.FTZ R0, R213, c[0x0][0x23c], -R2 ;  /* 0x00008f00d5007a23 */ /* 0x008fc80000010802 */
[----:B------:R1:W3:Y:S01]  /*10910*/  MUFU.EX2 R219, R0 ;  /* 0x0000000000db7308 */ /* 0x0002e20000000800 */
[-C--:B--2---:R-:W-:Y:S08]  /*10920*/  HMMA.16816.F32.BF16 R100, R8, R12.reuse, R100 ;  /* 0x0000000c0864723c */ /* 0x084ff00000041864 */
[C---:B------:R-:W-:Y:S08]  /*10930*/  HMMA.16816.F32.BF16 R104, R4.reuse, R12, R104 ;  /* 0x0000000c0468723c */ /* 0x040ff00000041868 */
[-C--:B------:R-:W-:Y:S08]  /*10940*/  HMMA.16816.F32.BF16 R108, R4, R14.reuse, R108 ;  /* 0x0000000e046c723c */ /* 0x080ff0000004186c */
[----:B------:R-:W-:Y:S01]  /*10950*/  HMMA.16816.F32.BF16 R112, R8, R14, R112 ;  /* 0x0000000e0870723c */ /* 0x000fe20000041870 */
[----:B------:R-:W2:Y:S01]  /*10960*/  LDSM.16.MT88.4 R12, [R235+0xe800] ;  /* 0x00e80000eb0c783b */ /* 0x000ea20000004200 */
[----:B-1----:R-:W-:-:S04]  /*10970*/  FFMA.FTZ R0, R210, c[0x0][0x23c], -R2 ;  /* 0x00008f00d2007a23 */ /* 0x002fc80000010802 */
[----:B------:R1:W-:Y:S02]  /*10980*/  MUFU.EX2 R220, R0 ;  /* 0x0000000000dc7308 */ /* 0x0003e40000000800 */
[----:B------:R-:W-:Y:S01]  /*10990*/  HMMA.16816.F32.BF16 R72, R4, R20, R72 ;  /* 0x000000140448723c */ /* 0x000fe20000041848 */
[----:B-1----:R-:W-:-:S05]  /*109a0*/  FFMA.FTZ R0, R209, c[0x0][0x23c], -R2 ;  /* 0x00008f00d1007a23 */ /* 0x002fca0000010802 */
[----:B------:R1:W-:Y:S02]  /*109b0*/  MUFU.EX2 R221, R0 ;  /* 0x0000000000dd7308 */ /* 0x0003e40000000800 */
[----:B------:R-:W-:Y:S01]  /*109c0*/  HMMA.16816.F32.BF16 R76, R4, R22, R76 ;  /* 0x00000016044c723c */ /* 0x000fe2000004184c */
[----:B-1----:R-:W-:-:S05]  /*109d0*/  FFMA.FTZ R0, R216, c[0x0][0x23c], -R25 ;  /* 0x00008f00d8007a23 */ /* 0x002fca0000010819 */
[----:B------:R1:W-:Y:S02]  /*109e0*/  MUFU.EX2 R214, R0 ;  /* 0x0000000000d67308 */ /* 0x0003e40000000800 */
[C---:B------:R-:W-:Y:S01]  /*109f0*/  HMMA.16816.F32.BF16 R64, R8.reuse, R22, R64 ;  /* 0x000000160840723c */ /* 0x040fe20000041840 */
[----:B------:R-:W4:Y:S07]  /*10a00*/  LDSM.16.MT88.4 R20, [R234+0xe800] ;  /* 0x00e80000ea14783b */ /* 0x000f2e0000004200 */
[----:B------:R-:W-:Y:S01]  /*10a10*/  HMMA.16816.F32.BF16 R60, R8, R16, R60 ;  /* 0x00000010083c723c */ /* 0x000fe2000004183c */
[----:B-1----:R-:W-:-:S07]  /*10a20*/  FFMA.FTZ R0, R215, c[0x0][0x23c], -R25 ;  /* 0x00008f00d7007a23 */ /* 0x002fce0000010819 */
[C---:B------:R-:W-:Y:S01]  /*10a30*/  HMMA.16816.F32.BF16 R88, R4.reuse, R16, R88 ;  /* 0x000000100458723c */ /* 0x040fe20000041858 */
[----:B------:R1:W1:Y:S07]  /*10a40*/  MUFU.EX2 R215, R0 ;  /* 0x0000000000d77308 */ /* 0x00026e0000000800 */
[-C--:B------:R-:W-:Y:S08]  /*10a50*/  HMMA.16816.F32.BF16 R92, R4, R18.reuse, R92 ;  /* 0x00000012045c723c */ /* 0x080ff0000004185c */
[----:B------:R-:W-:Y:S01]  /*10a60*/  HMMA.16816.F32.BF16 R68, R8, R18, R68 ;  /* 0x000000120844723c */ /* 0x000fe20000041844 */
[----:B------:R-:W3:Y:S01]  /*10a70*/  LDSM.16.MT88.4 R16, [R236+0xe800] ;  /* 0x00e80000ec10783b */ /* 0x000ee20000004200 */
[----:B-1----:R-:W-:-:S04]  /*10a80*/  FFMA.FTZ R0, R212, c[0x0][0x23c], -R25 ;  /* 0x00008f00d4007a23 */ /* 0x002fc80000010819 */
[----:B------:R1:W-:Y:S02]  /*10a90*/  MUFU.EX2 R216, R0 ;  /* 0x0000000000d87308 */ /* 0x0003e40000000800 */
[C---:B--2---:R-:W-:Y:S08]  /*10aa0*/  HMMA.16816.F32.BF16 R156, R4.reuse, R12, R156 ;  /* 0x0000000c049c723c */ /* 0x044ff0000004189c */
[----:B------:R-:W-:Y:S01]  /*10ab0*/  HMMA.16816.F32.BF16 R160, R4, R14, R160 ;  /* 0x0000000e04a0723c */ /* 0x000fe200000418a0 */
[----:B-1----:R-:W-:-:S07]  /*10ac0*/  FFMA.FTZ R0, R205, c[0x0][0x23c], -R25 ;  /* 0x00008f00cd007a23 */ /* 0x002fce0000010819 */
[C---:B------:R-:W-:Y:S01]  /*10ad0*/  HMMA.16816.F32.BF16 R196, R8.reuse, R12, R196 ;  /* 0x0000000c08c4723c */ /* 0x040fe200000418c4 */
[----:B------:R1:W2:Y:S07]  /*10ae0*/  MUFU.EX2 R217, R0 ;  /* 0x0000000000d97308 */ /* 0x0002ae0000000800 */
[----:B------:R-:W-:Y:S01]  /*10af0*/  HMMA.16816.F32.BF16 R200, R8, R14, R200 ;  /* 0x0000000e08c8723c */ /* 0x000fe200000418c8 */
[----:B------:R-:W2:Y:S01]  /*10b00*/  LDSM.16.MT88.4 R12, [R236+0xd000] ;  /* 0x00d00000ec0c783b */ /* 0x000ea20000004200 */
[----:B-1----:R-:W-:-:S04]  /*10b10*/  FFMA.FTZ R0, R204, c[0x0][0x23c], -R24 ;  /* 0x00008f00cc007a23 */ /* 0x002fc80000010818 */
[----:B------:R1:W-:Y:S02]  /*10b20*/  MUFU.EX2 R209, R0 ;  /* 0x0000000000d17308 */ /* 0x0003e40000000800 */
[----:B-1----:R-:W-:-:S06]  /*10b30*/  FFMA.FTZ R0, R169, c[0x0][0x23c], -R24 ;  /* 0x00008f00a9007a23 */ /* 0x002fcc0000010818 */
[----:B------:R1:W1:Y:S02]  /*10b40*/  MUFU.EX2 R210, R0 ;  /* 0x0000000000d27308 */ /* 0x0002640000000800 */
[----:B-1----:R-:W-:-:S06]  /*10b50*/  FFMA.FTZ R0, R36, c[0x0][0x23c], -R24 ;  /* 0x00008f0024007a23 */ /* 0x002fcc0000010818 */
[----:B------:R1:W-:Y:S01]  /*10b60*/  MUFU.EX2 R212, R0 ;  /* 0x0000000000d47308 */ /* 0x0003e20000000800 */
[----:B------:R-:W-:Y:S01]  /*10b70*/  HMMA.16816.F32.BF16 R116, R8, R28, R116 ;  /* 0x0000001c0874723c */ /* 0x000fe20000041874 */
[----:B------:R-:W-:Y:S02]  /*10b80*/  FFMA.FTZ R44, R40, c[0x0][0x23c], -R2 ;  /* 0x00008f00282c7a23 */ /* 0x000fe40000010802 */
[----:B-1----:R-:W-:-:S04]  /*10b90*/  FFMA.FTZ R0, R27, c[0x0][0x23c], -R24 ;  /* 0x00008f001b007a23 */ /* 0x002fc80000010818 */
[----:B------:R1:W-:Y:S01]  /*10ba0*/  MUFU.EX2 R213, R0 ;  /* 0x0000000000d57308 */ /* 0x0003e20000000800 */
[----:B------:R-:W-:Y:S01]  /*10bb0*/  HMMA.16816.F32.BF16 R128, R8, R30, R128 ;  /* 0x0000001e0880723c */ /* 0x000fe20000041880 */
[----:B------:R-:W-:Y:S02]  /*10bc0*/  FFMA.FTZ R43, R41, c[0x0][0x23c], -R2 ;  /* 0x00008f00292b7a23 */ /* 0x000fe40000010802 */
[--C-:B------:R-:W-:Y:S02]  /*10bd0*/  FFMA.FTZ R2, R211, c[0x0][0x23c], -R26.reuse ;  /* 0x00008f00d3027a23 */ /* 0x100fe4000001081a */
[----:B-1----:R-:W-:-:S04]  /*10be0*/  FFMA.FTZ R0, R208, c[0x0][0x23c], -R26 ;  /* 0x00008f00d0007a23 */ /* 0x002fc8000001081a */
[----:B------:R1:W-:Y:S01]  /*10bf0*/  MUFU.EX2 R208, R0 ;  /* 0x0000000000d07308 */ /* 0x0003e20000000800 */
[----:B----4-:R-:W-:Y:S01]  /*10c00*/  HMMA.16816.F32.BF16 R188, R8, R20, R188 ;  /* 0x0000001408bc723c */ /* 0x010fe200000418bc */
[----:B------:R-:W-:-:S07]  /*10c10*/  MOV R211, R85 ;  /* 0x0000005500d37202 */ /* 0x000fce0000000f00 */
[----:B------:R-:W-:Y:S01]  /*10c20*/  HMMA.16816.F32.BF16 R140, R8, R22, R140 ;  /* 0x00000016088c723c */ /* 0x000fe2000004188c */
[----:B-1----:R-:W-:-:S07]  /*10c30*/  FFMA.FTZ R0, R171, c[0x0][0x23c], -R26 ;  /* 0x00008f00ab007a23 */ /* 0x002fce000001081a */
[C---:B---3--:R-:W-:Y:S01]  /*10c40*/  HMMA.16816.F32.BF16 R192, R8.reuse, R16, R192 ;  /* 0x0000001008c0723c */ /* 0x048fe200000418c0 */
[----:B------:R1:W3:Y:S07]  /*10c50*/  MUFU.EX2 R171, R0 ;  /* 0x0000000000ab7308 */ /* 0x0002ee0000000800 */
[----:B------:R-:W-:Y:S01]  /*10c60*/  HMMA.16816.F32.BF16 R152, R8, R18, R152 ;  /* 0x000000120898723c */ /* 0x000fe20000041898 */
[----:B------:R4:W-:Y:S06]  /*10c70*/  MUFU.EX2 R169, R2 ;  /* 0x0000000200a97308 */ /* 0x0009ec0000000800 */
[----:B------:R-:W-:-:S02]  /*10c80*/  F2FP.BF16.PACK_AB R8, R219, R218 ;  /* 0x000000dadb08723e */ /* 0x000fc400000010ff */
[----:B------:R-:W-:Y:S01]  /*10c90*/  F2FP.BF16.PACK_AB R9, R215, R214 ;  /* 0x000000d6d709723e */ /* 0x000fe200000010ff */
[--C-:B-1----:R-:W-:Y:S01]  /*10ca0*/  FFMA.FTZ R0, R207, c[0x0][0x23c], -R26.reuse ;  /* 0x00008f00cf007a23 */ /* 0x102fe2000001081a */
[----:B------:R-:W-:Y:S02]  /*10cb0*/  F2FP.BF16.PACK_AB R10, R221, R220 ;  /* 0x000000dcdd0a723e */ /* 0x000fe400000010ff */
[----:B--2---:R-:W-:Y:S01]  /*10cc0*/  F2FP.BF16.PACK_AB R11, R217, R216 ;  /* 0x000000d8d90b723e */ /* 0x004fe200000010ff */
[----:B------:R1:W2:Y:S01]  /*10cd0*/  MUFU.EX2 R164, R0 ;  /* 0x0000000000a47308 */ /* 0x0002a20000000800 */
[--C-:B----4-:R-:W-:Y:S01]  /*10ce0*/  FFMA.FTZ R2, R170, c[0x0][0x23c], -R26.reuse ;  /* 0x00008f00aa027a23 */ /* 0x110fe2000001081a */
[----:B------:R-:W-:Y:S01]  /*10cf0*/  MOV R170, R86 ;  /* 0x0000005600aa7202 */ /* 0x000fe20000000f00 */
[----:B-1----:R-:W-:Y:S01]  /*10d00*/  FFMA.FTZ R0, R165, c[0x0][0x23c], -R26 ;  /* 0x00008f00a5007a23 */ /* 0x002fe2000001081a */
[----:B------:R-:W-:Y:S02]  /*10d10*/  MOV R165, R87 ;  /* 0x0000005700a57202 */ /* 0x000fe40000000f00 */
[C---:B------:R-:W-:Y:S08]  /*10d20*/  HMMA.16816.F32.BF16 R84, R8.reuse, R12, R60 ;  /* 0x0000000c0854723c */ /* 0x040ff0000004183c */
[----:B------:R-:W-:Y:S01]  /*10d30*/  HMMA.16816.F32.BF16 R60, R8, R14, R68 ;  /* 0x0000000e083c723c */ /* 0x000fe20000041844 */
[----:B------:R-:W4:Y:S04]  /*10d40*/  LDL.LU R68, [R1+0x38] ;  /* 0x0000380001447983 */ /* 0x000f280000300800 */
[----:B------:R-:W4:Y:S04]  /*10d50*/  LDL.LU R69, [R1+0x3c] ;  /* 0x00003c0001457983 */ /* 0x000f280000300800 */
[----:B------:R-:W4:Y:S04]  /*10d60*/  LDL.LU R70, [R1+0x40] ;  /* 0x0000400001467983 */ /* 0x000f280000300800 */
[----:B------:R-:W4:Y:S01]  /*10d70*/  LDL.LU R71, [R1+0x44] ;  /* 0x0000440001477983 */ /* 0x000f220000300800 */
[C---:B------:R-:W-:Y:S08]  /*10d80*/  HMMA.16816.F32.BF16 R132, R4.reuse, R20, R132 ;  /* 0x000000140484723c */ /* 0x040ff00000041884 */
[C---:B------:R-:W-:Y:S01]  /*10d90*/  HMMA.16816.F32.BF16 R136, R4.reuse, R22, R136 ;  /* 0x000000160488723c */ /* 0x040fe20000041888 */
[----:B------:R-:W1:Y:S07]  /*10da0*/  LDSM.16.MT88.4 R20, [R233+0xd000] ;  /* 0x00d00000e914783b */ /* 0x000e6e0000004200 */
[C---:B------:R-:W-:Y:S08]  /*10db0*/  HMMA.16816.F32.BF16 R144, R4.reuse, R16, R144 ;  /* 0x000000100490723c */ /* 0x040ff00000041890 */
[----:B------:R-:W-:Y:S01]  /*10dc0*/  HMMA.16816.F32.BF16 R148, R4, R18, R148 ;  /* 0x000000120494723c */ /* 0x000fe20000041894 */
[----:B------:R-:W1:Y:S01]  /*10dd0*/  LDSM.16.MT88.4 R16, [R234+0xd000] ;  /* 0x00d00000ea10783b */ /* 0x000e620000004200 */
[----:B------:R-:W-:-:S06]  /*10de0*/  FFMA.FTZ R40, R32, c[0x0][0x23c], -R24 ;  /* 0x00008f0020287a23 */ /* 0x000fcc0000010818 */
[----:B------:R-:W-:Y:S01]  /*10df0*/  HMMA.16816.F32.BF16 R120, R4, R28, R120 ;  /* 0x0000001c0478723c */ /* 0x000fe20000041878 */
[----:B------:R-:W-:-:S07]  /*10e00*/  FFMA.FTZ R36, R45, c[0x0][0x23c], -R25 ;  /* 0x00008f002d247a23 */ /* 0x000fce0000010819 */
[----:B------:R-:W-:Y:S01]  /*10e10*/  HMMA.16816.F32.BF16 R124, R4, R30, R124 ;  /* 0x0000001e047c723c */ /* 0x000fe2000004187c */
[----:B------:R-:W-:Y:S01]  /*10e20*/  FFMA.FTZ R32, R206, c[0x0][0x23c], -R26 ;  /* 0x00008f00ce207a23 */ /* 0x000fe2000001081a */
[----:B------:R-:W-:Y:S05]  /*10e30*/  LDSM.16.MT88.4 R28, [R235+0xf000] ;  /* 0x00f00000eb1c783b */ /* 0x000fea0000004200 */
[----:B------:R-:W-:Y:S02]  /*10e40*/  F2FP.BF16.PACK_AB R4, R210, R209 ;  /* 0x000000d1d204723e */ /* 0x000fe400000010ff */
[----:B---3--:R-:W-:Y:S02]  /*10e50*/  F2FP.BF16.PACK_AB R5, R171, R208 ;  /* 0x000000d0ab05723e */ /* 0x008fe400000010ff */
[----:B------:R-:W-:-:S02]  /*10e60*/  F2FP.BF16.PACK_AB R6, R213, R212 ;  /* 0x000000d4d506723e */ /* 0x000fc400000010ff */
[----:B--2---:R-:W-:Y:S01]  /*10e70*/  F2FP.BF16.PACK_AB R7, R169, R164 ;  /* 0x000000a4a907723e */ /* 0x004fe200000010ff */
[----:B------:R-:W-:Y:S01]  /*10e80*/  FFMA.FTZ R33, R33, c[0x0][0x23c], -R25 ;  /* 0x00008f0021217a23 */ /* 0x000fe20000010819 */
[-C--:B-1----:R-:W-:Y:S01]  /*10e90*/  HMMA.16816.F32.BF16 R176, R8, R20.reuse, R176 ;  /* 0x0000001408b0723c */ /* 0x082fe200000418b0 */
[--C-:B------:R-:W-:Y:S02]  /*10ea0*/  FFMA.FTZ R45, R51, c[0x0][0x23c], -R24.reuse ;  /* 0x00008f00332d7a23 */ /* 0x100fe40000010818 */
[--C-:B------:R-:W-:Y:S02]  /*10eb0*/  FFMA.FTZ R41, R50, c[0x0][0x23c], -R24.reuse ;  /* 0x00008f0032297a23 */ /* 0x100fe40000010818 */
[----:B------:R-:W-:Y:S02]  /*10ec0*/  FFMA.FTZ R39, R39, c[0x0][0x23c], -R24 ;  /* 0x00008f0027277a23 */ /* 0x000fe40000010818 */
[----:B------:R-:W-:Y:S01]  /*10ed0*/  FFMA.FTZ R34, R34, c[0x0][0x23c], -R26 ;  /* 0x00008f0022227a23 */ /* 0x000fe2000001081a */
[C---:B------:R-:W-:Y:S01]  /*10ee0*/  HMMA.16816.F32.BF16 R172, R4.reuse, R20, R172 ;  /* 0x0000001404ac723c */ /* 0x040fe200000418ac */
[----:B------:R-:W1:Y:S07]  /*10ef0*/  LDSM.16.MT88.4 R24, [R235+0xd000] ;  /* 0x00d00000eb18783b */ /* 0x000e6e0000004200 */
[-C--:B------:R-:W-:Y:S08]  /*10f00*/  HMMA.16816.F32.BF16 R180, R4, R22.reuse, R180 ;  /* 0x0000001604b4723c */ /* 0x080ff000000418b4 */
[C---:B------:R-:W-:Y:S01]  /*10f10*/  HMMA.16816.F32.BF16 R52, R8.reuse, R22, R52 ;  /* 0x000000160834723c */ /* 0x040fe20000041834 */
[----:B------:R-:W2:Y:S07]  /*10f20*/  LDSM.16.MT88.4 R20, [R233+0xf000] ;  /* 0x00f00000e914783b */ /* 0x000eae0000004200 */
[-C--:B------:R-:W-:Y:S08]  /*10f30*/  HMMA.16816.F32.BF16 R204, R8, R16.reuse, R56 ;  /* 0x0000001008cc723c */ /* 0x080ff00000041838 */
[C---:B------:R-:W-:Y:S08]  /*10f40*/  HMMA.16816.F32.BF16 R72, R4.reuse, R16, R72 ;  /* 0x000000100448723c */ /* 0x040ff00000041848 */
[-C--:B------:R-:W-:Y:S08]  /*10f50*/  HMMA.16816.F32.BF16 R76, R4, R18.reuse, R76 ;  /* 0x00000012044c723c */ /* 0x080ff0000004184c */
[----:B------:R-:W-:Y:S01]  /*10f60*/  HMMA.16816.F32.BF16 R64, R8, R18, R64 ;  /* 0x000000120840723c */ /* 0x000fe20000041840 */
[----:B------:R-:W3:Y:S07]  /*10f70*/  LDSM.16.MT88.4 R16, [R234+0xf000] ;  /* 0x00f00000ea10783b */ /* 0x000eee0000004200 */
[C---:B------:R-:W-:Y:S08]  /*10f80*/  HMMA.16816.F32.BF16 R88, R4.reuse, R12, R88 ;  /* 0x0000000c0458723c */ /* 0x040ff00000041858 */
[C---:B------:R-:W-:Y:S01]  /*10f90*/  HMMA.16816.F32.BF16 R92, R4.reuse, R14, R92 ;  /* 0x0000000e045c723c */ /* 0x040fe2000004185c */
[----:B------:R-:W3:Y:S07]  /*10fa0*/  LDSM.16.MT88.4 R12, [R236+0xf000] ;  /* 0x00f00000ec0c783b */ /* 0x000eee0000004200 */
[C---:B-1----:R-:W-:Y:S08]  /*10fb0*/  HMMA.16816.F32.BF16 R104, R4.reuse, R24, R104 ;  /* 0x000000180468723c */ /* 0x042ff00000041868 */
[C---:B------:R-:W-:Y:S08]  /*10fc0*/  HMMA.16816.F32.BF16 R108, R4.reuse, R26, R108 ;  /* 0x0000001a046c723c */ /* 0x040ff0000004186c */
[C---:B--2---:R-:W-:Y:S08]  /*10fd0*/  HMMA.16816.F32.BF16 R120, R4.reuse, R20, R120 ;  /* 0x000000140478723c */ /* 0x044ff00000041878 */
[C---:B------:R-:W-:Y:S08]  /*10fe0*/  HMMA.16816.F32.BF16 R124, R4.reuse, R22, R124 ;  /* 0x00000016047c723c */ /* 0x040ff0000004187c */
[C---:B---3--:R-:W-:Y:S08]  /*10ff0*/  HMMA.16816.F32.BF16 R132, R4.reuse, R16, R132 ;  /* 0x000000100484723c */ /* 0x048ff00000041884 */
[C---:B------:R-:W-:Y:S08]  /*11000*/  HMMA.16816.F32.BF16 R136, R4.reuse, R18, R136 ;  /* 0x000000120488723c */ /* 0x040ff00000041888 */
[C---:B------:R-:W-:Y:S08]  /*11010*/  HMMA.16816.F32.BF16 R144, R4.reuse, R12, R144 ;  /* 0x0000000c0490723c */ /* 0x040ff00000041890 */
[C---:B------:R-:W-:Y:S08]  /*11020*/  HMMA.16816.F32.BF16 R148, R4.reuse, R14, R148 ;  /* 0x0000000e0494723c */ /* 0x040ff00000041894 */
[C---:B------:R-:W-:Y:S08]  /*11030*/  HMMA.16816.F32.BF16 R156, R4.reuse, R28, R156 ;  /* 0x0000001c049c723c */ /* 0x040ff0000004189c */
[----:B------:R-:W-:Y:S01]  /*11040*/  HMMA.16816.F32.BF16 R56, R4, R30, R160 ;  /* 0x0000001e0438723c */ /* 0x000fe200000418a0 */
[----:B------:R-:W-:Y:S07]  /*11050*/  MUFU.EX2 R50, R38 ;  /* 0x0000002600327308 */ /* 0x000fee0000000800 */
[C---:B------:R-:W-:Y:S01]  /*11060*/  HMMA.16816.F32.BF16 R100, R8.reuse, R24, R100 ;  /* 0x000000180864723c */ /* 0x040fe20000041864 */
[----:B------:R-:W-:Y:S07]  /*11070*/  MUFU.EX2 R38, R36 ;  /* 0x0000002400267308 */ /* 0x000fee0000000800 */
[C---:B------:R-:W-:Y:S01]  /*11080*/  HMMA.16816.F32.BF16 R116, R8.reuse, R20, R116 ;  /* 0x000000140874723c */ /* 0x040fe20000041874 */
[----:B------:R-:W-:Y:S07]  /*11090*/  MUFU.EX2 R36, R33 ;  /* 0x0000002100247308 */ /* 0x000fee0000000800 */
[C---:B------:R-:W-:Y:S01]  /*110a0*/  HMMA.16816.F32.BF16 R188, R8.reuse, R16, R188 ;  /* 0x0000001008bc723c */ /* 0x040fe200000418bc */
[----:B------:R-:W-:Y:S07]  /*110b0*/  MUFU.EX2 R33, R32 ;  /* 0x0000002000217308 */ /* 0x000fee0000000800 */
[C---:B------:R-:W-:Y:S08]  /*110c0*/  HMMA.16816.F32.BF16 R192, R8.reuse, R12, R192 ;  /* 0x0000000c08c0723c */ /* 0x040ff000000418c0 */
[C---:B------:R-:W-:Y:S01]  /*110d0*/  HMMA.16816.F32.BF16 R196, R8.reuse, R28, R196 ;  /* 0x0000001c08c4723c */ /* 0x040fe200000418c4 */
[----:B------:R1:W-:Y:S07]  /*110e0*/  MUFU.EX2 R32, R0 ;  /* 0x0000000000207308 */ /* 0x0003ee0000000800 */
[C---:B------:R-:W-:Y:S01]  /*110f0*/  HMMA.16816.F32.BF16 R24, R8.reuse, R26, R112 ;  /* 0x0000001a0818723c */ /* 0x040fe20000041870 */
[----:B------:R-:W-:Y:S01]  /*11100*/  MUFU.EX2 R51, R43 ;  /* 0x0000002b00337308 */ /* 0x000fe20000000800 */
[----:B------:R-:W-:Y:S06]  /*11110*/  LDSM.16.MT88.4 R112, [R235+0xd800] ;  /* 0x00d80000eb70783b */ /* 0x000fec0000004200 */
[C---:B------:R-:W-:Y:S08]  /*11120*/  HMMA.16816.F32.BF16 R20, R8.reuse, R22, R128 ;  /* 0x000000160814723c */ /* 0x040ff00000041880 */
[C---:B------:R-:W-:Y:S08]  /*11130*/  HMMA.16816.F32.BF16 R16, R8.reuse, R18, R140 ;  /* 0x000000120810723c */ /* 0x040ff0000004188c */
[C---:B------:R-:W-:Y:S08]  /*11140*/  HMMA.16816.F32.BF16 R12, R8.reuse, R14, R152 ;  /* 0x0000000e080c723c */ /* 0x040ff00000041898 */
[----:B------:R-:W-:Y:S01]  /*11150*/  HMMA.16816.F32.BF16 R28, R8, R30, R200 ;  /* 0x0000001e081c723c */ /* 0x000fe200000418c8 */
[----:B----4-:R-:W-:-:S02]  /*11160*/  FFMA.FTZ R5, R69, R47, R237 ;  /* 0x0000002f45057223 */ /* 0x010fc400000100ed */
[----:B------:R-:W-:Y:S01]  /*11170*/  FFMA.FTZ R4, R70, R48, R232 ;  /* 0x0000003046047223 */ /* 0x000fe200000100e8 */
[----:B------:R-:W-:Y:S03]  /*11180*/  MUFU.EX2 R43, R42 ;  /* 0x0000002a002b7308 */ /* 0x000fe60000000800 */
[----:B------:R-:W-:Y:S01]  /*11190*/  FADD.FTZ R10, R170, R5 ;  /* 0x00000005aa0a7221 */ /* 0x000fe20000010000 */
[----:B------:R-:W-:Y:S01]  /*111a0*/  LDSM.16.MT88.4 R128, [R233+0xf800] ;  /* 0x00f80000e980783b */ /* 0x000fe20000004200 */
[----:B------:R-:W-:-:S03]  /*111b0*/  FADD.FTZ R9, R211, R4 ;  /* 0x00000004d3097221 */ /* 0x000fc60000010000 */
[----:B------:R-:W2:Y:S01]  /*111c0*/  LDSM.16.MT88.4 R4, [R235+0xf800] ;  /* 0x00f80000eb04783b */ /* 0x000ea20000004200 */
[----:B-1----:R-:W-:Y:S01]  /*111d0*/  FFMA.FTZ R0, R68, R46, R238 ;  /* 0x0000002e44007223 */ /* 0x002fe200000100ee */
[----:B------:R-:W-:Y:S01]  /*111e0*/  MUFU.EX2 R42, R35 ;  /* 0x00000023002a7308 */ /* 0x000fe20000000800 */
[----:B------:R-:W-:Y:S01]  /*111f0*/  MOV R211, R96 ;  /* 0x0000006000d37202 */ /* 0x000fe20000000f00 */
[----:B------:R-:W-:Y:S01]  /*11200*/  LDSM.16.MT88.4 R140, [R234+0xf800] ;  /* 0x00f80000ea8c783b */ /* 0x000fe20000004200 */
[----:B------:R-:W-:Y:S01]  /*11210*/  FADD.FTZ R0, R165, R0 ;  /* 0x00000000a5007221 */ /* 0x000fe20000010000 */
[----:B------:R-:W-:Y:S02]  /*11220*/  MOV R170, R97 ;  /* 0x0000006100aa7202 */ /* 0x000fe40000000f00 */
[----:B------:R-:W-:Y:S01]  /*11230*/  MOV R165, R98 ;  /* 0x0000006200a57202 */ /* 0x000fe20000000f00 */
[----:B------:R-:W-:Y:S01]  /*11240*/  LDSM.16.MT88.4 R152, [R236+0xf800] ;  /* 0x00f80000ec98783b */ /* 0x000fe20000004200 */
[----:B------:R1:W-:Y:S01]  /*11250*/  MUFU.EX2 R35, R2 ;  /* 0x0000000200237308 */ /* 0x0003e20000000800 */
[----:B------:R-:W-:-:S02]  /*11260*/  MOV R46, R99 ;  /* 0x00000063002e7202 */ /* 0x000fc40000000f00 */
[----:B------:R-:W-:Y:S01]  /*11270*/  MOV R47, R80 ;  /* 0x00000050002f7202 */ /* 0x000fe20000000f00 */
[----:B------:R-:W-:Y:S01]  /*11280*/  LDSM.16.MT88.4 R96, [R236+0xd800] ;  /* 0x00d80000ec60783b */ /* 0x000fe20000004200 */
[----:B------:R-:W-:-:S03]  /*11290*/  MOV R48, R81 ;  /* 0x0000005100307202 */ /* 0x000fc60000000f00 */
[----:B------:R-:W3:Y:S08]  /*112a0*/  MUFU.EX2 R44, R44 ;  /* 0x0000002c002c7308 */ /* 0x000ef00000000800 */
[----:B------:R-:W4:Y:S01]  /*112b0*/  MUFU.EX2 R37, R37 ;  /* 0x0000002500257308 */ /* 0x000f220000000800 */
[----:B-1----:R-:W-:Y:S01]  /*112c0*/  FFMA.FTZ R2, R71, R49, R251 ;  /* 0x0000003147027223 */ /* 0x002fe200000100fb */
[----:B------:R-:W-:Y:S01]  /*112d0*/  MOV R251, R82 ;  /* 0x0000005200fb7202 */ /* 0x000fe20000000f00 */
[----:B------:R1:W5:Y:S01]  /*112e0*/  LDL.LU R238, [R1+0xb8] ;  /* 0x0000b80001ee7983 */ /* 0x0003620000300800 */
[----:B------:R-:W-:-:S03]  /*112f0*/  MOV R49, R83 ;  /* 0x0000005300317202 */ /* 0x000fc60000000f00 */
[----:B------:R-:W1:Y:S01]  /*11300*/  LDSM.16.MT88.4 R80, [R234+0xd800] ;  /* 0x00d80000ea50783b */ /* 0x000e620000004200 */
[----:B------:R-:W-:Y:S08]  /*11310*/  MUFU.EX2 R45, R45 ;  /* 0x0000002d002d7308 */ /* 0x000ff00000000800 */
[----:B------:R-:W1:Y:S08]  /*11320*/  MUFU.EX2 R41, R41 ;  /* 0x0000002900297308 */ /* 0x000e700000000800 */
[----:B------:R-:W-:Y:S08]  /*11330*/  MUFU.EX2 R40, R40 ;  /* 0x0000002800287308 */ /* 0x000ff00000000800 */
[----:B------:R-:W1:Y:S08]  /*11340*/  MUFU.EX2 R39, R39 ;  /* 0x0000002700277308 */ /* 0x000e700000000800 */
[----:B------:R-:W2:Y:S01]  /*11350*/  MUFU.EX2 R34, R34 ;  /* 0x0000002200227308 */ /* 0x000ea20000000800 */
[----:B---3--:R-:W-:-:S02]  /*11360*/  F2FP.BF16.PACK_AB R200, R51, R44 ;  /* 0x0000002c33c8723e */ /* 0x008fc400000010ff */
[----:B----4-:R-:W-:Y:S02]  /*11370*/  F2FP.BF16.PACK_AB R201, R38, R37 ;  /* 0x0000002526c9723e */ /* 0x010fe400000010ff */
[----:B------:R-:W-:Y:S02]  /*11380*/  F2FP.BF16.PACK_AB R202, R50, R43 ;  /* 0x0000002b32ca723e */ /* 0x000fe400000010ff */
[----:B------:R-:W-:Y:S02]  /*11390*/  F2FP.BF16.PACK_AB R203, R36, R42 ;  /* 0x0000002a24cb723e */ /* 0x000fe400000010ff */
[----:B------:R-:W-:Y:S01]  /*113a0*/  F2FP.BF16.PACK_AB R161, R35, R33 ;  /* 0x0000002123a1723e */ /* 0x000fe200000010ff */
[----:B------:R-:W-:Y:S01]  /*113b0*/  FADD.FTZ R8, R252, R2 ;  /* 0x00000002fc087221 */ /* 0x000fe20000010000 */
[----:B-1----:R-:W-:Y:S01]  /*113c0*/  F2FP.BF16.PACK_AB R160, R41, R45 ;  /* 0x0000002d29a0723e */ /* 0x002fe200000010ff */
[----:B------:R1:W5:Y:S01]  /*113d0*/  LDL.LU R237, [R1+0xb4] ;  /* 0x0000b40001ed7983 */ /* 0x0003620000300800 */
[----:B------:R-:W-:-:S02]  /*113e0*/  F2FP.BF16.PACK_AB R162, R39, R40 ;  /* 0x0000002827a2723e */ /* 0x000fc400000010ff */
[----:B--2---:R-:W-:Y:S01]  /*113f0*/  F2FP.BF16.PACK_AB R163, R34, R32 ;  /* 0x0000002022a3723e */ /* 0x004fe200000010ff */
[----:B------:R-:W-:Y:S01]  /*11400*/  FADD.FTZ R0, R49, R0 ;  /* 0x0000000031007221 */ /* 0x000fe20000010000 */
[----:B------:R-:W-:Y:S01]  /*11410*/  HMMA.16816.F32.BF16 R196, R200, R4, R196 ;  /* 0x00000004c8c4723c */ /* 0x000fe200000418c4 */
[----:B------:R-:W-:Y:S01]  /*11420*/  FADD.FTZ R2, R251, R10 ;  /* 0x0000000afb027221 */ /* 0x000fe20000010000 */
[----:B------:R1:W5:Y:S01]  /*11430*/  LDL.LU R232, [R1+0xb0] ;  /* 0x0000b00001e87983 */ /* 0x0003620000300800 */
[----:B------:R-:W-:-:S05]  /*11440*/  FADD.FTZ R0, R46, R0 ;  /* 0x000000002e007221 */ /* 0x000fca0000010000 */
        /* <DEDUP_REMOVED lines=88> */
[----:B------:R-:W-:Y:S01]  /*119d0*/  @UP0 UIADD3 UR8, UR8, -0x4, URZ ;  /* 0xfffffffc08080890 */ /* 0x000fe2000fffe03f */
[----:B------:R-:W-:Y:S05]  /*119e0*/  @P0 BRA `(.L_x_165) ;  /* 0x0000001000000947 */ /* 0x000fea0003800000 */
.L_x_158:
[----:B-1----:R-:W-:-:S12]  /*119f0*/  UIADD3 UR8, UR21, -0x1, URZ ;  /* 0xffffffff15087890 */ /* 0x002fd8000fffe03f */
.L_x_165:
[----:B------:R-:W-:-:S13]  /*11a00*/  ISETP.LE.AND P0, PT, RZ, UR8, PT ;  /* 0x00000008ff007c0c */ /* 0x000fda000bf03270 */
[----:B------:R-:W-:Y:S05]  /*11a10*/  @!P0 BRA `(.L_x_166) ;  /* 0x00003fe000008947 */ /* 0x000fea0003800000 */
[----:B------:R-:W2:Y:S01]  /*11a20*/  LDL.64 R8, [R1+0x68] ;  /* 0x0000680001087983 */ /* 0x000ea20000100a00 */
[----:B-----5:R-:W-:Y:S01]  /*11a30*/  MOV R171, R3 ;  /* 0x0000000300ab7202 */ /* 0x020fe20000000f00 */
[----:B------:R-:W-:Y:S02]  /*11a40*/  IMAD.MOV.U32 R169, RZ, RZ, R167 ;  /* 0x000000ffffa97224 */ /* 0x000fe400078e00a7 */
[----:B-1-3--:R-:W3:Y:S01]  /*11a50*/  LDL R0, [R1+0x70] ;  /* 0x0000700001007983 */ /* 0x00aee20000100800 */
[----:B------:R-:W-:Y:S02]  /*11a60*/  IMAD.MOV.U32 R164, RZ, RZ, R168 ;  /* 0x000000ffffa47224 */ /* 0x000fe400078e00a8 */
[----:B------:R-:W-:Y:S01]  /*11a70*/  IMAD.MOV.U32 R170, RZ, RZ, R166 ;  /* 0x000000ffffaa7224 */ /* 0x000fe200078e00a6 */
[----:B------:R-:W4:Y:S04]  /*11a80*/  LDL.LU.64 R6, [R1+0xa0] ;  /* 0x0000a00001067983 */ /* 0x000f280000300a00 */
[----:B------:R-:W2:Y:S01]  /*11a90*/  LDL.LU.64 R4, [R1+0xa8] ;  /* 0x0000a80001047983 */ /* 0x000ea20000300a00 */
[----:B----4-:R-:W-:Y:S01]  /*11aa0*/  IMAD.MOV.U32 R3, RZ, RZ, R7 ;  /* 0x000000ffff037224 */ /* 0x010fe200078e0007 */
[----:B--2---:R-:W-:-:S05]  /*11ab0*/  MOV R2, R4 ;  /* 0x0000000400027202 */ /* 0x004fca0000000f00 */
[----:B------:R1:W-:Y:S01]  /*11ac0*/  STL.64 [R1+0x48], R2 ;  /* 0x0000480201007387 */ /* 0x0003e20000100a00 */
[----:B------:R-:W-:Y:S02]  /*11ad0*/  ISETP.GE.AND P3, PT, R8, c[0x0][0x220], PT ;  /* 0x0000880008007a0c */ /* 0x000fe40003f66270 */
[----:B---3--:R-:W-:Y:S01]  /*11ae0*/  ISETP.GE.AND P2, PT, R0, c[0x0][0x220], PT ;  /* 0x0000880000007a0c */ /* 0x008fe20003f46270 */
[----:B------:R-:W-:Y:S05]  /*11af0*/  BRA `(.L_x_167) ;  /* 0x000004e000007947 */ /* 0x000fea0003800000 */
.L_x_169:
[----:B------:R-:W2:Y:S01]  /*11b00*/  LDL.64 R166, [R1+0x80] ;  /* 0x0000800001a67983 */ /* 0x000ea20000100a00 */
[----:B------:R-:W-:Y:S02]  /*11b10*/  ULDC.64 UR4, c[0x0][0x198] ;  /* 0x0000660000047ab9 */ /* 0x000fe40000000a00 */
[----:B------:R-:W-:Y:S01]  /*11b20*/  UIADD3 UR20, UR8, -0x1, URZ ;  /* 0xffffffff08147890 */ /* 0x000fe2000fffe03f */
[----:B------:R-:W3:Y:S03]  /*11b30*/  LDL.64 R246, [R1+0x78] ;  /* 0x0000780001f67983 */ /* 0x000ee60000100a00 */
[----:B------:R-:W-:Y:S01]  /*11b40*/  USHF.R.S32.HI UR15, URZ, 0x1f, UR20 ;  /* 0x0000001f3f0f7899 */ /* 0x000fe20008011414 */
[----:B------:R1:W-:Y:S01]  /*11b50*/  @P3 STS.128 [R244+0x8000], RZ ;  /* 0x008000fff4003388 */ /* 0x0003e20000000c00 */
        /* <DEDUP_REMOVED lines=8> */
[C---:B------:R-:W-:Y:S02]  /*11be0*/  @!P3 LEA R166, P6, R3.reuse, c[0x0][0x168], 0x1 ;  /* 0x00005a0003a6ba11 */ /* 0x040fe400078c08ff */
        /* <DEDUP_REMOVED lines=9> */
[C---:B------:R-:W-:Y:S01]  /*11c80*/  @!P3 LEA R214, P6, R2.reuse, c[0x0][0x168], 0x1 ;  /* 0x00005a0002d6ba11 */ /* 0x040fe200078c08ff */
[----:B------:R1:W-:Y:S01]  /*11c90*/  @P2 STS.128 [R244+0xa000], RZ ;  /* 0x00a000fff4002388 */ /* 0x0003e20000000c00 */
[----:B------:R-:W-:Y:S02]  /*11ca0*/  IADD3.X R165, R165, UR11, RZ, P0, !PT ;  /* 0x0000000ba5a57c10 */ /* 0x000fe400087fe4ff */
[C---:B------:R-:W-:Y:S01]  /*11cb0*/  @!P2 LEA R210, P1, R2.reuse, c[0x0][0x168], 0x1 ;  /* 0x00005a0002d2aa11 */ /* 0x040fe200078208ff */
[----:B------:R-:W-:Y:S01]  /*11cc0*/  @!PT LDS RZ, [RZ] ;  /* 0x00000000fffff984 */ /* 0x000fe20000000800 */
[----:B------:R-:W-:Y:S01]  /*11cd0*/  @!PT LDS RZ, [RZ] ;  /* 0x00000000fffff984 */ /* 0x000fe20000000800 */
[----:B------:R-:W-:Y:S01]  /*11ce0*/  @!PT LDS RZ, [RZ] ;  /* 0x00000000fffff984 */ /* 0x000fe20000000800 */
[----:B------:R1:W-:Y:S01]  /*11cf0*/  @!P2 LDGSTS.E.BYPASS.LTC128B.128 [R244+0xa000], [R212.64+0x80] ;  /* 0x0a000080d4f4afae */ /* 0x0003e2000b901d52 */
[C-C-:B------:R-:W-:Y:S02]  /*11d00*/  @!P3 LEA.HI.X R215, R2.reuse, c[0x0][0x16c], R165.reuse, 0x1, P6 ;  /* 0x00005b0002d7ba11 */ /* 0x140fe400030f0ca5 */
[C---:B------:R-:W-:Y:S01]  /*11d10*/  @!P2 LEA.HI.X R211, R2.reuse, c[0x0][0x16c], R165, 0x1, P1 ;  /* 0x00005b0002d3aa11 */ /* 0x040fe200008f0ca5 */
[----:B------:R1:W-:Y:S01]  /*11d20*/  @P3 STS.128 [R244+0x8800], RZ ;  /* 0x008800fff4003388 */ /* 0x0003e20000000c00 */
[----:B------:R-:W-:Y:S03]  /*11d30*/  IADD3 R0, P5, R2, UR7, RZ ;  /* 0x0000000702007c10 */ /* 0x000fe6000ffbe0ff */
[----:B------:R-:W-:Y:S01]  /*11d40*/  @!PT LDS RZ, [RZ] ;  /* 0x00000000fffff984 */ /* 0x000fe20000000800 */
[----:B------:R-:W-:Y:S01]  /*11d50*/  @!PT LDS RZ, [RZ] ;  /* 0x00000000fffff984 */ /* 0x000fe20000000800 */
[----:B------:R-:W-:Y:S01]  /*11d60*/  @!PT LDS RZ, [RZ] ;  /* 0x00000000fffff984 */ /* 0x000fe20000000800 */
[----:B------:R1:W-:Y:S01]  /*11d70*/  @!P3 LDGSTS.E.BYPASS.LTC128B.128 [R244+0x8800], [R214.64] ;  /* 0x08800000d6f4bfae */ /* 0x0003e2000b901d52 */
[C---:B------:R-:W-:Y:S02]  /*11d80*/  @!P3 LEA R208, P6, R0.reuse, c[0x0][0x168], 0x1 ;  /* 0x00005a0000d0ba11 */ /* 0x040fe400078c08ff */
[C---:B------:R-:W-:Y:S01]  /*11d90*/  @!P2 LEA R204, P1, R0.reuse, c[0x0][0x168], 0x1 ;  /* 0x00005a0000ccaa11 */ /* 0x040fe200078208ff */
[----:B------:R1:W-:Y:S01]  /*11da0*/  @P2 STS.128 [R244+0xa800], RZ ;  /* 0x00a800fff4002388 */ /* 0x0003e20000000c00 */
[----:B------:R-:W-:Y:S02]  /*11db0*/  IADD3.X R2, R165, UR11, RZ, P5, !PT ;  /* 0x0000000ba5027c10 */ /* 0x000fe4000affe4ff */
[C---:B------:R-:W-:Y:S01]  /*11dc0*/  IADD3 R3, P0, R0.reuse, UR7, RZ ;  /* 0x0000000700037c10 */ /* 0x040fe2000ff1e0ff */
[----:B------:R-:W-:Y:S01]  /*11dd0*/  @!PT LDS RZ, [RZ] ;  /* 0x00000000fffff984 */ /* 0x000fe20000000800 */
[----:B------:R-:W-:Y:S01]  /*11de0*/  @!PT LDS RZ, [RZ] ;  /* 0x00000000fffff984 */ /* 0x000fe20000000800 */
[----:B------:R-:W-:Y:S01]  /*11df0*/  @!PT LDS RZ, [RZ] ;  /* 0x00000000fffff984 */ /* 0x000fe20000000800 */
[----:B------:R1:W-:Y:S01]  /*11e00*/  @!P2 LDGSTS.E.BYPASS.LTC128B.128 [R244+0xa800], [R210.64+0x80] ;  /* 0x0a800080d2f4afae */ /* 0x0003e2000b901d52 */
[C-C-:B------:R-:W-:Y:S02]  /*11e10*/  @!P3 LEA.HI.X R209, R0.reuse, c[0x0][0x16c], R2.reuse, 0x1, P6 ;  /* 0x00005b0000d1ba11 */ /* 0x140fe400030f0c02 */
[----:B------:R-:W-:Y:S01]  /*11e20*/  @!P2 LEA.HI.X R205, R0, c[0x0][0x16c], R2, 0x1, P1 ;  /* 0x00005b0000cdaa11 */ /* 0x000fe200008f0c02 */
[----:B------:R1:W-:Y:S01]  /*11e30*/  @P3 STS.128 [R244+0x9000], RZ ;  /* 0x009000fff4003388 */ /* 0x0003e20000000c00 */
[C---:B------:R-:W-:Y:S02]  /*11e40*/  @!P3 LEA R206, P5, R3.reuse, c[0x0][0x168], 0x1 ;  /* 0x00005a0003ceba11 */ /* 0x040fe400078a08ff */
[----:B------:R-:W-:Y:S01]  /*11e50*/  IADD3.X R165, R2, UR11, RZ, P0, !PT ;  /* 0x0000000b02a57c10 */ /* 0x000fe200087fe4ff */
[----:B------:R-:W-:Y:S01]  /*11e60*/  @!PT LDS RZ, [RZ] ;  /* 0x00000000fffff984 */ /* 0x000fe20000000800 */
[----:B------:R-:W-:Y:S01]  /*11e70*/  @!PT LDS RZ, [RZ] ;  /* 0x00000000fffff984 */ /* 0x000fe20000000800 */
[----:B------:R-:W-:Y:S01]  /*11e80*/  @!PT LDS RZ, [RZ] ;  /* 0x00000000fffff984 */ /* 0x000fe20000000800 */
[----:B------:R1:W-:Y:S01]  /*11e90*/  @!P3 LDGSTS.E.BYPASS.LTC128B.128 [R244+0x9000], [R208.64] ;  /* 0x09000000d0f4bfae */ /* 0x0003e2000b901d52 */
[C---:B--2---:R-:W-:Y:S02]  /*11ea0*/  @!P2 LEA R166, P0, R3.reuse, c[0x0][0x168], 0x1 ;  /* 0x00005a0003a6aa11 */ /* 0x044fe400078008ff */
[C-C-:B------:R-:W-:Y:S01]  /*11eb0*/  @!P3 LEA.HI.X R207, R3.reuse, c[0x0][0x16c], R165.reuse, 0x1, P5 ;  /* 0x00005b0003cfba11 */ /* 0x140fe200028f0ca5 */
[----:B------:R1:W-:Y:S01]  /*11ec0*/  @P2 STS.128 [R244+0xb000], RZ ;  /* 0x00b000fff4002388 */ /* 0x0003e20000000c00 */
[----:B------:R-:W-:Y:S03]  /*11ed0*/  @!P2 LEA.HI.X R167, R3, c[0x0][0x16c], R165, 0x1, P0 ;  /* 0x00005b0003a7aa11 */ /* 0x000fe600000f0ca5 */
        /* <DEDUP_REMOVED lines=9> */
[----:B------:R1:W-:Y:S04]  /*11f70*/  @P2 STS.128 [R244+0xb800], RZ ;  /* 0x00b800fff4002388 */ /* 0x0003e80000000c00 */
[----:B------:R-:W-:Y:S01]  /*11f80*/  @!PT LDS RZ, [RZ] ;  /* 0x00000000fffff984 */ /* 0x000fe20000000800 */
[----:B------:R-:W-:Y:S01]  /*11f90*/  @!PT LDS RZ, [RZ] ;  /* 0x00000000fffff984 */ /* 0x000fe20000000800 */
[----:B------:R-:W-:Y:S01]  /*11fa0*/  @!PT LDS RZ, [RZ] ;  /* 0x00000000fffff984 */ /* 0x000fe20000000800 */
[----:B------:R1:W-:Y:S04]  /*11fb0*/  @!P2 LDGSTS.E.BYPASS.LTC128B.128 [R244+0xb800], [R166.64+0x80] ;  /* 0x0b800080a6f4afae */ /* 0x0003e8000b901d52 */
[----:B------:R-:W0:Y:S01]  /*11fc0*/  LDGDEPBAR ;  /* 0x00000000000079af */ /* 0x000e220000000000 */
[----:B------:R-:W-:-:S05]  /*11fd0*/  BRA `(.L_x_168) ;  /* 0x00000fc000007947 */ /* 0x000fca0003800000 */
.L_x_167:
[----:B------:R-:W2:Y:S01]  /*11fe0*/  LDL.64 R4, [R1+0x48] ;  /* 0x0000480001047983 */ /* 0x000ea20000100a00 */
[----:B------:R-:W-:Y:S04]  /*11ff0*/  DEPBAR.LE SB0, 0x0 ;  /* 0x000080000000791a */ /* 0x000fe80000000000 */
[----:B------:R-:W-:Y:S01]  /*12000*/  USHF.R.S32.HI UR5, URZ, 0x1f, UR8 ;  /* 0x0000001f3f057899 */ /* 0x000fe20008011408 */
[----:B------:R-:W-:Y:S01]  /*12010*/  BAR.SYNC.DEFER_BLOCKING 0x0 ;  /* 0x0000000000007b1d */ /* 0x000fe20000010000 */
[----:B------:R-:W-:Y:S01]  /*12020*/  UIMAD UR4, UR12, UR8, URZ ;  /* 0x000000080c0472a4 */ /* 0x000fe2000f8e023f */
[----:B-1----:R-:W-:Y:S03]  /*12030*/  IMAD.U32 R2, RZ, RZ, UR8 ;  /* 0x00000008ff027e24 */ /* 0x002fe6000f8e00ff */
[----:B------:R-:W-:Y:S01]  /*12040*/  UIMAD UR4, UR5, UR17, UR4 ;  /* 0x00000011050472a4 */ /* 0x000fe2000f8e0204 */
[----:B------:R-:W-:Y:S01]  /*12050*/  @P3 STS.128 [R244+0xc000], RZ ;  /* 0x00c000fff4003388 */ /* 0x000fe20000000c00 */
[----:B--2---:R-:W-:Y:S05]  /*12060*/  IMAD.WIDE.U32 R2, R2, UR17, R4 ;  /* 0x0000001102027c25 */ /* 0x004fea000f8e0004 */
[C---:B------:R-:W-:Y:S02]  /*12070*/  @!P3 LEA R4, P4, R2.reuse, c[0x0][0x170], 0x1 ;  /* 0x00005c000204ba11 */ /* 0x040fe400078808ff */
[----:B------:R-:W-:Y:S02]  /*12080*/  IADD3 R0, R3, UR4, RZ ;  /* 0x0000000403007c10 */ /* 0x000fe4000fffe0ff */
        /* <DEDUP_REMOVED lines=8> */
[C---:B------:R-:W-:Y:S02]  /*12110*/  @!P3 LEA R14, P4, R3.reuse, c[0x0][0x170], 0x1 ;  /* 0x00005c00030eba11 */ /* 0x040fe400078808ff */
[----:B------:R-:W-:Y:S01]  /*12120*/  IADD3.X R2, R0, UR9, RZ, P1, !PT ;  /* 0x0000000900027c10 */ /* 0x000fe20008ffe4ff */
[----:B------:R-:W-:Y:S01]  /*12130*/  @P2 STS.128 [R244+0xe000], RZ ;  /* 0x00e000fff4002388 */ /* 0x000fe20000000c00 */
[C---:B------:R-:W-:Y:S02]  /*12140*/  @!P2 LEA R12, P0, R3.reuse, c[0x0][0x170], 0x1 ;  /* 0x00005c00030caa11 */ /* 0x040fe400078008ff */
[C-C-:B------:R-:W-:Y:S02]  /*12150*/  @!P3 LEA.HI.X R15, R3.reuse, c[0x0][0x174], R2.reuse, 0x1, P4 ;  /* 0x00005d00030fba11 */ /* 0x140fe400020f0c02 */
[C---:B------:R-:W-:Y:S01]  /*12160*/  @!P2 LEA.HI.X R13, R3.reuse, c[0x0][0x174], R2, 0x1, P0 ;  /* 0x00005d00030daa11 */ /* 0x040fe200000f0c02 */
[----:B------:R-:W-:Y:S01]  /*12170*/  @!PT LDS RZ, [RZ] ;  /* 0x00000000fffff984 */ /* 0x000fe20000000800 */
[----:B------:R-:W-:Y:S01]  /*12180*/  @!PT LDS RZ, [RZ] ;  /* 0x00000000fffff984 */ /* 0x000fe20000000800 */
[----:B------:R-:W-:Y:S01]  /*12190*/  @!PT LDS RZ, [RZ] ;  /* 0x00000000fffff984 */ /* 0x000fe20000000800 */
[----:B------:R2:W-:Y:S01]  /*121a0*/  @!P2 LDGSTS.E.BYPASS.LTC128B.128 [R244+0xe000], [R16.64+0x80] ;  /* 0x0e00008010f4afae */ /* 0x0005e2000b901d52 */
[----:B------:R-:W-:Y:S04]  /*121b0*/  IADD3 R0, P1, R3, UR14, RZ ;  /* 0x0000000e03007c10 */ /* 0x000fe8000ff3e0ff */
[----:B------:R-:W-:Y:S01]  /*121c0*/  @!P3 LEA R10, P5, R0, c[0x0][0x170], 0x1 ;  /* 0x00005c00000aba11 */ /* 0x000fe200078a08ff */
[----:B------:R-:W-:Y:S01]  /*121d0*/  @P3 STS.128 [R244+0xc800], RZ ;  /* 0x00c800fff4003388 */ /* 0x000fe20000000c00 */
[----:B------:R-:W-:Y:S02]  /*121e0*/  IADD3.X R3, R2, UR9, RZ, P1, !PT ;  /* 0x0000000902037c10 */ /* 0x000fe40008ffe4ff */
[C---:B------:R-:W-:Y:S02]  /*121f0*/  @!P2 LEA R6, P1, R0.reuse, c[0x0][0x170], 0x1 ;  /* 0x00005c000006aa11 */ /* 0x040fe400078208ff */
[C-C-:B------:R-:W-:Y:S01]  /*12200*/  @!P3 LEA.HI.X R11, R0.reuse, c[0x0][0x174], R3.reuse, 0x1, P5 ;  /* 0x00005d00000bba11 */ /* 0x140fe200028f0c03 */
[----:B------:R-:W-:Y:S01]  /*12210*/  @!PT LDS RZ, [RZ] ;  /* 0x00000000fffff984 */ /* 0x000fe20000000800 */
[----:B------:R-:W-:Y:S01]  /*12220*/  @!PT LDS RZ, [RZ] ;  /* 0x00000000fffff984 */ /* 0x000fe20000000800 */
[----:B------:R-:W-:Y:S01]  /*12230*/  @!PT LDS RZ, [RZ] ;  /* 0x00000000fffff984 */ /* 0x000fe20000000800 */
[----:B------:R3:W-:Y:S01]  /*12240*/  @!P3 LDGSTS.E.BYPASS.LTC128B.128 [R244+0xc800], [R14.64] ;  /* 0x0c8000000ef4bfae */ /* 0x0007e2000b901d52 */
[C---:B------:R-:W-:Y:S02]  /*12250*/  @!P2 LEA.HI.X R7, R0.reuse, c[0x0][0x174], R3, 0x1, P1 ;  /* 0x00005d000007aa11 */ /* 0x040fe400008f0c03 */
[----:B------:R-:W-:Y:S03]  /*12260*/  IADD3 R2, P0, R0, UR14, RZ ;  /* 0x0000000e00027c10 */ /* 0x000fe6000ff1e0ff */
[----:B------:R-:W-:Y:S01]  /*12270*/  @P2 STS.128 [R244+0xe800], RZ ;  /* 0x00e800fff4002388 */ /* 0x000fe20000000c00 */
[C---:B------:R-:W-:Y:S02]  /*12280*/  @!P3 LEA R8, P4, R2.reuse, c[0x0][0x170], 0x1 ;  /* 0x00005c000208ba11 */ /* 0x040fe400078808ff */
[----:B-1----:R-:W-:Y:S02]  /*12290*/  IADD3.X R5, R3, UR9, RZ, P0, !PT ;  /* 0x0000000903057c10 */ /* 0x002fe400087fe4ff */
[C---:B------:R-:W-:Y:S01]  /*122a0*/  @!P2 LEA R4, P0, R2.reuse, c[0x0][0x170], 0x1 ;  /* 0x00005c000204aa11 */ /* 0x040fe200078008ff */
[----:B------:R-:W-:Y:S01]  /*122b0*/  @!PT LDS RZ, [RZ] ;  /* 0x00000000fffff984 */ /* 0x000fe20000000800 */
[----:B------:R-:W-:Y:S01]  /*122c0*/  @!PT LDS RZ, [RZ] ;  /* 0x00000000fffff984 */ /* 0x000fe20000000800 */
[----:B------:R-:W-:Y:S01]  /*122d0*/  @!PT LDS RZ, [RZ] ;  /* 0x00000000fffff984 */ /* 0x000fe20000000800 */
[----:B------:R3:W-:Y:S01]  /*122e0*/  @!P2 LDGSTS.E.BYPASS.LTC128B.128 [R244+0xe800], [R12.64+0x80] ;  /* 0x0e8000800cf4afae */ /* 0x0007e2000b901d52 */
[C-C-:B------:R-:W-:Y:S02]  /*122f0*/  @!P3 LEA.HI.X R9, R2.reuse, c[0x0][0x174], R5.reuse, 0x1, P4 ;  /* 0x00005d000209ba11 */ /* 0x140fe400020f0c05 */
[----:B------:R-:W-:Y:S02]  /*12300*/  @!P2 LEA.HI.X R5, R2, c[0x0][0x174], R5, 0x1, P0 ;  /* 0x00005d000205aa11 */ /* 0x000fe400000f0c05 */
[----:B------:R-:W-:Y:S01]  /*12310*/  ISETP.LT.AND P4, PT, RZ, UR8, PT ;  /* 0x00000008ff007c0c */ /* 0x000fe2000bf81270 */
[----:B------:R-:W-:Y:S06]  /*12320*/  @P3 STS.128 [R244+0xd000], RZ ;  /* 0x00d000fff4003388 */ /* 0x000fec0000000c00 */
[----:B------:R-:W-:Y:S01]  /*12330*/  @!PT LDS RZ, [RZ] ;  /* 0x00000000fffff984 */ /* 0x000fe20000000800 */
[----:B------:R-:W-:Y:S01]  /*12340*/  @!PT LDS RZ, [RZ] ;  /* 0x00000000fffff984 */ /* 0x000fe20000000800 */
[----:B------:R-:W-:Y:S01]  /*12350*/  @!PT LDS RZ, [RZ] ;  /* 0x00000000fffff984 */ /* 0x000fe20000000800 */
[----:B------:R1:W-:Y:S06]  /*12360*/  @!P3 LDGSTS.E.BYPASS.LTC128B.128 [R244+0xd000], [R10.64] ;  /* 0x0d0000000af4bfae */ /* 0x0003ec000b901d52 */
[----:B------:R-:W-:Y:S06]  /*12370*/  @P2 STS.128 [R244+0xf000], RZ ;  /* 0x00f000fff4002388 */ /* 0x000fec0000000c00 */
[----:B------:R-:W-:Y:S01]  /*12380*/  @!PT LDS RZ, [RZ] ;  /* 0x00000000fffff984 */ /* 0x000fe20000000800 */
[----:B------:R-:W-:Y:S01]  /*12390*/  @!PT LDS RZ, [RZ] ;  /* 0x00000000fffff984 */ /* 0x000fe20000000800 */
[----:B------:R-:W-:Y:S01]  /*123a0*/  @!PT LDS RZ, [RZ] ;  /* 0x00000000fffff984 */ /* 0x000fe20000000800 */
[----:B------:R4:W-:Y:S06]  /*123b0*/  @!P2 LDGSTS.E.BYPASS.LTC128B.128 [R244+0xf000], [R6.64+0x80] ;  /* 0x0f00008006f4afae */ /* 0x0009ec000b901d52 */
        /* <DEDUP_REMOVED lines=10> */
[----:B------:R-:W-:Y:S06]  /*12460*/  LDSM.16.M88.4 R64, [R240] ;  /* 0x00000000f040783b */ /* 0x000fec0000000200 */
[----:B--2---:R-:W4:Y:S06]  /*12470*/  LDSM.16.M88.4 R16, [R232+0x8000] ;  /* 0x00800000e810783b */ /* 0x004f2c0000000200 */
[----:B------:R-:W1:Y:S06]  /*12480*/  LDSM.16.M88.4 R60, [R240+0x2000] ;  /* 0x00200000f03c783b */ /* 0x000e6c0000000200 */
[----:B------:R-:W2:Y:S06]  /*12490*/  LDSM.16.M88.4 R32, [R232+0x8800] ;  /* 0x00880000e820783b */ /* 0x000eac0000000200 */
[----:B------:R-:W0:Y:S06]  /*124a0*/  LDGDEPBAR ;  /* 0x00000000000079af */ /* 0x000e2c0000000000 */
[----:B------:R-:W5:Y:S06]  /*124b0*/  LDSM.16.M88.4 R48, [R232+0x9000] ;  /* 0x00900000e830783b */ /* 0x000f6c0000000200 */
[----:B------:R-:W2:Y:S06]  /*124c0*/  LDSM.16.M88.4 R204, [R232+0x9800] ;  /* 0x00980000e8cc783b */ /* 0x000eac0000000200 */
[----:B------:R-:W-:Y:S01]  /*124d0*/  LDSM.16.M88.4 R208, [R241] ;  /* 0x00000000f1d0783b */ /* 0x000fe20000000200 */
[-C--:B----4-:R-:W-:Y:S05]  /*124e0*/  HMMA.16816.F32.BF16 R4, R64, R16.reuse, RZ ;  /* 0x000000104004723c */ /* 0x090fea00000418ff */
[----:B------:R-:W4:Y:S03]  /*124f0*/  LDSM.16.M88.4 R212, [R239] ;  /* 0x00000000efd4783b */ /* 0x000f260000000200 */
[C---:B-1----:R-:W-:Y:S03]  /*12500*/  HMMA.16816.F32.BF16 R8, R60.reuse, R16, RZ ;  /* 0x000000103c08723c */ /* 0x042fe600000418ff */
[----:B------:R-:W1:Y:S06]  /*12510*/  LDSM.16.M88.4 R216, [R241+0x2000] ;  /* 0x00200000f1d8783b */ /* 0x000e6c0000000200 */
[----:B------:R-:W1:Y:S01]  /*12520*/  LDSM.16.M88.4 R220, [R239+0x800] ;  /* 0x00080000efdc783b */ /* 0x000e620000000200 */
[-C--:B---3--:R-:W-:Y:S05]  /*12530*/  HMMA.16816.F32.BF16 R12, R60, R18.reuse, RZ ;  /* 0x000000123c0c723c */ /* 0x088fea00000418ff */
[----:B------:R-:W3:Y:S03]  /*12540*/  LDSM.16.M88.4 R224, [R239+0x1000] ;  /* 0x00100000efe0783b */ /* 0x000ee60000000200 */
[C---:B------:R-:W-:Y:S03]  /*12550*/  HMMA.16816.F32.BF16 R16, R64.reuse, R18, RZ ;  /* 0x000000124010723c */ /* 0x040fe600000418ff */
[----:B------:R-:W1:Y:S05]  /*12560*/  LDSM.16.M88.4 R228, [R239+0x1800] ;  /* 0x00180000efe4783b */ /* 0x000e6a0000000200 */
[-C--:B--2---:R-:W-:Y:S08]  /*12570*/  HMMA.16816.F32.BF16 R20, R64, R32.reuse, RZ ;  /* 0x000000204014723c */ /* 0x084ff000000418ff */
[C---:B------:R-:W-:Y:S08]  /*12580*/  HMMA.16816.F32.BF16 R24, R60.reuse, R32, RZ ;  /* 0x000000203c18723c */ /* 0x040ff000000418ff */
[-C--:B------:R-:W-:Y:S08]  /*12590*/  HMMA.16816.F32.BF16 R28, R60, R34.reuse, RZ ;  /* 0x000000223c1c723c */ /* 0x080ff000000418ff */
[C---:B------:R-:W-:Y:S08]  /*125a0*/  HMMA.16816.F32.BF16 R32, R64.reuse, R34, RZ ;  /* 0x000000224020723c */ /* 0x040ff000000418ff */
[-C--:B-----5:R-:W-:Y:S08]  /*125b0*/  HMMA.16816.F32.BF16 R36, R64, R48.reuse, RZ ;  /* 0x000000304024723c */ /* 0x0a0ff000000418ff */
[C---:B------:R-:W-:Y:S08]  /*125c0*/  HMMA.16816.F32.BF16 R40, R60.reuse, R48, RZ ;  /* 0x000000303c28723c */ /* 0x040ff000000418ff */
[-C--:B------:R-:W-:Y:S08]  /*125d0*/  HMMA.16816.F32.BF16 R44, R60, R50.reuse, RZ ;  /* 0x000000323c2c723c */ /* 0x080ff000000418ff */
[C---:B------:R-:W-:Y:S08]  /*125e0*/  HMMA.16816.F32.BF16 R48, R64.reuse, R50, RZ ;  /* 0x000000324030723c */ /* 0x040ff000000418ff */
[-C--:B------:R-:W-:Y:S08]  /*125f0*/  HMMA.16816.F32.BF16 R52, R64, R204.reuse, RZ ;  /* 0x000000cc4034723c */ /* 0x080ff000000418ff */
[C---:B------:R-:W-:Y:S08]  /*12600*/  HMMA.16816.F32.BF16 R56, R60.reuse, R204, RZ ;  /* 0x000000cc3c38723c */ /* 0x040ff000000418ff */
[-C--:B------:R-:W-:Y:S08]  /*12610*/  HMMA.16816.F32.BF16 R60, R60, R206.reuse, RZ ;  /* 0x000000ce3c3c723c */ /* 0x080ff000000418ff */
[----:B------:R-:W-:Y:S01]  /*12620*/  HMMA.16816.F32.BF16 R64, R64, R206, RZ ;  /* 0x000000ce4040723c */ /* 0x000fe200000418ff */
[----:B------:R-:W-:Y:S07]  /*12630*/  LDSM.16.M88.4 R204, [R243] ;  /* 0x00000000f3cc783b */ /* 0x000fee0000000200 */
[-C--:B----4-:R-:W-:Y:S08]  /*12640*/  HMMA.16816.F32.BF16 R4, R208, R212.reuse, R4 ;  /* 0x000000d4d004723c */ /* 0x090ff00000041804 */
[C---:B-1----:R-:W-:Y:S08]  /*12650*/  HMMA.16816.F32.BF16 R8, R216.reuse, R212, R8 ;  /* 0x000000d4d808723c */ /* 0x042ff00000041808 */
[-C--:B------:R-:W-:Y:S08]  /*12660*/  HMMA.16816.F32.BF16 R12, R216, R214.reuse, R12 ;  /* 0x000000d6d80c723c */ /* 0x080ff0000004180c */
[C---:B------:R-:W-:Y:S01]  /*12670*/  HMMA.16816.F32.BF16 R16, R208.reuse, R214, R16 ;  /* 0x000000d6d010723c */ /* 0x040fe20000041810 */
[----:B------:R-:W1:Y:S07]  /*12680*/  LDSM.16.M88.4 R212, [R238+0x8000] ;  /* 0x00800000eed4783b */ /* 0x000e6e0000000200 */
[-C--:B------:R-:W-:Y:S08]  /*12690*/  HMMA.16816.F32.BF16 R20, R208, R220.reuse, R20 ;  /* 0x000000dcd014723c */ /* 0x080ff00000041814 */
[C---:B------:R-:W-:Y:S08]  /*126a0*/  HMMA.16816.F32.BF16 R24, R216.reuse, R220, R24 ;  /* 0x000000dcd818723c */ /* 0x040ff00000041818 */
        /* <DEDUP_REMOVED lines=8> */
[-C--:B------:R-:W-:Y:S08]  /*12730*/  HMMA.16816.F32.BF16 R52, R208, R228.reuse, R52 ;  /* 0x000000e4d034723c */ /* 0x080ff00000041834 */
[C---:B------:R-:W-:Y:S08]  /*12740*/  HMMA.16816.F32.BF16 R56, R216.reuse, R228, R56 ;  /* 0x000000e4d838723c */ /* 0x040ff00000041838 */
[-C--:B------:R-:W-:Y:S01]  /*12750*/  HMMA.16816.F32.BF16 R60, R216, R230.reuse, R60 ;  /* 0x000000e6d83c723c */ /* 0x080fe2000004183c */
[----:B------:R-:W3:Y:S07]  /*12760*/  LDSM.16.M88.4 R216, [R238+0x8800] ;  /* 0x00880000eed8783b */ /* 0x000eee0000000200 */
[----:B------:R-:W-:Y:S01]  /*12770*/  HMMA.16816.F32.BF16 R64, R208, R230, R64 ;  /* 0x000000e6d040723c */ /* 0x000fe20000041840 */
[----:B------:R-:W4:Y:S06]  /*12780*/  LDSM.16.M88.4 R208, [R238+0x9800] ;  /* 0x00980000eed0783b */ /* 0x000f2c0000000200 */
[----:B------:R-:W-:Y:S01]  /*12790*/  LDSM.16.M88.4 R228, [R237+0x1000] ;  /* 0x00100000ede4783b */ /* 0x000fe20000000200 */
[-C--:B-1----:R-:W-:Y:S08]  /*127a0*/  HMMA.16816.F32.BF16 R4, R204, R212.reuse, R4 ;  /* 0x000000d4cc04723c */ /* 0x082ff00000041804 */
[C---:B--2---:R-:W-:Y:S08]  /*127b0*/  HMMA.16816.F32.BF16 R8, R220.reuse, R212, R8 ;  /* 0x000000d4dc08723c */ /* 0x044ff00000041808 */
[-C--:B------:R-:W-:Y:S08]  /*127c0*/  HMMA.16816.F32.BF16 R12, R220, R214.reuse, R12 ;  /* 0x000000d6dc0c723c */ /* 0x080ff0000004180c */
[C---:B------:R-:W-:Y:S01]  /*127d0*/  HMMA.16816.F32.BF16 R16, R204.reuse, R214, R16 ;  /* 0x000000d6cc10723c */ /* 0x040fe20000041810 */
[----:B------:R-:W-:Y:S07]  /*127e0*/  LDSM.16.M88.4 R212, [R242] ;  /* 0x00000000f2d4783b */ /* 0x000fee0000000200 */
[-C--:B---3--:R-:W-:Y:S08]  /*127f0*/  HMMA.16816.F32.BF16 R20, R204, R216.reuse, R20 ;  /* 0x000000d8cc14723c */ /* 0x088ff00000041814 */
[C---:B------:R-:W-:Y:S08]  /*12800*/  HMMA.16816.F32.BF16 R24, R220.reuse, R216, R24 ;  /* 0x000000d8dc18723c */ /* 0x040ff00000041818 */
[-C--:B------:R-:W-:Y:S08]  /*12810*/  HMMA.16816.F32.BF16 R28, R220, R218.reuse, R28 ;  /* 0x000000dadc1c723c */ /* 0x080ff0000004181c */
[C---:B------:R-:W-:Y:S01]  /*12820*/  HMMA.16816.F32.BF16 R32, R204.reuse, R218, R32 ;  /* 0x000000dacc20723c */ /* 0x040fe20000041820 */
[----:B------:R-:W1:Y:S07]  /*12830*/  LDSM.16.M88.4 R216, [R237] ;  /* 0x00000000edd8783b */ /* 0x000e6e0000000200 */
[-C--:B------:R-:W-:Y:S08]  /*12840*/  HMMA.16816.F32.BF16 R36, R204, R224.reuse, R36 ;  /* 0x000000e0cc24723c */ /* 0x080ff00000041824 */
[C---:B------:R-:W-:Y:S08]  /*12850*/  HMMA.16816.F32.BF16 R40, R220.reuse, R224, R40 ;  /* 0x000000e0dc28723c */ /* 0x040ff00000041828 */
[-C--:B------:R-:W-:Y:S08]  /*12860*/  HMMA.16816.F32.BF16 R44, R220, R226.reuse, R44 ;  /* 0x000000e2dc2c723c */ /* 0x080ff0000004182c */
[C---:B------:R-:W-:Y:S01]  /*12870*/  HMMA.16816.F32.BF16 R48, R204.reuse, R226, R48 ;  /* 0x000000e2cc30723c */ /* 0x040fe20000041830 */
[----:B------:R-:W2:Y:S07]  /*12880*/  LDSM.16.M88.4 R224, [R242+0x2000] ;  /* 0x00200000f2e0783b */ /* 0x000eae0000000200 */
[-C--:B----4-:R-:W-:Y:S08]  /*12890*/  HMMA.16816.F32.BF16 R52, R204, R208.reuse, R52 ;  /* 0x000000d0cc34723c */ /* 0x090ff00000041834 */
        /* <DEDUP_REMOVED lines=16> */
[-C--:B------:R-:W-:Y:S08]  /*129a0*/  HMMA.16816.F32.BF16 R36, R212, R228.reuse, R36 ;  /* 0x000000e4d424723c */ /* 0x080ff00000041824 */
[C---:B------:R-:W-:Y:S08]  /*129b0*/  HMMA.16816.F32.BF16 R40, R224.reuse, R228, R40 ;  /* 0x000000e4e028723c */ /* 0x040ff00000041828 */
[-C--:B------:R-:W-:Y:S08]  /*129c0*/  HMMA.16816.F32.BF16 R44, R224, R230.reuse, R44 ;  /* 0x000000e6e02c723c */ /* 0x080ff0000004182c */
[C---:B------:R-:W-:Y:S01]  /*129d0*/  HMMA.16816.F32.BF16 R48, R212.reuse, R230, R48 ;  /* 0x000000e6d430723c */ /* 0x040fe20000041830 */
[----:B------:R-:W-:Y:S07]  /*129e0*/  LDSM.16.M88.4 R228, [R232+0xb000] ;  /* 0x00b00000e8e4783b */ /* 0x000fee0000000200 */
        /* <DEDUP_REMOVED lines=43> */
[----:B------:R-:W3:Y:S07]  /*12ca0*/  LDSM.16.M88.4 R228, [R238+0xa800] ;  /* 0x00a80000eee4783b */ /* 0x000eee0000000200 */
[-C--:B----4-:R-:W-:Y:S08]  /*12cb0*/  HMMA.16816.F32.BF16 R52, R212, R204.reuse, R52 ;  /* 0x000000ccd434723c */ /* 0x090ff00000041834 */
[C---:B------:R-:W-:Y:S08]  /*12cc0*/  HMMA.16816.F32.BF16 R56, R224.reuse, R204, R56 ;  /* 0x000000cce038723c */ /* 0x040ff00000041838 */
[-C--:B------:R-:W-:Y:S01]  /*12cd0*/  HMMA.16816.F32.BF16 R60, R224, R206.reuse, R60 ;  /* 0x000000cee03c723c */ /* 0x080fe2000004183c */
[----:B------:R-:W4:Y:S07]  /*12ce0*/  LDSM.16.M88.4 R224, [R238+0xb000] ;  /* 0x00b00000eee0783b */ /* 0x000f2e0000000200 */
[----:B------:R-:W-:Y:S01]  /*12cf0*/  HMMA.16816.F32.BF16 R64, R212, R206, R64 ;  /* 0x000000ced440723c */ /* 0x000fe20000041840 */
[----:B------:R-:W5:Y:S06]  /*12d00*/  LDSM.16.M88.4 R204, [R238+0xb800] ;  /* 0x00b80000eecc783b */ /* 0x000f6c0000000200 */
        /* <DEDUP_REMOVED lines=16> */
[-C--:B-----5:R-:W-:Y:S08]  /*12e10*/  HMMA.16816.F32.BF16 R52, R208, R204.reuse, R52 ;  /* 0x000000ccd034723c */ /* 0x0a0ff00000041834 */
[C---:B------:R-:W-:Y:S08]  /*12e20*/  HMMA.16816.F32.BF16 R56, R220.reuse, R204, R56 ;  /* 0x000000ccdc38723c */ /* 0x040ff00000041838 */
[-C--:B------:R-:W-:Y:S01]  /*12e30*/  HMMA.16816.F32.BF16 R60, R220, R206.reuse, R60 ;  /* 0x000000cedc3c723c */ /* 0x080fe2000004183c */
[----:B------:R-:W3:Y:S07]  /*12e40*/  LDSM.16.M88.4 R220, [R237+0x2800] ;  /* 0x00280000eddc783b */ /* 0x000eee0000000200 */
[----:B------:R-:W-:Y:S01]  /*12e50*/  HMMA.16816.F32.BF16 R64, R208, R206, R64 ;  /* 0x000000ced040723c */ /* 0x000fe20000041840 */
[----:B------:R-:W4:Y:S01]  /*12e60*/  LDSM.16.M88.4 R204, [R237+0x3800] ;  /* 0x00380000edcc783b */ /* 0x000f220000000200 */
[----:B------:R-:W-:Y:S05]  /*12e70*/  DEPBAR.LE SB0, 0x0 ;  /* 0x000080000000791a */ /* 0x000fea0000000000 */
[----:B------:R-:W-:Y:S01]  /*12e80*/  BAR.SYNC.DEFER_BLOCKING 0x0 ;  /* 0x0000000000007b1d */ /* 0x000fe20000010000 */
[-C--:B-1----:R-:W-:Y:S08]  /*12e90*/  HMMA.16816.F32.BF16 R4, R212, R216.reuse, R4 ;  /* 0x000000d8d404723c */ /* 0x082ff00000041804 */
[C---:B--2---:R-:W-:Y:S08]  /*12ea0*/  HMMA.16816.F32.BF16 R8, R224.reuse, R216, R8 ;  /* 0x000000d8e008723c */ /* 0x044ff00000041808 */
[-C--:B------:R-:W-:Y:S08]  /*12eb0*/  HMMA.16816.F32.BF16 R12, R224, R218.reuse, R12 ;  /* 0x000000dae00c723c */ /* 0x080ff0000004180c */
[C---:B------:R-:W-:Y:S08]  /*12ec0*/  HMMA.16816.F32.BF16 R16, R212.reuse, R218, R16 ;  /* 0x000000dad410723c */ /* 0x040ff00000041810 */
[-C--:B---3--:R-:W-:Y:S08]  /*12ed0*/  HMMA.16816.F32.BF16 R20, R212, R220.reuse, R20 ;  /* 0x000000dcd414723c */ /* 0x088ff00000041814 */
        /* <DEDUP_REMOVED lines=8> */
[C---:B------:R-:W-:Y:S08]  /*12f60*/  HMMA.16816.F32.BF16 R56, R224.reuse, R204, R56 ;  /* 0x000000cce038723c */ /* 0x040ff00000041838 */
[-C--:B------:R-:W-:Y:S08]  /*12f70*/  HMMA.16816.F32.BF16 R60, R224, R206.reuse, R60 ;  /* 0x000000cee03c723c */ /* 0x080ff0000004183c */
[----:B------:R-:W-:Y:S01]  /*12f80*/  HMMA.16816.F32.BF16 R64, R212, R206, R64 ;  /* 0x000000ced440723c */ /* 0x000fe20000041840 */
[----:B------:R-:W-:-:S07]  /*12f90*/  @P4 BRA `(.L_x_169) ;  /* 0xffffeb6000004947 */ /* 0x000fce000383ffff */
.L_x_168:
[----:B------:R-:W-:Y:S01]  /*12fa0*/  FMNMX.FTZ R0, R4, R164, !PT ;  /* 0x000000a404007209 */ /* 0x000fe20007810000 */
[----:B-1----:R-:W-:Y:S01]  /*12fb0*/  LDSM.16.MT88.4 R208, [R234+0xc000] ;  /* 0x00c00000ead0783b */ /* 0x002fe20000004200 */
[----:B------:R-:W-:Y:S02]  /*12fc0*/  UIADD3 UR8, UR8, -0x1, URZ ;  /* 0xffffffff08087890 */ /* 0x000fe4000fffe03f */
        /* <DEDUP_REMOVED lines=79> */
[----:B------:R-:W5:Y:S01]  /*134c0*/  SHFL.BFLY PT, R206, R166, 0x1, 0x1f ;  /* 0x0c201f00a6ce7f89 */ /* 0x000f6200000e0000 */
[----:B-1----:R-:W-:Y:S02]  /*134d0*/  FMNMX.FTZ R167, R167, R205, !PT ;  /* 0x000000cda7a77209 */ /* 0x002fe40007810000 */
[----:B--2---:R-:W-:Y:S03]  /*134e0*/  FMNMX.FTZ R3, R2, R3, !PT ;  /* 0x0000000302037209 */ /* 0x004fe60007810000 */
[C---:B---3--:R-:W-:Y:S02]  /*134f0*/  FADD.FTZ R0, -R167.reuse, R169 ;  /* 0x000000a9a7007221 */ /* 0x048fe40000010100 */
[----:B------:R-:W-:Y:S02]  /*13500*/  FMUL.FTZ R169, R167, c[0x0][0x23c] ;  /* 0x00008f00a7a97a20 */ /* 0x000fe40000410000 */
[----:B------:R-:W-:Y:S01]  /*13510*/  FMUL.FTZ R0, R0, c[0x0][0x23c] ;  /* 0x00008f0000007a20 */ /* 0x000fe20000410000 */
[----:B-----5:R-:W-:Y:S01]  /*13520*/  FMNMX.FTZ R166, R166, R206, !PT ;  /* 0x000000cea6a67209 */ /* 0x020fe20007810000 */
[----:B------:R-:W-:Y:S01]  /*13530*/  FMUL.FTZ R212, R3, c[0x0][0x23c] ;  /* 0x00008f0003d47a20 */ /* 0x000fe20000410000 */
[----:B------:R-:W1:Y:S01]  /*13540*/  LDSM.16.MT88.4 R204, [R233+0xc000] ;  /* 0x00c00000e9cc783b */ /* 0x000e620000004200 */
[----:B------:R2:W3:Y:S01]  /*13550*/  MUFU.EX2 R164, R0 ;  /* 0x0000000000a47308 */ /* 0x0004e20000000800 */
[C---:B----4-:R-:W-:Y:S02]  /*13560*/  FMUL.FTZ R68, R165.reuse, R68 ;  /* 0x00000044a5447220 */ /* 0x050fe40000410000 */
        /* <DEDUP_REMOVED lines=11> */
[----:B--2---:R-:W-:Y:S02]  /*13620*/  FADD.FTZ R0, -R166, R170 ;  /* 0x000000aaa6007221 */ /* 0x004fe40000010100 */
[----:B------:R-:W-:Y:S02]  /*13630*/  FMUL.FTZ R170, R168, c[0x0][0x23c] ;  /* 0x00008f00a8aa7a20 */ /* 0x000fe40000410000 */
[----:B------:R-:W-:Y:S02]  /*13640*/  FMUL.FTZ R0, R0, c[0x0][0x23c] ;  /* 0x00008f0000007a20 */ /* 0x000fe40000410000 */
[----:B---3--:R-:W-:Y:S01]  /*13650*/  FMUL.FTZ R70, R164, R70 ;  /* 0x00000046a4467220 */ /* 0x008fe20000410000 */
[----:B------:R-:W-:Y:S01]  /*13660*/  FSEL R170, R170, RZ, P0 ;  /* 0x000000ffaaaa7208 */ /* 0x000fe20000000000 */
[----:B------:R2:W3:Y:S01]  /*13670*/  MUFU.EX2 R2, R0 ;  /* 0x0000000000027308 */ /* 0x0004e20000000800 */
[----:B------:R-:W-:Y:S01]  /*13680*/  FSETP.NEU.FTZ.AND P0, PT, R167, -INF , PT ;  /* 0xff800000a700780b */ /* 0x000fe20003f1d000 */
[----:B------:R-:W-:Y:S02]  /*13690*/  FMUL.FTZ R71, R164, R71 ;  /* 0x00000047a4477220 */ /* 0x000fe40000410000 */
[--C-:B------:R-:W-:Y:S01]  /*136a0*/  FFMA.FTZ R4, R4, c[0x0][0x23c], -R170.reuse ;  /* 0x00008f0004047a23 */ /* 0x100fe200000108aa */
[----:B------:R-:W-:Y:S01]  /*136b0*/  FSEL R169, R169, RZ, P0 ;  /* 0x000000ffa9a97208 */ /* 0x000fe20000000000 */
[--C-:B------:R-:W-:Y:S01]  /*136c0*/  FFMA.FTZ R5, R5, c[0x0][0x23c], -R170.reuse ;  /* 0x00008f0005057a23 */ /* 0x100fe200000108aa */
[----:B------:R-:W-:Y:S01]  /*136d0*/  FSETP.NEU.FTZ.AND P0, PT, R166, -INF , PT ;  /* 0xff800000a600780b */ /* 0x000fe20003f1d000 */
[--C-:B------:R-:W-:Y:S02]  /*136e0*/  FFMA.FTZ R16, R16, c[0x0][0x23c], -R170.reuse ;  /* 0x00008f0010107a23 */ /* 0x100fe400000108aa */
[--C-:B------:R-:W-:Y:S01]  /*136f0*/  FFMA.FTZ R6, R6, c[0x0][0x23c], -R169.reuse ;  /* 0x00008f0006067a23 */ /* 0x100fe200000108a9 */
[----:B------:R-:W-:Y:S01]  /*13700*/  MUFU.EX2 R228, R4 ;  /* 0x0000000400e47308 */ /* 0x000fe20000000800 */
[--C-:B------:R-:W-:Y:S02]  /*13710*/  FFMA.FTZ R7, R7, c[0x0][0x23c], -R169.reuse ;  /* 0x00008f0007077a23 */ /* 0x100fe400000108a9 */
[----:B------:R-:W-:Y:S02]  /*13720*/  FFMA.FTZ R17, R17, c[0x0][0x23c], -R170 ;  /* 0x00008f0011117a23 */ /* 0x000fe400000108aa */
[--C-:B------:R-:W-:Y:S02]  /*13730*/  FFMA.FTZ R18, R18, c[0x0][0x23c], -R169.reuse ;  /* 0x00008f0012127a23 */ /* 0x100fe400000108a9 */
[----:B------:R-:W-:Y:S02]  /*13740*/  FFMA.FTZ R19, R19, c[0x0][0x23c], -R169 ;  /* 0x00008f0013137a23 */ /* 0x000fe400000108a9 */
[C---:B------:R-:W-:Y:S01]  /*13750*/  FMUL.FTZ R82, R164.reuse, R82 ;  /* 0x00000052a4527220 */ /* 0x040fe20000410000 */
[----:B------:R4:W-:Y:S01]  /*13760*/  MUFU.EX2 R222, R6 ;  /* 0x0000000600de7308 */ /* 0x0009e20000000800 */
[----:B------:R-:W-:Y:S02]  /*13770*/  FMUL.FTZ R83, R164, R83 ;  /* 0x00000053a4537220 */ /* 0x000fe40000410000 */
[----:B--2---:R-:W-:Y:S02]  /*13780*/  FADD.FTZ R0, -R3, R171 ;  /* 0x000000ab03007221 */ /* 0x004fe40000010100 */
[----:B------:R-:W-:Y:S02]  /*13790*/  FMUL.FTZ R171, R166, c[0x0][0x23c] ;  /* 0x00008f00a6ab7a20 */ /* 0x000fe40000410000 */
[----:B------:R-:W-:Y:S02]  /*137a0*/  FMUL.FTZ R0, R0, c[0x0][0x23c] ;  /* 0x00008f0000007a20 */ /* 0x000fe40000410000 */
[C---:B---3--:R-:W-:Y:S01]  /*137b0*/  FMUL.FTZ R72, R2.reuse, R72 ;  /* 0x0000004802487220 */ /* 0x048fe20000410000 */
[----:B------:R-:W-:Y:S01]  /*137c0*/  FSEL R171, R171, RZ, P0 ;  /* 0x000000ffabab7208 */ /* 0x000fe20000000000 */
[----:B------:R2:W-:Y:S01]  /*137d0*/  MUFU.EX2 R226, R16 ;  /* 0x0000001000e27308 */ /* 0x0005e20000000800 */
[----:B------:R-:W-:Y:S01]  /*137e0*/  FSETP.NEU.FTZ.AND P0, PT, R3, -INF , PT ;  /* 0xff8000000300780b */ /* 0x000fe20003f1d000 */
[----:B------:R-:W-:Y:S02]  /*137f0*/  FMUL.FTZ R73, R2, R73 ;  /* 0x0000004902497220 */ /* 0x000fe40000410000 */
[--C-:B------:R-:W-:Y:S01]  /*13800*/  FFMA.FTZ R8, R8, c[0x0][0x23c], -R171.reuse ;  /* 0x00008f0008087a23 */ /* 0x100fe200000108ab */
[----:B------:R-:W-:Y:S01]  /*13810*/  FSEL R212, R212, RZ, P0 ;  /* 0x000000ffd4d47208 */ /* 0x000fe20000000000 */
[--C-:B------:R-:W-:Y:S02]  /*13820*/  FFMA.FTZ R9, R9, c[0x0][0x23c], -R171.reuse ;  /* 0x00008f0009097a23 */ /* 0x100fe400000108ab */
[--C-:B------:R-:W-:Y:S02]  /*13830*/  FFMA.FTZ R12, R12, c[0x0][0x23c], -R171.reuse ;  /* 0x00008f000c0c7a23 */ /* 0x100fe400000108ab */
[----:B------:R-:W3:Y:S01]  /*13840*/  MUFU.EX2 R214, R17 ;  /* 0x0000001100d67308 */ /* 0x000ee20000000800 */
[--C-:B------:R-:W-:Y:S02]  /*13850*/  FFMA.FTZ R10, R10, c[0x0][0x23c], -R212.reuse ;  /* 0x00008f000a0a7a23 */ /* 0x100fe400000108d4 */
[--C-:B------:R-:W-:Y:S02]  /*13860*/  FFMA.FTZ R11, R11, c[0x0][0x23c], -R212.reuse ;  /* 0x00008f000b0b7a23 */ /* 0x100fe400000108d4 */
[----:B------:R-:W-:Y:S02]  /*13870*/  FFMA.FTZ R13, R13, c[0x0][0x23c], -R171 ;  /* 0x00008f000d0d7a23 */ /* 0x000fe400000108ab */
[--C-:B------:R-:W-:Y:S02]  /*13880*/  FFMA.FTZ R14, R14, c[0x0][0x23c], -R212.reuse ;  /* 0x00008f000e0e7a23 */ /* 0x100fe400000108d4 */
[----:B------:R-:W-:Y:S01]  /*13890*/  FFMA.FTZ R15, R15, c[0x0][0x23c], -R212 ;  /* 0x00008f000f0f7a23 */ /* 0x000fe200000108d4 */
[----:B------:R5:W-:Y:S01]  /*138a0*/  MUFU.EX2 R227, R18 ;  /* 0x0000001200e37308 */ /* 0x000be20000000800 */
[----:B----4-:R-:W-:Y:S02]  /*138b0*/  FMUL.FTZ R6, R164, R178 ;  /* 0x000000b2a4067220 */ /* 0x010fe40000410000 */
[C---:B------:R-:W-:Y:S02]  /*138c0*/  FMUL.FTZ R4, R165.reuse, R176 ;  /* 0x000000b0a5047220 */ /* 0x040fe40000410000 */
[C---:B--2---:R-:W-:Y:S02]  /*138d0*/  FMUL.FTZ R16, R165.reuse, R184 ;  /* 0x000000b8a5107220 */ /* 0x044fe40000410000 */
[C---:B------:R-:W-:Y:S02]  /*138e0*/  FMUL.FTZ R76, R2.reuse, R76 ;  /* 0x0000004c024c7220 */ /* 0x040fe40000410000 */
[----:B------:R-:W-:Y:S01]  /*138f0*/  FMUL.FTZ R77, R2, R77 ;  /* 0x0000004d024d7220 */ /* 0x000fe20000410000 */
[----:B------:R2:W-:Y:S01]  /*13900*/  MUFU.EX2 R225, R19 ;  /* 0x0000001300e17308 */ /* 0x0005e20000000800 */
[C---:B------:R-:W-:Y:S02]  /*13910*/  FMUL.FTZ R86, R164.reuse, R86 ;  /* 0x00000056a4567220 */ /* 0x040fe40000410000 */
[----:B------:R-:W-:Y:S01]  /*13920*/  FMUL.FTZ R87, R164, R87 ;  /* 0x00000057a4577220 */ /* 0x000fe20000410000 */
[----:B---3--:R-:W-:Y:S01]  /*13930*/  F2FP.BF16.PACK_AB R178, R214, R226 ;  /* 0x000000e2d6b2723e */ /* 0x008fe200000010ff */
[----:B------:R-:W-:Y:S02]  /*13940*/  FMUL.FTZ R17, R165, R185 ;  /* 0x000000b9a5117220 */ /* 0x000fe40000410000 */
[C---:B------:R-:W-:Y:S02]  /*13950*/  FMUL.FTZ R88, R2.reuse, R88 ;  /* 0x0000005802587220 */ /* 0x040fe40000410000 */
[C---:B------:R-:W-:Y:S01]  /*13960*/  FMUL.FTZ R89, R2.reuse, R89 ;  /* 0x0000005902597220 */ /* 0x040fe20000410000 */
[----:B------:R-:W3:Y:S01]  /*13970*/  MUFU.EX2 R217, R5 ;  /* 0x0000000500d97308 */ /* 0x000ee20000000800 */
[C---:B------:R-:W-:Y:S02]  /*13980*/  FMUL.FTZ R92, R2.reuse, R92 ;  /* 0x0000005c025c7220 */ /* 0x040fe40000410000 */
[----:B------:R-:W-:Y:S02]  /*13990*/  FMUL.FTZ R93, R2, R93 ;  /* 0x0000005d025d7220 */ /* 0x000fe40000410000 */
[C---:B-----5:R-:W-:Y:S02]  /*139a0*/  FMUL.FTZ R18, R164.reuse, R186 ;  /* 0x000000baa4127220 */ /* 0x060fe40000410000 */
[C---:B------:R-:W-:Y:S02]  /*139b0*/  FMUL.FTZ R98, R164.reuse, R98 ;  /* 0x00000062a4627220 */ /* 0x040fe40000410000 */
[C---:B------:R-:W-:Y:S01]  /*139c0*/  FMUL.FTZ R99, R164.reuse, R99 ;  /* 0x00000063a4637220 */ /* 0x040fe20000410000 */
[----:B------:R-:W4:Y:S01]  /*139d0*/  MUFU.EX2 R216, R7 ;  /* 0x0000000700d87308 */ /* 0x000f220000000800 */
[C---:B------:R-:W-:Y:S02]  /*139e0*/  FMUL.FTZ R102, R164.reuse, R102 ;  /* 0x00000066a4667220 */ /* 0x040fe40000410000 */
[C---:B------:R-:W-:Y:S02]  /*139f0*/  FMUL.FTZ R103, R164.reuse, R103 ;  /* 0x00000067a4677220 */ /* 0x040fe40000410000 */
[----:B--2---:R-:W-:Y:S02]  /*13a00*/  FMUL.FTZ R19, R164, R187 ;  /* 0x000000bba4137220 */ /* 0x004fe40000410000 */
[----:B------:R-:W-:Y:S01]  /*13a10*/  LDSM.16.MT88.4 R184, [R235+0xc000] ;  /* 0x00c00000ebb8783b */ /* 0x000fe20000004200 */
[C---:B------:R-:W-:Y:S02]  /*13a20*/  FMUL.FTZ R104, R2.reuse, R104 ;  /* 0x0000006802687220 */ /* 0x040fe40000410000 */
[----:B------:R-:W2:Y:S01]  /*13a30*/  MUFU.EX2 R0, R0 ;  /* 0x0000000000007308 */ /* 0x000ea20000000800 */
[C---:B------:R-:W-:Y:S02]  /*13a40*/  FMUL.FTZ R105, R2.reuse, R105 ;  /* 0x0000006902697220 */ /* 0x040fe40000410000 */
[C---:B------:R-:W-:Y:S01]  /*13a50*/  FMUL.FTZ R108, R2.reuse, R108 ;  /* 0x0000006c026c7220 */ /* 0x040fe20000410000 */
[----:B---3--:R-:W-:Y:S01]  /*13a60*/  F2FP.BF16.PACK_AB R176, R217, R228 ;  /* 0x000000e4d9b0723e */ /* 0x008fe200000010ff */
[C---:B------:R-:W-:Y:S02]  /*13a70*/  FMUL.FTZ R5, R165.reuse, R177 ;  /* 0x000000b1a5057220 */ /* 0x040fe40000410000 */
[----:B------:R-:W-:Y:S02]  /*13a80*/  FMUL.FTZ R109, R2, R109 ;  /* 0x0000006d026d7220 */ /* 0x000fe40000410000 */
[C---:B------:R-:W-:Y:S01]  /*13a90*/  FMUL.FTZ R114, R164.reuse, R114 ;  /* 0x00000072a4727220 */ /* 0x040fe20000410000 */
[----:B------:R3:W-:Y:S01]  /*13aa0*/  MUFU.EX2 R219, R8 ;  /* 0x0000000800db7308 */ /* 0x0007e20000000800 */
[----:B------:R-:W-:Y:S02]  /*13ab0*/  FMUL.FTZ R115, R164, R115 ;  /* 0x00000073a4737220 */ /* 0x000fe40000410000 */
[----:B------:R-:W-:Y:S01]  /*13ac0*/  FMUL.FTZ R116, R165, R116 ;  /* 0x00000074a5747220 */ /* 0x000fe20000410000 */
[----:B----4-:R-:W-:Y:S01]  /*13ad0*/  F2FP.BF16.PACK_AB R177, R216, R222 ;  /* 0x000000ded8b1723e */ /* 0x010fe200000010ff */
[----:B------:R-:W-:Y:S01]  /*13ae0*/  FMUL.FTZ R7, R164, R179 ;  /* 0x000000b3a4077220 */ /* 0x000fe20000410000 */
[----:B------:R-:W-:Y:S01]  /*13af0*/  F2FP.BF16.PACK_AB R179, R225, R227 ;  /* 0x000000e3e1b3723e */ /* 0x000fe200000010ff */
[--C-:B------:R-:W-:Y:S02]  /*13b00*/  FFMA.FTZ R36, R36, c[0x0][0x23c], -R170.reuse ;  /* 0x00008f0024247a23 */ /* 0x100fe400000108aa */
[--C-:B------:R-:W-:Y:S01]  /*13b10*/  FFMA.FTZ R37, R37, c[0x0][0x23c], -R170.reuse ;  /* 0x00008f0025257a23 */ /* 0x100fe200000108aa */
[----:B------:R4:W-:Y:S01]  /*13b20*/  MUFU.EX2 R218, R10 ;  /* 0x0000000a00da7308 */ /* 0x0009e20000000800 */
[--C-:B------:R-:W-:Y:S02]  /*13b30*/  FFMA.FTZ R38, R38, c[0x0][0x23c], -R169.reuse ;  /* 0x00008f0026267a23 */ /* 0x100fe400000108a9 */
[-C--:B-1----:R-:W-:Y:S05]  /*13b40*/  HMMA.16816.F32.BF16 R4, R176, R204.reuse, R4 ;  /* 0x000000ccb004723c */ /* 0x082fea0000041804 */
[C---:B--2---:R-:W-:Y:S02]  /*13b50*/  FMUL.FTZ R74, R0.reuse, R74 ;  /* 0x0000004a004a7220 */ /* 0x044fe40000410000 */
[----:B------:R1:W-:Y:S01]  /*13b60*/  MUFU.EX2 R221, R11 ;  /* 0x0000000b00dd7308 */ /* 0x0003e20000000800 */
[----:B------:R-:W-:Y:S04]  /*13b70*/  FMUL.FTZ R75, R0, R75 ;  /* 0x0000004b004b7220 */ /* 0x000fe80000410000 */
[----:B---3--:R-:W-:Y:S02]  /*13b80*/  FMUL.FTZ R8, R2, R172 ;  /* 0x000000ac02087220 */ /* 0x008fe40000410000 */
[C---:B------:R-:W-:Y:S02]  /*13b90*/  FMUL.FTZ R78, R0.reuse, R78 ;  /* 0x0000004e004e7220 */ /* 0x040fe40000410000 */
[C---:B------:R-:W-:Y:S01]  /*13ba0*/  FMUL.FTZ R79, R0.reuse, R79 ;  /* 0x0000004f004f7220 */ /* 0x040fe20000410000 */
[----:B------:R2:W-:Y:S01]  /*13bb0*/  MUFU.EX2 R220, R12 ;  /* 0x0000000c00dc7308 */ /* 0x0005e20000000800 */
[C---:B------:R-:W-:Y:S02]  /*13bc0*/  FMUL.FTZ R90, R0.reuse, R90 ;  /* 0x0000005a005a7220 */ /* 0x040fe40000410000 */
[C---:B------:R-:W-:Y:S02]  /*13bd0*/  FMUL.FTZ R91, R0.reuse, R91 ;  /* 0x0000005b005b7220 */ /* 0x040fe40000410000 */
[C---:B----4-:R-:W-:Y:S02]  /*13be0*/  FMUL.FTZ R10, R0.reuse, R174 ;  /* 0x000000ae000a7220 */ /* 0x050fe40000410000 */
[C---:B------:R-:W-:Y:S02]  /*13bf0*/  FMUL.FTZ R94, R0.reuse, R94 ;  /* 0x0000005e005e7220 */ /* 0x040fe40000410000 */
[C---:B------:R-:W-:Y:S01]  /*13c00*/  FMUL.FTZ R95, R0.reuse, R95 ;  /* 0x0000005f005f7220 */ /* 0x040fe20000410000 */
[----:B------:R-:W3:Y:S01]  /*13c10*/  MUFU.EX2 R224, R13 ;  /* 0x0000000d00e07308 */ /* 0x000ee20000000800 */
[C---:B------:R-:W-:Y:S02]  /*13c20*/  FMUL.FTZ R106, R0.reuse, R106 ;  /* 0x0000006a006a7220 */ /* 0x040fe40000410000 */
[C---:B------:R-:W-:Y:S02]  /*13c30*/  FMUL.FTZ R107, R0.reuse, R107 ;  /* 0x0000006b006b7220 */ /* 0x040fe40000410000 */
[C---:B-1----:R-:W-:Y:S02]  /*13c40*/  FMUL.FTZ R11, R0.reuse, R175 ;  /* 0x000000af000b7220 */ /* 0x042fe40000410000 */
[C---:B------:R-:W-:Y:S02]  /*13c50*/  FMUL.FTZ R110, R0.reuse, R110 ;  /* 0x0000006e006e7220 */ /* 0x040fe40000410000 */
[----:B------:R-:W-:Y:S01]  /*13c60*/  FMUL.FTZ R111, R0, R111 ;  /* 0x0000006f006f7220 */ /* 0x000fe20000410000 */
[----:B------:R1:W-:Y:S01]  /*13c70*/  MUFU.EX2 R223, R14 ;  /* 0x0000000e00df7308 */ /* 0x0003e20000000800 */
[----:B------:R-:W-:Y:S02]  /*13c80*/  FMUL.FTZ R117, R165, R117 ;  /* 0x00000075a5757220 */ /* 0x000fe40000410000 */
[----:B------:R-:W-:Y:S02]  /*13c90*/  FMUL.FTZ R118, R164, R118 ;  /* 0x00000076a4767220 */ /* 0x000fe40000410000 */
[----:B--2---:R-:W-:Y:S02]  /*13ca0*/  FMUL.FTZ R12, R2, R180 ;  /* 0x000000b4020c7220 */ /* 0x004fe40000410000 */
[----:B------:R-:W-:Y:S02]  /*13cb0*/  FMUL.FTZ R119, R164, R119 ;  /* 0x00000077a4777220 */ /* 0x000fe40000410000 */
[--C-:B------:R-:W-:Y:S01]  /*13cc0*/  FFMA.FTZ R20, R20, c[0x0][0x23c], -R170.reuse ;  /* 0x00008f0014147a23 */ /* 0x100fe200000108aa */
[----:B------:R-:W2:Y:S01]  /*13cd0*/  MUFU.EX2 R213, R15 ;  /* 0x0000000f00d57308 */ /* 0x000ea20000000800 */
[--C-:B------:R-:W-:Y:S02]  /*13ce0*/  FFMA.FTZ R21, R21, c[0x0][0x23c], -R170.reuse ;  /* 0x00008f0015157a23 */ /* 0x100fe400000108aa */
[--C-:B------:R-:W-:Y:S01]  /*13cf0*/  FFMA.FTZ R22, R22, c[0x0][0x23c], -R169.reuse ;  /* 0x00008f0016167a23 */ /* 0x100fe200000108a9 */
[----:B---3--:R-:W-:Y:S01]  /*13d00*/  F2FP.BF16.PACK_AB R174, R224, R220 ;  /* 0x000000dce0ae723e */ /* 0x008fe200000010ff */
[C---:B------:R-:W-:Y:S02]  /*13d10*/  FMUL.FTZ R13, R2.reuse, R181 ;  /* 0x000000b5020d7220 */ /* 0x040fe40000410000 */
[--C-:B------:R-:W-:Y:S02]  /*13d20*/  FFMA.FTZ R23, R23, c[0x0][0x23c], -R169.reuse ;  /* 0x00008f0017177a23 */ /* 0x100fe400000108a9 */
[C---:B------:R-:W-:Y:S01]  /*13d30*/  FMUL.FTZ R120, R2.reuse, R120 ;  /* 0x0000007802787220 */ /* 0x040fe20000410000 */
[----:B------:R-:W3:Y:S01]  /*13d40*/  MUFU.EX2 R215, R9 ;  /* 0x0000000900d77308 */ /* 0x000ee20000000800 */
[----:B------:R-:W-:Y:S02]  /*13d50*/  FMUL.FTZ R121, R2, R121 ;  /* 0x0000007902797220 */ /* 0x000fe40000410000 */
[C---:B------:R-:W-:Y:S02]  /*13d60*/  FMUL.FTZ R122, R0.reuse, R122 ;  /* 0x0000007a007a7220 */ /* 0x040fe40000410000 */
[C---:B-1----:R-:W-:Y:S02]  /*13d70*/  FMUL.FTZ R14, R0.reuse, R182 ;  /* 0x000000b6000e7220 */ /* 0x042fe40000410000 */
[----:B------:R-:W-:Y:S02]  /*13d80*/  FMUL.FTZ R123, R0, R123 ;  /* 0x0000007b007b7220 */ /* 0x000fe40000410000 */
[--C-:B------:R-:W-:Y:S01]  /*13d90*/  FFMA.FTZ R39, R39, c[0x0][0x23c], -R169.reuse ;  /* 0x00008f0027277a23 */ /* 0x100fe200000108a9 */
[----:B------:R1:W-:Y:S01]  /*13da0*/  MUFU.EX2 R252, R22 ;  /* 0x0000001600fc7308 */ /* 0x0003e20000000800 */
[--C-:B------:R-:W-:Y:S02]  /*13db0*/  FFMA.FTZ R48, R48, c[0x0][0x23c], -R170.reuse ;  /* 0x00008f0030307a23 */ /* 0x100fe400000108aa */
[----:B------:R-:W-:Y:S01]  /*13dc0*/  FFMA.FTZ R49, R49, c[0x0][0x23c], -R170 ;  /* 0x00008f0031317a23 */ /* 0x000fe200000108aa */
[----:B--2---:R-:W-:Y:S01]  /*13dd0*/  F2FP.BF16.PACK_AB R175, R213, R223 ;  /* 0x000000dfd5af723e */ /* 0x004fe200000010ff */
[----:B------:R-:W-:Y:S02]  /*13de0*/  FMUL.FTZ R15, R0, R183 ;  /* 0x000000b7000f7220 */ /* 0x000fe40000410000 */
[----:B------:R-:W2:Y:S01]  /*13df0*/  LDSM.16.MT88.4 R180, [R236+0xc000] ;  /* 0x00c00000ecb4783b */ /* 0x000ea20000004200 */
[--C-:B------:R-:W-:Y:S02]  /*13e00*/  FFMA.FTZ R50, R50, c[0x0][0x23c], -R169.reuse ;  /* 0x00008f0032327a23 */ /* 0x100fe400000108a9 */
[----:B------:R4:W-:Y:S01]  /*13e10*/  MUFU.EX2 R251, R23 ;  /* 0x0000001700fb7308 */ /* 0x0009e20000000800 */
[----:B------:R-:W-:Y:S02]  /*13e20*/  FFMA.FTZ R51, R51, c[0x0][0x23c], -R169 ;  /* 0x00008f0033337a23 */ /* 0x000fe400000108a9 */
[--C-:B------:R-:W-:Y:S01]  /*13e30*/  FFMA.FTZ R40, R40, c[0x0][0x23c], -R171.reuse ;  /* 0x00008f0028287a23 */ /* 0x100fe200000108ab */
[----:B---3--:R-:W-:Y:S01]  /*13e40*/  F2FP.BF16.PACK_AB R172, R215, R219 ;  /* 0x000000dbd7ac723e */ /* 0x008fe200000010ff */
[----:B------:R-:W-:Y:S01]  /*13e50*/  FMUL.FTZ R9, R2, R173 ;  /* 0x000000ad02097220 */ /* 0x000fe20000410000 */
[----:B------:R-:W-:Y:S01]  /*13e60*/  F2FP.BF16.PACK_AB R173, R221, R218 ;  /* 0x000000daddad723e */ /* 0x000fe200000010ff */
[--C-:B------:R-:W-:Y:S02]  /*13e70*/  FFMA.FTZ R41, R41, c[0x0][0x23c], -R171.reuse ;  /* 0x00008f0029297a23 */ /* 0x100fe400000108ab */
[--C-:B------:R-:W-:Y:S01]  /*13e80*/  FFMA.FTZ R42, R42, c[0x0][0x23c], -R212.reuse ;  /* 0x00008f002a2a7a23 */ /* 0x100fe200000108d4 */
[----:B------:R-:W-:Y:S01]  /*13e90*/  MUFU.EX2 R229, R36 ;  /* 0x0000002400e57308 */ /* 0x000fe20000000800 */
[--C-:B------:R-:W-:Y:S02]  /*13ea0*/  FFMA.FTZ R43, R43, c[0x0][0x23c], -R212.reuse ;  /* 0x00008f002b2b7a23 */ /* 0x100fe400000108d4 */
[C---:B------:R-:W-:Y:S04]  /*13eb0*/  HMMA.16816.F32.BF16 R8, R172.reuse, R204, R8 ;  /* 0x000000ccac08723c */ /* 0x040fe80000041808 */
[----:B-1----:R-:W-:Y:S02]  /*13ec0*/  FMUL.FTZ R22, R164, R190 ;  /* 0x000000bea4167220 */ /* 0x002fe40000410000 */
[--C-:B------:R-:W-:Y:S01]  /*13ed0*/  FFMA.FTZ R56, R56, c[0x0][0x23c], -R171.reuse ;  /* 0x00008f0038387a23 */ /* 0x100fe200000108ab */
[----:B------:R1:W-:Y:S01]  /*13ee0*/  MUFU.EX2 R204, R20 ;  /* 0x0000001400cc7308 */ /* 0x0003e20000000800 */
[-C--:B------:R-:W-:Y:S04]  /*13ef0*/  HMMA.16816.F32.BF16 R12, R172, R206.reuse, R12 ;  /* 0x000000ceac0c723c */ /* 0x080fe8000004180c */
[----:B----4-:R-:W-:Y:S01]  /*13f00*/  FMUL.FTZ R23, R164, R191 ;  /* 0x000000bfa4177220 */ /* 0x010fe20000410000 */
[----:B------:R-:W-:Y:S01]  /*13f10*/  MOV R205, R228 ;  /* 0x000000e400cd7202 */ /* 0x000fe20000000f00 */
[--C-:B------:R-:W-:Y:S02]  /*13f20*/  FFMA.FTZ R57, R57, c[0x0][0x23c], -R171.reuse ;  /* 0x00008f0039397a23 */ /* 0x100fe400000108ab */
[C---:B------:R-:W-:Y:S01]  /*13f30*/  HMMA.16816.F32.BF16 R16, R176.reuse, R206, R16 ;  /* 0x000000ceb010723c */ /* 0x040fe20000041810 */
[----:B------:R-:W-:Y:S03]  /*13f40*/  MUFU.EX2 R228, R37 ;  /* 0x0000002500e47308 */ /* 0x000fe60000000800 */
[----:B------:R-:W-:Y:S02]  /*13f50*/  FFMA.FTZ R60, R60, c[0x0][0x23c], -R171 ;  /* 0x00008f003c3c7a23 */ /* 0x000fe400000108ab */
[--C-:B------:R-:W-:Y:S01]  /*13f60*/  FFMA.FTZ R58, R58, c[0x0][0x23c], -R212.reuse ;  /* 0x00008f003a3a7a23 */ /* 0x100fe200000108d4 */
[----:B------:R-:W-:Y:S01]  /*13f70*/  MOV R207, R227 ;  /* 0x000000e300cf7202 */ /* 0x000fe20000000f00 */
[-C--:B------:R-:W-:Y:S03]  /*13f80*/  HMMA.16816.F32.BF16 R68, R176, R208.reuse, R68 ;  /* 0x000000d0b044723c */ /* 0x080fe60000041844 */
[----:B------:R-:W-:Y:S01]  /*13f90*/  MUFU.EX2 R227, R38 ;  /* 0x0000002600e37308 */ /* 0x000fe20000000800 */
[--C-:B------:R-:W-:Y:S01]  /*13fa0*/  FFMA.FTZ R59, R59, c[0x0][0x23c], -R212.reuse ;  /* 0x00008f003b3b7a23 */ /* 0x100fe200000108d4 */
[----:B------:R-:W-:Y:S01]  /*13fb0*/  MOV R206, R226 ;  /* 0x000000e200ce7202 */ /* 0x000fe20000000f00 */
[----:B------:R-:W-:Y:S02]  /*13fc0*/  FFMA.FTZ R62, R62, c[0x0][0x23c], -R212 ;  /* 0x00008f003e3e7a23 */ /* 0x000fe400000108d4 */
[C---:B------:R-:W-:Y:S04]  /*13fd0*/  HMMA.16816.F32.BF16 R72, R172.reuse, R208, R72 ;  /* 0x000000d0ac48723c */ /* 0x040fe80000041848 */
[C---:B-1----:R-:W-:Y:S01]  /*13fe0*/  FMUL.FTZ R20, R165.reuse, R188 ;  /* 0x000000bca5147220 */ /* 0x042fe20000410000 */
[----:B------:R1:W-:Y:S01]  /*13ff0*/  MUFU.EX2 R226, R39 ;  /* 0x0000002700e27308 */ /* 0x0003e20000000800 */
[C---:B------:R-:W-:Y:S01]  /*14000*/  FMUL.FTZ R124, R2.reuse, R124 ;  /* 0x0000007c027c7220 */ /* 0x040fe20000410000 */
[----:B------:R-:W-:Y:S01]  /*14010*/  MOV R209, R225 ;  /* 0x000000e100d17202 */ /* 0x000fe20000000f00 */
[-C--:B------:R-:W-:Y:S04]  /*14020*/  HMMA.16816.F32.BF16 R76, R172, R210.reuse, R76 ;  /* 0x000000d2ac4c723c */ /* 0x080fe8000004184c */
[----:B------:R-:W-:Y:S01]  /*14030*/  FMUL.FTZ R125, R2, R125 ;  /* 0x0000007d027d7220 */ /* 0x000fe20000410000 */
[----:B------:R-:W-:Y:S01]  /*14040*/  MOV R208, R224 ;  /* 0x000000e000d07202 */ /* 0x000fe20000000f00 */
[C---:B------:R-:W-:Y:S01]  /*14050*/  FMUL.FTZ R126, R0.reuse, R126 ;  /* 0x0000007e007e7220 */ /* 0x040fe20000410000 */
[----:B------:R-:W-:Y:S01]  /*14060*/  MUFU.EX2 R225, R48 ;  /* 0x0000003000e17308 */ /* 0x000fe20000000800 */
[C---:B------:R-:W-:Y:S04]  /*14070*/  HMMA.16816.F32.BF16 R80, R176.reuse, R210, R80 ;  /* 0x000000d2b050723c */ /* 0x040fe80000041850 */
[----:B------:R-:W-:Y:S02]  /*14080*/  FMUL.FTZ R127, R0, R127 ;  /* 0x0000007f007f7220 */ /* 0x000fe40000410000 */
[C---:B------:R-:W-:Y:S01]  /*14090*/  FMUL.FTZ R128, R165.reuse, R128 ;  /* 0x00000080a5807220 */ /* 0x040fe20000410000 */
[----:B------:R-:W-:Y:S01]  /*140a0*/  MOV R211, R223 ;  /* 0x000000df00d37202 */ /* 0x000fe20000000f00 */
[-C--:B--2---:R-:W-:Y:S01]  /*140b0*/  HMMA.16816.F32.BF16 R84, R176, R180.reuse, R84 ;  /* 0x000000b4b054723c */ /* 0x084fe20000041854 */
[----:B------:R-:W-:Y:S03]  /*140c0*/  MUFU.EX2 R224, R49 ;  /* 0x0000003100e07308 */ /* 0x000fe60000000800 */
[----:B------:R-:W-:Y:S01]  /*140d0*/  FMUL.FTZ R129, R165, R129 ;  /* 0x00000081a5817220 */ /* 0x000fe20000410000 */
[----:B-1----:R-:W-:Y:S01]  /*140e0*/  LDSM.16.MT88.4 R36, [R236+0xe800] ;  /* 0x00e80000ec24783b */ /* 0x002fe20000004200 */
[C---:B------:R-:W-:Y:S01]  /*140f0*/  FMUL.FTZ R130, R164.reuse, R130 ;  /* 0x00000082a4827220 */ /* 0x040fe20000410000 */
[----:B------:R-:W-:Y:S01]  /*14100*/  MOV R210, R214 ;  /* 0x000000d600d27202 */ /* 0x000fe20000000f00 */
[C---:B------:R-:W-:Y:S03]  /*14110*/  HMMA.16816.F32.BF16 R88, R172.reuse, R180, R88 ;  /* 0x000000b4ac58723c */ /* 0x040fe60000041858 */
[----:B------:R-:W-:Y:S01]  /*14120*/  MUFU.EX2 R223, R50 ;  /* 0x0000003200df7308 */ /* 0x000fe20000000800 */
[----:B------:R-:W-:Y:S02]  /*14130*/  FMUL.FTZ R131, R164, R131 ;  /* 0x00000083a4837220 */ /* 0x000fe40000410000 */
[--C-:B------:R-:W-:Y:S02]  /*14140*/  FFMA.FTZ R32, R32, c[0x0][0x23c], -R170.reuse ;  /* 0x00008f0020207a23 */ /* 0x100fe400000108aa */
[-C--:B------:R-:W-:Y:S04]  /*14150*/  HMMA.16816.F32.BF16 R92, R172, R182.reuse, R92 ;  /* 0x000000b6ac5c723c */ /* 0x080fe8000004185c */
[----:B------:R-:W-:Y:S01]  /*14160*/  FFMA.FTZ R33, R33, c[0x0][0x23c], -R170 ;  /* 0x00008f0021217a23 */ /* 0x000fe200000108aa */
[----:B------:R1:W2:Y:S01]  /*14170*/  MUFU.EX2 R214, R21 ;  /* 0x0000001500d67308 */ /* 0x0002a20000000800 */
[--C-:B------:R-:W-:Y:S02]  /*14180*/  FFMA.FTZ R34, R34, c[0x0][0x23c], -R169.reuse ;  /* 0x00008f0022227a23 */ /* 0x100fe400000108a9 */
[C---:B------:R-:W-:Y:S01]  /*14190*/  HMMA.16816.F32.BF16 R96, R176.reuse, R182, R96 ;  /* 0x000000b6b060723c */ /* 0x040fe20000041860 */
[----:B------:R-:W3:Y:S03]  /*141a0*/  LDSM.16.MT88.4 R180, [R233+0xe000] ;  /* 0x00e00000e9b4783b */ /* 0x000ee60000004200 */
[----:B------:R-:W-:Y:S02]  /*141b0*/  FFMA.FTZ R35, R35, c[0x0][0x23c], -R169 ;  /* 0x00008f0023237a23 */ /* 0x000fe400000108a9 */
[C---:B------:R-:W-:Y:S01]  /*141c0*/  FMUL.FTZ R132, R2.reuse, R132 ;  /* 0x0000008402847220 */ /* 0x040fe20000410000 */
[----:B------:R4:W-:Y:S01]  /*141d0*/  MUFU.EX2 R250, R32 ;  /* 0x0000002000fa7308 */ /* 0x0009e20000000800 */
[-C--:B------:R-:W-:Y:S04]  /*141e0*/  HMMA.16816.F32.BF16 R100, R176, R184.reuse, R100 ;  /* 0x000000b8b064723c */ /* 0x080fe80000041864 */
[----:B------:R-:W-:Y:S02]  /*141f0*/  FMUL.FTZ R133, R2, R133 ;  /* 0x0000008502857220 */ /* 0x000fe40000410000 */
[C---:B------:R-:W-:Y:S02]  /*14200*/  FMUL.FTZ R134, R0.reuse, R134 ;  /* 0x0000008600867220 */ /* 0x040fe40000410000 */
[C---:B------:R-:W-:Y:S01]  /*14210*/  HMMA.16816.F32.BF16 R104, R172.reuse, R184, R104 ;  /* 0x000000b8ac68723c */ /* 0x040fe20000041868 */
[----:B------:R5:W2:Y:S03]  /*14220*/  MUFU.EX2 R249, R33 ;  /* 0x0000002100f97308 */ /* 0x000aa60000000800 */
[----:B------:R-:W-:Y:S02]  /*14230*/  FMUL.FTZ R135, R0, R135 ;  /* 0x0000008700877220 */ /* 0x000fe40000410000 */
[C---:B-1----:R-:W-:Y:S02]  /*14240*/  FMUL.FTZ R21, R165.reuse, R189 ;  /* 0x000000bda5157220 */ /* 0x042fe40000410000 */
[-C--:B------:R-:W-:Y:S01]  /*14250*/  HMMA.16816.F32.BF16 R108, R172, R186.reuse, R108 ;  /* 0x000000baac6c723c */ /* 0x080fe2000004186c */
[----:B------:R-:W-:Y:S02]  /*14260*/  LDSM.16.MT88.4 R188, [R236+0xc800] ;  /* 0x00c80000ecbc783b */ /* 0x000fe40000004200 */
[----:B------:R1:W-:Y:S01]  /*14270*/  MUFU.EX2 R248, R34 ;  /* 0x0000002200f87308 */ /* 0x0003e20000000800 */
[C---:B------:R-:W-:Y:S02]  /*14280*/  FMUL.FTZ R136, R2.reuse, R136 ;  /* 0x0000008802887220 */ /* 0x040fe40000410000 */
[----:B------:R-:W-:Y:S02]  /*14290*/  FMUL.FTZ R137, R2, R137 ;  /* 0x0000008902897220 */ /* 0x000fe40000410000 */
[C---:B------:R-:W-:Y:S01]  /*142a0*/  HMMA.16816.F32.BF16 R112, R176.reuse, R186, R112 ;  /* 0x000000bab070723c */ /* 0x040fe20000041870 */
[----:B------:R-:W2:Y:S03]  /*142b0*/  LDSM.16.MT88.4 R184, [R234+0xe000] ;  /* 0x00e00000eab8783b */ /* 0x000ea60000004200 */
[C---:B------:R-:W-:Y:S01]  /*142c0*/  FMUL.FTZ R138, R0.reuse, R138 ;  /* 0x0000008a008a7220 */ /* 0x040fe20000410000 */
[----:B------:R1:W1:Y:S01]  /*142d0*/  MUFU.EX2 R247, R35 ;  /* 0x0000002300f77308 */ /* 0x0002620000000800 */
[----:B------:R-:W-:Y:S02]  /*142e0*/  FMUL.FTZ R139, R0, R139 ;  /* 0x0000008b008b7220 */ /* 0x000fe40000410000 */
[C---:B------:R-:W-:Y:S01]  /*142f0*/  FMUL.FTZ R140, R165.reuse, R140 ;  /* 0x0000008ca58c7220 */ /* 0x040fe20000410000 */
[-C--:B---3--:R-:W-:Y:S03]  /*14300*/  HMMA.16816.F32.BF16 R116, R176, R180.reuse, R116 ;  /* 0x000000b4b074723c */ /* 0x088fe60000041874 */
[C---:B------:R-:W-:Y:S02]  /*14310*/  FMUL.FTZ R141, R165.reuse, R141 ;  /* 0x0000008da58d7220 */ /* 0x040fe40000410000 */
[C---:B------:R-:W-:Y:S02]  /*14320*/  FMUL.FTZ R142, R164.reuse, R142 ;  /* 0x0000008ea48e7220 */ /* 0x040fe40000410000 */
[C---:B------:R-:W-:Y:S01]  /*14330*/  FMUL.FTZ R143, R164.reuse, R143 ;  /* 0x0000008fa48f7220 */ /* 0x040fe20000410000 */
[C---:B------:R-:W-:Y:S04]  /*14340*/  HMMA.16816.F32.BF16 R120, R172.reuse, R180, R120 ;  /* 0x000000b4ac78723c */ /* 0x040fe80000041878 */
[C---:B----4-:R-:W-:Y:S01]  /*14350*/  FMUL.FTZ R32, R165.reuse, R192 ;  /* 0x000000c0a5207220 */ /* 0x050fe20000410000 */
[----:B------:R-:W-:Y:S01]  /*14360*/  MOV R192, R220 ;  /* 0x000000dc00c07202 */ /* 0x000fe20000000f00 */
[----:B-----5:R-:W-:Y:S01]  /*14370*/  FMUL.FTZ R33, R165, R193 ;  /* 0x000000c1a5217220 */ /* 0x020fe20000410000 */
[----:B------:R-:W-:Y:S01]  /*14380*/  MUFU.EX2 R220, R41 ;  /* 0x0000002900dc7308 */ /* 0x000fe20000000800 */
[-C--:B------:R-:W-:Y:S04]  /*14390*/  HMMA.16816.F32.BF16 R124, R172, R182.reuse, R124 ;  /* 0x000000b6ac7c723c */ /* 0x080fe8000004187c */
[C---:B-1----:R-:W-:Y:S01]  /*143a0*/  FMUL.FTZ R34, R164.reuse, R194 ;  /* 0x000000c2a4227220 */ /* 0x042fe20000410000 */
[----:B------:R-:W-:Y:S01]  /*143b0*/  MOV R194, R222 ;  /* 0x000000de00c27202 */ /* 0x000fe20000000f00 */
[----:B------:R-:W-:Y:S01]  /*143c0*/  FMUL.FTZ R35, R164, R195 ;  /* 0x000000c3a4237220 */ /* 0x000fe20000410000 */
[----:B------:R-:W-:Y:S01]  /*143d0*/  MOV R195, R219 ;  /* 0x000000db00c37202 */ /* 0x000fe20000000f00 */
[C---:B------:R-:W-:Y:S01]  /*143e0*/  HMMA.16816.F32.BF16 R128, R176.reuse, R182, R128 ;  /* 0x000000b6b080723c */ /* 0x040fe20000041880 */
[----:B------:R-:W1:Y:S01]  /*143f0*/  LDSM.16.MT88.4 R180, [R236+0xe000] ;  /* 0x00e00000ecb4783b */ /* 0x000e620000004200 */
[----:B------:R3:W-:Y:S02]  /*14400*/  MUFU.EX2 R222, R51 ;  /* 0x0000003300de7308 */ /* 0x0007e40000000800 */
[--C-:B------:R-:W-:Y:S01]  /*14410*/  FFMA.FTZ R24, R24, c[0x0][0x23c], -R171.reuse ;  /* 0x00008f0018187a23 */ /* 0x100fe200000108ab */
[----:B------:R-:W-:Y:S01]  /*14420*/  MOV R193, R221 ;  /* 0x000000dd00c17202 */ /* 0x000fe20000000f00 */
[--C-:B------:R-:W-:Y:S02]  /*14430*/  FFMA.FTZ R25, R25, c[0x0][0x23c], -R171.reuse ;  /* 0x00008f0019197a23 */ /* 0x100fe400000108ab */
[-C--:B--2---:R-:W-:Y:S04]  /*14440*/  HMMA.16816.F32.BF16 R20, R176, R184.reuse, R20 ;  /* 0x000000b8b014723c */ /* 0x084fe80000041814 */
[----:B------:R-:W2:Y:S01]  /*14450*/  MUFU.EX2 R221, R40 ;  /* 0x0000002800dd7308 */ /* 0x000ea20000000800 */
[--C-:B------:R-:W-:Y:S02]  /*14460*/  FFMA.FTZ R26, R26, c[0x0][0x23c], -R212.reuse ;  /* 0x00008f001a1a7a23 */ /* 0x100fe400000108d4 */
[--C-:B------:R-:W-:Y:S01]  /*14470*/  FFMA.FTZ R27, R27, c[0x0][0x23c], -R212.reuse ;  /* 0x00008f001b1b7a23 */ /* 0x100fe200000108d4 */
[C---:B------:R-:W-:Y:S04]  /*14480*/  HMMA.16816.F32.BF16 R132, R172.reuse, R184, R132 ;  /* 0x000000b8ac84723c */ /* 0x040fe80000041884 */
[C---:B------:R-:W-:Y:S02]  /*14490*/  FMUL.FTZ R144, R2.reuse, R144 ;  /* 0x0000009002907220 */ /* 0x040fe40000410000 */
[----:B------:R-:W-:Y:S01]  /*144a0*/  MUFU.EX2 R219, R42 ;  /* 0x0000002a00db7308 */ /* 0x000fe20000000800 */
[----:B------:R-:W-:Y:S01]  /*144b0*/  FMUL.FTZ R145, R2, R145 ;  /* 0x0000009102917220 */ /* 0x000fe20000410000 */
[-C--:B------:R-:W-:Y:S01]  /*144c0*/  HMMA.16816.F32.BF16 R136, R172, R186.reuse, R136 ;  /* 0x000000baac88723c */ /* 0x080fe20000041888 */
[----:B---3--:R-:W-:Y:S03]  /*144d0*/  LDSM.16.MT88.4 R48, [R235+0xe800] ;  /* 0x00e80000eb30783b */ /* 0x008fe60000004200 */
[C---:B------:R-:W-:Y:S02]  /*144e0*/  FMUL.FTZ R146, R0.reuse, R146 ;  /* 0x0000009200927220 */ /* 0x040fe40000410000 */
[----:B------:R-:W-:Y:S02]  /*144f0*/  FMUL.FTZ R147, R0, R147 ;  /* 0x0000009300937220 */ /* 0x000fe40000410000 */
[C---:B------:R-:W-:Y:S01]  /*14500*/  HMMA.16816.F32.BF16 R140, R176.reuse, R186, R140 ;  /* 0x000000bab08c723c */ /* 0x040fe2000004188c */
[----:B------:R3:W-:Y:S01]  /*14510*/  MUFU.EX2 R246, R24 ;  /* 0x0000001800f67308 */ /* 0x0007e20000000800 */
[----:B------:R-:W4:Y:S02]  /*14520*/  LDSM.16.MT88.4 R184, [R235+0xe000] ;  /* 0x00e00000ebb8783b */ /* 0x000f240000004200 */
[C---:B------:R-:W-:Y:S02]  /*14530*/  FMUL.FTZ R148, R2.reuse, R148 ;  /* 0x0000009402947220 */ /* 0x040fe40000410000 */
[----:B------:R-:W-:Y:S02]  /*14540*/  FMUL.FTZ R149, R2, R149 ;  /* 0x0000009502957220 */ /* 0x000fe40000410000 */
[C---:B------:R-:W-:Y:S01]  /*14550*/  FMUL.FTZ R150, R0.reuse, R150 ;  /* 0x0000009600967220 */ /* 0x040fe20000410000 */
[-C--:B-1----:R-:W-:Y:S02]  /*14560*/  HMMA.16816.F32.BF16 R32, R176, R180.reuse, R32 ;  /* 0x000000b4b020723c */ /* 0x082fe40000041820 */
[----:B------:R1:W5:Y:S01]  /*14570*/  MUFU.EX2 R245, R25 ;  /* 0x0000001900f57308 */ /* 0x0003620000000800 */
[----:B------:R-:W-:Y:S02]  /*14580*/  FMUL.FTZ R151, R0, R151 ;  /* 0x0000009700977220 */ /* 0x000fe40000410000 */
[C---:B------:R-:W-:Y:S02]  /*14590*/  FMUL.FTZ R152, R165.reuse, R152 ;  /* 0x00000098a5987220 */ /* 0x040fe40000410000 */
[----:B------:R-:W-:Y:S01]  /*145a0*/  FMUL.FTZ R153, R165, R153 ;  /* 0x00000099a5997220 */ /* 0x000fe20000410000 */
[C---:B------:R-:W-:Y:S04]  /*145b0*/  HMMA.16816.F32.BF16 R144, R172.reuse, R180, R144 ;  /* 0x000000b4ac90723c */ /* 0x040fe80000041890 */
[----:B------:R1:W-:Y:S01]  /*145c0*/  MUFU.EX2 R231, R26 ;  /* 0x0000001a00e77308 */ /* 0x0003e20000000800 */
[C---:B------:R-:W-:Y:S02]  /*145d0*/  FMUL.FTZ R154, R164.reuse, R154 ;  /* 0x0000009aa49a7220 */ /* 0x040fe40000410000 */
[----:B------:R-:W-:Y:S01]  /*145e0*/  FMUL.FTZ R155, R164, R155 ;  /* 0x0000009ba49b7220 */ /* 0x000fe20000410000 */
[-C--:B------:R-:W-:Y:S04]  /*145f0*/  HMMA.16816.F32.BF16 R148, R172, R182.reuse, R148 ;  /* 0x000000b6ac94723c */ /* 0x080fe80000041894 */
[--C-:B------:R-:W-:Y:S02]  /*14600*/  FFMA.FTZ R28, R28, c[0x0][0x23c], -R171.reuse ;  /* 0x00008f001c1c7a23 */ /* 0x100fe400000108ab */
[----:B------:R2:W2:Y:S01]  /*14610*/  MUFU.EX2 R230, R27 ;  /* 0x0000001b00e67308 */ /* 0x0004a20000000800 */
[--C-:B------:R-:W-:Y:S01]  /*14620*/  FFMA.FTZ R29, R29, c[0x0][0x23c], -R171.reuse ;  /* 0x00008f001d1d7a23 */ /* 0x100fe200000108ab */
[C---:B------:R-:W-:Y:S01]  /*14630*/  HMMA.16816.F32.BF16 R152, R176.reuse, R182, R152 ;  /* 0x000000b6b098723c */ /* 0x040fe20000041898 */
[----:B------:R-:W5:Y:S03]  /*14640*/  LDSM.16.MT88.4 R180, [R233+0xc800] ;  /* 0x00c80000e9b4783b */ /* 0x000f660000004200 */
[--C-:B------:R-:W-:Y:S02]  /*14650*/  FFMA.FTZ R30, R30, c[0x0][0x23c], -R212.reuse ;  /* 0x00008f001e1e7a23 */ /* 0x100fe400000108d4 */
[--C-:B------:R-:W-:Y:S02]  /*14660*/  FFMA.FTZ R31, R31, c[0x0][0x23c], -R212.reuse ;  /* 0x00008f001f1f7a23 */ /* 0x100fe400000108d4 */
[C---:B---3--:R-:W-:Y:S02]  /*14670*/  FMUL.FTZ R24, R165.reuse, R196 ;  /* 0x000000c4a5187220 */ /* 0x048fe40000410000 */
[----:B------:R3:W-:Y:S02]  /*14680*/  MUFU.EX2 R196, R31 ;  /* 0x0000001f00c47308 */ /* 0x0007e40000000800 */
[C---:B-1----:R-:W-:Y:S02]  /*14690*/  FMUL.FTZ R25, R165.reuse, R197 ;  /* 0x000000c5a5197220 */ /* 0x042fe40000410000 */
[----:B------:R-:W-:Y:S02]  /*146a0*/  FMUL.FTZ R26, R164, R198 ;  /* 0x000000c6a41a7220 */ /* 0x000fe40000410000 */
[C---:B------:R-:W-:Y:S02]  /*146b0*/  FMUL.FTZ R156, R2.reuse, R156 ;  /* 0x0000009c029c7220 */ /* 0x040fe40000410000 */
[----:B------:R-:W-:Y:S02]  /*146c0*/  FMUL.FTZ R157, R2, R157 ;  /* 0x0000009d029d7220 */ /* 0x000fe40000410000 */
[----:B------:R1:W-:Y:S01]  /*146d0*/  MUFU.EX2 R198, R29 ;  /* 0x0000001d00c67308 */ /* 0x0003e20000000800 */
[----:B------:R-:W-:Y:S02]  /*146e0*/  FMUL.FTZ R158, R0, R158 ;  /* 0x0000009e009e7220 */ /* 0x000fe40000410000 */
[----:B--2---:R-:W-:Y:S02]  /*146f0*/  FMUL.FTZ R27, R164, R199 ;  /* 0x000000c7a41b7220 */ /* 0x004fe40000410000 */
[----:B------:R-:W-:Y:S02]  /*14700*/  FMUL.FTZ R159, R0, R159 ;  /* 0x0000009f009f7220 */ /* 0x000fe40000410000 */
[C---:B------:R-:W-:Y:S02]  /*14710*/  FMUL.FTZ R160, R2.reuse, R160 ;  /* 0x000000a002a07220 */ /* 0x040fe40000410000 */
[----:B------:R-:W-:Y:S01]  /*14720*/  FMUL.FTZ R161, R2, R161 ;  /* 0x000000a102a17220 */ /* 0x000fe20000410000 */
[-C--:B----4-:R-:W-:Y:S01]  /*14730*/  HMMA.16816.F32.BF16 R24, R176, R184.reuse, R24 ;  /* 0x000000b8b018723c */ /* 0x090fe20000041818 */
[----:B------:R2:W4:Y:S02]  /*14740*/  MUFU.EX2 R199, R28 ;  /* 0x0000001c00c77308 */ /* 0x0005240000000800 */
[C---:B------:R-:W-:Y:S02]  /*14750*/  FMUL.FTZ R162, R0.reuse, R162 ;  /* 0x000000a200a27220 */ /* 0x040fe40000410000 */
[----:B------:R-:W-:Y:S02]  /*14760*/  FMUL.FTZ R163, R0, R163 ;  /* 0x000000a300a37220 */ /* 0x000fe40000410000 */
[----:B---3--:R-:W-:Y:S01]  /*14770*/  FMUL.FTZ R31, R164, R203 ;  /* 0x000000cba41f7220 */ /* 0x008fe20000410000 */
[C---:B------:R-:W-:Y:S03]  /*14780*/  HMMA.16816.F32.BF16 R156, R172.reuse, R184, R156 ;  /* 0x000000b8ac9c723c */ /* 0x040fe6000004189c */
[----:B------:R3:W3:Y:S01]  /*14790*/  MUFU.EX2 R197, R30 ;  /* 0x0000001e00c57308 */ /* 0x0006e20000000800 */
[--C-:B------:R-:W-:Y:S01]  /*147a0*/  FFMA.FTZ R44, R44, c[0x0][0x23c], -R171.reuse ;  /* 0x00008f002c2c7a23 */ /* 0x100fe200000108ab */
[----:B------:R-:W-:Y:S01]  /*147b0*/  MOV R203, R215 ;  /* 0x000000d700cb7202 */ /* 0x000fe20000000f00 */
[----:B-1----:R-:W-:Y:S01]  /*147c0*/  FMUL.FTZ R29, R165, R201 ;  /* 0x000000c9a51d7220 */ /* 0x002fe20000410000 */
[----:B------:R-:W-:Y:S01]  /*147d0*/  MOV R201, R217 ;  /* 0x000000d900c97202 */ /* 0x000fe20000000f00 */
[-C--:B------:R-:W-:Y:S04]  /*147e0*/  HMMA.16816.F32.BF16 R160, R172, R186.reuse, R160 ;  /* 0x000000baaca0723c */ /* 0x080fe800000418a0 */
[--C-:B------:R-:W-:Y:S01]  /*147f0*/  FFMA.FTZ R45, R45, c[0x0][0x23c], -R171.reuse ;  /* 0x00008f002d2d7a23 */ /* 0x100fe200000108ab */
[----:B------:R1:W-:Y:S01]  /*14800*/  MUFU.EX2 R217, R44 ;  /* 0x0000002c00d97308 */ /* 0x0003e20000000800 */
[----:B------:R-:W-:Y:S01]  /*14810*/  FFMA.FTZ R171, R61, c[0x0][0x23c], -R171 ;  /* 0x00008f003dab7a23 */ /* 0x000fe200000108ab */
[----:B------:R-:W-:Y:S01]  /*14820*/  F2FP.BF16.PACK_AB R172, R214, R204 ;  /* 0x000000ccd6ac723e */ /* 0x000fe200000010ff */
[--C-:B------:R-:W-:Y:S01]  /*14830*/  FFMA.FTZ R46, R46, c[0x0][0x23c], -R212.reuse ;  /* 0x00008f002e2e7a23 */ /* 0x100fe200000108d4 */
[----:B------:R-:W-:Y:S03]  /*14840*/  F2FP.BF16.PACK_AB R173, R251, R252 ;  /* 0x000000fcfbad723e */ /* 0x000fe600000010ff */
[----:B--2---:R-:W-:Y:S01]  /*14850*/  FMUL.FTZ R28, R165, R200 ;  /* 0x000000c8a51c7220 */ /* 0x004fe20000410000 */
[----:B------:R-:W-:Y:S01]  /*14860*/  F2FP.BF16.PACK_AB R174, R249, R250 ;  /* 0x000000faf9ae723e */ /* 0x000fe200000010ff */
[--C-:B------:R-:W-:Y:S01]  /*14870*/  FFMA.FTZ R47, R47, c[0x0][0x23c], -R212.reuse ;  /* 0x00008f002f2f7a23 */ /* 0x100fe200000108d4 */
[----:B------:R-:W-:Y:S01]  /*14880*/  F2FP.BF16.PACK_AB R175, R247, R248 ;  /* 0x000000f8f7af723e */ /* 0x000fe200000010ff */
[----:B------:R-:W-:Y:S01]  /*14890*/  FFMA.FTZ R212, R63, c[0x0][0x23c], -R212 ;  /* 0x00008f003fd47a23 */ /* 0x000fe200000108d4 */
[----:B------:R-:W-:Y:S01]  /*148a0*/  MUFU.EX2 R215, R46 ;  /* 0x0000002e00d77308 */ /* 0x000fe20000000800 */
[----:B------:R-:W-:Y:S01]  /*148b0*/  MOV R200, R216 ;  /* 0x000000d800c87202 */ /* 0x000fe20000000f00 */
[----:B---3--:R-:W-:Y:S01]  /*148c0*/  FMUL.FTZ R30, R164, R202 ;  /* 0x000000caa41e7220 */ /* 0x008fe20000410000 */
[----:B------:R-:W-:Y:S06]  /*148d0*/  MOV R202, R218 ;  /* 0x000000da00ca7202 */ /* 0x000fec0000000f00 */
[----:B------:R-:W-:Y:S01]  /*148e0*/  HMMA.16816.F32.BF16 R28, R176, R186, R28 ;  /* 0x000000bab01c723c */ /* 0x000fe2000004181c */
[----:B------:R-:W2:Y:S01]  /*148f0*/  LDSM.16.MT88.4 R184, [R234+0xc800] ;  /* 0x00c80000eab8783b */ /* 0x000ea20000004200 */
[----:B------:R3:W3:Y:S02]  /*14900*/  MUFU.EX2 R218, R43 ;  /* 0x0000002b00da7308 */ /* 0x0006e40000000800 */
[----:B-1----:R-:W-:Y:S03]  /*14910*/  F2FP.BF16.PACK_AB R44, R220, R221 ;  /* 0x000000dddc2c723e */ /* 0x002fe600000010ff */
[----:B-----5:R-:W-:Y:S01]  /*14920*/  F2FP.BF16.PACK_AB R176, R245, R246 ;  /* 0x000000f6f5b0723e */ /* 0x020fe200000010ff */
[-C--:B------:R-:W-:Y:S04]  /*14930*/  HMMA.16816.F32.BF16 R4, R172, R180.reuse, R4 ;  /* 0x000000b4ac04723c */ /* 0x080fe80000041804 */
[----:B------:R1:W5:Y:S01]  /*14940*/  MUFU.EX2 R216, R45 ;  /* 0x0000002d00d87308 */ /* 0x0003620000000800 */
[----:B------:R-:W-:Y:S02]  /*14950*/  F2FP.BF16.PACK_AB R177, R230, R231 ;  /* 0x000000e7e6b1723e */ /* 0x000fe400000010ff */
[----:B----4-:R-:W-:Y:S02]  /*14960*/  F2FP.BF16.PACK_AB R178, R198, R199 ;  /* 0x000000c7c6b2723e */ /* 0x010fe400000010ff */
[----:B------:R-:W-:Y:S05]  /*14970*/  F2FP.BF16.PACK_AB R179, R196, R197 ;  /* 0x000000c5c4b3723e */ /* 0x000fea00000010ff */
[----:B------:R-:W-:Y:S02]  /*14980*/  MUFU.EX2 R171, R171 ;  /* 0x000000ab00ab7308 */ /* 0x000fe40000000800 */
[C---:B------:R-:W-:Y:S01]  /*14990*/  HMMA.16816.F32.BF16 R8, R176.reuse, R180, R8 ;  /* 0x000000b4b008723c */ /* 0x040fe20000041808 */
[----:B---3--:R-:W-:Y:S07]  /*149a0*/  LDSM.16.MT88.4 R40, [R233+0xd000] ;  /* 0x00d00000e928783b */ /* 0x008fee0000004200 */
[-C--:B------:R-:W-:Y:S01]  /*149b0*/  HMMA.16816.F32.BF16 R12, R176, R182.reuse, R12 ;  /* 0x000000b6b00c723c */ /* 0x080fe2000004180c */
[----:B------:R-:W-:Y:S03]  /*149c0*/  MUFU.EX2 R212, R212 ;  /* 0x000000d400d47308 */ /* 0x000fe60000000800 */
[----:B-1----:R-:W-:Y:S02]  /*149d0*/  F2FP.BF16.PACK_AB R45, R218, R219 ;  /* 0x000000dbda2d723e */ /* 0x002fe400000010ff */
[----:B-----5:R-:W-:Y:S02]  /*149e0*/  F2FP.BF16.PACK_AB R46, R216, R217 ;  /* 0x000000d9d82e723e */ /* 0x020fe400000010ff */
[C---:B------:R-:W-:Y:S01]  /*149f0*/  HMMA.16816.F32.BF16 R16, R172.reuse, R182, R16 ;  /* 0x000000b6ac10723c */ /* 0x040fe20000041810 */
[----:B------:R-:W1:Y:S07]  /*14a00*/  LDSM.16.MT88.4 R180, [R235+0xc800] ;  /* 0x00c80000ebb4783b */ /* 0x000e6e0000004200 */
[-C--:B--2---:R-:W-:Y:S08]  /*14a10*/  HMMA.16816.F32.BF16 R68, R172, R184.reuse, R68 ;  /* 0x000000b8ac44723c */ /* 0x084ff00000041844 */
        /* <DEDUP_REMOVED lines=14> */
[-C--:B--2---:R-:W-:Y:S08]  /*14b00*/  HMMA.16816.F32.BF16 R116, R172, R184.reuse, R116 ;  /* 0x000000b8ac74723c */ /* 0x084ff00000041874 */
[C---:B------:R-:W-:Y:S07]  /*14b10*/  HMMA.16816.F32.BF16 R120, R176.reuse, R184, R120 ;  /* 0x000000b8b078723c */ /* 0x040fee0000041878 */
[----:B------:R-:W-:Y:S01]  /*14b20*/  MOV R185, R214 ;  /* 0x000000d600b97202 */ /* 0x000fe20000000f00 */
[-C--:B------:R-:W-:Y:S01]  /*14b30*/  HMMA.16816.F32.BF16 R124, R176, R186.reuse, R124 ;  /* 0x000000bab07c723c */ /* 0x080fe2000004187c */
[----:B------:R-:W2:Y:S03]  /*14b40*/  MUFU.EX2 R214, R47 ;  /* 0x0000002f00d67308 */ /* 0x000ea60000000800 */
[--C-:B------:R-:W-:Y:S04]  /*14b50*/  FFMA.FTZ R184, R66, c[0x0][0x23c], -R169.reuse ;  /* 0x00008f0042b87a23 */ /* 0x100fe800000108a9 */
[C---:B------:R-:W-:Y:S08]  /*14b60*/  HMMA.16816.F32.BF16 R128, R172.reuse, R186, R128 ;  /* 0x000000baac80723c */ /* 0x040ff00000041880 */
[-C--:B---3--:R-:W-:Y:S08]  /*14b70*/  HMMA.16816.F32.BF16 R20, R172, R188.reuse, R20 ;  /* 0x000000bcac14723c */ /* 0x088ff00000041814 */
[C---:B------:R-:W-:Y:S04]  /*14b80*/  HMMA.16816.F32.BF16 R132, R176.reuse, R188, R132 ;  /* 0x000000bcb084723c */ /* 0x040fe80000041884 */
[----:B--2---:R-:W-:Y:S04]  /*14b90*/  F2FP.BF16.PACK_AB R47, R214, R215 ;  /* 0x000000d7d62f723e */ /* 0x004fe800000010ff */
[-C--:B------:R-:W-:Y:S08]  /*14ba0*/  HMMA.16816.F32.BF16 R136, R176, R190.reuse, R136 ;  /* 0x000000beb088723c */ /* 0x080ff00000041888 */
[C---:B------:R-:W-:Y:S08]  /*14bb0*/  HMMA.16816.F32.BF16 R140, R172.reuse, R190, R140 ;  /* 0x000000beac8c723c */ /* 0x040ff0000004188c */
[-C--:B------:R-:W-:Y:S08]  /*14bc0*/  HMMA.16816.F32.BF16 R32, R172, R36.reuse, R32 ;  /* 0x00000024ac20723c */ /* 0x080ff00000041820 */
[C---:B------:R-:W-:Y:S07]  /*14bd0*/  HMMA.16816.F32.BF16 R144, R176.reuse, R36, R144 ;  /* 0x00000024b090723c */ /* 0x040fee0000041890 */
[----:B------:R-:W-:Y:S01]  /*14be0*/  F2FP.BF16.PACK_AB R36, R228, R229 ;  /* 0x000000e5e424723e */ /* 0x000fe200000010ff */
[-C--:B------:R-:W-:Y:S04]  /*14bf0*/  HMMA.16816.F32.BF16 R148, R176, R38.reuse, R148 ;  /* 0x00000026b094723c */ /* 0x080fe80000041894 */
[----:B------:R-:W-:Y:S04]  /*14c00*/  F2FP.BF16.PACK_AB R37, R226, R227 ;  /* 0x000000e3e225723e */ /* 0x000fe800000010ff */
[C---:B------:R-:W-:Y:S07]  /*14c10*/  HMMA.16816.F32.BF16 R152, R172.reuse, R38, R152 ;  /* 0x00000026ac98723c */ /* 0x040fee0000041898 */
[----:B------:R-:W-:Y:S01]  /*14c20*/  F2FP.BF16.PACK_AB R38, R224, R225 ;  /* 0x000000e1e026723e */ /* 0x000fe200000010ff */
[-C--:B------:R-:W-:Y:S04]  /*14c30*/  HMMA.16816.F32.BF16 R24, R172, R48.reuse, R24 ;  /* 0x00000030ac18723c */ /* 0x080fe80000041818 */
[----:B------:R-:W-:Y:S04]  /*14c40*/  F2FP.BF16.PACK_AB R39, R222, R223 ;  /* 0x000000dfde27723e */ /* 0x000fe800000010ff */
[C---:B------:R-:W-:Y:S08]  /*14c50*/  HMMA.16816.F32.BF16 R156, R176.reuse, R48, R156 ;  /* 0x00000030b09c723c */ /* 0x040ff0000004189c */
[-C--:B------:R-:W-:Y:S07]  /*14c60*/  HMMA.16816.F32.BF16 R160, R176, R50.reuse, R160 ;  /* 0x00000032b0a0723c */ /* 0x080fee00000418a0 */
[--C-:B------:R-:W-:Y:S01]  /*14c70*/  FFMA.FTZ R177, R53, c[0x0][0x23c], -R170.reuse ;  /* 0x00008f0035b17a23 */ /* 0x100fe200000108aa */
[----:B------:R-:W-:Y:S01]  /*14c80*/  HMMA.16816.F32.BF16 R28, R172, R50, R28 ;  /* 0x00000032ac1c723c */ /* 0x000fe2000004181c */
[----:B------:R-:W2:Y:S03]  /*14c90*/  LDL.LU R173, [R1+0x40] ;  /* 0x0000400001ad7983 */ /* 0x000ea60000300800 */
[--C-:B------:R-:W-:Y:S01]  /*14ca0*/  FFMA.FTZ R176, R52, c[0x0][0x23c], -R170.reuse ;  /* 0x00008f0034b07a23 */ /* 0x100fe200000108aa */
[----:B------:R-:W3:Y:S01]  /*14cb0*/  LDL.LU R172, [R1+0x44] ;  /* 0x0000440001ac7983 */ /* 0x000ee20000300800 */
[--C-:B------:R-:W-:Y:S01]  /*14cc0*/  FFMA.FTZ R178, R55, c[0x0][0x23c], -R169.reuse ;  /* 0x00008f0037b27a23 */ /* 0x100fe200000108a9 */
[----:B------:R-:W-:Y:S01]  /*14cd0*/  MOV R174, R203 ;  /* 0x000000cb00ae7202 */ /* 0x000fe20000000f00 */
[-C--:B------:R-:W-:Y:S01]  /*14ce0*/  HMMA.16816.F32.BF16 R4, R36, R40.reuse, R4 ;  /* 0x000000282404723c */ /* 0x080fe20000041804 */
[----:B------:R-:W4:Y:S04]  /*14cf0*/  LDL.LU R61, [R1+0x3c] ;  /* 0x00003c00013d7983 */ /* 0x000f280000300800 */
[----:B------:R-:W-:Y:S01]  /*14d00*/  MOV R203, R195 ;  /* 0x000000c300cb7202 */ /* 0x000fe20000000f00 */
[----:B------:R-:W5:Y:S01]  /*14d10*/  LDSM.16.MT88.4 R48, [R236+0xd000] ;  /* 0x00d00000ec30783b */ /* 0x000f620000004200 */
[----:B------:R-:W-:Y:S01]  /*14d20*/  MOV R195, R194 ;  /* 0x000000c200c37202 */ /* 0x000fe20000000f00 */
[C---:B------:R-:W-:Y:S04]  /*14d30*/  HMMA.16816.F32.BF16 R8, R44.reuse, R40, R8 ;  /* 0x000000282c08723c */ /* 0x040fe80000041808 */
[----:B------:R-:W-:Y:S01]  /*14d40*/  MOV R194, R210 ;  /* 0x000000d200c27202 */ /* 0x000fe20000000f00 */
[--C-:B------:R-:W-:Y:S01]  /*14d50*/  FFMA.FTZ R179, R64, c[0x0][0x23c], -R170.reuse ;  /* 0x00008f0040b37a23 */ /* 0x100fe200000108aa */
[----:B------:R-:W-:Y:S01]  /*14d60*/  MOV R210, R211 ;  /* 0x000000d300d27202 */ /* 0x000fe20000000f00 */
[--C-:B------:R-:W-:Y:S01]  /*14d70*/  FFMA.FTZ R64, R54, c[0x0][0x23c], -R169.reuse ;  /* 0x00008f0036407a23 */ /* 0x100fe200000108a9 */
[-C--:B------:R-:W-:Y:S01]  /*14d80*/  HMMA.16816.F32.BF16 R12, R44, R42.reuse, R12 ;  /* 0x0000002a2c0c723c */ /* 0x080fe2000004180c */
[----:B------:R-:W5:Y:S03]  /*14d90*/  LDSM.16.MT88.4 R52, [R235+0xd000] ;  /* 0x00d00000eb34783b */ /* 0x000f660000004200 */
[----:B------:R-:W-:Y:S01]  /*14da0*/  MOV R211, R208 ;  /* 0x000000d000d37202 */ /* 0x000fe20000000f00 */
[----:B------:R-:W-:Y:S01]  /*14db0*/  FFMA.FTZ R170, R65, c[0x0][0x23c], -R170 ;  /* 0x00008f0041aa7a23 */ /* 0x000fe200000108aa */
[----:B------:R-:W-:Y:S01]  /*14dc0*/  MOV R175, R185 ;  /* 0x000000b900af7202 */ /* 0x000fe20000000f00 */
[----:B------:R-:W-:Y:S01]  /*14dd0*/  FFMA.FTZ R169, R67, c[0x0][0x23c], -R169 ;  /* 0x00008f0043a97a23 */ /* 0x000fe200000108a9 */
[C---:B------:R-:W-:Y:S01]  /*14de0*/  HMMA.16816.F32.BF16 R16, R36.reuse, R42, R16 ;  /* 0x0000002a2410723c */ /* 0x040fe20000041810 */
[----:B------:R-:W5:Y:S03]  /*14df0*/  LDSM.16.MT88.4 R40, [R233+0xf000] ;  /* 0x00f00000e928783b */ /* 0x000f660000004200 */
[----:B------:R-:W-:Y:S02]  /*14e00*/  MOV R188, R211 ;  /* 0x000000d300bc7202 */ /* 0x000fe40000000f00 */
[----:B------:R5:W-:Y:S01]  /*14e10*/  MUFU.EX2 R211, R177 ;  /* 0x000000b100d37308 */ /* 0x000be20000000800 */
[----:B------:R-:W-:Y:S01]  /*14e20*/  MOV R189, R210 ;  /* 0x000000d200bd7202 */ /* 0x000fe20000000f00 */
[-C--:B-1----:R-:W-:Y:S04]  /*14e30*/  HMMA.16816.F32.BF16 R68, R36, R180.reuse, R68 ;  /* 0x000000b42444723c */ /* 0x082fe80000041844 */
[----:B------:R-:W-:Y:S02]  /*14e40*/  MOV R208, R209 ;  /* 0x000000d100d07202 */ /* 0x000fe40000000f00 */
[----:B------:R-:W-:Y:S02]  /*14e50*/  MOV R209, R206 ;  /* 0x000000ce00d17202 */ /* 0x000fe40000000f00 */
[C---:B------:R-:W-:Y:S01]  /*14e60*/  HMMA.16816.F32.BF16 R72, R44.reuse, R180, R72 ;  /* 0x000000b42c48723c */ /* 0x040fe20000041848 */
[----:B------:R1:W-:Y:S03]  /*14e70*/  MUFU.EX2 R210, R64 ;  /* 0x0000004000d27308 */ /* 0x0003e60000000800 */
[----:B------:R-:W-:Y:S02]  /*14e80*/  MOV R206, R207 ;  /* 0x000000cf00ce7202 */ /* 0x000fe40000000f00 */
[----:B------:R-:W-:Y:S02]  /*14e90*/  MOV R207, R213 ;  /* 0x000000d500cf7202 */ /* 0x000fe40000000f00 */
[-C--:B------:R-:W-:Y:S03]  /*14ea0*/  HMMA.16816.F32.BF16 R76, R44, R182.reuse, R76 ;  /* 0x000000b62c4c723c */ /* 0x080fe6000004184c */
[----:B------:R1:W-:Y:S01]  /*14eb0*/  MUFU.EX2 R213, R176 ;  /* 0x000000b000d57308 */ /* 0x0003e20000000800 */
[----:B------:R-:W-:Y:S01]  /*14ec0*/  MOV R190, R206 ;  /* 0x000000ce00be7202 */ /* 0x000fe20000000f00 */
[----:B-----5:R-:W5:Y:S01]  /*14ed0*/  LDL.LU R177, [R1+0x38] ;  /* 0x0000380001b17983 */ /* 0x020f620000300800 */
[----:B------:R-:W-:Y:S02]  /*14ee0*/  MOV R180, R204 ;  /* 0x000000cc00b47202 */ /* 0x000fe40000000f00 */
[C---:B------:R-:W-:Y:S04]  /*14ef0*/  HMMA.16816.F32.BF16 R80, R36.reuse, R182, R80 ;  /* 0x000000b62450723c */ /* 0x040fe80000041850 */
[----:B------:R-:W-:Y:S01]  /*14f00*/  MOV R191, R209 ;  /* 0x000000d100bf7202 */ /* 0x000fe20000000f00 */
[----:B------:R1:W-:Y:S01]  /*14f10*/  MUFU.EX2 R206, R184 ;  /* 0x000000b800ce7308 */ /* 0x0003e20000000800 */
[----:B------:R-:W-:Y:S02]  /*14f20*/  MOV R181, R207 ;  /* 0x000000cf00b57202 */ /* 0x000fe40000000f00 */
[-C--:B------:R-:W-:Y:S01]  /*14f30*/  HMMA.16816.F32.BF16 R84, R36, R48.reuse, R84 ;  /* 0x000000302454723c */ /* 0x080fe20000041854 */
[----:B-1----:R-:W1:Y:S03]  /*14f40*/  LDSM.16.MT88.4 R64, [R234+0xf000] ;  /* 0x00f00000ea40783b */ /* 0x002e660000004200 */
[----:B------:R-:W-:Y:S03]  /*14f50*/  MOV R183, R205 ;  /* 0x000000cd00b77202 */ /* 0x000fe60000000f00 */
[----:B------:R-:W-:Y:S01]  /*14f60*/  MUFU.EX2 R204, R56 ;  /* 0x0000003800cc7308 */ /* 0x000fe20000000800 */
[C---:B------:R-:W-:Y:S04]  /*14f70*/  HMMA.16816.F32.BF16 R88, R44.reuse, R48, R88 ;  /* 0x000000302c58723c */ /* 0x040fe80000041858 */
[----:B------:R-:W-:Y:S02]  /*14f80*/  MOV R176, R195 ;  /* 0x000000c300b07202 */ /* 0x000fe40000000f00 */
[----:B------:R-:W-:Y:S02]  /*14f90*/  MOV R195, R194 ;  /* 0x000000c200c37202 */ /* 0x000fe40000000f00 */
[-C--:B------:R-:W-:Y:S01]  /*14fa0*/  HMMA.16816.F32.BF16 R92, R44, R50.reuse, R92 ;  /* 0x000000322c5c723c */ /* 0x080fe2000004185c */
[----:B------:R-:W-:Y:S03]  /*14fb0*/  MUFU.EX2 R209, R178 ;  /* 0x000000b200d17308 */ /* 0x000fe60000000800 */
[----:B------:R-:W-:Y:S01]  /*14fc0*/  MOV R194, R208 ;  /* 0x000000d000c27202 */ /* 0x000fe20000000f00 */
[----:B------:R-:W-:Y:S03]  /*14fd0*/  LDSM.16.MT88.4 R184, [R233+0xd800] ;  /* 0x00d80000e9b8783b */ /* 0x000fe60000004200 */
[C---:B------:R-:W-:Y:S03]  /*14fe0*/  HMMA.16816.F32.BF16 R96, R36.reuse, R50, R96 ;  /* 0x000000322460723c */ /* 0x040fe60000041860 */
[----:B------:R-:W-:Y:S02]  /*14ff0*/  MUFU.EX2 R208, R179 ;  /* 0x000000b300d07308 */ /* 0x000fe40000000800 */
[----:B------:R-:W1:Y:S03]  /*15000*/  LDSM.16.MT88.4 R48, [R236+0xf000] ;  /* 0x00f00000ec30783b */ /* 0x000e660000004200 */
[-C--:B------:R-:W-:Y:S05]  /*15010*/  HMMA.16816.F32.BF16 R100, R36, R52.reuse, R100 ;  /* 0x000000342464723c */ /* 0x080fea0000041864 */
[----:B------:R-:W-:Y:S03]  /*15020*/  MUFU.EX2 R207, R170 ;  /* 0x000000aa00cf7308 */ /* 0x000fe60000000800 */
[C---:B------:R-:W-:Y:S07]  /*15030*/  HMMA.16816.F32.BF16 R104, R44.reuse, R52, R104 ;  /* 0x000000342c68723c */ /* 0x040fee0000041868 */
[----:B------:R-:W1:Y:S01]  /*15040*/  MUFU.EX2 R170, R57 ;  /* 0x0000003900aa7308 */ /* 0x000e620000000800 */
[-C--:B------:R-:W-:Y:S08]  /*15050*/  HMMA.16816.F32.BF16 R108, R44, R54.reuse, R108 ;  /* 0x000000362c6c723c */ /* 0x080ff0000004186c */
[C---:B------:R-:W-:Y:S01]  /*15060*/  HMMA.16816.F32.BF16 R112, R36.reuse, R54, R112 ;  /* 0x000000362470723c */ /* 0x040fe20000041870 */
[----:B------:R-:W1:Y:S01]  /*15070*/  LDSM.16.MT88.4 R52, [R235+0xf000] ;  /* 0x00f00000eb34783b */ /* 0x000e620000004200 */
[----:B------:R-:W-:Y:S06]  /*15080*/  MUFU.EX2 R205, R169 ;  /* 0x000000a900cd7308 */ /* 0x000fec0000000800 */
[-C--:B------:R-:W-:Y:S04]  /*15090*/  HMMA.16816.F32.BF16 R116, R36, R40.reuse, R116 ;  /* 0x000000282474723c */ /* 0x080fe80000041874 */
[----:B------:R-:W-:Y:S04]  /*150a0*/  MUFU.EX2 R169, R58 ;  /* 0x0000003a00a97308 */ /* 0x000fe80000000800 */
[C---:B------:R-:W-:Y:S08]  /*150b0*/  HMMA.16816.F32.BF16 R120, R44.reuse, R40, R120 ;  /* 0x000000282c78723c */ /* 0x040ff00000041878 */
[-C--:B------:R-:W-:Y:S08]  /*150c0*/  HMMA.16816.F32.BF16 R124, R44, R42.reuse, R124 ;  /* 0x0000002a2c7c723c */ /* 0x080ff0000004187c */
[C---:B------:R-:W-:Y:S01]  /*150d0*/  HMMA.16816.F32.BF16 R128, R36.reuse, R42, R128 ;  /* 0x0000002a2480723c */ /* 0x040fe20000041880 */
[----:B------:R-:W2:Y:S07]  /*150e0*/  LDSM.16.MT88.4 R40, [R234+0xd800] ;  /* 0x00d80000ea28783b */ /* 0x000eae0000004200 */
[-C--:B-1----:R-:W-:Y:S08]  /*150f0*/  HMMA.16816.F32.BF16 R20, R36, R64.reuse, R20 ;  /* 0x000000402414723c */ /* 0x082ff00000041814 */
[C---:B------:R-:W-:Y:S01]  /*15100*/  HMMA.16816.F32.BF16 R132, R44.reuse, R64, R132 ;  /* 0x000000402c84723c */ /* 0x040fe20000041884 */
[----:B------:R-:W-:Y:S07]  /*15110*/  MUFU.EX2 R65, R60 ;  /* 0x0000003c00417308 */ /* 0x000fee0000000800 */
[-C--:B------:R-:W-:Y:S03]  /*15120*/  HMMA.16816.F32.BF16 R136, R44, R66.reuse, R136 ;  /* 0x000000422c88723c */ /* 0x080fe60000041888 */
[----:B------:R-:W-:Y:S05]  /*15130*/  MUFU.EX2 R64, R62 ;  /* 0x0000003e00407308 */ /* 0x000fea0000000800 */
[C---:B------:R-:W-:Y:S05]  /*15140*/  HMMA.16816.F32.BF16 R140, R36.reuse, R66, R140 ;  /* 0x00000042248c723c */ /* 0x040fea000004188c */
[----:B------:R1:W1:Y:S02]  /*15150*/  MUFU.EX2 R66, R59 ;  /* 0x0000003b00427308 */ /* 0x0002640000000800 */
[----:B------:R-:W-:Y:S01]  /*15160*/  MOV R67, R175 ;  /* 0x000000af00437202 */ /* 0x000fe20000000f00 */
[-C--:B------:R-:W-:Y:S08]  /*15170*/  HMMA.16816.F32.BF16 R32, R36, R48.reuse, R32 ;  /* 0x000000302420723c */ /* 0x080ff00000041820 */
[C---:B------:R-:W-:Y:S08]  /*15180*/  HMMA.16816.F32.BF16 R144, R44.reuse, R48, R144 ;  /* 0x000000302c90723c */ /* 0x040ff00000041890 */
[-C--:B------:R-:W-:Y:S01]  /*15190*/  HMMA.16816.F32.BF16 R148, R44, R50.reuse, R148 ;  /* 0x000000322c94723c */ /* 0x080fe20000041894 */
[----:B-1----:R-:W-:Y:S07]  /*151a0*/  LDSM.16.MT88.4 R56, [R233+0xf800] ;  /* 0x00f80000e938783b */ /* 0x002fee0000004200 */
[C---:B------:R-:W-:Y:S01]  /*151b0*/  HMMA.16816.F32.BF16 R152, R36.reuse, R50, R152 ;  /* 0x000000322498723c */ /* 0x040fe20000041898 */
[----:B------:R-:W1:Y:S07]  /*151c0*/  LDSM.16.MT88.4 R48, [R236+0xd800] ;  /* 0x00d80000ec30783b */ /* 0x000e6e0000004200 */
[-C--:B------:R-:W-:Y:S08]  /*151d0*/  HMMA.16816.F32.BF16 R24, R36, R52.reuse, R24 ;  /* 0x000000342418723c */ /* 0x080ff00000041818 */
[C---:B------:R-:W-:Y:S08]  /*151e0*/  HMMA.16816.F32.BF16 R156, R44.reuse, R52, R156 ;  /* 0x000000342c9c723c */ /* 0x040ff0000004189c */
[-C--:B------:R-:W-:Y:S01]  /*151f0*/  HMMA.16816.F32.BF16 R160, R44, R54.reuse, R160 ;  /* 0x000000362ca0723c */ /* 0x080fe200000418a0 */
[----:B------:R-:W1:Y:S07]  /*15200*/  LDSM.16.MT88.4 R44, [R235+0xd800] ;  /* 0x00d80000eb2c783b */ /* 0x000e6e0000004200 */
[----:B------:R-:W-:Y:S01]  /*15210*/  HMMA.16816.F32.BF16 R28, R36, R54, R28 ;  /* 0x00000036241c723c */ /* 0x000fe2000004181c */
[----:B------:R-:W1:Y:S06]  /*15220*/  LDSM.16.MT88.4 R52, [R234+0xf800] ;  /* 0x00f80000ea34783b */ /* 0x000e6c0000004200 */
[----:B------:R-:W-:Y:S02]  /*15230*/  F2FP.BF16.PACK_AB R36, R170, R204 ;  /* 0x000000ccaa24723e */ /* 0x000fe400000010ff */
[----:B------:R-:W-:Y:S03]  /*15240*/  F2FP.BF16.PACK_AB R37, R66, R169 ;  /* 0x000000a94225723e */ /* 0x000fe600000010ff */
[----:B------:R-:W-:Y:S02]  /*15250*/  F2FP.BF16.PACK_AB R38, R171, R65 ;  /* 0x00000041ab26723e */ /* 0x000fe400000010ff */
[----:B------:R-:W-:Y:S01]  /*15260*/  F2FP.BF16.PACK_AB R39, R212, R64 ;  /* 0x00000040d427723e */ /* 0x000fe200000010ff */
[----:B--2---:R-:W-:Y:S01]  /*15270*/  FFMA.FTZ R2, R2, R173, R203 ;  /* 0x000000ad02027223 */ /* 0x004fe200000100cb */
[----:B------:R-:W-:Y:S01]  /*15280*/  F2FP.BF16.PACK_AB R203, R205, R206 ;  /* 0x000000cecdcb723e */ /* 0x000fe200000010ff */
[----:B---3--:R-:W-:Y:S01]  /*15290*/  FFMA.FTZ R0, R0, R172, R202 ;  /* 0x000000ac00007223 */ /* 0x008fe200000100ca */
[----:B------:R-:W-:Y:S01]  /*152a0*/  F2FP.BF16.PACK_AB R202, R207, R208 ;  /* 0x000000d0cfca723e */ /* 0x000fe200000010ff */
[----:B------:R-:W-:Y:S02]  /*152b0*/  FADD.FTZ R2, R174, R2 ;  /* 0x00000002ae027221 */ /* 0x000fe40000010000 */
[----:B----4-:R-:W-:Y:S02]  /*152c0*/  FFMA.FTZ R164, R164, R61, R176 ;  /* 0x0000003da4a47223 */ /* 0x010fe400000100b0 */
[----:B------:R-:W2:Y:S02]  /*152d0*/  LDSM.16.MT88.4 R60, [R236+0xf800] ;  /* 0x00f80000ec3c783b */ /* 0x000ea40000004200 */
[----:B------:R-:W-:Y:S01]  /*152e0*/  FADD.FTZ R164, R200, R164 ;  /* 0x000000a4c8a47221 */ /* 0x000fe20000010000 */
[----:B------:R-:W-:Y:S01]  /*152f0*/  F2FP.BF16.PACK_AB R200, R211, R213 ;  /* 0x000000d5d3c8723e */ /* 0x000fe200000010ff */
[----:B-----5:R-:W-:Y:S04]  /*15300*/  FFMA.FTZ R165, R165, R177, R183 ;  /* 0x000000b1a5a57223 */ /* 0x020fe800000100b7 */
[----:B------:R-:W-:Y:S01]  /*15310*/  FADD.FTZ R165, R201, R165 ;  /* 0x000000a5c9a57221 */ /* 0x000fe20000010000 */
[----:B------:R-:W-:Y:S07]  /*15320*/  F2FP.BF16.PACK_AB R201, R209, R210 ;  /* 0x000000d2d1c9723e */ /* 0x000fee00000010ff */
[-C--:B------:R-:W-:Y:S01]  /*15330*/  HMMA.16816.F32.BF16 R176, R200, R184.reuse, R4 ;  /* 0x000000b8c8b0723c */ /* 0x080fe20000041804 */
[----:B------:R-:W3:Y:S07]  /*15340*/  LDSM.16.MT88.4 R4, [R235+0xf800] ;  /* 0x00f80000eb04783b */ /* 0x000eee0000004200 */
        /* <DEDUP_REMOVED lines=8> */
[----:B------:R-:W-:Y:S01]  /*153d0*/  MOV R12, R189 ;  /* 0x000000bd000c7202 */ /* 0x000fe20000000f00 */
[----:B------:R-:W-:Y:S01]  /*153e0*/  FADD.FTZ R8, R8, R165 ;  /* 0x000000a508087221 */ /* 0x000fe20000010000 */
[----:B------:R-:W-:Y:S01]  /*153f0*/  MOV R13, R195 ;  /* 0x000000c3000d7202 */ /* 0x000fe20000000f00 */
[----:B------:R-:W-:Y:S01]  /*15400*/  FADD.FTZ R9, R9, R164 ;  /* 0x000000a409097221 */ /* 0x000fe20000010000 */
        /* <DEDUP_REMOVED lines=37> */
[----:B------:R-:W-:Y:S04]  /*15660*/  FADD.FTZ R2, R246, R2 ;  /* 0x00000002f6027221 */ /* 0x000fe80000010000 */
[-C--:B------:R-:W-:Y:S04]  /*15670*/  HMMA.16816.F32.BF16 R116, R200, R56.reuse, R116 ;  /* 0x00000038c874723c */ /* 0x080fe80000041874 */
[----:B------:R-:W-:Y:S04]  /*15680*/  FADD.FTZ R2, R245, R2 ;  /* 0x00000002f5027221 */ /* 0x000fe80000010000 */
[C---:B------:R-:W-:Y:S04]  /*15690*/  HMMA.16816.F32.BF16 R120, R36.reuse, R56, R120 ;  /* 0x000000382478723c */ /* 0x040fe80000041878 */
[----:B------:R-:W-:Y:S04]  /*156a0*/  FADD.FTZ R2, R199, R2 ;  /* 0x00000002c7027221 */ /* 0x000fe80000010000 */
        /* <DEDUP_REMOVED lines=18> */
[-C--:B--2---:R-:W-:Y:S08]  /*157d0*/  HMMA.16816.F32.BF16 R192, R200, R60.reuse, R32 ;  /* 0x0000003cc8c0723c */ /* 0x084ff00000041820 */
        /* <DEDUP_REMOVED lines=18> */
[----:B------:R-:W-:Y:S01]  /*15900*/  FADD.FTZ R0, R170, R8 ;  /* 0x00000008aa007221 */ /* 0x000fe20000010000 */
[----:B------:R-:W-:Y:S01]  /*15910*/  MOV R170, R166 ;  /* 0x000000a600aa7202 */ /* 0x000fe20000000f00 */
[----:B------:R-:W-:Y:S02]  /*15920*/  FADD.FTZ R6, R207, R6 ;  /* 0x00000006cf067221 */ /* 0x000fe40000010000 */
[----:B------:R-:W-:Y:S02]  /*15930*/  FADD.FTZ R4, R66, R5 ;  /* 0x0000000542047221 */ /* 0x000fe40000010000 */
[----:B------:R-:W-:Y:S01]  /*15940*/  FADD.FTZ R5, R206, R2 ;  /* 0x00000002ce057221 */ /* 0x000fe20000010000 */
[----:B------:R1:W-:Y:S01]  /*15950*/  STL [R1+0x38], R6 ;  /* 0x0000380601007387 */ /* 0x0003e20000100800 */
        /* <DEDUP_REMOVED lines=8> */
[----:B------:R1:W-:Y:S02]  /*159e0*/  STL [R1+0x44], R0 ;  /* 0x0000440001007387 */ /* 0x0003e40000100800 */
[----:B-1----:R-:W-:-:S05]  /*159f0*/  @P4 BRA `(.L_x_167) ;  /* 0xffffc5e000004947 */ /* 0x002fca000383ffff */
.L_x_166:
[----:B-1-3--:R-:W2:Y:S04]  /*15a00*/  LDL.LU R4, [R1+0x38] ;  /* 0x0000380001047983 */ /* 0x00aea80000300800 */
[----:B------:R-:W1:Y:S01]  /*15a10*/  S2R R205, SR_TID.X ;  /* 0x0000000000cd7919 */ /* 0x000e620000002100 */
[----:B------:R-:W3:Y:S01]  /*15a20*/  S2UR UR7, SR_CTAID.Y ;  /* 0x00000000000779c3 */ /* 0x000ee20000002600 */
[----:B------:R-:W-:-:S02]  /*15a30*/  UISETP.NE.AND UP0, UPT, UR10, -0x1, UPT ;  /* 0xffffffff0a00788c */ /* 0x000fc4000bf05270 */
[----:B------:R-:W4:Y:S01]  /*15a40*/  LDL.LU R8, [R1+0x3c] ;  /* 0x00003c0001087983 */ /* 0x000f220000300800 */
[----:B------:R-:W-:-:S03]  /*15a50*/  ULDC.64 UR4, c[0x0][0x1e8] ;  /* 0x00007a0000047ab9 */ /* 0x000fc60000000a00 */
[----:B------:R-:W4:Y:S04]  /*15a60*/  LDL.LU R7, [R1+0x40] ;  /* 0x0000400001077983 */ /* 0x000f280000300800 */
[----:B------:R-:W4:Y:S01]  /*15a70*/  LDL.LU R6, [R1+0x44] ;  /* 0x0000440001067983 */ /* 0x000f220000300800 */
[----:B------:R-:W-:Y:S01]  /*15a80*/  @UP0 UIMAD.WIDE.U32 UR20, UR10, UR4, URZ ;  /* 0x000000040a1402a5 */ /* 0x000fe2000f8e003f */
[----:B------:R-:W3:Y:S01]  /*15a90*/  S2UR UR11, SR_CTAID.X ;  /* 0x00000000000b79c3 */ /* 0x000ee20000002500 */
[----:B------:R-:W-:Y:S01]  /*15aa0*/  ULDC UR9, c[0x0][0x214] ;  /* 0x0000850000097ab9 */ /* 0x000fe20000000800 */
[----:B------:R-:W-:Y:S01]  /*15ab0*/  BSSY B0, `(.L_x_170) ;  /* 0x00001b5000007945 */ /* 0x000fe20003800000 */
[----:B------:R-:W-:Y:S02]  /*15ac0*/  @UP0 UIMAD UR8, UR10, UR5, UR21 ;  /* 0x000000050a0802a4 */ /* 0x000fe4000f8e0215 */
[----:B------:R-:W-:-:S02]  /*15ad0*/  UMOV UR26, URZ ;  /* 0x0000003f001a7c82 */ /* 0x000fc40008000000 */
[----:B------:R-:W-:Y:S01]  /*15ae0*/  ULDC.64 UR4, c[0x0][0x1e0] ;  /* 0x0000780000047ab9 */ /* 0x000fe20000000a00 */
[----:B------:R-:W3:Y:S01]  /*15af0*/  S2UR UR12, SR_CTAID.Z ;  /* 0x00000000000c79c3 */ /* 0x000ee20000002700 */
[----:B------:R-:W-:Y:S01]  /*15b00*/  UMOV UR27, URZ ;  /* 0x0000003f001b7c82 */ /* 0x000fe20008000000 */
[----:B-1----:R-:W-:Y:S01]  /*15b10*/  SHF.R.S32.HI R206, RZ, 0x1f, R205 ;  /* 0x0000001fffce7819 */ /* 0x002fe200000114cd */
[----:B---3--:R-:W-:Y:S02]  /*15b20*/  @!UP0 USHF.R.S32.HI UR14, URZ, 0x1f, UR7 ;  /* 0x0000001f3f0e8899 */ /* 0x008fe40008011407 */
[----:B------:R-:W-:Y:S01]  /*15b30*/  @!UP0 UIMAD.WIDE.U32 UR24, UR7, UR4, URZ ;  /* 0x00000004071882a5 */ /* 0x000fe2000f8e003f */
[CC--:B------:R-:W-:Y:S01]  /*15b40*/  LEA.HI R30, R206.reuse, R205.reuse, RZ, 0x2 ;  /* 0x000000cdce1e7211 */ /* 0x0c0fe200078f10ff */
[----:B------:R-:W-:Y:S01]  /*15b50*/  @!UP0 UIMAD UR14, UR14, UR4, URZ ;  /* 0x000000040e0e82a4 */ /* 0x000fe2000f8e023f */
[----:B------:R-:W-:Y:S02]  /*15b60*/  LEA.HI R204, R206, R205, RZ, 0x5 ;  /* 0x000000cdcecc7211 */ /* 0x000fe400078f28ff */
[----:B------:R-:W-:-:S02]  /*15b70*/  ULDC.U8 UR4, c[0x0][0x329] ;  /* 0x0000ca4000047ab9 */ /* 0x000fc40000000000 */
[----:B------:R-:W-:Y:S01]  /*15b80*/  SHF.R.S32.HI R9, RZ, 0x5, R204 ;  /* 0x00000005ff097819 */ /* 0x000fe200000114cc */
[----:B------:R-:W-:Y:S02]  /*15b90*/  UISETP.NE.AND UP1, UPT, UR4, URZ, UPT ;  /* 0x0000003f0400728c */ /* 0x000fe4000bf25270 */
[----:B------:R-:W-:Y:S02]  /*15ba0*/  @!UP0 UIMAD UR14, UR7, UR5, UR14 ;  /* 0x00000005070e82a4 */ /* 0x000fe4000f8e020e */
[----:B------:R-:W-:Y:S02]  /*15bb0*/  @!UP0 UMOV UR20, UR24 ;  /* 0x0000001800148c82 */ /* 0x000fe40008000000 */
[----:B------:R-:W-:Y:S02]  /*15bc0*/  ULDC.U8 UR5, c[0x0][0x328] ;  /* 0x0000ca0000057ab9 */ /* 0x000fe40000000000 */
[----:B------:R-:W-:Y:S02]  /*15bd0*/  UISETP.NE.AND UP2, UPT, UR5, URZ, UPT ;  /* 0x0000003f0500728c */ /* 0x000fe4000bf45270 */
[----:B------:R-:W-:-:S02]  /*15be0*/  @!UP0 UIADD3 UR8, UR25, UR14, URZ ;  /* 0x0000000e19088290 */ /* 0x000fc4000fffe03f */
[----:B------:R-:W-:Y:S02]  /*15bf0*/  UISETP.NE.OR UP3, UPT, UR4, URZ, !UP2 ;  /* 0x0000003f0400728c */ /* 0x000fe4000d765670 */
[----:B------:R-:W-:Y:S02]  /*15c00*/  @UP1 ULDC UR15, c[0x0][0x210] ;  /* 0x00008400000f1ab9 */ /* 0x000fe40000000800 */
[----:B------:R-:W-:Y:S02]  /*15c10*/  ULDC UR5, c[0x0][0x234] ;  /* 0x00008d0000057ab9 */ /* 0x000fe40000000800 */
[----:B------:R-:W-:Y:S02]  /*15c20*/  @UP1 UIMAD UR15, UR15, UR9, URZ ;  /* 0x000000090f0f12a4 */ /* 0x000fe4000f8e023f */
[----:B------:R-:W-:Y:S02]  /*15c30*/  @!UP1 USEL UR15, UR9, UR5, !UP2 ;  /* 0x00000005090f9287 */ /* 0x000fe4000d000000 */
[----:B------:R-:W-:-:S02]  /*15c40*/  ULDC UR4, c[0x0][0x1c0] ;  /* 0x0000700000047ab9 */ /* 0x000fc40000000800 */
[----:B------:R-:W-:Y:S02]  /*15c50*/  @UP1 UMOV UR17, 0x1 ;  /* 0x0000000100111882 */ /* 0x000fe40000000000 */
[----:B------:R-:W-:Y:S02]  /*15c60*/  @!UP1 UIMAD UR17, UR15, UR4, URZ ;  /* 0x000000040f1192a4 */ /* 0x000fe4000f8e023f */
[----:B------:R-:W-:Y:S02]  /*15c70*/  @!UP3 UIMAD UR22, UR7, UR9, URZ ;  /* 0x000000090716b2a4 */ /* 0x000fe4000f8e023f */
[----:B------:R-:W-:Y:S02]  /*15c80*/  @UP1 ULDC UR21, c[0x0][0x210] ;  /* 0x0000840000151ab9 */ /* 0x000fe40000000800 */
[----:B------:R-:W-:Y:S02]  /*15c90*/  UIMAD UR5, UR7, UR17, URZ ;  /* 0x00000011070572a4 */ /* 0x000fe4000f8e023f */
[----:B------:R-:W-:-:S02]  /*15ca0*/  @!UP1 UMOV UR21, 0x1 ;  /* 0x0000000100159882 */ /* 0x000fc40000000000 */
[----:B------:R-:W-:Y:S02]  /*15cb0*/  @!UP3 USEL UR22, UR22, UR10, !UP0 ;  /* 0x0000000a1616b287 */ /* 0x000fe4000c000000 */
[----:B------:R-:W-:Y:S02]  /*15cc0*/  UIMAD UR4, UR11, UR21, URZ ;  /* 0x000000150b0472a4 */ /* 0x000fe4000f8e023f */
[----:B------:R-:W-:Y:S02]  /*15cd0*/  USEL UR5, UR5, URZ, UP3 ;  /* 0x0000003f05057287 */ /* 0x000fe40009800000 */
[----:B------:R-:W-:Y:S02]  /*15ce0*/  USHF.L.U32 UR4, UR4, 0x7, URZ ;  /* 0x0000000704047899 */ /* 0x000fe4000800063f */
[----:B------:R-:W-:Y:S02]  /*15cf0*/  UIMAD UR15, UR12, UR15, UR5 ;  /* 0x0000000f0c0f72a4 */ /* 0x000fe4000f8e0205 */
[----:B------:R-:W-:-:S02]  /*15d00*/  @!UP3 UMOV UR26, UR22 ;  /* 0x00000016001abc82 */ /* 0x000fc40008000000 */
[----:B------:R-:W-:Y:S02]  /*15d10*/  USHF.R.S32.HI UR5, URZ, 0x1f, UR4 ;  /* 0x0000001f3f057899 */ /* 0x000fe40008011404 */
[----:B------:R-:W-:Y:S02]  /*15d20*/  @!UP3 USHF.R.S32.HI UR27, URZ, 0x1f, UR22 ;  /* 0x0000001f3f1bb899 */ /* 0x000fe40008011416 */
[----:B------:R-:W-:Y:S02]  /*15d30*/  USHF.R.S32.HI UR7, URZ, 0x1f, UR15 ;  /* 0x0000001f3f077899 */ /* 0x000fe4000801140f */
[----:B------:R-:W-:-:S04]  /*15d40*/  UIADD3 UR4, UP2, UP1, UR4, UR26, UR15 ;  /* 0x0000001a04047290 */ /* 0x000fc8000f95e00f */
[----:B------:R-:W-:Y:S01]  /*15d50*/  UIADD3.X UR5, UR5, UR27, UR7, UP2, UP1 ;  /* 0x0000001b05057290 */ /* 0x000fe200097e2407 */
[----:B--2---:R-:W1:Y:S04]  /*15d60*/  SHFL.BFLY PT, R2, R4, 0x2, 0x1f ;  /* 0x0c401f0004027f89 */ /* 0x004e6800000e0000 */
[----:B----4-:R-:W2:Y:S04]  /*15d70*/  SHFL.BFLY PT, R0, R8, 0x2, 0x1f ;  /* 0x0c401f0008007f89 */ /* 0x010ea800000e0000 */
[----:B------:R-:W3:Y:S01]  /*15d80*/  SHFL.BFLY PT, R5, R7, 0x2, 0x1f ;  /* 0x0c401f0007057f89 */ /* 0x000ee200000e0000 */
[----:B-1----:R-:W-:-:S03]  /*15d90*/  FADD.FTZ R2, R2, R4 ;  /* 0x0000000402027221 */ /* 0x002fc60000010000 */
[----:B------:R-:W-:Y:S04]  /*15da0*/  SHFL.BFLY PT, R4, R6, 0x2, 0x1f ;  /* 0x0c401f0006047f89 */ /* 0x000fe800000e0000 */
[----:B------:R-:W1:Y:S01]  /*15db0*/  SHFL.BFLY PT, R165, R2, 0x1, 0x1f ;  /* 0x0c201f0002a57f89 */ /* 0x000e6200000e0000 */
[----:B--2---:R-:W-:Y:S02]  /*15dc0*/  FADD.FTZ R0, R0, R8 ;  /* 0x0000000800007221 */ /* 0x004fe40000010000 */
[----:B---3--:R-:W-:-:S03]  /*15dd0*/  FADD.FTZ R5, R5, R7 ;  /* 0x0000000705057221 */ /* 0x008fc60000010000 */
[----:B------:R-:W2:Y:S04]  /*15de0*/  SHFL.BFLY PT, R164, R0, 0x1, 0x1f ;  /* 0x0c201f0000a47f89 */ /* 0x000ea800000e0000 */
[----:B------:R-:W3:Y:S01]  /*15df0*/  SHFL.BFLY PT, R8, R5, 0x1, 0x1f ;  /* 0x0c201f0005087f89 */ /* 0x000ee200000e0000 */
[----:B-1----:R-:W-:Y:S02]  /*15e00*/  FADD.FTZ R165, R2, R165 ;  /* 0x000000a502a57221 */ /* 0x002fe40000010000 */
[----:B------:R-:W-:Y:S01]  /*15e10*/  FADD.FTZ R2, R4, R6 ;  /* 0x0000000604027221 */ /* 0x000fe20000010000 */
[----:B------:R-:W-:Y:S02]  /*15e20*/  MOV R4, 0x3f800000 ;  /* 0x3f80000000047802 */ /* 0x000fe40000000f00 */
[----:B------:R-:W-:-:S02]  /*15e30*/  FSETP.NE.FTZ.AND P5, PT, R165, RZ, PT ;  /* 0x000000ffa500720b */ /* 0x000fc40003fb5000 */
[----:B------:R-:W1:Y:S01]  /*15e40*/  SHFL.BFLY PT, R7, R2, 0x1, 0x1f ;  /* 0x0c201f0002077f89 */ /* 0x000e6200000e0000 */
[----:B--2---:R-:W-:Y:S01]  /*15e50*/  FADD.FTZ R164, R0, R164 ;  /* 0x000000a400a47221 */ /* 0x004fe20000010000 */
[----:B------:R-:W-:Y:S01]  /*15e60*/  MOV R0, 0x3f800000 ;  /* 0x3f80000000007802 */ /* 0x000fe20000000f00 */
[----:B---3--:R-:W-:Y:S01]  /*15e70*/  FADD.FTZ R170, R5, R8 ;  /* 0x0000000805aa7221 */ /* 0x008fe20000010000 */
[----:B------:R-:W-:Y:S02]  /*15e80*/  LOP3.LUT R6, R30, 0x3ffffffc, RZ, 0xc0, !PT ;  /* 0x3ffffffc1e067812 */ /* 0x000fe400078ec0ff */
[----:B------:R-:W-:Y:S02]  /*15e90*/  FSETP.NE.FTZ.AND P4, PT, R164, RZ, PT ;  /* 0x000000ffa400720b */ /* 0x000fe40003f95000 */
[----:B------:R-:W-:-:S03]  /*15ea0*/  FSETP.NE.FTZ.AND P3, PT, R170, RZ, PT ;  /* 0x000000ffaa00720b */ /* 0x000fc60003f75000 */
[----:B------:R-:W2:Y:S01]  /*15eb0*/  @P5 MUFU.RCP R0, R165 ;  /* 0x000000a500005308 */ /* 0x000ea20000001000 */
[----:B------:R-:W-:-:S04]  /*15ec0*/  IADD3 R6, -R6, R205, RZ ;  /* 0x000000cd06067210 */ /* 0x000fc80007ffe1ff */
[----:B------:R-:W-:-:S03]  /*15ed0*/  LEA R171, R9, R6, 0x9 ;  /* 0x0000000609ab7211 */ /* 0x000fc600078e48ff */
[----:B------:R-:W3:Y:S01]  /*15ee0*/  @P4 MUFU.RCP R4, R164 ;  /* 0x000000a400044308 */ /* 0x000ee20000001000 */
[----:B-1----:R-:W-:Y:S01]  /*15ef0*/  FADD.FTZ R169, R2, R7 ;  /* 0x0000000702a97221 */ /* 0x002fe20000010000 */
[----:B------:R-:W-:Y:S01]  /*15f00*/  MOV R2, 0x3f800000 ;  /* 0x3f80000000027802 */ /* 0x000fe20000000f00 */
[----:B--2---:R-:W-:-:S03]  /*15f10*/  FMUL.FTZ R176, R0, R176 ;  /* 0x000000b000b07220 */ /* 0x004fc60000410000 */
[----:B------:R-:W-:Y:S01]  /*15f20*/  FSETP.NE.FTZ.AND P0, PT, R169, RZ, PT ;  /* 0x000000ffa900720b */ /* 0x000fe20003f15000 */
[C---:B------:R-:W-:Y:S01]  /*15f30*/  FMUL.FTZ R7, R0.reuse, R177 ;  /* 0x000000b100077220 */ /* 0x040fe20000410000 */
[----:B------:R-:W1:Y:S01]  /*15f40*/  @P3 MUFU.RCP R2, R170 ;  /* 0x000000aa00023308 */ /* 0x000e620000001000 */
[C---:B------:R-:W-:Y:S02]  /*15f50*/  FMUL.FTZ R184, R0.reuse, R184 ;  /* 0x000000b800b87220 */ /* 0x040fe40000410000 */
[C---:B------:R-:W-:Y:S01]  /*15f60*/  FMUL.FTZ R5, R0.reuse, R185 ;  /* 0x000000b900057220 */ /* 0x040fe20000410000 */
[----:B------:R-:W-:Y:S01]  /*15f70*/  F2FP.BF16.PACK_AB R7, R7, R176 ;  /* 0x000000b00707723e */ /* 0x000fe200000010ff */
[C---:B-----5:R-:W-:Y:S02]  /*15f80*/  FMUL.FTZ R16, R0.reuse, R68 ;  /* 0x0000004400107220 */ /* 0x060fe40000410000 */
        /* <DEDUP_REMOVED lines=40> */
[----:B------:R-:W-:Y:S01]  /*16210*/  MOV R0, 0x3f800000 ;  /* 0x3f80000000007802 */ /* 0x000fe20000000f00 */
[C---:B---3--:R-:W-:Y:S01]  /*16220*/  FMUL.FTZ R178, R4.reuse, R178 ;  /* 0x000000b204b27220 */ /* 0x048fe20000410000 */
[----:B------:R-:W-:Y:S01]  /*16230*/  F2FP.BF16.PACK_AB R33, R33, R196 ;  /* 0x000000c42121723e */ /* 0x000fe200000010ff */
[C---:B------:R-:W-:Y:S01]  /*16240*/  FMUL.FTZ R6, R4.reuse, R179 ;  /* 0x000000b304067220 */ /* 0x040fe20000410000 */
[----:B------:R-:W-:Y:S01]  /*16250*/  F2FP.BF16.PACK_AB R29, R29, R200 ;  /* 0x000000c81d1d723e */ /* 0x000fe200000010ff */
[C---:B------:R-:W-:Y:S01]  /*16260*/  FMUL.FTZ R186, R4.reuse, R186 ;  /* 0x000000ba04ba7220 */ /* 0x040fe20000410000 */
[----:B------:R-:W2:Y:S01]  /*16270*/  @P0 MUFU.RCP R0, R169 ;  /* 0x000000a900000308 */ /* 0x000ea20000001000 */
        /* <DEDUP_REMOVED lines=95> */
[----:B------:R-:W-:Y:S01]  /*16870*/  FMUL.FTZ R9, R0, R174 ;  /* 0x000000ae00097220 */ /* 0x000fe20000410000 */
[----:B------:R-:W-:Y:S01]  /*16880*/  LEA.HI R4, R4, R2, RZ, 0x3 ;  /* 0x0000000204047211 */ /* 0x000fe200078f18ff */
[C---:B------:R-:W-:Y:S01]  /*16890*/  FMUL.FTZ R183, R0.reuse, R183 ;  /* 0x000000b700b77220 */ /* 0x040fe20000410000 */
[----:B------:R-:W-:Y:S01]  /*168a0*/  F2FP.BF16.PACK_AB R27, R27, R160 ;  /* 0x000000a01b1b723e */ /* 0x000fe200000010ff */
        /* <DEDUP_REMOVED lines=9> */
[----:B------:R-:W-:Y:S01]  /*16940*/  LOP3.LUT R2, R4, 0x1, RZ, 0xc0, !PT ;  /* 0x0000000104027812 */ /* 0x000fe200078ec0ff */
[C---:B------:R-:W-:Y:S01]  /*16950*/  FMUL.FTZ R91, R0.reuse, R91 ;  /* 0x0000005b005b7220 */ /* 0x040fe20000410000 */
[----:B------:R-:W-:Y:S01]  /*16960*/  F2FP.BF16.PACK_AB R18, R75, R18 ;  /* 0x000000124b12723e */ /* 0x000fe200000010ff */
[----:B------:R-:W-:Y:S01]  /*16970*/  FMUL.FTZ R26, R0, R90 ;  /* 0x0000005a001a7220 */ /* 0x000fe20000410000 */
[----:B------:R-:W-:Y:S01]  /*16980*/  ISETP.NE.U32.AND P1, PT, R2, 0x1, PT ;  /* 0x000000010200780c */ /* 0x000fe20003f25070 */
        /* <DEDUP_REMOVED lines=33> */
[----:B------:R-:W-:Y:S02]  /*16ba0*/  SHF.L.U32 R0, R4, 0x6, RZ ;  /* 0x0000000604007819 */ /* 0x000fe400000006ff */
[----:B------:R-:W-:Y:S02]  /*16bb0*/  F2FP.BF16.PACK_AB R30, R159, R30 ;  /* 0x0000001e9f1e723e */ /* 0x000fe400000010ff */
[----:B------:R-:W-:Y:S02]  /*16bc0*/  LOP3.LUT R0, R0, 0x1c0, RZ, 0xc0, !PT ;  /* 0x000001c000007812 */ /* 0x000fe400078ec0ff */
[----:B------:R-:W-:Y:S02]  /*16bd0*/  F2FP.BF16.PACK_AB R68, R163, R68 ;  /* 0x00000044a344723e */ /* 0x000fe400000010ff */
[----:B------:R-:W-:-:S04]  /*16be0*/  LEA.HI R0, R0, R0, RZ, 0x1d ;  /* 0x0000000000007211 */ /* 0x000fc800078fe8ff */
[----:B------:R-:W-:-:S04]  /*16bf0*/  LEA R0, R171, R0, 0x1 ;  /* 0x00000000ab007211 */ /* 0x000fc800078e08ff */
[----:B------:R-:W-:-:S04]  /*16c00*/  SHF.L.U32 R0, R0, 0x1, RZ ;  /* 0x0000000100007819 */ /* 0x000fc800000006ff */
[C---:B------:R-:W-:Y:S01]  /*16c10*/  IADD3 R2, R0.reuse, -0x10, RZ ;  /* 0xfffffff000027810 */ /* 0x040fe20007ffe0ff */
[----:B------:R1:W-:Y:S01]  /*16c20*/  STS [R0+0x400], R6 ;  /* 0x0004000600007388 */ /* 0x0003e20000000800 */
        /* <DEDUP_REMOVED lines=62> */
[----:B------:R-:W-:Y:S01]  /*17010*/  LOP3.LUT P1, RZ, R0, 0x3, RZ, 0xc0, !PT ;  /* 0x0000000300ff7812 */ /* 0x000fe2000782c0ff */
[----:B--2---:R-:W2:Y:S02]  /*17020*/  @P3 MUFU.LG2 R2, R170 ;  /* 0x000000aa00023308 */ /* 0x004ea40000000c00 */
[----:B------:R-:W-:Y:S04]  /*17030*/  STS [R4+0x6000], R43 ;  /* 0x0060002b04007388 */ /* 0x000fe80000000800 */
[----:B------:R3:W-:Y:S02]  /*17040*/  STS [R4+0x6400], R42 ;  /* 0x0064002a04007388 */ /* 0x0007e40000000800 */
[----:B------:R-:W4:Y:S02]  /*17050*/  @P0 MUFU.LG2 R0, R169 ;  /* 0x000000a900000308 */ /* 0x000f240000000c00 */
[----:B------:R-:W-:Y:S04]  /*17060*/  STS [R8+0x4000], R41 ;  /* 0x0040002908007388 */ /* 0x000fe80000000800 */
[----:B------:R-:W-:Y:S01]  /*17070*/  STS [R8+0x4400], R40 ;  /* 0x0044002808007388 */ /* 0x000fe20000000800 */
[----:B--2---:R-:W-:-:S03]  /*17080*/  @P3 FMUL.FTZ R2, R2, 0.69314718246459960938 ;  /* 0x3f31721802023820 */ /* 0x004fc60000410000 */
[----:B------:R-:W-:Y:S04]  /*17090*/  STS [R9+0x4000], R37 ;  /* 0x0040002509007388 */ /* 0x000fe80000000800 */
[----:B------:R-:W-:Y:S01]  /*170a0*/  STS [R9+0x4400], R36 ;  /* 0x0044002409007388 */ /* 0x000fe20000000800 */
[----:B-1----:R-:W1:Y:S01]  /*170b0*/  @P5 MUFU.LG2 R5, R165 ;  /* 0x000000a500055308 */ /* 0x002e620000000c00 */
[----:B----4-:R-:W-:Y:S02]  /*170c0*/  @P0 FMUL.FTZ R0, R0, 0.69314718246459960938 ;  /* 0x3f31721800000820 */ /* 0x010fe40000410000 */
[----:B------:R-:W-:Y:S02]  /*170d0*/  STS [R8+0x6000], R39 ;  /* 0x0060002708007388 */ /* 0x000fe40000000800 */
[----:B------:R-:W-:-:S02]  /*170e0*/  @P0 FFMA.FTZ R12, R3, c[0x0][0x238], R0 ;  /* 0x00008e00030c0a23 */ /* 0x000fc40000010000 */
[----:B------:R-:W-:Y:S01]  /*170f0*/  STS [R8+0x6400], R38 ;  /* 0x0064002608007388 */ /* 0x000fe20000000800 */
[----:B---3--:R-:W2:Y:S03]  /*17100*/  @P4 MUFU.LG2 R4, R164 ;  /* 0x000000a400044308 */ /* 0x008ea60000000c00 */
[----:B------:R-:W-:Y:S04]  /*17110*/  STS [R9+0x6000], R35 ;  /* 0x0060002309007388 */ /* 0x000fe80000000800 */
[----:B------:R3:W-:Y:S01]  /*17120*/  STS [R9+0x6400], R34 ;  /* 0x0064002209007388 */ /* 0x0007e20000000800 */
[----:B-1----:R-:W-:-:S03]  /*17130*/  @P5 FMUL.FTZ R5, R5, 0.69314718246459960938 ;  /* 0x3f31721805055820 */ /* 0x002fc60000410000 */
[----:B------:R1:W-:Y:S01]  /*17140*/  STS [R7+0x4000], R33 ;  /* 0x0040002107007388 */ /* 0x0003e20000000800 */
[----:B------:R-:W-:-:S03]  /*17150*/  @P5 FFMA.FTZ R13, R168, c[0x0][0x238], R5 ;  /* 0x00008e00a80d5a23 */ /* 0x000fc60000010005 */
[----:B------:R1:W-:Y:S01]  /*17160*/  STS [R7+0x4400], R32 ;  /* 0x0044002007007388 */ /* 0x0003e20000000800 */
[----:B--2---:R-:W-:-:S03]  /*17170*/  @P4 FMUL.FTZ R4, R4, 0.69314718246459960938 ;  /* 0x3f31721804044820 */ /* 0x004fc60000410000 */
[----:B------:R1:W-:Y:S01]  /*17180*/  STS [R6+0x4000], R29 ;  /* 0x0040001d06007388 */ /* 0x0003e20000000800 */
[----:B------:R-:W-:-:S03]  /*17190*/  @P4 FFMA.FTZ R14, R167, c[0x0][0x238], R4 ;  /* 0x00008e00a70e4a23 */ /* 0x000fc60000010004 */
[----:B------:R1:W-:Y:S04]  /*171a0*/  STS [R6+0x4400], R28 ;  /* 0x0044001c06007388 */ /* 0x0003e80000000800 */
[----:B------:R1:W-:Y:S04]  /*171b0*/  STS [R7+0x6000], R31 ;  /* 0x0060001f07007388 */ /* 0x0003e80000000800 */
[----:B------:R1:W-:Y:S01]  /*171c0*/  STS [R7+0x6400], R30 ;  /* 0x0064001e07007388 */ /* 0x0003e20000000800 */
[----:B---3--:R-:W-:Y:S01]  /*171d0*/  MOV R9, 0x7f800000 ;  /* 0x7f80000000097802 */ /* 0x008fe20000000f00 */
[----:B------:R-:W-:-:S02]  /*171e0*/  @P3 FFMA.FTZ R9, R166, c[0x0][0x238], R2 ;  /* 0x00008e00a6093a23 */ /* 0x000fc40000010002 */
[----:B------:R1:W-:Y:S04]  /*171f0*/  STS [R6+0x6000], R27 ;  /* 0x0060001b06007388 */ /* 0x0003e80000000800 */
[----:B------:R1:W-:Y:S04]  /*17200*/  STS [R6+0x6400], R68 ;  /* 0x0064004406007388 */ /* 0x0003e80000000800 */
[----:B------:R-:W-:Y:S06]  /*17210*/  BAR.SYNC.DEFER_BLOCKING 0x0 ;  /* 0x0000000000007b1d */ /* 0x000fec0000010000 */
[----:B------:R1:W2:Y:S04]  /*17220*/  LDS.128 R20, [R244] ;  /* 0x00000000f4147984 */ /* 0x0002a80000000c00 */
[----:B------:R1:W3:Y:S04]  /*17230*/  LDS.128 R28, [R244+0x800] ;  /* 0x00080000f41c7984 */ /* 0x0002e80000000c00 */
        /* <DEDUP_REMOVED lines=15> */
[----:B--234-:R-:W2:Y:S02]  /*17330*/  S2R R4, SR_TID.X ;  /* 0x0000000000047919 */ /* 0x01cea40000002100 */
[----:B--2---:R-:W-:-:S04]  /*17340*/  SHF.R.S32.HI R2, RZ, 0x1f, R4 ;  /* 0x0000001fff027819 */ /* 0x004fc80000011404 */
[----:B------:R-:W-:-:S04]  /*17350*/  LEA.HI R2, R2, R4, RZ, 0x5 ;  /* 0x0000000402027211 */ /* 0x000fc800078f28ff */
[----:B------:R-:W-:Y:S02]  /*17360*/  SHF.R.S32.HI R0, RZ, 0x5, R2 ;  /* 0x00000005ff007819 */ /* 0x000fe40000011402 */
[----:B------:R-:W-:Y:S02]  /*17370*/  LOP3.LUT R2, R2, 0xffffffe0, RZ, 0xc0, !PT ;  /* 0xffffffe002027812 */ /* 0x000fe400078ec0ff */
[----:B------:R-:W-:-:S03]  /*17380*/  SHF.R.S32.HI R3, RZ, 0x1f, R0 ;  /* 0x0000001fff037819 */ /* 0x000fc60000011400 */
[----:B------:R-:W-:Y:S01]  /*17390*/  IMAD.IADD R2, R4, 0x1, -R2 ;  /* 0x0000000104027824 */ /* 0x000fe200078e0a02 */
[----:B------:R-:W-:-:S04]  /*173a0*/  LEA.HI R3, R3, R0, RZ, 0x2 ;  /* 0x0000000003037211 */ /* 0x000fc800078f10ff */
[----:B------:R-:W-:Y:S02]  /*173b0*/  SHF.R.S32.HI R4, RZ, 0x1f, R2 ;  /* 0x0000001fff047819 */ /* 0x000fe40000011402 */
[----:B------:R-:W-:Y:S02]  /*173c0*/  LOP3.LUT R3, R3, 0xfffffffc, RZ, 0xc0, !PT ;  /* 0xfffffffc03037812 */ /* 0x000fe400078ec0ff */
[----:B------:R-:W-:-:S03]  /*173d0*/  LEA.HI R2, R4, R2, RZ, 0x2 ;  /* 0x0000000204027211 */ /* 0x000fc600078f10ff */
[----:B------:R-:W-:Y:S01]  /*173e0*/  IMAD.IADD R3, R0, 0x1, -R3 ;  /* 0x0000000100037824 */ /* 0x000fe200078e0a03 */
[----:B------:R-:W-:-:S05]  /*173f0*/  SHF.R.S32.HI R0, RZ, 0x2, R2 ;  /* 0x00000002ff007819 */ /* 0x000fca0000011402 */
[----:B------:R-:W-:-:S05]  /*17400*/  IMAD R0, R3, 0x10, R0 ;  /* 0x0000001003007824 */ /* 0x000fca00078e0200 */
        /* <DEDUP_REMOVED lines=10> */
[----:B-1----:R-:W-:Y:S01]  /*174b0*/  @!P6 LEA.HI.X.SX32 R6, R3, UR5, 0x1, P0 ;  /* 0x000000050306ec11 */ /* 0x002fe200080f0eff */
        /* <DEDUP_REMOVED lines=20> */
.L_x_171:
[----:B--234-:R-:W-:Y:S05]  /*17600*/  BSYNC B0 ;  /* 0x0000000000007941 */ /* 0x01cfea0003800000 */
.L_x_170:
[----:B------:R-:W2:Y:S04]  /*17610*/  LDL.64 R82, [R1+0x68] ;  /* 0x0000680001527983 */ /* 0x000ea80000100a00 */
[----:B------:R3:W5:Y:S01]  /*17620*/  LDL R80, [R1+0x70] ;  /* 0x0000700001507983 */ /* 0x0007620000100800 */
[----:B-1----:R-:W-:Y:S01]  /*17630*/  LEA.HI R14, R206, R205, RZ, 0x3 ;  /* 0x000000cdce0e7211 */ /* 0x002fe200078f18ff */
[----:B------:R-:W-:Y:S01]  /*17640*/  UIMAD UR11, UR11, -0x80, UR16 ;  /* 0xffffff800b0b78a4 */ /* 0x000fe2000f8e0210 */
[----:B------:R-:W-:Y:S01]  /*17650*/  BSSY B0, `(.L_x_172) ;  /* 0x0000020000007945 */ /* 0x000fe20003800000 */
[----:B------:R-:W1:Y:S01]  /*17660*/  S2R R0, SR_TID.X ;  /* 0x0000000000007919 */ /* 0x000e620000002100 */
[----:B------:R-:W-:Y:S01]  /*17670*/  SHF.R.S32.HI R5, RZ, 0x3, R14 ;  /* 0x00000003ff057819 */ /* 0x000fe2000001140e */
[----:B------:R-:W-:-:S02]  /*17680*/  USHF.R.S32.HI UR7, URZ, 0x1f, UR12 ;  /* 0x0000001f3f077899 */ /* 0x000fc4000801140c */
[----:B------:R-:W4:Y:S01]  /*17690*/  S2R R10, SR_CTAID.Z ;  /* 0x00000000000a7919 */ /* 0x000f220000002700 */
[----:B------:R-:W-:Y:S02]  /*176a0*/  ULDC.64 UR4, c[0x0][0x1f0] ;  /* 0x00007c0000047ab9 */ /* 0x000fe40000000a00 */
[----:B------:R-:W-:-:S04]  /*176b0*/  UIMAD UR4, UR7, UR4, URZ ;  /* 0x00000004070472a4 */ /* 0x000fc8000f8e023f */
[----:B------:R-:W-:Y:S01]  /*176c0*/  UIMAD UR4, UR12, UR5, UR4 ;  /* 0x000000050c0472a4 */ /* 0x000fe2000f8e0204 */
[----:B-1----:R-:W-:-:S04]  /*176d0*/  SHF.R.S32.HI R4, RZ, 0x1f, R0 ;  /* 0x0000001fff047819 */ /* 0x002fc80000011400 */
[----:B------:R-:W-:-:S04]  /*176e0*/  LEA.HI R4, R4, R0, RZ, 0x3 ;  /* 0x0000000004047211 */ /* 0x000fc800078f18ff */
[----:B------:R-:W-:-:S04]  /*176f0*/  SHF.R.S32.HI R12, RZ, 0x3, R4 ;  /* 0x00000003ff0c7819 */ /* 0x000fc80000011404 */
[----:B------:R-:W-:Y:S02]  /*17700*/  SHF.R.S32.HI R13, RZ, 0x1f, R12 ;  /* 0x0000001fff0d7819 */ /* 0x000fe4000001140c */
[----:B--2---:R-:W-:Y:S02]  /*17710*/  SHF.R.S32.HI R0, RZ, 0x1f, R82 ;  /* 0x0000001fff007819 */ /* 0x004fe40000011452 */
[----:B------:R-:W-:-:S04]  /*17720*/  IADD3 R2, P0, R82, UR20, RZ ;  /* 0x0000001452027c10 */ /* 0x000fc8000ff1e0ff */
[----:B------:R-:W-:Y:S01]  /*17730*/  IADD3.X R3, R0, UR8, RZ, P0, !PT ;  /* 0x0000000800037c10 */ /* 0x000fe200087fe4ff */
[----:B------:R-:W-:Y:S01]  /*17740*/  IMAD.U32 R0, RZ, RZ, UR13 ;  /* 0x0000000dff007e24 */ /* 0x000fe2000f8e00ff */
[----:B------:R-:W-:-:S03]  /*17750*/  ISETP.GE.AND P0, PT, R5, UR11, PT ;  /* 0x0000000b05007c0c */ /* 0x000fc6000bf06270 */
[----:B----4-:R-:W-:-:S04]  /*17760*/  IMAD.WIDE.U32 R10, R10, c[0x0][0x1f0], R2 ;  /* 0x00007c000a0a7a25 */ /* 0x010fc800078e0002 */
[----:B------:R-:W-:Y:S01]  /*17770*/  IMAD.WIDE R6, R0, 0x80, R12 ;  /* 0x0000008000067825 */ /* 0x000fe200078e020c */
[----:B------:R-:W-:-:S05]  /*17780*/  IADD3 R9, R11, UR4, RZ ;  /* 0x000000040b097c10 */ /* 0x000fca000fffe0ff */
[----:B------:R-:W-:Y:S05]  /*17790*/  @P0 BRA `(.L_x_173) ;  /* 0x000000b000000947 */ /* 0x000fea0003800000 */
[----:B---3--:R-:W-:Y:S01]  /*177a0*/  IMAD R0, R7, c[0x0][0x1e8], RZ ;  /* 0x00007a0007007a24 */ /* 0x008fe200078e02ff */
[----:B------:R-:W-:Y:S01]  /*177b0*/  ISETP.GE.AND P2, PT, R82, c[0x0][0x220], PT ;  /* 0x0000880052007a0c */ /* 0x000fe20003f46270 */
[----:B------:R-:W-:Y:S01]  /*177c0*/  IMAD.MOV.U32 R8, RZ, RZ, R10 ;  /* 0x000000ffff087224 */ /* 0x000fe200078e000a */
[----:B-----5:R-:W-:Y:S01]  /*177d0*/  ISETP.GE.AND P1, PT, R80, c[0x0][0x220], PT ;  /* 0x0000880050007a0c */ /* 0x020fe20003f26270 */
[C---:B------:R-:W-:Y:S02]  /*177e0*/  IMAD R0, R6.reuse, c[0x0][0x1ec], R0 ;  /* 0x00007b0006007a24 */ /* 0x040fe400078e0200 */
[----:B------:R-:W-:-:S05]  /*177f0*/  IMAD.WIDE.U32 R4, R6, c[0x0][0x1e8], R8 ;  /* 0x00007a0006047a25 */ /* 0x000fca00078e0008 */
[----:B------:R-:W-:Y:S02]  /*17800*/  IADD3 R0, R5, R0, RZ ;  /* 0x0000000005007210 */ /* 0x000fe40007ffe0ff */
[----:B------:R-:W-:-:S04]  /*17810*/  LEA R2, P0, R4, c[0x0][0x1d0], 0x1 ;  /* 0x0000740004027a11 */ /* 0x000fc800078008ff */
[----:B------:R-:W-:-:S05]  /*17820*/  LEA.HI.X R3, R4, c[0x0][0x1d4], R0, 0x1, P0 ;  /* 0x0000750004037a11 */ /* 0x000fca00000f0c00 */
[----:B------:R1:W-:Y:S04]  /*17830*/  @!P2 STG.E.128 [R2.64], R20 ;  /* 0x000000140200a986 */ /* 0x0003e8000c101d12 */
[----:B------:R1:W-:Y:S02]  /*17840*/  @!P1 STG.E.128 [R2.64+0x80], R16 ;  /* 0x0000801002009986 */ /* 0x0003e4000c101d12 */
.L_x_173:
[----:B---3--:R-:W-:Y:S05]  /*17850*/  BSYNC B0 ;  /* 0x0000000000007941 */ /* 0x008fea0003800000 */
.L_x_172:
[----:B------:R-:W-:Y:S01]  /*17860*/  LEA.HI.SX32 R0, R14, 0x10, 0x1d ;  /* 0x000000100e007811 */ /* 0x000fe200078feaff */
[----:B------:R-:W-:Y:S03]  /*17870*/  BSSY B0, `(.L_x_174) ;  /* 0x0000011000007945 */ /* 0x000fe60003800000 */
[----:B------:R-:W-:-:S13]  /*17880*/  ISETP.GE.AND P0, PT, R0, UR11, PT ;  /* 0x0000000b00007c0c */ /* 0x000fda000bf06270 */
[----:B------:R-:W-:Y:S05]  /*17890*/  @P0 BRA `(.L_x_175) ;  /* 0x000000e000000947 */ /* 0x000fea0003800000 */
[----:B------:R-:W-:Y:S02]  /*178a0*/  IADD3 R0, P0, R6, 0x10, RZ ;  /* 0x0000001006007810 */ /* 0x000fe40007f1e0ff */
[----:B-1----:R-:W-:Y:S02]  /*178b0*/  MOV R3, R9 ;  /* 0x0000000900037202 */ /* 0x002fe40000000f00 */
[----:B------:R-:W-:Y:S01]  /*178c0*/  ISETP.GE.AND P1, PT, R82, c[0x0][0x220], PT ;  /* 0x0000880052007a0c */ /* 0x000fe20003f26270 */
[----:B------:R-:W-:Y:S01]  /*178d0*/  IMAD.X R2, RZ, RZ, R7, P0 ;  /* 0x000000ffff027224 */ /* 0x000fe200000e0607 */
[----:B-----5:R-:W-:-:S03]  /*178e0*/  ISETP.GE.AND P0, PT, R80, c[0x0][0x220], PT ;  /* 0x0000880050007a0c */ /* 0x020fc60003f06270 */
[----:B------:R-:W-:Y:S02]  /*178f0*/  IMAD R15, R2, c[0x0][0x1e8], RZ ;  /* 0x00007a00020f7a24 */ /* 0x000fe400078e02ff */
[----:B------:R-:W-:-:S04]  /*17900*/  IMAD.MOV.U32 R2, RZ, RZ, R10 ;  /* 0x000000ffff027224 */ /* 0x000fc800078e000a */
[----:B------:R-:W-:-:S04]  /*17910*/  IMAD.WIDE.U32 R4, R0, c[0x0][0x1e8], R2 ;  /* 0x00007a0000047a25 */ /* 0x000fc800078e0002 */
[----:B------:R-:W-:Y:S01]  /*17920*/  IMAD R0, R0, c[0x0][0x1ec], R15 ;  /* 0x00007b0000007a24 */ /* 0x000fe200078e020f */
[----:B------:R-:W-:-:S03]  /*17930*/  LEA R2, P2, R4, c[0x0][0x1d0], 0x1 ;  /* 0x0000740004027a11 */ /* 0x000fc600078408ff */
[----:B------:R-:W-:-:S05]  /*17940*/  IMAD.IADD R0, R5, 0x1, R0 ;  /* 0x0000000105007824 */ /* 0x000fca00078e0200 */
[----:B------:R-:W-:-:S05]  /*17950*/  LEA.HI.X R3, R4, c[0x0][0x1d4], R0, 0x1, P2 ;  /* 0x0000750004037a11 */ /* 0x000fca00010f0c00 */
[----:B------:R1:W-:Y:S04]  /*17960*/  @!P1 STG.E.128 [R2.64], R28 ;  /* 0x0000001c02009986 */ /* 0x0003e8000c101d12 */
[----:B------:R1:W-:Y:S02]  /*17970*/  @!P0 STG.E.128 [R2.64+0x80], R24 ;  /* 0x0000801802008986 */ /* 0x0003e4000c101d12 */
.L_x_175:
[----:B------:R-:W-:Y:S05]  /*17980*/  BSYNC B0 ;  /* 0x0000000000007941 */ /* 0x000fea0003800000 */
.L_x_174:
        /* <DEDUP_REMOVED lines=18> */
.L_x_177:
[----:B------:R-:W-:Y:S05]  /*17ab0*/  BSYNC B0 ;  /* 0x0000000000007941 */ /* 0x000fea0003800000 */
.L_x_176:
[----:B------:R-:W-:Y:S01]  /*17ac0*/  IADD3 R0, R12, 0x30, RZ ;  /* 0x000000300c007810 */ /* 0x000fe20007ffe0ff */
        /* <DEDUP_REMOVED lines=17> */
.L_x_179:
[----:B------:R-:W-:Y:S05]  /*17be0*/  BSYNC B0 ;  /* 0x0000000000007941 */ /* 0x000fea0003800000 */
.L_x_178:
        /* <DEDUP_REMOVED lines=18> */
.L_x_181:
[----:B------:R-:W-:Y:S05]  /*17d10*/  BSYNC B0 ;  /* 0x0000000000007941 */ /* 0x000fea0003800000 */
.L_x_180:
        /* <DEDUP_REMOVED lines=18> */
.L_x_183:
[----:B------:R-:W-:Y:S05]  /*17e40*/  BSYNC B0 ;  /* 0x0000000000007941 */ /* 0x000fea0003800000 */
.L_x_182:
        /* <DEDUP_REMOVED lines=18> */
.L_x_185:
[----:B------:R-:W-:Y:S05]  /*17f70*/  BSYNC B0 ;  /* 0x0000000000007941 */ /* 0x000fea0003800000 */
.L_x_184:
[----:B------:R-:W-:-:S04]  /*17f80*/  IADD3 R0, R12, 0x70, RZ ;  /* 0x000000700c007810 */ /* 0x000fc80007ffe0ff */
[----:B------:R-:W-:-:S13]  /*17f90*/  ISETP.GE.AND P0, PT, R0, UR6, PT ;  /* 0x0000000600007c0c */ /* 0x000fda000bf06270 */
[----:B------:R-:W-:Y:S05]  /*17fa0*/  @P0 EXIT ;  /* 0x000000000000094d */ /* 0x000fea0003800000 */
[----:B------:R-:W-:Y:S01]  /*17fb0*/  IADD3 R6, P0, R6, 0x70, RZ ;  /* 0x0000007006067810 */ /* 0x000fe20007f1e0ff */
[----:B-1----:R-:W-:Y:S01]  /*17fc0*/  IMAD.MOV.U32 R2, RZ, RZ, R10 ;  /* 0x000000ffff027224 */ /* 0x002fe200078e000a */
[----:B------:R-:W-:-:S03]  /*17fd0*/  MOV R3, R9 ;  /* 0x0000000900037202 */ /* 0x000fc60000000f00 */
[----:B------:R-:W-:Y:S01]  /*17fe0*/  IMAD.X R0, RZ, RZ, R7, P0 ;  /* 0x000000ffff007224 */ /* 0x000fe200000e0607 */
[----:B------:R-:W-:Y:S01]  /*17ff0*/  ISETP.GE.AND P0, PT, R82, c[0x0][0x220], PT ;  /* 0x0000880052007a0c */ /* 0x000fe20003f06270 */
[----:B------:R-:W-:-:S04]  /*18000*/  IMAD.WIDE.U32 R4, R6, c[0x0][0x1e8], R2 ;  /* 0x00007a0006047a25 */ /* 0x000fc800078e0002 */
[----:B------:R-:W-:Y:S01]  /*18010*/  IMAD R0, R0, c[0x0][0x1e8], RZ ;  /* 0x00007a0000007a24 */ /* 0x000fe200078e02ff */
[----:B------:R-:W-:-:S03]  /*18020*/  LEA R2, P1, R4, c[0x0][0x1d0], 0x1 ;  /* 0x0000740004027a11 */ /* 0x000fc600078208ff */
[----:B------:R-:W-:-:S04]  /*18030*/  IMAD R0, R6, c[0x0][0x1ec], R0 ;  /* 0x00007b0006007a24 */ /* 0x000fc800078e0200 */
[----:B------:R-:W-:-:S05]  /*18040*/  IMAD.IADD R0, R5, 0x1, R0 ;  /* 0x0000000105007824 */ /* 0x000fca00078e0200 */
[----:B------:R-:W-:-:S05]  /*18050*/  LEA.HI.X R3, R4, c[0x0][0x1d4], R0, 0x1, P1 ;  /* 0x0000750004037a11 */ /* 0x000fca00008f0c00 */
[----:B------:R1:W-:Y:S01]  /*18060*/  @!P0 STG.E.128 [R2.64], R76 ;  /* 0x0000004c02008986 */ /* 0x0003e2000c101d12 */
[----:B-----5:R-:W-:-:S13]  /*18070*/  ISETP.GE.AND P0, PT, R80, c[0x0][0x220], PT ;  /* 0x0000880050007a0c */ /* 0x020fda0003f06270 */
[----:B------:R-:W-:Y:S05]  /*18080*/  @P0 EXIT ;  /* 0x000000000000094d */ /* 0x000fea0003800000 */
[----:B------:R-:W-:Y:S01]  /*18090*/  STG.E.128 [R2.64+0x80], R72 ;  /* 0x0000804802007986 */ /* 0x000fe2000c101d12 */
[----:B------:R-:W-:Y:S05]  /*180a0*/  EXIT ;  /* 0x000000000000794d */ /* 0x000fea0003800000 */
.L_x_120:
[----:B-1----:R-:W-:Y:S01]  /*180b0*/  UISETP.NE.AND UP4, UPT, UR10, -0x1, UPT ;  /* 0xffffffff0a00788c */ /* 0x002fe2000bf85270 */
[----:B------:R-:W-:Y:S01]  /*180c0*/  SHF.R.S32.HI R8, RZ, 0x1f, R25 ;  /* 0x0000001fff087819 */ /* 0x000fe20000011419 */
[----:B------:R-:W-:Y:S01]  /*180d0*/  ULDC.64 UR4, c[0x0][0x1e8] ;  /* 0x00007a0000047ab9 */ /* 0x000fe20000000a00 */
[----:B------:R-:W1:Y:S01]  /*180e0*/  S2R R12, SR_CTAID.Z ;  /* 0x00000000000c7919 */ /* 0x000e620000002700 */
[----:B------:R-:W-:Y:S01]  /*180f0*/  USHF.R.S32.HI UR9, URZ, 0x1f, UR12 ;  /* 0x0000001f3f097899 */ /* 0x000fe2000801140c */
[----:B------:R-:W-:Y:S01]  /*18100*/  LEA.HI R8, R8, R25, RZ, 0x3 ;  /* 0x0000001908087211 */ /* 0x000fe200078f18ff */
[----:B------:R-:W-:Y:S01]  /*18110*/  ULDC.64 UR6, c[0x0][0x1e0] ;  /* 0x0000780000067ab9 */ /* 0x000fe20000000a00 */
[----:B------:R-:W-:Y:S01]  /*18120*/  IMAD.U32 R6, RZ, RZ, UR13 ;  /* 0x0000000dff067e24 */ /* 0x000fe2000f8e00ff */
[----:B------:R-:W-:Y:S01]  /*18130*/  ULDC.U8 UR15, c[0x0][0x328] ;  /* 0x0000ca00000f7ab9 */ /* 0x000fe20000000000 */
        /* <DEDUP_REMOVED lines=11> */
[----:B------:R-:W-:-:S02]  /*181f0*/  ULDC.64 UR4, c[0x0][0x1f0] ;  /* 0x00007c0000047ab9 */ /* 0x000fc40000000a00 */
[----:B------:R-:W-:Y:S01]  /*18200*/  UIMAD UR4, UR9, UR4, URZ ;  /* 0x00000004090472a4 */ /* 0x000fe2000f8e023f */
[----:B------:R-:W-:Y:S01]  /*18210*/  IMAD.WIDE R6, R6, 0x80, R8 ;  /* 0x0000008006067825 */ /* 0x000fe200078e0208 */
[----:B------:R-:W-:Y:S01]  /*18220*/  @!UP4 UIMAD UR17, UR11, UR7, UR17 ;  /* 0x000000070b11c2a4 */ /* 0x000fe2000f8e0211 */
[----:B------:R-:W-:Y:S01]  /*18230*/  IADD3 R23, R14, 0x40, RZ ;  /* 0x000000400e177810 */ /* 0x000fe20007ffe0ff */
[----:B------:R-:W-:Y:S02]  /*18240*/  ULDC.U8 UR9, c[0x0][0x329] ;  /* 0x0000ca4000097ab9 */ /* 0x000fe40000000000 */
[----:B------:R-:W-:Y:S02]  /*18250*/  UISETP.NE.AND UP1, UPT, UR9, URZ, UPT ;  /* 0x0000003f0900728c */ /* 0x000fe4000bf25270 */
[----:B------:R-:W-:Y:S02]  /*18260*/  UISETP.NE.OR UP2, UPT, UR9, URZ, !UP3 ;  /* 0x0000003f0900728c */ /* 0x000fe4000df45670 */
[----:B------:R-:W-:-:S02]  /*18270*/  @!UP4 UIMAD.WIDE.U32 UR22, UR11, UR6, URZ ;  /* 0x000000060b16c2a5 */ /* 0x000fc4000f8e003f */
[----:B------:R-:W-:Y:S02]  /*18280*/  ULDC UR7, c[0x0][0x214] ;  /* 0x0000850000077ab9 */ /* 0x000fe40000000800 */
[----:B------:R-:W-:Y:S02]  /*18290*/  ULDC UR6, c[0x0][0x234] ;  /* 0x00008d0000067ab9 */ /* 0x000fe40000000800 */
[----:B------:R-:W-:Y:S02]  /*182a0*/  UIMAD UR5, UR12, UR5, UR4 ;  /* 0x000000050c0572a4 */ /* 0x000fe4000f8e0204 */
[----:B------:R-:W-:Y:S02]  /*182b0*/  @UP1 ULDC UR9, c[0x0][0x210] ;  /* 0x0000840000091ab9 */ /* 0x000fe40000000800 */
[----:B------:R-:W-:Y:S02]  /*182c0*/  @UP1 UIMAD UR9, UR9, UR7, URZ ;  /* 0x00000007090912a4 */ /* 0x000fe4000f8e023f */
[----:B------:R-:W-:-:S02]  /*182d0*/  @!UP1 USEL UR9, UR7, UR6, !UP3 ;  /* 0x0000000607099287 */ /* 0x000fc4000d800000 */
[----:B------:R-:W-:Y:S02]  /*182e0*/  UISETP.NE.OR UP0, UPT, UR10, -0x1, UP2 ;  /* 0xffffffff0a00788c */ /* 0x000fe40009705670 */
        /* <DEDUP_REMOVED lines=10> */
[----:B------:R-:W-:Y:S01]  /*18390*/  USEL UR15, UR15, URZ, UP2 ;  /* 0x0000003f0f0f7287 */ /* 0x000fe20009000000 */
[----:B------:R-:W-:Y:S01]  /*183a0*/  ISETP.GE.AND P0, PT, R8, UR16, PT ;  /* 0x0000001008007c0c */ /* 0x000fe2000bf06270 */
[----:B------:R-:W-:Y:S02]  /*183b0*/  @UP1 ULDC UR21, c[0x0][0x210] ;  /* 0x0000840000151ab9 */ /* 0x000fe40000000800 */
[----:B------:R-:W-:Y:S01]  /*183c0*/  @!UP1 UMOV UR21, 0x1 ;  /* 0x0000000100159882 */ /* 0x000fe20000000000 */
[----:B-1----:R-:W-:Y:S01]  /*183d0*/  IMAD.WIDE.U32 R12, R12, c[0x0][0x1f0], R2 ;  /* 0x00007c000c0c7a25 */ /* 0x002fe200078e0002 */
[----:B------:R-:W-:-:S02]  /*183e0*/  UIMAD UR9, UR12, UR9, UR15 ;  /* 0x000000090c0972a4 */ /* 0x000fc4000f8e020f */
[----:B------:R-:W-:Y:S02]  /*183f0*/  UIMAD UR14, UR14, UR21, URZ ;  /* 0x000000150e0e72a4 */ /* 0x000fe4000f8e023f */
[----:B------:R-:W-:Y:S01]  /*18400*/  UMOV UR24, URZ ;  /* 0x0000003f00187c82 */ /* 0x000fe20008000000 */
[----:B------:R-:W-:Y:S01]  /*18410*/  IADD3 R11, R13, UR5, RZ ;  /* 0x000000050d0b7c10 */ /* 0x000fe2000fffe0ff */
[----:B------:R-:W-:Y:S02]  /*18420*/  @!UP2 UMOV UR24, UR10 ;  /* 0x0000000a0018ac82 */ /* 0x000fe40008000000 */
[----:B------:R-:W-:Y:S02]  /*18430*/  UMOV UR25, URZ ;  /* 0x0000003f00197c82 */ /* 0x000fe40008000000 */
[----:B------:R-:W-:Y:S02]  /*18440*/  USHF.R.S32.HI UR6, URZ, 0x1f, UR9 ;  /* 0x0000001f3f067899 */ /* 0x000fe40008011409 */
[----:B------:R-:W-:-:S02]  /*18450*/  @!UP2 USHF.R.S32.HI UR25, URZ, 0x1f, UR10 ;  /* 0x0000001f3f19a899 */ /* 0x000fc4000801140a */
[----:B------:R-:W-:Y:S02]  /*18460*/  USHF.R.S32.HI UR4, URZ, 0x1f, UR14 ;  /* 0x0000001f3f047899 */ /* 0x000fe4000801140e */
[----:B------:R-:W-:-:S04]  /*18470*/  UIADD3 UR9, UP1, UP0, UR14, UR24, UR9 ;  /* 0x000000180e097290 */ /* 0x000fc8000f83e009 */
[----:B------:R-:W-:Y:S01]  /*18480*/  UIADD3.X UR4, UR4, UR25, UR6, UP1, UP0 ;  /* 0x0000001904047290 */ /* 0x000fe20008fe0406 */
[----:B------:R-:W-:Y:S06]  /*18490*/  @P0 BRA `(.L_x_187) ;  /* 0x000000b000000947 */ /* 0x000fec0003800000 */
[----:B------:R-:W-:Y:S01]  /*184a0*/  IMAD R0, R7, c[0x0][0x1e8], RZ ;  /* 0x00007a0007007a24 */ /* 0x000fe200078e02ff */
[----:B------:R-:W-:Y:S01]  /*184b0*/  ISETP.GE.AND P1, PT, R14, c[0x0][0x220], PT ;  /* 0x000088000e007a0c */ /* 0x000fe20003f26270 */
[----:B------:R-:W-:Y:S01]  /*184c0*/  IMAD.MOV.U32 R10, RZ, RZ, R12 ;  /* 0x000000ffff0a7224 */ /* 0x000fe200078e000c */
[----:B------:R-:W-:Y:S01]  /*184d0*/  ISETP.GE.AND P0, PT, R23, c[0x0][0x220], PT ;  /* 0x0000880017007a0c */ /* 0x000fe20003f06270 */
[C---:B------:R-:W-:Y:S02]  /*184e0*/  IMAD R0, R6.reuse, c[0x0][0x1ec], R0 ;  /* 0x00007b0006007a24 */ /* 0x040fe400078e0200 */
[----:B------:R-:W-:-:S05]  /*184f0*/  IMAD.WIDE.U32 R4, R6, c[0x0][0x1e8], R10 ;  /* 0x00007a0006047a25 */ /* 0x000fca00078e000a */
[----:B------:R-:W-:Y:S02]  /*18500*/  IADD3 R0, R5, R0, RZ ;  /* 0x0000000005007210 */ /* 0x000fe40007ffe0ff */
[----:B------:R-:W-:-:S04]  /*18510*/  LEA R2, P2, R4, c[0x0][0x1d0], 0x1 ;  /* 0x0000740004027a11 */ /* 0x000fc800078408ff */
[----:B------:R-:W-:-:S05]  /*18520*/  LEA.HI.X R3, R4, c[0x0][0x1d4], R0, 0x1, P2 ;  /* 0x0000750004037a11 */ /* 0x000fca00010f0c00 */
[----:B------:R1:W-:Y:S04]  /*18530*/  @!P1 STG.E.128 [R2.64], RZ ;  /* 0x000000ff02009986 */ /* 0x0003e8000c101d12 */
[----:B------:R1:W-:Y:S02]  /*18540*/  @!P0 STG.E.128 [R2.64+0x80], RZ ;  /* 0x000080ff02008986 */ /* 0x0003e4000c101d12 */
.L_x_187:
[----:B------:R-:W-:Y:S05]  /*18550*/  BSYNC B0 ;  /* 0x0000000000007941 */ /* 0x000fea0003800000 */
.L_x_186:
[----:B------:R-:W-:Y:S01]  /*18560*/  IADD3 R22, R8, 0x10, RZ ;  /* 0x0000001008167810 */ /* 0x000fe20007ffe0ff */
[----:B------:R-:W-:Y:S03]  /*18570*/  BSSY B0, `(.L_x_188) ;  /* 0x0000011000007945 */ /* 0x000fe60003800000 */
[----:B------:R-:W-:-:S13]  /*18580*/  ISETP.GE.AND P0, PT, R22, UR16, PT ;  /* 0x0000001016007c0c */ /* 0x000fda000bf06270 */
[----:B------:R-:W-:Y:S05]  /*18590*/  @P0 BRA `(.L_x_189) ;  /* 0x000000e000000947 */ /* 0x000fea0003800000 */
[----:B------:R-:W-:Y:S01]  /*185a0*/  IADD3 R0, P0, R6, 0x10, RZ ;  /* 0x0000001006007810 */ /* 0x000fe20007f1e0ff */
[----:B------:R-:W-:Y:S01]  /*185b0*/  IMAD.MOV.U32 R4, RZ, RZ, R12 ;  /* 0x000000ffff047224 */ /* 0x000fe200078e000c */
[----:B------:R-:W-:Y:S02]  /*185c0*/  MOV R5, R11 ;  /* 0x0000000b00057202 */ /* 0x000fe40000000f00 */
[----:B------:R-:W-:Y:S01]  /*185d0*/  ISETP.GE.AND P1, PT, R14, c[0x0][0x220], PT ;  /* 0x000088000e007a0c */ /* 0x000fe20003f26270 */
[----:B-1----:R-:W-:Y:S01]  /*185e0*/  IMAD.X R2, RZ, RZ, R7, P0 ;  /* 0x000000ffff027224 */ /* 0x002fe200000e0607 */
[----:B------:R-:W-:Y:S01]  /*185f0*/  ISETP.GE.AND P0, PT, R23, c[0x0][0x220], PT ;  /* 0x0000880017007a0c */ /* 0x000fe20003f06270 */
[----:B------:R-:W-:-:S04]  /*18600*/  IMAD.WIDE.U32 R4, R0, c[0x0][0x1e8], R4 ;  /* 0x00007a0000047a25 */ /* 0x000fc800078e0004 */
[----:B------:R-:W-:-:S04]  /*18610*/  IMAD R2, R2, c[0x0][0x1e8], RZ ;  /* 0x00007a0002027a24 */ /* 0x000fc800078e02ff */
[----:B------:R-:W-:Y:S01]  /*18620*/  IMAD R0, R0, c[0x0][0x1ec], R2 ;  /* 0x00007b0000007a24 */ /* 0x000fe200078e0202 */
[----:B------:R-:W-:-:S03]  /*18630*/  LEA R2, P2, R4, c[0x0][0x1d0], 0x1 ;  /* 0x0000740004027a11 */ /* 0x000fc600078408ff */
[----:B------:R-:W-:-:S05]  /*18640*/  IMAD.IADD R0, R5, 0x1, R0 ;  /* 0x0000000105007824 */ /* 0x000fca00078e0200 */
[----:B------:R-:W-:-:S05]  /*18650*/  LEA.HI.X R3, R4, c[0x0][0x1d4], R0, 0x1, P2 ;  /* 0x0000750004037a11 */ /* 0x000fca00010f0c00 */
[----:B------:R1:W-:Y:S04]  /*18660*/  @!P1 STG.E.128 [R2.64], RZ ;  /* 0x000000ff02009986 */ /* 0x0003e8000c101d12 */
[----:B------:R1:W-:Y:S02]  /*18670*/  @!P0 STG.E.128 [R2.64+0x80], RZ ;  /* 0x000080ff02008986 */ /* 0x0003e4000c101d12 */
.L_x_189:
[----:B------:R-:W-:Y:S05]  /*18680*/  BSYNC B0 ;  /* 0x0000000000007941 */ /* 0x000fea0003800000 */
.L_x_188:
        /* <DEDUP_REMOVED lines=18> */
.L_x_191:
[----:B------:R-:W-:Y:S05]  /*187b0*/  BSYNC B0 ;  /* 0x0000000000007941 */ /* 0x000fea0003800000 */
.L_x_190:
        /* <DEDUP_REMOVED lines=18> */
.L_x_193:
[----:B------:R-:W-:Y:S05]  /*188e0*/  BSYNC B0 ;  /* 0x0000000000007941 */ /* 0x000fea0003800000 */
.L_x_192:
        /* <DEDUP_REMOVED lines=18> */
.L_x_195:
[----:B------:R-:W-:Y:S05]  /*18a10*/  BSYNC B0 ;  /* 0x0000000000007941 */ /* 0x000fea0003800000 */
.L_x_194:
        /* <DEDUP_REMOVED lines=18> */
.L_x_197:
[----:B------:R-:W-:Y:S05]  /*18b40*/  BSYNC B0 ;  /* 0x0000000000007941 */ /* 0x000fea0003800000 */
.L_x_196:
        /* <DEDUP_REMOVED lines=18> */
.L_x_199:
[----:B------:R-:W-:Y:S05]  /*18c70*/  BSYNC B0 ;  /* 0x0000000000007941 */ /* 0x000fea0003800000 */
.L_x_198:
[----:B------:R-:W-:Y:S01]  /*18c80*/  IADD3 R17, R8, 0x70, RZ ;  /* 0x0000007008117810 */ /* 0x000fe20007ffe0ff */
[----:B------:R-:W-:Y:S03]  /*18c90*/  BSSY B0, `(.L_x_200) ;  /* 0x0000011000007945 */ /* 0x000fe60003800000 */
[----:B------:R-:W-:-:S13]  /*18ca0*/  ISETP.GE.AND P0, PT, R17, UR16, PT ;  /* 0x0000001011007c0c */ /* 0x000fda000bf06270 */
[----:B------:R-:W-:Y:S05]  /*18cb0*/  @P0 BRA `(.L_x_201) ;  /* 0x000000e000000947 */ /* 0x000fea0003800000 */
[----:B------:R-:W-:Y:S01]  /*18cc0*/  IADD3 R0, P0, R6, 0x70, RZ ;  /* 0x0000007006007810 */ /* 0x000fe20007f1e0ff */
[----:B-1----:R-:W-:Y:S01]  /*18cd0*/  IMAD.MOV.U32 R2, RZ, RZ, R12 ;  /* 0x000000ffff027224 */ /* 0x002fe200078e000c */
[----:B------:R-:W-:Y:S02]  /*18ce0*/  MOV R3, R11 ;  /* 0x0000000b00037202 */ /* 0x000fe40000000f00 */
[----:B------:R-:W-:Y:S01]  /*18cf0*/  ISETP.GE.AND P1, PT, R14, c[0x0][0x220], PT ;  /* 0x000088000e007a0c */ /* 0x000fe20003f26270 */
        /* <DEDUP_REMOVED lines=8> */
[----:B------:R1:W-:Y:S04]  /*18d80*/  @!P1 STG.E.128 [R2.64], RZ ;  /* 0x000000ff02009986 */ /* 0x0003e8000c101d12 */
[----:B------:R1:W-:Y:S02]  /*18d90*/  @!P0 STG.E.128 [R2.64+0x80], RZ ;  /* 0x000080ff02008986 */ /* 0x0003e4000c101d12 */
.L_x_201:
[----:B------:R-:W-:Y:S05]  /*18da0*/  BSYNC B0 ;  /* 0x0000000000007941 */ /* 0x000fea0003800000 */
.L_x_200:
[----:B------:R-:W-:-:S04]  /*18db0*/  ISETP.NE.AND P6, PT, R15, RZ, PT ;  /* 0x000000ff0f00720c */ /* 0x000fc80003fc5270 */
[----:B------:R-:W-:Y:S02]  /*18dc0*/  ISETP.GE.OR P2, PT, R8, UR16, P6 ;  /* 0x0000001008007c0c */ /* 0x000fe4000b746670 */
[----:B------:R-:W-:Y:S02]  /*18dd0*/  ISETP.GE.OR P1, PT, R22, UR16, P6 ;  /* 0x0000001016007c0c */ /* 0x000fe4000b726670 */
[----:B------:R-:W-:Y:S02]  /*18de0*/  ISETP.GE.OR P5, PT, R21, UR16, P6 ;  /* 0x0000001015007c0c */ /* 0x000fe4000b7a6670 */
[----:B------:R-:W-:Y:S02]  /*18df0*/  ISETP.GE.OR P4, PT, R20, UR16, P6 ;  /* 0x0000001014007c0c */ /* 0x000fe4000b786670 */
[----:B------:R-:W-:-:S05]  /*18e00*/  ISETP.GE.OR P3, PT, R19, UR16, P6 ;  /* 0x0000001013007c0c */ /* 0x000fca000b766670 */
[----:B------:R-:W-:-:S04]  /*18e10*/  @!P2 IMAD R0, R8, UR21, RZ ;  /* 0x000000150800ac24 */ /* 0x000fc8000f8e02ff */
[----:B------:R-:W-:Y:S01]  /*18e20*/  @!P5 IMAD R7, R21, UR21, RZ ;  /* 0x000000151507dc24 */ /* 0x000fe2000f8e02ff */
[----:B-1----:R-:W-:Y:S01]  /*18e30*/  @!P2 IADD3 R3, P0, R0, UR9, RZ ;  /* 0x000000090003ac10 */ /* 0x002fe2000ff1e0ff */
[----:B------:R-:W-:-:S03]  /*18e40*/  @!P4 IMAD R5, R20, UR21, RZ ;  /* 0x000000151405cc24 */ /* 0x000fc6000f8e02ff */
[----:B------:R-:W-:Y:S01]  /*18e50*/  @!P2 LEA.HI.X.SX32 R4, R0, UR4, 0x1, P0 ;  /* 0x000000040004ac11 */ /* 0x000fe200080f0eff */
[----:B------:R-:W-:Y:S01]  /*18e60*/  @!P1 IMAD R0, R22, UR21, RZ ;  /* 0x0000001516009c24 */ /* 0x000fe2000f8e02ff */
[----:B------:R-:W-:-:S04]  /*18e70*/  @!P2 LEA R2, P0, R3, c[0x0][0x200], 0x2 ;  /* 0x000080000302aa11 */ /* 0x000fc800078010ff */
[----:B------:R-:W-:Y:S01]  /*18e80*/  @!P2 LEA.HI.X R3, R3, c[0x0][0x204], R4, 0x2, P0 ;  /* 0x000081000303aa11 */ /* 0x000fe200000f1404 */
[----:B------:R-:W-:Y:S01]  /*18e90*/  @!P2 IMAD.MOV.U32 R4, RZ, RZ, 0x7f800000 ;  /* 0x7f800000ff04a424 */ /* 0x000fe200078e00ff */
[----:B------:R-:W-:-:S04]  /*18ea0*/  @!P1 IADD3 R6, P0, R0, UR9, RZ ;  /* 0x0000000900069c10 */ /* 0x000fc8000ff1e0ff */
[----:B------:R1:W-:Y:S02]  /*18eb0*/  @!P2 STG.E [R2.64], R4 ;  /* 0x000000040200a986 */ /* 0x0003e4000c101912 */
[----:B-1----:R-:W-:Y:S02]  /*18ec0*/  @!P1 LEA.HI.X.SX32 R3, R0, UR4, 0x1, P0 ;  /* 0x0000000400039c11 */ /* 0x002fe400080f0eff */
[C---:B------:R-:W-:Y:S02]  /*18ed0*/  @!P1 LEA R2, P2, R6.reuse, c[0x0][0x200], 0x2 ;  /* 0x0000800006029a11 */ /* 0x040fe400078410ff */
[C---:B------:R-:W-:Y:S02]  /*18ee0*/  @!P5 IADD3 R0, P0, R7.reuse, UR9, RZ ;  /* 0x000000090700dc10 */ /* 0x040fe4000ff1e0ff */
        /* <DEDUP_REMOVED lines=13> */
[----:B------:R-:W-:Y:S01]  /*18fc0*/  @!P5 IMAD.MOV.U32 R4, RZ, RZ, 0x7f800000 ;  /* 0x7f800000ff04d424 */ /* 0x000fe200078e00ff */
[----:B------:R-:W-:Y:S02]  /*18fd0*/  @!P3 IADD3 R0, P0, R5, UR9, RZ ;  /* 0x000000090500bc10 */ /* 0x000fe4000ff1e0ff */
[----:B------:R-:W-:Y:S02]  /*18fe0*/  ISETP.GE.OR P6, PT, R17, UR16, P6 ;  /* 0x0000001011007c0c */ /* 0x000fe4000b7c6670 */
[----:B------:R2:W-:Y:S01]  /*18ff0*/  @!P5 STG.E [R12.64], R4 ;  /* 0x000000040c00d986 */ /* 0x0005e2000c101912 */
[----:B-1----:R-:W-:Y:S01]  /*19000*/  @!P3 LEA.HI.X.SX32 R2, R5, UR4, 0x1, P0 ;  /* 0x000000040502bc11 */ /* 0x002fe200080f0eff */
[----:B------:R-:W-:Y:S01]  /*19010*/  @!P2 IMAD R3, R18, UR21, RZ ;  /* 0x000000151203ac24 */ /* 0x000fe2000f8e02ff */
[----:B------:R-:W-:Y:S01]  /*19020*/  @!P3 LEA R8, P0, R0, c[0x0][0x200], 0x2 ;  /* 0x000080000008ba11 */ /* 0x000fe200078010ff */
[----:B------:R-:W-:-:S03]  /*19030*/  @!P3 IMAD.MOV.U32 R5, RZ, RZ, 0x7f800000 ;  /* 0x7f800000ff05b424 */ /* 0x000fc600078e00ff */
[----:B------:R-:W-:Y:S01]  /*19040*/  @!P3 LEA.HI.X R9, R0, c[0x0][0x204], R2, 0x2, P0 ;  /* 0x000081000009ba11 */ /* 0x000fe200000f1402 */
[----:B------:R-:W-:Y:S01]  /*19050*/  @!P1 IMAD R2, R16, UR21, RZ ;  /* 0x0000001510029c24 */ /* 0x000fe2000f8e02ff */
[----:B------:R-:W-:Y:S01]  /*19060*/  @!P2 IADD3 R0, P0, R3, UR9, RZ ;  /* 0x000000090300ac10 */ /* 0x000fe2000ff1e0ff */
[----:B--2---:R-:W-:-:S03]  /*19070*/  @!P2 IMAD.MOV.U32 R4, RZ, RZ, 0x7f800000 ;  /* 0x7f800000ff04a424 */ /* 0x004fc600078e00ff */
        /* <DEDUP_REMOVED lines=9> */
[----:B------:R2:W-:Y:S04]  /*19110*/  @!P3 STG.E [R8.64], R5 ;  /* 0x000000050800b986 */ /* 0x0005e8000c101912 */
[----:B------:R2:W-:Y:S01]  /*19120*/  @!P2 STG.E [R6.64], R4 ;  /* 0x000000040600a986 */ /* 0x0005e2000c101912 */
[----:B-1----:R-:W-:-:S05]  /*19130*/  @!P1 IMAD.MOV.U32 R0, RZ, RZ, 0x7f800000 ;  /* 0x7f800000ff009424 */ /* 0x002fca00078e00ff */
        /* <DEDUP_REMOVED lines=10> */
.L_x_202:
        /* <DEDUP_REMOVED lines=10> */
.L_x_1396:


//--------------------- .text._ZN5flash16flash_fwd_kernelI23Flash_fwd_kernel_traitsILi128ELi128ELi64ELi4ELb0ELb0EN7cutlass10bfloat16_tE19Flash_kernel_traitsILi128ELi128ELi64ELi4ES3_EELb0ELb1ELb0ELb0ELb0ELb0ELb1ELb0EEEvNS_16Flash_fwd_paramsE --------------------------
	.section	.text._ZN5flash16flash_fwd_kernelI23Flash_fwd_kernel_traitsILi128ELi128ELi64ELi4ELb0ELb0EN7cutlass10bfloat16_tE19Flash_kernel_traitsILi128ELi128ELi64ELi4ES3_EELb0ELb1ELb0ELb0ELb0ELb0ELb1ELb0EEEvNS_16Flash_fwd_paramsE,"ax",@progbits
	.sectioninfo	@"SHI_REGISTERS=255"
	.align	128
        .global         _ZN5flash16flash_fwd_kernelI23Flash_fwd_kernel_traitsILi128ELi128ELi64ELi4ELb0ELb0EN7cutlass10bfloat16_tE19Flash_kernel_traitsILi128ELi128ELi64ELi4ES3_EELb0ELb1ELb0ELb0ELb0ELb0ELb1ELb0EEEvNS_16Flash_fwd_paramsE
        .type           _ZN5flash16flash_fwd_kernelI23Flash_fwd_kernel_traitsILi128ELi128ELi64ELi4ELb0ELb0EN7cutlass10bfloat16_tE19Flash_kernel_traitsILi128ELi128ELi64ELi4ES3_EELb0ELb1ELb0ELb0ELb0ELb0ELb1ELb0EEEvNS_16Flash_fwd_paramsE,@function
        .size           _ZN5flash16flash_fwd_kernelI23Flash_fwd_kernel_traitsILi128ELi128ELi64ELi4ELb0ELb0EN7cutlass10bfloat16_tE19Flash_kernel_traitsILi128ELi128ELi64ELi4ES3_EELb0ELb1ELb0ELb0ELb0ELb0ELb1ELb0EEEvNS_16Flash_fwd_paramsE,(.L_x_1397 - _ZN5flash16flash_fwd_kernelI23Flash_fwd_kernel_traitsILi128ELi128ELi64ELi4ELb0ELb0EN7cutlass10bfloat16_tE19Flash_kernel_traitsILi128ELi128ELi64ELi4ES3_EELb0ELb1ELb0ELb0ELb0ELb0ELb1ELb0EEEvNS_16Flash_fwd_paramsE)
        .other          _ZN5flash16flash_fwd_kernelI23Flash_fwd_kernel_traitsILi128ELi128ELi64ELi4ELb0ELb0EN7cutlass10bfloat16_tE19Flash_kernel_traitsILi128ELi128ELi64ELi4ES3_EELb0ELb1ELb0ELb0ELb0ELb0ELb1ELb0EEEvNS_16Flash_fwd_paramsE,@"STO_CUDA_ENTRY STV_DEFAULT"
_ZN5flash16flash_fwd_kernelI23Flash_fwd_kernel_traitsILi128ELi128ELi64ELi4ELb0ELb0EN7cutlass10bfloat16_tE19Flash_kernel_traitsILi128ELi128ELi64ELi4ES3_EELb0ELb1ELb0ELb0ELb0ELb0ELb1ELb0EEEvNS_16Flash_fwd_paramsE:
.text._ZN5flash16flash_fwd_kernelI23Flash_fwd_kernel_traitsILi128ELi128ELi64ELi4ELb0ELb0EN7cutlass10bfloat16_tE19Flash_kernel_traitsILi128ELi128ELi64ELi4ES3_EELb0ELb1ELb0ELb0ELb0ELb0ELb1ELb0EEEvNS_16Flash_fwd_paramsE:
        /* <DEDUP_REMOVED lines=56> */
.L_x_203:
[----:B------:R-:W-:Y:S02]  /*0380*/  ULDC UR6, c[0x0][0x218] ;  /* 0x0000860000067ab9 */ /* 0x000fe40000000800 */
.L_x_204:
        /* <DEDUP_REMOVED lines=69> */
.L_x_206:
        /* <DEDUP_REMOVED lines=46> */
.L_x_207:
        /* <DEDUP_REMOVED lines=95> */
.L_x_209:
[----:B------:R-:W-:Y:S05]  /*10b0*/  BSYNC B0 ;  /* 0x0000000000007941 */ /* 0x000fea0003800000 */
.L_x_208:
        /* <DEDUP_REMOVED lines=29> */
.L_x_211:
[----:B------:R-:W-:Y:S05]  /*1290*/  BSYNC B0 ;  /* 0x0000000000007941 */ /* 0x000fea0003800000 */
.L_x_210:
        /* <DEDUP_REMOVED lines=29> */
.L_x_213:
[----:B------:R-:W-:Y:S05]  /*1470*/  BSYNC B0 ;  /* 0x0000000000007941 */ /* 0x000fea0003800000 */
.L_x_212:
        /* <DEDUP_REMOVED lines=29> */
.L_x_215:
[----:B------:R-:W-:Y:S05]  /*1650*/  BSYNC B0 ;  /* 0x0000000000007941 */ /* 0x000fea0003800000 */
.L_x_214:
        /* <DEDUP_REMOVED lines=29> */
.L_x_217:
[----:B------:R-:W-:Y:S05]  /*1830*/  BSYNC B0 ;  /* 0x0000000000007941 */ /* 0x000fea0003800000 */
.L_x_216:
        /* <DEDUP_REMOVED lines=29> */
.L_x_219:
[----:B------:R-:W-:Y:S05]  /*1a10*/  BSYNC B0 ;  /* 0x0000000000007941 */ /* 0x000fea0003800000 */
.L_x_218:
        /* <DEDUP_REMOVED lines=29> */
.L_x_221:
[----:B------:R-:W-:Y:S05]  /*1bf0*/  BSYNC B0 ;  /* 0x0000000000007941 */ /* 0x000fea0003800000 */
.L_x_220:
        /* <DEDUP_REMOVED lines=32> */
.L_x_223:
[----:B------:R-:W-:Y:S05]  /*1e00*/  BSYNC B0 ;  /* 0x0000000000007941 */ /* 0x000fea0003800000 */
.L_x_222:
        /* <DEDUP_REMOVED lines=32> */
.L_x_225:
[----:B------:R-:W-:Y:S05]  /*2010*/  BSYNC B0 ;  /* 0x0000000000007941 */ /* 0x000fea0003800000 */
.L_x_224:
        /* <DEDUP_REMOVED lines=25> */
.L_x_227:
[----:B------:R-:W-:Y:S05]  /*21b0*/  BSYNC B0 ;  /* 0x0000000000007941 */ /* 0x000fea0003800000 */
.L_x_226:
        /* <DEDUP_REMOVED lines=24> */
.L_x_229:
[----:B------:R-:W-:Y:S05]  /*2340*/  BSYNC B0 ;  /* 0x0000000000007941 */ /* 0x000fea0003800000 */
.L_x_228:
        /* <DEDUP_REMOVED lines=29> */
.L_x_231:
[----:B------:R-:W-:Y:S05]  /*2520*/  BSYNC B0 ;  /* 0x0000000000007941 */ /* 0x000fea0003800000 */
.L_x_230:
        /* <DEDUP_REMOVED lines=66> */
.L_x_233:
[----:B------:R-:W-:Y:S05]  /*2950*/  BSYNC B0 ;  /* 0x0000000000007941 */ /* 0x000fea0003800000 */
.L_x_232:
        /* <DEDUP_REMOVED lines=27> */
.L_x_235:
[----:B------:R-:W-:Y:S05]  /*2b10*/  BSYNC B0 ;  /* 0x0000000000007941 */ /* 0x000fea0003800000 */
.L_x_234:
        /* <DEDUP_REMOVED lines=26> */
.L_x_237:
[----:B------:R-:W-:Y:S05]  /*2cc0*/  BSYNC B0 ;  /* 0x0000000000007941 */ /* 0x000fea0003800000 */
.L_x_236:
        /* <DEDUP_REMOVED lines=31> */
.L_x_239:
[----:B------:R-:W-:Y:S05]  /*2ec0*/  BSYNC B0 ;  /* 0x0000000000007941 */ /* 0x000fea0003800000 */
.L_x_238:
[----:B------:R-:W-:Y:S01]  /*2ed0*/  IMAD.SHL.U32 R240, R6, 0x2, RZ ;  /* 0x0000000206f07824 */ /* 0x000fe200078e00ff */
[----:B------:R-:W0:Y:S01]  /*2ee0*/  LDGDEPBAR ;  /* 0x00000000000079af */ /* 0x000e220000000000 */
[----:B------:R-:W-:Y:S01]  /*2ef0*/  IMAD.SHL.U32 R232, R5, 0x2, RZ ;  /* 0x0000000205e87824 */ /* 0x000fe200078e00ff */
[----:B------:R-:W-:Y:S01]  /*2f00*/  UISETP.GE.AND UP0, UPT, UR8, 0x2, UPT ;  /* 0x000000020800788c */ /* 0x000fe2000bf06270 */
[----:B------:R-:W-:Y:S01]  /*2f10*/  IMAD R241, R4, 0x2, R240 ;  /* 0x0000000204f17824 */ /* 0x000fe200078e02f0 */
[----:B-1----:R-:W-:Y:S01]  /*2f20*/  LDSM.16.M88.4 R12, [R240] ;  /* 0x00000000f00c783b */ /* 0x002fe20000000200 */
[--C-:B------:R-:W-:Y:S01]  /*2f30*/  IMAD R6, R3, 0x2, R232.reuse ;  /* 0x0000000203067824 */ /* 0x100fe200078e02e8 */
        /* <DEDUP_REMOVED lines=9> */
[----:B------:R-:W2:Y:S01]  /*2fd0*/  LDSM.16.M88.4 R20, [R232+0x8800] ;  /* 0x00880000e814783b */ /* 0x000ea20000000200 */
[----:B------:R-:W-:-:S03]  /*2fe0*/  IADD3 R3, R148, 0x8, RZ ;  /* 0x0000000894037810 */ /* 0x000fc60007ffe0ff */
[----:B--2---:R-:W2:Y:S04]  /*2ff0*/  LDSM.16.M88.4 R32, [R232+0x9800] ;  /* 0x00980000e820783b */ /* 0x004ea80000000200 */
[----:B------:R-:W3:Y:S04]  /*3000*/  LDSM.16.M88.4 R28, [R232+0x9000] ;  /* 0x00900000e81c783b */ /* 0x000ee80000000200 */
[----:B------:R-:W-:Y:S04]  /*3010*/  LDSM.16.M88.4 R16, [R241+0x2000] ;  /* 0x00200000f110783b */ /* 0x000fe80000000200 */
[----:B------:R-:W4:Y:S04]  /*3020*/  LDSM.16.M88.4 R60, [R6+0x9800] ;  /* 0x00980000063c783b */ /* 0x000f280000000200 */
[----:B------:R-:W2:Y:S04]  /*3030*/  LDSM.16.M88.4 R52, [R6+0x8000] ;  /* 0x008000000634783b */ /* 0x000ea80000000200 */
[----:B------:R-:W2:Y:S04]  /*3040*/  LDSM.16.M88.4 R56, [R6+0x8800] ;  /* 0x008800000638783b */ /* 0x000ea80000000200 */
[----:B------:R-:W2:Y:S01]  /*3050*/  LDSM.16.M88.4 R64, [R6+0x9000] ;  /* 0x009000000640783b */ /* 0x000ea20000000200 */
[-C--:B-1----:R-:W-:Y:S03]  /*3060*/  HMMA.16816.F32.BF16 R76, R12, R24.reuse, RZ ;  /* 0x000000180c4c723c */ /* 0x082fe600000418ff */
[----:B------:R-:W-:Y:S04]  /*3070*/  LDSM.16.M88.4 R80, [R238+0x9000] ;  /* 0x00900000ee50783b */ /* 0x000fe80000000200 */
[----:B------:R-:W-:Y:S01]  /*3080*/  LDSM.16.M88.4 R84, [R238+0x9800] ;  /* 0x00980000ee54783b */ /* 0x000fe20000000200 */
[C---:B-----5:R-:W-:Y:S08]  /*3090*/  HMMA.16816.F32.BF16 R68, R8.reuse, R24, RZ ;  /* 0x000000180844723c */ /* 0x060ff000000418ff */
[-C--:B------:R-:W-:Y:S08]  /*30a0*/  HMMA.16816.F32.BF16 R48, R8, R26.reuse, RZ ;  /* 0x0000001a0830723c */ /* 0x080ff000000418ff */
[----:B------:R-:W-:Y:S08]  /*30b0*/  HMMA.16816.F32.BF16 R128, R12, R26, RZ ;  /* 0x0000001a0c80723c */ /* 0x000ff000000418ff */
[C---:B------:R-:W-:Y:S08]  /*30c0*/  HMMA.16816.F32.BF16 R44, R8.reuse, R20, RZ ;  /* 0x00000014082c723c */ /* 0x040ff000000418ff */
[C---:B--2---:R-:W-:Y:S08]  /*30d0*/  HMMA.16816.F32.BF16 R24, R8.reuse, R32, RZ ;  /* 0x000000200818723c */ /* 0x044ff000000418ff */
[----:B------:R-:W-:Y:S08]  /*30e0*/  HMMA.16816.F32.BF16 R40, R8, R22, RZ ;  /* 0x000000160828723c */ /* 0x000ff000000418ff */
[C---:B------:R-:W-:Y:S08]  /*30f0*/  HMMA.16816.F32.BF16 R88, R12.reuse, R20, RZ ;  /* 0x000000140c58723c */ /* 0x040ff000000418ff */
[----:B------:R-:W-:Y:S01]  /*3100*/  HMMA.16816.F32.BF16 R120, R12, R22, RZ ;  /* 0x000000160c78723c */ /* 0x000fe200000418ff */
[----:B------:R-:W1:Y:S07]  /*3110*/  LDSM.16.M88.4 R20, [R241] ;  /* 0x00000000f114783b */ /* 0x000e6e0000000200 */
[C---:B---3--:R-:W-:Y:S08]  /*3120*/  HMMA.16816.F32.BF16 R36, R8.reuse, R28, RZ ;  /* 0x0000001c0824723c */ /* 0x048ff000000418ff */
[C---:B------:R-:W-:Y:S08]  /*3130*/  HMMA.16816.F32.BF16 R72, R8.reuse, R30, RZ ;  /* 0x0000001e0848723c */ /* 0x040ff000000418ff */
[----:B------:R-:W-:Y:S08]  /*3140*/  HMMA.16816.F32.BF16 R8, R8, R34, RZ ;  /* 0x000000220808723c */ /* 0x000ff000000418ff */
[C---:B------:R-:W-:Y:S08]  /*3150*/  HMMA.16816.F32.BF16 R96, R12.reuse, R32, RZ ;  /* 0x000000200c60723c */ /* 0x040ff000000418ff */
[C---:B------:R-:W-:Y:S08]  /*3160*/  HMMA.16816.F32.BF16 R104, R12.reuse, R28, RZ ;  /* 0x0000001c0c68723c */ /* 0x040ff000000418ff */
[C---:B------:R-:W-:Y:S01]  /*3170*/  HMMA.16816.F32.BF16 R116, R12.reuse, R30, RZ ;  /* 0x0000001e0c74723c */ /* 0x040fe200000418ff */
[----:B------:R-:W-:Y:S07]  /*3180*/  LDSM.16.M88.4 R28, [R238+0x8800] ;  /* 0x00880000ee1c783b */ /* 0x000fee0000000200 */
[----:B------:R-:W-:Y:S01]  /*3190*/  HMMA.16816.F32.BF16 R32, R12, R34, RZ ;  /* 0x000000220c20723c */ /* 0x000fe200000418ff */
[----:B------:R-:W-:Y:S07]  /*31a0*/  LDSM.16.M88.4 R12, [R238+0x8000] ;  /* 0x00800000ee0c783b */ /* 0x000fee0000000200 */
[C---:B----4-:R-:W-:Y:S01]  /*31b0*/  HMMA.16816.F32.BF16 R108, R16.reuse, R60, R24 ;  /* 0x0000003c106c723c */ /* 0x050fe20000041818 */
[----:B------:R-:W2:Y:S07]  /*31c0*/  LDSM.16.M88.4 R24, [R243] ;  /* 0x00000000f318783b */ /* 0x000eae0000000200 */
[C---:B------:R-:W-:Y:S08]  /*31d0*/  HMMA.16816.F32.BF16 R112, R16.reuse, R52, R68 ;  /* 0x000000341070723c */ /* 0x040ff00000041844 */
[C---:B------:R-:W-:Y:S01]  /*31e0*/  HMMA.16816.F32.BF16 R132, R16.reuse, R56, R44 ;  /* 0x000000381084723c */ /* 0x040fe2000004182c */
[----:B------:R-:W-:Y:S07]  /*31f0*/  LDSM.16.M88.4 R44, [R242] ;  /* 0x00000000f22c783b */ /* 0x000fee0000000200 */
[C---:B------:R-:W-:Y:S08]  /*3200*/  HMMA.16816.F32.BF16 R124, R16.reuse, R64, R36 ;  /* 0x00000040107c723c */ /* 0x040ff00000041824 */
[C---:B------:R-:W-:Y:S01]  /*3210*/  HMMA.16816.F32.BF16 R100, R16.reuse, R54, R48 ;  /* 0x000000361064723c */ /* 0x040fe20000041830 */
[----:B------:R-:W-:Y:S07]  /*3220*/  LDSM.16.M88.4 R48, [R237] ;  /* 0x00000000ed30783b */ /* 0x000fee0000000200 */
        /* <DEDUP_REMOVED lines=8> */
[C---:B------:R-:W-:Y:S08]  /*32b0*/  HMMA.16816.F32.BF16 R144, R20.reuse, R60, R96 ;  /* 0x0000003c1490723c */ /* 0x040ff00000041860 */
[C---:B------:R-:W-:Y:S08]  /*32c0*/  HMMA.16816.F32.BF16 R52, R20.reuse, R54, R128 ;  /* 0x000000361434723c */ /* 0x040ff00000041880 */
[C---:B------:R-:W-:Y:S08]  /*32d0*/  HMMA.16816.F32.BF16 R56, R20.reuse, R58, R120 ;  /* 0x0000003a1438723c */ /* 0x040ff00000041878 */
[----:B------:R-:W-:Y:S01]  /*32e0*/  HMMA.16816.F32.BF16 R116, R20, R62, R32 ;  /* 0x0000003e1474723c */ /* 0x000fe20000041820 */
[----:B------:R-:W-:Y:S04]  /*32f0*/  LDSM.16.M88.4 R60, [R232+0xa000] ;  /* 0x00a00000e83c783b */ /* 0x000fe80000000200 */
[----:B------:R-:W1:Y:S03]  /*3300*/  LDSM.16.M88.4 R32, [R240+0x4000] ;  /* 0x00400000f020783b */ /* 0x000e660000000200 */
[-C--:B--2---:R-:W-:Y:S01]  /*3310*/  HMMA.16816.F32.BF16 R20, R24, R12.reuse, R16 ;  /* 0x0000000c1814723c */ /* 0x084fe20000041810 */
[----:B------:R-:W2:Y:S07]  /*3320*/  LDSM.16.M88.4 R16, [R242+0x2000] ;  /* 0x00200000f210783b */ /* 0x000eae0000000200 */
[C---:B---3--:R-:W-:Y:S08]  /*3330*/  HMMA.16816.F32.BF16 R36, R8.reuse, R12, R112 ;  /* 0x0000000c0824723c */ /* 0x048ff00000041870 */
[----:B------:R-:W-:Y:S08]  /*3340*/  HMMA.16816.F32.BF16 R140, R8, R80, R124 ;  /* 0x00000050088c723c */ /* 0x000ff0000004187c */
[----:B------:R-:W-:Y:S08]  /*3350*/  HMMA.16816.F32.BF16 R20, R44, R48, R20 ;  /* 0x000000302c14723c */ /* 0x000ff00000041814 */
[C---:B------:R-:W-:Y:S08]  /*3360*/  HMMA.16816.F32.BF16 R132, R8.reuse, R28, R132 ;  /* 0x0000001c0884723c */ /* 0x040ff00000041884 */
[C---:B------:R-:W-:Y:S08]  /*3370*/  HMMA.16816.F32.BF16 R136, R8.reuse, R84, R108 ;  /* 0x000000540888723c */ /* 0x040ff0000004186c */
[C---:B------:R-:W-:Y:S08]  /*3380*/  HMMA.16816.F32.BF16 R88, R8.reuse, R14, R100 ;  /* 0x0000000e0858723c */ /* 0x040ff00000041864 */
[C---:B------:R-:W-:Y:S08]  /*3390*/  HMMA.16816.F32.BF16 R112, R8.reuse, R30, R92 ;  /* 0x0000001e0870723c */ /* 0x040ff0000004185c */
[C---:B------:R-:W-:Y:S01]  /*33a0*/  HMMA.16816.F32.BF16 R124, R8.reuse, R82, R72 ;  /* 0x00000052087c723c */ /* 0x040fe20000041848 */
[----:B------:R-:W-:Y:S07]  /*33b0*/  LDSM.16.M88.4 R72, [R237+0x1800] ;  /* 0x00180000ed48783b */ /* 0x000fee0000000200 */
[----:B------:R-:W-:Y:S01]  /*33c0*/  HMMA.16816.F32.BF16 R120, R8, R86, R68 ;  /* 0x000000560878723c */ /* 0x000fe20000041844 */
[----:B------:R-:W-:Y:S04]  /*33d0*/  LDSM.16.M88.4 R68, [R6+0xa000] ;  /* 0x00a000000644783b */ /* 0x000fe80000000200 */
[----:B------:R-:W3:Y:S03]  /*33e0*/  LDSM.16.M88.4 R8, [R241+0x4000] ;  /* 0x00400000f108783b */ /* 0x000ee60000000200 */
[----:B------:R-:W-:Y:S01]  /*33f0*/  HMMA.16816.F32.BF16 R64, R24, R14, R52 ;  /* 0x0000000e1840723c */ /* 0x000fe20000041834 */
[----:B------:R-:W4:Y:S04]  /*3400*/  LDSM.16.M88.4 R12, [R240+0x6000] ;  /* 0x00600000f00c783b */ /* 0x000f280000000200 */
[----:B------:R-:W-:Y:S03]  /*3410*/  LDSM.16.M88.4 R52, [R237+0x800] ;  /* 0x00080000ed34783b */ /* 0x000fe60000000200 */
[----:B-1----:R-:W-:Y:S08]  /*3420*/  HMMA.16816.F32.BF16 R20, R32, R60, R20 ;  /* 0x0000003c2014723c */ /* 0x002ff00000041814 */
[C---:B------:R-:W-:Y:S01]  /*3430*/  HMMA.16816.F32.BF16 R92, R24.reuse, R28, R40 ;  /* 0x0000001c185c723c */ /* 0x040fe20000041828 */
[----:B------:R-:W-:Y:S07]  /*3440*/  LDSM.16.M88.4 R40, [R241+0x6000] ;  /* 0x00600000f128783b */ /* 0x000fee0000000200 */
[----:B------:R-:W-:Y:S01]  /*3450*/  HMMA.16816.F32.BF16 R96, R24, R30, R56 ;  /* 0x0000001e1860723c */ /* 0x000fe20000041838 */
[----:B------:R-:W-:Y:S07]  /*3460*/  LDSM.16.M88.4 R56, [R237+0x1000] ;  /* 0x00100000ed38783b */ /* 0x000fee0000000200 */
[----:B--2---:R-:W-:Y:S01]  /*3470*/  HMMA.16816.F32.BF16 R28, R16, R48, R36 ;  /* 0x00000030101c723c */ /* 0x004fe20000041824 */
[----:B------:R-:W-:Y:S07]  /*3480*/  LDSM.16.M88.4 R36, [R243+0x4000] ;  /* 0x00400000f324783b */ /* 0x000fee0000000200 */
[C---:B------:R-:W-:Y:S01]  /*3490*/  HMMA.16816.F32.BF16 R108, R24.reuse, R80, R76 ;  /* 0x00000050186c723c */ /* 0x040fe2000004184c */
[----:B------:R-:W1:Y:S07]  /*34a0*/  LDSM.16.M88.4 R76, [R238+0xa000] ;  /* 0x00a00000ee4c783b */ /* 0x000e6e0000000200 */
[C---:B------:R-:W-:Y:S08]  /*34b0*/  HMMA.16816.F32.BF16 R128, R24.reuse, R84, R144 ;  /* 0x000000541880723c */ /* 0x040ff00000041890 */
[----:B------:R-:W-:Y:S08]  /*34c0*/  HMMA.16816.F32.BF16 R116, R24, R86, R116 ;  /* 0x000000561874723c */ /* 0x000ff00000041874 */
[-C--:B------:R-:W-:Y:S08]  /*34d0*/  HMMA.16816.F32.BF16 R88, R16, R50.reuse, R88 ;  /* 0x000000321058723c */ /* 0x080ff00000041858 */
[----:B------:R-:W-:Y:S01]  /*34e0*/  HMMA.16816.F32.BF16 R84, R44, R50, R64 ;  /* 0x000000322c54723c */ /* 0x000fe20000041840 */
[----:B------:R-:W-:Y:S07]  /*34f0*/  LDSM.16.M88.4 R64, [R237+0x2000] ;  /* 0x00200000ed40783b */ /* 0x000fee0000000200 */
[----:B---3--:R-:W-:Y:S01]  /*3500*/  HMMA.16816.F32.BF16 R48, R8, R68, R20 ;  /* 0x000000440830723c */ /* 0x008fe20000041814 */
[----:B------:R-:W-:Y:S07]  /*3510*/  LDSM.16.M88.4 R20, [R242+0x4000] ;  /* 0x00400000f214783b */ /* 0x000fee0000000200 */
[----:B------:R-:W-:Y:S08]  /*3520*/  HMMA.16816.F32.BF16 R104, R24, R82, R104 ;  /* 0x000000521868723c */ /* 0x000ff00000041868 */
[----:B----4-:R-:W-:Y:S01]  /*3530*/  HMMA.16816.F32.BF16 R24, R12, R60, R28 ;  /* 0x0000003c0c18723c */ /* 0x010fe2000004181c */
[----:B------:R-:W2:Y:S07]  /*3540*/  LDSM.16.M88.4 R28, [R243+0x6000] ;  /* 0x00600000f31c783b */ /* 0x000eae0000000200 */
[----:B-1----:R-:W-:Y:S01]  /*3550*/  HMMA.16816.F32.BF16 R80, R36, R76, R48 ;  /* 0x0000004c2450723c */ /* 0x002fe20000041830 */
[----:B------:R-:W1:Y:S07]  /*3560*/  LDSM.16.M88.4 R48, [R232+0xa800] ;  /* 0x00a80000e830783b */ /* 0x000e6e0000000200 */
[----:B------:R-:W-:Y:S08]  /*3570*/  HMMA.16816.F32.BF16 R84, R32, R62, R84 ;  /* 0x0000003e2054723c */ /* 0x000ff00000041854 */
[----:B------:R-:W-:Y:S08]  /*3580*/  HMMA.16816.F32.BF16 R24, R40, R68, R24 ;  /* 0x000000442818723c */ /* 0x000ff00000041818 */
[-C--:B------:R-:W-:Y:S08]  /*3590*/  HMMA.16816.F32.BF16 R92, R44, R52.reuse, R92 ;  /* 0x000000342c5c723c */ /* 0x080ff0000004185c */
[C---:B------:R-:W-:Y:S08]  /*35a0*/  HMMA.16816.F32.BF16 R100, R16.reuse, R52, R132 ;  /* 0x000000341064723c */ /* 0x040ff00000041884 */
[C---:B------:R-:W-:Y:S08]  /*35b0*/  HMMA.16816.F32.BF16 R112, R16.reuse, R54, R112 ;  /* 0x000000361070723c */ /* 0x040ff00000041870 */
[C---:B------:R-:W-:Y:S08]  /*35c0*/  HMMA.16816.F32.BF16 R140, R16.reuse, R56, R140 ;  /* 0x00000038108c723c */ /* 0x040ff0000004188c */
[C---:B------:R-:W-:Y:S08]  /*35d0*/  HMMA.16816.F32.BF16 R124, R16.reuse, R58, R124 ;  /* 0x0000003a107c723c */ /* 0x040ff0000004187c */
[C---:B------:R-:W-:Y:S08]  /*35e0*/  HMMA.16816.F32.BF16 R136, R16.reuse, R72, R136 ;  /* 0x000000481088723c */ /* 0x040ff00000041888 */
[----:B------:R-:W-:Y:S01]  /*35f0*/  HMMA.16816.F32.BF16 R120, R16, R74, R120 ;  /* 0x0000004a1078723c */ /* 0x000fe20000041878 */
[----:B------:R-:W3:Y:S07]  /*3600*/  LDSM.16.M88.4 R16, [R242+0x6000] ;  /* 0x00600000f210783b */ /* 0x000eee0000000200 */
[----:B------:R-:W-:Y:S01]  /*3610*/  HMMA.16816.F32.BF16 R88, R12, R62, R88 ;  /* 0x0000003e0c58723c */ /* 0x000fe20000041858 */
[----:B------:R-:W4:Y:S07]  /*3620*/  LDSM.16.M88.4 R60, [R6+0xa800] ;  /* 0x00a80000063c783b */ /* 0x000f2e0000000200 */
[----:B------:R-:W-:Y:S08]  /*3630*/  HMMA.16816.F32.BF16 R96, R44, R54, R96 ;  /* 0x000000362c60723c */ /* 0x000ff00000041860 */
[----:B------:R-:W-:Y:S08]  /*3640*/  HMMA.16816.F32.BF16 R52, R8, R70, R84 ;  /* 0x000000460834723c */ /* 0x000ff00000041854 */
[----:B--2---:R-:W-:Y:S08]  /*3650*/  HMMA.16816.F32.BF16 R24, R28, R76, R24 ;  /* 0x0000004c1c18723c */ /* 0x004ff00000041818 */
[C---:B------:R-:W-:Y:S08]  /*3660*/  HMMA.16816.F32.BF16 R108, R44.reuse, R56, R108 ;  /* 0x000000382c6c723c */ /* 0x040ff0000004186c */
[----:B------:R-:W-:Y:S08]  /*3670*/  HMMA.16816.F32.BF16 R104, R44, R58, R104 ;  /* 0x0000003a2c68723c */ /* 0x000ff00000041868 */
[----:B-1----:R-:W-:Y:S08]  /*3680*/  HMMA.16816.F32.BF16 R56, R32, R48, R92 ;  /* 0x000000302038723c */ /* 0x002ff0000004185c */
[----:B------:R-:W-:Y:S08]  /*3690*/  HMMA.16816.F32.BF16 R84, R20, R64, R80 ;  /* 0x000000401454723c */ /* 0x000ff00000041850 */
[C---:B------:R-:W-:Y:S08]  /*36a0*/  HMMA.16816.F32.BF16 R128, R44.reuse, R72, R128 ;  /* 0x000000482c80723c */ /* 0x040ff00000041880 */
[----:B------:R-:W-:Y:S08]  /*36b0*/  HMMA.16816.F32.BF16 R116, R44, R74, R116 ;  /* 0x0000004a2c74723c */ /* 0x000ff00000041874 */
[----:B------:R-:W-:Y:S01]  /*36c0*/  HMMA.16816.F32.BF16 R68, R40, R70, R88 ;  /* 0x000000462844723c */ /* 0x000fe20000041858 */
[----:B------:R-:W-:-:S04]  /*36d0*/  FMUL.FTZ R2, R84, c[0x0][0x2ec] ;  /* 0x0000bb0054027a20 */ /* 0x000fc80000410000 */
[----:B------:R1:W-:Y:S03]  /*36e0*/  MUFU.TANH R134, R2 ;  /* 0x0000000200867308 */ /* 0x0003e60000002400 */
[C---:B------:R-:W-:Y:S08]  /*36f0*/  HMMA.16816.F32.BF16 R72, R12.reuse, R48, R100 ;  /* 0x000000300c48723c */ /* 0x040ff00000041864 */
[----:B------:R-:W-:Y:S01]  /*3700*/  HMMA.16816.F32.BF16 R100, R12, R50, R112 ;  /* 0x000000320c64723c */ /* 0x000fe20000041870 */
[----:B-1----:R-:W-:-:S07]  /*3710*/  FMUL.FTZ R2, R85, c[0x0][0x2ec] ;  /* 0x0000bb0055027a20 */ /* 0x002fce0000410000 */
[----:B------:R-:W-:Y:S01]  /*3720*/  HMMA.16816.F32.BF16 R88, R32, R50, R96 ;  /* 0x000000322058723c */ /* 0x000fe20000041860 */
[----:B------:R-:W1:Y:S01]  /*3730*/  LDSM.16.M88.4 R48, [R238+0xa800] ;  /* 0x00a80000ee30783b */ /* 0x000e620000000200 */
[----:B------:R2:W5:Y:S06]  /*3740*/  MUFU.TANH R163, R2 ;  /* 0x0000000200a37308 */ /* 0x00056c0000002400 */
[----:B------:R-:W-:Y:S08]  /*3750*/  HMMA.16816.F32.BF16 R44, R36, R78, R52 ;  /* 0x0000004e242c723c */ /* 0x000ff00000041834 */
[----:B---3--:R-:W-:Y:S01]  /*3760*/  HMMA.16816.F32.BF16 R80, R16, R64, R24 ;  /* 0x000000401050723c */ /* 0x008fe20000041818 */
[----:B------:R-:W3:Y:S01]  /*3770*/  LDSM.16.M88.4 R24, [R232+0xb000] ;  /* 0x00b00000e818783b */ /* 0x000ee20000000200 */
[----:B--2---:R-:W-:-:S04]  /*3780*/  FMUL.FTZ R2, R86, c[0x0][0x2ec] ;  /* 0x0000bb0056027a20 */ /* 0x004fc80000410000 */
[----:B------:R2:W-:Y:S02]  /*3790*/  MUFU.TANH R115, R2 ;  /* 0x0000000200737308 */ /* 0x0005e40000002400 */
[----:B----4-:R-:W-:Y:S01]  /*37a0*/  HMMA.16816.F32.BF16 R52, R8, R60, R56 ;  /* 0x0000003c0834723c */ /* 0x010fe20000041838 */
[----:B------:R-:W4:Y:S07]  /*37b0*/  LDSM.16.M88.4 R56, [R237+0x2800] ;  /* 0x00280000ed38783b */ /* 0x000f2e0000000200 */
[----:B------:R-:W-:Y:S01]  /*37c0*/  HMMA.16816.F32.BF16 R76, R28, R78, R68 ;  /* 0x0000004e1c4c723c */ /* 0x000fe20000041844 */
[----:B--2---:R-:W-:-:S07]  /*37d0*/  FMUL.FTZ R2, R87, c[0x0][0x2ec] ;  /* 0x0000bb0057027a20 */ /* 0x004fce0000410000 */
[----:B------:R-:W-:Y:S01]  /*37e0*/  HMMA.16816.F32.BF16 R68, R20, R66, R44 ;  /* 0x000000421444723c */ /* 0x000fe2000004182c */
[----:B------:R2:W2:Y:S07]  /*37f0*/  MUFU.TANH R164, R2 ;  /* 0x0000000200a47308 */ /* 0x0004ae0000002400 */
[----:B------:R-:W-:Y:S08]  /*3800*/  HMMA.16816.F32.BF16 R44, R40, R60, R72 ;  /* 0x0000003c282c723c */ /* 0x000ff00000041848 */
[----:B-1----:R-:W-:Y:S01]  /*3810*/  HMMA.16816.F32.BF16 R52, R36, R48, R52 ;  /* 0x000000302434723c */ /* 0x002fe20000041834 */
[----:B--2---:R-:W-:-:S04]  /*3820*/  FMUL.FTZ R2, R80, c[0x0][0x2ec] ;  /* 0x0000bb0050027a20 */ /* 0x004fc80000410000 */
[----:B------:R1:W-:Y:S03]  /*3830*/  MUFU.TANH R114, R2 ;  /* 0x0000000200727308 */ /* 0x0003e60000002400 */
[----:B------:R-:W-:Y:S08]  /*3840*/  HMMA.16816.F32.BF16 R72, R16, R66, R76 ;  /* 0x000000421048723c */ /* 0x000ff0000004184c */
[----:B---3--:R-:W-:Y:S01]  /*3850*/  HMMA.16816.F32.BF16 R96, R32, R24, R108 ;  /* 0x000000182060723c */ /* 0x008fe2000004186c */
[----:B-1----:R-:W-:-:S07]  /*3860*/  FMUL.FTZ R2, R81, c[0x0][0x2ec] ;  /* 0x0000bb0051027a20 */ /* 0x002fce0000410000 */
[----:B------:R-:W-:Y:S01]  /*3870*/  HMMA.16816.F32.BF16 R44, R28, R48, R44 ;  /* 0x000000301c2c723c */ /* 0x000fe2000004182c */
[----:B------:R1:W2:Y:S07]  /*3880*/  MUFU.TANH R112, R2 ;  /* 0x0000000200707308 */ /* 0x0002ae0000002400 */
[----:B----4-:R-:W-:Y:S01]  /*3890*/  HMMA.16816.F32.BF16 R76, R20, R56, R52 ;  /* 0x00000038144c723c */ /* 0x010fe20000041834 */
[----:B------:R-:W3:Y:S07]  /*38a0*/  LDSM.16.M88.4 R52, [R6+0xb000] ;  /* 0x00b000000634783b */ /* 0x000eee0000000200 */
[----:B------:R-:W-:Y:S01]  /*38b0*/  HMMA.16816.F32.BF16 R64, R8, R62, R88 ;  /* 0x0000003e0840723c */ /* 0x000fe20000041858 */
[----:B-1----:R-:W-:-:S04]  /*38c0*/  FMUL.FTZ R2, R82, c[0x0][0x2ec] ;  /* 0x0000bb0052027a20 */ /* 0x002fc80000410000 */
[----:B------:R1:W-:Y:S03]  /*38d0*/  MUFU.TANH R113, R2 ;  /* 0x0000000200717308 */ /* 0x0003e60000002400 */
[C---:B------:R-:W-:Y:S08]  /*38e0*/  HMMA.16816.F32.BF16 R92, R12.reuse, R24, R140 ;  /* 0x000000180c5c723c */ /* 0x040ff0000004188c */
[----:B------:R-:W-:Y:S01]  /*38f0*/  HMMA.16816.F32.BF16 R88, R12, R26, R124 ;  /* 0x0000001a0c58723c */ /* 0x000fe2000004187c */
[----:B-1----:R-:W-:-:S07]  /*3900*/  FMUL.FTZ R2, R83, c[0x0][0x2ec] ;  /* 0x0000bb0053027a20 */ /* 0x002fce0000410000 */
[----:B------:R-:W-:Y:S01]  /*3910*/  HMMA.16816.F32.BF16 R80, R16, R56, R44 ;  /* 0x000000381050723c */ /* 0x000fe2000004182c */
[----:B------:R-:W-:Y:S01]  /*3920*/  LDSM.16.M88.4 R44, [R238+0xb000] ;  /* 0x00b00000ee2c783b */ /* 0x000fe20000000200 */
[----:B------:R1:W4:Y:S06]  /*3930*/  MUFU.TANH R111, R2 ;  /* 0x00000002006f7308 */ /* 0x00032c0000002400 */
[----:B------:R-:W-:Y:S08]  /*3940*/  HMMA.16816.F32.BF16 R64, R36, R50, R64 ;  /* 0x000000322440723c */ /* 0x000ff00000041840 */
[----:B------:R-:W-:Y:S01]  /*3950*/  HMMA.16816.F32.BF16 R84, R32, R26, R104 ;  /* 0x0000001a2054723c */ /* 0x000fe20000041868 */
[----:B------:R-:W-:Y:S01]  /*3960*/  LDSM.16.M88.4 R24, [R237+0x3000] ;  /* 0x00300000ed18783b */ /* 0x000fe20000000200 */
[----:B-1----:R-:W-:-:S04]  /*3970*/  FMUL.FTZ R2, R68, c[0x0][0x2ec] ;  /* 0x0000bb0044027a20 */ /* 0x002fc80000410000 */
[----:B------:R1:W1:Y:S10]  /*3980*/  MUFU.TANH R162, R2 ;  /* 0x0000000200a27308 */ /* 0x0002740000002400 */
[----:B------:R-:W-:Y:S01]  /*3990*/  HMMA.16816.F32.BF16 R64, R20, R58, R64 ;  /* 0x0000003a1440723c */ /* 0x000fe20000041840 */
[----:B-1----:R-:W-:-:S04]  /*39a0*/  FMUL.FTZ R2, R69, c[0x0][0x2ec] ;  /* 0x0000bb0045027a20 */ /* 0x002fc80000410000 */
[----:B------:R1:W-:Y:S02]  /*39b0*/  MUFU.TANH R160, R2 ;  /* 0x0000000200a07308 */ /* 0x0003e40000002400 */
[----:B-1----:R-:W-:-:S06]  /*39c0*/  FMUL.FTZ R2, R70, c[0x0][0x2ec] ;  /* 0x0000bb0046027a20 */ /* 0x002fcc0000410000 */
[----:B------:R1:W1:Y:S02]  /*39d0*/  MUFU.TANH R165, R2 ;  /* 0x0000000200a57308 */ /* 0x0002640000002400 */
[----:B-1----:R-:W-:Y:S02]  /*39e0*/  FMUL.FTZ R2, R71, c[0x0][0x2ec] ;  /* 0x0000bb0047027a20 */ /* 0x002fe40000410000 */
[----:B------:R-:W-:Y:S01]  /*39f0*/  HMMA.16816.F32.BF16 R68, R40, R62, R100 ;  /* 0x0000003e2844723c */ /* 0x000fe20000041864 */
[----:B------:R-:W1:Y:S03]  /*3a00*/  LDSM.16.M88.4 R60, [R232+0xb800] ;  /* 0x00b80000e83c783b */ /* 0x000e660000000200 */
[----:B------:R2:W-:Y:S02]  /*3a10*/  MUFU.TANH R161, R2 ;  /* 0x0000000200a17308 */ /* 0x0005e40000002400 */
[----:B--2---:R-:W-:-:S06]  /*3a20*/  FMUL.FTZ R2, R72, c[0x0][0x2ec] ;  /* 0x0000bb0048027a20 */ /* 0x004fcc0000410000 */
[----:B------:R2:W-:Y:S11]  /*3a30*/  MUFU.TANH R109, R2 ;  /* 0x00000002006d7308 */ /* 0x0005f60000002400 */
[----:B------:R-:W-:Y:S01]  /*3a40*/  @!UPT UIADD3 URZ, URZ, URZ, URZ ;  /* 0x0000003f3f3ff290 */ /* 0x000fe2000fffe03f */
[----:B------:R-:W-:Y:S08]  /*3a50*/  HMMA.16816.F32.BF16 R68, R28, R50, R68 ;  /* 0x000000321c44723c */ /* 0x000ff00000041844 */
[----:B---3--:R-:W-:Y:S01]  /*3a60*/  HMMA.16816.F32.BF16 R48, R40, R52, R92 ;  /* 0x000000342830723c */ /* 0x008fe2000004185c */
[----:B--2---:R-:W-:-:S07]  /*3a70*/  FMUL.FTZ R2, R73, c[0x0][0x2ec] ;  /* 0x0000bb0049027a20 */ /* 0x004fce0000410000 */
[----:B-1----:R-:W-:Y:S01]  /*3a80*/  HMMA.16816.F32.BF16 R92, R12, R60, R136 ;  /* 0x0000003c0c5c723c */ /* 0x002fe20000041888 */
[----:B------:R1:W-:Y:S02]  /*3a90*/  MUFU.TANH R110, R2 ;  /* 0x00000002006e7308 */ /* 0x0003e40000002400 */
[----:B-1----:R-:W-:-:S06]  /*3aa0*/  FMUL.FTZ R2, R74, c[0x0][0x2ec] ;  /* 0x0000bb004a027a20 */ /* 0x002fcc0000410000 */
[----:B------:R1:W2:Y:S02]  /*3ab0*/  MUFU.TANH R102, R2 ;  /* 0x0000000200667308 */ /* 0x0002a40000002400 */
[----:B-1----:R-:W-:Y:S02]  /*3ac0*/  FMUL.FTZ R2, R75, c[0x0][0x2ec] ;  /* 0x0000bb004b027a20 */ /* 0x002fe40000410000 */
[----:B------:R-:W-:Y:S04]  /*3ad0*/  HMMA.16816.F32.BF16 R72, R8, R52, R96 ;  /* 0x000000340848723c */ /* 0x000fe80000041860 */
[----:B------:R1:W3:Y:S02]  /*3ae0*/  MUFU.TANH R108, R2 ;  /* 0x00000002006c7308 */ /* 0x0002e40000002400 */
[----:B-1----:R-:W-:-:S06]  /*3af0*/  FMUL.FTZ R2, R76, c[0x0][0x2ec] ;  /* 0x0000bb004c027a20 */ /* 0x002fcc0000410000 */
[----:B------:R1:W1:Y:S02]  /*3b00*/  MUFU.TANH R135, R2 ;  /* 0x0000000200877308 */ /* 0x0002640000002400 */
[----:B-1----:R-:W-:-:S06]  /*3b10*/  FMUL.FTZ R2, R77, c[0x0][0x2ec] ;  /* 0x0000bb004d027a20 */ /* 0x002fcc0000410000 */
[----:B------:R1:W-:Y:S02]  /*3b20*/  MUFU.TANH R103, R2 ;  /* 0x0000000200677308 */ /* 0x0003e40000002400 */
[----:B-1----:R-:W-:-:S06]  /*3b30*/  FMUL.FTZ R2, R78, c[0x0][0x2ec] ;  /* 0x0000bb004e027a20 */ /* 0x002fcc0000410000 */
[----:B------:R1:W1:Y:S02]  /*3b40*/  MUFU.TANH R100, R2 ;  /* 0x0000000200647308 */ /* 0x0002640000002400 */
[----:B-1----:R-:W-:Y:S02]  /*3b50*/  FMUL.FTZ R2, R79, c[0x0][0x2ec] ;  /* 0x0000bb004f027a20 */ /* 0x002fe40000410000 */
[----:B------:R-:W-:Y:S01]  /*3b60*/  HMMA.16816.F32.BF16 R76, R16, R58, R68 ;  /* 0x0000003a104c723c */ /* 0x000fe20000041844 */
[----:B------:R1:W2:Y:S03]  /*3b70*/  LDSM.16.M88.4 R68, [R6+0xb800] ;  /* 0x00b800000644783b */ /* 0x0002a60000000200 */
[----:B------:R3:W-:Y:S04]  /*3b80*/  MUFU.TANH R101, R2 ;  /* 0x0000000200657308 */ /* 0x0007e80000002400 */
[----:B------:R-:W-:Y:S01]  /*3b90*/  HMMA.16816.F32.BF16 R56, R36, R44, R72 ;  /* 0x0000002c2438723c */ /* 0x000fe20000041848 */
[----:B---3--:R-:W-:-:S04]  /*3ba0*/  FMUL.FTZ R2, R80, c[0x0][0x2ec] ;  /* 0x0000bb0050027a20 */ /* 0x008fc80000410000 */
[----:B------:R3:W2:Y:S01]  /*3bb0*/  MUFU.TANH R98, R2 ;  /* 0x0000000200627308 */ /* 0x0006a20000002400 */
[----:B-1----:R-:W-:Y:S11]  /*3bc0*/  IADD3 R6, R148, 0x48, RZ ;  /* 0x0000004894067810 */ /* 0x002ff60007ffe0ff */
[----:B------:R-:W-:Y:S07]  /*3bd0*/  @!UPT UIADD3 URZ, URZ, URZ, URZ ;  /* 0x0000003f3f3ff290 */ /* 0x000fee000fffe03f */
[----:B------:R-:W-:Y:S01]  /*3be0*/  HMMA.16816.F32.BF16 R56, R20, R24, R56 ;  /* 0x000000181438723c */ /* 0x000fe20000041838 */
[----:B---3--:R-:W-:-:S04]  /*3bf0*/  FMUL.FTZ R2, R81, c[0x0][0x2ec] ;  /* 0x0000bb0051027a20 */ /* 0x008fc80000410000 */
[----:B------:R1:W-:Y:S02]  /*3c00*/  MUFU.TANH R99, R2 ;  /* 0x0000000200637308 */ /* 0x0003e40000002400 */
[----:B-1----:R-:W-:-:S06]  /*3c10*/  FMUL.FTZ R2, R82, c[0x0][0x2ec] ;  /* 0x0000bb0052027a20 */ /* 0x002fcc0000410000 */
[----:B------:R1:W3:Y:S02]  /*3c20*/  MUFU.TANH R96, R2 ;  /* 0x0000000200607308 */ /* 0x0002e40000002400 */
[----:B-1----:R-:W-:Y:S02]  /*3c30*/  FMUL.FTZ R2, R83, c[0x0][0x2ec] ;  /* 0x0000bb0053027a20 */ /* 0x002fe40000410000 */
[----:B------:R-:W-:Y:S04]  /*3c40*/  HMMA.16816.F32.BF16 R80, R12, R62, R120 ;  /* 0x0000003e0c50723c */ /* 0x000fe80000041878 */
[----:B------:R1:W-:Y:S04]  /*3c50*/  MUFU.TANH R97, R2 ;  /* 0x0000000200617308 */ /* 0x0003e80000002400 */
[----:B------:R-:W-:Y:S08]  /*3c60*/  HMMA.16816.F32.BF16 R12, R28, R44, R48 ;  /* 0x0000002c1c0c723c */ /* 0x000ff00000041830 */
[----:B------:R-:W-:Y:S01]  /*3c70*/  HMMA.16816.F32.BF16 R48, R8, R54, R84 ;  /* 0x000000360830723c */ /* 0x000fe20000041854 */
[----:B-1----:R-:W-:-:S04]  /*3c80*/  FMUL.FTZ R2, R64, c[0x0][0x2ec] ;  /* 0x0000bb0040027a20 */ /* 0x002fc80000410000 */
[----:B------:R1:W1:Y:S03]  /*3c90*/  MUFU.TANH R133, R2 ;  /* 0x0000000200857308 */ /* 0x0002660000002400 */
[----:B------:R-:W-:Y:S08]  /*3ca0*/  HMMA.16816.F32.BF16 R52, R40, R54, R88 ;  /* 0x000000362834723c */ /* 0x000ff00000041858 */
[----:B------:R-:W-:Y:S01]  /*3cb0*/  HMMA.16816.F32.BF16 R72, R16, R24, R12 ;  /* 0x000000181048723c */ /* 0x000fe2000004180c */
[----:B-1----:R-:W-:-:S06]  /*3cc0*/  FMUL.FTZ R2, R65, c[0x0][0x2ec] ;  /* 0x0000bb0041027a20 */ /* 0x002fcc0000410000 */
[----:B------:R-:W-:Y:S01]  /*3cd0*/  IMNMX R25, R5, UR15, PT ;  /* 0x0000000f05197c17 */ /* 0x000fe2000b800200 */
[----:B------:R-:W-:Y:S01]  /*3ce0*/  HMMA.16816.F32.BF16 R12, R36, R46, R48 ;  /* 0x0000002e240c723c */ /* 0x000fe20000041830 */
[----:B------:R-:W1:Y:S01]  /*3cf0*/  LDSM.16.M88.4 R48, [R238+0xb800] ;  /* 0x00b80000ee30783b */ /* 0x000e620000000200 */
[----:B------:R2:W-:Y:S01]  /*3d00*/  MUFU.TANH R126, R2 ;  /* 0x00000002007e7308 */ /* 0x0005e20000002400 */
[----:B------:R-:W-:-:S05]  /*3d10*/  IMNMX R24, R6, UR15, PT ;  /* 0x0000000f06187c17 */ /* 0x000fca000b800200 */
[----:B------:R-:W-:Y:S01]  /*3d20*/  HMMA.16816.F32.BF16 R44, R28, R46, R52 ;  /* 0x0000002e1c2c723c */ /* 0x000fe20000041834 */
[----:B--2---:R-:W-:-:S04]  /*3d30*/  FMUL.FTZ R2, R66, c[0x0][0x2ec] ;  /* 0x0000bb0042027a20 */ /* 0x004fc80000410000 */
[----:B------:R2:W1:Y:S11]  /*3d40*/  MUFU.TANH R132, R2 ;  /* 0x0000000200847308 */ /* 0x0004760000002400 */
[----:B------:R-:W-:Y:S08]  /*3d50*/  @!UPT UIADD3 URZ, URZ, URZ, URZ ;  /* 0x0000003f3f3ff290 */ /* 0x000ff0000fffe03f */
[----:B------:R-:W-:Y:S01]  /*3d60*/  HMMA.16816.F32.BF16 R52, R16, R26, R44 ;  /* 0x0000001a1034723c */ /* 0x000fe2000004182c */
[----:B--2---:R-:W-:-:S07]  /*3d70*/  FMUL.FTZ R2, R67, c[0x0][0x2ec] ;  /* 0x0000bb0043027a20 */ /* 0x004fce0000410000 */
[C---:B------:R-:W-:Y:S01]  /*3d80*/  HMMA.16816.F32.BF16 R64, R32.reuse, R60, R128 ;  /* 0x0000003c2040723c */ /* 0x040fe20000041880 */
[----:B------:R2:W-:Y:S07]  /*3d90*/  MUFU.TANH R127, R2 ;  /* 0x00000002007f7308 */ /* 0x0005ee0000002400 */
[----:B------:R-:W-:Y:S08]  /*3da0*/  HMMA.16816.F32.BF16 R32, R32, R62, R116 ;  /* 0x0000003e2020723c */ /* 0x000ff00000041874 */
[----:B------:R-:W-:Y:S01]  /*3db0*/  HMMA.16816.F32.BF16 R44, R40, R68, R92 ;  /* 0x00000044282c723c */ /* 0x000fe2000004185c */
[----:B--2---:R-:W-:-:S04]  /*3dc0*/  FMUL.FTZ R2, R76, c[0x0][0x2ec] ;  /* 0x0000bb004c027a20 */ /* 0x004fc80000410000 */
[----:B------:R2:W1:Y:S03]  /*3dd0*/  MUFU.TANH R85, R2 ;  /* 0x0000000200557308 */ /* 0x0004660000002400 */
[C---:B------:R-:W-:Y:S08]  /*3de0*/  HMMA.16816.F32.BF16 R60, R8.reuse, R68, R64 ;  /* 0x00000044083c723c */ /* 0x040ff00000041840 */
[----:B------:R-:W-:Y:S01]  /*3df0*/  HMMA.16816.F32.BF16 R64, R8, R70, R32 ;  /* 0x000000460840723c */ /* 0x000fe20000041820 */
[----:B------:R-:W3:Y:S01]  /*3e00*/  LDSM.16.M88.4 R8, [R237+0x3800] ;  /* 0x00380000ed08783b */ /* 0x000ee20000000200 */
[----:B------:R-:W-:-:S04]  /*3e10*/  DEPBAR.LE SB0, 0x0 ;  /* 0x000080000000791a */ /* 0x000fc80000000000 */
[----:B--2---:R-:W-:Y:S02]  /*3e20*/  FMUL.FTZ R2, R77, c[0x0][0x2ec] ;  /* 0x0000bb004d027a20 */ /* 0x004fe40000410000 */
[----:B------:R-:W-:Y:S02]  /*3e30*/  HMMA.16816.F32.BF16 R40, R40, R70, R80 ;  /* 0x000000462828723c */ /* 0x000fe40000041850 */
[----:B------:R2:W2:Y:S06]  /*3e40*/  MUFU.TANH R86, R2 ;  /* 0x0000000200567308 */ /* 0x0004ac0000002400 */
[C---:B-1----:R-:W-:Y:S08]  /*3e50*/  HMMA.16816.F32.BF16 R32, R36.reuse, R48, R60 ;  /* 0x000000302420723c */ /* 0x042ff0000004183c */
[----:B------:R-:W-:Y:S01]  /*3e60*/  HMMA.16816.F32.BF16 R36, R36, R50, R64 ;  /* 0x000000322424723c */ /* 0x000fe20000041840 */
[----:B--2---:R-:W-:-:S04]  /*3e70*/  FMUL.FTZ R2, R78, c[0x0][0x2ec] ;  /* 0x0000bb004e027a20 */ /* 0x004fc80000410000 */
        /* <DEDUP_REMOVED lines=8> */
[----:B------:R1:W1:Y:S02]  /*3f00*/  MUFU.TANH R189, R2 ;  /* 0x0000000200bd7308 */ /* 0x0002640000002400 */
[----:B-1----:R-:W-:Y:S02]  /*3f10*/  FMUL.FTZ R2, R59, c[0x0][0x2ec] ;  /* 0x0000bb003b027a20 */ /* 0x002fe40000410000 */
[----:B------:R-:W-:Y:S04]  /*3f20*/  HMMA.16816.F32.BF16 R56, R20, R26, R12 ;  /* 0x0000001a1438723c */ /* 0x000fe8000004180c */
[----:B------:R1:W-:Y:S03]  /*3f30*/  MUFU.TANH R183, R2 ;  /* 0x0000000200b77308 */ /* 0x0003e60000002400 */
[----:B------:R-:W-:Y:S01]  /*3f40*/  IMNMX R14, R148, UR15, PT ;  /* 0x0000000f940e7c17 */ /* 0x000fe2000b800200 */
[----:B------:R-:W-:Y:S01]  /*3f50*/  FMUL.FTZ R12, R75, c[0x0][0x2ec] ;  /* 0x0000bb004b0c7a20 */ /* 0x000fe20000410000 */
[----:B------:R-:W-:-:S03]  /*3f60*/  IMNMX R15, R3, UR15, PT ;  /* 0x0000000f030f7c17 */ /* 0x000fc6000b800200 */
[----:B------:R2:W-:Y:S01]  /*3f70*/  MUFU.TANH R75, R12 ;  /* 0x0000000c004b7308 */ /* 0x0005e20000002400 */
[----:B-1----:R-:W-:-:S07]  /*3f80*/  FMUL.FTZ R2, R72, c[0x0][0x2ec] ;  /* 0x0000bb0048027a20 */ /* 0x002fce0000410000 */
[----:B------:R1:W-:Y:S04]  /*3f90*/  MUFU.TANH R78, R2 ;  /* 0x00000002004e7308 */ /* 0x0003e80000002400 */
[----:B------:R-:W-:Y:S02]  /*3fa0*/  FMUL.FTZ R6, R59, c[0x0][0x2ec] ;  /* 0x0000bb003b067a20 */ /* 0x000fe40000410000 */
[----:B--2---:R-:W-:Y:S02]  /*3fb0*/  FMUL.FTZ R12, R56, c[0x0][0x2ec] ;  /* 0x0000bb00380c7a20 */ /* 0x004fe40000410000 */
[----:B------:R-:W-:Y:S01]  /*3fc0*/  MUFU.TANH R72, R6 ;  /* 0x0000000600487308 */ /* 0x000fe20000002400 */
[----:B-1----:R-:W-:-:S07]  /*3fd0*/  FMUL.FTZ R2, R73, c[0x0][0x2ec] ;  /* 0x0000bb0049027a20 */ /* 0x002fce0000410000 */
[----:B------:R-:W-:Y:S08]  /*3fe0*/  MUFU.TANH R73, R12 ;  /* 0x0000000c00497308 */ /* 0x000ff00000002400 */
[----:B------:R1:W-:Y:S02]  /*3ff0*/  MUFU.TANH R77, R2 ;  /* 0x00000002004d7308 */ /* 0x0003e40000002400 */
[----:B-1----:R-:W-:-:S06]  /*4000*/  FMUL.FTZ R2, R74, c[0x0][0x2ec] ;  /* 0x0000bb004a027a20 */ /* 0x002fcc0000410000 */
[----:B------:R1:W2:Y:S02]  /*4010*/  MUFU.TANH R76, R2 ;  /* 0x00000002004c7308 */ /* 0x0002a40000002400 */
[----:B-1----:R-:W-:-:S04]  /*4020*/  IMAD.U32 R2, RZ, RZ, UR21 ;  /* 0x00000015ff027e24 */ /* 0x002fc8000f8e00ff */
[----:B------:R-:W-:-:S05]  /*4030*/  IMAD R2, R2, 0x40, R153 ;  /* 0x0000004002027824 */ /* 0x000fca00078e0299 */
[C---:B------:R-:W-:Y:S02]  /*4040*/  IADD3 R5, R2.reuse, 0x1, RZ ;  /* 0x0000000102057810 */ /* 0x040fe40007ffe0ff */
[----:B------:R-:W-:Y:S01]  /*4050*/  IADD3 R3, R2, 0x8, RZ ;  /* 0x0000000802037810 */ /* 0x000fe20007ffe0ff */
[----:B------:R-:W-:Y:S01]  /*4060*/  BAR.SYNC.DEFER_BLOCKING 0x0 ;  /* 0x0000000000007b1d */ /* 0x000fe20000010000 */
[C---:B------:R-:W-:Y:S02]  /*4070*/  ISETP.GE.AND P1, PT, R5.reuse, R14, PT ;  /* 0x0000000e0500720c */ /* 0x040fe40003f26270 */
[----:B------:R-:W-:Y:S02]  /*4080*/  ISETP.GE.AND P0, PT, R5, R15, PT ;  /* 0x0000000f0500720c */ /* 0x000fe40003f06270 */
[----:B-----5:R-:W-:Y:S02]  /*4090*/  FSEL R163, R163, -INF , !P1 ;  /* 0xff800000a3a37808 */ /* 0x020fe40004800000 */
[----:B------:R-:W-:-:S02]  /*40a0*/  ISETP.GE.AND P4, PT, R5, R25, PT ;  /* 0x000000190500720c */ /* 0x000fc40003f86270 */
[----:B------:R-:W-:Y:S01]  /*40b0*/  ISETP.GE.AND P2, PT, R5, R24, PT ;  /* 0x000000180500720c */ /* 0x000fe20003f46270 */
[----:B------:R-:W-:Y:S01]  /*40c0*/  FMUL.FTZ R5, R57, c[0x0][0x2ec] ;  /* 0x0000bb0039057a20 */ /* 0x000fe20000410000 */
[C---:B------:R-:W-:Y:S02]  /*40d0*/  ISETP.GE.AND P6, PT, R3.reuse, R14, PT ;  /* 0x0000000e0300720c */ /* 0x040fe40003fc6270 */
[C---:B------:R-:W-:Y:S01]  /*40e0*/  ISETP.GE.AND P5, PT, R3.reuse, R15, PT ;  /* 0x0000000f0300720c */ /* 0x040fe20003fa6270 */
[----:B------:R1:W5:Y:S01]  /*40f0*/  MUFU.TANH R74, R5 ;  /* 0x00000005004a7308 */ /* 0x0003620000002400 */
[C---:B------:R-:W-:Y:S02]  /*4100*/  ISETP.GE.AND P3, PT, R3.reuse, R25, PT ;  /* 0x000000190300720c */ /* 0x040fe40003f66270 */
[----:B------:R-:W-:Y:S01]  /*4110*/  ISETP.GE.AND P1, PT, R3, R24, PT ;  /* 0x000000180300720c */ /* 0x000fe20003f26270 */
[----:B------:R-:W-:Y:S01]  /*4120*/  FMUL.FTZ R3, R58, c[0x0][0x2ec] ;  /* 0x0000bb003a037a20 */ /* 0x000fe20000410000 */
[----:B------:R-:W-:Y:S01]  /*4130*/  FSEL R164, R164, -INF , !P0 ;  /* 0xff800000a4a47808 */ /* 0x000fe20004000000 */
[----:B---3--:R-:W-:Y:S01]  /*4140*/  HMMA.16816.F32.BF16 R56, R20, R8, R32 ;  /* 0x000000081438723c */ /* 0x008fe20000041820 */
[----:B------:R-:W-:Y:S01]  /*4150*/  FSEL R60, R112, -INF , !P4 ;  /* 0xff800000703c7808 */ /* 0x000fe20006000000 */
[----:B------:R3:W-:Y:S01]  /*4160*/  MUFU.TANH R69, R3 ;  /* 0x0000000300457308 */ /* 0x0007e20000002400 */
[----:B----4-:R-:W-:-:S02]  /*4170*/  FSEL R61, R111, -INF , !P2 ;  /* 0xff8000006f3d7808 */ /* 0x010fc40005000000 */
[----:B------:R-:W-:Y:S02]  /*4180*/  FSEL R162, R162, -INF , !P6 ;  /* 0xff800000a2a27808 */ /* 0x000fe40007000000 */
[----:B------:R-:W-:Y:S01]  /*4190*/  FSEL R165, R165, -INF , !P5 ;  /* 0xff800000a5a57808 */ /* 0x000fe20006800000 */
[----:B------:R-:W-:Y:S01]  /*41a0*/  HMMA.16816.F32.BF16 R32, R28, R48, R44 ;  /* 0x000000301c20723c */ /* 0x000fe2000004182c */
[----:B------:R-:W-:Y:S02]  /*41b0*/  FSEL R62, R102, -INF , !P1 ;  /* 0xff800000663e7808 */ /* 0x000fe40004800000 */
[----:B-1----:R-:W-:-:S04]  /*41c0*/  IADD3 R5, R2, 0x9, RZ ;  /* 0x0000000902057810 */ /* 0x002fc80007ffe0ff */
[C---:B------:R-:W-:Y:S01]  /*41d0*/  ISETP.GE.AND P0, PT, R5.reuse, R14, PT ;  /* 0x0000000e0500720c */ /* 0x040fe20003f06270 */
[----:B------:R-:W-:Y:S01]  /*41e0*/  HMMA.16816.F32.BF16 R28, R28, R50, R40 ;  /* 0x000000321c1c723c */ /* 0x000fe20000041828 */
[C---:B------:R-:W-:Y:S02]  /*41f0*/  ISETP.GE.AND P4, PT, R5.reuse, R15, PT ;  /* 0x0000000f0500720c */ /* 0x040fe40003f86270 */
[C---:B------:R-:W-:Y:S02]  /*4200*/  ISETP.GE.AND P2, PT, R5.reuse, R25, PT ;  /* 0x000000190500720c */ /* 0x040fe40003f46270 */
[----:B------:R-:W-:Y:S01]  /*4210*/  ISETP.GE.AND P6, PT, R5, R24, PT ;  /* 0x000000180500720c */ /* 0x000fe20003fc6270 */
[----:B------:R-:W-:Y:S01]  /*4220*/  FMUL.FTZ R5, R52, c[0x0][0x2ec] ;  /* 0x0000bb0034057a20 */ /* 0x000fe20000410000 */
[----:B---3--:R-:W-:Y:S01]  /*4230*/  IADD3 R3, R2, 0x10, RZ ;  /* 0x0000001002037810 */ /* 0x008fe20007ffe0ff */
[----:B------:R-:W-:Y:S01]  /*4240*/  HMMA.16816.F32.BF16 R20, R20, R10, R36 ;  /* 0x0000000a1414723c */ /* 0x000fe20000041824 */
[----:B------:R-:W-:Y:S01]  /*4250*/  FSEL R52, R109, -INF , !P3 ;  /* 0xff8000006d347808 */ /* 0x000fe20005800000 */
[----:B------:R1:W-:Y:S01]  /*4260*/  MUFU.TANH R68, R5 ;  /* 0x0000000500447308 */ /* 0x0003e20000002400 */
[----:B------:R-:W-:Y:S01]  /*4270*/  FSEL R160, R160, -INF , !P0 ;  /* 0xff800000a0a07808 */ /* 0x000fe20004000000 */
[----:B------:R-:W-:Y:S01]  /*4280*/  FMUL.FTZ R59, R59, c[0x0][0x2ec] ;  /* 0x0000bb003b3b7a20 */ /* 0x000fe20000410000 */
[----:B------:R-:W-:-:S02]  /*4290*/  ISETP.GE.AND P5, PT, R3, R14, PT ;  /* 0x0000000e0300720c */ /* 0x000fc40003fa6270 */
[C---:B------:R-:W-:Y:S01]  /*42a0*/  ISETP.GE.AND P3, PT, R3.reuse, R15, PT ;  /* 0x0000000f0300720c */ /* 0x040fe20003f66270 */
[C---:B------:R-:W-:Y:S01]  /*42b0*/  HMMA.16816.F32.BF16 R32, R16.reuse, R8, R32 ;  /* 0x000000081020723c */ /* 0x040fe20000041820 */
[C---:B------:R-:W-:Y:S01]  /*42c0*/  ISETP.GE.AND P1, PT, R3.reuse, R25, PT ;  /* 0x000000190300720c */ /* 0x040fe20003f26270 */
[----:B------:R-:W-:Y:S01]  /*42d0*/  MUFU.TANH R59, R59 ;  /* 0x0000003b003b7308 */ /* 0x000fe20000002400 */
[----:B------:R-:W-:Y:S02]  /*42e0*/  ISETP.GE.AND P0, PT, R3, R24, PT ;  /* 0x000000180300720c */ /* 0x000fe40003f06270 */
[----:B------:R-:W-:Y:S02]  /*42f0*/  IADD3 R3, R2, 0x11, RZ ;  /* 0x0000001102037810 */ /* 0x000fe40007ffe0ff */
[----:B------:R-:W-:Y:S01]  /*4300*/  FSEL R161, R161, -INF , !P4 ;  /* 0xff800000a1a17808 */ /* 0x000fe20006000000 */
[----:B------:R-:W-:Y:S01]  /*4310*/  HMMA.16816.F32.BF16 R16, R16, R10, R28 ;  /* 0x0000000a1010723c */ /* 0x000fe2000004181c */
[----:B------:R-:W-:Y:S01]  /*4320*/  FSEL R26, R110, -INF , !P2 ;  /* 0xff8000006e1a7808 */ /* 0x000fe20005000000 */
[----:B-1----:R-:W-:Y:S01]  /*4330*/  FMUL.FTZ R5, R53, c[0x0][0x2ec] ;  /* 0x0000bb0035057a20 */ /* 0x002fe20000410000 */
[----:B------:R-:W-:-:S02]  /*4340*/  FSEL R53, R108, -INF , !P6 ;  /* 0xff8000006c357808 */ /* 0x000fc40007000000 */
[----:B------:R-:W-:Y:S01]  /*4350*/  FSEL R135, R135, -INF , !P5 ;  /* 0xff80000087877808 */ /* 0x000fe20006800000 */
[----:B------:R1:W3:Y:S01]  /*4360*/  MUFU.TANH R46, R5 ;  /* 0x00000005002e7308 */ /* 0x0002e20000002400 */
[C---:B------:R-:W-:Y:S01]  /*4370*/  ISETP.GE.AND P4, PT, R3.reuse, R14, PT ;  /* 0x0000000e0300720c */ /* 0x040fe20003f86270 */
[----:B------:R-:W-:Y:S01]  /*4380*/  FMUL.FTZ R20, R20, c[0x0][0x2ec] ;  /* 0x0000bb0014147a20 */ /* 0x000fe20000410000 */
[C---:B------:R-:W-:Y:S02]  /*4390*/  ISETP.GE.AND P2, PT, R3.reuse, R15, PT ;  /* 0x0000000f0300720c */ /* 0x040fe40003f46270 */
[C---:B------:R-:W-:Y:S02]  /*43a0*/  ISETP.GE.AND P6, PT, R3.reuse, R25, PT ;  /* 0x000000190300720c */ /* 0x040fe40003fc6270 */
[----:B------:R-:W-:Y:S01]  /*43b0*/  ISETP.GE.AND P5, PT, R3, R24, PT ;  /* 0x000000180300720c */ /* 0x000fe20003fa6270 */
[----:B------:R-:W-:Y:S01]  /*43c0*/  MUFU.TANH R20, R20 ;  /* 0x0000001400147308 */ /* 0x000fe20000002400 */
[----:B------:R-:W-:Y:S01]  /*43d0*/  IADD3 R3, R2, 0x18, RZ ;  /* 0x0000001802037810 */ /* 0x000fe20007ffe0ff */
[----:B------:R-:W-:Y:S01]  /*43e0*/  FMUL.FTZ R32, R32, c[0x0][0x2ec] ;  /* 0x0000bb0020207a20 */ /* 0x000fe20000410000 */
[----:B------:R-:W-:Y:S01]  /*43f0*/  FSEL R139, R100, -INF , !P3 ;  /* 0xff800000648b7808 */ /* 0x000fe20005800000 */
[----:B------:R-:W-:Y:S01]  /*4400*/  FMUL.FTZ R34, R34, c[0x0][0x2ec] ;  /* 0x0000bb0022227a20 */ /* 0x000fe20000410000 */
[----:B------:R-:W-:Y:S01]  /*4410*/  FSEL R63, R98, -INF , !P1 ;  /* 0xff800000623f7808 */ /* 0x000fe20004800000 */
[----:B------:R-:W-:Y:S01]  /*4420*/  FMUL.FTZ R33, R33, c[0x0][0x2ec] ;  /* 0x0000bb0021217a20 */ /* 0x000fe20000410000 */
[----:B------:R-:W-:Y:S01]  /*4430*/  FSEL R64, R96, -INF , !P0 ;  /* 0xff80000060407808 */ /* 0x000fe20004000000 */
[----:B-1----:R-:W-:Y:S01]  /*4440*/  FMUL.FTZ R5, R54, c[0x0][0x2ec] ;  /* 0x0000bb0036057a20 */ /* 0x002fe20000410000 */
[----:B------:R-:W-:Y:S01]  /*4450*/  FSEL R137, R103, -INF , !P4 ;  /* 0xff80000067897808 */ /* 0x000fe20006000000 */
[----:B------:R-:W-:Y:S01]  /*4460*/  MUFU.TANH R32, R32 ;  /* 0x0000002000207308 */ /* 0x000fe20000002400 */
[----:B------:R-:W-:Y:S01]  /*4470*/  ISETP.GE.AND P3, PT, R3, R14, PT ;  /* 0x0000000e0300720c */ /* 0x000fe20003f66270 */
[----:B------:R-:W-:Y:S01]  /*4480*/  FMUL.FTZ R35, R35, c[0x0][0x2ec] ;  /* 0x0000bb0023237a20 */ /* 0x000fe20000410000 */
[C---:B------:R-:W-:Y:S01]  /*4490*/  ISETP.GE.AND P1, PT, R3.reuse, R15, PT ;  /* 0x0000000f0300720c */ /* 0x040fe20003f26270 */
[----:B------:R-:W-:Y:S01]  /*44a0*/  FMUL.FTZ R16, R16, c[0x0][0x2ec] ;  /* 0x0000bb0010107a20 */ /* 0x000fe20000410000 */
[----:B------:R-:W-:-:S02]  /*44b0*/  ISETP.GE.AND P0, PT, R3, R25, PT ;  /* 0x000000190300720c */ /* 0x000fc40003f06270 */
[----:B------:R-:W-:Y:S01]  /*44c0*/  ISETP.GE.AND P4, PT, R3, R24, PT ;  /* 0x000000180300720c */ /* 0x000fe20003f86270 */
[----:B------:R1:W4:Y:S01]  /*44d0*/  MUFU.TANH R6, R5 ;  /* 0x0000000500067308 */ /* 0x0003220000002400 */
[----:B------:R-:W-:Y:S02]  /*44e0*/  IADD3 R3, R2, 0x19, RZ ;  /* 0x0000001902037810 */ /* 0x000fe40007ffe0ff */
[----:B------:R-:W-:Y:S02]  /*44f0*/  FSEL R138, R101, -INF , !P2 ;  /* 0xff800000658a7808 */ /* 0x000fe40005000000 */
[----:B------:R-:W-:Y:S02]  /*4500*/  FSEL R133, R133, -INF , !P3 ;  /* 0xff80000085857808 */ /* 0x000fe40005800000 */
[C---:B------:R-:W-:Y:S01]  /*4510*/  ISETP.GE.AND P2, PT, R3.reuse, R14, PT ;  /* 0x0000000e0300720c */ /* 0x040fe20003f46270 */
[----:B------:R-:W-:Y:S01]  /*4520*/  MUFU.TANH R34, R34 ;  /* 0x0000002200227308 */ /* 0x000fe20000002400 */
[----:B------:R-:W-:-:S02]  /*4530*/  ISETP.GE.AND P3, PT, R3, R24, PT ;  /* 0x000000180300720c */ /* 0x000fc40003f66270 */
[----:B------:R-:W-:Y:S02]  /*4540*/  FSEL R132, R132, -INF , !P1 ;  /* 0xff80000084847808 */ /* 0x000fe40004800000 */
[----:B------:R-:W-:Y:S02]  /*4550*/  FSEL R54, R85, -INF , !P0 ;  /* 0xff80000055367808 */ /* 0x000fe40004000000 */
[----:B------:R-:W-:Y:S01]  /*4560*/  FSEL R126, R126, -INF , !P2 ;  /* 0xff8000007e7e7808 */ /* 0x000fe20005000000 */
[----:B-1----:R-:W-:Y:S01]  /*4570*/  FMUL.FTZ R5, R55, c[0x0][0x2ec] ;  /* 0x0000bb0037057a20 */ /* 0x002fe20000410000 */
[----:B------:R-:W-:Y:S01]  /*4580*/  FSEL R55, R99, -INF , !P6 ;  /* 0xff80000063377808 */ /* 0x000fe20007000000 */
[----:B------:R-:W-:Y:S01]  /*4590*/  MUFU.TANH R33, R33 ;  /* 0x0000002100217308 */ /* 0x000fe20000002400 */
[----:B------:R-:W-:-:S04]  /*45a0*/  ISETP.GE.AND P6, PT, R3, R15, PT ;  /* 0x0000000f0300720c */ /* 0x000fc80003fc6270 */
[----:B------:R-:W-:-:S03]  /*45b0*/  FSEL R127, R127, -INF , !P6 ;  /* 0xff8000007f7f7808 */ /* 0x000fc60007000000 */
[----:B------:R1:W1:Y:S08]  /*45c0*/  MUFU.TANH R45, R5 ;  /* 0x00000005002d7308 */ /* 0x0002700000002400 */
[----:B------:R-:W-:Y:S01]  /*45d0*/  MUFU.TANH R35, R35 ;  /* 0x0000002300237308 */ /* 0x000fe20000002400 */
[----:B-1----:R-:W-:Y:S01]  /*45e0*/  FMUL.FTZ R5, R56, c[0x0][0x2ec] ;  /* 0x0000bb0038057a20 */ /* 0x002fe20000410000 */
[----:B------:R-:W-:-:S06]  /*45f0*/  FSEL R56, R97, -INF , !P5 ;  /* 0xff80000061387808 */ /* 0x000fcc0006800000 */
[----:B------:R-:W-:Y:S01]  /*4600*/  MUFU.TANH R16, R16 ;  /* 0x0000001000107308 */ /* 0x000fe20000002400 */
[----:B------:R-:W-:Y:S02]  /*4610*/  ISETP.GE.AND P5, PT, R3, R25, PT ;  /* 0x000000190300720c */ /* 0x000fe40003fa6270 */
[----:B------:R-:W-:Y:S02]  /*4620*/  IADD3 R3, R2, 0x20, RZ ;  /* 0x0000002002037810 */ /* 0x000fe40007ffe0ff */
[----:B------:R-:W-:Y:S02]  /*4630*/  FSEL R27, R86, -INF , !P5 ;  /* 0xff800000561b7808 */ /* 0x000fe40006800000 */
[C---:B------:R-:W-:Y:S01]  /*4640*/  ISETP.GE.AND P1, PT, R3.reuse, R14, PT ;  /* 0x0000000e0300720c */ /* 0x040fe20003f26270 */
[----:B------:R1:W1:Y:S01]  /*4650*/  MUFU.TANH R44, R5 ;  /* 0x00000005002c7308 */ /* 0x0002620000002400 */
[C---:B------:R-:W-:Y:S02]  /*4660*/  ISETP.GE.AND P0, PT, R3.reuse, R15, PT ;  /* 0x0000000f0300720c */ /* 0x040fe40003f06270 */
[----:B------:R-:W-:-:S02]  /*4670*/  ISETP.GE.AND P2, PT, R3, R24, PT ;  /* 0x000000180300720c */ /* 0x000fc40003f46270 */
[----:B------:R-:W-:Y:S02]  /*4680*/  FSEL R192, R192, -INF , !P1 ;  /* 0xff800000c0c07808 */ /* 0x000fe40004800000 */
[----:B------:R-:W-:Y:S02]  /*4690*/  FSEL R189, R189, -INF , !P0 ;  /* 0xff800000bdbd7808 */ /* 0x000fe40004000000 */
[----:B--2---:R-:W-:Y:S01]  /*46a0*/  FSEL R193, R76, -INF , !P2 ;  /* 0xff8000004cc17808 */ /* 0x004fe20005000000 */
[----:B-1----:R-:W-:Y:S01]  /*46b0*/  FMUL.FTZ R5, R57, c[0x0][0x2ec] ;  /* 0x0000bb0039057a20 */ /* 0x002fe20000410000 */
[----:B------:R-:W-:Y:S02]  /*46c0*/  FSEL R57, R84, -INF , !P4 ;  /* 0xff80000054397808 */ /* 0x000fe40006000000 */
[----:B------:R-:W-:Y:S01]  /*46d0*/  ISETP.GE.AND P4, PT, R3, R25, PT ;  /* 0x000000190300720c */ /* 0x000fe20003f86270 */
[----:B------:R1:W-:Y:S01]  /*46e0*/  MUFU.TANH R13, R5 ;  /* 0x00000005000d7308 */ /* 0x0003e20000002400 */
[----:B------:R-:W-:-:S02]  /*46f0*/  IADD3 R3, R2, 0x21, RZ ;  /* 0x0000002102037810 */ /* 0x000fc40007ffe0ff */
[----:B------:R-:W-:Y:S02]  /*4700*/  FSEL R190, R78, -INF , !P4 ;  /* 0xff8000004ebe7808 */ /* 0x000fe40006000000 */
[C---:B------:R-:W-:Y:S02]  /*4710*/  ISETP.GE.AND P6, PT, R3.reuse, R14, PT ;  /* 0x0000000e0300720c */ /* 0x040fe40003fc6270 */
[C---:B------:R-:W-:Y:S02]  /*4720*/  ISETP.GE.AND P5, PT, R3.reuse, R15, PT ;  /* 0x0000000f0300720c */ /* 0x040fe40003fa6270 */
[----:B------:R-:W-:Y:S02]  /*4730*/  ISETP.GE.AND P1, PT, R3, R24, PT ;  /* 0x000000180300720c */ /* 0x000fe40003f26270 */
[----:B------:R-:W-:Y:S02]  /*4740*/  FSEL R182, R182, -INF , !P6 ;  /* 0xff800000b6b67808 */ /* 0x000fe40007000000 */
[----:B------:R-:W-:-:S02]  /*4750*/  FSEL R183, R183, -INF , !P5 ;  /* 0xff800000b7b77808 */ /* 0x000fc40006800000 */
[----:B------:R-:W-:Y:S01]  /*4760*/  FSEL R191, R75, -INF , !P1 ;  /* 0xff8000004bbf7808 */ /* 0x000fe20004800000 */
[----:B-1----:R-:W-:Y:S01]  /*4770*/  FMUL.FTZ R5, R58, c[0x0][0x2ec] ;  /* 0x0000bb003a057a20 */ /* 0x002fe20000410000 */
[----:B------:R-:W-:Y:S02]  /*4780*/  FSEL R58, R79, -INF , !P3 ;  /* 0xff8000004f3a7808 */ /* 0x000fe40005800000 */
[----:B------:R-:W-:Y:S01]  /*4790*/  ISETP.GE.AND P3, PT, R3, R25, PT ;  /* 0x000000190300720c */ /* 0x000fe20003f66270 */
[----:B------:R1:W2:Y:S01]  /*47a0*/  MUFU.TANH R12, R5 ;  /* 0x00000005000c7308 */ /* 0x0002a20000002400 */
[----:B------:R-:W-:Y:S02]  /*47b0*/  IADD3 R3, R2, 0x29, RZ ;  /* 0x0000002902037810 */ /* 0x000fe40007ffe0ff */
[----:B------:R-:W-:Y:S02]  /*47c0*/  FSEL R188, R77, -INF , !P3 ;  /* 0xff8000004dbc7808 */ /* 0x000fe40005800000 */
[----:B------:R-:W-:-:S02]  /*47d0*/  ISETP.GE.AND P5, PT, R3, R14, PT ;  /* 0x0000000e0300720c */ /* 0x000fc40003fa6270 */
[C---:B------:R-:W-:Y:S02]  /*47e0*/  ISETP.GE.AND P3, PT, R3.reuse, R15, PT ;  /* 0x0000000f0300720c */ /* 0x040fe40003f66270 */
[----:B------:R-:W-:Y:S02]  /*47f0*/  ISETP.GE.AND P1, PT, R3, R25, PT ;  /* 0x000000190300720c */ /* 0x000fe40003f26270 */
[----:B-----5:R-:W-:Y:S02]  /*4800*/  FSEL R167, R74, -INF , !P5 ;  /* 0xff8000004aa77808 */ /* 0x020fe40006800000 */
[----:B------:R-:W-:Y:S02]  /*4810*/  FSEL R166, R72, -INF , !P3 ;  /* 0xff80000048a67808 */ /* 0x000fe40005800000 */
[----:B---3--:R-:W-:Y:S02]  /*4820*/  FSEL R173, R46, -INF , !P1 ;  /* 0xff8000002ead7808 */ /* 0x008fe40004800000 */
[----:B-1----:R-:W-:-:S04]  /*4830*/  IADD3 R5, R2, 0x28, RZ ;  /* 0x0000002802057810 */ /* 0x002fc80007ffe0ff */
[C---:B------:R-:W-:Y:S02]  /*4840*/  ISETP.GE.AND P0, PT, R5.reuse, R14, PT ;  /* 0x0000000e0500720c */ /* 0x040fe40003f06270 */
[----:B------:R-:W-:Y:S02]  /*4850*/  ISETP.GE.AND P4, PT, R5, R15, PT ;  /* 0x0000000f0500720c */ /* 0x000fe40003f86270 */
[----:B------:R-:W-:Y:S02]  /*4860*/  FSEL R180, R73, -INF , !P0 ;  /* 0xff80000049b47808 */ /* 0x000fe40004000000 */
[C---:B------:R-:W-:Y:S02]  /*4870*/  ISETP.GE.AND P2, PT, R5.reuse, R25, PT ;  /* 0x000000190500720c */ /* 0x040fe40003f46270 */
[-C--:B------:R-:W-:Y:S01]  /*4880*/  ISETP.GE.AND P6, PT, R5, R24.reuse, PT ;  /* 0x000000180500720c */ /* 0x080fe20003fc6270 */
[----:B------:R-:W-:Y:S01]  /*4890*/  FMUL.FTZ R5, R21, c[0x0][0x2ec] ;  /* 0x0000bb0015057a20 */ /* 0x000fe20000410000 */
[----:B------:R-:W-:-:S02]  /*48a0*/  ISETP.GE.AND P0, PT, R3, R24, PT ;  /* 0x000000180300720c */ /* 0x000fc40003f06270 */
[----:B------:R-:W-:Y:S01]  /*48b0*/  IADD3 R3, R2, 0x30, RZ ;  /* 0x0000003002037810 */ /* 0x000fe20007ffe0ff */
[----:B------:R1:W-:Y:S01]  /*48c0*/  MUFU.TANH R10, R5 ;  /* 0x00000005000a7308 */ /* 0x0003e20000002400 */
[----:B------:R-:W-:Y:S02]  /*48d0*/  FSEL R172, R69, -INF , !P4 ;  /* 0xff80000045ac7808 */ /* 0x000fe40006000000 */
[----:B------:R-:W-:Y:S02]  /*48e0*/  FSEL R175, R68, -INF , !P2 ;  /* 0xff80000044af7808 */ /* 0x000fe40005000000 */
[----:B----4-:R-:W-:Y:S01]  /*48f0*/  FSEL R181, R6, -INF , !P6 ;  /* 0xff80000006b57808 */ /* 0x010fe20007000000 */
[----:B------:R-:W-:Y:S01]  /*4900*/  FMUL.FTZ R6, R22, c[0x0][0x2ec] ;  /* 0x0000bb0016067a20 */ /* 0x000fe20000410000 */
[C---:B------:R-:W-:Y:S02]  /*4910*/  ISETP.GE.AND P4, PT, R3.reuse, R14, PT ;  /* 0x0000000e0300720c */ /* 0x040fe40003f86270 */
[C---:B------:R-:W-:Y:S01]  /*4920*/  ISETP.GE.AND P2, PT, R3.reuse, R15, PT ;  /* 0x0000000f0300720c */ /* 0x040fe20003f46270 */
[----:B------:R3:W4:Y:S01]  /*4930*/  MUFU.TANH R9, R6 ;  /* 0x0000000600097308 */ /* 0x0007220000002400 */
[----:B------:R-:W-:-:S02]  /*4940*/  ISETP.GE.AND P6, PT, R3, R25, PT ;  /* 0x000000190300720c */ /* 0x000fc40003fc6270 */
[----:B------:R-:W-:Y:S02]  /*4950*/  ISETP.GE.AND P5, PT, R3, R24, PT ;  /* 0x000000180300720c */ /* 0x000fe40003fa6270 */
[----:B------:R-:W-:Y:S01]  /*4960*/  IADD3 R3, R2, 0x31, RZ ;  /* 0x0000003102037810 */ /* 0x000fe20007ffe0ff */
[----:B-1----:R-:W-:Y:S01]  /*4970*/  FMUL.FTZ R5, R23, c[0x0][0x2ec] ;  /* 0x0000bb0017057a20 */ /* 0x002fe20000410000 */
[----:B------:R-:W-:Y:S02]  /*4980*/  FSEL R174, R45, -INF , !P0 ;  /* 0xff8000002dae7808 */ /* 0x000fe40004000000 */
[----:B------:R-:W-:Y:S01]  /*4990*/  FSEL R214, R44, -INF , !P4 ;  /* 0xff8000002cd67808 */ /* 0x000fe20006000000 */
[----:B------:R1:W-:Y:S01]  /*49a0*/  MUFU.TANH R8, R5 ;  /* 0x0000000500087308 */ /* 0x0003e20000002400 */
[C---:B------:R-:W-:Y:S02]  /*49b0*/  ISETP.GE.AND P3, PT, R3.reuse, R14, PT ;  /* 0x0000000e0300720c */ /* 0x040fe40003f66270 */
[----:B------:R-:W-:-:S02]  /*49c0*/  ISETP.GE.AND P1, PT, R3, R15, PT ;  /* 0x0000000f0300720c */ /* 0x000fc40003f26270 */
[C---:B------:R-:W-:Y:S01]  /*49d0*/  ISETP.GE.AND P0, PT, R3.reuse, R25, PT ;  /* 0x000000190300720c */ /* 0x040fe20003f06270 */
[----:B---3--:R-:W-:Y:S01]  /*49e0*/  FMUL.FTZ R6, R18, c[0x0][0x2ec] ;  /* 0x0000bb0012067a20 */ /* 0x008fe20000410000 */
[----:B------:R-:W-:Y:S02]  /*49f0*/  ISETP.GE.AND P4, PT, R3, R24, PT ;  /* 0x000000180300720c */ /* 0x000fe40003f86270 */
[----:B------:R-:W-:Y:S02]  /*4a00*/  IADD3 R3, R2, 0x38, RZ ;  /* 0x0000003802037810 */ /* 0x000fe40007ffe0ff */
[----:B--2---:R-:W-:Y:S01]  /*4a10*/  FSEL R213, R12, -INF , !P2 ;  /* 0xff8000000cd57808 */ /* 0x004fe20005000000 */
[----:B------:R-:W2:Y:S01]  /*4a20*/  MUFU.TANH R6, R6 ;  /* 0x0000000600067308 */ /* 0x000ea20000002400 */
[----:B------:R-:W-:Y:S02]  /*4a30*/  FSEL R205, R32, -INF , !P6 ;  /* 0xff80000020cd7808 */ /* 0x000fe40007000000 */
[----:B------:R-:W-:Y:S01]  /*4a40*/  FSEL R179, R34, -INF , !P5 ;  /* 0xff80000022b37808 */ /* 0x000fe20006800000 */
[----:B-1----:R-:W-:Y:S01]  /*4a50*/  FMUL.FTZ R5, R17, c[0x0][0x2ec] ;  /* 0x0000bb0011057a20 */ /* 0x002fe20000410000 */
[----:B------:R-:W-:-:S02]  /*4a60*/  FSEL R249, R13, -INF , !P3 ;  /* 0xff8000000df97808 */ /* 0x000fc40005800000 */
[C---:B------:R-:W-:Y:S02]  /*4a70*/  ISETP.GE.AND P2, PT, R3.reuse, R14, PT ;  /* 0x0000000e0300720c */ /* 0x040fe40003f46270 */
[C---:B------:R-:W-:Y:S01]  /*4a80*/  ISETP.GE.AND P6, PT, R3.reuse, R15, PT ;  /* 0x0000000f0300720c */ /* 0x040fe20003fc6270 */
[----:B------:R-:W1:Y:S01]  /*4a90*/  MUFU.TANH R5, R5 ;  /* 0x0000000500057308 */ /* 0x000e620000002400 */
[C---:B------:R-:W-:Y:S02]  /*4aa0*/  ISETP.GE.AND P5, PT, R3.reuse, R25, PT ;  /* 0x000000190300720c */ /* 0x040fe40003fa6270 */
[----:B------:R-:W-:Y:S01]  /*4ab0*/  ISETP.GE.AND P3, PT, R3, R24, PT ;  /* 0x000000180300720c */ /* 0x000fe20003f66270 */
[----:B------:R-:W-:Y:S01]  /*4ac0*/  FMUL.FTZ R3, R19, c[0x0][0x2ec] ;  /* 0x0000bb0013037a20 */ /* 0x000fe20000410000 */
[----:B------:R-:W-:Y:S02]  /*4ad0*/  FSEL R204, R33, -INF , !P0 ;  /* 0xff80000021cc7808 */ /* 0x000fe40004000000 */
[----:B------:R-:W-:-:S02]  /*4ae0*/  ISETP.GE.AND P0, PT, R2, R15, PT ;  /* 0x0000000f0200720c */ /* 0x000fc40003f06270 */
[----:B------:R-:W-:Y:S01]  /*4af0*/  FSEL R250, R59, -INF , !P1 ;  /* 0xff8000003bfa7808 */ /* 0x000fe20004800000 */
[----:B------:R-:W3:Y:S01]  /*4b00*/  MUFU.TANH R3, R3 ;  /* 0x0000000300037308 */ /* 0x000ee20000002400 */
[----:B------:R-:W-:Y:S02]  /*4b10*/  FSEL R125, R115, -INF , !P0 ;  /* 0xff800000737d7808 */ /* 0x000fe40004000000 */
[----:B------:R-:W-:Y:S02]  /*4b20*/  PLOP3.LUT P0, PT, PT, PT, UP0, 0x80, 0x0 ;  /* 0x000000000000781c */ /* 0x000fe40003f0f008 */
[----:B------:R-:W-:Y:S02]  /*4b30*/  FSEL R212, R35, -INF , !P4 ;  /* 0xff80000023d47808 */ /* 0x000fe40006000000 */
[----:B------:R-:W-:Y:S02]  /*4b40*/  FSEL R246, R20, -INF , !P2 ;  /* 0xff80000014f67808 */ /* 0x000fe40005000000 */
[----:B------:R-:W-:-:S02]  /*4b50*/  ISETP.GE.AND P1, PT, R2, R14, PT ;  /* 0x0000000e0200720c */ /* 0x000fc40003f26270 */
[C---:B------:R-:W-:Y:S02]  /*4b60*/  ISETP.GE.AND P4, PT, R2.reuse, R25, PT ;  /* 0x000000190200720c */ /* 0x040fe40003f86270 */
[C---:B------:R-:W-:Y:S02]  /*4b70*/  ISETP.GE.AND P2, PT, R2.reuse, R24, PT ;  /* 0x000000180200720c */ /* 0x040fe40003f46270 */
[----:B------:R-:W-:Y:S02]  /*4b80*/  IADD3 R2, R2, 0x39, RZ ;  /* 0x0000003902027810 */ /* 0x000fe40007ffe0ff */
[----:B----4-:R-:W-:Y:S02]  /*4b90*/  FSEL R248, R9, -INF , !P6 ;  /* 0xff80000009f87808 */ /* 0x010fe40007000000 */
[----:B------:R-:W-:Y:S02]  /*4ba0*/  FSEL R252, R16, -INF , !P5 ;  /* 0xff80000010fc7808 */ /* 0x000fe40006800000 */
[----:B--2---:R-:W-:-:S02]  /*4bb0*/  FSEL R207, R6, -INF , !P3 ;  /* 0xff80000006cf7808 */ /* 0x004fc40005800000 */
        /* <DEDUP_REMOVED lines=9> */
[----:B-1----:R-:W-:Y:S02]  /*4c50*/  FSEL R251, R5, -INF , !P3 ;  /* 0xff80000005fb7808 */ /* 0x002fe40005800000 */
[----:B---3--:R-:W-:Y:S01]  /*4c60*/  FSEL R178, R3, -INF , !P1 ;  /* 0xff80000003b27808 */ /* 0x008fe20004800000 */
        /* <DEDUP_REMOVED lines=73> */
.L_x_242:
[----:B------:R-:W-:Y:S05]  /*5100*/  BSYNC B0 ;  /* 0x0000000000007941 */ /* 0x000fea0003800000 */
.L_x_241:
[----:B------:R-:W0:Y:S02]  /*5110*/  LDGDEPBAR ;  /* 0x00000000000079af */ /* 0x000e240000000000 */
.L_x_240:
        /* <DEDUP_REMOVED lines=73> */
[----:B--2---:R-:W-:-:S03]  /*55b0*/  FMNMX.FTZ R2, R2, R3, !PT ;  /* 0x0000000302027209 */ /* 0x004fc60007810000 */
[----:B------:R-:W-:Y:S04]  /*55c0*/  LDSM.16.MT88.4 R72, [R234+0xe800] ;  /* 0x00e80000ea48783b */ /* 0x000fe80000004200 */
        /* <DEDUP_REMOVED lines=33> */
[----:B--2---:R-:W-:Y:S01]  /*57e0*/  F2FP.BF16.PACK_AB R7, R24, R238 ;  /* 0x000000ee1807723e */ /* 0x004fe200000010ff */
[----:B------:R-:W-:Y:S04]  /*57f0*/  LDSM.16.MT88.4 R60, [R233+0xc800] ;  /* 0x00c80000e93c783b */ /* 0x000fe80000004200 */
        /* <DEDUP_REMOVED lines=11> */
[----:B------:R-:W-:Y:S02]  /*58b0*/  FFMA.FTZ R2, R54, c[0x0][0x23c], -R13 ;  /* 0x00008f0036027a23 */ /* 0x000fe4000001080d */
[----:B------:R-:W-:Y:S02]  /*58c0*/  LDSM.16.MT88.4 R52, [R234+0xc800] ;  /* 0x00c80000ea34783b */ /* 0x000fe40000004200 */
[C---:B------:R-:W-:Y:S02]  /*58d0*/  HMMA.16816.F32.BF16 R156, R4.reuse, R88, RZ ;  /* 0x00000058049c723c */ /* 0x040fe400000418ff */
[----:B------:R2:W-:Y:S06]  /*58e0*/  MUFU.EX2 R177, R2 ;  /* 0x0000000200b17308 */ /* 0x0005ec0000000800 */
[----:B------:R-:W-:Y:S01]  /*58f0*/  HMMA.16816.F32.BF16 R152, R4, R92, RZ ;  /* 0x0000005c0498723c */ /* 0x000fe200000418ff */
[----:B-1----:R-:W-:-:S02]  /*5900*/  FMNMX.FTZ R8, R139, R0, !PT ;  /* 0x000000008b087209 */ /* 0x002fc40007810000 */
[----:B------:R-:W-:-:S05]  /*5910*/  FMNMX.FTZ R0, R245, R9, !PT ;  /* 0x00000009f5007209 */ /* 0x000fca0007810000 */
[C---:B------:R-:W-:Y:S01]  /*5920*/  HMMA.16816.F32.BF16 R144, R4.reuse, R96, RZ ;  /* 0x000000600490723c */ /* 0x040fe200000418ff */
[----:B------:R-:W1:Y:S01]  /*5930*/  SHFL.BFLY PT, R9, R0, 0x2, 0x1f ;  /* 0x0c401f0000097f89 */ /* 0x000e6200000e0000 */
[----:B--2---:R-:W-:Y:S01]  /*5940*/  FMNMX.FTZ R2, R138, R8, !PT ;  /* 0x000000088a027209 */ /* 0x004fe20007810000 */
[----:B------:R-:W-:Y:S02]  /*5950*/  FFMA.FTZ R8, R27, c[0x0][0x23c], -R13 ;  /* 0x00008f001b087a23 */ /* 0x000fe4000001080d */
[----:B------:R-:W-:Y:S01]  /*5960*/  IMAD.MOV.U32 R27, RZ, RZ, R212 ;  /* 0x000000ffff1b7224 */ /* 0x000fe200078e00d4 */
        /* <DEDUP_REMOVED lines=10> */
[----:B-1----:R-:W-:Y:S01]  /*5a10*/  FMNMX.FTZ R0, R0, R9, !PT ;  /* 0x0000000900007209 */ /* 0x002fe20007810000 */
[----:B------:R-:W-:Y:S01]  /*5a20*/  LDSM.16.MT88.4 R64, [R235+0xc800] ;  /* 0x00c80000eb40783b */ /* 0x000fe20000004200 */
[----:B------:R1:W-:Y:S01]  /*5a30*/  MUFU.EX2 R215, R8 ;  /* 0x0000000800d77308 */ /* 0x0003e20000000800 */
[----:B---3--:R-:W-:Y:S02]  /*5a40*/  F2FP.BF16.PACK_AB R10, R19, R177 ;  /* 0x000000b1130a723e */ /* 0x008fe400000010ff */
[----:B------:R-:W2:Y:S02]  /*5a50*/  SHFL.BFLY PT, R18, R0, 0x1, 0x1f ;  /* 0x0c201f0000127f89 */ /* 0x000ea400000e0000 */
[C---:B------:R-:W-:Y:S08]  /*5a60*/  HMMA.16816.F32.BF16 R100, R4.reuse, R50, RZ ;  /* 0x000000320464723c */ /* 0x040ff000000418ff */
[----:B------:R-:W-:Y:S01]  /*5a70*/  HMMA.16816.F32.BF16 R84, R4, R90, RZ ;  /* 0x0000005a0454723c */ /* 0x000fe200000418ff */
[----:B-1----:R-:W-:-:S04]  /*5a80*/  FFMA.FTZ R8, R56, c[0x0][0x23c], -R12 ;  /* 0x00008f0038087a23 */ /* 0x002fc8000001080c */
        /* <DEDUP_REMOVED lines=8> */
[----:B---3--:R-:W-:Y:S02]  /*5b10*/  F2FP.BF16.PACK_AB R9, R3, R215 ;  /* 0x000000d70309723e */ /* 0x008fe400000010ff */
        /* <DEDUP_REMOVED lines=15> */
[----:B------:R1:W-:Y:S01]  /*5c10*/  MUFU.EX2 R176, R4 ;  /* 0x0000000400b07308 */ /* 0x0003e20000000800 */
[----:B--2---:R-:W-:-:S07]  /*5c20*/  F2FP.BF16.PACK_AB R11, R206, R244 ;  /* 0x000000f4ce0b723e */ /* 0x004fce00000010ff */
[----:B------:R-:W-:Y:S01]  /*5c30*/  HMMA.16816.F32.BF16 R196, R8, R60, R68 ;  /* 0x0000003c08c4723c */ /* 0x000fe20000041844 */
[----:B------:R-:W2:Y:S01]  /*5c40*/  LDSM.16.MT88.4 R68, [R235+0xe800] ;  /* 0x00e80000eb44783b */ /* 0x000ea20000004200 */
[----:B---3--:R-:W-:Y:S01]  /*5c50*/  FMNMX.FTZ R0, R16, R17, !PT ;  /* 0x0000001110007209 */ /* 0x008fe20007810000 */
[----:B-1----:R-:W-:-:S05]  /*5c60*/  FFMA.FTZ R4, R163, c[0x0][0x23c], -R2 ;  /* 0x00008f00a3047a23 */ /* 0x002fca0000010802 */
[C---:B------:R-:W-:Y:S01]  /*5c70*/  HMMA.16816.F32.BF16 R228, R8.reuse, R64, R152 ;  /* 0x0000004008e4723c */ /* 0x040fe20000041898 */
[----:B------:R-:W1:Y:S01]  /*5c80*/  SHFL.BFLY PT, R5, R0, 0x1, 0x1f ;  /* 0x0c201f0000057f89 */ /* 0x000e6200000e0000 */
[----:B------:R3:W-:Y:S06]  /*5c90*/  MUFU.EX2 R26, R4 ;  /* 0x00000004001a7308 */ /* 0x0007ec0000000800 */
[C---:B------:R-:W-:Y:S08]  /*5ca0*/  HMMA.16816.F32.BF16 R128, R8.reuse, R56, R128 ;  /* 0x000000380880723c */ /* 0x040ff00000041880 */
[----:B------:R-:W-:Y:S01]  /*5cb0*/  HMMA.16816.F32.BF16 R168, R8, R76, R144 ;  /* 0x0000004c08a8723c */ /* 0x000fe20000041890 */
[----:B---3--:R-:W-:-:S04]  /*5cc0*/  FFMA.FTZ R4, R162, c[0x0][0x23c], -R2 ;  /* 0x00008f00a2047a23 */ /* 0x008fc80000010802 */
[----:B------:R3:W-:Y:S03]  /*5cd0*/  MUFU.EX2 R241, R4 ;  /* 0x0000000400f17308 */ /* 0x0007e60000000800 */
[C---:B------:R-:W-:Y:S07]  /*5ce0*/  HMMA.16816.F32.BF16 R224, R8.reuse, R80, R156 ;  /* 0x0000005008e0723c */ /* 0x040fee000004189c */
[----:B------:R-:W-:Y:S01]  /*5cf0*/  IMAD.MOV.U32 R159, RZ, RZ, R206 ;  /* 0x000000ffff9f7224 */ /* 0x000fe200078e00ce */
[----:B------:R-:W-:Y:S01]  /*5d00*/  MOV R155, R128 ;  /* 0x00000080009b7202 */ /* 0x000fe20000000f00 */
[----:B------:R-:W-:Y:S01]  /*5d10*/  IMAD.MOV.U32 R154, RZ, RZ, R129 ;  /* 0x000000ffff9a7224 */ /* 0x000fe200078e0081 */
[----:B------:R-:W-:Y:S01]  /*5d20*/  MOV R153, R130 ;  /* 0x0000008200997202 */ /* 0x000fe20000000f00 */
[----:B------:R-:W-:Y:S01]  /*5d30*/  IMAD.MOV.U32 R152, RZ, RZ, R131 ;  /* 0x000000ffff987224 */ /* 0x000fe200078e0083 */
[C---:B------:R-:W-:Y:S01]  /*5d40*/  HMMA.16816.F32.BF16 R208, R8.reuse, R52, R148 ;  /* 0x0000003408d0723c */ /* 0x040fe20000041894 */
[----:B------:R-:W-:Y:S01]  /*5d50*/  MOV R130, R213 ;  /* 0x000000d500827202 */ /* 0x000fe20000000f00 */
[----:B------:R-:W-:Y:S01]  /*5d60*/  IMAD.MOV.U32 R156, RZ, RZ, R205 ;  /* 0x000000ffff9c7224 */ /* 0x000fe200078e00cd */
[----:B------:R-:W-:Y:S01]  /*5d70*/  MOV R131, R207 ;  /* 0x000000cf00837202 */ /* 0x000fe20000000f00 */
[----:B---3--:R-:W-:Y:S01]  /*5d80*/  FFMA.FTZ R4, R160, c[0x0][0x23c], -R2 ;  /* 0x00008f00a0047a23 */ /* 0x008fe20000010802 */
[----:B------:R-:W-:Y:S01]  /*5d90*/  MOV R147, R168 ;  /* 0x000000a800937202 */ /* 0x000fe20000000f00 */
[----:B------:R-:W-:Y:S01]  /*5da0*/  IMAD.MOV.U32 R146, RZ, RZ, R169 ;  /* 0x000000ffff927224 */ /* 0x000fe200078e00a9 */
[----:B------:R-:W-:Y:S01]  /*5db0*/  MOV R145, R170 ;  /* 0x000000aa00917202 */ /* 0x000fe20000000f00 */
[----:B------:R3:W-:Y:S01]  /*5dc0*/  MUFU.EX2 R237, R4 ;  /* 0x0000000400ed7308 */ /* 0x0007e20000000800 */
[----:B------:R-:W-:Y:S01]  /*5dd0*/  IMAD.MOV.U32 R144, RZ, RZ, R171 ;  /* 0x000000ffff907224 */ /* 0x000fe200078e00ab */
[----:B------:R-:W-:Y:S01]  /*5de0*/  MOV R157, R204 ;  /* 0x000000cc009d7202 */ /* 0x000fe20000000f00 */
[----:B------:R-:W-:Y:S01]  /*5df0*/  HMMA.16816.F32.BF16 R148, R8, R72, R140 ;  /* 0x000000480894723c */ /* 0x000fe2000004188c */
[----:B------:R-:W-:-:S07]  /*5e00*/  MOV R158, R19 ;  /* 0x00000013009e7202 */ /* 0x000fce0000000f00 */
[----:B--2---:R-:W-:Y:S01]  /*5e10*/  HMMA.16816.F32.BF16 R120, R8, R68, R120 ;  /* 0x000000440878723c */ /* 0x004fe20000041878 */
[--C-:B---3--:R-:W-:Y:S01]  /*5e20*/  FFMA.FTZ R4, R135, c[0x0][0x23c], -R2.reuse ;  /* 0x00008f0087047a23 */ /* 0x108fe20000010802 */
[----:B-1----:R-:W-:Y:S01]  /*5e30*/  FMNMX.FTZ R135, R0, R5, !PT ;  /* 0x0000000500877209 */ /* 0x002fe20007810000 */
[----:B------:R-:W-:-:S05]  /*5e40*/  FFMA.FTZ R0, R137, c[0x0][0x23c], -R2 ;  /* 0x00008f0089007a23 */ /* 0x000fca0000010802 */
[----:B------:R-:W-:Y:S01]  /*5e50*/  HMMA.16816.F32.BF16 R116, R8, R62, R116 ;  /* 0x0000003e0874723c */ /* 0x000fe20000041874 */
[----:B------:R1:W-:Y:S01]  /*5e60*/  MUFU.EX2 R15, R4 ;  /* 0x00000004000f7308 */ /* 0x0003e20000000800 */
[----:B------:R-:W-:-:S06]  /*5e70*/  FSETP.NEU.FTZ.AND P1, PT, R135, -INF , PT ;  /* 0xff8000008700780b */ /* 0x000fcc0003f3d000 */
[----:B------:R-:W-:Y:S01]  /*5e80*/  HMMA.16816.F32.BF16 R168, R8, R54, R100 ;  /* 0x0000003608a8723c */ /* 0x000fe20000041864 */
[----:B------:R2:W-:Y:S01]  /*5e90*/  MUFU.EX2 R195, R0 ;  /* 0x0000000000c37308 */ /* 0x0005e20000000800 */
[----:B------:R-:W-:Y:S01]  /*5ea0*/  MOV R143, R148 ;  /* 0x00000094008f7202 */ /* 0x000fe20000000f00 */
[----:B------:R-:W-:Y:S01]  /*5eb0*/  IMAD.MOV.U32 R142, RZ, RZ, R149 ;  /* 0x000000ffff8e7224 */ /* 0x000fe200078e0095 */
[----:B------:R-:W-:Y:S01]  /*5ec0*/  MOV R141, R150 ;  /* 0x00000096008d7202 */ /* 0x000fe20000000f00 */
[----:B------:R-:W-:-:S03]  /*5ed0*/  IMAD.MOV.U32 R140, RZ, RZ, R151 ;  /* 0x000000ffff8c7224 */ /* 0x000fc600078e0097 */
        /* <DEDUP_REMOVED lines=9> */
[----:B------:R1:W2:Y:S07]  /*5f70*/  MUFU.EX2 R124, R4 ;  /* 0x00000004007c7308 */ /* 0x0002ae0000000800 */
[----:B------:R-:W-:Y:S01]  /*5f80*/  HMMA.16816.F32.BF16 R204, R8, R70, R20 ;  /* 0x0000004608cc723c */ /* 0x000fe20000041814 */
[----:B-1----:R-:W-:Y:S01]  /*5f90*/  FFMA.FTZ R4, R125, c[0x0][0x23c], -R0 ;  /* 0x00008f007d047a23 */ /* 0x002fe20000010800 */
[----:B--2---:R-:W-:-:S03]  /*5fa0*/  F2FP.BF16.PACK_AB R6, R124, R134 ;  /* 0x000000867c06723e */ /* 0x004fc600000010ff */
[----:B------:R1:W-:Y:S02]  /*5fb0*/  MUFU.EX2 R128, R4 ;  /* 0x0000000400807308 */ /* 0x0003e40000000800 */
[----:B-1----:R-:W-:-:S06]  /*5fc0*/  FFMA.FTZ R4, R164, c[0x0][0x23c], -R0 ;  /* 0x00008f00a4047a23 */ /* 0x002fcc0000010800 */
[----:B------:R1:W2:Y:S02]  /*5fd0*/  MUFU.EX2 R129, R4 ;  /* 0x0000000400817308 */ /* 0x0002a40000000800 */
[----:B-1----:R-:W-:Y:S01]  /*5fe0*/  FFMA.FTZ R4, R165, c[0x0][0x23c], -R0 ;  /* 0x00008f00a5047a23 */ /* 0x002fe20000010800 */
[----:B------:R-:W-:-:S05]  /*5ff0*/  MOV R165, R215 ;  /* 0x000000d700a57202 */ /* 0x000fca0000000f00 */
[----:B------:R1:W-:Y:S02]  /*6000*/  MUFU.EX2 R240, R4 ;  /* 0x0000000400f07308 */ /* 0x0003e40000000800 */
[----:B-1----:R-:W-:-:S06]  /*6010*/  FFMA.FTZ R4, R161, c[0x0][0x23c], -R0 ;  /* 0x00008f00a1047a23 */ /* 0x002fcc0000010800 */
[----:B------:R1:W3:Y:S02]  /*6020*/  MUFU.EX2 R164, R4 ;  /* 0x0000000400a47308 */ /* 0x0002e40000000800 */
[----:B-1----:R-:W-:Y:S02]  /*6030*/  FFMA.FTZ R4, R139, c[0x0][0x23c], -R0 ;  /* 0x00008f008b047a23 */ /* 0x002fe40000010800 */
[----:B------:R-:W-:-:S04]  /*6040*/  IMAD.MOV.U32 R139, RZ, RZ, R214 ;  /* 0x000000ffff8b7224 */ /* 0x000fc800078e00d6 */
[----:B------:R1:W-:Y:S01]  /*6050*/  MUFU.EX2 R14, R4 ;  /* 0x00000004000e7308 */ /* 0x0003e20000000800 */
[----:B------:R-:W-:Y:S07]  /*6060*/  HMMA.16816.F32.BF16 R212, R8, R58, R28 ;  /* 0x0000003a08d4723c */ /* 0x000fee000004181c */
[----:B------:R-:W-:Y:S02]  /*6070*/  F2FP.BF16.PACK_AB R8, R26, R176 ;  /* 0x000000b01a08723e */ /* 0x000fe400000010ff */
[----:B------:R-:W-:-:S02]  /*6080*/  F2FP.BF16.PACK_AB R10, R237, R241 ;  /* 0x000000f1ed0a723e */ /* 0x000fc400000010ff */
[----:B--2---:R-:W-:Y:S02]  /*6090*/  F2FP.BF16.PACK_AB R9, R129, R128 ;  /* 0x000000808109723e */ /* 0x004fe400000010ff */
[----:B---3--:R-:W-:Y:S01]  /*60a0*/  F2FP.BF16.PACK_AB R11, R164, R240 ;  /* 0x000000f0a40b723e */ /* 0x008fe200000010ff */
[----:B-1----:R-:W-:-:S04]  /*60b0*/  FFMA.FTZ R4, R138, c[0x0][0x23c], -R0 ;  /* 0x00008f008a047a23 */ /* 0x002fc80000010800 */
[----:B------:R1:W2:Y:S02]  /*60c0*/  MUFU.EX2 R138, R4 ;  /* 0x00000004008a7308 */ /* 0x0002a40000000800 */
[C---:B------:R-:W-:Y:S08]  /*60d0*/  HMMA.16816.F32.BF16 R20, R8.reuse, R44, RZ ;  /* 0x0000002c0814723c */ /* 0x040ff000000418ff */
[----:B------:R-:W-:Y:S01]  /*60e0*/  HMMA.16816.F32.BF16 R16, R8, R48, RZ ;  /* 0x000000300810723c */ /* 0x000fe200000418ff */
[----:B-1----:R-:W-:-:S07]  /*60f0*/  FFMA.FTZ R4, R132, c[0x0][0x23c], -R0 ;  /* 0x00008f0084047a23 */ /* 0x002fce0000010800 */
[C---:B------:R-:W-:Y:S01]  /*6100*/  HMMA.16816.F32.BF16 R36, R8.reuse, R92, RZ ;  /* 0x0000005c0824723c */ /* 0x040fe200000418ff */
[----:B--2---:R-:W-:Y:S01]  /*6110*/  F2FP.BF16.PACK_AB R5, R138, R14 ;  /* 0x0000000e8a05723e */ /* 0x004fe200000010ff */
[----:B------:R1:W2:Y:S05]  /*6120*/  MUFU.EX2 R84, R4 ;  /* 0x0000000400547308 */ /* 0x0002aa0000000800 */
[----:B------:R-:W-:Y:S01]  /*6130*/  MOV R92, R178 ;  /* 0x000000b2005c7202 */ /* 0x000fe20000000f00 */
[C---:B------:R-:W-:Y:S07]  /*6140*/  HMMA.16816.F32.BF16 R40, R8.reuse, R88, RZ ;  /* 0x000000580828723c */ /* 0x040fee00000418ff */
[----:B------:R-:W-:Y:S01]  /*6150*/  IMAD.MOV.U32 R89, RZ, RZ, R130 ;  /* 0x000000ffff597224 */ /* 0x000fe200078e0082 */
[----:B------:R-:W-:Y:S01]  /*6160*/  HMMA.16816.F32.BF16 R32, R8, R96, RZ ;  /* 0x000000600820723c */ /* 0x000fe200000418ff */
[----:B------:R-:W-:Y:S01]  /*6170*/  MOV R88, R131 ;  /* 0x0000008300587202 */ /* 0x000fe20000000f00 */
[----:B-1----:R-:W-:-:S02]  /*6180*/  FFMA.FTZ R4, R127, c[0x0][0x23c], -R0 ;  /* 0x00008f007f047a23 */ /* 0x002fc40000010800 */
[----:B--2---:R-:W-:Y:S02]  /*6190*/  IMAD.MOV.U32 R93, RZ, RZ, R84 ;  /* 0x000000ffff5d7224 */ /* 0x004fe400078e0054 */
[----:B------:R1:W2:Y:S02]  /*61a0*/  MUFU.EX2 R85, R4 ;  /* 0x0000000400557308 */ /* 0x0002a40000000800 */
[----:B------:R-:W-:Y:S01]  /*61b0*/  HMMA.16816.F32.BF16 R28, R8, R104, RZ ;  /* 0x00000068081c723c */ /* 0x000fe200000418ff */
[----:B------:R-:W-:Y:S01]  /*61c0*/  IMAD.MOV.U32 R97, RZ, RZ, R156 ;  /* 0x000000ffff617224 */ /* 0x000fe200078e009c */
[----:B------:R-:W-:-:S05]  /*61d0*/  MOV R96, R157 ;  /* 0x0000009d00607202 */ /* 0x000fca0000000f00 */
[----:B------:R-:W-:Y:S01]  /*61e0*/  MOV R104, R158 ;  /* 0x0000009e00687202 */ /* 0x000fe20000000f00 */
[----:B------:R-:W-:Y:S01]  /*61f0*/  HMMA.16816.F32.BF16 R44, R8, R46, RZ ;  /* 0x0000002e082c723c */ /* 0x000fe200000418ff */
[----:B-1----:R-:W-:Y:S01]  /*6200*/  F2FP.BF16.PACK_AB R4, R195, R15 ;  /* 0x0000000fc304723e */ /* 0x002fe200000010ff */
[----:B--2---:R-:W-:Y:S01]  /*6210*/  IMAD.MOV.U32 R105, RZ, RZ, R85 ;  /* 0x000000ffff697224 */ /* 0x004fe200078e0055 */
[----:B------:R-:W-:-:S07]  /*6220*/  F2FP.BF16.PACK_AB R7, R85, R84 ;  /* 0x000000545507723e */ /* 0x000fce00000010ff */
        /* <DEDUP_REMOVED lines=9> */
[----:B------:R-:W-:-:S06]  /*62c0*/  MOV R108, R124 ;  /* 0x0000007c006c7202 */ /* 0x000fcc0000000f00 */
[----:B------:R-:W-:Y:S01]  /*62d0*/  IMAD.MOV.U32 R113, RZ, RZ, R159 ;  /* 0x000000ffff717224 */ /* 0x000fe200078e009f */
[----:B------:R-:W-:Y:S07]  /*62e0*/  HMMA.16816.F32.BF16 R84, R4, R64, R36 ;  /* 0x000000400454723c */ /* 0x000fee0000041824 */
[----:B------:R-:W-:Y:S01]  /*62f0*/  MOV R65, R96 ;  /* 0x0000006000417202 */ /* 0x000fe20000000f00 */
[----:B------:R-:W-:Y:S01]  /*6300*/  HMMA.16816.F32.BF16 R36, R8, R90, RZ ;  /* 0x0000005a0824723c */ /* 0x000fe200000418ff */
[----:B------:R-:W-:Y:S01]  /*6310*/  IMAD.MOV.U32 R64, RZ, RZ, R97 ;  /* 0x000000ffff407224 */ /* 0x000fe200078e0061 */
[----:B------:R-:W-:Y:S01]  /*6320*/  MOV R96, R164 ;  /* 0x000000a400607202 */ /* 0x000fe20000000f00 */
[----:B------:R-:W-:-:S04]  /*6330*/  IMAD.MOV.U32 R97, RZ, RZ, R165 ;  /* 0x000000ffff617224 */ /* 0x000fc800078e00a5 */
[----:B------:R-:W-:Y:S01]  /*6340*/  IMAD.MOV.U32 R90, RZ, RZ, R141 ;  /* 0x000000ffff5a7224 */ /* 0x000fe200078e008d */
[----:B------:R-:W-:Y:S01]  /*6350*/  HMMA.16816.F32.BF16 R176, R4, R80, R40 ;  /* 0x0000005004b0723c */ /* 0x000fe20000041828 */
[----:B------:R-:W-:-:S06]  /*6360*/  MOV R91, R140 ;  /* 0x0000008c005b7202 */ /* 0x000fcc0000000f00 */
[----:B------:R-:W-:Y:S01]  /*6370*/  IMAD.MOV.U32 R80, RZ, RZ, R105 ;  /* 0x000000ffff507224 */ /* 0x000fe200078e0069 */
[----:B------:R-:W-:Y:S01]  /*6380*/  HMMA.16816.F32.BF16 R128, R4, R76, R32 ;  /* 0x0000004c0480723c */ /* 0x000fe20000041820 */
[----:B------:R-:W-:-:S07]  /*6390*/  MOV R105, R154 ;  /* 0x0000009a00697202 */ /* 0x000fce0000000f00 */
[C---:B------:R-:W-:Y:S08]  /*63a0*/  HMMA.16816.F32.BF16 R124, R4.reuse, R72, R28 ;  /* 0x00000048047c723c */ /* 0x040ff0000004181c */
[C---:B------:R-:W-:Y:S08]  /*63b0*/  HMMA.16816.F32.BF16 R100, R4.reuse, R56, R20 ;  /* 0x000000380464723c */ /* 0x040ff00000041814 */
[----:B------:R-:W-:Y:S08]  /*63c0*/  HMMA.16816.F32.BF16 R156, R4, R68, R16 ;  /* 0x00000044049c723c */ /* 0x000ff00000041810 */
[C---:B------:R-:W-:Y:S08]  /*63d0*/  HMMA.16816.F32.BF16 R40, R8.reuse, R50, RZ ;  /* 0x000000320828723c */ /* 0x040ff000000418ff */
[C---:B------:R-:W-:Y:S07]  /*63e0*/  HMMA.16816.F32.BF16 R32, R8.reuse, R94, RZ ;  /* 0x0000005e0820723c */ /* 0x040fee00000418ff */
[----:B------:R-:W-:Y:S01]  /*63f0*/  MOV R94, R88 ;  /* 0x00000058005e7202 */ /* 0x000fe20000000f00 */
[----:B------:R-:W-:Y:S01]  /*6400*/  HMMA.16816.F32.BF16 R28, R8, R98, RZ ;  /* 0x00000062081c723c */ /* 0x000fe200000418ff */
[----:B------:R-:W-:-:S06]  /*6410*/  IMAD.MOV.U32 R88, RZ, RZ, R143 ;  /* 0x000000ffff587224 */ /* 0x000fcc00078e008f */
[----:B------:R-:W-:Y:S01]  /*6420*/  MOV R98, R52 ;  /* 0x0000003400627202 */ /* 0x000fe20000000f00 */
[----:B------:R-:W-:Y:S01]  /*6430*/  HMMA.16816.F32.BF16 R20, R8, R106, RZ ;  /* 0x0000006a0814723c */ /* 0x000fe200000418ff */
[----:B------:R-:W-:Y:S02]  /*6440*/  IMAD.MOV.U32 R52, RZ, RZ, R147 ;  /* 0x000000ffff347224 */ /* 0x000fe400078e0093 */
[----:B------:R-:W-:Y:S01]  /*6450*/  IMAD.MOV.U32 R99, RZ, RZ, R89 ;  /* 0x000000ffff637224 */ /* 0x000fe200078e0059 */
[----:B------:R-:W-:-:S03]  /*6460*/  MOV R89, R142 ;  /* 0x0000008e00597202 */ /* 0x000fc60000000f00 */
[----:B------:R-:W-:Y:S01]  /*6470*/  IMAD.MOV.U32 R106, RZ, RZ, R153 ;  /* 0x000000ffff6a7224 */ /* 0x000fe200078e0099 */
[----:B------:R-:W-:Y:S01]  /*6480*/  HMMA.16816.F32.BF16 R16, R8, R110, RZ ;  /* 0x0000006e0810723c */ /* 0x000fe200000418ff */
[----:B------:R-:W-:-:S06]  /*6490*/  MOV R107, R152 ;  /* 0x00000098006b7202 */ /* 0x000fcc0000000f00 */
[----:B------:R-:W-:Y:S01]  /*64a0*/  IMAD.MOV.U32 R111, RZ, RZ, R53 ;  /* 0x000000ffff6f7224 */ /* 0x000fe200078e0035 */
[----:B------:R-:W-:Y:S01]  /*64b0*/  HMMA.16816.F32.BF16 R48, R8, R114, RZ ;  /* 0x000000720830723c */ /* 0x000fe200000418ff */
[----:B------:R-:W-:Y:S02]  /*64c0*/  MOV R53, R146 ;  /* 0x0000009200357202 */ /* 0x000fe40000000f00 */
[----:B------:R-:W-:Y:S02]  /*64d0*/  MOV R110, R139 ;  /* 0x0000008b006e7202 */ /* 0x000fe40000000f00 */
[----:B------:R-:W-:Y:S02]  /*64e0*/  MOV R139, R194 ;  /* 0x000000c2008b7202 */ /* 0x000fe40000000f00 */
[----:B------:R-:W-:Y:S01]  /*64f0*/  FFMA.FTZ R8, R192, c[0x0][0x23c], -R2 ;  /* 0x00008f00c0087a23 */ /* 0x000fe20000010802 */
[----:B------:R-:W-:Y:S01]  /*6500*/  HMMA.16816.F32.BF16 R36, R4, R82, R36 ;  /* 0x000000520424723c */ /* 0x000fe20000041824 */
[----:B------:R-:W-:-:S02]  /*6510*/  IMAD.MOV.U32 R115, RZ, RZ, R80 ;  /* 0x000000ffff737224 */ /* 0x000fc400078e0050 */
[----:B------:R1:W-:Y:S01]  /*6520*/  MUFU.EX2 R82, R8 ;  /* 0x0000000800527308 */ /* 0x0003e20000000800 */
[----:B------:R-:W-:-:S04]  /*6530*/  IMAD.MOV.U32 R80, RZ, RZ, R93 ;  /* 0x000000ffff507224 */ /* 0x000fc800078e005d */
[C---:B------:R-:W-:Y:S08]  /*6540*/  HMMA.16816.F32.BF16 R44, R4.reuse, R62, R44 ;  /* 0x0000003e042c723c */ /* 0x040ff0000004182c */
[----:B------:R-:W-:Y:S01]  /*6550*/  HMMA.16816.F32.BF16 R40, R4, R54, R40 ;  /* 0x000000360428723c */ /* 0x000fe20000041828 */
[----:B-1----:R-:W-:-:S04]  /*6560*/  FFMA.FTZ R8, R182, c[0x0][0x23c], -R2 ;  /* 0x00008f00b6087a23 */ /* 0x002fc80000010802 */
[----:B------:R1:W-:Y:S03]  /*6570*/  MUFU.EX2 R81, R8 ;  /* 0x0000000800517308 */ /* 0x0003e60000000800 */
[----:B------:R-:W-:Y:S01]  /*6580*/  HMMA.16816.F32.BF16 R32, R4, R66, R32 ;  /* 0x000000420420723c */ /* 0x000fe20000041820 */
[----:B------:R-:W-:Y:S01]  /*6590*/  IMAD.MOV.U32 R54, RZ, RZ, R145 ;  /* 0x000000ffff367224 */ /* 0x000fe200078e0091 */
[----:B------:R-:W-:-:S06]  /*65a0*/  MOV R55, R144 ;  /* 0x0000009000377202 */ /* 0x000fcc0000000f00 */
[----:B------:R-:W-:Y:S01]  /*65b0*/  HMMA.16816.F32.BF16 R76, R4, R78, R28 ;  /* 0x0000004e044c723c */ /* 0x000fe2000004181c */
[----:B------:R-:W-:Y:S01]  /*65c0*/  LDSM.16.MT88.4 R28, [R234+0xd000] ;  /* 0x00d00000ea1c783b */ /* 0x000fe20000004200 */
[----:B-1----:R-:W-:-:S06]  /*65d0*/  FFMA.FTZ R8, R180, c[0x0][0x23c], -R2 ;  /* 0x00008f00b4087a23 */ /* 0x002fcc0000010802 */
        /* <DEDUP_REMOVED lines=11> */
[----:B---3--:R-:W-:-:S06]  /*6690*/  F2FP.BF16.PACK_AB R10, R137, R95 ;  /* 0x0000005f890a723e */ /* 0x008fcc00000010ff */
[----:B------:R1:W-:Y:S01]  /*66a0*/  MUFU.EX2 R189, R8 ;  /* 0x0000000800bd7308 */ /* 0x0003e20000000800 */
[----:B----4-:R-:W-:Y:S02]  /*66b0*/  FFMA.FTZ R4, R173, c[0x0][0x23c], -R13 ;  /* 0x00008f00ad047a23 */ /* 0x010fe4000001080d */
[----:B-1----:R-:W-:-:S05]  /*66c0*/  FFMA.FTZ R8, R183, c[0x0][0x23c], -R0 ;  /* 0x00008f00b7087a23 */ /* 0x002fca0000010800 */
[----:B------:R1:W3:Y:S02]  /*66d0*/  MUFU.EX2 R132, R8 ;  /* 0x0000000800847308 */ /* 0x0002e40000000800 */
[----:B-1----:R-:W-:Y:S01]  /*66e0*/  FFMA.FTZ R8, R172, c[0x0][0x23c], -R0 ;  /* 0x00008f00ac087a23 */ /* 0x002fe20000010800 */
[----:B---3--:R-:W-:-:S05]  /*66f0*/  MOV R173, R132 ;  /* 0x0000008400ad7202 */ /* 0x008fca0000000f00 */
[----:B------:R1:W3:Y:S01]  /*6700*/  MUFU.EX2 R132, R4 ;  /* 0x0000000400847308 */ /* 0x0002e20000000800 */
[----:B------:R-:W-:Y:S02]  /*6710*/  MOV R172, R94 ;  /* 0x0000005e00ac7202 */ /* 0x000fe40000000f00 */
[----:B------:R-:W-:-:S05]  /*6720*/  F2FP.BF16.PACK_AB R9, R173, R189 ;  /* 0x000000bdad09723e */ /* 0x000fca00000010ff */
[----:B------:R4:W-:Y:S01]  /*6730*/  MUFU.EX2 R68, R8 ;  /* 0x0000000800447308 */ /* 0x0009e20000000800 */
[----:B-1----:R-:W-:Y:S01]  /*6740*/  FFMA.FTZ R4, R193, c[0x0][0x23c], -R12 ;  /* 0x00008f00c1047a23 */ /* 0x002fe2000001080c */
[----:B---3--:R-:W-:Y:S01]  /*6750*/  F2FP.BF16.PACK_AB R6, R132, R69 ;  /* 0x000000458406723e */ /* 0x008fe200000010ff */
[----:B----4-:R-:W-:-:S05]  /*6760*/  FFMA.FTZ R8, R166, c[0x0][0x23c], -R0 ;  /* 0x00008f00a6087a23 */ /* 0x010fca0000010800 */
[----:B------:R1:W3:Y:S02]  /*6770*/  MUFU.EX2 R133, R8 ;  /* 0x0000000800857308 */ /* 0x0002e40000000800 */
[----:B-1----:R-:W-:Y:S01]  /*6780*/  FFMA.FTZ R8, R190, c[0x0][0x23c], -R13 ;  /* 0x00008f00be087a23 */ /* 0x002fe2000001080d */
[----:B---3--:R-:W-:-:S05]  /*6790*/  F2FP.BF16.PACK_AB R11, R133, R68 ;  /* 0x00000044850b723e */ /* 0x008fca00000010ff */
[----:B------:R1:W-:Y:S02]  /*67a0*/  MUFU.EX2 R190, R8 ;  /* 0x0000000800be7308 */ /* 0x0003e40000000800 */
[----:B-1----:R-:W-:-:S06]  /*67b0*/  FFMA.FTZ R8, R188, c[0x0][0x23c], -R13 ;  /* 0x00008f00bc087a23 */ /* 0x002fcc000001080d */
[----:B------:R1:W-:Y:S08]  /*67c0*/  MUFU.EX2 R188, R4 ;  /* 0x0000000400bc7308 */ /* 0x0003f00000000800 */
[----:B------:R3:W-:Y:S01]  /*67d0*/  MUFU.EX2 R112, R8 ;  /* 0x0000000800707308 */ /* 0x0007e20000000800 */
[----:B-1----:R-:W-:Y:S02]  /*67e0*/  FFMA.FTZ R4, R191, c[0x0][0x23c], -R12 ;  /* 0x00008f00bf047a23 */ /* 0x002fe4000001080c */
[----:B------:R-:W-:Y:S01]  /*67f0*/  IMAD.MOV.U32 R191, RZ, RZ, R81 ;  /* 0x000000ffffbf7224 */ /* 0x000fe200078e0051 */
[----:B------:R-:W-:-:S04]  /*6800*/  MOV R81, R104 ;  /* 0x0000006800517202 */ /* 0x000fc80000000f00 */
[----:B------:R1:W4:Y:S01]  /*6810*/  MUFU.EX2 R175, R4 ;  /* 0x0000000400af7308 */ /* 0x0003220000000800 */
[----:B------:R-:W-:Y:S01]  /*6820*/  IMAD.MOV.U32 R104, RZ, RZ, R155 ;  /* 0x000000ffff687224 */ /* 0x000fe200078e009b */
[----:B------:R-:W-:Y:S02]  /*6830*/  MOV R114, R81 ;  /* 0x0000005100727202 */ /* 0x000fe40000000f00 */
[----:B---3--:R-:W-:Y:S02]  /*6840*/  F2FP.BF16.PACK_AB R8, R191, R82 ;  /* 0x00000052bf08723e */ /* 0x008fe400000010ff */
[----:B------:R-:W-:-:S05]  /*6850*/  MOV R81, R60 ;  /* 0x0000003c00517202 */ /* 0x000fca0000000f00 */
[----:B--2---:R-:W-:Y:S01]  /*6860*/  HMMA.16816.F32.BF16 R148, R8, R16, R148 ;  /* 0x000000100894723c */ /* 0x004fe20000041894 */
[----:B-1----:R-:W-:Y:S01]  /*6870*/  FFMA.FTZ R4, R181, c[0x0][0x23c], -R12 ;  /* 0x00008f00b5047a23 */ /* 0x002fe2000001080c */
[----:B----4-:R-:W-:-:S03]  /*6880*/  F2FP.BF16.PACK_AB R5, R175, R188 ;  /* 0x000000bcaf05723e */ /* 0x010fc600000010ff */
[----:B------:R1:W-:Y:S03]  /*6890*/  MUFU.EX2 R62, R4 ;  /* 0x00000004003e7308 */ /* 0x0003e60000000800 */
[C---:B------:R-:W-:Y:S08]  /*68a0*/  HMMA.16816.F32.BF16 R44, R8.reuse, R18, R44 ;  /* 0x00000012082c723c */ /* 0x040ff0000004182c */
[----:B------:R-:W-:Y:S01]  /*68b0*/  HMMA.16816.F32.BF16 R160, R8, R28, R160 ;  /* 0x0000001c08a0723c */ /* 0x000fe200000418a0 */
[----:B-1----:R-:W-:Y:S01]  /*68c0*/  FFMA.FTZ R4, R174, c[0x0][0x23c], -R12 ;  /* 0x00008f00ae047a23 */ /* 0x002fe2000001080c */
[----:B------:R-:W-:Y:S01]  /*68d0*/  MOV R174, R112 ;  /* 0x0000007000ae7202 */ /* 0x000fe20000000f00 */
[----:B------:R-:W-:-:S05]  /*68e0*/  IMAD.MOV.U32 R112, RZ, RZ, R113 ;  /* 0x000000ffff707224 */ /* 0x000fca00078e0071 */
[C---:B------:R-:W-:Y:S01]  /*68f0*/  HMMA.16816.F32.BF16 R40, R8.reuse, R30, R40 ;  /* 0x0000001e0828723c */ /* 0x040fe20000041828 */
[----:B------:R1:W2:Y:S01]  /*6900*/  MUFU.EX2 R63, R4 ;  /* 0x00000004003f7308 */ /* 0x0002a20000000800 */
[----:B------:R-:W-:Y:S02]  /*6910*/  IMAD.MOV.U32 R113, RZ, RZ, R195 ;  /* 0x000000ffff717224 */ /* 0x000fe400078e00c3 */
[----:B------:R-:W-:Y:S02]  /*6920*/  IMAD.MOV.U32 R83, RZ, RZ, R112 ;  /* 0x000000ffff537224 */ /* 0x000fe400078e0070 */
[----:B------:R-:W-:Y:S02]  /*6930*/  IMAD.MOV.U32 R112, RZ, RZ, R61 ;  /* 0x000000ffff707224 */ /* 0x000fe400078e003d */
[C---:B------:R-:W-:Y:S08]  /*6940*/  HMMA.16816.F32.BF16 R176, R8.reuse, R20, R176 ;  /* 0x0000001408b0723c */ /* 0x040ff000000418b0 */
[----:B------:R-:W-:Y:S01]  /*6950*/  HMMA.16816.F32.BF16 R36, R8, R22, R36 ;  /* 0x000000160824723c */ /* 0x000fe20000041824 */
[----:B-1----:R-:W-:-:S02]  /*6960*/  F2FP.BF16.PACK_AB R4, R174, R190 ;  /* 0x000000beae04723e */ /* 0x002fc400000010ff */
[----:B--2---:R-:W-:-:S07]  /*6970*/  F2FP.BF16.PACK_AB R7, R63, R62 ;  /* 0x0000003e3f07723e */ /* 0x004fce00000010ff */
[C---:B------:R-:W-:Y:S08]  /*6980*/  HMMA.16816.F32.BF16 R144, R4.reuse, R16, R196 ;  /* 0x000000100490723c */ /* 0x040ff000000418c4 */
[C---:B------:R-:W-:Y:S01]  /*6990*/  HMMA.16816.F32.BF16 R152, R4.reuse, R18, R116 ;  /* 0x000000120498723c */ /* 0x040fe20000041874 */
[----:B------:R-:W1:Y:S06]  /*69a0*/  LDSM.16.MT88.4 R16, [R235+0xd000] ;  /* 0x00d00000eb10783b */ /* 0x000e6c0000004200 */
[----:B------:R-:W-:Y:S01]  /*69b0*/  IMAD.MOV.U32 R119, RZ, RZ, R95 ;  /* 0x000000ffff777224 */ /* 0x000fe200078e005f */
[----:B------:R-:W-:Y:S01]  /*69c0*/  HMMA.16816.F32.BF16 R164, R4, R28, R208 ;  /* 0x0000001c04a4723c */ /* 0x000fe200000418d0 */
[----:B------:R-:W-:Y:S01]  /*69d0*/  IMAD.MOV.U32 R116, RZ, RZ, R62 ;  /* 0x000000ffff747224 */ /* 0x000fe200078e003e */
[----:B------:R-:W-:Y:S01]  /*69e0*/  MOV R118, R68 ;  /* 0x0000004400767202 */ /* 0x000fe20000000f00 */
[----:B------:R-:W-:-:S04]  /*69f0*/  IMAD.MOV.U32 R117, RZ, RZ, R69 ;  /* 0x000000ffff757224 */ /* 0x000fc800078e0045 */
[----:B------:R-:W-:Y:S01]  /*6a00*/  MOV R211, R63 ;  /* 0x0000003f00d37202 */ /* 0x000fe20000000f00 */
[----:B------:R-:W-:Y:S01]  /*6a10*/  HMMA.16816.F32.BF16 R168, R4, R30, R168 ;  /* 0x0000001e04a8723c */ /* 0x000fe200000418a8 */
[----:B------:R-:W-:Y:S01]  /*6a20*/  LDSM.16.MT88.4 R28, [R236+0xf000] ;  /* 0x00f00000ec1c783b */ /* 0x000fe20000004200 */
[----:B------:R-:W-:Y:S01]  /*6a30*/  IMAD.MOV.U32 R210, RZ, RZ, R111 ;  /* 0x000000ffffd27224 */ /* 0x000fe200078e006f */
[----:B------:R-:W-:Y:S01]  /*6a40*/  MOV R208, R65 ;  /* 0x0000004100d07202 */ /* 0x000fe20000000f00 */
[----:B------:R-:W-:-:S04]  /*6a50*/  IMAD.MOV.U32 R209, RZ, RZ, R109 ;  /* 0x000000ffffd17224 */ /* 0x000fc800078e006d */
[C---:B------:R-:W-:Y:S07]  /*6a60*/  HMMA.16816.F32.BF16 R180, R4.reuse, R20, R224 ;  /* 0x0000001404b4723c */ /* 0x040fee00000418e0 */
[----:B------:R-:W-:Y:S01]  /*6a70*/  IMAD.MOV.U32 R225, RZ, RZ, R99 ;  /* 0x000000ffffe17224 */ /* 0x000fe200078e0063 */
[----:B------:R-:W-:Y:S01]  /*6a80*/  HMMA.16816.F32.BF16 R184, R4, R22, R184 ;  /* 0x0000001604b8723c */ /* 0x000fe200000418b8 */
[----:B------:R-:W2:Y:S01]  /*6a90*/  LDSM.16.MT88.4 R20, [R233+0xf000] ;  /* 0x00f00000e914783b */ /* 0x000ea20000004200 */
[----:B------:R-:W-:Y:S01]  /*6aa0*/  IMAD.MOV.U32 R224, RZ, RZ, R110 ;  /* 0x000000ffffe07224 */ /* 0x000fe200078e006e */
[----:B------:R-:W-:-:S02]  /*6ab0*/  MOV R227, R98 ;  /* 0x0000006200e37202 */ /* 0x000fc40000000f00 */
[----:B------:R-:W-:Y:S02]  /*6ac0*/  MOV R99, R92 ;  /* 0x0000005c00637202 */ /* 0x000fe40000000f00 */
[----:B------:R-:W-:Y:S01]  /*6ad0*/  MOV R226, R64 ;  /* 0x0000004000e27202 */ /* 0x000fe20000000f00 */
[----:B-1----:R-:W-:Y:S01]  /*6ae0*/  HMMA.16816.F32.BF16 R192, R8, R16, R84 ;  /* 0x0000001008c0723c */ /* 0x002fe20000041854 */
[----:B------:R-:W-:-:S07]  /*6af0*/  MOV R98, R108 ;  /* 0x0000006c00627202 */ /* 0x000fce0000000f00 */
[C---:B------:R-:W-:Y:S07]  /*6b00*/  HMMA.16816.F32.BF16 R196, R4.reuse, R16, R228 ;  /* 0x0000001004c4723c */ /* 0x040fee00000418e4 */
[----:B------:R-:W-:Y:S01]  /*6b10*/  MOV R229, R225 ;  /* 0x000000e100e57202 */ /* 0x000fe20000000f00 */
[----:B------:R-:W-:Y:S01]  /*6b20*/  HMMA.16816.F32.BF16 R200, R4, R18, R200 ;  /* 0x0000001204c8723c */ /* 0x000fe200000418c8 */
[----:B------:R-:W-:Y:S01]  /*6b30*/  MOV R225, R99 ;  /* 0x0000006300e17202 */ /* 0x000fe20000000f00 */
[----:B------:R-:W-:Y:S01]  /*6b40*/  IMAD.MOV.U32 R99, RZ, RZ, R81 ;  /* 0x000000ffff637224 */ /* 0x000fe200078e0051 */
[----:B------:R-:W-:Y:S01]  /*6b50*/  MOV R81, R139 ;  /* 0x0000008b00517202 */ /* 0x000fe20000000f00 */
[----:B------:R-:W-:Y:S01]  /*6b60*/  IMAD.MOV.U32 R230, RZ, RZ, R226 ;  /* 0x000000ffffe67224 */ /* 0x000fe200078e00e2 */
[----:B------:R-:W-:-:S02]  /*6b70*/  MOV R231, R208 ;  /* 0x000000d000e77202 */ /* 0x000fc40000000f00 */
[----:B------:R-:W-:Y:S01]  /*6b80*/  MOV R226, R112 ;  /* 0x0000007000e27202 */ /* 0x000fe20000000f00 */
[----:B------:R-:W-:Y:S01]  /*6b90*/  HMMA.16816.F32.BF16 R140, R8, R18, R32 ;  /* 0x00000012088c723c */ /* 0x000fe20000041820 */
[----:B------:R-:W1:Y:S01]  /*6ba0*/  LDSM.16.MT88.4 R16, [R234+0xf000] ;  /* 0x00f00000ea10783b */ /* 0x000e620000004200 */
[----:B------:R-:W-:Y:S01]  /*6bb0*/  IMAD.MOV.U32 R112, RZ, RZ, R138 ;  /* 0x000000ffff707224 */ /* 0x000fe200078e008a */
[----:B------:R-:W-:Y:S01]  /*6bc0*/  MOV R228, R231 ;  /* 0x000000e700e47202 */ /* 0x000fe20000000f00 */
[----:B------:R-:W-:Y:S01]  /*6bd0*/  IMAD.MOV.U32 R231, RZ, RZ, R226 ;  /* 0x000000ffffe77224 */ /* 0x000fe200078e00e2 */
[----:B------:R-:W3:Y:S01]  /*6be0*/  LDSM.16.MT88.4 R32, [R235+0xf000] ;  /* 0x00f00000eb20783b */ /* 0x000ee20000004200 */
[----:B------:R-:W-:Y:S02]  /*6bf0*/  MOV R226, R137 ;  /* 0x0000008900e27202 */ /* 0x000fe40000000f00 */
[C---:B--2---:R-:W-:Y:S08]  /*6c00*/  HMMA.16816.F32.BF16 R52, R4.reuse, R20, R52 ;  /* 0x000000140434723c */ /* 0x044ff00000041834 */
[C---:B------:R-:W-:Y:S08]  /*6c10*/  HMMA.16816.F32.BF16 R104, R4.reuse, R28, R104 ;  /* 0x0000001c0468723c */ /* 0x040ff00000041868 */
[C---:B------:R-:W-:Y:S07]  /*6c20*/  HMMA.16816.F32.BF16 R60, R4.reuse, R22, R220 ;  /* 0x00000016043c723c */ /* 0x040fee00000418dc */
[----:B------:R-:W-:Y:S01]  /*6c30*/  IMAD.MOV.U32 R223, RZ, RZ, R230 ;  /* 0x000000ffffdf7224 */ /* 0x000fe200078e00e6 */
[----:B------:R-:W-:Y:S01]  /*6c40*/  HMMA.16816.F32.BF16 R108, R4, R30, R212 ;  /* 0x0000001e046c723c */ /* 0x000fe200000418d4 */
[----:B------:R-:W-:Y:S01]  /*6c50*/  MOV R230, R225 ;  /* 0x000000e100e67202 */ /* 0x000fe20000000f00 */
[----:B------:R-:W-:Y:S01]  /*6c60*/  IMAD.MOV.U32 R225, RZ, RZ, R210 ;  /* 0x000000ffffe17224 */ /* 0x000fe200078e00d2 */
[----:B------:R-:W-:-:S02]  /*6c70*/  MOV R210, R132 ;  /* 0x0000008400d27202 */ /* 0x000fc40000000f00 */
[----:B------:R-:W-:Y:S02]  /*6c80*/  MOV R222, R231 ;  /* 0x000000e700de7202 */ /* 0x000fe40000000f00 */
[----:B------:R-:W-:Y:S01]  /*6c90*/  MOV R221, R230 ;  /* 0x000000e600dd7202 */ /* 0x000fe20000000f00 */
[----:B------:R-:W-:Y:S01]  /*6ca0*/  HMMA.16816.F32.BF16 R56, R8, R30, R56 ;  /* 0x0000001e0838723c */ /* 0x000fe20000041838 */
[----:B------:R-:W-:Y:S02]  /*6cb0*/  MOV R231, R118 ;  /* 0x0000007600e77202 */ /* 0x000fe40000000f00 */
[----:B------:R-:W-:-:S05]  /*6cc0*/  MOV R230, R119 ;  /* 0x0000007700e67202 */ /* 0x000fca0000000f00 */
[C---:B-1----:R-:W-:Y:S08]  /*6cd0*/  HMMA.16816.F32.BF16 R88, R4.reuse, R16, R88 ;  /* 0x000000100458723c */ /* 0x042ff00000041858 */
[C---:B---3--:R-:W-:Y:S08]  /*6ce0*/  HMMA.16816.F32.BF16 R120, R4.reuse, R32, R120 ;  /* 0x000000200478723c */ /* 0x048ff00000041878 */
[C---:B------:R-:W-:Y:S07]  /*6cf0*/  HMMA.16816.F32.BF16 R92, R4.reuse, R18, R216 ;  /* 0x00000012045c723c */ /* 0x040fee00000418d8 */
[----:B------:R-:W-:Y:S01]  /*6d00*/  MOV R219, R221 ;  /* 0x000000dd00db7202 */ /* 0x000fe20000000f00 */
[----:B------:R-:W-:Y:S01]  /*6d10*/  HMMA.16816.F32.BF16 R64, R4, R34, R204 ;  /* 0x000000220440723c */ /* 0x000fe200000418cc */
[----:B------:R-:W-:Y:S01]  /*6d20*/  IMAD.MOV.U32 R218, RZ, RZ, R82 ;  /* 0x000000ffffda7224 */ /* 0x000fe200078e0052 */
[----:B------:R-:W-:Y:S01]  /*6d30*/  MOV R82, R83 ;  /* 0x0000005300527202 */ /* 0x000fe20000000f00 */
[----:B------:R-:W-:Y:S01]  /*6d40*/  LDSM.16.MT88.4 R204, [R235+0xd800] ;  /* 0x00d80000ebcc783b */ /* 0x000fe20000004200 */
[----:B------:R-:W-:Y:S01]  /*6d50*/  MOV R83, R114 ;  /* 0x0000007200537202 */ /* 0x000fe20000000f00 */
[----:B------:R-:W-:Y:S01]  /*6d60*/  IMAD.MOV.U32 R114, RZ, RZ, R115 ;  /* 0x000000ffff727224 */ /* 0x000fe200078e0073 */
[----:B------:R-:W-:Y:S01]  /*6d70*/  MOV R115, R98 ;  /* 0x0000006200737202 */ /* 0x000fe20000000f00 */
[--C-:B------:R-:W-:Y:S01]  /*6d80*/  FFMA.FTZ R4, R224, c[0x0][0x23c], -R2.reuse ;  /* 0x00008f00e0047a23 */ /* 0x100fe20000010802 */
[C---:B------:R-:W-:Y:S01]  /*6d90*/  HMMA.16816.F32.BF16 R100, R8.reuse, R28, R100 ;  /* 0x0000001c0864723c */ /* 0x040fe20000041864 */
[----:B------:R-:W-:Y:S01]  /*6da0*/  IMAD.MOV.U32 R224, RZ, RZ, R209 ;  /* 0x000000ffffe07224 */ /* 0x000fe200078e00d1 */
[----:B------:R-:W-:Y:S01]  /*6db0*/  MOV R98, R244 ;  /* 0x000000f400627202 */ /* 0x000fe20000000f00 */
[----:B------:R1:W-:Y:S01]  /*6dc0*/  MUFU.EX2 R139, R4 ;  /* 0x00000004008b7308 */ /* 0x0003e20000000800 */
[----:B------:R-:W4:Y:S04]  /*6dd0*/  LDL.LU R244, [R1+0x100] ;  /* 0x0001000001f47983 */ /* 0x000f280000300800 */
[C---:B------:R-:W-:Y:S08]  /*6de0*/  HMMA.16816.F32.BF16 R68, R8.reuse, R20, R128 ;  /* 0x000000140844723c */ /* 0x040ff00000041880 */
[----:B------:R-:W-:Y:S01]  /*6df0*/  HMMA.16816.F32.BF16 R84, R8, R16, R124 ;  /* 0x000000100854723c */ /* 0x000fe2000004187c */
[----:B-1----:R-:W-:-:S04]  /*6e00*/  FFMA.FTZ R4, R249, c[0x0][0x23c], -R2 ;  /* 0x00008f00f9047a23 */ /* 0x002fc80000010802 */
[----:B------:R1:W3:Y:S03]  /*6e10*/  MUFU.EX2 R208, R4 ;  /* 0x0000000400d07308 */ /* 0x0002e60000000800 */
[C---:B------:R-:W-:Y:S08]  /*6e20*/  HMMA.16816.F32.BF16 R20, R8.reuse, R22, R76 ;  /* 0x000000160814723c */ /* 0x040ff0000004184c */
[----:B------:R-:W-:Y:S01]  /*6e30*/  HMMA.16816.F32.BF16 R16, R8, R18, R72 ;  /* 0x000000120810723c */ /* 0x000fe20000041848 */
[----:B-1----:R-:W-:-:S07]  /*6e40*/  FFMA.FTZ R4, R246, c[0x0][0x23c], -R2 ;  /* 0x00008f00f6047a23 */ /* 0x002fce0000010802 */
[----:B------:R-:W-:Y:S01]  /*6e50*/  HMMA.16816.F32.BF16 R48, R8, R34, R48 ;  /* 0x000000220830723c */ /* 0x000fe20000041830 */
[----:B------:R-:W-:Y:S01]  /*6e60*/  FFMA.FTZ R2, R245, c[0x0][0x23c], -R2 ;  /* 0x00008f00f5027a23 */ /* 0x000fe20000010802 */
[----:B------:R1:W-:Y:S08]  /*6e70*/  MUFU.EX2 R209, R4 ;  /* 0x0000000400d17308 */ /* 0x0003f00000000800 */
[----:B------:R4:W-:Y:S01]  /*6e80*/  MUFU.EX2 R138, R2 ;  /* 0x00000002008a7308 */ /* 0x0009e20000000800 */
[----:B-1----:R-:W1:Y:S01]  /*6e90*/  LDSM.16.MT88.4 R4, [R235+0xf800] ;  /* 0x00f80000eb04783b */ /* 0x002e620000004200 */
[----:B----4-:R-:W-:-:S02]  /*6ea0*/  FFMA.FTZ R2, R229, c[0x0][0x23c], -R0 ;  /* 0x00008f00e5027a23 */ /* 0x010fc40000010800 */
[----:B------:R-:W-:Y:S01]  /*6eb0*/  IMAD.MOV.U32 R229, RZ, RZ, R224 ;  /* 0x000000ffffe57224 */ /* 0x000fe200078e00e0 */
[----:B------:R-:W-:-:S03]  /*6ec0*/  MOV R224, R227 ;  /* 0x000000e300e07202 */ /* 0x000fc60000000f00 */
[----:B------:R4:W-:Y:S01]  /*6ed0*/  MUFU.EX2 R132, R2 ;  /* 0x0000000200847308 */ /* 0x0009e20000000800 */
[----:B------:R-:W-:Y:S02]  /*6ee0*/  IMAD.MOV.U32 R227, RZ, RZ, R133 ;  /* 0x000000ffffe37224 */ /* 0x000fe400078e0085 */
[----:B------:R-:W-:Y:S02]  /*6ef0*/  IMAD.MOV.U32 R220, RZ, RZ, R229 ;  /* 0x000000ffffdc7224 */ /* 0x000fe400078e00e5 */
[----:B------:R-:W-:Y:S01]  /*6f00*/  IMAD.MOV.U32 R229, RZ, RZ, R175 ;  /* 0x000000ffffe57224 */ /* 0x000fe200078e00af */
[----:B------:R-:W-:Y:S01]  /*6f10*/  MOV R175, R27 ;  /* 0x0000001b00af7202 */ /* 0x000fe20000000f00 */
[----:B----4-:R-:W-:-:S04]  /*6f20*/  FFMA.FTZ R2, R250, c[0x0][0x23c], -R0 ;  /* 0x00008f00fa027a23 */ /* 0x010fc80000010800 */
[----:B------:R4:W1:Y:S02]  /*6f30*/  MUFU.EX2 R133, R2 ;  /* 0x0000000200857308 */ /* 0x0008640000000800 */
[--C-:B----4-:R-:W-:Y:S02]  /*6f40*/  FFMA.FTZ R2, R248, c[0x0][0x23c], -R0.reuse ;  /* 0x00008f00f8027a23 */ /* 0x110fe40000010800 */
[----:B------:R-:W-:-:S04]  /*6f50*/  FFMA.FTZ R0, R247, c[0x0][0x23c], -R0 ;  /* 0x00008f00f7007a23 */ /* 0x000fc80000010800 */
[----:B------:R4:W-:Y:S08]  /*6f60*/  MUFU.EX2 R137, R2 ;  /* 0x0000000200897308 */ /* 0x0009f00000000800 */
[----:B------:R1:W1:Y:S01]  /*6f70*/  MUFU.EX2 R31, R0 ;  /* 0x00000000001f7308 */ /* 0x0002620000000800 */
[----:B------:R-:W-:Y:S01]  /*6f80*/  IMAD.MOV.U32 R250, RZ, RZ, R81 ;  /* 0x000000fffffa7224 */ /* 0x000fe200078e0051 */
[----:B------:R-:W-:Y:S01]  /*6f90*/  MOV R248, R112 ;  /* 0x0000007000f87202 */ /* 0x000fe20000000f00 */
[----:B----4-:R-:W-:-:S02]  /*6fa0*/  FFMA.FTZ R2, R172, c[0x0][0x23c], -R12 ;  /* 0x00008f00ac027a23 */ /* 0x010fc4000001080c */
[----:B-1----:R-:W-:Y:S02]  /*6fb0*/  FFMA.FTZ R0, R223, c[0x0][0x23c], -R13 ;  /* 0x00008f00df007a23 */ /* 0x002fe4000001080d */
[----:B------:R-:W-:Y:S02]  /*6fc0*/  IMAD.MOV.U32 R223, RZ, RZ, R224 ;  /* 0x000000ffffdf7224 */ /* 0x000fe400078e00e0 */
[----:B------:R1:W-:Y:S01]  /*6fd0*/  MUFU.EX2 R29, R0 ;  /* 0x00000000001d7308 */ /* 0x0003e20000000800 */
[----:B------:R-:W-:Y:S02]  /*6fe0*/  IMAD.MOV.U32 R224, RZ, RZ, R117 ;  /* 0x000000ffffe07224 */ /* 0x000fe400078e0075 */
[----:B------:R-:W-:Y:S02]  /*6ff0*/  MOV R221, R223 ;  /* 0x000000df00dd7202 */ /* 0x000fe40000000f00 */
[----:B------:R-:W-:-:S03]  /*7000*/  MOV R223, R173 ;  /* 0x000000ad00df7202 */ /* 0x000fc60000000f00 */
[----:B------:R-:W-:Y:S01]  /*7010*/  IMAD.MOV.U32 R216, RZ, RZ, R221 ;  /* 0x000000ffffd87224 */ /* 0x000fe200078e00dd */
[----:B------:R-:W-:Y:S01]  /*7020*/  MOV R247, R113 ;  /* 0x0000007100f77202 */ /* 0x000fe20000000f00 */
[----:B------:R-:W-:Y:S02]  /*7030*/  IMAD.MOV.U32 R221, RZ, RZ, R188 ;  /* 0x000000ffffdd7224 */ /* 0x000fe400078e00bc */
[--C-:B-1----:R-:W-:Y:S01]  /*7040*/  FFMA.FTZ R0, R228, c[0x0][0x23c], -R13.reuse ;  /* 0x00008f00e4007a23 */ /* 0x102fe2000001080d */
[----:B------:R-:W-:Y:S02]  /*7050*/  MOV R228, R225 ;  /* 0x000000e100e47202 */ /* 0x000fe40000000f00 */
[----:B------:R-:W-:Y:S01]  /*7060*/  MOV R225, R116 ;  /* 0x0000007400e17202 */ /* 0x000fe20000000f00 */
[----:B------:R1:W4:Y:S01]  /*7070*/  MUFU.EX2 R30, R0 ;  /* 0x00000000001e7308 */ /* 0x0003220000000800 */
[----:B------:R-:W-:Y:S01]  /*7080*/  HMMA.16816.F32.BF16 R116, R8, R32, R156 ;  /* 0x000000200874723c */ /* 0x000fe2000004189c */
[----:B------:R-:W4:Y:S01]  /*7090*/  LDSM.16.MT88.4 R156, [R233+0xd800] ;  /* 0x00d80000e99c783b */ /* 0x000f220000004200 */
[----:B-1----:R-:W-:-:S05]  /*70a0*/  FFMA.FTZ R0, R252, c[0x0][0x23c], -R13 ;  /* 0x00008f00fc007a23 */ /* 0x002fca000001080d */
[----:B------:R1:W-:Y:S02]  /*70b0*/  MUFU.EX2 R28, R0 ;  /* 0x00000000001c7308 */ /* 0x0003e40000000800 */
[----:B-1----:R-:W-:-:S06]  /*70c0*/  FFMA.FTZ R0, R251, c[0x0][0x23c], -R13 ;  /* 0x00008f00fb007a23 */ /* 0x002fcc000001080d */
[----:B------:R1:W-:Y:S02]  /*70d0*/  MUFU.EX2 R27, R0 ;  /* 0x00000000001b7308 */ /* 0x0003e40000000800 */
[----:B-1----:R-:W-:Y:S02]  /*70e0*/  FFMA.FTZ R0, R220, c[0x0][0x23c], -R12 ;  /* 0x00008f00dc007a23 */ /* 0x002fe4000001080c */
[----:B------:R-:W-:Y:S01]  /*70f0*/  IMAD.MOV.U32 R220, RZ, RZ, R222 ;  /* 0x000000ffffdc7224 */ /* 0x000fe200078e00de */
[----:B------:R-:W-:-:S03]  /*7100*/  MOV R222, R228 ;  /* 0x000000e400de7202 */ /* 0x000fc60000000f00 */
[----:B------:R1:W-:Y:S01]  /*7110*/  MUFU.EX2 R11, R0 ;  /* 0x00000000000b7308 */ /* 0x0003e20000000800 */
[----:B------:R-:W-:Y:S01]  /*7120*/  IMAD.MOV.U32 R228, RZ, RZ, R174 ;  /* 0x000000ffffe47224 */ /* 0x000fe200078e00ae */
[----:B------:R-:W-:Y:S02]  /*7130*/  MOV R215, R220 ;  /* 0x000000dc00d77202 */ /* 0x000fe40000000f00 */
[----:B------:R-:W-:Y:S01]  /*7140*/  MOV R217, R222 ;  /* 0x000000de00d97202 */ /* 0x000fe20000000f00 */
[----:B------:R-:W-:Y:S01]  /*7150*/  IMAD.MOV.U32 R32, RZ, RZ, R96 ;  /* 0x000000ffff207224 */ /* 0x000fe200078e0060 */
[----:B------:R-:W-:Y:S01]  /*7160*/  MOV R222, R191 ;  /* 0x000000bf00de7202 */ /* 0x000fe20000000f00 */
[----:B------:R-:W-:Y:S01]  /*7170*/  FADD.FTZ R8, R215, R26 ;  /* 0x0000001ad7087221 */ /* 0x000fe20000010000 */
[----:B------:R-:W-:Y:S01]  /*7180*/  MOV R220, R190 ;  /* 0x000000be00dc7202 */ /* 0x000fe20000000f00 */
[----:B------:R-:W-:Y:S02]  /*7190*/  IMAD.MOV.U32 R215, RZ, RZ, R216 ;  /* 0x000000ffffd77224 */ /* 0x000fe400078e00d8 */
[----:B------:R-:W-:Y:S01]  /*71a0*/  IMAD.MOV.U32 R216, RZ, RZ, R83 ;  /* 0x000000ffffd87224 */ /* 0x000fe200078e0053 */
[----:B------:R-:W-:-:S02]  /*71b0*/  MOV R83, R115 ;  /* 0x0000007300537202 */ /* 0x000fc40000000f00 */
[----:B------:R-:W-:Y:S01]  /*71c0*/  MOV R115, R99 ;  /* 0x0000006300737202 */ /* 0x000fe20000000f00 */
[----:B------:R-:W-:Y:S02]  /*71d0*/  IMAD.MOV.U32 R99, RZ, RZ, R134 ;  /* 0x000000ffff637224 */ /* 0x000fe400078e0086 */
[----:B------:R-:W2:Y:S01]  /*71e0*/  LDL.LU R134, [R1+0xfc] ;  /* 0x0000fc0001867983 */ /* 0x000ea20000300800 */
[----:B------:R-:W-:Y:S01]  /*71f0*/  MOV R214, R217 ;  /* 0x000000d900d67202 */ /* 0x000fe20000000f00 */
[----:B-1----:R-:W-:Y:S01]  /*7200*/  FFMA.FTZ R0, R175, c[0x0][0x23c], -R12 ;  /* 0x00008f00af007a23 */ /* 0x002fe2000001080c */
[----:B------:R-:W-:Y:S01]  /*7210*/  MOV R217, R82 ;  /* 0x0000005200d97202 */ /* 0x000fe20000000f00 */
[----:B------:R-:W1:Y:S01]  /*7220*/  LDSM.16.MT88.4 R172, [R234+0xd800] ;  /* 0x00d80000eaac783b */ /* 0x000e620000004200 */
[----:B------:R-:W-:Y:S01]  /*7230*/  MOV R82, R114 ;  /* 0x0000007200527202 */ /* 0x000fe20000000f00 */
[----:B------:R-:W-:Y:S01]  /*7240*/  IMAD.MOV.U32 R114, RZ, RZ, R98 ;  /* 0x000000ffff727224 */ /* 0x000fe200078e0062 */
[----:B------:R-:W-:Y:S01]  /*7250*/  MOV R98, R80 ;  /* 0x0000005000627202 */ /* 0x000fe20000000f00 */
[----:B------:R3:W1:Y:S01]  /*7260*/  MUFU.EX2 R13, R0 ;  /* 0x00000000000d7308 */ /* 0x0006620000000800 */
[----:B------:R-:W-:-:S02]  /*7270*/  MOV R80, R3 ;  /* 0x0000000300507202 */ /* 0x000fc40000000f00 */
[----:B------:R-:W-:Y:S01]  /*7280*/  MOV R213, R114 ;  /* 0x0000007200d57202 */ /* 0x000fe20000000f00 */
[----:B------:R-:W-:Y:S01]  /*7290*/  IMAD.MOV.U32 R249, RZ, RZ, R98 ;  /* 0x000000fffff97224 */ /* 0x000fe200078e0062 */
[----:B------:R-:W-:Y:S02]  /*72a0*/  MOV R212, R115 ;  /* 0x0000007300d47202 */ /* 0x000fe40000000f00 */
[----:B------:R-:W-:Y:S01]  /*72b0*/  MOV R33, R97 ;  /* 0x0000006100217202 */ /* 0x000fe20000000f00 */
[----:B------:R-:W-:Y:S01]  /*72c0*/  LDSM.16.MT88.4 R112, [R236+0xf800] ;  /* 0x00f80000ec70783b */ /* 0x000fe20000004200 */
[----:B------:R-:W-:Y:S02]  /*72d0*/  MOV R246, R99 ;  /* 0x0000006300f67202 */ /* 0x000fe40000000f00 */
[----:B------:R-:W-:Y:S01]  /*72e0*/  MOV R245, R80 ;  /* 0x0000005000f57202 */ /* 0x000fe20000000f00 */
[----:B------:R-:W-:Y:S01]  /*72f0*/  LDSM.16.MT88.4 R96, [R234+0xf800] ;  /* 0x00f80000ea60783b */ /* 0x000fe20000004200 */
[----:B---3--:R-:W-:Y:S01]  /*7300*/  FFMA.FTZ R0, R219, c[0x0][0x23c], -R12 ;  /* 0x00008f00db007a23 */ /* 0x008fe2000001080c */
[----:B------:R-:W-:Y:S01]  /*7310*/  MOV R219, R189 ;  /* 0x000000bd00db7202 */ /* 0x000fe20000000f00 */
[----:B------:R3:W-:Y:S01]  /*7320*/  MUFU.EX2 R12, R2 ;  /* 0x00000002000c7308 */ /* 0x0007e20000000800 */
[----:B------:R-:W4:Y:S01]  /*7330*/  LDSM.16.MT88.4 R188, [R236+0xd800] ;  /* 0x00d80000ecbc783b */ /* 0x000f220000004200 */
[----:B------:R-:W-:Y:S01]  /*7340*/  MOV R252, R243 ;  /* 0x000000f300fc7202 */ /* 0x000fe20000000f00 */
[----:B------:R-:W-:Y:S01]  /*7350*/  IMAD.MOV.U32 R251, RZ, RZ, R242 ;  /* 0x000000fffffb7224 */ /* 0x000fe200078e00f2 */
[----:B------:R-:W-:Y:S01]  /*7360*/  F2FP.BF16.PACK_AB R128, R208, R139 ;  /* 0x0000008bd080723e */ /* 0x000fe200000010ff */
[----:B------:R1:W5:Y:S01]  /*7370*/  LDL.LU R3, [R1+0xf8] ;  /* 0x0000f80001037983 */ /* 0x0003620000300800 */
[----:B---3--:R-:W-:Y:S01]  /*7380*/  FADD.FTZ R2, R215, R214 ;  /* 0x000000d6d7027221 */ /* 0x008fe20000010000 */
[----:B------:R-:W-:Y:S01]  /*7390*/  MOV R215, R82 ;  /* 0x0000005200d77202 */ /* 0x000fe20000000f00 */
[----:B------:R-:W-:-:S02]  /*73a0*/  IMAD.MOV.U32 R214, RZ, RZ, R83 ;  /* 0x000000ffffd67224 */ /* 0x000fc400078e0053 */
[----:B------:R-:W3:Y:S01]  /*73b0*/  LDSM.16.MT88.4 R80, [R233+0xf800] ;  /* 0x00f80000e950783b */ /* 0x000ee20000004200 */
[----:B------:R-:W4:Y:S01]  /*73c0*/  MUFU.EX2 R26, R0 ;  /* 0x00000000001a7308 */ /* 0x000f220000000800 */
[----:B------:R-:W-:Y:S01]  /*73d0*/  F2FP.BF16.PACK_AB R129, R133, R132 ;  /* 0x000000848581723e */ /* 0x000fe200000010ff */
[----:B------:R-:W-:Y:S01]  /*73e0*/  FADD.FTZ R9, R252, R251 ;  /* 0x000000fbfc097221 */ /* 0x000fe20000010000 */
[----:B------:R-:W-:Y:S02]  /*73f0*/  F2FP.BF16.PACK_AB R130, R138, R209 ;  /* 0x000000d18a82723e */ /* 0x000fe400000010ff */
[----:B------:R-:W-:Y:S02]  /*7400*/  F2FP.BF16.PACK_AB R131, R31, R137 ;  /* 0x000000891f83723e */ /* 0x000fe400000010ff */
[----:B----4-:R-:W-:Y:S02]  /*7410*/  F2FP.BF16.PACK_AB R124, R30, R29 ;  /* 0x0000001d1e7c723e */ /* 0x010fe400000010ff */
[----:B-1----:R-:W-:-:S02]  /*7420*/  F2FP.BF16.PACK_AB R125, R13, R11 ;  /* 0x0000000b0d7d723e */ /* 0x002fc400000010ff */
[----:B------:R-:W-:Y:S01]  /*7430*/  F2FP.BF16.PACK_AB R126, R27, R28 ;  /* 0x0000001c1b7e723e */ /* 0x000fe200000010ff */
[----:B------:R-:W-:Y:S01]  /*7440*/  FADD.FTZ R2, R240, R2 ;  /* 0x00000002f0027221 */ /* 0x000fe20000010000 */
[----:B------:R-:W-:Y:S02]  /*7450*/  MOV R252, R32 ;  /* 0x0000002000fc7202 */ /* 0x000fe40000000f00 */
[----:B------:R-:W-:Y:S01]  /*7460*/  F2FP.BF16.PACK_AB R127, R26, R12 ;  /* 0x0000000c1a7f723e */ /* 0x000fe200000010ff */
[----:B------:R-:W-:Y:S02]  /*7470*/  FADD.FTZ R0, R241, R8 ;  /* 0x00000008f1007221 */ /* 0x000fe40000010000 */
[----:B------:R-:W-:Y:S01]  /*7480*/  FADD.FTZ R9, R238, R9 ;  /* 0x00000009ee097221 */ /* 0x000fe20000010000 */
[----:B------:R-:W-:Y:S01]  /*7490*/  MOV R32, R232 ;  /* 0x000000e800207202 */ /* 0x000fe20000000f00 */
[----:B------:R-:W-:Y:S01]  /*74a0*/  FADD.FTZ R0, R237, R0 ;  /* 0x00000000ed007221 */ /* 0x000fe20000010000 */
[----:B------:R-:W-:Y:S01]  /*74b0*/  HMMA.16816.F32.BF16 R116, R128, R4, R116 ;  /* 0x000000048074723c */ /* 0x000fe20000041874 */
[----:B------:R-:W-:-:S02]  /*74c0*/  FADD.FTZ R2, R252, R2 ;  /* 0x00000002fc027221 */ /* 0x000fc40000010000 */
        /* <DEDUP_REMOVED lines=11> */
[-C--:B------:R-:W-:Y:S08]  /*7580*/  HMMA.16816.F32.BF16 R176, R128, R188.reuse, R176 ;  /* 0x000000bc80b0723c */ /* 0x080ff000000418b0 */
[C---:B------:R-:W-:Y:S08]  /*7590*/  HMMA.16816.F32.BF16 R180, R124.reuse, R188, R180 ;  /* 0x000000bc7cb4723c */ /* 0x040ff000000418b4 */
[C---:B------:R-:W-:Y:S08]  /*75a0*/  HMMA.16816.F32.BF16 R184, R124.reuse, R190, R184 ;  /* 0x000000be7cb8723c */ /* 0x040ff000000418b8 */
[C---:B------:R-:W-:Y:S08]  /*75b0*/  HMMA.16816.F32.BF16 R196, R124.reuse, R204, R196 ;  /* 0x000000cc7cc4723c */ /* 0x040ff000000418c4 */
        /* <DEDUP_REMOVED lines=27> */
[----:B------:R1:W5:Y:S01]  /*7770*/  LDL.LU R242, [R1+0xe8] ;  /* 0x0000e80001f27983 */ /* 0x0003620000300800 */
[----:B------:R-:W-:Y:S01]  /*7780*/  FADD.FTZ R5, R245, R8 ;  /* 0x00000008f5057221 */ /* 0x000fe20000010000 */
[----:B------:R-:W-:Y:S02]  /*7790*/  HMMA.16816.F32.BF16 R112, R128, R114, R56 ;  /* 0x000000728070723c */ /* 0x000fe40000041838 */
[----:B------:R1:W5:Y:S04]  /*77a0*/  LDL.LU R241, [R1+0xe4] ;  /* 0x0000e40001f17983 */ /* 0x0003680000300800 */
[----:B------:R1:W5:Y:S02]  /*77b0*/  LDL.LU R240, [R1+0xe0] ;  /* 0x0000e00001f07983 */ /* 0x0003640000300800 */
[-C--:B------:R-:W-:Y:S02]  /*77c0*/  HMMA.16816.F32.BF16 R124, R124, R6.reuse, R64 ;  /* 0x000000067c7c723c */ /* 0x080fe40000041840 */
[----:B------:R1:W5:Y:S04]  /*77d0*/  LDL.LU R239, [R1+0xdc] ;  /* 0x0000dc0001ef7983 */ /* 0x0003680000300800 */
[----:B------:R1:W5:Y:S02]  /*77e0*/  LDL.LU R238, [R1+0xd8] ;  /* 0x0000d80001ee7983 */ /* 0x0003640000300800 */
[----:B------:R-:W-:Y:S02]  /*77f0*/  HMMA.16816.F32.BF16 R128, R128, R6, R48 ;  /* 0x000000068080723c */ /* 0x000fe40000041830 */
[----:B------:R1:W5:Y:S04]  /*7800*/  LDL.LU R237, [R1+0xd4] ;  /* 0x0000d40001ed7983 */ /* 0x0003680000300800 */
[----:B------:R1:W5:Y:S01]  /*7810*/  LDL.LU R232, [R1+0xd0] ;  /* 0x0000d00001e87983 */ /* 0x0003620000300800 */
[----:B------:R-:W-:-:S02]  /*7820*/  FADD.FTZ R6, R246, R4 ;  /* 0x00000004f6067221 */ /* 0x000fc40000010000 */
[----:B------:R-:W-:Y:S01]  /*7830*/  FADD.FTZ R4, R249, R2 ;  /* 0x00000002f9047221 */ /* 0x000fe20000010000 */
[----:B------:R1:W5:Y:S01]  /*7840*/  LDL.LU R25, [R1+0xcc] ;  /* 0x0000cc0001197983 */ /* 0x0003620000300800 */
[----:B------:R-:W-:Y:S02]  /*7850*/  FADD.FTZ R2, R212, R0 ;  /* 0x00000000d4027221 */ /* 0x000fe40000010000 */
[----:B------:R-:W-:Y:S01]  /*7860*/  FADD.FTZ R0, R213, R5 ;  /* 0x00000005d5007221 */ /* 0x000fe20000010000 */
[----:B------:R1:W5:Y:S01]  /*7870*/  LDL.LU R24, [R1+0xc8] ;  /* 0x0000c80001187983 */ /* 0x0003620000300800 */
[----:B------:R-:W-:Y:S02]  /*7880*/  FADD.FTZ R5, R214, R6 ;  /* 0x00000006d6057221 */ /* 0x000fe40000010000 */
[----:B------:R-:W-:Y:S01]  /*7890*/  FADD.FTZ R4, R215, R4 ;  /* 0x00000004d7047221 */ /* 0x000fe20000010000 */
[----:B------:R1:W5:Y:S01]  /*78a0*/  LDL.LU R15, [R1+0xc4] ;  /* 0x0000c400010f7983 */ /* 0x0003620000300800 */
[----:B------:R-:W-:-:S02]  /*78b0*/  FADD.FTZ R0, R217, R0 ;  /* 0x00000000d9007221 */ /* 0x000fc40000010000 */
[----:B------:R-:W-:Y:S01]  /*78c0*/  FADD.FTZ R2, R216, R2 ;  /* 0x00000002d8027221 */ /* 0x000fe20000010000 */
[----:B------:R1:W5:Y:S01]  /*78d0*/  LDL.LU R14, [R1+0xc0] ;  /* 0x0000c000010e7983 */ /* 0x0003620000300800 */
        /* <DEDUP_REMOVED lines=38> */
[----:B------:R-:W3:Y:S04]  /*7b40*/  LDL R227, [R1+0x98] ;  /* 0x0000980001e37983 */ /* 0x000ee80000100800 */
[----:B------:R-:W4:Y:S01]  /*7b50*/  LDL.64 R210, [R1+0xb0] ;  /* 0x0000b00001d27983 */ /* 0x000f220000100a00 */
[----:B------:R-:W-:Y:S01]  /*7b60*/  UIADD3 UR21, UR8, -0x2, URZ ;  /* 0xfffffffe08157890 */ /* 0x000fe2000fffe03f */
[----:B------:R-:W-:-:S04]  /*7b70*/  DEPBAR.LE SB0, 0x0 ;  /* 0x000080000000791a */ /* 0x000fc80000000000 */
[----:B------:R-:W-:Y:S01]  /*7b80*/  USHF.R.S32.HI UR5, URZ, 0x1f, UR21 ;  /* 0x0000001f3f057899 */ /* 0x000fe20008011415 */
[----:B-1----:R-:W-:Y:S01]  /*7b90*/  IMAD.U32 R4, RZ, RZ, UR21 ;  /* 0x00000015ff047e24 */ /* 0x002fe2000f8e00ff */
[----:B------:R-:W-:Y:S02]  /*7ba0*/  UIMAD UR4, UR12, UR21, URZ ;  /* 0x000000150c0472a4 */ /* 0x000fe4000f8e023f */
[----:B------:R-:W-:Y:S02]  /*7bb0*/  UISETP.GE.AND UP0, UPT, UR8, 0x3, UPT ;  /* 0x000000030800788c */ /* 0x000fe4000bf06270 */
[----:B------:R-:W-:Y:S01]  /*7bc0*/  UIMAD UR4, UR5, UR17, UR4 ;  /* 0x00000011050472a4 */ /* 0x000fe2000f8e0204 */
[----:B------:R-:W-:Y:S01]  /*7bd0*/  BAR.SYNC.DEFER_BLOCKING 0x0 ;  /* 0x0000000000007b1d */ /* 0x000fe20000010000 */
[----:B--2---:R-:W-:Y:S02]  /*7be0*/  ISETP.GE.AND P3, PT, R224, c[0x0][0x220], PT ;  /* 0x00008800e0007a0c */ /* 0x004fe40003f66270 */
[----:B---3--:R-:W-:Y:S01]  /*7bf0*/  ISETP.GE.AND P2, PT, R227, c[0x0][0x220], PT ;  /* 0x00008800e3007a0c */ /* 0x008fe20003f46270 */
[----:B----4-:R-:W-:-:S05]  /*7c00*/  IMAD.WIDE.U32 R4, R4, UR17, R210 ;  /* 0x0000001104047c25 */ /* 0x010fca000f8e00d2 */
        /* <DEDUP_REMOVED lines=67> */
[----:B----4-:R-:W4:Y:S04]  /*8040*/  LDSM.16.M88.4 R8, [R240+0x2000] ;  /* 0x00200000f008783b */ /* 0x010f280000000200 */
[----:B------:R-:W-:Y:S04]  /*8050*/  LDSM.16.M88.4 R48, [R239+0x1000] ;  /* 0x00100000ef30783b */ /* 0x000fe80000000200 */
[----:B-1----:R-:W1:Y:S04]  /*8060*/  LDSM.16.M88.4 R4, [R241+0x2000] ;  /* 0x00200000f104783b */ /* 0x002e680000000200 */
[----:B------:R-:W1:Y:S04]  /*8070*/  LDSM.16.M88.4 R52, [R239+0x800] ;  /* 0x00080000ef34783b */ /* 0x000e680000000200 */
[----:B------:R-:W1:Y:S04]  /*8080*/  LDSM.16.M88.4 R44, [R239+0x1800] ;  /* 0x00180000ef2c783b */ /* 0x000e680000000200 */
[----:B--2---:R-:W2:Y:S04]  /*8090*/  LDSM.16.M88.4 R20, [R239] ;  /* 0x00000000ef14783b */ /* 0x004ea80000000200 */
[----:B---3--:R-:W3:Y:S04]  /*80a0*/  LDSM.16.M88.4 R16, [R240] ;  /* 0x00000000f010783b */ /* 0x008ee80000000200 */
[----:B------:R-:W0:Y:S01]  /*80b0*/  LDGDEPBAR ;  /* 0x00000000000079af */ /* 0x000e220000000000 */
[C---:B----4-:R-:W-:Y:S08]  /*80c0*/  HMMA.16816.F32.BF16 R64, R8.reuse, R32, RZ ;  /* 0x000000200840723c */ /* 0x050ff000000418ff */
[C---:B------:R-:W-:Y:S08]  /*80d0*/  HMMA.16816.F32.BF16 R208, R8.reuse, R36, RZ ;  /* 0x0000002408d0723c */ /* 0x040ff000000418ff */
[C---:B------:R-:W-:Y:S08]  /*80e0*/  HMMA.16816.F32.BF16 R216, R8.reuse, R40, RZ ;  /* 0x0000002808d8723c */ /* 0x040ff000000418ff */
[C---:B------:R-:W-:Y:S08]  /*80f0*/  HMMA.16816.F32.BF16 R56, R8.reuse, R28, RZ ;  /* 0x0000001c0838723c */ /* 0x040ff000000418ff */
[C---:B------:R-:W-:Y:S08]  /*8100*/  HMMA.16816.F32.BF16 R212, R8.reuse, R42, RZ ;  /* 0x0000002a08d4723c */ /* 0x040ff000000418ff */
[C---:B------:R-:W-:Y:S08]  /*8110*/  HMMA.16816.F32.BF16 R140, R8.reuse, R38, RZ ;  /* 0x00000026088c723c */ /* 0x040ff000000418ff */
[C---:B------:R-:W-:Y:S08]  /*8120*/  HMMA.16816.F32.BF16 R60, R8.reuse, R34, RZ ;  /* 0x00000022083c723c */ /* 0x040ff000000418ff */
[----:B------:R-:W-:Y:S08]  /*8130*/  HMMA.16816.F32.BF16 R8, R8, R30, RZ ;  /* 0x0000001e0808723c */ /* 0x000ff000000418ff */
[C---:B-1----:R-:W-:Y:S08]  /*8140*/  HMMA.16816.F32.BF16 R64, R4.reuse, R48, R64 ;  /* 0x000000300440723c */ /* 0x042ff00000041840 */
[C---:B------:R-:W-:Y:S08]  /*8150*/  HMMA.16816.F32.BF16 R220, R4.reuse, R52, R208 ;  /* 0x0000003404dc723c */ /* 0x040ff000000418d0 */
[C---:B------:R-:W-:Y:S01]  /*8160*/  HMMA.16816.F32.BF16 R248, R4.reuse, R46, R8 ;  /* 0x0000002e04f8723c */ /* 0x040fe20000041808 */
[----:B------:R-:W1:Y:S07]  /*8170*/  LDSM.16.M88.4 R8, [R241] ;  /* 0x00000000f108783b */ /* 0x000e6e0000000200 */
[----:B------:R-:W-:Y:S01]  /*8180*/  MOV R133, R64 ;  /* 0x0000004000857202 */ /* 0x000fe20000000f00 */
[----:B------:R-:W-:Y:S01]  /*8190*/  IMAD.MOV.U32 R132, RZ, RZ, R65 ;  /* 0x000000ffff847224 */ /* 0x000fe200078e0041 */
[----:B------:R-:W-:Y:S01]  /*81a0*/  HMMA.16816.F32.BF16 R228, R4, R50, R60 ;  /* 0x0000003204e4723c */ /* 0x000fe2000004183c */
[----:B------:R-:W-:-:S02]  /*81b0*/  IMAD.MOV.U32 R27, RZ, RZ, R66 ;  /* 0x000000ffff1b7224 */ /* 0x000fc400078e0042 */
[----:B------:R-:W-:-:S03]  /*81c0*/  IMAD.MOV.U32 R26, RZ, RZ, R67 ;  /* 0x000000ffff1a7224 */ /* 0x000fc600078e0043 */
[----:B------:R-:W-:Y:S02]  /*81d0*/  IMAD.MOV.U32 R13, RZ, RZ, R220 ;  /* 0x000000ffff0d7224 */ /* 0x000fe400078e00dc */
[----:B--2---:R-:W-:Y:S01]  /*81e0*/  HMMA.16816.F32.BF16 R64, R4, R22, R212 ;  /* 0x000000160440723c */ /* 0x004fe200000418d4 */
[----:B------:R-:W-:Y:S02]  /*81f0*/  IMAD.MOV.U32 R12, RZ, RZ, R221 ;  /* 0x000000ffff0c7224 */ /* 0x000fe400078e00dd */
[----:B------:R-:W-:Y:S02]  /*8200*/  IMAD.MOV.U32 R2, RZ, RZ, R222 ;  /* 0x000000ffff027224 */ /* 0x000fe400078e00de */
[----:B------:R-:W-:-:S03]  /*8210*/  IMAD.MOV.U32 R0, RZ, RZ, R223 ;  /* 0x000000ffff007224 */ /* 0x000fc600078e00df */
[----:B------:R-:W-:Y:S08]  /*8220*/  HMMA.16816.F32.BF16 R220, R4, R44, R56 ;  /* 0x0000002c04dc723c */ /* 0x000ff00000041838 */
[----:B---3--:R-:W-:Y:S08]  /*8230*/  HMMA.16816.F32.BF16 R60, R16, R36, RZ ;  /* 0x00000024103c723c */ /* 0x008ff000000418ff */
[----:B------:R-:W-:Y:S01]  /*8240*/  HMMA.16816.F32.BF16 R216, R4, R20, R216 ;  /* 0x0000001404d8723c */ /* 0x000fe200000418d8 */
[----:B------:R-:W-:Y:S01]  /*8250*/  IMAD.MOV.U32 R224, RZ, RZ, R64 ;  /* 0x000000ffffe07224 */ /* 0x000fe200078e0040 */
[----:B------:R-:W-:Y:S01]  /*8260*/  MOV R138, R66 ;  /* 0x00000042008a7202 */ /* 0x000fe20000000f00 */
[----:B------:R-:W-:-:S02]  /*8270*/  IMAD.MOV.U32 R139, RZ, RZ, R65 ;  /* 0x000000ffff8b7224 */ /* 0x000fc400078e0041 */
[----:B------:R-:W-:-:S03]  /*8280*/  IMAD.MOV.U32 R137, RZ, RZ, R67 ;  /* 0x000000ffff897224 */ /* 0x000fc600078e0043 */
[----:B------:R-:W-:Y:S08]  /*8290*/  HMMA.16816.F32.BF16 R212, R4, R54, R140 ;  /* 0x0000003604d4723c */ /* 0x000ff0000004188c */
[C---:B------:R-:W-:Y:S08]  /*82a0*/  HMMA.16816.F32.BF16 R56, R16.reuse, R32, RZ ;  /* 0x000000201038723c */ /* 0x040ff000000418ff */
[C---:B------:R-:W-:Y:S08]  /*82b0*/  HMMA.16816.F32.BF16 R4, R16.reuse, R28, RZ ;  /* 0x0000001c1004723c */ /* 0x040ff000000418ff */
[C---:B------:R-:W-:Y:S08]  /*82c0*/  HMMA.16816.F32.BF16 R32, R16.reuse, R34, RZ ;  /* 0x000000221020723c */ /* 0x040ff000000418ff */
[C---:B------:R-:W-:Y:S08]  /*82d0*/  HMMA.16816.F32.BF16 R64, R16.reuse, R40, RZ ;  /* 0x000000281040723c */ /* 0x040ff000000418ff */
[----:B------:R-:W-:Y:S08]  /*82e0*/  HMMA.16816.F32.BF16 R40, R16, R42, RZ ;  /* 0x0000002a1028723c */ /* 0x000ff000000418ff */
[C---:B-1----:R-:W-:Y:S07]  /*82f0*/  HMMA.16816.F32.BF16 R208, R8.reuse, R52, R60 ;  /* 0x0000003408d0723c */ /* 0x042fee000004183c */
[----:B------:R-:W-:Y:S01]  /*8300*/  IMAD.MOV.U32 R60, RZ, RZ, R224 ;  /* 0x000000ffff3c7224 */ /* 0x000fe200078e00e0 */
[----:B------:R-:W-:Y:S01]  /*8310*/  HMMA.16816.F32.BF16 R140, R8, R48, R56 ;  /* 0x00000030088c723c */ /* 0x000fe20000041838 */
[----:B------:R-:W-:-:S02]  /*8320*/  IMAD.MOV.U32 R61, RZ, RZ, R139 ;  /* 0x000000ffff3d7224 */ /* 0x000fc400078e008b */
[----:B------:R-:W-:Y:S02]  /*8330*/  IMAD.MOV.U32 R62, RZ, RZ, R138 ;  /* 0x000000ffff3e7224 */ /* 0x000fe400078e008a */
[----:B------:R-:W-:-:S03]  /*8340*/  IMAD.MOV.U32 R63, RZ, RZ, R137 ;  /* 0x000000ffff3f7224 */ /* 0x000fc600078e0089 */
[C---:B------:R-:W-:Y:S01]  /*8350*/  HMMA.16816.F32.BF16 R224, R8.reuse, R44, R4 ;  /* 0x0000002c08e0723c */ /* 0x040fe20000041804 */
[----:B------:R-:W-:Y:S07]  /*8360*/  LDSM.16.M88.4 R4, [R243+0x2000] ;  /* 0x00200000f304783b */ /* 0x000fee0000000200 */
[----:B------:R-:W-:Y:S01]  /*8370*/  HMMA.16816.F32.BF16 R56, R8, R50, R32 ;  /* 0x000000320838723c */ /* 0x000fe20000041820 */
[----:B------:R-:W1:Y:S07]  /*8380*/  LDSM.16.M88.4 R32, [R238+0x9800] ;  /* 0x00980000ee20783b */ /* 0x000e6e0000000200 */
[----:B------:R-:W-:Y:S08]  /*8390*/  HMMA.16816.F32.BF16 R28, R16, R30, RZ ;  /* 0x0000001e101c723c */ /* 0x000ff000000418ff */
[C---:B------:R-:W-:Y:S08]  /*83a0*/  HMMA.16816.F32.BF16 R64, R8.reuse, R20, R64 ;  /* 0x000000140840723c */ /* 0x040ff00000041840 */
[C---:B------:R-:W-:Y:S01]  /*83b0*/  HMMA.16816.F32.BF16 R40, R8.reuse, R22, R40 ;  /* 0x000000160828723c */ /* 0x040fe20000041828 */
[----:B------:R-:W2:Y:S07]  /*83c0*/  LDSM.16.M88.4 R20, [R238+0x8000] ;  /* 0x00800000ee14783b */ /* 0x000eae0000000200 */
[----:B------:R-:W-:Y:S01]  /*83d0*/  HMMA.16816.F32.BF16 R44, R8, R46, R28 ;  /* 0x0000002e082c723c */ /* 0x000fe2000004181c */
[----:B------:R-:W-:Y:S07]  /*83e0*/  LDSM.16.M88.4 R28, [R238+0x9000] ;  /* 0x00900000ee1c783b */ /* 0x000fee0000000200 */
[----:B------:R-:W-:Y:S01]  /*83f0*/  HMMA.16816.F32.BF16 R36, R16, R38, RZ ;  /* 0x000000261024723c */ /* 0x000fe200000418ff */
[----:B------:R-:W3:Y:S07]  /*8400*/  LDSM.16.M88.4 R16, [R243] ;  /* 0x00000000f310783b */ /* 0x000eee0000000200 */
[C---:B-1----:R-:W-:Y:S08]  /*8410*/  HMMA.16816.F32.BF16 R220, R4.reuse, R32, R220 ;  /* 0x0000002004dc723c */ /* 0x042ff000000418dc */
[----:B------:R-:W-:Y:S08]  /*8420*/  HMMA.16816.F32.BF16 R248, R4, R34, R248 ;  /* 0x0000002204f8723c */ /* 0x000ff000000418f8 */
[----:B------:R-:W-:Y:S01]  /*8430*/  HMMA.16816.F32.BF16 R52, R8, R54, R36 ;  /* 0x000000360834723c */ /* 0x000fe20000041824 */
[----:B------:R-:W1:Y:S07]  /*8440*/  LDSM.16.M88.4 R8, [R238+0x8800] ;  /* 0x00880000ee08783b */ /* 0x000e6e0000000200 */
[-C--:B--2---:R-:W-:Y:S07]  /*8450*/  HMMA.16816.F32.BF16 R36, R4, R20.reuse, R216 ;  /* 0x000000140424723c */ /* 0x084fee00000418d8 */
[----:B------:R-:W-:Y:S01]  /*8460*/  MOV R216, R133 ;  /* 0x0000008500d87202 */ /* 0x000fe20000000f00 */
[----:B------:R-:W-:Y:S01]  /*8470*/  IMAD.MOV.U32 R217, RZ, RZ, R132 ;  /* 0x000000ffffd97224 */ /* 0x000fe200078e0084 */
[----:B---3--:R-:W-:Y:S01]  /*8480*/  HMMA.16816.F32.BF16 R48, R16, R20, R64 ;  /* 0x000000141030723c */ /* 0x008fe20000041840 */
        /* <DEDUP_REMOVED lines=8> */
[----:B------:R-:W-:-:S02]  /*8510*/  IMAD.MOV.U32 R64, RZ, RZ, R13 ;  /* 0x000000ffff407224 */ /* 0x000fc400078e000d */
[----:B------:R-:W-:Y:S02]  /*8520*/  IMAD.MOV.U32 R65, RZ, RZ, R12 ;  /* 0x000000ffff417224 */ /* 0x000fe400078e000c */
[----:B------:R-:W-:Y:S01]  /*8530*/  IMAD.MOV.U32 R67, RZ, RZ, R0 ;  /* 0x000000ffff437224 */ /* 0x000fe200078e0000 */
[C---:B------:R-:W-:Y:S08]  /*8540*/  HMMA.16816.F32.BF16 R220, R4.reuse, R30, R228 ;  /* 0x0000001e04dc723c */ /* 0x040ff000000418e4 */
[C---:B-1----:R-:W-:Y:S08]  /*8550*/  HMMA.16816.F32.BF16 R64, R4.reuse, R8, R64 ;  /* 0x000000080440723c */ /* 0x042ff00000041840 */
[C---:B------:R-:W-:Y:S08]  /*8560*/  HMMA.16816.F32.BF16 R60, R4.reuse, R22, R60 ;  /* 0x00000016043c723c */ /* 0x040ff0000004183c */
[----:B------:R-:W-:Y:S01]  /*8570*/  MOV R13, R220 ;  /* 0x000000dc000d7202 */ /* 0x000fe20000000f00 */
[----:B------:R-:W-:Y:S01]  /*8580*/  IMAD.MOV.U32 R12, RZ, RZ, R221 ;  /* 0x000000ffff0c7224 */ /* 0x000fe200078e00dd */
[----:B------:R-:W-:Y:S01]  /*8590*/  HMMA.16816.F32.BF16 R212, R4, R10, R212 ;  /* 0x0000000a04d4723c */ /* 0x000fe200000418d4 */
[----:B------:R-:W-:Y:S01]  /*85a0*/  IMAD.MOV.U32 R2, RZ, RZ, R222 ;  /* 0x000000ffff027224 */ /* 0x000fe200078e00de */
[----:B------:R-:W-:Y:S01]  /*85b0*/  LDSM.16.M88.4 R4, [R242+0x2000] ;  /* 0x00200000f204783b */ /* 0x000fe20000000200 */
[----:B------:R-:W-:-:S05]  /*85c0*/  IMAD.MOV.U32 R0, RZ, RZ, R223 ;  /* 0x000000ffff007224 */ /* 0x000fca00078e00df */
[C---:B------:R-:W-:Y:S01]  /*85d0*/  HMMA.16816.F32.BF16 R220, R16.reuse, R22, R40 ;  /* 0x0000001610dc723c */ /* 0x040fe20000041828 */
[----:B------:R-:W1:Y:S07]  /*85e0*/  LDSM.16.M88.4 R20, [R237] ;  /* 0x00000000ed14783b */ /* 0x000e6e0000000200 */
[C---:B------:R-:W-:Y:S08]  /*85f0*/  HMMA.16816.F32.BF16 R228, R16.reuse, R8, R208 ;  /* 0x0000000810e4723c */ /* 0x040ff000000418d0 */
[C---:B------:R-:W-:Y:S01]  /*8600*/  HMMA.16816.F32.BF16 R208, R16.reuse, R10, R52 ;  /* 0x0000000a10d0723c */ /* 0x040fe20000041834 */
[----:B------:R-:W2:Y:S06]  /*8610*/  LDSM.16.M88.4 R8, [R242] ;  /* 0x00000000f208783b */ /* 0x000eac0000000200 */
[----:B------:R-:W-:Y:S01]  /*8620*/  IMAD.MOV.U32 R52, RZ, RZ, R13 ;  /* 0x000000ffff347224 */ /* 0x000fe200078e000d */
[----:B------:R-:W-:Y:S01]  /*8630*/  HMMA.16816.F32.BF16 R140, R16, R28, R140 ;  /* 0x0000001c108c723c */ /* 0x000fe2000004188c */
[----:B------:R-:W-:Y:S01]  /*8640*/  IMAD.MOV.U32 R53, RZ, RZ, R12 ;  /* 0x000000ffff357224 */ /* 0x000fe200078e000c */
[----:B------:R-:W-:Y:S01]  /*8650*/  MOV R54, R2 ;  /* 0x0000000200367202 */ /* 0x000fe20000000f00 */
[----:B------:R-:W-:-:S05]  /*8660*/  IMAD.MOV.U32 R55, RZ, RZ, R0 ;  /* 0x000000ffff377224 */ /* 0x000fca00078e0000 */
[C---:B------:R-:W-:Y:S01]  /*8670*/  HMMA.16816.F32.BF16 R40, R16.reuse, R30, R56 ;  /* 0x0000001e1028723c */ /* 0x040fe20000041838 */
[----:B------:R-:W3:Y:S07]  /*8680*/  LDSM.16.M88.4 R28, [R237+0x1000] ;  /* 0x00100000ed1c783b */ /* 0x000eee0000000200 */
[C---:B------:R-:W-:Y:S08]  /*8690*/  HMMA.16816.F32.BF16 R224, R16.reuse, R32, R224 ;  /* 0x0000002010e0723c */ /* 0x040ff000000418e0 */
[----:B------:R-:W-:Y:S01]  /*86a0*/  HMMA.16816.F32.BF16 R44, R16, R34, R44 ;  /* 0x00000022102c723c */ /* 0x000fe2000004182c */
[----:B------:R-:W4:Y:S04]  /*86b0*/  LDSM.16.M88.4 R16, [R237+0x800] ;  /* 0x00080000ed10783b */ /* 0x000f280000000200 */
[----:B------:R-:W4:Y:S03]  /*86c0*/  LDSM.16.M88.4 R32, [R237+0x1800] ;  /* 0x00180000ed20783b */ /* 0x000f260000000200 */
[----:B------:R-:W-:Y:S01]  /*86d0*/  IMAD.MOV.U32 R13, RZ, RZ, R40 ;  /* 0x000000ffff0d7224 */ /* 0x000fe200078e0028 */
[----:B-1----:R-:W-:Y:S01]  /*86e0*/  HMMA.16816.F32.BF16 R56, R4, R22, R60 ;  /* 0x000000160438723c */ /* 0x002fe2000004183c */
[----:B------:R-:W-:-:S02]  /*86f0*/  IMAD.MOV.U32 R12, RZ, RZ, R41 ;  /* 0x000000ffff0c7224 */ /* 0x000fc400078e0029 */
[----:B------:R-:W-:Y:S02]  /*8700*/  IMAD.MOV.U32 R2, RZ, RZ, R42 ;  /* 0x000000ffff027224 */ /* 0x000fe400078e002a */
[----:B------:R-:W-:-:S03]  /*8710*/  IMAD.MOV.U32 R0, RZ, RZ, R43 ;  /* 0x000000ffff007224 */ /* 0x000fc600078e002b */
[-C--:B------:R-:W-:Y:S08]  /*8720*/  HMMA.16816.F32.BF16 R40, R4, R20.reuse, R36 ;  /* 0x000000140428723c */ /* 0x080ff00000041824 */
[----:B--2---:R-:W-:Y:S07]  /*8730*/  HMMA.16816.F32.BF16 R36, R8, R20, R48 ;  /* 0x000000140824723c */ /* 0x004fee0000041830 */
[----:B------:R-:W-:Y:S01]  /*8740*/  MOV R48, R133 ;  /* 0x0000008500307202 */ /* 0x000fe20000000f00 */
[----:B------:R-:W-:Y:S01]  /*8750*/  IMAD.MOV.U32 R49, RZ, RZ, R132 ;  /* 0x000000ffff317224 */ /* 0x000fe200078e0084 */
[----:B------:R-:W-:Y:S01]  /*8760*/  MOV R138, R58 ;  /* 0x0000003a008a7202 */ /* 0x000fe20000000f00 */
[----:B------:R-:W-:Y:S01]  /*8770*/  IMAD.MOV.U32 R50, RZ, RZ, R27 ;  /* 0x000000ffff327224 */ /* 0x000fe200078e001b */
[----:B---3--:R-:W-:Y:S01]  /*8780*/  HMMA.16816.F32.BF16 R52, R4, R30, R52 ;  /* 0x0000001e0434723c */ /* 0x008fe20000041834 */
[----:B------:R-:W-:-:S02]  /*8790*/  IMAD.MOV.U32 R51, RZ, RZ, R26 ;  /* 0x000000ffff337224 */ /* 0x000fc400078e001a */
[----:B------:R-:W-:Y:S02]  /*87a0*/  IMAD.MOV.U32 R245, RZ, RZ, R56 ;  /* 0x000000fffff57224 */ /* 0x000fe400078e0038 */
[----:B------:R-:W-:Y:S02]  /*87b0*/  IMAD.MOV.U32 R139, RZ, RZ, R57 ;  /* 0x000000ffff8b7224 */ /* 0x000fe400078e0039 */
[----:B------:R-:W-:Y:S01]  /*87c0*/  IMAD.MOV.U32 R137, RZ, RZ, R59 ;  /* 0x000000ffff897224 */ /* 0x000fe200078e003b */
[C---:B----4-:R-:W-:Y:S07]  /*87d0*/  HMMA.16816.F32.BF16 R60, R4.reuse, R18, R212 ;  /* 0x00000012043c723c */ /* 0x050fee00000418d4 */
[----:B------:R-:W-:Y:S01]  /*87e0*/  IMAD.MOV.U32 R212, RZ, RZ, R13 ;  /* 0x000000ffffd47224 */ /* 0x000fe200078e000d */
[----:B------:R-:W-:Y:S01]  /*87f0*/  HMMA.16816.F32.BF16 R48, R4, R32, R48 ;  /* 0x000000200430723c */ /* 0x000fe20000041830 */
[----:B------:R-:W-:-:S02]  /*8800*/  IMAD.MOV.U32 R213, RZ, RZ, R12 ;  /* 0x000000ffffd57224 */ /* 0x000fc400078e000c */
[----:B------:R-:W-:Y:S02]  /*8810*/  IMAD.MOV.U32 R214, RZ, RZ, R2 ;  /* 0x000000ffffd67224 */ /* 0x000fe400078e0002 */
[----:B------:R-:W-:-:S03]  /*8820*/  IMAD.MOV.U32 R215, RZ, RZ, R0 ;  /* 0x000000ffffd77224 */ /* 0x000fc600078e0000 */
[----:B------:R-:W-:Y:S08]  /*8830*/  HMMA.16816.F32.BF16 R64, R4, R16, R64 ;  /* 0x000000100440723c */ /* 0x000ff00000041840 */
[----:B------:R-:W-:Y:S08]  /*8840*/  HMMA.16816.F32.BF16 R212, R8, R30, R212 ;  /* 0x0000001e08d4723c */ /* 0x000ff000000418d4 */
[----:B------:R-:W-:Y:S01]  /*8850*/  MOV R133, R48 ;  /* 0x0000003000857202 */ /* 0x000fe20000000f00 */
[----:B------:R-:W-:Y:S01]  /*8860*/  IMAD.MOV.U32 R132, RZ, RZ, R49 ;  /* 0x000000ffff847224 */ /* 0x000fe200078e0031 */
[----:B------:R-:W-:Y:S01]  /*8870*/  HMMA.16816.F32.BF16 R56, R4, R28, R216 ;  /* 0x0000001c0438723c */ /* 0x000fe200000418d8 */
[----:B------:R-:W-:-:S02]  /*8880*/  IMAD.MOV.U32 R27, RZ, RZ, R50 ;  /* 0x000000ffff1b7224 */ /* 0x000fc400078e0032 */
[----:B------:R-:W-:-:S05]  /*8890*/  IMAD.MOV.U32 R26, RZ, RZ, R51 ;  /* 0x000000ffff1a7224 */ /* 0x000fca00078e0033 */
[----:B------:R-:W-:Y:S01]  /*88a0*/  HMMA.16816.F32.BF16 R48, R4, R34, R248 ;  /* 0x000000220430723c */ /* 0x000fe200000418f8 */
[----:B------:R-:W-:Y:S05]  /*88b0*/  LDSM.16.M88.4 R4, [R240+0x6000] ;  /* 0x00600000f004783b */ /* 0x000fea0000000200 */
[----:B------:R-:W-:Y:S01]  /*88c0*/  IMAD.MOV.U32 R13, RZ, RZ, R212 ;  /* 0x000000ffff0d7224 */ /* 0x000fe200078e00d4 */
[----:B------:R-:W-:Y:S01]  /*88d0*/  MOV R2, R214 ;  /* 0x000000d600027202 */ /* 0x000fe20000000f00 */
[----:B------:R-:W-:Y:S01]  /*88e0*/  HMMA.16816.F32.BF16 R220, R8, R22, R220 ;  /* 0x0000001608dc723c */ /* 0x000fe200000418dc */
[----:B------:R-:W-:Y:S01]  /*88f0*/  IMAD.MOV.U32 R12, RZ, RZ, R213 ;  /* 0x000000ffff0c7224 */ /* 0x000fe200078e00d5 */
[----:B------:R-:W1:Y:S01]  /*8900*/  LDSM.16.M88.4 R20, [R232+0xa000] ;  /* 0x00a00000e814783b */ /* 0x000e620000000200 */
[----:B------:R-:W-:-:S05]  /*8910*/  IMAD.MOV.U32 R0, RZ, RZ, R215 ;  /* 0x000000ffff007224 */ /* 0x000fca00078e00d7 */
[C---:B------:R-:W-:Y:S08]  /*8920*/  HMMA.16816.F32.BF16 R228, R8.reuse, R16, R228 ;  /* 0x0000001008e4723c */ /* 0x040ff000000418e4 */
[C---:B------:R-:W-:Y:S01]  /*8930*/  HMMA.16816.F32.BF16 R216, R8.reuse, R18, R208 ;  /* 0x0000001208d8723c */ /* 0x040fe200000418d0 */
[----:B------:R-:W2:Y:S07]  /*8940*/  LDSM.16.M88.4 R16, [R240+0x4000] ;  /* 0x00400000f010783b */ /* 0x000eae0000000200 */
[C---:B------:R-:W-:Y:S01]  /*8950*/  HMMA.16816.F32.BF16 R140, R8.reuse, R28, R140 ;  /* 0x0000001c088c723c */ /* 0x040fe2000004188c */
[----:B------:R-:W3:Y:S07]  /*8960*/  LDSM.16.M88.4 R28, [R232+0xb000] ;  /* 0x00b00000e81c783b */ /* 0x000eee0000000200 */
[C---:B------:R-:W-:Y:S07]  /*8970*/  HMMA.16816.F32.BF16 R248, R8.reuse, R32, R224 ;  /* 0x0000002008f8723c */ /* 0x040fee00000418e0 */
[----:B------:R-:W-:Y:S01]  /*8980*/  IMAD.MOV.U32 R224, RZ, RZ, R245 ;  /* 0x000000ffffe07224 */ /* 0x000fe200078e00f5 */
[----:B------:R-:W-:Y:S01]  /*8990*/  HMMA.16816.F32.BF16 R212, R8, R34, R44 ;  /* 0x0000002208d4723c */ /* 0x000fe2000004182c */
[----:B------:R-:W4:Y:S01]  /*89a0*/  LDSM.16.M88.4 R8, [R232+0xa800] ;  /* 0x00a80000e808783b */ /* 0x000f220000000200 */
[----:B------:R-:W-:-:S02]  /*89b0*/  IMAD.MOV.U32 R225, RZ, RZ, R139 ;  /* 0x000000ffffe17224 */ /* 0x000fc400078e008b */
[----:B------:R-:W-:Y:S01]  /*89c0*/  IMAD.MOV.U32 R226, RZ, RZ, R138 ;  /* 0x000000ffffe27224 */ /* 0x000fe200078e008a */
[----:B------:R-:W4:Y:S01]  /*89d0*/  LDSM.16.M88.4 R32, [R232+0xb800] ;  /* 0x00b80000e820783b */ /* 0x000f220000000200 */
[----:B------:R-:W-:Y:S01]  /*89e0*/  IMAD.MOV.U32 R227, RZ, RZ, R137 ;  /* 0x000000ffffe37224 */ /* 0x000fe200078e0089 */
[----:B------:R-:W-:Y:S01]  /*89f0*/  MOV R44, R133 ;  /* 0x00000085002c7202 */ /* 0x000fe20000000f00 */
[----:B------:R-:W-:Y:S01]  /*8a00*/  IMAD.MOV.U32 R45, RZ, RZ, R132 ;  /* 0x000000ffff2d7224 */ /* 0x000fe200078e0084 */
[----:B-1----:R-:W-:Y:S01]  /*8a10*/  HMMA.16816.F32.BF16 R208, R4, R20, R40 ;  /* 0x0000001404d0723c */ /* 0x002fe20000041828 */
[----:B------:R-:W-:Y:S02]  /*8a20*/  IMAD.MOV.U32 R46, RZ, RZ, R27 ;  /* 0x000000ffff2e7224 */ /* 0x000fe400078e001b */
[----:B------:R-:W-:-:S05]  /*8a30*/  IMAD.MOV.U32 R47, RZ, RZ, R26 ;  /* 0x000000ffff2f7224 */ /* 0x000fca00078e001a */
[----:B------:R-:W-:Y:S08]  /*8a40*/  HMMA.16816.F32.BF16 R224, R4, R22, R224 ;  /* 0x0000001604e0723c */ /* 0x000ff000000418e0 */
[----:B--2---:R-:W-:Y:S08]  /*8a50*/  HMMA.16816.F32.BF16 R36, R16, R20, R36 ;  /* 0x000000141024723c */ /* 0x004ff00000041824 */
[C---:B---3--:R-:W-:Y:S08]  /*8a60*/  HMMA.16816.F32.BF16 R52, R4.reuse, R30, R52 ;  /* 0x0000001e0434723c */ /* 0x048ff00000041834 */
[----:B----4-:R-:W-:Y:S01]  /*8a70*/  HMMA.16816.F32.BF16 R40, R4, R8, R64 ;  /* 0x000000080428723c */ /* 0x010fe20000041840 */
[----:B------:R-:W-:Y:S01]  /*8a80*/  IMAD.MOV.U32 R133, RZ, RZ, R224 ;  /* 0x000000ffff857224 */ /* 0x000fe200078e00e0 */
[----:B------:R-:W-:Y:S01]  /*8a90*/  MOV R27, R226 ;  /* 0x000000e2001b7202 */ /* 0x000fe20000000f00 */
[----:B------:R-:W-:-:S02]  /*8aa0*/  IMAD.MOV.U32 R132, RZ, RZ, R225 ;  /* 0x000000ffff847224 */ /* 0x000fc400078e00e1 */
[----:B------:R-:W-:-:S03]  /*8ab0*/  IMAD.MOV.U32 R26, RZ, RZ, R227 ;  /* 0x000000ffff1a7224 */ /* 0x000fc600078e00e3 */
[----:B------:R-:W-:Y:S08]  /*8ac0*/  HMMA.16816.F32.BF16 R64, R4, R28, R56 ;  /* 0x0000001c0440723c */ /* 0x000ff00000041838 */
[----:B------:R-:W-:Y:S07]  /*8ad0*/  HMMA.16816.F32.BF16 R56, R16, R10, R216 ;  /* 0x0000000a1038723c */ /* 0x000fee00000418d8 */
[----:B------:R-:W-:Y:S01]  /*8ae0*/  MOV R216, R13 ;  /* 0x0000000d00d87202 */ /* 0x000fe20000000f00 */
[----:B------:R-:W-:Y:S01]  /*8af0*/  IMAD.MOV.U32 R217, RZ, RZ, R12 ;  /* 0x000000ffffd97224 */ /* 0x000fe200078e000c */
[----:B------:R-:W-:Y:S01]  /*8b00*/  HMMA.16816.F32.BF16 R44, R4, R32, R44 ;  /* 0x00000020042c723c */ /* 0x000fe2000004182c */
[----:B------:R-:W-:-:S02]  /*8b10*/  IMAD.MOV.U32 R218, RZ, RZ, R2 ;  /* 0x000000ffffda7224 */ /* 0x000fc400078e0002 */
[----:B------:R-:W-:Y:S02]  /*8b20*/  IMAD.MOV.U32 R219, RZ, RZ, R0 ;  /* 0x000000ffffdb7224 */ /* 0x000fe400078e0000 */
[----:B------:R-:W-:Y:S02]  /*8b30*/  IMAD.MOV.U32 R137, RZ, RZ, R41 ;  /* 0x000000ffff897224 */ /* 0x000fe400078e0029 */
[----:B------:R-:W-:Y:S01]  /*8b40*/  IMAD.MOV.U32 R20, RZ, RZ, R43 ;  /* 0x000000ffff147224 */ /* 0x000fe200078e002b */
[----:B------:R-:W-:Y:S01]  /*8b50*/  HMMA.16816.F32.BF16 R224, R4, R10, R60 ;  /* 0x0000000a04e0723c */ /* 0x000fe2000004183c */
[----:B------:R-:W-:Y:S02]  /*8b60*/  IMAD.MOV.U32 R138, RZ, RZ, R40 ;  /* 0x000000ffff8a7224 */ /* 0x000fe400078e0028 */
[----:B------:R-:W-:-:S05]  /*8b70*/  IMAD.MOV.U32 R21, RZ, RZ, R42 ;  /* 0x000000ffff157224 */ /* 0x000fca00078e002a */
[C---:B------:R-:W-:Y:S08]  /*8b80*/  HMMA.16816.F32.BF16 R216, R16.reuse, R30, R216 ;  /* 0x0000001e10d8723c */ /* 0x040ff000000418d8 */
[----:B------:R-:W-:Y:S01]  /*8b90*/  MOV R43, R44 ;  /* 0x0000002c002b7202 */ /* 0x000fe20000000f00 */
[----:B------:R-:W-:Y:S01]  /*8ba0*/  IMAD.MOV.U32 R41, RZ, RZ, R46 ;  /* 0x000000ffff297224 */ /* 0x000fe200078e002e */
[----:B------:R-:W-:Y:S01]  /*8bb0*/  HMMA.16816.F32.BF16 R60, R16, R28, R140 ;  /* 0x0000001c103c723c */ /* 0x000fe2000004188c */
[----:B------:R-:W-:Y:S01]  /*8bc0*/  IMAD.MOV.U32 R42, RZ, RZ, R45 ;  /* 0x000000ffff2a7224 */ /* 0x000fe200078e002d */
[----:B------:R-:W-:Y:S01]  /*8bd0*/  LDSM.16.M88.4 R28, [R239+0x3000] ;  /* 0x00300000ef1c783b */ /* 0x000fe20000000200 */
[----:B------:R-:W-:-:S05]  /*8be0*/  IMAD.MOV.U32 R40, RZ, RZ, R47 ;  /* 0x000000ffff287224 */ /* 0x000fca00078e002f */
[----:B------:R-:W-:Y:S06]  /*8bf0*/  HMMA.16816.F32.BF16 R44, R16, R22, R220 ;  /* 0x00000016102c723c */ /* 0x000fec00000418dc */
[----:B------:R-:W-:Y:S01]  /*8c00*/  IMAD.MOV.U32 R13, RZ, RZ, R216 ;  /* 0x000000ffff0d7224 */ /* 0x000fe200078e00d8 */
[----:B------:R-:W-:Y:S01]  /*8c10*/  MOV R222, R41 ;  /* 0x0000002900de7202 */ /* 0x000fe20000000f00 */
[----:B------:R-:W-:Y:S01]  /*8c20*/  IMAD.MOV.U32 R220, RZ, RZ, R43 ;  /* 0x000000ffffdc7224 */ /* 0x000fe200078e002b */
[----:B------:R-:W-:Y:S01]  /*8c30*/  MOV R2, R218 ;  /* 0x000000da00027202 */ /* 0x000fe20000000f00 */
[----:B------:R-:W-:Y:S01]  /*8c40*/  IMAD.MOV.U32 R221, RZ, RZ, R42 ;  /* 0x000000ffffdd7224 */ /* 0x000fe200078e002a */
[----:B------:R-:W-:Y:S01]  /*8c50*/  HMMA.16816.F32.BF16 R48, R4, R34, R48 ;  /* 0x000000220430723c */ /* 0x000fe20000041830 */
[----:B------:R-:W-:Y:S01]  /*8c60*/  IMAD.MOV.U32 R223, RZ, RZ, R40 ;  /* 0x000000ffffdf7224 */ /* 0x000fe200078e0028 */
[----:B------:R-:W-:Y:S01]  /*8c70*/  LDSM.16.M88.4 R4, [R241+0x6000] ;  /* 0x00600000f104783b */ /* 0x000fe20000000200 */
[----:B------:R-:W-:-:S02]  /*8c80*/  IMAD.MOV.U32 R12, RZ, RZ, R217 ;  /* 0x000000ffff0c7224 */ /* 0x000fc400078e00d9 */
[----:B------:R-:W-:-:S03]  /*8c90*/  IMAD.MOV.U32 R0, RZ, RZ, R219 ;  /* 0x000000ffff007224 */ /* 0x000fc600078e00db */
[C---:B------:R-:W-:Y:S01]  /*8ca0*/  HMMA.16816.F32.BF16 R40, R16.reuse, R8, R228 ;  /* 0x000000081028723c */ /* 0x040fe200000418e4 */
[----:B------:R-:W1:Y:S06]  /*8cb0*/  LDSM.16.M88.4 R8, [R241+0x4000] ;  /* 0x00400000f108783b */ /* 0x000e6c0000000200 */
[----:B------:R-:W-:Y:S01]  /*8cc0*/  IMAD.MOV.U32 R230, RZ, RZ, R21 ;  /* 0x000000ffffe67224 */ /* 0x000fe200078e0015 */
[----:B------:R-:W-:Y:S01]  /*8cd0*/  HMMA.16816.F32.BF16 R216, R16, R32, R248 ;  /* 0x0000002010d8723c */ /* 0x000fe200000418f8 */
[----:B------:R-:W-:Y:S02]  /*8ce0*/  IMAD.MOV.U32 R231, RZ, RZ, R20 ;  /* 0x000000ffffe77224 */ /* 0x000fe400078e0014 */
[----:B------:R-:W2:Y:S01]  /*8cf0*/  LDSM.16.M88.4 R20, [R239+0x2000] ;  /* 0x00200000ef14783b */ /* 0x000ea20000000200 */
[----:B------:R-:W-:-:S02]  /*8d00*/  IMAD.MOV.U32 R228, RZ, RZ, R138 ;  /* 0x000000ffffe47224 */ /* 0x000fc400078e008a */
[----:B------:R-:W-:Y:S02]  /*8d10*/  IMAD.MOV.U32 R229, RZ, RZ, R137 ;  /* 0x000000ffffe57224 */ /* 0x000fe400078e0089 */
[----:B------:R-:W-:Y:S01]  /*8d20*/  HMMA.16816.F32.BF16 R140, R16, R34, R212 ;  /* 0x00000022108c723c */ /* 0x000fe200000418d4 */
[----:B------:R-:W3:Y:S01]  /*8d30*/  LDSM.16.M88.4 R16, [R239+0x2800] ;  /* 0x00280000ef10783b */ /* 0x000ee20000000200 */
[----:B------:R-:W-:Y:S02]  /*8d40*/  IMAD.MOV.U32 R248, RZ, RZ, R133 ;  /* 0x000000fffff87224 */ /* 0x000fe400078e0085 */
[----:B------:R-:W-:Y:S01]  /*8d50*/  IMAD.MOV.U32 R249, RZ, RZ, R132 ;  /* 0x000000fffff97224 */ /* 0x000fe200078e0084 */
[----:B------:R-:W4:Y:S01]  /*8d60*/  LDSM.16.M88.4 R32, [R239+0x3800] ;  /* 0x00380000ef20783b */ /* 0x000f220000000200 */
[----:B------:R-:W-:Y:S01]  /*8d70*/  IMAD.MOV.U32 R250, RZ, RZ, R27 ;  /* 0x000000fffffa7224 */ /* 0x000fe200078e001b */
[----:B------:R-:W-:Y:S01]  /*8d80*/  MOV R212, R13 ;  /* 0x0000000d00d47202 */ /* 0x000fe20000000f00 */
[----:B------:R-:W-:-:S02]  /*8d90*/  IMAD.MOV.U32 R251, RZ, RZ, R26 ;  /* 0x000000fffffb7224 */ /* 0x000fc400078e001a */
[----:B------:R-:W-:Y:S02]  /*8da0*/  IMAD.MOV.U32 R213, RZ, RZ, R12 ;  /* 0x000000ffffd57224 */ /* 0x000fe400078e000c */
[----:B------:R-:W-:Y:S02]  /*8db0*/  IMAD.MOV.U32 R214, RZ, RZ, R2 ;  /* 0x000000ffffd67224 */ /* 0x000fe400078e0002 */
[----:B------:R-:W-:-:S07]  /*8dc0*/  IMAD.MOV.U32 R215, RZ, RZ, R0 ;  /* 0x000000ffffd77224 */ /* 0x000fce00078e0000 */
[----:B-1----:R-:W-:Y:S08]  /*8dd0*/  HMMA.16816.F32.BF16 R212, R8, R30, R212 ;  /* 0x0000001e08d4723c */ /* 0x002ff000000418d4 */
[C---:B--2---:R-:W-:Y:S08]  /*8de0*/  HMMA.16816.F32.BF16 R248, R4.reuse, R22, R248 ;  /* 0x0000001604f8723c */ /* 0x044ff000000418f8 */
[C---:B---3--:R-:W-:Y:S08]  /*8df0*/  HMMA.16816.F32.BF16 R228, R4.reuse, R16, R228 ;  /* 0x0000001004e4723c */ /* 0x048ff000000418e4 */
[-C--:B------:R-:W-:Y:S08]  /*8e00*/  HMMA.16816.F32.BF16 R208, R4, R20.reuse, R208 ;  /* 0x0000001404d0723c */ /* 0x080ff000000418d0 */
[----:B------:R-:W-:Y:S01]  /*8e10*/  HMMA.16816.F32.BF16 R36, R8, R20, R36 ;  /* 0x000000140824723c */ /* 0x000fe20000041824 */
[----:B------:R-:W-:Y:S01]  /*8e20*/  IMAD.MOV.U32 R13, RZ, RZ, R248 ;  /* 0x000000ffff0d7224 */ /* 0x000fe200078e00f8 */
[----:B------:R-:W-:Y:S01]  /*8e30*/  MOV R2, R250 ;  /* 0x000000fa00027202 */ /* 0x000fe20000000f00 */
[----:B------:R-:W-:-:S02]  /*8e40*/  IMAD.MOV.U32 R12, RZ, RZ, R249 ;  /* 0x000000ffff0c7224 */ /* 0x000fc400078e00f9 */
[----:B------:R-:W-:-:S03]  /*8e50*/  IMAD.MOV.U32 R0, RZ, RZ, R251 ;  /* 0x000000ffff007224 */ /* 0x000fc600078e00fb */
[----:B------:R-:W-:Y:S01]  /*8e60*/  IMAD.MOV.U32 R21, RZ, RZ, R230 ;  /* 0x000000ffff157224 */ /* 0x000fe200078e00e6 */
[----:B------:R-:W-:Y:S01]  /*8e70*/  HMMA.16816.F32.BF16 R248, R4, R18, R224 ;  /* 0x0000001204f8723c */ /* 0x000fe200000418e0 */
[----:B------:R-:W-:Y:S02]  /*8e80*/  IMAD.MOV.U32 R20, RZ, RZ, R231 ;  /* 0x000000ffff147224 */ /* 0x000fe400078e00e7 */
[----:B------:R-:W-:Y:S02]  /*8e90*/  IMAD.MOV.U32 R27, RZ, RZ, R228 ;  /* 0x000000ffff1b7224 */ /* 0x000fe400078e00e4 */
[----:B------:R-:W-:-:S03]  /*8ea0*/  IMAD.MOV.U32 R26, RZ, RZ, R229 ;  /* 0x000000ffff1a7224 */ /* 0x000fc600078e00e5 */
[----:B------:R-:W-:Y:S07]  /*8eb0*/  HMMA.16816.F32.BF16 R224, R4, R30, R52 ;  /* 0x0000001e04e0723c */ /* 0x000fee0000041834 */
[----:B------:R-:W-:Y:S01]  /*8ec0*/  MOV R30, R2 ;  /* 0x00000002001e7202 */ /* 0x000fe20000000f00 */
[----:B------:R-:W-:Y:S01]  /*8ed0*/  HMMA.16816.F32.BF16 R52, R8, R22, R44 ;  /* 0x000000160834723c */ /* 0x000fe2000004182c */
[----:B------:R-:W-:-:S07]  /*8ee0*/  IMAD.MOV.U32 R31, RZ, RZ, R0 ;  /* 0x000000ffff1f7224 */ /* 0x000fce00078e0000 */
[----:B------:R-:W-:Y:S08]  /*8ef0*/  HMMA.16816.F32.BF16 R228, R4, R28, R64 ;  /* 0x0000001c04e4723c */ /* 0x000ff00000041840 */
[----:B------:R-:W-:Y:S07]  /*8f00*/  HMMA.16816.F32.BF16 R44, R8, R18, R56 ;  /* 0x00000012082c723c */ /* 0x000fee0000041838 */
[----:B------:R-:W-:Y:S01]  /*8f10*/  IMAD.MOV.U32 R58, RZ, RZ, R21 ;  /* 0x000000ffff3a7224 */ /* 0x000fe200078e0015 */
[----:B----4-:R-:W-:Y:S01]  /*8f20*/  HMMA.16816.F32.BF16 R220, R4, R32, R220 ;  /* 0x0000002004dc723c */ /* 0x010fe200000418dc */
[----:B------:R-:W-:Y:S01]  /*8f30*/  IMAD.MOV.U32 R59, RZ, RZ, R20 ;  /* 0x000000ffff3b7224 */ /* 0x000fe200078e0014 */
[----:B------:R-:W-:Y:S01]  /*8f40*/  MOV R56, R27 ;  /* 0x0000001b00387202 */ /* 0x000fe20000000f00 */
[----:B------:R-:W-:Y:S01]  /*8f50*/  LDSM.16.M88.4 R20, [R238+0xa000] ;  /* 0x00a00000ee14783b */ /* 0x000fe20000000200 */
[----:B------:R-:W-:-:S04]  /*8f60*/  IMAD.MOV.U32 R57, RZ, RZ, R26 ;  /* 0x000000ffff397224 */ /* 0x000fc800078e001a */
[----:B------:R-:W-:Y:S01]  /*8f70*/  HMMA.16816.F32.BF16 R64, R4, R34, R48 ;  /* 0x000000220440723c */ /* 0x000fe20000041830 */
[----:B------:R-:W1:Y:S07]  /*8f80*/  LDSM.16.M88.4 R4, [R243+0x6000] ;  /* 0x00600000f304783b */ /* 0x000e6e0000000200 */
[C---:B------:R-:W-:Y:S01]  /*8f90*/  HMMA.16816.F32.BF16 R48, R8.reuse, R16, R40 ;  /* 0x000000100830723c */ /* 0x040fe20000041828 */
[----:B------:R-:W2:Y:S07]  /*8fa0*/  LDSM.16.M88.4 R16, [R243+0x4000] ;  /* 0x00400000f310783b */ /* 0x000eae0000000200 */
[C---:B------:R-:W-:Y:S07]  /*8fb0*/  HMMA.16816.F32.BF16 R40, R8.reuse, R28, R60 ;  /* 0x0000001c0828723c */ /* 0x040fee000004183c */
[----:B------:R-:W-:Y:S01]  /*8fc0*/  IMAD.MOV.U32 R28, RZ, RZ, R13 ;  /* 0x000000ffff1c7224 */ /* 0x000fe200078e000d */
[----:B------:R-:W-:Y:S01]  /*8fd0*/  HMMA.16816.F32.BF16 R216, R8, R32, R216 ;  /* 0x0000002008d8723c */ /* 0x000fe200000418d8 */
[----:B------:R-:W-:-:S07]  /*8fe0*/  IMAD.MOV.U32 R29, RZ, RZ, R12 ;  /* 0x000000ffff1d7224 */ /* 0x000fce00078e000c */
[----:B------:R-:W-:Y:S01]  /*8ff0*/  HMMA.16816.F32.BF16 R140, R8, R34, R140 ;  /* 0x00000022088c723c */ /* 0x000fe2000004188c */
[----:B------:R-:W3:Y:S04]  /*9000*/  LDSM.16.M88.4 R8, [R238+0xa800] ;  /* 0x00a80000ee08783b */ /* 0x000ee80000000200 */
[----:B------:R-:W4:Y:S03]  /*9010*/  LDSM.16.M88.4 R32, [R238+0xb000] ;  /* 0x00b00000ee20783b */ /* 0x000f260000000200 */
[----:B-1----:R-:W-:Y:S08]  /*9020*/  HMMA.16816.F32.BF16 R28, R4, R22, R28 ;  /* 0x00000016041c723c */ /* 0x002ff0000004181c */
[-C--:B--2---:R-:W-:Y:S01]  /*9030*/  HMMA.16816.F32.BF16 R60, R16, R20.reuse, R36 ;  /* 0x00000014103c723c */ /* 0x084fe20000041824 */
[----:B------:R-:W1:Y:S07]  /*9040*/  LDSM.16.M88.4 R36, [R238+0xb800] ;  /* 0x00b80000ee24783b */ /* 0x000e6e0000000200 */
[----:B------:R-:W-:Y:S08]  /*9050*/  HMMA.16816.F32.BF16 R208, R4, R20, R208 ;  /* 0x0000001404d0723c */ /* 0x000ff000000418d0 */
[----:B------:R-:W-:-:S02]  /*9060*/  IMAD.MOV.U32 R132, RZ, RZ, R28 ;  /* 0x000000ffff847224 */ /* 0x000fc400078e001c */
[----:B------:R-:W-:Y:S02]  /*9070*/  IMAD.MOV.U32 R27, RZ, RZ, R29 ;  /* 0x000000ffff1b7224 */ /* 0x000fe400078e001d */
[----:B------:R-:W-:Y:S02]  /*9080*/  IMAD.MOV.U32 R26, RZ, RZ, R30 ;  /* 0x000000ffff1a7224 */ /* 0x000fe400078e001e */
[----:B------:R-:W-:Y:S02]  /*9090*/  IMAD.MOV.U32 R13, RZ, RZ, R31 ;  /* 0x000000ffff0d7224 */ /* 0x000fe400078e001f */
[C---:B---3--:R-:W-:Y:S08]  /*90a0*/  HMMA.16816.F32.BF16 R28, R4.reuse, R8, R56 ;  /* 0x00000008041c723c */ /* 0x048ff00000041838 */
[C---:B------:R-:W-:Y:S08]  /*90b0*/  HMMA.16816.F32.BF16 R248, R4.reuse, R10, R248 ;  /* 0x0000000a04f8723c */ /* 0x040ff000000418f8 */
[C---:B----4-:R-:W-:Y:S08]  /*90c0*/  HMMA.16816.F32.BF16 R228, R4.reuse, R32, R228 ;  /* 0x0000002004e4723c */ /* 0x050ff000000418e4 */
[----:B------:R-:W-:Y:S01]  /*90d0*/  MOV R137, R28 ;  /* 0x0000001c00897202 */ /* 0x000fe20000000f00 */
[----:B------:R-:W-:Y:S01]  /*90e0*/  IMAD.MOV.U32 R133, RZ, RZ, R29 ;  /* 0x000000ffff857224 */ /* 0x000fe200078e001d */
[----:B------:R-:W-:Y:S01]  /*90f0*/  HMMA.16816.F32.BF16 R224, R4, R34, R224 ;  /* 0x0000002204e0723c */ /* 0x000fe200000418e0 */
[----:B------:R-:W-:-:S02]  /*9100*/  IMAD.MOV.U32 R21, RZ, RZ, R30 ;  /* 0x000000ffff157224 */ /* 0x000fc400078e001e */
[----:B------:R-:W-:-:S05]  /*9110*/  IMAD.MOV.U32 R20, RZ, RZ, R31 ;  /* 0x000000ffff147224 */ /* 0x000fca00078e001f */
[C---:B-1----:R-:W-:Y:S08]  /*9120*/  HMMA.16816.F32.BF16 R28, R4.reuse, R38, R64 ;  /* 0x00000026041c723c */ /* 0x042ff00000041840 */
[----:B------:R-:W-:Y:S01]  /*9130*/  HMMA.16816.F32.BF16 R220, R4, R36, R220 ;  /* 0x0000002404dc723c */ /* 0x000fe200000418dc */
[----:B------:R-:W-:Y:S07]  /*9140*/  LDSM.16.M88.4 R4, [R242+0x4000] ;  /* 0x00400000f204783b */ /* 0x000fee0000000200 */
[C---:B------:R-:W-:Y:S08]  /*9150*/  HMMA.16816.F32.BF16 R64, R16.reuse, R22, R52 ;  /* 0x000000161040723c */ /* 0x040ff00000041834 */
[----:B------:R-:W-:Y:S01]  /*9160*/  IMAD.MOV.U32 R12, RZ, RZ, R30 ;  /* 0x000000ffff0c7224 */ /* 0x000fe200078e001e */
[----:B------:R-:W-:Y:S01]  /*9170*/  MOV R2, R28 ;  /* 0x0000001c00027202 */ /* 0x000fe20000000f00 */
[----:B------:R-:W-:Y:S01]  /*9180*/  IMAD.MOV.U32 R0, RZ, RZ, R29 ;  /* 0x000000ffff007224 */ /* 0x000fe200078e001d */
[----:B------:R-:W-:Y:S01]  /*9190*/  HMMA.16816.F32.BF16 R56, R16, R8, R48 ;  /* 0x000000081038723c */ /* 0x000fe20000041830 */
[----:B------:R-:W-:-:S02]  /*91a0*/  IMAD.MOV.U32 R252, RZ, RZ, R31 ;  /* 0x000000fffffc7224 */ /* 0x000fc400078e001f */
[----:B------:R-:W1:Y:S05]  /*91b0*/  LDSM.16.M88.4 R28, [R237+0x2000] ;  /* 0x00200000ed1c783b */ /* 0x000e6a0000000200 */
[C---:B------:R-:W-:Y:S01]  /*91c0*/  HMMA.16816.F32.BF16 R52, R16.reuse, R10, R44 ;  /* 0x0000000a1034723c */ /* 0x040fe2000004182c */
[----:B------:R-:W2:Y:S07]  /*91d0*/  LDSM.16.M88.4 R8, [R242+0x6000] ;  /* 0x00600000f208783b */ /* 0x000eae0000000200 */
[C---:B------:R-:W-:Y:S08]  /*91e0*/  HMMA.16816.F32.BF16 R48, R16.reuse, R32, R40 ;  /* 0x000000201030723c */ /* 0x040ff00000041828 */
[C---:B------:R-:W-:Y:S01]  /*91f0*/  HMMA.16816.F32.BF16 R44, R16.reuse, R34, R212 ;  /* 0x00000022102c723c */ /* 0x040fe200000418d4 */
[----:B------:R-:W3:Y:S07]  /*9200*/  LDSM.16.M88.4 R32, [R237+0x3800] ;  /* 0x00380000ed20783b */ /* 0x000eee0000000200 */
[C---:B------:R-:W-:Y:S07]  /*9210*/  HMMA.16816.F32.BF16 R40, R16.reuse, R36, R216 ;  /* 0x000000241028723c */ /* 0x040fee00000418d8 */
[----:B------:R-:W-:Y:S01]  /*9220*/  MOV R218, R21 ;  /* 0x0000001500da7202 */ /* 0x000fe20000000f00 */
[----:B------:R-:W-:Y:S01]  /*9230*/  IMAD.MOV.U32 R219, RZ, RZ, R20 ;  /* 0x000000ffffdb7224 */ /* 0x000fe200078e0014 */
[----:B------:R-:W-:Y:S01]  /*9240*/  HMMA.16816.F32.BF16 R36, R16, R38, R140 ;  /* 0x000000261024723c */ /* 0x000fe2000004188c */
[----:B------:R-:W4:Y:S01]  /*9250*/  LDSM.16.M88.4 R20, [R237+0x2800] ;  /* 0x00280000ed14783b */ /* 0x000f220000000200 */
[----:B------:R-:W-:-:S02]  /*9260*/  IMAD.MOV.U32 R216, RZ, RZ, R137 ;  /* 0x000000ffffd87224 */ /* 0x000fc400078e0089 */
[----:B------:R-:W-:Y:S01]  /*9270*/  IMAD.MOV.U32 R217, RZ, RZ, R133 ;  /* 0x000000ffffd97224 */ /* 0x000fe200078e0085 */
[----:B------:R-:W4:Y:S01]  /*9280*/  LDSM.16.M88.4 R16, [R237+0x3000] ;  /* 0x00300000ed10783b */ /* 0x000f220000000200 */
[----:B------:R-:W-:-:S04]  /*9290*/  DEPBAR.LE SB0, 0x0 ;  /* 0x000080000000791a */ /* 0x000fc80000000000 */
[-C--:B-1----:R-:W-:Y:S08]  /*92a0*/  HMMA.16816.F32.BF16 R60, R4, R28.reuse, R60 ;  /* 0x0000001c043c723c */ /* 0x082ff0000004183c */
[----:B--2---:R-:W-:Y:S08]  /*92b0*/  HMMA.16816.F32.BF16 R212, R8, R28, R208 ;  /* 0x0000001c08d4723c */ /* 0x004ff000000418d0 */
[C---:B---3--:R-:W-:Y:S07]  /*92c0*/  HMMA.16816.F32.BF16 R140, R4.reuse, R32, R40 ;  /* 0x00000020048c723c */ /* 0x048fee0000041828 */
[----:B------:R-:W-:Y:S01]  /*92d0*/  IMAD.MOV.U32 R40, RZ, RZ, R132 ;  /* 0x000000ffff287224 */ /* 0x000fe200078e0084 */
[----:B------:R-:W-:Y:S01]  /*92e0*/  MOV R43, R13 ;  /* 0x0000000d002b7202 */ /* 0x000fe20000000f00 */
[----:B------:R-:W-:Y:S01]  /*92f0*/  IMAD.MOV.U32 R41, RZ, RZ, R27 ;  /* 0x000000ffff297224 */ /* 0x000fe200078e001b */
[----:B------:R-:W-:Y:S01]  /*9300*/  HMMA.16816.F32.BF16 R208, R4, R34, R36 ;  /* 0x0000002204d0723c */ /* 0x000fe20000041824 */
[----:B------:R-:W-:-:S07]  /*9310*/  IMAD.MOV.U32 R42, RZ, RZ, R26 ;  /* 0x000000ffff2a7224 */ /* 0x000fce00078e001a */
[-C--:B------:R-:W-:Y:S08]  /*9320*/  HMMA.16816.F32.BF16 R64, R4, R30.reuse, R64 ;  /* 0x0000001e0440723c */ /* 0x080ff00000041840 */
[C---:B------:R-:W-:Y:S08]  /*9330*/  HMMA.16816.F32.BF16 R36, R8.reuse, R30, R40 ;  /* 0x0000001e0824723c */ /* 0x040ff00000041828 */
[----:B----4-:R-:W-:Y:S01]  /*9340*/  HMMA.16816.F32.BF16 R28, R8, R20, R216 ;  /* 0x00000014081c723c */ /* 0x010fe200000418d8 */
[----:B------:R-:W-:-:S02]  /*9350*/  FMUL.FTZ R208, R208, c[0x0][0x2ec] ;  /* 0x0000bb00d0d07a20 */ /* 0x000fc40000410000 */
[----:B------:R-:W-:Y:S02]  /*9360*/  FMUL.FTZ R209, R209, c[0x0][0x2ec] ;  /* 0x0000bb00d1d17a20 */ /* 0x000fe40000410000 */
[----:B------:R-:W-:Y:S02]  /*9370*/  FMUL.FTZ R211, R211, c[0x0][0x2ec] ;  /* 0x0000bb00d3d37a20 */ /* 0x000fe40000410000 */
[----:B------:R-:W-:Y:S01]  /*9380*/  IMAD.MOV.U32 R217, RZ, RZ, R0 ;  /* 0x000000ffffd97224 */ /* 0x000fe200078e0000 */
[----:B------:R-:W-:Y:S01]  /*9390*/  HMMA.16816.F32.BF16 R56, R4, R20, R56 ;  /* 0x000000140438723c */ /* 0x000fe20000041838 */
[----:B------:R-:W-:Y:S01]  /*93a0*/  FMUL.FTZ R0, R60, c[0x0][0x2ec] ;  /* 0x0000bb003c007a20 */ /* 0x000fe20000410000 */
[----:B------:R-:W-:Y:S01]  /*93b0*/  MUFU.TANH R208, R208 ;  /* 0x000000d000d07308 */ /* 0x000fe20000002400 */
[----:B------:R-:W-:Y:S02]  /*93c0*/  IMAD.MOV.U32 R219, RZ, RZ, R12 ;  /* 0x000000ffffdb7224 */ /* 0x000fe400078e000c */
[----:B------:R-:W-:-:S03]  /*93d0*/  IMAD.MOV.U32 R216, RZ, RZ, R2 ;  /* 0x000000ffffd87224 */ /* 0x000fc600078e0002 */
[C---:B------:R-:W-:Y:S02]  /*93e0*/  HMMA.16816.F32.BF16 R52, R4.reuse, R22, R52 ;  /* 0x000000160434723c */ /* 0x040fe40000041834 */
[----:B------:R1:W-:Y:S06]  /*93f0*/  MUFU.TANH R245, R0 ;  /* 0x0000000000f57308 */ /* 0x0003ec0000002400 */
[C---:B------:R-:W-:Y:S02]  /*9400*/  HMMA.16816.F32.BF16 R48, R4.reuse, R16, R48 ;  /* 0x000000100430723c */ /* 0x040fe40000041830 */
[----:B------:R-:W-:Y:S06]  /*9410*/  MUFU.TANH R209, R209 ;  /* 0x000000d100d17308 */ /* 0x000fec0000002400 */
[----:B------:R-:W-:Y:S01]  /*9420*/  HMMA.16816.F32.BF16 R44, R4, R18, R44 ;  /* 0x00000012042c723c */ /* 0x000fe2000004182c */
[----:B-1----:R-:W-:Y:S01]  /*9430*/  FMUL.FTZ R0, R61, c[0x0][0x2ec] ;  /* 0x0000bb003d007a20 */ /* 0x002fe20000410000 */
[----:B------:R-:W-:Y:S06]  /*9440*/  MUFU.TANH R211, R211 ;  /* 0x000000d300d37308 */ /* 0x000fec0000002400 */
[C---:B------:R-:W-:Y:S02]  /*9450*/  HMMA.16816.F32.BF16 R4, R8.reuse, R16, R228 ;  /* 0x000000100804723c */ /* 0x040fe400000418e4 */
[----:B------:R1:W2:Y:S06]  /*9460*/  MUFU.TANH R139, R0 ;  /* 0x00000000008b7308 */ /* 0x0002ac0000002400 */
[C---:B------:R-:W-:Y:S01]  /*9470*/  HMMA.16816.F32.BF16 R20, R8.reuse, R22, R248 ;  /* 0x000000160814723c */ /* 0x040fe200000418f8 */
[----:B------:R-:W3:Y:S07]  /*9480*/  S2R R251, SR_TID.X ;  /* 0x0000000000fb7919 */ /* 0x000eee0000002100 */
[----:B------:R-:W-:Y:S01]  /*9490*/  HMMA.16816.F32.BF16 R40, R8, R18, R224 ;  /* 0x000000120828723c */ /* 0x000fe200000418e0 */
[----:B-1----:R-:W-:-:S04]  /*94a0*/  FMUL.FTZ R0, R62, c[0x0][0x2ec] ;  /* 0x0000bb003e007a20 */ /* 0x002fc80000410000 */
[----:B------:R1:W-:Y:S03]  /*94b0*/  MUFU.TANH R246, R0 ;  /* 0x0000000000f67308 */ /* 0x0003e60000002400 */
[----:B------:R-:W-:Y:S01]  /*94c0*/  FMUL.FTZ R2, R7, c[0x0][0x2ec] ;  /* 0x0000bb0007027a20 */ /* 0x000fe20000410000 */
[----:B------:R-:W-:Y:S01]  /*94d0*/  HMMA.16816.F32.BF16 R16, R8, R32, R220 ;  /* 0x000000200810723c */ /* 0x000fe200000418dc */
[----:B---3--:R-:W-:-:S05]  /*94e0*/  IMAD.SHL.U32 R251, R251, 0x2, RZ ;  /* 0x00000002fbfb7824 */ /* 0x008fca00078e00ff */
[----:B------:R-:W-:Y:S01]  /*94f0*/  LOP3.LUT R251, R251, 0x6, RZ, 0xc0, !PT ;  /* 0x00000006fbfb7812 */ /* 0x000fe200078ec0ff */
[----:B-1----:R-:W-:-:S04]  /*9500*/  FMUL.FTZ R0, R63, c[0x0][0x2ec] ;  /* 0x0000bb003f007a20 */ /* 0x002fc80000410000 */
[----:B------:R1:W3:Y:S02]  /*9510*/  MUFU.TANH R27, R0 ;  /* 0x00000000001b7308 */ /* 0x0002e40000002400 */
[----:B-1----:R-:W-:-:S06]  /*9520*/  FMUL.FTZ R0, R212, c[0x0][0x2ec] ;  /* 0x0000bb00d4007a20 */ /* 0x002fcc0000410000 */
[----:B------:R1:W-:Y:S02]  /*9530*/  MUFU.TANH R247, R0 ;  /* 0x0000000000f77308 */ /* 0x0003e40000002400 */
[----:B-1----:R-:W-:-:S06]  /*9540*/  FMUL.FTZ R0, R213, c[0x0][0x2ec] ;  /* 0x0000bb00d5007a20 */ /* 0x002fcc0000410000 */
[----:B------:R1:W4:Y:S02]  /*9550*/  MUFU.TANH R133, R0 ;  /* 0x0000000000857308 */ /* 0x0003240000002400 */
        /* <DEDUP_REMOVED lines=57> */
[----:B------:R-:W-:Y:S08]  /*98f0*/  MUFU.TANH R50, R2 ;  /* 0x0000000200327308 */ /* 0x000ff00000002400 */
[----:B------:R1:W1:Y:S02]  /*9900*/  MUFU.TANH R52, R0 ;  /* 0x0000000000347308 */ /* 0x0002640000002400 */
[----:B-1----:R-:W-:-:S06]  /*9910*/  FMUL.FTZ R0, R51, c[0x0][0x2ec] ;  /* 0x0000bb0033007a20 */ /* 0x002fcc0000410000 */
[----:B------:R1:W-:Y:S02]  /*9920*/  MUFU.TANH R53, R0 ;  /* 0x0000000000357308 */ /* 0x0003e40000002400 */
[----:B-1----:R-:W-:Y:S02]  /*9930*/  FMUL.FTZ R0, R4, c[0x0][0x2ec] ;  /* 0x0000bb0004007a20 */ /* 0x002fe40000410000 */
[----:B------:R-:W-:-:S04]  /*9940*/  FMUL.FTZ R4, R44, c[0x0][0x2ec] ;  /* 0x0000bb002c047a20 */ /* 0x000fc80000410000 */
[----:B------:R1:W1:Y:S08]  /*9950*/  MUFU.TANH R12, R0 ;  /* 0x00000000000c7308 */ /* 0x0002700000002400 */
[----:B------:R2:W-:Y:S01]  /*9960*/  MUFU.TANH R49, R4 ;  /* 0x0000000400317308 */ /* 0x0005e20000002400 */
[----:B-1----:R-:W-:-:S07]  /*9970*/  FMUL.FTZ R0, R5, c[0x0][0x2ec] ;  /* 0x0000bb0005007a20 */ /* 0x002fce0000410000 */
[----:B------:R1:W-:Y:S01]  /*9980*/  MUFU.TANH R51, R0 ;  /* 0x0000000000337308 */ /* 0x0003e20000002400 */
[----:B--2---:R-:W-:-:S07]  /*9990*/  FMUL.FTZ R4, R45, c[0x0][0x2ec] ;  /* 0x0000bb002d047a20 */ /* 0x004fce0000410000 */
[----:B------:R2:W-:Y:S01]  /*99a0*/  MUFU.TANH R48, R4 ;  /* 0x0000000400307308 */ /* 0x0005e20000002400 */
[----:B-1----:R-:W-:-:S07]  /*99b0*/  FMUL.FTZ R0, R6, c[0x0][0x2ec] ;  /* 0x0000bb0006007a20 */ /* 0x002fce0000410000 */
[----:B------:R1:W1:Y:S01]  /*99c0*/  MUFU.TANH R6, R0 ;  /* 0x0000000000067308 */ /* 0x0002620000002400 */
[----:B--2---:R-:W-:-:S07]  /*99d0*/  FMUL.FTZ R4, R46, c[0x0][0x2ec] ;  /* 0x0000bb002e047a20 */ /* 0x004fce0000410000 */
[----:B------:R2:W2:Y:S01]  /*99e0*/  MUFU.TANH R45, R4 ;  /* 0x00000004002d7308 */ /* 0x0004a20000002400 */
[----:B-1----:R-:W-:-:S05]  /*99f0*/  MOV R0, UR21 ;  /* 0x0000001500007c02 */ /* 0x002fca0008000f00 */
[----:B------:R-:W-:Y:S02]  /*9a00*/  IMAD R0, R0, 0x40, R251 ;  /* 0x0000004000007824 */ /* 0x000fe400078e02fb */
[----:B--2---:R-:W-:-:S03]  /*9a10*/  FMUL.FTZ R4, R47, c[0x0][0x2ec] ;  /* 0x0000bb002f047a20 */ /* 0x004fc60000410000 */
[----:B------:R-:W-:Y:S01]  /*9a20*/  IADD3 R2, R0, 0x1, RZ ;  /* 0x0000000100027810 */ /* 0x000fe20007ffe0ff */
[----:B------:R1:W-:Y:S01]  /*9a30*/  MUFU.TANH R46, R4 ;  /* 0x00000004002e7308 */ /* 0x0003e20000002400 */
[----:B------:R-:W-:Y:S02]  /*9a40*/  BAR.SYNC.DEFER_BLOCKING 0x0 ;  /* 0x0000000000007b1d */ /* 0x000fe40000010000 */
[C---:B------:R-:W-:Y:S02]  /*9a50*/  ISETP.GE.AND P6, PT, R2.reuse, R14, PT ;  /* 0x0000000e0200720c */ /* 0x040fe40003fc6270 */
[C---:B------:R-:W-:Y:S02]  /*9a60*/  ISETP.GE.AND P5, PT, R2.reuse, R15, PT ;  /* 0x0000000f0200720c */ /* 0x040fe40003fa6270 */
[C---:B------:R-:W-:Y:S02]  /*9a70*/  ISETP.GE.AND P4, PT, R2.reuse, R25, PT ;  /* 0x000000190200720c */ /* 0x040fe40003f86270 */
[----:B------:R-:W-:-:S02]  /*9a80*/  ISETP.GE.AND P1, PT, R2, R24, PT ;  /* 0x000000180200720c */ /* 0x000fc40003f26270 */
[----:B------:R-:W-:Y:S02]  /*9a90*/  IADD3 R2, R0, 0x8, RZ ;  /* 0x0000000800027810 */ /* 0x000fe40007ffe0ff */
[----:B------:R-:W-:Y:S02]  /*9aa0*/  FSEL R20, R139, -INF , !P6 ;  /* 0xff8000008b147808 */ /* 0x000fe40007000000 */
[----:B---3--:R-:W-:Y:S01]  /*9ab0*/  FSEL R27, R27, -INF , !P5 ;  /* 0xff8000001b1b7808 */ /* 0x008fe20006800000 */
[----:B-1----:R-:W-:Y:S01]  /*9ac0*/  FMUL.FTZ R4, R40, c[0x0][0x2ec] ;  /* 0x0000bb0028047a20 */ /* 0x002fe20000410000 */
[----:B----4-:R-:W-:Y:S02]  /*9ad0*/  FSEL R30, R133, -INF , !P4 ;  /* 0xff800000851e7808 */ /* 0x010fe40006000000 */
[C---:B------:R-:W-:Y:S01]  /*9ae0*/  ISETP.GE.AND P0, PT, R2.reuse, R14, PT ;  /* 0x0000000e0200720c */ /* 0x040fe20003f06270 */
[----:B------:R1:W2:Y:S01]  /*9af0*/  MUFU.TANH R44, R4 ;  /* 0x00000004002c7308 */ /* 0x0002a20000002400 */
[----:B------:R-:W-:-:S02]  /*9b00*/  ISETP.GE.AND P6, PT, R2, R15, PT ;  /* 0x0000000f0200720c */ /* 0x000fc40003fc6270 */
[C---:B------:R-:W-:Y:S02]  /*9b10*/  ISETP.GE.AND P5, PT, R2.reuse, R25, PT ;  /* 0x000000190200720c */ /* 0x040fe40003fa6270 */
[----:B------:R-:W-:Y:S02]  /*9b20*/  ISETP.GE.AND P4, PT, R2, R24, PT ;  /* 0x000000180200720c */ /* 0x000fe40003f86270 */
[----:B------:R-:W-:Y:S02]  /*9b30*/  IADD3 R2, R0, 0x9, RZ ;  /* 0x0000000900027810 */ /* 0x000fe40007ffe0ff */
[----:B------:R-:W-:Y:S02]  /*9b40*/  FSEL R32, R132, -INF , !P1 ;  /* 0xff80000084207808 */ /* 0x000fe40004800000 */
[----:B------:R-:W-:Y:S02]  /*9b50*/  FSEL R22, R63, -INF , !P0 ;  /* 0xff8000003f167808 */ /* 0x000fe40004000000 */
[----:B------:R-:W-:-:S02]  /*9b60*/  FSEL R26, R26, -INF , !P6 ;  /* 0xff8000001a1a7808 */ /* 0x000fc40007000000 */
[----:B------:R-:W-:Y:S01]  /*9b70*/  FSEL R29, R61, -INF , !P5 ;  /* 0xff8000003d1d7808 */ /* 0x000fe20006800000 */
[----:B-1----:R-:W-:Y:S01]  /*9b80*/  FMUL.FTZ R4, R41, c[0x0][0x2ec] ;  /* 0x0000bb0029047a20 */ /* 0x002fe20000410000 */
[C---:B------:R-:W-:Y:S01]  /*9b90*/  ISETP.GE.AND P1, PT, R2.reuse, R14, PT ;  /* 0x0000000e0200720c */ /* 0x040fe20003f26270 */
[----:B------:R-:W-:Y:S01]  /*9ba0*/  IMAD.MOV.U32 R61, RZ, RZ, R247 ;  /* 0x000000ffff3d7224 */ /* 0x000fe200078e00f7 */
[C---:B------:R-:W-:Y:S01]  /*9bb0*/  ISETP.GE.AND P0, PT, R2.reuse, R15, PT ;  /* 0x0000000f0200720c */ /* 0x040fe20003f06270 */
[----:B------:R1:W-:Y:S01]  /*9bc0*/  MUFU.TANH R41, R4 ;  /* 0x0000000400297308 */ /* 0x0003e20000002400 */
[C---:B------:R-:W-:Y:S02]  /*9bd0*/  ISETP.GE.AND P6, PT, R2.reuse, R25, PT ;  /* 0x000000190200720c */ /* 0x040fe40003fc6270 */
[----:B------:R-:W-:Y:S02]  /*9be0*/  ISETP.GE.AND P5, PT, R2, R24, PT ;  /* 0x000000180200720c */ /* 0x000fe40003fa6270 */
[----:B------:R-:W-:-:S02]  /*9bf0*/  IADD3 R2, R0, 0x10, RZ ;  /* 0x0000001000027810 */ /* 0x000fc40007ffe0ff */
[----:B------:R-:W-:Y:S01]  /*9c00*/  FSEL R31, R60, -INF , !P4 ;  /* 0xff8000003c1f7808 */ /* 0x000fe20006000000 */
[----:B------:R-:W-:Y:S01]  /*9c10*/  IMAD.MOV.U32 R60, RZ, RZ, R246 ;  /* 0x000000ffff3c7224 */ /* 0x000fe200078e00f6 */
[----:B------:R-:W-:Y:S02]  /*9c20*/  FSEL R21, R138, -INF , !P1 ;  /* 0xff8000008a157808 */ /* 0x000fe40004800000 */
[----:B------:R-:W-:Y:S02]  /*9c30*/  FSEL R23, R137, -INF , !P0 ;  /* 0xff80000089177808 */ /* 0x000fe40004000000 */
[----:B------:R-:W-:Y:S01]  /*9c40*/  FSEL R28, R65, -INF , !P6 ;  /* 0xff800000411c7808 */ /* 0x000fe20007000000 */
[----:B------:R-:W-:Y:S01]  /*9c50*/  IMAD.MOV.U32 R65, RZ, RZ, R245 ;  /* 0x000000ffff417224 */ /* 0x000fe200078e00f5 */
[----:B------:R-:W-:Y:S01]  /*9c60*/  ISETP.GE.AND P4, PT, R2, R14, PT ;  /* 0x0000000e0200720c */ /* 0x000fe20003f86270 */
[----:B-1----:R-:W-:Y:S01]  /*9c70*/  FMUL.FTZ R4, R42, c[0x0][0x2ec] ;  /* 0x0000bb002a047a20 */ /* 0x002fe20000410000 */
[----:B------:R-:W-:-:S02]  /*9c80*/  ISETP.GE.AND P1, PT, R2, R15, PT ;  /* 0x0000000f0200720c */ /* 0x000fc40003f26270 */
[C---:B------:R-:W-:Y:S01]  /*9c90*/  ISETP.GE.AND P0, PT, R2.reuse, R25, PT ;  /* 0x000000190200720c */ /* 0x040fe20003f06270 */
[----:B------:R1:W3:Y:S01]  /*9ca0*/  MUFU.TANH R5, R4 ;  /* 0x0000000400057308 */ /* 0x0002e20000002400 */
[----:B------:R-:W-:Y:S02]  /*9cb0*/  ISETP.GE.AND P6, PT, R2, R24, PT ;  /* 0x000000180200720c */ /* 0x000fe40003fc6270 */
[----:B------:R-:W-:Y:S02]  /*9cc0*/  IADD3 R2, R0, 0x11, RZ ;  /* 0x0000001100027810 */ /* 0x000fe40007ffe0ff */
[----:B------:R-:W-:Y:S02]  /*9cd0*/  FSEL R33, R64, -INF , !P5 ;  /* 0xff80000040217808 */ /* 0x000fe40006800000 */
[----:B------:R-:W-:Y:S02]  /*9ce0*/  FSEL R222, R62, -INF , !P4 ;  /* 0xff8000003ede7808 */ /* 0x000fe40006000000 */
[----:B------:R-:W-:Y:S01]  /*9cf0*/  FSEL R224, R58, -INF , !P1 ;  /* 0xff8000003ae07808 */ /* 0x000fe20004800000 */
[----:B------:R-:W-:Y:S01]  /*9d00*/  IMAD.MOV.U32 R58, RZ, RZ, R219 ;  /* 0x000000ffff3a7224 */ /* 0x000fe200078e00db */
[----:B------:R-:W-:-:S02]  /*9d10*/  FSEL R226, R39, -INF , !P0 ;  /* 0xff80000027e27808 */ /* 0x000fc40004000000 */
[C---:B------:R-:W-:Y:S02]  /*9d20*/  ISETP.GE.AND P5, PT, R2.reuse, R14, PT ;  /* 0x0000000e0200720c */ /* 0x040fe40003fa6270 */
[C---:B------:R-:W-:Y:S01]  /*9d30*/  ISETP.GE.AND P4, PT, R2.reuse, R15, PT ;  /* 0x0000000f0200720c */ /* 0x040fe20003f86270 */
[----:B-1----:R-:W-:Y:S01]  /*9d40*/  FMUL.FTZ R4, R43, c[0x0][0x2ec] ;  /* 0x0000bb002b047a20 */ /* 0x002fe20000410000 */
[C---:B------:R-:W-:Y:S02]  /*9d50*/  ISETP.GE.AND P1, PT, R2.reuse, R25, PT ;  /* 0x000000190200720c */ /* 0x040fe40003f26270 */
[----:B------:R-:W-:Y:S01]  /*9d60*/  ISETP.GE.AND P0, PT, R2, R24, PT ;  /* 0x000000180200720c */ /* 0x000fe20003f06270 */
[----:B------:R1:W-:Y:S01]  /*9d70*/  MUFU.TANH R40, R4 ;  /* 0x0000000400287308 */ /* 0x0003e20000002400 */
[----:B------:R-:W-:Y:S02]  /*9d80*/  IADD3 R2, R0, 0x18, RZ ;  /* 0x0000001800027810 */ /* 0x000fe40007ffe0ff */
[----:B------:R-:W-:-:S02]  /*9d90*/  FSEL R227, R38, -INF , !P6 ;  /* 0xff80000026e37808 */ /* 0x000fc40007000000 */
[----:B------:R-:W-:Y:S02]  /*9da0*/  FSEL R221, R67, -INF , !P4 ;  /* 0xff80000043dd7808 */ /* 0x000fe40006000000 */
[C---:B------:R-:W-:Y:S02]  /*9db0*/  ISETP.GE.AND P4, PT, R2.reuse, R25, PT ;  /* 0x000000190200720c */ /* 0x040fe40003f86270 */
[----:B------:R-:W-:Y:S01]  /*9dc0*/  FSEL R225, R57, -INF , !P0 ;  /* 0xff80000039e17808 */ /* 0x000fe20004000000 */
[----:B------:R-:W-:Y:S01]  /*9dd0*/  IMAD.MOV.U32 R57, RZ, RZ, R217 ;  /* 0x000000ffff397224 */ /* 0x000fe200078e00d9 */
[----:B------:R-:W-:Y:S02]  /*9de0*/  ISETP.GE.AND P6, PT, R2, R14, PT ;  /* 0x0000000e0200720c */ /* 0x000fe40003fc6270 */
[----:B------:R-:W-:Y:S02]  /*9df0*/  FSEL R218, R218, -INF , !P5 ;  /* 0xff800000dada7808 */ /* 0x000fe40006800000 */
[----:B------:R-:W-:Y:S01]  /*9e00*/  FSEL R223, R59, -INF , !P1 ;  /* 0xff8000003bdf7808 */ /* 0x000fe20004800000 */
[----:B-1----:R-:W-:Y:S01]  /*9e10*/  FMUL.FTZ R4, R140, c[0x0][0x2ec] ;  /* 0x0000bb008c047a20 */ /* 0x002fe20000410000 */
[----:B------:R-:W-:-:S02]  /*9e20*/  FSEL R217, R36, -INF , !P4 ;  /* 0xff80000024d97808 */ /* 0x000fc40006000000 */
[C---:B------:R-:W-:Y:S01]  /*9e30*/  ISETP.GE.AND P5, PT, R2.reuse, R15, PT ;  /* 0x0000000f0200720c */ /* 0x040fe20003fa6270 */
[----:B------:R1:W4:Y:S01]  /*9e40*/  MUFU.TANH R39, R4 ;  /* 0x0000000400277308 */ /* 0x0003220000002400 */
[----:B------:R-:W-:Y:S02]  /*9e50*/  ISETP.GE.AND P1, PT, R2, R24, PT ;  /* 0x000000180200720c */ /* 0x000fe40003f26270 */
[----:B------:R-:W-:Y:S02]  /*9e60*/  IADD3 R2, R0, 0x19, RZ ;  /* 0x0000001900027810 */ /* 0x000fe40007ffe0ff */
[----:B------:R-:W-:Y:S01]  /*9e70*/  FSEL R214, R56, -INF , !P6 ;  /* 0xff80000038d67808 */ /* 0x000fe20007000000 */
[----:B------:R-:W-:Y:S01]  /*9e80*/  IMAD.MOV.U32 R56, RZ, RZ, R216 ;  /* 0x000000ffff387224 */ /* 0x000fe200078e00d8 */
[----:B------:R-:W-:Y:S02]  /*9e90*/  FSEL R216, R37, -INF , !P5 ;  /* 0xff80000025d87808 */ /* 0x000fe40006800000 */
[----:B------:R-:W-:-:S02]  /*9ea0*/  ISETP.GE.AND P0, PT, R2, R14, PT ;  /* 0x0000000e0200720c */ /* 0x000fc40003f06270 */
[----:B------:R-:W-:Y:S02]  /*9eb0*/  MOV R59, R252 ;  /* 0x000000fc003b7202 */ /* 0x000fe40000000f00 */
[C---:B------:R-:W-:Y:S02]  /*9ec0*/  ISETP.GE.AND P6, PT, R2.reuse, R15, PT ;  /* 0x0000000f0200720c */ /* 0x040fe40003fc6270 */
[C---:B------:R-:W-:Y:S01]  /*9ed0*/  ISETP.GE.AND P5, PT, R2.reuse, R25, PT ;  /* 0x000000190200720c */ /* 0x040fe20003fa6270 */
[----:B-1----:R-:W-:Y:S01]  /*9ee0*/  FMUL.FTZ R4, R141, c[0x0][0x2ec] ;  /* 0x0000bb008d047a20 */ /* 0x002fe20000410000 */
[----:B------:R-:W-:Y:S01]  /*9ef0*/  ISETP.GE.AND P4, PT, R2, R24, PT ;  /* 0x000000180200720c */ /* 0x000fe20003f86270 */
[----:B------:R-:W-:Y:S01]  /*9f00*/  HMMA.16816.F32.BF16 R8, R8, R34, R56 ;  /* 0x000000220808723c */ /* 0x000fe20000041838 */
[----:B------:R-:W-:Y:S01]  /*9f10*/  IADD3 R2, R0, 0x20, RZ ;  /* 0x0000002000027810 */ /* 0x000fe20007ffe0ff */
[----:B------:R1:W-:Y:S01]  /*9f20*/  MUFU.TANH R38, R4 ;  /* 0x0000000400267308 */ /* 0x0003e20000002400 */
[----:B------:R-:W-:-:S02]  /*9f30*/  FSEL R220, R13, -INF , !P1 ;  /* 0xff8000000ddc7808 */ /* 0x000fc40004800000 */
[----:B------:R-:W-:Y:S02]  /*9f40*/  FSEL R212, R212, -INF , !P0 ;  /* 0xff800000d4d47808 */ /* 0x000fe40004000000 */
[----:B------:R-:W-:Y:S02]  /*9f50*/  FSEL R213, R213, -INF , !P6 ;  /* 0xff800000d5d57808 */ /* 0x000fe40007000000 */
[----:B------:R-:W-:Y:S02]  /*9f60*/  FSEL R215, R215, -INF , !P5 ;  /* 0xff800000d7d77808 */ /* 0x000fe40006800000 */
[C---:B------:R-:W-:Y:S02]  /*9f70*/  ISETP.GE.AND P1, PT, R2.reuse, R14, PT ;  /* 0x0000000e0200720c */ /* 0x040fe40003f26270 */
[C---:B------:R-:W-:Y:S02]  /*9f80*/  ISETP.GE.AND P0, PT, R2.reuse, R15, PT ;  /* 0x0000000f0200720c */ /* 0x040fe40003f06270 */
[----:B------:R-:W-:-:S02]  /*9f90*/  ISETP.GE.AND P6, PT, R2, R25, PT ;  /* 0x000000190200720c */ /* 0x000fc40003fc6270 */
[----:B------:R-:W-:Y:S01]  /*9fa0*/  ISETP.GE.AND P5, PT, R2, R24, PT ;  /* 0x000000180200720c */ /* 0x000fe20003fa6270 */
[----:B-1----:R-:W-:Y:S01]  /*9fb0*/  FMUL.FTZ R4, R142, c[0x0][0x2ec] ;  /* 0x0000bb008e047a20 */ /* 0x002fe20000410000 */
[----:B------:R-:W-:Y:S02]  /*9fc0*/  IADD3 R2, R0, 0x21, RZ ;  /* 0x0000002100027810 */ /* 0x000fe40007ffe0ff */
[----:B------:R-:W-:Y:S01]  /*9fd0*/  FSEL R219, R55, -INF , !P4 ;  /* 0xff80000037db7808 */ /* 0x000fe20006000000 */
[----:B------:R1:W1:Y:S01]  /*9fe0*/  MUFU.TANH R36, R4 ;  /* 0x0000000400247308 */ /* 0x0002620000002400 */
[----:B------:R-:W-:Y:S01]  /*9ff0*/  FSEL R47, R54, -INF , !P1 ;  /* 0xff800000362f7808 */ /* 0x000fe20004800000 */
[----:B------:R-:W-:Y:S01]  /*a000*/  FMUL.FTZ R10, R10, c[0x0][0x2ec] ;  /* 0x0000bb000a0a7a20 */ /* 0x000fe20000410000 */
[----:B------:R-:W-:Y:S01]  /*a010*/  FSEL R133, R52, -INF , !P0 ;  /* 0xff80000034857808 */ /* 0x000fe20004000000 */
[----:B------:R-:W-:Y:S01]  /*a020*/  FMUL.FTZ R9, R9, c[0x0][0x2ec] ;  /* 0x0000bb0009097a20 */ /* 0x000fe20000410000 */
[----:B------:R-:W-:Y:S01]  /*a030*/  FSEL R63, R12, -INF , !P6 ;  /* 0xff8000000c3f7808 */ /* 0x000fe20007000000 */
[----:B------:R-:W-:Y:S01]  /*a040*/  FMUL.FTZ R11, R11, c[0x0][0x2ec] ;  /* 0x0000bb000b0b7a20 */ /* 0x000fe20000410000 */
[----:B------:R-:W-:-:S02]  /*a050*/  ISETP.GE.AND P4, PT, R2, R14, PT ;  /* 0x0000000e0200720c */ /* 0x000fc40003f86270 */
[C---:B------:R-:W-:Y:S02]  /*a060*/  ISETP.GE.AND P1, PT, R2.reuse, R15, PT ;  /* 0x0000000f0200720c */ /* 0x040fe40003f26270 */
[C---:B------:R-:W-:Y:S02]  /*a070*/  ISETP.GE.AND P0, PT, R2.reuse, R25, PT ;  /* 0x000000190200720c */ /* 0x040fe40003f06270 */
[----:B------:R-:W-:Y:S02]  /*a080*/  ISETP.GE.AND P6, PT, R2, R24, PT ;  /* 0x000000180200720c */ /* 0x000fe40003fc6270 */
[----:B------:R-:W-:Y:S01]  /*a090*/  IADD3 R2, R0, 0x28, RZ ;  /* 0x0000002800027810 */ /* 0x000fe20007ffe0ff */
[----:B-1----:R-:W-:Y:S01]  /*a0a0*/  FMUL.FTZ R4, R143, c[0x0][0x2ec] ;  /* 0x0000bb008f047a20 */ /* 0x002fe20000410000 */
[----:B------:R-:W-:Y:S01]  /*a0b0*/  FSEL R138, R6, -INF , !P5 ;  /* 0xff800000068a7808 */ /* 0x000fe20006800000 */
[----:B------:R-:W-:Y:S01]  /*a0c0*/  FMUL.FTZ R6, R19, c[0x0][0x2ec] ;  /* 0x0000bb0013067a20 */ /* 0x000fe20000410000 */
[----:B------:R-:W-:Y:S01]  /*a0d0*/  ISETP.GE.AND P5, PT, R2, R14, PT ;  /* 0x0000000e0200720c */ /* 0x000fe20003fa6270 */
[----:B------:R1:W-:Y:S01]  /*a0e0*/  MUFU.TANH R37, R4 ;  /* 0x0000000400257308 */ /* 0x0003e20000002400 */
[----:B------:R-:W-:-:S02]  /*a0f0*/  FSEL R251, R66, -INF , !P4 ;  /* 0xff80000042fb7808 */ /* 0x000fc40006000000 */
[----:B------:R-:W-:Y:S02]  /*a100*/  FSEL R139, R53, -INF , !P1 ;  /* 0xff800000358b7808 */ /* 0x000fe40004800000 */
[----:B------:R-:W-:Y:S02]  /*a110*/  FSEL R137, R51, -INF , !P0 ;  /* 0xff80000033897808 */ /* 0x000fe40004000000 */
[----:B------:R-:W-:Y:S01]  /*a120*/  FSEL R52, R50, -INF , !P6 ;  /* 0xff80000032347808 */ /* 0x000fe20007000000 */
[----:B------:R-:W-:Y:S01]  /*a130*/  MUFU.TANH R6, R6 ;  /* 0x0000000600067308 */ /* 0x000fe20000002400 */
[----:B------:R-:W-:Y:S02]  /*a140*/  FSEL R231, R49, -INF , !P5 ;  /* 0xff80000031e77808 */ /* 0x000fe40006800000 */
[C---:B------:R-:W-:Y:S02]  /*a150*/  ISETP.GE.AND P4, PT, R2.reuse, R15, PT ;  /* 0x0000000f0200720c */ /* 0x040fe40003f86270 */
[----:B------:R-:W-:-:S02]  /*a160*/  ISETP.GE.AND P1, PT, R2, R25, PT ;  /* 0x000000190200720c */ /* 0x000fc40003f26270 */
[----:B------:R-:W-:Y:S01]  /*a170*/  ISETP.GE.AND P0, PT, R2, R24, PT ;  /* 0x000000180200720c */ /* 0x000fe20003f06270 */
[----:B-1----:R-:W-:Y:S01]  /*a180*/  FMUL.FTZ R4, R16, c[0x0][0x2ec] ;  /* 0x0000bb0010047a20 */ /* 0x002fe20000410000 */
[----:B------:R-:W-:Y:S02]  /*a190*/  IADD3 R2, R0, 0x30, RZ ;  /* 0x0000003000027810 */ /* 0x000fe40007ffe0ff */
[----:B------:R-:W-:Y:S01]  /*a1a0*/  FSEL R245, R45, -INF , !P4 ;  /* 0xff8000002df57808 */ /* 0x000fe20006000000 */
[----:B------:R1:W1:Y:S01]  /*a1b0*/  MUFU.TANH R13, R4 ;  /* 0x00000004000d7308 */ /* 0x0002620000002400 */
[----:B--2---:R-:W-:Y:S02]  /*a1c0*/  FSEL R247, R44, -INF , !P1 ;  /* 0xff8000002cf77808 */ /* 0x004fe40004800000 */
[----:B---3--:R-:W-:Y:S01]  /*a1d0*/  FSEL R252, R5, -INF , !P0 ;  /* 0xff80000005fc7808 */ /* 0x008fe20004000000 */
[----:B------:R-:W-:Y:S01]  /*a1e0*/  FMUL.FTZ R5, R210, c[0x0][0x2ec] ;  /* 0x0000bb00d2057a20 */ /* 0x000fe20000410000 */
[----:B------:R-:W-:-:S04]  /*a1f0*/  ISETP.GE.AND P0, PT, R2, R14, PT ;  /* 0x0000000e0200720c */ /* 0x000fc80003f06270 */
[----:B----4-:R-:W-:Y:S01]  /*a200*/  FSEL R210, R39, -INF , !P0 ;  /* 0xff80000027d27808 */ /* 0x010fe20004000000 */
[----:B------:R-:W-:Y:S01]  /*a210*/  MUFU.TANH R5, R5 ;  /* 0x0000000500057308 */ /* 0x000fe20000002400 */
[----:B-1----:R-:W-:-:S07]  /*a220*/  FMUL.FTZ R4, R17, c[0x0][0x2ec] ;  /* 0x0000bb0011047a20 */ /* 0x002fce0000410000 */
[----:B------:R1:W-:Y:S02]  /*a230*/  MUFU.TANH R12, R4 ;  /* 0x00000004000c7308 */ /* 0x0003e40000002400 */
[----:B-1----:R-:W-:-:S06]  /*a240*/  FMUL.FTZ R4, R18, c[0x0][0x2ec] ;  /* 0x0000bb0012047a20 */ /* 0x002fcc0000410000 */
[----:B------:R1:W2:Y:S02]  /*a250*/  MUFU.TANH R7, R4 ;  /* 0x0000000400077308 */ /* 0x0002a40000002400 */
[----:B-1----:R-:W-:-:S04]  /*a260*/  IADD3 R4, R0, 0x29, RZ ;  /* 0x0000002900047810 */ /* 0x002fc80007ffe0ff */
[C---:B------:R-:W-:Y:S02]  /*a270*/  ISETP.GE.AND P6, PT, R4.reuse, R14, PT ;  /* 0x0000000e0400720c */ /* 0x040fe40003fc6270 */
[----:B------:R-:W-:Y:S02]  /*a280*/  ISETP.GE.AND P5, PT, R4, R15, PT ;  /* 0x0000000f0400720c */ /* 0x000fe40003fa6270 */
[----:B------:R-:W-:Y:S02]  /*a290*/  FSEL R50, R48, -INF , !P6 ;  /* 0xff80000030327808 */ /* 0x000fe40007000000 */
[----:B------:R-:W-:Y:S02]  /*a2a0*/  FSEL R51, R46, -INF , !P5 ;  /* 0xff8000002e337808 */ /* 0x000fe40006800000 */
[C---:B------:R-:W-:Y:S02]  /*a2b0*/  ISETP.GE.AND P4, PT, R4.reuse, R25, PT ;  /* 0x000000190400720c */ /* 0x040fe40003f86270 */
[----:B------:R-:W-:-:S02]  /*a2c0*/  ISETP.GE.AND P1, PT, R4, R24, PT ;  /* 0x000000180400720c */ /* 0x000fc40003f26270 */
[C---:B------:R-:W-:Y:S02]  /*a2d0*/  ISETP.GE.AND P6, PT, R2.reuse, R15, PT ;  /* 0x0000000f0200720c */ /* 0x040fe40003fc6270 */
[----:B------:R-:W-:Y:S02]  /*a2e0*/  ISETP.GE.AND P5, PT, R2, R25, PT ;  /* 0x000000190200720c */ /* 0x000fe40003fa6270 */
[----:B------:R-:W-:Y:S02]  /*a2f0*/  IADD3 R4, R0, 0x31, RZ ;  /* 0x0000003100047810 */ /* 0x000fe40007ffe0ff */
[----:B------:R-:W-:Y:S02]  /*a300*/  FSEL R250, R40, -INF , !P1 ;  /* 0xff80000028fa7808 */ /* 0x000fe40004800000 */
[----:B------:R-:W-:Y:S02]  /*a310*/  FSEL R246, R36, -INF , !P6 ;  /* 0xff80000024f67808 */ /* 0x000fe40007000000 */
[----:B------:R-:W-:-:S02]  /*a320*/  FSEL R141, R13, -INF , !P5 ;  /* 0xff8000000d8d7808 */ /* 0x000fc40006800000 */
[C---:B------:R-:W-:Y:S02]  /*a330*/  ISETP.GE.AND P1, PT, R4.reuse, R14, PT ;  /* 0x0000000e0400720c */ /* 0x040fe40003f26270 */
[C---:B------:R-:W-:Y:S02]  /*a340*/  ISETP.GE.AND P0, PT, R4.reuse, R15, PT ;  /* 0x0000000f0400720c */ /* 0x040fe40003f06270 */
[C---:B------:R-:W-:Y:S02]  /*a350*/  ISETP.GE.AND P6, PT, R4.reuse, R25, PT ;  /* 0x000000190400720c */ /* 0x040fe40003fc6270 */
[-C--:B------:R-:W-:Y:S01]  /*a360*/  ISETP.GE.AND P5, PT, R4, R24.reuse, PT ;  /* 0x000000180400720c */ /* 0x080fe20003fa6270 */
[----:B------:R-:W-:Y:S01]  /*a370*/  FMUL.FTZ R4, R8, c[0x0][0x2ec] ;  /* 0x0000bb0008047a20 */ /* 0x000fe20000410000 */
[----:B------:R-:W-:Y:S02]  /*a380*/  FSEL R229, R41, -INF , !P4 ;  /* 0xff80000029e57808 */ /* 0x000fe40006000000 */
[----:B------:R-:W-:-:S02]  /*a390*/  ISETP.GE.AND P4, PT, R2, R24, PT ;  /* 0x000000180200720c */ /* 0x000fc40003f86270 */
[----:B------:R-:W-:Y:S01]  /*a3a0*/  IADD3 R2, R0, 0x38, RZ ;  /* 0x0000003800027810 */ /* 0x000fe20007ffe0ff */
[----:B------:R-:W1:Y:S01]  /*a3b0*/  MUFU.TANH R4, R4 ;  /* 0x0000000400047308 */ /* 0x000e620000002400 */
[----:B------:R-:W-:Y:S02]  /*a3c0*/  FSEL R228, R37, -INF , !P0 ;  /* 0xff80000025e47808 */ /* 0x000fe40004000000 */
[----:B------:R-:W-:Y:S02]  /*a3d0*/  ISETP.GE.AND P0, PT, R2, R25, PT ;  /* 0x000000190200720c */ /* 0x000fe40003f06270 */
[----:B--2---:R-:W-:Y:S02]  /*a3e0*/  FSEL R143, R7, -INF , !P4 ;  /* 0xff800000078f7808 */ /* 0x004fe40006000000 */
[----:B------:R-:W-:Y:S02]  /*a3f0*/  FSEL R35, R38, -INF , !P1 ;  /* 0xff80000026237808 */ /* 0x000fe40004800000 */
[----:B------:R-:W-:-:S02]  /*a400*/  FSEL R249, R12, -INF , !P6 ;  /* 0xff8000000cf97808 */ /* 0x000fc40007000000 */
[C---:B------:R-:W-:Y:S02]  /*a410*/  ISETP.GE.AND P4, PT, R2.reuse, R14, PT ;  /* 0x0000000e0200720c */ /* 0x040fe40003f86270 */
[C---:B------:R-:W-:Y:S02]  /*a420*/  ISETP.GE.AND P1, PT, R2.reuse, R15, PT ;  /* 0x0000000f0200720c */ /* 0x040fe40003f26270 */
[-C--:B------:R-:W-:Y:S02]  /*a430*/  ISETP.GE.AND P6, PT, R2, R24.reuse, PT ;  /* 0x000000180200720c */ /* 0x080fe40003fc6270 */
[----:B------:R-:W2:Y:S01]  /*a440*/  MUFU.TANH R2, R10 ;  /* 0x0000000a00027308 */ /* 0x000ea20000002400 */
[----:B-1----:R-:W-:Y:S02]  /*a450*/  FSEL R248, R4, -INF , !P0 ;  /* 0xff80000004f87808 */ /* 0x002fe40004000000 */
[----:B------:R-:W-:Y:S02]  /*a460*/  ISETP.GE.AND P0, PT, R0, R24, PT ;  /* 0x000000180000720c */ /* 0x000fe40003f06270 */
[----:B------:R-:W-:-:S02]  /*a470*/  FSEL R34, R5, -INF , !P1 ;  /* 0xff80000005227808 */ /* 0x000fc40004800000 */
[----:B------:R-:W-:Y:S01]  /*a480*/  FSEL R19, R230, -INF , !P0 ;  /* 0xff800000e6137808 */ /* 0x000fe20004000000 */
[----:B------:R-:W1:Y:S01]  /*a490*/  MUFU.TANH R5, R9 ;  /* 0x0000000900057308 */ /* 0x000e620000002400 */
[----:B------:R-:W-:Y:S02]  /*a4a0*/  PLOP3.LUT P0, PT, PT, PT, UP0, 0x80, 0x0 ;  /* 0x000000000000781c */ /* 0x000fe40003f0f008 */
[----:B------:R-:W-:Y:S02]  /*a4b0*/  FSEL R140, R6, -INF , !P5 ;  /* 0xff800000068c7808 */ /* 0x000fe40006800000 */
[----:B------:R-:W-:Y:S02]  /*a4c0*/  FSEL R208, R208, -INF , !P4 ;  /* 0xff800000d0d07808 */ /* 0x000fe40006000000 */
[C---:B------:R-:W-:Y:S01]  /*a4d0*/  ISETP.GE.AND P5, PT, R0.reuse, R14, PT ;  /* 0x0000000e0000720c */ /* 0x040fe20003fa6270 */
[----:B------:R-:W3:Y:S01]  /*a4e0*/  MUFU.TANH R4, R11 ;  /* 0x0000000b00047308 */ /* 0x000ee20000002400 */
[----:B------:R-:W-:-:S02]  /*a4f0*/  ISETP.GE.AND P4, PT, R0, R15, PT ;  /* 0x0000000f0000720c */ /* 0x000fc40003f86270 */
[C---:B------:R-:W-:Y:S02]  /*a500*/  ISETP.GE.AND P1, PT, R0.reuse, R25, PT ;  /* 0x000000190000720c */ /* 0x040fe40003f26270 */
[----:B------:R-:W-:Y:S02]  /*a510*/  IADD3 R0, R0, 0x39, RZ ;  /* 0x0000003900007810 */ /* 0x000fe40007ffe0ff */
[----:B--2---:R-:W-:Y:S02]  /*a520*/  FSEL R132, R2, -INF , !P6 ;  /* 0xff80000002847808 */ /* 0x004fe40007000000 */
[----:B------:R-:W-:Y:S02]  /*a530*/  FSEL R16, R65, -INF , !P5 ;  /* 0xff80000041107808 */ /* 0x000fe40006800000 */
[----:B------:R-:W-:Y:S02]  /*a540*/  FSEL R17, R60, -INF , !P4 ;  /* 0xff8000003c117808 */ /* 0x000fe40006000000 */
[----:B------:R-:W-:-:S02]  /*a550*/  FSEL R18, R61, -INF , !P1 ;  /* 0xff8000003d127808 */ /* 0x000fc40004800000 */
[C---:B------:R-:W-:Y:S02]  /*a560*/  ISETP.GE.AND P6, PT, R0.reuse, R14, PT ;  /* 0x0000000e0000720c */ /* 0x040fe40003fc6270 */
[C---:B------:R-:W-:Y:S02]  /*a570*/  ISETP.GE.AND P5, PT, R0.reuse, R15, PT ;  /* 0x0000000f0000720c */ /* 0x040fe40003fa6270 */
[C---:B------:R-:W-:Y:S02]  /*a580*/  ISETP.GE.AND P4, PT, R0.reuse, R25, PT ;  /* 0x000000190000720c */ /* 0x040fe40003f86270 */
[----:B------:R-:W-:Y:S02]  /*a590*/  ISETP.GE.AND P1, PT, R0, R24, PT ;  /* 0x000000180000720c */ /* 0x000fe40003f26270 */
[----:B------:R-:W-:Y:S02]  /*a5a0*/  FSEL R209, R209, -INF , !P6 ;  /* 0xff800000d1d17808 */ /* 0x000fe40007000000 */
[----:B------:R-:W-:-:S02]  /*a5b0*/  FSEL R211, R211, -INF , !P5 ;  /* 0xff800000d3d37808 */ /* 0x000fc40006800000 */
[----:B-1----:R-:W-:Y:S02]  /*a5c0*/  FSEL R230, R5, -INF , !P4 ;  /* 0xff80000005e67808 */ /* 0x002fe40006000000 */
[----:B---3--:R-:W-:Y:S01]  /*a5d0*/  FSEL R39, R4, -INF , !P1 ;  /* 0xff80000004277808 */ /* 0x008fe20004800000 */
        /* <DEDUP_REMOVED lines=79> */
.L_x_246:
[----:B------:R-:W-:Y:S05]  /*aad0*/  BSYNC B0 ;  /* 0x0000000000007941 */ /* 0x000fea0003800000 */
.L_x_245:
[----:B------:R-:W0:Y:S02]  /*aae0*/  LDGDEPBAR ;  /* 0x00000000000079af */ /* 0x000e240000000000 */
.L_x_244:
[----:B------:R-:W-:Y:S01]  /*aaf0*/  FMNMX.FTZ R0, R136, R16, !PT ;  /* 0x0000001088007209 */ /* 0x000fe20007810000 */
[----:B------:R-:W-:Y:S01]  /*ab00*/  STL [R1+0xcc], R25 ;  /* 0x0000cc1901007387 */ /* 0x000fe20000100800 */
[----:B------:R-:W-:Y:S02]  /*ab10*/  MOV R46, R63 ;  /* 0x0000003f002e7202 */ /* 0x000fe40000000f00 */
        /* <DEDUP_REMOVED lines=67> */
[----:B-1----:R-:W-:Y:S02]  /*af50*/  FMNMX.FTZ R2, R2, R7, !PT ;  /* 0x0000000702027209 */ /* 0x002fe40007810000 */
        /* <DEDUP_REMOVED lines=13> */
[----:B-1----:R-:W-:Y:S02]  /*b030*/  FMNMX.FTZ R4, R4, R7, !PT ;  /* 0x0000000704047209 */ /* 0x002fe40007810000 */
[----:B--2---:R-:W-:-:S03]  /*b040*/  FMNMX.FTZ R44, R2, R8, !PT ;  /* 0x00000008022c7209 */ /* 0x004fc60007810000 */
[----:B------:R-:W1:Y:S01]  /*b050*/  SHFL.BFLY PT, R7, R4, 0x1, 0x1f ;  /* 0x0c201f0004077f89 */ /* 0x000e6200000e0000 */
[--C-:B------:R-:W-:Y:S01]  /*b060*/  FFMA.FTZ R2, R22, c[0x0][0x23c], -R12.reuse ;  /* 0x00008f0016027a23 */ /* 0x100fe2000001080c */
[C---:B------:R-:W-:Y:S01]  /*b070*/  FSETP.NEU.FTZ.AND P5, PT, R44.reuse, -INF , PT ;  /* 0xff8000002c00780b */ /* 0x040fe20003fbd000 */
[----:B------:R-:W-:Y:S02]  /*b080*/  FMUL.FTZ R13, R44, c[0x0][0x23c] ;  /* 0x00008f002c0d7a20 */ /* 0x000fe40000410000 */
[----:B------:R2:W-:Y:S01]  /*b090*/  MUFU.EX2 R9, R2 ;  /* 0x0000000200097308 */ /* 0x0005e20000000800 */
[----:B------:R-:W-:Y:S01]  /*b0a0*/  STL [R1+0x5c], R44 ;  /* 0x00005c2c01007387 */ /* 0x000fe20000100800 */
[----:B----4-:R-:W-:Y:S01]  /*b0b0*/  FFMA.FTZ R5, R20, c[0x0][0x23c], -R12 ;  /* 0x00008f0014057a23 */ /* 0x010fe2000001080c */
[----:B------:R-:W-:Y:S02]  /*b0c0*/  FSEL R13, R13, RZ, P5 ;  /* 0x000000ff0d0d7208 */ /* 0x000fe40002800000 */
[----:B---3--:R-:W-:-:S03]  /*b0d0*/  FMNMX.FTZ R0, R0, R6, !PT ;  /* 0x0000000600007209 */ /* 0x008fc60007810000 */
[----:B------:R3:W-:Y:S01]  /*b0e0*/  MUFU.EX2 R10, R5 ;  /* 0x00000005000a7308 */ /* 0x0007e20000000800 */
[----:B--2---:R-:W-:Y:S01]  /*b0f0*/  FFMA.FTZ R2, R21, c[0x0][0x23c], -R12 ;  /* 0x00008f0015027a23 */ /* 0x004fe2000001080c */
[----:B-1----:R-:W-:-:S06]  /*b100*/  FMNMX.FTZ R11, R4, R7, !PT ;  /* 0x00000007040b7209 */ /* 0x002fcc0007810000 */
[----:B------:R1:W-:Y:S01]  /*b110*/  MUFU.EX2 R38, R2 ;  /* 0x0000000200267308 */ /* 0x0003e20000000800 */
[----:B------:R-:W-:Y:S01]  /*b120*/  FSETP.NEU.FTZ.AND P4, PT, R11, -INF , PT ;  /* 0xff8000000b00780b */ /* 0x000fe20003f9d000 */
[----:B---3--:R-:W2:Y:S04]  /*b130*/  SHFL.BFLY PT, R5, R0, 0x1, 0x1f ;  /* 0x0c201f0000057f89 */ /* 0x008ea800000e0000 */
[----:B------:R3:W-:Y:S01]  /*b140*/  STL [R1+0x58], R11 ;  /* 0x0000580b01007387 */ /* 0x0007e20000100800 */
[----:B-1----:R-:W-:-:S04]  /*b150*/  FFMA.FTZ R2, R17, c[0x0][0x23c], -R13 ;  /* 0x00008f0011027a23 */ /* 0x002fc8000001080d */
[----:B------:R1:W-:Y:S01]  /*b160*/  MUFU.EX2 R24, R2 ;  /* 0x0000000200187308 */ /* 0x0003e20000000800 */
[----:B--2---:R-:W-:-:S04]  /*b170*/  FMNMX.FTZ R41, R0, R5, !PT ;  /* 0x0000000500297209 */ /* 0x004fc80007810000 */
[----:B------:R-:W-:Y:S01]  /*b180*/  FSETP.NEU.FTZ.AND P1, PT, R41, -INF , PT ;  /* 0xff8000002900780b */ /* 0x000fe20003f3d000 */
[----:B------:R-:W-:Y:S01]  /*b190*/  STL [R1+0x54], R41 ;  /* 0x0000542901007387 */ /* 0x000fe20000100800 */
[--C-:B-1----:R-:W-:Y:S02]  /*b1a0*/  FFMA.FTZ R2, R27, c[0x0][0x23c], -R13.reuse ;  /* 0x00008f001b027a23 */ /* 0x102fe4000001080d */
[----:B------:R-:W-:Y:S02]  /*b1b0*/  FMUL.FTZ R27, R41, c[0x0][0x23c] ;  /* 0x00008f00291b7a20 */ /* 0x000fe40000410000 */
[----:B------:R1:W-:Y:S03]  /*b1c0*/  MUFU.EX2 R45, R2 ;  /* 0x00000002002d7308 */ /* 0x0003e60000000800 */
[----:B------:R-:W-:Y:S01]  /*b1d0*/  FSEL R27, R27, RZ, P1 ;  /* 0x000000ff1b1b7208 */ /* 0x000fe20000800000 */
[----:B-1----:R-:W-:-:S02]  /*b1e0*/  FFMA.FTZ R2, R26, c[0x0][0x23c], -R13 ;  /* 0x00008f001a027a23 */ /* 0x002fc4000001080d */
[----:B------:R-:W-:Y:S02]  /*b1f0*/  FMUL.FTZ R26, R11, c[0x0][0x23c] ;  /* 0x00008f000b1a7a20 */ /* 0x000fe40000410000 */
[----:B------:R1:W-:Y:S03]  /*b200*/  MUFU.EX2 R142, R2 ;  /* 0x00000002008e7308 */ /* 0x0003e60000000800 */
[----:B------:R-:W-:-:S05]  /*b210*/  FSEL R26, R26, RZ, P4 ;  /* 0x000000ff1a1a7208 */ /* 0x000fca0002000000 */
[----:B------:R-:W-:Y:S01]  /*b220*/  FFMA.FTZ R0, R29, c[0x0][0x23c], -R26 ;  /* 0x00008f001d007a23 */ /* 0x000fe2000001081a */
[----:B------:R-:W-:-:S03]  /*b230*/  MOV R29, R11 ;  /* 0x0000000b001d7202 */ /* 0x000fc60000000f00 */
[----:B------:R2:W-:Y:S01]  /*b240*/  MUFU.EX2 R25, R0 ;  /* 0x0000000000197308 */ /* 0x0005e20000000800 */
[----:B-1----:R-:W-:Y:S02]  /*b250*/  FFMA.FTZ R2, R23, c[0x0][0x23c], -R13 ;  /* 0x00008f0017027a23 */ /* 0x002fe4000001080d */
[----:B------:R-:W-:Y:S05]  /*b260*/  LDSM.16.MT88.4 R20, [R234+0xc000] ;  /* 0x00c00000ea14783b */ /* 0x000fea0000004200 */
[----:B------:R1:W3:Y:S01]  /*b270*/  MUFU.EX2 R36, R2 ;  /* 0x0000000200247308 */ /* 0x0002e20000000800 */
[--C-:B--2---:R-:W-:Y:S01]  /*b280*/  FFMA.FTZ R0, R28, c[0x0][0x23c], -R26.reuse ;  /* 0x00008f001c007a23 */ /* 0x104fe2000001081a */
[----:B------:R-:W-:Y:S01]  /*b290*/  MOV R28, R52 ;  /* 0x00000034001c7202 */ /* 0x000fe20000000f00 */
[----:B-1----:R-:W-:Y:S01]  /*b2a0*/  FFMA.FTZ R2, R18, c[0x0][0x23c], -R26 ;  /* 0x00008f0012027a23 */ /* 0x002fe2000001081a */
[----:B---3--:R-:W-:-:S04]  /*b2b0*/  F2FP.BF16.PACK_AB R11, R36, R142 ;  /* 0x0000008e240b723e */ /* 0x008fc800000010ff */
[----:B------:R1:W-:Y:S02]  /*b2c0*/  MUFU.EX2 R15, R2 ;  /* 0x00000002000f7308 */ /* 0x0003e40000000800 */
[----:B-1----:R-:W-:-:S06]  /*b2d0*/  FFMA.FTZ R2, R30, c[0x0][0x23c], -R26 ;  /* 0x00008f001e027a23 */ /* 0x002fcc000001081a */
[----:B------:R1:W2:Y:S08]  /*b2e0*/  MUFU.EX2 R30, R0 ;  /* 0x00000000001e7308 */ /* 0x0002b00000000800 */
[----:B------:R3:W-:Y:S01]  /*b2f0*/  MUFU.EX2 R43, R2 ;  /* 0x00000002002b7308 */ /* 0x0007e20000000800 */
[----:B-1----:R-:W-:Y:S01]  /*b300*/  FFMA.FTZ R0, R19, c[0x0][0x23c], -R27 ;  /* 0x00008f0013007a23 */ /* 0x002fe2000001081b */
[----:B--2---:R-:W-:Y:S01]  /*b310*/  F2FP.BF16.PACK_AB R6, R30, R25 ;  /* 0x000000191e06723e */ /* 0x004fe200000010ff */
[----:B------:R-:W1:Y:S05]  /*b320*/  LDSM.16.MT88.4 R16, [R233+0xc000] ;  /* 0x00c00000e910783b */ /* 0x000e6a0000004200 */
[----:B------:R2:W-:Y:S01]  /*b330*/  MUFU.EX2 R14, R0 ;  /* 0x00000000000e7308 */ /* 0x0005e20000000800 */
[----:B---3--:R-:W-:-:S05]  /*b340*/  FSEL R2, R40, RZ, P6 ;  /* 0x000000ff28027208 */ /* 0x008fca0003000000 */
[----:B------:R-:W-:-:S04]  /*b350*/  FADD.FTZ R2, R136, -R2 ;  /* 0x8000000288027221 */ /* 0x000fc80000010000 */
[----:B------:R-:W-:Y:S02]  /*b360*/  FMUL.FTZ R2, R2, c[0x0][0x23c] ;  /* 0x00008f0002027a20 */ /* 0x000fe40000410000 */
[----:B--2---:R-:W-:-:S04]  /*b370*/  FFMA.FTZ R0, R32, c[0x0][0x23c], -R27 ;  /* 0x00008f0020007a23 */ /* 0x004fc8000001081b */
[----:B------:R-:W2:Y:S08]  /*b380*/  MUFU.EX2 R2, R2 ;  /* 0x0000000200027308 */ /* 0x000eb00000000800 */
[----:B------:R3:W4:Y:S01]  /*b390*/  MUFU.EX2 R42, R0 ;  /* 0x00000000002a7308 */ /* 0x0007220000000800 */
[-C--:B--2---:R-:W-:Y:S02]  /*b3a0*/  FMUL.FTZ R148, R148, R2.reuse ;  /* 0x0000000294947220 */ /* 0x084fe40000410000 */
[----:B------:R-:W-:-:S02]  /*b3b0*/  FMUL.FTZ R149, R149, R2 ;  /* 0x0000000295957220 */ /* 0x000fc40000410000 */
[-C--:B------:R-:W-:Y:S02]  /*b3c0*/  FMUL.FTZ R156, R156, R2.reuse ;  /* 0x000000029c9c7220 */ /* 0x080fe40000410000 */
[----:B------:R-:W-:Y:S02]  /*b3d0*/  FMUL.FTZ R157, R157, R2 ;  /* 0x000000029d9d7220 */ /* 0x000fe40000410000 */
[----:B---3--:R-:W-:Y:S01]  /*b3e0*/  FFMA.FTZ R0, R31, c[0x0][0x23c], -R27 ;  /* 0x00008f001f007a23 */ /* 0x008fe2000001081b */
[----:B------:R-:W-:Y:S01]  /*b3f0*/  MOV R31, R10 ;  /* 0x0000000a001f7202 */ /* 0x000fe20000000f00 */
[----:B------:R-:W-:Y:S01]  /*b400*/  FMUL.FTZ R176, R176, R2 ;  /* 0x00000002b0b07220 */ /* 0x000fe20000410000 */
[----:B----4-:R-:W-:Y:S01]  /*b410*/  F2FP.BF16.PACK_AB R5, R42, R14 ;  /* 0x0000000e2a05723e */ /* 0x010fe200000010ff */
[----:B------:R2:W-:Y:S01]  /*b420*/  MUFU.EX2 R37, R0 ;  /* 0x0000000000257308 */ /* 0x0005e20000000800 */
[----:B------:R-:W-:Y:S01]  /*b430*/  F2FP.BF16.PACK_AB R8, R31, R49 ;  /* 0x000000311f08723e */ /* 0x000fe200000010ff */
[----:B------:R-:W-:-:S02]  /*b440*/  FMUL.FTZ R177, R177, R2 ;  /* 0x00000002b1b17220 */ /* 0x000fc40000410000 */
[-C--:B------:R-:W-:Y:S02]  /*b450*/  FMUL.FTZ R188, R188, R2.reuse ;  /* 0x00000002bcbc7220 */ /* 0x080fe40000410000 */
[-C--:B------:R-:W-:Y:S02]  /*b460*/  FMUL.FTZ R189, R189, R2.reuse ;  /* 0x00000002bdbd7220 */ /* 0x080fe40000410000 */
[-C--:B------:R-:W-:Y:S02]  /*b470*/  FMUL.FTZ R68, R68, R2.reuse ;  /* 0x0000000244447220 */ /* 0x080fe40000410000 */
[-C--:B------:R-:W-:Y:S02]  /*b480*/  FMUL.FTZ R69, R69, R2.reuse ;  /* 0x0000000245457220 */ /* 0x080fe40000410000 */
[-C--:B------:R-:W-:Y:S02]  /*b490*/  FMUL.FTZ R80, R80, R2.reuse ;  /* 0x0000000250507220 */ /* 0x080fe40000410000 */
[-C--:B------:R-:W-:Y:S01]  /*b4a0*/  FMUL.FTZ R81, R81, R2.reuse ;  /* 0x0000000251517220 */ /* 0x080fe20000410000 */
[----:B--2---:R-:W-:Y:S01]  /*b4b0*/  FSEL R0, R44, RZ, P5 ;  /* 0x000000ff2c007208 */ /* 0x004fe20002800000 */
[----:B------:R-:W-:-:S02]  /*b4c0*/  FMUL.FTZ R160, R160, R2 ;  /* 0x00000002a0a07220 */ /* 0x000fc40000410000 */
[-C--:B------:R-:W-:Y:S02]  /*b4d0*/  FMUL.FTZ R161, R161, R2.reuse ;  /* 0x00000002a1a17220 */ /* 0x080fe40000410000 */
[----:B------:R-:W-:Y:S01]  /*b4e0*/  FADD.FTZ R4, R135, -R0 ;  /* 0x8000000087047221 */ /* 0x000fe20000010000 */
[----:B------:R-:W-:Y:S01]  /*b4f0*/  FSEL R0, R29, RZ, P4 ;  /* 0x000000ff1d007208 */ /* 0x000fe20002000000 */
[-C--:B------:R-:W-:Y:S02]  /*b500*/  FMUL.FTZ R172, R172, R2.reuse ;  /* 0x00000002acac7220 */ /* 0x080fe40000410000 */
[----:B------:R-:W-:Y:S02]  /*b510*/  FMUL.FTZ R32, R4, c[0x0][0x23c] ;  /* 0x00008f0004207a20 */ /* 0x000fe40000410000 */
[----:B------:R-:W-:Y:S01]  /*b520*/  FADD.FTZ R4, R134, -R0 ;  /* 0x8000000086047221 */ /* 0x000fe20000010000 */
[----:B------:R-:W-:Y:S01]  /*b530*/  FSEL R0, R41, RZ, P1 ;  /* 0x000000ff29007208 */ /* 0x000fe20000800000 */
[----:B------:R-:W-:-:S02]  /*b540*/  FMUL.FTZ R173, R173, R2 ;  /* 0x00000002adad7220 */ /* 0x000fc40000410000 */
[----:B------:R-:W2:Y:S01]  /*b550*/  MUFU.EX2 R32, R32 ;  /* 0x0000002000207308 */ /* 0x000ea20000000800 */
[-C--:B------:R-:W-:Y:S02]  /*b560*/  FMUL.FTZ R192, R192, R2.reuse ;  /* 0x00000002c0c07220 */ /* 0x080fe40000410000 */
[----:B------:R-:W-:Y:S02]  /*b570*/  FADD.FTZ R0, R3, -R0 ;  /* 0x8000000003007221 */ /* 0x000fe40000010000 */
[----:B------:R-:W-:Y:S01]  /*b580*/  FMUL.FTZ R3, R4, c[0x0][0x23c] ;  /* 0x00008f0004037a20 */ /* 0x000fe20000410000 */
[----:B------:R-:W-:Y:S01]  /*b590*/  F2FP.BF16.PACK_AB R4, R43, R15 ;  /* 0x0000000f2b04723e */ /* 0x000fe200000010ff */
[----:B------:R-:W-:Y:S02]  /*b5a0*/  FMUL.FTZ R0, R0, c[0x0][0x23c] ;  /* 0x00008f0000007a20 */ /* 0x000fe40000410000 */
[-C--:B------:R-:W-:Y:S02]  /*b5b0*/  FMUL.FTZ R193, R193, R2.reuse ;  /* 0x00000002c1c17220 */ /* 0x080fe40000410000 */
[----:B------:R3:W4:Y:S01]  /*b5c0*/  MUFU.EX2 R48, R0 ;  /* 0x0000000000307308 */ /* 0x0007220000000800 */
[----:B------:R-:W-:-:S02]  /*b5d0*/  FMUL.FTZ R204, R204, R2 ;  /* 0x00000002cccc7220 */ /* 0x000fc40000410000 */
[----:B------:R-:W-:Y:S02]  /*b5e0*/  FMUL.FTZ R205, R205, R2 ;  /* 0x00000002cdcd7220 */ /* 0x000fe40000410000 */
[-C--:B--2---:R-:W-:Y:S02]  /*b5f0*/  FMUL.FTZ R150, R150, R32.reuse ;  /* 0x0000002096967220 */ /* 0x084fe40000410000 */
[-C--:B------:R-:W-:Y:S01]  /*b600*/  FMUL.FTZ R151, R151, R32.reuse ;  /* 0x0000002097977220 */ /* 0x080fe20000410000 */
[----:B------:R-:W2:Y:S01]  /*b610*/  MUFU.EX2 R3, R3 ;  /* 0x0000000300037308 */ /* 0x000ea20000000800 */
[-C--:B------:R-:W-:Y:S02]  /*b620*/  FMUL.FTZ R158, R158, R32.reuse ;  /* 0x000000209e9e7220 */ /* 0x080fe40000410000 */
[-C--:B------:R-:W-:Y:S02]  /*b630*/  FMUL.FTZ R159, R159, R32.reuse ;  /* 0x000000209f9f7220 */ /* 0x080fe40000410000 */
[----:B------:R-:W-:-:S02]  /*b640*/  FMUL.FTZ R178, R178, R32 ;  /* 0x00000020b2b27220 */ /* 0x000fc40000410000 */
[----:B------:R-:W-:Y:S02]  /*b650*/  FMUL.FTZ R179, R179, R32 ;  /* 0x00000020b3b37220 */ /* 0x000fe40000410000 */
[----:B---3--:R-:W-:Y:S01]  /*b660*/  FFMA.FTZ R0, R33, c[0x0][0x23c], -R27 ;  /* 0x00008f0021007a23 */ /* 0x008fe2000001081b */
[----:B------:R-:W-:Y:S01]  /*b670*/  MOV R33, R9 ;  /* 0x0000000900217202 */ /* 0x000fe20000000f00 */
[----:B----4-:R-:W-:Y:S01]  /*b680*/  FMUL.FTZ R146, R146, R48 ;  /* 0x0000003092927220 */ /* 0x010fe20000410000 */
[----:B------:R-:W-:Y:S01]  /*b690*/  F2FP.BF16.PACK_AB R9, R45, R24 ;  /* 0x000000182d09723e */ /* 0x000fe200000010ff */
[----:B------:R-:W-:Y:S01]  /*b6a0*/  FMUL.FTZ R147, R147, R48 ;  /* 0x0000003093937220 */ /* 0x000fe20000410000 */
[----:B------:R-:W-:Y:S01]  /*b6b0*/  F2FP.BF16.PACK_AB R10, R38, R33 ;  /* 0x00000021260a723e */ /* 0x000fe200000010ff */
[----:B------:R-:W3:Y:S01]  /*b6c0*/  MUFU.EX2 R0, R0 ;  /* 0x0000000000007308 */ /* 0x000ee20000000800 */
[-C--:B--2---:R-:W-:Y:S02]  /*b6d0*/  FMUL.FTZ R144, R144, R3.reuse ;  /* 0x0000000390907220 */ /* 0x084fe40000410000 */
[----:B------:R-:W-:-:S02]  /*b6e0*/  FMUL.FTZ R145, R145, R3 ;  /* 0x0000000391917220 */ /* 0x000fc40000410000 */
[-C--:B------:R-:W-:Y:S01]  /*b6f0*/  FMUL.FTZ R152, R152, R3.reuse ;  /* 0x0000000398987220 */ /* 0x080fe20000410000 */
[C---:B-1----:R-:W-:Y:S01]  /*b700*/  HMMA.16816.F32.BF16 R148, R8.reuse, R16, R148 ;  /* 0x000000100894723c */ /* 0x042fe20000041894 */
[-C--:B------:R-:W-:Y:S02]  /*b710*/  FMUL.FTZ R153, R153, R3.reuse ;  /* 0x0000000399997220 */ /* 0x080fe40000410000 */
[-C--:B------:R-:W-:Y:S02]  /*b720*/  FMUL.FTZ R154, R154, R48.reuse ;  /* 0x000000309a9a7220 */ /* 0x080fe40000410000 */
[-C--:B------:R-:W-:Y:S02]  /*b730*/  FMUL.FTZ R155, R155, R48.reuse ;  /* 0x000000309b9b7220 */ /* 0x080fe40000410000 */
[-C--:B------:R-:W-:Y:S01]  /*b740*/  FMUL.FTZ R168, R168, R3.reuse ;  /* 0x00000003a8a87220 */ /* 0x080fe20000410000 */
[----:B------:R-:W-:Y:S01]  /*b750*/  HMMA.16816.F32.BF16 R52, R8, R18, R156 ;  /* 0x000000120834723c */ /* 0x000fe2000004189c */
[----:B------:R-:W-:Y:S01]  /*b760*/  FMUL.FTZ R169, R169, R3 ;  /* 0x00000003a9a97220 */ /* 0x000fe20000410000 */
[----:B---3--:R-:W-:Y:S01]  /*b770*/  F2FP.BF16.PACK_AB R7, R0, R37 ;  /* 0x000000250007723e */ /* 0x008fe200000010ff */
[----:B------:R-:W-:-:S02]  /*b780*/  FMUL.FTZ R170, R170, R48 ;  /* 0x00000030aaaa7220 */ /* 0x000fc40000410000 */
[----:B------:R-:W-:Y:S02]  /*b790*/  FMUL.FTZ R171, R171, R48 ;  /* 0x00000030abab7220 */ /* 0x000fe40000410000 */
[----:B------:R-:W-:Y:S01]  /*b7a0*/  FMUL.FTZ R180, R180, R3 ;  /* 0x00000003b4b47220 */ /* 0x000fe20000410000 */
[----:B------:R-:W-:Y:S01]  /*b7b0*/  MOV R159, R39 ;  /* 0x00000027009f7202 */ /* 0x000fe20000000f00 */
[C---:B------:R-:W-:Y:S01]  /*b7c0*/  HMMA.16816.F32.BF16 R144, R4.reuse, R16, R144 ;  /* 0x000000100490723c */ /* 0x040fe20000041890 */
[----:B------:R-:W-:Y:S01]  /*b7d0*/  FMUL.FTZ R181, R181, R3 ;  /* 0x00000003b5b57220 */ /* 0x000fe20000410000 */
[----:B------:R-:W-:Y:S01]  /*b7e0*/  MOV R157, R38 ;  /* 0x00000026009d7202 */ /* 0x000fe20000000f00 */
[-C--:B------:R-:W-:Y:S01]  /*b7f0*/  FMUL.FTZ R182, R182, R48.reuse ;  /* 0x00000030b6b67220 */ /* 0x080fe20000410000 */
[----:B------:R-:W-:Y:S01]  /*b800*/  MOV R156, R133 ;  /* 0x00000085009c7202 */ /* 0x000fe20000000f00 */
[----:B------:R-:W-:Y:S01]  /*b810*/  FMUL.FTZ R183, R183, R48 ;  /* 0x00000030b7b77220 */ /* 0x000fe20000410000 */
[----:B------:R-:W-:Y:S01]  /*b820*/  MOV R158, R138 ;  /* 0x0000008a009e7202 */ /* 0x000fe20000000f00 */
[-C--:B------:R-:W-:Y:S01]  /*b830*/  FMUL.FTZ R184, R184, R3.reuse ;  /* 0x00000003b8b87220 */ /* 0x080fe20000410000 */
[----:B------:R-:W-:Y:S01]  /*b840*/  HMMA.16816.F32.BF16 R152, R4, R18, R152 ;  /* 0x000000120498723c */ /* 0x000fe20000041898 */
[----:B------:R-:W1:Y:S01]  /*b850*/  LDSM.16.MT88.4 R16, [R236+0xc000] ;  /* 0x00c00000ec10783b */ /* 0x000e620000004200 */
[----:B------:R-:W-:-:S02]  /*b860*/  FMUL.FTZ R185, R185, R3 ;  /* 0x00000003b9b97220 */ /* 0x000fc40000410000 */
[-C--:B------:R-:W-:Y:S02]  /*b870*/  FMUL.FTZ R186, R186, R48.reuse ;  /* 0x00000030baba7220 */ /* 0x080fe40000410000 */
[----:B------:R-:W-:Y:S02]  /*b880*/  FMUL.FTZ R187, R187, R48 ;  /* 0x00000030bbbb7220 */ /* 0x000fe40000410000 */
[-C--:B------:R-:W-:Y:S01]  /*b890*/  FMUL.FTZ R190, R190, R32.reuse ;  /* 0x00000020bebe7220 */ /* 0x080fe20000410000 */
[----:B------:R-:W-:Y:S01]  /*b8a0*/  HMMA.16816.F32.BF16 R64, R4, R22, R168 ;  /* 0x000000160440723c */ /* 0x000fe200000418a8 */
[-C--:B------:R-:W-:Y:S02]  /*b8b0*/  FMUL.FTZ R191, R191, R32.reuse ;  /* 0x00000020bfbf7220 */ /* 0x080fe40000410000 */
[-C--:B------:R-:W-:Y:S02]  /*b8c0*/  FMUL.FTZ R70, R70, R32.reuse ;  /* 0x0000002046467220 */ /* 0x080fe40000410000 */
[----:B------:R-:W-:-:S02]  /*b8d0*/  FMUL.FTZ R71, R71, R32 ;  /* 0x0000002047477220 */ /* 0x000fc40000410000 */
[----:B------:R-:W-:Y:S01]  /*b8e0*/  MOV R170, R37 ;  /* 0x0000002500aa7202 */ /* 0x000fe20000000f00 */
[-C--:B------:R-:W-:Y:S01]  /*b8f0*/  FMUL.FTZ R72, R72, R3.reuse ;  /* 0x0000000348487220 */ /* 0x080fe20000410000 */
[----:B------:R-:W-:Y:S01]  /*b900*/  MOV R171, R36 ;  /* 0x0000002400ab7202 */ /* 0x000fe20000000f00 */
[----:B------:R-:W-:Y:S01]  /*b910*/  FMUL.FTZ R73, R73, R3 ;  /* 0x0000000349497220 */ /* 0x000fe20000410000 */
[----:B------:R-:W-:Y:S01]  /*b920*/  MOV R169, R132 ;  /* 0x0000008400a97202 */ /* 0x000fe20000000f00 */
[-C--:B------:R-:W-:Y:S01]  /*b930*/  FMUL.FTZ R74, R74, R48.reuse ;  /* 0x000000304a4a7220 */ /* 0x080fe20000410000 */
[----:B------:R-:W-:Y:S01]  /*b940*/  MOV R168, R139 ;  /* 0x0000008b00a87202 */ /* 0x000fe20000000f00 */
        /* <DEDUP_REMOVED lines=8> */
[----:B------:R-:W-:Y:S01]  /*b9d0*/  FMUL.FTZ R163, R163, R32 ;  /* 0x00000020a3a37220 */ /* 0x000fe20000410000 */
[----:B-1----:R-:W-:Y:S01]  /*b9e0*/  HMMA.16816.F32.BF16 R56, R8, R16, R176 ;  /* 0x000000100838723c */ /* 0x002fe200000418b0 */
[----:B------:R-:W-:-:S02]  /*b9f0*/  FMUL.FTZ R164, R164, R3 ;  /* 0x00000003a4a47220 */ /* 0x000fc40000410000 */
[----:B------:R-:W-:Y:S02]  /*ba00*/  FMUL.FTZ R165, R165, R3 ;  /* 0x00000003a5a57220 */ /* 0x000fe40000410000 */
[-C--:B------:R-:W-:Y:S02]  /*ba10*/  FMUL.FTZ R166, R166, R48.reuse ;  /* 0x00000030a6a67220 */ /* 0x080fe40000410000 */
[----:B------:R-:W-:Y:S01]  /*ba20*/  MOV R179, R31 ;  /* 0x0000001f00b37202 */ /* 0x000fe20000000f00 */
[C---:B------:R-:W-:Y:S01]  /*ba30*/  HMMA.16816.F32.BF16 R36, R4.reuse, R16, R180 ;  /* 0x000000100424723c */ /* 0x040fe200000418b4 */
[----:B------:R-:W-:Y:S01]  /*ba40*/  MOV R31, R137 ;  /* 0x00000089001f7202 */ /* 0x000fe20000000f00 */
[----:B------:R-:W-:Y:S01]  /*ba50*/  FMUL.FTZ R167, R167, R48 ;  /* 0x00000030a7a77220 */ /* 0x000fe20000410000 */
[----:B------:R-:W-:Y:S01]  /*ba60*/  MOV R178, R45 ;  /* 0x0000002d00b27202 */ /* 0x000fe20000000f00 */
[-C--:B------:R-:W-:Y:S01]  /*ba70*/  FMUL.FTZ R174, R174, R32.reuse ;  /* 0x00000020aeae7220 */ /* 0x080fe20000410000 */
[----:B------:R-:W-:Y:S01]  /*ba80*/  MOV R177, R43 ;  /* 0x0000002b00b17202 */ /* 0x000fe20000000f00 */
[----:B------:R-:W-:Y:S01]  /*ba90*/  FMUL.FTZ R175, R175, R32 ;  /* 0x00000020afaf7220 */ /* 0x000fe20000410000 */
[----:B------:R-:W-:Y:S01]  /*baa0*/  MOV R176, R42 ;  /* 0x0000002a00b07202 */ /* 0x000fe20000000f00 */
[-C--:B------:R-:W-:Y:S01]  /*bab0*/  HMMA.16816.F32.BF16 R184, R4, R18.reuse, R184 ;  /* 0x0000001204b8723c */ /* 0x080fe200000418b8 */
[-C--:B------:R-:W-:Y:S01]  /*bac0*/  FMUL.FTZ R194, R194, R32.reuse ;  /* 0x00000020c2c27220 */ /* 0x080fe20000410000 */
[----:B------:R-:W-:Y:S01]  /*bad0*/  MOV R182, R143 ;  /* 0x0000008f00b67202 */ /* 0x000fe20000000f00 */
[----:B------:R-:W-:Y:S01]  /*bae0*/  FMUL.FTZ R195, R195, R32 ;  /* 0x00000020c3c37220 */ /* 0x000fe20000410000 */
[----:B------:R-:W-:Y:S01]  /*baf0*/  MOV R181, R142 ;  /* 0x0000008e00b57202 */ /* 0x000fe20000000f00 */
[-C--:B------:R-:W-:Y:S01]  /*bb00*/  FMUL.FTZ R196, R196, R3.reuse ;  /* 0x00000003c4c47220 */ /* 0x080fe20000410000 */
[----:B------:R-:W-:Y:S01]  /*bb10*/  MOV R183, R140 ;  /* 0x0000008c00b77202 */ /* 0x000fe20000000f00 */
[----:B------:R-:W-:Y:S01]  /*bb20*/  FMUL.FTZ R197, R197, R3 ;  /* 0x00000003c5c57220 */ /* 0x000fe20000410000 */
[----:B------:R-:W-:Y:S01]  /*bb30*/  HMMA.16816.F32.BF16 R188, R8, R18, R188 ;  /* 0x0000001208bc723c */ /* 0x000fe200000418bc */
[----:B------:R-:W1:Y:S01]  /*bb40*/  LDSM.16.MT88.4 R16, [R233+0xe000] ;  /* 0x00e00000e910783b */ /* 0x000e620000004200 */
[----:B------:R-:W-:-:S02]  /*bb50*/  FMUL.FTZ R198, R198, R48 ;  /* 0x00000030c6c67220 */ /* 0x000fc40000410000 */
[-C--:B------:R-:W-:Y:S02]  /*bb60*/  FMUL.FTZ R199, R199, R48.reuse ;  /* 0x00000030c7c77220 */ /* 0x080fe40000410000 */
[-C--:B------:R-:W-:Y:S02]  /*bb70*/  FMUL.FTZ R200, R200, R3.reuse ;  /* 0x00000003c8c87220 */ /* 0x080fe40000410000 */
[-C--:B------:R-:W-:Y:S01]  /*bb80*/  HMMA.16816.F32.BF16 R160, R8, R20.reuse, R160 ;  /* 0x0000001408a0723c */ /* 0x080fe200000418a0 */
[----:B------:R-:W-:Y:S02]  /*bb90*/  FMUL.FTZ R201, R201, R3 ;  /* 0x00000003c9c97220 */ /* 0x000fe40000410000 */
[-C--:B------:R-:W-:Y:S02]  /*bba0*/  FMUL.FTZ R202, R202, R48.reuse ;  /* 0x00000030caca7220 */ /* 0x080fe40000410000 */
[----:B------:R-:W-:Y:S02]  /*bbb0*/  FMUL.FTZ R203, R203, R48 ;  /* 0x00000030cbcb7220 */ /* 0x000fe40000410000 */
[-C--:B------:R-:W-:Y:S01]  /*bbc0*/  FMUL.FTZ R206, R206, R32.reuse ;  /* 0x00000020cece7220 */ /* 0x080fe20000410000 */
[----:B------:R-:W-:Y:S01]  /*bbd0*/  HMMA.16816.F32.BF16 R164, R4, R20, R164 ;  /* 0x0000001404a4723c */ /* 0x000fe200000418a4 */
[----:B------:R-:W-:-:S07]  /*bbe0*/  FMUL.FTZ R207, R207, R32 ;  /* 0x00000020cfcf7220 */ /* 0x000fce0000410000 */
[C---:B------:R-:W-:Y:S01]  /*bbf0*/  HMMA.16816.F32.BF16 R60, R8.reuse, R22, R172 ;  /* 0x00000016083c723c */ /* 0x040fe200000418ac */
[----:B------:R-:W2:Y:S07]  /*bc00*/  LDSM.16.MT88.4 R20, [R235+0xc000] ;  /* 0x00c00000eb14783b */ /* 0x000eae0000004200 */
[-C--:B-1----:R-:W-:Y:S07]  /*bc10*/  HMMA.16816.F32.BF16 R136, R8, R16.reuse, R68 ;  /* 0x000000100888723c */ /* 0x082fee0000041844 */
[----:B------:R-:W-:Y:S01]  /*bc20*/  MOV R70, R159 ;  /* 0x0000009f00467202 */ /* 0x000fe20000000f00 */
[----:B------:R-:W-:Y:S01]  /*bc30*/  HMMA.16816.F32.BF16 R132, R4, R16, R72 ;  /* 0x000000100484723c */ /* 0x000fe20000041848 */
[----:B------:R-:W-:-:S02]  /*bc40*/  MOV R69, R46 ;  /* 0x0000002e00457202 */ /* 0x000fc40000000f00 */
[----:B------:R-:W-:Y:S02]  /*bc50*/  MOV R159, R47 ;  /* 0x0000002f009f7202 */ /* 0x000fe40000000f00 */
[----:B------:R-:W-:Y:S02]  /*bc60*/  MOV R71, R157 ;  /* 0x0000009d00477202 */ /* 0x000fe40000000f00 */
[----:B------:R-:W-:Y:S01]  /*bc70*/  MOV R75, R156 ;  /* 0x0000009c004b7202 */ /* 0x000fe20000000f00 */
[----:B------:R-:W-:Y:S01]  /*bc80*/  IMAD.MOV.U32 R73, RZ, RZ, R169 ;  /* 0x000000ffff497224 */ /* 0x000fe200078e00a9 */
[----:B------:R-:W-:Y:S02]  /*bc90*/  MOV R156, R44 ;  /* 0x0000002c009c7202 */ /* 0x000fe40000000f00 */
[----:B------:R-:W-:Y:S01]  /*bca0*/  HMMA.16816.F32.BF16 R44, R4, R18, R76 ;  /* 0x00000012042c723c */ /* 0x000fe2000004184c */
[----:B------:R-:W-:Y:S02]  /*bcb0*/  MOV R169, R0 ;  /* 0x0000000000a97202 */ /* 0x000fe40000000f00 */
[----:B------:R-:W-:-:S02]  /*bcc0*/  MOV R74, R168 ;  /* 0x000000a8004a7202 */ /* 0x000fc40000000f00 */
[----:B------:R-:W-:Y:S02]  /*bcd0*/  MOV R72, R170 ;  /* 0x000000aa00487202 */ /* 0x000fe40000000f00 */
[----:B------:R-:W-:Y:S01]  /*bce0*/  MOV R77, R41 ;  /* 0x00000029004d7202 */ /* 0x000fe20000000f00 */
[C---:B--2---:R-:W-:Y:S01]  /*bcf0*/  HMMA.16816.F32.BF16 R192, R8.reuse, R20, R192 ;  /* 0x0000001408c0723c */ /* 0x044fe200000418c0 */
[----:B------:R-:W-:Y:S01]  /*bd00*/  MOV R76, R40 ;  /* 0x00000028004c7202 */ /* 0x000fe20000000f00 */
[----:B------:R-:W-:Y:S01]  /*bd10*/  FFMA.FTZ R0, R222, c[0x0][0x23c], -R12 ;  /* 0x00008f00de007a23 */ /* 0x000fe2000001080c */
[----:B------:R-:W-:Y:S02]  /*bd20*/  MOV R78, R31 ;  /* 0x0000001f004e7202 */ /* 0x000fe40000000f00 */
[----:B------:R-:W-:Y:S01]  /*bd30*/  MOV R170, R30 ;  /* 0x0000001e00aa7202 */ /* 0x000fe20000000f00 */
[----:B------:R-:W-:Y:S01]  /*bd40*/  FMUL.FTZ R84, R84, R2 ;  /* 0x0000000254547220 */ /* 0x000fe20000410000 */
[----:B------:R-:W-:Y:S01]  /*bd50*/  MOV R79, R158 ;  /* 0x0000009e004f7202 */ /* 0x000fe20000000f00 */
[----:B------:R-:W-:Y:S01]  /*bd60*/  HMMA.16816.F32.BF16 R40, R8, R18, R80 ;  /* 0x000000120828723c */ /* 0x000fe20000041850 */
[----:B------:R-:W2:Y:S07]  /*bd70*/  LDL.LU R81, [R1+0x74] ;  /* 0x0000740001517983 */ /* 0x000eae0000300800 */
[----:B------:R-:W-:Y:S01]  /*bd80*/  HMMA.16816.F32.BF16 R196, R4, R20, R196 ;  /* 0x0000001404c4723c */ /* 0x000fe200000418c4 */
[----:B------:R1:W-:Y:S01]  /*bd90*/  MUFU.EX2 R168, R0 ;  /* 0x0000000000a87308 */ /* 0x0003e20000000800 */
[----:B------:R-:W-:Y:S01]  /*bda0*/  IMAD.MOV.U32 R83, RZ, RZ, R28 ;  /* 0x000000ffff537224 */ /* 0x000fe200078e001c */
[----:B------:R-:W-:Y:S01]  /*bdb0*/  MOV R82, R29 ;  /* 0x0000001d00527202 */ /* 0x000fe20000000f00 */
[----:B------:R-:W-:Y:S01]  /*bdc0*/  LDSM.16.MT88.4 R16, [R236+0xe000] ;  /* 0x00e00000ec10783b */ /* 0x000fe20000004200 */
[----:B------:R-:W-:Y:S01]  /*bdd0*/  FMUL.FTZ R85, R85, R2 ;  /* 0x0000000255557220 */ /* 0x000fe20000410000 */
[----:B------:R-:W-:-:S02]  /*bde0*/  MOV R68, R141 ;  /* 0x0000008d00447202 */ /* 0x000fc40000000f00 */
[-C--:B------:R-:W-:Y:S01]  /*bdf0*/  HMMA.16816.F32.BF16 R200, R4, R22.reuse, R200 ;  /* 0x0000001604c8723c */ /* 0x080fe200000418c8 */
[----:B------:R-:W-:Y:S07]  /*be00*/  LDSM.16.MT88.4 R28, [R235+0xe000] ;  /* 0x00e00000eb1c783b */ /* 0x000fee0000004200 */
[----:B------:R-:W-:Y:S01]  /*be10*/  HMMA.16816.F32.BF16 R204, R8, R22, R204 ;  /* 0x0000001608cc723c */ /* 0x000fe200000418cc */
[----:B------:R-:W3:Y:S01]  /*be20*/  LDSM.16.MT88.4 R20, [R234+0xe000] ;  /* 0x00e00000ea14783b */ /* 0x000ee20000004200 */
[----:B-1----:R-:W-:-:S04]  /*be30*/  FFMA.FTZ R0, R218, c[0x0][0x23c], -R12 ;  /* 0x00008f00da007a23 */ /* 0x002fc8000001080c */
        /* <DEDUP_REMOVED lines=9> */
[----:B---3--:R-:W-:Y:S01]  /*bed0*/  HMMA.16816.F32.BF16 R140, R8, R20, R84 ;  /* 0x00000014088c723c */ /* 0x008fe20000041854 */
[----:B-1----:R-:W-:-:S06]  /*bee0*/  FFMA.FTZ R0, R221, c[0x0][0x23c], -R13 ;  /* 0x00008f00dd007a23 */ /* 0x002fcc000001080d */
[----:B------:R1:W-:Y:S02]  /*bef0*/  MUFU.EX2 R172, R0 ;  /* 0x0000000000ac7308 */ /* 0x0003e40000000800 */
[----:B-1----:R-:W-:-:S06]  /*bf00*/  FFMA.FTZ R0, R216, c[0x0][0x23c], -R13 ;  /* 0x00008f00d8007a23 */ /* 0x002fcc000001080d */
[----:B------:R1:W-:Y:S01]  /*bf10*/  MUFU.EX2 R158, R0 ;  /* 0x00000000009e7308 */ /* 0x0003e20000000800 */
[-C--:B------:R-:W-:Y:S02]  /*bf20*/  FMUL.FTZ R88, R88, R3.reuse ;  /* 0x0000000358587220 */ /* 0x080fe40000410000 */
[----:B------:R-:W-:Y:S02]  /*bf30*/  FMUL.FTZ R89, R89, R3 ;  /* 0x0000000359597220 */ /* 0x000fe40000410000 */
[----:B------:R-:W-:Y:S02]  /*bf40*/  FMUL.FTZ R90, R90, R48 ;  /* 0x000000305a5a7220 */ /* 0x000fe40000410000 */
[----:B-1----:R-:W-:-:S04]  /*bf50*/  FFMA.FTZ R0, R213, c[0x0][0x23c], -R13 ;  /* 0x00008f00d5007a23 */ /* 0x002fc8000001080d */
[----:B------:R1:W3:Y:S01]  /*bf60*/  MUFU.EX2 R87, R0 ;  /* 0x0000000000577308 */ /* 0x0002e20000000800 */
[-C--:B------:R-:W-:Y:S02]  /*bf70*/  FMUL.FTZ R91, R91, R48.reuse ;  /* 0x000000305b5b7220 */ /* 0x080fe40000410000 */
[-C--:B------:R-:W-:Y:S02]  /*bf80*/  FMUL.FTZ R92, R92, R3.reuse ;  /* 0x000000035c5c7220 */ /* 0x080fe40000410000 */
[----:B------:R-:W-:Y:S02]  /*bf90*/  FMUL.FTZ R93, R93, R3 ;  /* 0x000000035d5d7220 */ /* 0x000fe40000410000 */
[-C--:B------:R-:W-:Y:S02]  /*bfa0*/  FMUL.FTZ R94, R94, R48.reuse ;  /* 0x000000305e5e7220 */ /* 0x080fe40000410000 */
[----:B------:R-:W-:Y:S02]  /*bfb0*/  FMUL.FTZ R95, R95, R48 ;  /* 0x000000305f5f7220 */ /* 0x000fe40000410000 */
[----:B-1----:R-:W-:-:S02]  /*bfc0*/  FFMA.FTZ R0, R226, c[0x0][0x23c], -R26 ;  /* 0x00008f00e2007a23 */ /* 0x002fc4000001081a */
[-C--:B------:R-:W-:Y:S02]  /*bfd0*/  FMUL.FTZ R104, R104, R3.reuse ;  /* 0x0000000368687220 */ /* 0x080fe40000410000 */
[----:B------:R1:W-:Y:S01]  /*bfe0*/  MUFU.EX2 R174, R0 ;  /* 0x0000000000ae7308 */ /* 0x0003e20000000800 */
        /* <DEDUP_REMOVED lines=8> */
[----:B-1----:R-:W-:Y:S02]  /*c070*/  FFMA.FTZ R0, R223, c[0x0][0x23c], -R26 ;  /* 0x00008f00df007a23 */ /* 0x002fe4000001081a */
[----:B------:R-:W-:Y:S02]  /*c080*/  FMUL.FTZ R121, R121, R3 ;  /* 0x0000000379797220 */ /* 0x000fe40000410000 */
[----:B------:R-:W-:-:S02]  /*c090*/  FMUL.FTZ R122, R122, R48 ;  /* 0x000000307a7a7220 */ /* 0x000fc40000410000 */
[-C--:B------:R-:W-:Y:S02]  /*c0a0*/  FMUL.FTZ R123, R123, R48.reuse ;  /* 0x000000307b7b7220 */ /* 0x080fe40000410000 */
[-C--:B------:R-:W-:Y:S02]  /*c0b0*/  FMUL.FTZ R124, R124, R3.reuse ;  /* 0x000000037c7c7220 */ /* 0x080fe40000410000 */
[----:B------:R-:W-:Y:S02]  /*c0c0*/  FMUL.FTZ R125, R125, R3 ;  /* 0x000000037d7d7220 */ /* 0x000fe40000410000 */
[-C--:B------:R-:W-:Y:S02]  /*c0d0*/  FMUL.FTZ R126, R126, R48.reuse ;  /* 0x000000307e7e7220 */ /* 0x080fe40000410000 */
[----:B------:R-:W-:Y:S01]  /*c0e0*/  FMUL.FTZ R127, R127, R48 ;  /* 0x000000307f7f7220 */ /* 0x000fe20000410000 */
[----:B------:R1:W-:Y:S01]  /*c0f0*/  MUFU.EX2 R180, R0 ;  /* 0x0000000000b47308 */ /* 0x0003e20000000800 */
        /* <DEDUP_REMOVED lines=8> */
[----:B-1----:R-:W-:Y:S01]  /*c180*/  FFMA.FTZ R0, R217, c[0x0][0x23c], -R26 ;  /* 0x00008f00d9007a23 */ /* 0x002fe2000001081a */
[C---:B------:R-:W-:Y:S08]  /*c190*/  HMMA.16816.F32.BF16 R88, R4.reuse, R20, R88 ;  /* 0x000000140458723c */ /* 0x040ff00000041858 */
[C---:B------:R-:W-:Y:S08]  /*c1a0*/  HMMA.16816.F32.BF16 R92, R4.reuse, R22, R92 ;  /* 0x00000016045c723c */ /* 0x040ff0000004185c */
[C---:B------:R-:W-:Y:S08]  /*c1b0*/  HMMA.16816.F32.BF16 R104, R4.reuse, R16, R104 ;  /* 0x000000100468723c */ /* 0x040ff00000041868 */
[C---:B------:R-:W-:Y:S08]  /*c1c0*/  HMMA.16816.F32.BF16 R108, R4.reuse, R18, R108 ;  /* 0x00000012046c723c */ /* 0x040ff0000004186c */
[C---:B------:R-:W-:Y:S08]  /*c1d0*/  HMMA.16816.F32.BF16 R120, R4.reuse, R28, R120 ;  /* 0x0000001c0478723c */ /* 0x040ff00000041878 */
[----:B------:R-:W-:Y:S01]  /*c1e0*/  HMMA.16816.F32.BF16 R124, R4, R30, R124 ;  /* 0x0000001e047c723c */ /* 0x000fe2000004187c */
[----:B------:R1:W4:Y:S07]  /*c1f0*/  MUFU.EX2 R4, R0 ;  /* 0x0000000000047308 */ /* 0x00032e0000000800 */
[----:B------:R-:W-:Y:S01]  /*c200*/  HMMA.16816.F32.BF16 R100, R8, R16, R100 ;  /* 0x000000100864723c */ /* 0x000fe20000041864 */
[----:B-1----:R-:W-:-:S07]  /*c210*/  FFMA.FTZ R0, R227, c[0x0][0x23c], -R27 ;  /* 0x00008f00e3007a23 */ /* 0x002fce000001081b */
[----:B------:R-:W-:Y:S01]  /*c220*/  HMMA.16816.F32.BF16 R112, R8, R18, R112 ;  /* 0x000000120870723c */ /* 0x000fe20000041870 */
[----:B------:R-:W1:Y:S01]  /*c230*/  LDSM.16.MT88.4 R16, [R233+0xc800] ;  /* 0x00c80000e910783b */ /* 0x000e620000004200 */
[----:B------:R3:W-:Y:S01]  /*c240*/  MUFU.EX2 R226, R0 ;  /* 0x0000000000e27308 */ /* 0x0007e20000000800 */
[-C--:B------:R-:W-:Y:S02]  /*c250*/  FMUL.FTZ R96, R96, R2.reuse ;  /* 0x0000000260607220 */ /* 0x080fe40000410000 */
[-C--:B------:R-:W-:Y:S02]  /*c260*/  FMUL.FTZ R97, R97, R2.reuse ;  /* 0x0000000261617220 */ /* 0x080fe40000410000 */
[----:B------:R-:W-:Y:S02]  /*c270*/  FMUL.FTZ R116, R116, R2 ;  /* 0x0000000274747220 */ /* 0x000fe40000410000 */
[----:B---3--:R-:W-:-:S04]  /*c280*/  FFMA.FTZ R0, R225, c[0x0][0x23c], -R27 ;  /* 0x00008f00e1007a23 */ /* 0x008fc8000001081b */
[----:B------:R3:W1:Y:S01]  /*c290*/  MUFU.EX2 R227, R0 ;  /* 0x0000000000e37308 */ /* 0x0006620000000800 */
[-C--:B------:R-:W-:Y:S02]  /*c2a0*/  FMUL.FTZ R117, R117, R2.reuse ;  /* 0x0000000275757220 */ /* 0x080fe40000410000 */
[-C--:B------:R-:W-:Y:S02]  /*c2b0*/  FMUL.FTZ R128, R128, R2.reuse ;  /* 0x0000000280807220 */ /* 0x080fe40000410000 */
[-C--:B------:R-:W-:Y:S02]  /*c2c0*/  FMUL.FTZ R129, R129, R2.reuse ;  /* 0x0000000281817220 */ /* 0x080fe40000410000 */
[----:B--2---:R-:W-:Y:S02]  /*c2d0*/  FFMA.FTZ R49, R81, R2, R49 ;  /* 0x0000000251317223 */ /* 0x004fe40000010031 */
[----:B------:R-:W-:Y:S02]  /*c2e0*/  FFMA.FTZ R2, R215, c[0x0][0x23c], -R26 ;  /* 0x00008f00d7027a23 */ /* 0x000fe4000001081a */
[----:B---3--:R-:W-:-:S04]  /*c2f0*/  FFMA.FTZ R0, R220, c[0x0][0x23c], -R27 ;  /* 0x00008f00dc007a23 */ /* 0x008fc8000001081b */
[----:B------:R2:W-:Y:S08]  /*c300*/  MUFU.EX2 R220, R0 ;  /* 0x0000000000dc7308 */ /* 0x0005f00000000800 */
[----:B------:R-:W3:Y:S01]  /*c310*/  MUFU.EX2 R214, R2 ;  /* 0x0000000200d67308 */ /* 0x000ee20000000800 */
[----:B--2---:R-:W-:-:S07]  /*c320*/  FFMA.FTZ R0, R219, c[0x0][0x23c], -R27 ;  /* 0x00008f00db007a23 */ /* 0x004fce000001081b */
[----:B------:R-:W2:Y:S01]  /*c330*/  MUFU.EX2 R0, R0 ;  /* 0x0000000000007308 */ /* 0x000ea20000000800 */
[-C--:B------:R-:W-:Y:S02]  /*c340*/  FMUL.FTZ R98, R98, R32.reuse ;  /* 0x0000002062627220 */ /* 0x080fe40000410000 */
[-C--:B------:R-:W-:Y:S02]  /*c350*/  FMUL.FTZ R99, R99, R32.reuse ;  /* 0x0000002063637220 */ /* 0x080fe40000410000 */
[-C--:B------:R-:W-:Y:S02]  /*c360*/  FMUL.FTZ R118, R118, R32.reuse ;  /* 0x0000002076767220 */ /* 0x080fe40000410000 */
[-C--:B------:R-:W-:Y:S02]  /*c370*/  FMUL.FTZ R119, R119, R32.reuse ;  /* 0x0000002077777220 */ /* 0x080fe40000410000 */
[-C--:B------:R-:W-:Y:S02]  /*c380*/  FMUL.FTZ R130, R130, R32.reuse ;  /* 0x0000002082827220 */ /* 0x080fe40000410000 */
[----:B------:R-:W-:Y:S01]  /*c390*/  FMUL.FTZ R131, R131, R32 ;  /* 0x0000002083837220 */ /* 0x000fe20000410000 */
[----:B------:R-:W-:-:S02]  /*c3a0*/  MOV R217, R87 ;  /* 0x0000005700d97202 */ /* 0x000fc40000000f00 */
[----:B------:R-:W-:Y:S02]  /*c3b0*/  MOV R215, R80 ;  /* 0x0000005000d77202 */ /* 0x000fe40000000f00 */
[----:B----4-:R-:W-:Y:S01]  /*c3c0*/  MOV R219, R4 ;  /* 0x0000000400db7202 */ /* 0x010fe20000000f00 */
[C---:B------:R-:W-:Y:S01]  /*c3d0*/  HMMA.16816.F32.BF16 R96, R8.reuse, R22, R96 ;  /* 0x000000160860723c */ /* 0x040fe20000041860 */
[----:B------:R-:W-:Y:S01]  /*c3e0*/  F2FP.BF16.PACK_AB R4, R180, R174 ;  /* 0x000000aeb404723e */ /* 0x000fe200000010ff */
[----:B------:R-:W4:Y:S01]  /*c3f0*/  LDSM.16.MT88.4 R20, [R234+0xc800] ;  /* 0x00c80000ea14783b */ /* 0x000f220000004200 */
[----:B-1----:R-:W-:Y:S02]  /*c400*/  F2FP.BF16.PACK_AB R5, R227, R226 ;  /* 0x000000e2e305723e */ /* 0x002fe400000010ff */
[----:B---3--:R-:W-:Y:S02]  /*c410*/  F2FP.BF16.PACK_AB R6, R214, R219 ;  /* 0x000000dbd606723e */ /* 0x008fe400000010ff */
[----:B--2---:R-:W-:Y:S01]  /*c420*/  F2FP.BF16.PACK_AB R7, R0, R220 ;  /* 0x000000dc0007723e */ /* 0x004fe200000010ff */
[C---:B------:R-:W-:Y:S08]  /*c430*/  HMMA.16816.F32.BF16 R116, R8.reuse, R28, R116 ;  /* 0x0000001c0874723c */ /* 0x040ff00000041874 */
[----:B------:R-:W-:Y:S01]  /*c440*/  HMMA.16816.F32.BF16 R128, R8, R30, R128 ;  /* 0x0000001e0880723c */ /* 0x000fe20000041880 */
[----:B------:R-:W-:Y:S01]  /*c450*/  MOV R224, R83 ;  /* 0x0000005300e07202 */ /* 0x000fe20000000f00 */
[----:B------:R-:W-:-:S05]  /*c460*/  IMAD.MOV.U32 R2, RZ, RZ, R78 ;  /* 0x000000ffff027224 */ /* 0x000fca00078e004e */
[----:B------:R-:W-:Y:S01]  /*c470*/  F2FP.BF16.PACK_AB R8, R173, R168 ;  /* 0x000000a8ad08723e */ /* 0x000fe200000010ff */
[----:B------:R-:W-:Y:S01]  /*c480*/  HMMA.16816.F32.BF16 R144, R4, R16, R144 ;  /* 0x000000100490723c */ /* 0x000fe20000041890 */
[----:B------:R-:W-:Y:S01]  /*c490*/  F2FP.BF16.PACK_AB R9, R172, R175 ;  /* 0x000000afac09723e */ /* 0x000fe200000010ff */
[----:B------:R-:W-:Y:S01]  /*c4a0*/  LDSM.16.MT88.4 R28, [R234+0xe800] ;  /* 0x00e80000ea1c783b */ /* 0x000fe20000004200 */
[----:B------:R-:W-:Y:S02]  /*c4b0*/  F2FP.BF16.PACK_AB R10, R215, R157 ;  /* 0x0000009dd70a723e */ /* 0x000fe400000010ff */
[----:B------:R-:W-:-:S03]  /*c4c0*/  F2FP.BF16.PACK_AB R11, R217, R158 ;  /* 0x0000009ed90b723e */ /* 0x000fc600000010ff */
[----:B------:R-:W-:Y:S08]  /*c4d0*/  HMMA.16816.F32.BF16 R152, R4, R18, R152 ;  /* 0x000000120498723c */ /* 0x000ff00000041898 */
[C---:B------:R-:W-:Y:S08]  /*c4e0*/  HMMA.16816.F32.BF16 R148, R8.reuse, R16, R148 ;  /* 0x000000100894723c */ /* 0x040ff00000041894 */
[----:B------:R-:W-:Y:S01]  /*c4f0*/  HMMA.16816.F32.BF16 R52, R8, R18, R52 ;  /* 0x000000120834723c */ /* 0x000fe20000041834 */
[----:B------:R-:W1:Y:S01]  /*c500*/  LDSM.16.MT88.4 R16, [R236+0xc800] ;  /* 0x00c80000ec10783b */ /* 0x000e620000004200 */
[----:B------:R-:W-:-:S02]  /*c510*/  MOV R83, R72 ;  /* 0x0000004800537202 */ /* 0x000fc40000000f00 */
[----:B------:R-:W-:Y:S02]  /*c520*/  MOV R72, R73 ;  /* 0x0000004900487202 */ /* 0x000fe40000000f00 */
[----:B------:R-:W-:Y:S02]  /*c530*/  MOV R73, R74 ;  /* 0x0000004a00497202 */ /* 0x000fe40000000f00 */
[----:B------:R-:W-:Y:S02]  /*c540*/  MOV R223, R76 ;  /* 0x0000004c00df7202 */ /* 0x000fe40000000f00 */
[----:B------:R-:W-:Y:S02]  /*c550*/  MOV R212, R77 ;  /* 0x0000004d00d47202 */ /* 0x000fe40000000f00 */
[----:B------:R-:W-:Y:S02]  /*c560*/  MOV R225, R79 ;  /* 0x0000004f00e17202 */ /* 0x000fe40000000f00 */
[----:B------:R-:W-:Y:S01]  /*c570*/  MOV R74, R68 ;  /* 0x00000044004a7202 */ /* 0x000fe20000000f00 */
[----:B----4-:R-:W-:Y:S01]  /*c580*/  HMMA.16816.F32.BF16 R76, R8, R20, R160 ;  /* 0x00000014084c723c */ /* 0x010fe200000418a0 */
[----:B------:R-:W-:-:S02]  /*c590*/  MOV R216, R70 ;  /* 0x0000004600d87202 */ /* 0x000fc40000000f00 */
[----:B------:R-:W-:Y:S02]  /*c5a0*/  MOV R213, R71 ;  /* 0x0000004700d57202 */ /* 0x000fe40000000f00 */
[----:B------:R-:W-:Y:S02]  /*c5b0*/  MOV R218, R74 ;  /* 0x0000004a00da7202 */ /* 0x000fe40000000f00 */
[----:B------:R-:W-:Y:S02]  /*c5c0*/  MOV R160, R69 ;  /* 0x0000004500a07202 */ /* 0x000fe40000000f00 */
[----:B------:R-:W-:Y:S01]  /*c5d0*/  HMMA.16816.F32.BF16 R68, R4, R20, R164 ;  /* 0x000000140444723c */ /* 0x000fe200000418a4 */
[----:B------:R-:W-:-:S06]  /*c5e0*/  MOV R221, R75 ;  /* 0x0000004b00dd7202 */ /* 0x000fcc0000000f00 */
[----:B------:R-:W-:Y:S02]  /*c5f0*/  MOV R166, R72 ;  /* 0x0000004800a67202 */ /* 0x000fe40000000f00 */
[----:B------:R-:W-:Y:S01]  /*c600*/  MOV R164, R73 ;  /* 0x0000004900a47202 */ /* 0x000fe20000000f00 */
[-C--:B-1----:R-:W-:Y:S08]  /*c610*/  HMMA.16816.F32.BF16 R56, R8, R16.reuse, R56 ;  /* 0x000000100838723c */ /* 0x082ff00000041838 */
[C---:B------:R-:W-:Y:S08]  /*c620*/  HMMA.16816.F32.BF16 R36, R4.reuse, R16, R36 ;  /* 0x000000100424723c */ /* 0x040ff00000041824 */
[-C--:B------:R-:W-:Y:S08]  /*c630*/  HMMA.16816.F32.BF16 R184, R4, R18.reuse, R184 ;  /* 0x0000001204b8723c */ /* 0x080ff000000418b8 */
[----:B------:R-:W-:Y:S01]  /*c640*/  HMMA.16816.F32.BF16 R72, R8, R18, R188 ;  /* 0x000000120848723c */ /* 0x000fe200000418bc */
[----:B------:R-:W1:Y:S06]  /*c650*/  LDSM.16.MT88.4 R16, [R233+0xe800] ;  /* 0x00e80000e910783b */ /* 0x000e6c0000004200 */
        /* <DEDUP_REMOVED lines=8> */
[----:B------:R-:W-:Y:S01]  /*c6e0*/  MOV R0, R159 ;  /* 0x0000009f00007202 */ /* 0x000fe20000000f00 */
[----:B-1----:R-:W-:Y:S07]  /*c6f0*/  HMMA.16816.F32.BF16 R84, R4, R18, R44 ;  /* 0x000000120454723c */ /* 0x002fee000004182c */
[----:B------:R-:W-:Y:S01]  /*c700*/  MOV R47, R191 ;  /* 0x000000bf002f7202 */ /* 0x000fe20000000f00 */
[----:B------:R-:W-:Y:S01]  /*c710*/  IMAD.MOV.U32 R46, RZ, RZ, R166 ;  /* 0x000000ffff2e7224 */ /* 0x000fe200078e00a6 */
[----:B------:R-:W-:Y:S01]  /*c720*/  HMMA.16816.F32.BF16 R156, R8, R16, R136 ;  /* 0x00000010089c723c */ /* 0x000fe20000041888 */
[----:B------:R-:W-:-:S02]  /*c730*/  MOV R166, R217 ;  /* 0x000000d900a67202 */ /* 0x000fc40000000f00 */
[----:B------:R-:W-:Y:S02]  /*c740*/  MOV R217, R25 ;  /* 0x0000001900d97202 */ /* 0x000fe40000000f00 */
[----:B------:R1:W5:Y:S03]  /*c750*/  LDL.LU R25, [R1+0xcc] ;  /* 0x0000cc0001197983 */ /* 0x0003660000300800 */
[----:B------:R-:W-:Y:S07]  /*c760*/  HMMA.16816.F32.BF16 R136, R8, R18, R40 ;  /* 0x000000120888723c */ /* 0x000fee0000041828 */
[----:B------:R-:W-:-:S02]  /*c770*/  MOV R42, R47 ;  /* 0x0000002f002a7202 */ /* 0x000fc40000000f00 */
[----:B------:R-:W2:Y:S01]  /*c780*/  LDL.LU R47, [R1+0x78] ;  /* 0x00007800012f7983 */ /* 0x000ea20000300800 */
[----:B------:R-:W-:Y:S01]  /*c790*/  MOV R222, R82 ;  /* 0x0000005200de7202 */ /* 0x000fe20000000f00 */
[----:B------:R-:W-:Y:S01]  /*c7a0*/  FFMA.FTZ R0, R0, c[0x0][0x23c], -R12 ;  /* 0x00008f0000007a23 */ /* 0x000fe2000001080c */
[----:B------:R-:W-:Y:S02]  /*c7b0*/  MOV R167, R83 ;  /* 0x0000005300a77202 */ /* 0x000fe40000000f00 */
[----:B------:R-:W-:Y:S02]  /*c7c0*/  MOV R2, R222 ;  /* 0x000000de00027202 */ /* 0x000fe40000000f00 */
[----:B------:R3:W-:Y:S01]  /*c7d0*/  MUFU.EX2 R222, R0 ;  /* 0x0000000000de7308 */ /* 0x0007e20000000800 */
[----:B------:R-:W-:Y:S02]  /*c7e0*/  MOV R189, R167 ;  /* 0x000000a700bd7202 */ /* 0x000fe40000000f00 */
[----:B------:R-:W-:-:S02]  /*c7f0*/  MOV R167, R223 ;  /* 0x000000df00a77202 */ /* 0x000fc40000000f00 */
[----:B------:R-:W-:Y:S02]  /*c800*/  MOV R190, R160 ;  /* 0x000000a000be7202 */ /* 0x000fe40000000f00 */
[----:B------:R-:W-:Y:S01]  /*c810*/  MOV R160, R224 ;  /* 0x000000e000a07202 */ /* 0x000fe20000000f00 */
[----:B---3--:R-:W-:-:S04]  /*c820*/  FFMA.FTZ R0, R251, c[0x0][0x23c], -R12 ;  /* 0x00008f00fb007a23 */ /* 0x008fc8000001080c */
[----:B------:R3:W-:Y:S02]  /*c830*/  MUFU.EX2 R223, R0 ;  /* 0x0000000000df7308 */ /* 0x0007e40000000800 */
[----:B---3--:R-:W-:-:S06]  /*c840*/  FFMA.FTZ R0, R231, c[0x0][0x23c], -R12 ;  /* 0x00008f00e7007a23 */ /* 0x008fcc000001080c */
[----:B------:R3:W-:Y:S01]  /*c850*/  MUFU.EX2 R224, R0 ;  /* 0x0000000000e07308 */ /* 0x0007e20000000800 */
[----:B------:R-:W-:Y:S02]  /*c860*/  MOV R45, R190 ;  /* 0x000000be002d7202 */ /* 0x000fe40000000f00 */
[----:B------:R-:W-:Y:S01]  /*c870*/  MOV R190, R161 ;  /* 0x000000a100be7202 */ /* 0x000fe20000000f00 */
[----:B---3--:R-:W-:-:S04]  /*c880*/  FFMA.FTZ R0, R50, c[0x0][0x23c], -R12 ;  /* 0x00008f0032007a23 */ /* 0x008fc8000001080c */
[----:B------:R3:W-:Y:S01]  /*c890*/  MUFU.EX2 R225, R0 ;  /* 0x0000000000e17308 */ /* 0x0007e20000000800 */
[----:B------:R-:W-:Y:S01]  /*c8a0*/  MOV R161, R219 ;  /* 0x000000db00a17202 */ /* 0x000fe20000000f00 */
[----:B---3--:R-:W-:Y:S01]  /*c8b0*/  FFMA.FTZ R0, R221, c[0x0][0x23c], -R13 ;  /* 0x00008f00dd007a23 */ /* 0x008fe2000001080d */
[----:B------:R-:W-:-:S05]  /*c8c0*/  MOV R221, R218 ;  /* 0x000000da00dd7202 */ /* 0x000fca0000000f00 */
[----:B------:R3:W-:Y:S01]  /*c8d0*/  MUFU.EX2 R218, R0 ;  /* 0x0000000000da7308 */ /* 0x0007e20000000800 */
[----:B------:R-:W-:Y:S02]  /*c8e0*/  MOV R191, R167 ;  /* 0x000000a700bf7202 */ /* 0x000fe40000000f00 */
[----:B------:R-:W-:Y:S01]  /*c8f0*/  MOV R167, R215 ;  /* 0x000000d700a77202 */ /* 0x000fe20000000f00 */
[----:B---3--:R-:W-:Y:S01]  /*c900*/  FFMA.FTZ R0, R188, c[0x0][0x23c], -R13 ;  /* 0x00008f00bc007a23 */ /* 0x008fe2000001080d */
[----:B------:R-:W-:-:S03]  /*c910*/  MOV R188, R160 ;  /* 0x000000a000bc7202 */ /* 0x000fc60000000f00 */
[----:B------:R3:W-:Y:S01]  /*c920*/  MUFU.EX2 R219, R0 ;  /* 0x0000000000db7308 */ /* 0x0007e20000000800 */
[----:B------:R-:W-:Y:S02]  /*c930*/  MOV R160, R220 ;  /* 0x000000dc00a07202 */ /* 0x000fe40000000f00 */
[----:B------:R-:W-:Y:S01]  /*c940*/  MOV R215, R221 ;  /* 0x000000dd00d77202 */ /* 0x000fe20000000f00 */
[----:B---3--:R-:W-:-:S04]  /*c950*/  FFMA.FTZ R0, R245, c[0x0][0x23c], -R13 ;  /* 0x00008f00f5007a23 */ /* 0x008fc8000001080d */
[----:B------:R3:W-:Y:S01]  /*c960*/  MUFU.EX2 R220, R0 ;  /* 0x0000000000dc7308 */ /* 0x0007e20000000800 */
[----:B------:R-:W-:Y:S02]  /*c970*/  IMAD.MOV.U32 R43, RZ, RZ, R215 ;  /* 0x000000ffff2b7224 */ /* 0x000fe400078e00d7 */
[----:B---3--:R-:W-:-:S05]  /*c980*/  FFMA.FTZ R0, R51, c[0x0][0x23c], -R13 ;  /* 0x00008f0033007a23 */ /* 0x008fca000001080d */
[----:B------:R3:W-:Y:S02]  /*c990*/  MUFU.EX2 R221, R0 ;  /* 0x0000000000dd7308 */ /* 0x0007e40000000800 */
[----:B---3--:R-:W-:Y:S01]  /*c9a0*/  FFMA.FTZ R0, R45, c[0x0][0x23c], -R26 ;  /* 0x00008f002d007a23 */ /* 0x008fe2000001081a */
[----:B------:R-:W-:Y:S02]  /*c9b0*/  MOV R45, R46 ;  /* 0x0000002e002d7202 */ /* 0x000fe40000000f00 */
[----:B------:R-:W-:Y:S02]  /*c9c0*/  MOV R46, R188 ;  /* 0x000000bc002e7202 */ /* 0x000fe40000000f00 */
[----:B------:R-:W-:Y:S02]  /*c9d0*/  MOV R188, R164 ;  /* 0x000000a400bc7202 */ /* 0x000fe40000000f00 */
[----:B------:R-:W-:Y:S02]  /*c9e0*/  MOV R164, R165 ;  /* 0x000000a500a47202 */ /* 0x000fe40000000f00 */
[----:B------:R-:W-:-:S02]  /*c9f0*/  MOV R165, R214 ;  /* 0x000000d600a57202 */ /* 0x000fc40000000f00 */
[----:B------:R3:W-:Y:S01]  /*ca00*/  MUFU.EX2 R214, R0 ;  /* 0x0000000000d67308 */ /* 0x0007e20000000800 */
[----:B------:R-:W-:Y:S01]  /*ca10*/  MOV R44, R217 ;  /* 0x000000d9002c7202 */ /* 0x000fe20000000f00 */
[----:B---3--:R-:W-:-:S06]  /*ca20*/  FFMA.FTZ R0, R45, c[0x0][0x23c], -R26 ;  /* 0x00008f002d007a23 */ /* 0x008fcc000001081a */
[----:B------:R3:W4:Y:S01]  /*ca30*/  MUFU.EX2 R215, R0 ;  /* 0x0000000000d77308 */ /* 0x0007220000000800 */
[----:B------:R-:W-:Y:S02]  /*ca40*/  MOV R45, R216 ;  /* 0x000000d8002d7202 */ /* 0x000fe40000000f00 */
[----:B------:R-:W-:Y:S01]  /*ca50*/  MOV R41, R188 ;  /* 0x000000bc00297202 */ /* 0x000fe20000000f00 */
[----:B---3--:R-:W-:-:S04]  /*ca60*/  FFMA.FTZ R0, R247, c[0x0][0x23c], -R26 ;  /* 0x00008f00f7007a23 */ /* 0x008fc8000001081a */
[----:B------:R3:W-:Y:S01]  /*ca70*/  MUFU.EX2 R216, R0 ;  /* 0x0000000000d87308 */ /* 0x0007e20000000800 */
[----:B------:R-:W-:Y:S02]  /*ca80*/  MOV R188, R189 ;  /* 0x000000bd00bc7202 */ /* 0x000fe40000000f00 */
[----:B------:R-:W-:Y:S01]  /*ca90*/  MOV R189, R213 ;  /* 0x000000d500bd7202 */ /* 0x000fe20000000f00 */
[----:B---3--:R-:W-:-:S04]  /*caa0*/  FFMA.FTZ R0, R229, c[0x0][0x23c], -R26 ;  /* 0x00008f00e5007a23 */ /* 0x008fc8000001081a */
[----:B------:R3:W1:Y:S02]  /*cab0*/  MUFU.EX2 R217, R0 ;  /* 0x0000000000d97308 */ /* 0x0006640000000800 */
[----:B---3--:R-:W-:-:S06]  /*cac0*/  FFMA.FTZ R0, R42, c[0x0][0x23c], -R27 ;  /* 0x00008f002a007a23 */ /* 0x008fcc000001081b */
[----:B------:R3:W-:Y:S02]  /*cad0*/  MUFU.EX2 R213, R0 ;  /* 0x0000000000d57308 */ /* 0x0007e40000000800 */
[----:B---3--:R-:W-:Y:S02]  /*cae0*/  FFMA.FTZ R0, R46, c[0x0][0x23c], -R27 ;  /* 0x00008f002e007a23 */ /* 0x008fe4000001081b */
[----:B--2---:R-:W-:Y:S02]  /*caf0*/  FFMA.FTZ R47, R47, R32, R24 ;  /* 0x000000202f2f7223 */ /* 0x004fe40000010018 */
[----:B------:R2:W5:Y:S04]  /*cb00*/  LDL.LU R24, [R1+0xc8] ;  /* 0x0000c80001187983 */ /* 0x0005680000300800 */
[----:B------:R-:W3:Y:S01]  /*cb10*/  LDL.LU R46, [R1+0x7c] ;  /* 0x00007c00012e7983 */ /* 0x000ee20000300800 */
[-C--:B------:R-:W-:Y:S08]  /*cb20*/  HMMA.16816.F32.BF16 R64, R4, R22.reuse, R64 ;  /* 0x000000160440723c */ /* 0x080ff00000041840 */
[----:B------:R-:W-:Y:S01]  /*cb30*/  HMMA.16816.F32.BF16 R60, R8, R22, R60 ;  /* 0x00000016083c723c */ /* 0x000fe2000004183c */
[----:B------:R-:W1:Y:S07]  /*cb40*/  LDSM.16.MT88.4 R20, [R235+0xc800] ;  /* 0x00c80000eb14783b */ /* 0x000e6e0000004200 */
[----:B------:R-:W-:Y:S01]  /*cb50*/  HMMA.16816.F32.BF16 R80, R4, R16, R132 ;  /* 0x000000100450723c */ /* 0x000fe20000041884 */
[----:B------:R-:W2:Y:S07]  /*cb60*/  LDSM.16.MT88.4 R16, [R235+0xe800] ;  /* 0x00e80000eb10783b */ /* 0x000eae0000004200 */
[-C--:B-1----:R-:W-:Y:S08]  /*cb70*/  HMMA.16816.F32.BF16 R192, R8, R20.reuse, R192 ;  /* 0x0000001408c0723c */ /* 0x082ff000000418c0 */
[C---:B------:R-:W-:Y:S08]  /*cb80*/  HMMA.16816.F32.BF16 R196, R4.reuse, R20, R196 ;  /* 0x0000001404c4723c */ /* 0x040ff000000418c4 */
[-C--:B------:R-:W-:Y:S08]  /*cb90*/  HMMA.16816.F32.BF16 R200, R4, R22.reuse, R200 ;  /* 0x0000001604c8723c */ /* 0x080ff000000418c8 */
[----:B------:R-:W-:Y:S01]  /*cba0*/  HMMA.16816.F32.BF16 R204, R8, R22, R204 ;  /* 0x0000001608cc723c */ /* 0x000fe200000418cc */
[----:B------:R-:W1:Y:S01]  /*cbb0*/  LDSM.16.MT88.4 R20, [R236+0xe800] ;  /* 0x00e80000ec14783b */ /* 0x000e620000004200 */
[----:B------:R-:W-:-:S06]  /*cbc0*/  MOV R40, R45 ;  /* 0x0000002d00287202 */ /* 0x000fcc0000000f00 */
[C---:B------:R-:W-:Y:S08]  /*cbd0*/  HMMA.16816.F32.BF16 R88, R4.reuse, R28, R88 ;  /* 0x0000001c0458723c */ /* 0x040ff00000041858 */
[C---:B------:R-:W-:Y:S08]  /*cbe0*/  HMMA.16816.F32.BF16 R92, R4.reuse, R30, R92 ;  /* 0x0000001e045c723c */ /* 0x040ff0000004185c */
[C---:B--2---:R-:W-:Y:S08]  /*cbf0*/  HMMA.16816.F32.BF16 R120, R4.reuse, R16, R120 ;  /* 0x000000100478723c */ /* 0x044ff00000041878 */
[C---:B------:R-:W-:Y:S08]  /*cc00*/  HMMA.16816.F32.BF16 R124, R4.reuse, R18, R124 ;  /* 0x00000012047c723c */ /* 0x040ff0000004187c */
[C---:B-1----:R-:W-:Y:S08]  /*cc10*/  HMMA.16816.F32.BF16 R104, R4.reuse, R20, R104 ;  /* 0x000000140468723c */ /* 0x042ff00000041868 */
[----:B------:R-:W-:Y:S07]  /*cc20*/  HMMA.16816.F32.BF16 R108, R4, R22, R108 ;  /* 0x00000016046c723c */ /* 0x000fee000004186c */
[----:B------:R-:W-:-:S02]  /*cc30*/  MOV R6, R43 ;  /* 0x0000002b00067202 */ /* 0x000fc40000000f00 */
[----:B------:R-:W-:Y:S01]  /*cc40*/  MOV R7, R44 ;  /* 0x0000002c00077202 */ /* 0x000fe20000000f00 */
[----:B------:R-:W-:Y:S01]  /*cc50*/  HMMA.16816.F32.BF16 R132, R8, R28, R140 ;  /* 0x0000001c0884723c */ /* 0x000fe2000004188c */
[----:B------:R-:W-:Y:S02]  /*cc60*/  MOV R5, R40 ;  /* 0x0000002800057202 */ /* 0x000fe40000000f00 */
[----:B------:R-:W-:-:S04]  /*cc70*/  MOV R4, R7 ;  /* 0x0000000700047202 */ /* 0x000fc80000000f00 */
[----:B------:R-:W-:Y:S01]  /*cc80*/  MOV R143, R6 ;  /* 0x00000006008f7202 */ /* 0x000fe20000000f00 */
[----:B------:R-:W-:Y:S01]  /*cc90*/  HMMA.16816.F32.BF16 R100, R8, R20, R100 ;  /* 0x000000140864723c */ /* 0x000fe20000041864 */
[----:B------:R-:W-:Y:S02]  /*cca0*/  MOV R6, R41 ;  /* 0x0000002900067202 */ /* 0x000fe40000000f00 */
[----:B------:R-:W-:-:S05]  /*ccb0*/  MOV R7, R188 ;  /* 0x000000bc00077202 */ /* 0x000fca0000000f00 */
[----:B------:R-:W-:Y:S01]  /*ccc0*/  HMMA.16816.F32.BF16 R112, R8, R22, R112 ;  /* 0x000000160870723c */ /* 0x000fe20000041870 */
[----:B------:R-:W1:Y:S01]  /*ccd0*/  LDSM.16.MT88.4 R20, [R234+0xd000] ;  /* 0x00d00000ea14783b */ /* 0x000e620000004200 */
[----:B------:R-:W-:Y:S02]  /*cce0*/  MOV R188, R189 ;  /* 0x000000bd00bc7202 */ /* 0x000fe40000000f00 */
[----:B------:R-:W-:-:S04]  /*ccf0*/  MOV R142, R143 ;  /* 0x0000008f008e7202 */ /* 0x000fc80000000f00 */
[----:B------:R-:W-:Y:S01]  /*cd00*/  HMMA.16816.F32.BF16 R96, R8, R30, R96 ;  /* 0x0000001e0860723c */ /* 0x000fe20000041860 */
[----:B------:R-:W2:Y:S01]  /*cd10*/  LDSM.16.MT88.4 R28, [R233+0xd000] ;  /* 0x00d00000e91c783b */ /* 0x000ea20000004200 */
[----:B------:R-:W-:Y:S01]  /*cd20*/  MOV R189, R190 ;  /* 0x000000be00bd7202 */ /* 0x000fe20000000f00 */
[----:B------:R-:W-:Y:S01]  /*cd30*/  IMAD.MOV.U32 R190, RZ, RZ, R191 ;  /* 0x000000ffffbe7224 */ /* 0x000fe200078e00bf */
[----:B------:R-:W-:-:S04]  /*cd40*/  MOV R143, R4 ;  /* 0x00000004008f7202 */ /* 0x000fc80000000f00 */
[----:B------:R-:W-:Y:S01]  /*cd50*/  HMMA.16816.F32.BF16 R116, R8, R16, R116 ;  /* 0x000000100874723c */ /* 0x000fe20000041874 */
[----:B------:R-:W-:Y:S02]  /*cd60*/  MOV R4, R5 ;  /* 0x0000000500047202 */ /* 0x000fe40000000f00 */
[----:B------:R-:W-:-:S05]  /*cd70*/  MOV R5, R6 ;  /* 0x0000000600057202 */ /* 0x000fca0000000f00 */
[----:B------:R-:W-:Y:S01]  /*cd80*/  HMMA.16816.F32.BF16 R128, R8, R18, R128 ;  /* 0x000000120880723c */ /* 0x000fe20000041880 */
[----:B------:R-:W1:Y:S01]  /*cd90*/  LDSM.16.MT88.4 R16, [R236+0xd000] ;  /* 0x00d00000ec10783b */ /* 0x000e620000004200 */
[----:B------:R-:W-:Y:S02]  /*cda0*/  MOV R191, R212 ;  /* 0x000000d400bf7202 */ /* 0x000fe40000000f00 */
[----:B------:R-:W-:Y:S02]  /*cdb0*/  MOV R6, R7 ;  /* 0x0000000700067202 */ /* 0x000fe40000000f00 */
[----:B------:R-:W-:Y:S02]  /*cdc0*/  MOV R7, R188 ;  /* 0x000000bc00077202 */ /* 0x000fe40000000f00 */
[----:B------:R-:W-:Y:S02]  /*cdd0*/  MOV R188, R189 ;  /* 0x000000bd00bc7202 */ /* 0x000fe40000000f00 */
[----:B------:R-:W-:Y:S01]  /*cde0*/  MOV R189, R190 ;  /* 0x000000be00bd7202 */ /* 0x000fe20000000f00 */
[----:B------:R2:W1:Y:S01]  /*cdf0*/  MUFU.EX2 R212, R0 ;  /* 0x0000000000d47308 */ /* 0x0004620000000800 */
[----:B------:R-:W-:-:S02]  /*ce00*/  MOV R190, R191 ;  /* 0x000000bf00be7202 */ /* 0x000fc40000000f00 */
[----:B------:R-:W-:Y:S01]  /*ce10*/  MOV R191, R2 ;  /* 0x0000000200bf7202 */ /* 0x000fe20000000f00 */
[--C-:B------:R-:W-:Y:S02]  /*ce20*/  FFMA.FTZ R2, R250, c[0x0][0x23c], -R27.reuse ;  /* 0x00008f00fa027a23 */ /* 0x100fe4000001081b */
[--C-:B------:R-:W-:Y:S02]  /*ce30*/  FFMA.FTZ R45, R210, c[0x0][0x23c], -R12.reuse ;  /* 0x00008f00d22d7a23 */ /* 0x100fe4000001080c */
[----:B------:R-:W-:Y:S01]  /*ce40*/  FFMA.FTZ R42, R209, c[0x0][0x23c], -R12 ;  /* 0x00008f00d12a7a23 */ /* 0x000fe2000001080c */
[----:B------:R4:W-:Y:S01]  /*ce50*/  MUFU.EX2 R210, R2 ;  /* 0x0000000200d27308 */ /* 0x0009e20000000800 */
[----:B--2---:R-:W-:-:S07]  /*ce60*/  FFMA.FTZ R0, R252, c[0x0][0x23c], -R27 ;  /* 0x00008f00fc007a23 */ /* 0x004fce000001081b */
[----:B------:R2:W1:Y:S01]  /*ce70*/  MUFU.EX2 R209, R0 ;  /* 0x0000000000d17308 */ /* 0x0004620000000800 */
[----:B------:R-:W-:Y:S01]  /*ce80*/  FFMA.FTZ R43, R208, c[0x0][0x23c], -R12 ;  /* 0x00008f00d02b7a23 */ /* 0x000fe2000001080c */
[----:B------:R-:W-:Y:S01]  /*ce90*/  MOV R208, R4 ;  /* 0x0000000400d07202 */ /* 0x000fe20000000f00 */
[----:B------:R-:W-:Y:S02]  /*cea0*/  IMAD.MOV.U32 R250, RZ, RZ, R7 ;  /* 0x000000fffffa7224 */ /* 0x000fe400078e0007 */
[----:B----4-:R-:W-:Y:S01]  /*ceb0*/  FFMA.FTZ R2, R249, c[0x0][0x23c], -R26 ;  /* 0x00008f00f9027a23 */ /* 0x010fe2000001081a */
[----:B------:R-:W-:Y:S02]  /*cec0*/  MOV R249, R6 ;  /* 0x0000000600f97202 */ /* 0x000fe40000000f00 */
[----:B------:R-:W-:Y:S02]  /*ced0*/  F2FP.BF16.PACK_AB R4, R215, R214 ;  /* 0x000000d6d704723e */ /* 0x000fe400000010ff */
[----:B------:R-:W-:Y:S01]  /*cee0*/  F2FP.BF16.PACK_AB R6, R217, R216 ;  /* 0x000000d8d906723e */ /* 0x000fe200000010ff */
[----:B------:R-:W-:Y:S01]  /*cef0*/  FFMA.FTZ R44, R35, c[0x0][0x23c], -R12 ;  /* 0x00008f00232c7a23 */ /* 0x000fe2000001080c */
[----:B------:R-:W-:Y:S01]  /*cf00*/  F2FP.BF16.PACK_AB R8, R223, R222 ;  /* 0x000000dedf08723e */ /* 0x000fe200000010ff */
[----:B--2---:R-:W-:Y:S01]  /*cf10*/  FFMA.FTZ R0, R248, c[0x0][0x23c], -R26 ;  /* 0x00008f00f8007a23 */ /* 0x004fe2000001081a */
[----:B------:R-:W-:-:S02]  /*cf20*/  MOV R248, R5 ;  /* 0x0000000500f87202 */ /* 0x000fc40000000f00 */
[----:B-1----:R-:W-:Y:S02]  /*cf30*/  F2FP.BF16.PACK_AB R5, R212, R213 ;  /* 0x000000d5d405723e */ /* 0x002fe400000010ff */
[----:B------:R-:W-:Y:S02]  /*cf40*/  F2FP.BF16.PACK_AB R7, R210, R209 ;  /* 0x000000d1d207723e */ /* 0x000fe400000010ff */
[----:B------:R-:W-:Y:S02]  /*cf50*/  F2FP.BF16.PACK_AB R9, R219, R218 ;  /* 0x000000dadb09723e */ /* 0x000fe400000010ff */
[----:B------:R-:W-:Y:S02]  /*cf60*/  F2FP.BF16.PACK_AB R10, R225, R224 ;  /* 0x000000e0e10a723e */ /* 0x000fe400000010ff */
[----:B------:R-:W-:Y:S01]  /*cf70*/  F2FP.BF16.PACK_AB R11, R221, R220 ;  /* 0x000000dcdd0b723e */ /* 0x000fe200000010ff */
[--C-:B------:R-:W-:Y:S02]  /*cf80*/  FFMA.FTZ R41, R246, c[0x0][0x23c], -R13.reuse ;  /* 0x00008f00f6297a23 */ /* 0x100fe4000001080d */
[----:B------:R-:W-:-:S02]  /*cf90*/  FFMA.FTZ R40, R228, c[0x0][0x23c], -R13 ;  /* 0x00008f00e4287a23 */ /* 0x000fc4000001080d */
[--C-:B------:R-:W-:Y:S01]  /*cfa0*/  FFMA.FTZ R12, R34, c[0x0][0x23c], -R13.reuse ;  /* 0x00008f00220c7a23 */ /* 0x100fe2000001080d */
[----:B------:R-:W-:Y:S01]  /*cfb0*/  MOV R229, R164 ;  /* 0x000000a400e57202 */ /* 0x000fe20000000f00 */
[----:B------:R-:W-:Y:S01]  /*cfc0*/  FFMA.FTZ R13, R211, c[0x0][0x23c], -R13 ;  /* 0x00008f00d30d7a23 */ /* 0x000fe2000001080d */
[----:B------:R-:W-:Y:S02]  /*cfd0*/  MOV R246, R165 ;  /* 0x000000a500f67202 */ /* 0x000fe40000000f00 */
[----:B------:R-:W-:Y:S02]  /*cfe0*/  MOV R228, R166 ;  /* 0x000000a600e47202 */ /* 0x000fe40000000f00 */
[----:B------:R-:W-:Y:S02]  /*cff0*/  MOV R211, R167 ;  /* 0x000000a700d37202 */ /* 0x000fe40000000f00 */
[----:B------:R-:W-:Y:S01]  /*d000*/  HMMA.16816.F32.BF16 R164, R4, R20, R68 ;  /* 0x0000001404a4723c */ /* 0x000fe20000041844 */
[----:B------:R-:W-:-:S02]  /*d010*/  MOV R251, R191 ;  /* 0x000000bf00fb7202 */ /* 0x000fc40000000f00 */
[----:B------:R-:W-:Y:S02]  /*d020*/  MOV R191, R180 ;  /* 0x000000b400bf7202 */ /* 0x000fe40000000f00 */
[----:B------:R-:W-:Y:S02]  /*d030*/  MOV R50, R182 ;  /* 0x000000b600327202 */ /* 0x000fe40000000f00 */
[----:B------:R-:W-:Y:S01]  /*d040*/  IMAD.MOV.U32 R68, RZ, RZ, R176 ;  /* 0x000000ffff447224 */ /* 0x000fe200078e00b0 */
[----:B------:R-:W-:Y:S01]  /*d050*/  MOV R69, R177 ;  /* 0x000000b100457202 */ /* 0x000fe20000000f00 */
[----:B------:R-:W-:Y:S01]  /*d060*/  HMMA.16816.F32.BF16 R148, R8, R28, R148 ;  /* 0x0000001c0894723c */ /* 0x000fe20000041894 */
[----:B------:R-:W-:Y:S02]  /*d070*/  MOV R70, R178 ;  /* 0x000000b200467202 */ /* 0x000fe40000000f00 */
[----:B------:R-:W-:-:S05]  /*d080*/  MOV R71, R179 ;  /* 0x000000b300477202 */ /* 0x000fca0000000f00 */
[C---:B------:R-:W-:Y:S08]  /*d090*/  HMMA.16816.F32.BF16 R144, R4.reuse, R28, R144 ;  /* 0x0000001c0490723c */ /* 0x040ff00000041890 */
[-C--:B------:R-:W-:Y:S08]  /*d0a0*/  HMMA.16816.F32.BF16 R152, R4, R30.reuse, R152 ;  /* 0x0000001e0498723c */ /* 0x080ff00000041898 */
[C---:B------:R-:W-:Y:S01]  /*d0b0*/  HMMA.16816.F32.BF16 R52, R8.reuse, R30, R52 ;  /* 0x0000001e0834723c */ /* 0x040fe20000041834 */
[----:B------:R-:W1:Y:S07]  /*d0c0*/  LDSM.16.MT88.4 R28, [R233+0xf000] ;  /* 0x00f00000e91c783b */ /* 0x000e6e0000004200 */
[----:B------:R-:W-:Y:S07]  /*d0d0*/  HMMA.16816.F32.BF16 R176, R8, R16, R56 ;  /* 0x0000001008b0723c */ /* 0x000fee0000041838 */
[----:B------:R-:W-:Y:S01]  /*d0e0*/  MOV R58, R183 ;  /* 0x000000b7003a7202 */ /* 0x000fe20000000f00 */
[----:B---3--:R-:W-:-:S02]  /*d0f0*/  FFMA.FTZ R46, R46, R3, R15 ;  /* 0x000000032e2e7223 */ /* 0x008fc4000001000f */
[--C-:B------:R-:W-:Y:S01]  /*d100*/  FFMA.FTZ R3, R142, c[0x0][0x23c], -R26.reuse ;  /* 0x00008f008e037a23 */ /* 0x100fe2000001081a */
[----:B------:R-:W-:Y:S01]  /*d110*/  MOV R51, R143 ;  /* 0x0000008f00337202 */ /* 0x000fe20000000f00 */
[----:B------:R-:W-:Y:S01]  /*d120*/  FFMA.FTZ R26, R230, c[0x0][0x23c], -R26 ;  /* 0x00008f00e61a7a23 */ /* 0x000fe2000001081a */
[----:B------:R-:W-:Y:S01]  /*d130*/  MOV R230, R181 ;  /* 0x000000b500e67202 */ /* 0x000fe20000000f00 */
[----:B------:R2:W5:Y:S01]  /*d140*/  LDL.LU R15, [R1+0xc4] ;  /* 0x0000c400010f7983 */ /* 0x0005620000300800 */
[----:B------:R-:W-:Y:S03]  /*d150*/  HMMA.16816.F32.BF16 R180, R4, R16, R36 ;  /* 0x0000001004b4723c */ /* 0x000fe60000041824 */
[----:B------:R-:W3:Y:S01]  /*d160*/  LDSM.16.MT88.4 R36, [R235+0xf000] ;  /* 0x00f00000eb24783b */ /* 0x000ee20000004200 */
[----:B------:R-:W-:Y:S02]  /*d170*/  MOV R247, R188 ;  /* 0x000000bc00f77202 */ /* 0x000fe40000000f00 */
[----:B------:R-:W-:-:S02]  /*d180*/  MOV R245, R189 ;  /* 0x000000bd00f57202 */ /* 0x000fc40000000f00 */
[----:B------:R-:W-:Y:S01]  /*d190*/  MOV R231, R190 ;  /* 0x000000be00e77202 */ /* 0x000fe20000000f00 */
[C---:B------:R-:W-:Y:S01]  /*d1a0*/  HMMA.16816.F32.BF16 R140, R8.reuse, R22, R60 ;  /* 0x00000016088c723c */ /* 0x040fe2000004183c */
[----:B------:R-:W-:Y:S02]  /*d1b0*/  MOV R59, R33 ;  /* 0x00000021003b7202 */ /* 0x000fe40000000f00 */
[----:B------:R-:W-:Y:S01]  /*d1c0*/  MOV R252, R160 ;  /* 0x000000a000fc7202 */ /* 0x000fe20000000f00 */
[----:B------:R-:W4:Y:S01]  /*d1d0*/  LDSM.16.MT88.4 R32, [R235+0xd000] ;  /* 0x00d00000eb20783b */ /* 0x000f220000004200 */
[----:B------:R-:W-:Y:S02]  /*d1e0*/  MOV R188, R161 ;  /* 0x000000a100bc7202 */ /* 0x000fe40000000f00 */
[----:B------:R-:W-:Y:S01]  /*d1f0*/  MOV R189, R162 ;  /* 0x000000a200bd7202 */ /* 0x000fe20000000f00 */
[----:B------:R-:W-:Y:S01]  /*d200*/  HMMA.16816.F32.BF16 R60, R8, R18, R72 ;  /* 0x00000012083c723c */ /* 0x000fe20000041848 */
[----:B------:R-:W-:-:S07]  /*d210*/  MOV R190, R163 ;  /* 0x000000a300be7202 */ /* 0x000fce0000000f00 */
[----:B------:R-:W-:Y:S08]  /*d220*/  HMMA.16816.F32.BF16 R160, R8, R20, R76 ;  /* 0x0000001408a0723c */ /* 0x000ff0000004184c */
[C---:B-1----:R-:W-:Y:S07]  /*d230*/  HMMA.16816.F32.BF16 R72, R4.reuse, R28, R80 ;  /* 0x0000001c0448723c */ /* 0x042fee0000041850 */
[----:B------:R-:W-:Y:S01]  /*d240*/  MOV R83, R59 ;  /* 0x0000003b00537202 */ /* 0x000fe20000000f00 */
[----:B------:R-:W-:Y:S07]  /*d250*/  HMMA.16816.F32.BF16 R76, R4, R30, R84 ;  /* 0x0000001e044c723c */ /* 0x000fee0000041854 */
[----:B------:R-:W-:-:S02]  /*d260*/  MOV R84, R58 ;  /* 0x0000003a00547202 */ /* 0x000fc40000000f00 */
[C---:B---3--:R-:W-:Y:S01]  /*d270*/  HMMA.16816.F32.BF16 R56, R4.reuse, R38, R124 ;  /* 0x000000260438723c */ /* 0x048fe2000004187c */
[----:B------:R-:W3:Y:S07]  /*d280*/  LDL.LU R126, [R1+0x80] ;  /* 0x00008000017e7983 */ /* 0x000eee0000300800 */
[C---:B------:R-:W-:Y:S01]  /*d290*/  HMMA.16816.F32.BF16 R64, R4.reuse, R22, R64 ;  /* 0x000000160440723c */ /* 0x040fe20000041840 */
[----:B------:R-:W1:Y:S07]  /*d2a0*/  LDSM.16.MT88.4 R20, [R234+0xf000] ;  /* 0x00f00000ea14783b */ /* 0x000e6e0000004200 */
[----:B------:R-:W-:Y:S01]  /*d2b0*/  HMMA.16816.F32.BF16 R184, R4, R18, R184 ;  /* 0x0000001204b8723c */ /* 0x000fe200000418b8 */
[----:B------:R-:W2:Y:S01]  /*d2c0*/  LDSM.16.MT88.4 R16, [R236+0xf000] ;  /* 0x00f00000ec10783b */ /* 0x000ea20000004200 */
[----:B------:R-:W-:-:S02]  /*d2d0*/  MOV R81, R69 ;  /* 0x0000004500517202 */ /* 0x000fc40000000f00 */
[----:B------:R-:W-:Y:S02]  /*d2e0*/  MOV R80, R70 ;  /* 0x0000004600507202 */ /* 0x000fe40000000f00 */
[----:B------:R-:W-:Y:S02]  /*d2f0*/  MOV R85, R248 ;  /* 0x000000f800557202 */ /* 0x000fe40000000f00 */
[----:B----4-:R-:W-:Y:S01]  /*d300*/  HMMA.16816.F32.BF16 R196, R4, R32, R196 ;  /* 0x0000002004c4723c */ /* 0x010fe200000418c4 */
[----:B------:R-:W-:Y:S02]  /*d310*/  MOV R127, R50 ;  /* 0x00000032007f7202 */ /* 0x000fe40000000f00 */
[----:B------:R-:W-:Y:S02]  /*d320*/  MOV R248, R51 ;  /* 0x0000003300f87202 */ /* 0x000fe40000000f00 */
[----:B------:R-:W-:-:S03]  /*d330*/  MOV R82, R68 ;  /* 0x0000004400527202 */ /* 0x000fc60000000f00 */
[C---:B------:R-:W-:Y:S01]  /*d340*/  HMMA.16816.F32.BF16 R200, R4.reuse, R34, R200 ;  /* 0x0000002204c8723c */ /* 0x040fe200000418c8 */
[----:B------:R-:W-:Y:S02]  /*d350*/  MOV R87, R71 ;  /* 0x0000004700577202 */ /* 0x000fe40000000f00 */
[----:B------:R-:W-:Y:S01]  /*d360*/  MOV R86, R208 ;  /* 0x000000d000567202 */ /* 0x000fe20000000f00 */
[----:B------:R-:W-:Y:S04]  /*d370*/  MUFU.EX2 R51, R41 ;  /* 0x0000002900337308 */ /* 0x000fe80000000800 */
[C---:B------:R-:W-:Y:S04]  /*d380*/  HMMA.16816.F32.BF16 R120, R4.reuse, R36, R120 ;  /* 0x000000240478723c */ /* 0x040fe80000041878 */
[----:B------:R-:W-:Y:S04]  /*d390*/  MUFU.EX2 R208, R42 ;  /* 0x0000002a00d07308 */ /* 0x000fe80000000800 */
[C---:B-1----:R-:W-:Y:S04]  /*d3a0*/  HMMA.16816.F32.BF16 R88, R4.reuse, R20, R88 ;  /* 0x000000140458723c */ /* 0x042fe80000041858 */
[----:B------:R1:W-:Y:S04]  /*d3b0*/  MUFU.EX2 R42, R0 ;  /* 0x00000000002a7308 */ /* 0x0003e80000000800 */
[C---:B------:R-:W-:Y:S04]  /*d3c0*/  HMMA.16816.F32.BF16 R92, R4.reuse, R22, R92 ;  /* 0x00000016045c723c */ /* 0x040fe8000004185c */
[----:B------:R4:W-:Y:S04]  /*d3d0*/  MUFU.EX2 R41, R26 ;  /* 0x0000001a00297308 */ /* 0x0009e80000000800 */
[----:B--2---:R-:W-:Y:S01]  /*d3e0*/  HMMA.16816.F32.BF16 R104, R4, R16, R104 ;  /* 0x000000100468723c */ /* 0x004fe20000041868 */
[----:B-1----:R-:W-:-:S07]  /*d3f0*/  FFMA.FTZ R0, R127, c[0x0][0x23c], -R27 ;  /* 0x00008f007f007a23 */ /* 0x002fce000001081b */
[----:B------:R-:W-:Y:S07]  /*d400*/  HMMA.16816.F32.BF16 R108, R4, R18, R108 ;  /* 0x00000012046c723c */ /* 0x000fee000004186c */
[----:B------:R-:W-:Y:S02]  /*d410*/  FADD.FTZ R4, R80, R47 ;  /* 0x0000002f50047221 */ /* 0x000fe40000010000 */
[----:B------:R-:W-:Y:S01]  /*d420*/  FADD.FTZ R5, R81, R46 ;  /* 0x0000002e51057221 */ /* 0x000fe20000010000 */
[----:B------:R-:W-:Y:S01]  /*d430*/  HMMA.16816.F32.BF16 R68, R8, R28, R156 ;  /* 0x0000001c0844723c */ /* 0x000fe2000004189c */
[----:B----4-:R-:W-:-:S07]  /*d440*/  FADD.FTZ R26, R230, R4 ;  /* 0x00000004e61a7221 */ /* 0x010fce0000010000 */
[C---:B------:R-:W-:Y:S01]  /*d450*/  HMMA.16816.F32.BF16 R28, R8.reuse, R30, R136 ;  /* 0x0000001e081c723c */ /* 0x040fe20000041888 */
[----:B------:R1:W-:Y:S07]  /*d460*/  MUFU.EX2 R136, R13 ;  /* 0x0000000d00887308 */ /* 0x0003ee0000000800 */
[C---:B------:R-:W-:Y:S01]  /*d470*/  HMMA.16816.F32.BF16 R116, R8.reuse, R36, R116 ;  /* 0x000000240874723c */ /* 0x040fe20000041874 */
[----:B------:R2:W-:Y:S08]  /*d480*/  MUFU.EX2 R36, R0 ;  /* 0x0000000000247308 */ /* 0x0005f00000000800 */
[----:B------:R-:W-:Y:S01]  /*d490*/  MUFU.EX2 R50, R12 ;  /* 0x0000000c00327308 */ /* 0x000fe20000000800 */
[----:B-1----:R-:W-:Y:S01]  /*d4a0*/  FADD.FTZ R13, R248, R5 ;  /* 0x00000005f80d7221 */ /* 0x002fe20000010000 */
[C---:B------:R-:W-:Y:S01]  /*d4b0*/  HMMA.16816.F32.BF16 R192, R8.reuse, R32, R192 ;  /* 0x0000002008c0723c */ /* 0x040fe200000418c0 */
[----:B------:R-:W1:Y:S07]  /*d4c0*/  LDSM.16.MT88.4 R4, [R235+0xf800] ;  /* 0x00f80000eb04783b */ /* 0x000e6e0000004200 */
[C---:B------:R-:W-:Y:S01]  /*d4d0*/  HMMA.16816.F32.BF16 R132, R8.reuse, R20, R132 ;  /* 0x000000140884723c */ /* 0x040fe20000041884 */
[--C-:B--2---:R-:W-:Y:S01]  /*d4e0*/  FFMA.FTZ R0, R84, c[0x0][0x23c], -R27.reuse ;  /* 0x00008f0054007a23 */ /* 0x104fe2000001081b */
[----:B------:R-:W-:Y:S06]  /*d4f0*/  MUFU.EX2 R137, R45 ;  /* 0x0000002d00897308 */ /* 0x000fec0000000800 */
[----:B------:R-:W-:Y:S01]  /*d500*/  HMMA.16816.F32.BF16 R100, R8, R16, R100 ;  /* 0x000000100864723c */ /* 0x000fe20000041864 */
[----:B------:R-:W-:Y:S01]  /*d510*/  MOV R46, R175 ;  /* 0x000000af002e7202 */ /* 0x000fe20000000f00 */
[----:B------:R2:W4:Y:S01]  /*d520*/  MUFU.EX2 R37, R0 ;  /* 0x0000000000257308 */ /* 0x0005220000000800 */
[----:B------:R-:W-:Y:S01]  /*d530*/  MOV R47, R174 ;  /* 0x000000ae002f7202 */ /* 0x000fe20000000f00 */
[----:B------:R-:W1:Y:S06]  /*d540*/  LDSM.16.MT88.4 R156, [R233+0xd800] ;  /* 0x00d80000e99c783b */ /* 0x000e6c0000004200 */
[----:B------:R-:W-:Y:S01]  /*d550*/  MUFU.EX2 R45, R40 ;  /* 0x00000028002d7308 */ /* 0x000fe20000000800 */
[----:B--2---:R-:W-:-:S07]  /*d560*/  FFMA.FTZ R0, R85, c[0x0][0x23c], -R27 ;  /* 0x00008f0055007a23 */ /* 0x004fce000001081b */
[----:B------:R2:W-:Y:S08]  /*d570*/  MUFU.EX2 R40, R0 ;  /* 0x0000000000287308 */ /* 0x0005f00000000800 */
[----:B------:R-:W-:Y:S01]  /*d580*/  MUFU.EX2 R138, R44 ;  /* 0x0000002c008a7308 */ /* 0x000fe20000000800 */
[----:B--2---:R-:W-:-:S07]  /*d590*/  FFMA.FTZ R0, R86, c[0x0][0x23c], -R27 ;  /* 0x00008f0056007a23 */ /* 0x004fce000001081b */
[----:B------:R-:W-:Y:S08]  /*d5a0*/  MUFU.EX2 R139, R43 ;  /* 0x0000002b008b7308 */ /* 0x000ff00000000800 */
[----:B------:R2:W-:Y:S08]  /*d5b0*/  MUFU.EX2 R43, R3 ;  /* 0x00000003002b7308 */ /* 0x0005f00000000800 */
[----:B------:R-:W1:Y:S08]  /*d5c0*/  MUFU.EX2 R44, R2 ;  /* 0x00000002002c7308 */ /* 0x000e700000000800 */
[----:B------:R-:W1:Y:S01]  /*d5d0*/  MUFU.EX2 R27, R0 ;  /* 0x00000000001b7308 */ /* 0x000e620000000800 */
[----:B--2---:R-:W-:Y:S01]  /*d5e0*/  FADD.FTZ R3, R87, R49 ;  /* 0x0000003157037221 */ /* 0x004fe20000010000 */
[----:B------:R-:W-:Y:S01]  /*d5f0*/  HMMA.16816.F32.BF16 R32, R8, R34, R204 ;  /* 0x000000220820723c */ /* 0x000fe200000418cc */
[----:B----4-:R-:W-:Y:S01]  /*d600*/  F2FP.BF16.PACK_AB R125, R37, R36 ;  /* 0x00000024257d723e */ /* 0x010fe200000010ff */
[----:B------:R-:W-:Y:S01]  /*d610*/  LDSM.16.MT88.4 R204, [R235+0xd800] ;  /* 0x00d80000ebcc783b */ /* 0x000fe20000004200 */
[----:B-1----:R-:W-:-:S05]  /*d620*/  F2FP.BF16.PACK_AB R124, R44, R43 ;  /* 0x0000002b2c7c723e */ /* 0x002fca00000010ff */
[----:B------:R-:W-:Y:S01]  /*d630*/  HMMA.16816.F32.BF16 R20, R8, R22, R96 ;  /* 0x000000160814723c */ /* 0x000fe20000041860 */
[----:B------:R-:W-:Y:S01]  /*d640*/  F2FP.BF16.PACK_AB R127, R27, R40 ;  /* 0x000000281b7f723e */ /* 0x000fe200000010ff */
[----:B------:R-:W-:-:S06]  /*d650*/  FADD.FTZ R0, R83, R3 ;  /* 0x0000000353007221 */ /* 0x000fcc0000010000 */
[C---:B------:R-:W-:Y:S01]  /*d660*/  HMMA.16816.F32.BF16 R16, R8.reuse, R18, R112 ;  /* 0x000000120810723c */ /* 0x040fe20000041870 */
[----:B------:R-:W-:Y:S01]  /*d670*/  MOV R49, R173 ;  /* 0x000000ad00317202 */ /* 0x000fe20000000f00 */
[----:B------:R-:W-:Y:S01]  /*d680*/  LDSM.16.MT88.4 R96, [R234+0xf800] ;  /* 0x00f80000ea60783b */ /* 0x000fe20000004200 */
[----:B------:R-:W-:Y:S01]  /*d690*/  FADD.FTZ R3, R250, R0 ;  /* 0x00000000fa037221 */ /* 0x000fe20000010000 */
[----:B------:R-:W-:Y:S02]  /*d6a0*/  MOV R0, R170 ;  /* 0x000000aa00007202 */ /* 0x000fe40000000f00 */
[----:B------:R-:W-:Y:S01]  /*d6b0*/  MOV R230, R191 ;  /* 0x000000bf00e67202 */ /* 0x000fe20000000f00 */
[----:B------:R-:W-:Y:S01]  /*d6c0*/  LDSM.16.MT88.4 R112, [R236+0xf800] ;  /* 0x00f80000ec70783b */ /* 0x000fe20000004200 */
[----:B------:R-:W-:Y:S07]  /*d6d0*/  HMMA.16816.F32.BF16 R8, R8, R38, R128 ;  /* 0x000000260808723c */ /* 0x000fee0000041880 */
[----:B------:R-:W-:-:S02]  /*d6e0*/  F2FP.BF16.PACK_AB R128, R138, R137 ;  /* 0x000000898a80723e */ /* 0x000fc400000010ff */
[----:B------:R-:W-:Y:S02]  /*d6f0*/  F2FP.BF16.PACK_AB R129, R45, R51 ;  /* 0x000000332d81723e */ /* 0x000fe400000010ff */
[----:B------:R-:W-:Y:S02]  /*d700*/  F2FP.BF16.PACK_AB R130, R208, R139 ;  /* 0x0000008bd082723e */ /* 0x000fe400000010ff */
[----:B------:R-:W-:Y:S02]  /*d710*/  F2FP.BF16.PACK_AB R131, R136, R50 ;  /* 0x000000328883723e */ /* 0x000fe400000010ff */
[----:B------:R-:W-:Y:S02]  /*d720*/  MOV R38, R169 ;  /* 0x000000a900267202 */ /* 0x000fe40000000f00 */
[----:B------:R-:W-:Y:S01]  /*d730*/  MOV R39, R168 ;  /* 0x000000a800277202 */ /* 0x000fe20000000f00 */
[----:B------:R-:W-:Y:S02]  /*d740*/  FADD.FTZ R0, R0, R13 ;  /* 0x0000000d00007221 */ /* 0x000fe40000010000 */
[----:B------:R-:W-:Y:S02]  /*d750*/  HMMA.16816.F32.BF16 R116, R128, R4, R116 ;  /* 0x000000048074723c */ /* 0x000fe40000041874 */
[----:B------:R-:W-:Y:S01]  /*d760*/  FADD.FTZ R3, R39, R3 ;  /* 0x0000000327037221 */ /* 0x000fe20000010000 */
[----:B------:R-:W-:Y:S01]  /*d770*/  MOV R248, R190 ;  /* 0x000000be00f87202 */ /* 0x000fe20000000f00 */
[----:B------:R-:W-:-:S02]  /*d780*/  FADD.FTZ R0, R47, R0 ;  /* 0x000000002f007221 */ /* 0x000fc40000010000 */
[----:B------:R-:W-:Y:S02]  /*d790*/  FADD.FTZ R3, R49, R3 ;  /* 0x0000000331037221 */ /* 0x000fe40000010000 */
[----:B------:R-:W-:Y:S02]  /*d7a0*/  IMAD.MOV.U32 R250, RZ, RZ, R188 ;  /* 0x000000fffffa7224 */ /* 0x000fe400078e00bc */
[----:B------:R-:W-:Y:S02]  /*d7b0*/  FADD.FTZ R0, R230, R0 ;  /* 0x00000000e6007221 */ /* 0x000fe40000010000 */
[----:B---3--:R-:W-:Y:S01]  /*d7c0*/  FFMA.FTZ R2, R126, R48, R14 ;  /* 0x000000307e027223 */ /* 0x008fe2000001000e */
[----:B------:R-:W-:Y:S01]  /*d7d0*/  F2FP.BF16.PACK_AB R126, R41, R42 ;  /* 0x0000002a297e723e */ /* 0x000fe200000010ff */
[----:B------:R1:W5:Y:S02]  /*d7e0*/  LDL.LU R14, [R1+0xc0] ;  /* 0x0000c000010e7983 */ /* 0x0003640000300800 */
[----:B------:R-:W-:Y:S01]  /*d7f0*/  FADD.FTZ R2, R82, R2 ;  /* 0x0000000252027221 */ /* 0x000fe20000010000 */
[----:B------:R-:W-:Y:S01]  /*d800*/  MOV R48, R172 ;  /* 0x000000ac00307202 */ /* 0x000fe20000000f00 */
[----:B------:R-:W-:Y:S02]  /*d810*/  LDSM.16.MT88.4 R80, [R233+0xf800] ;  /* 0x00f80000e950783b */ /* 0x000fe40000004200 */
[----:B------:R-:W-:Y:S01]  /*d820*/  FADD.FTZ R12, R249, R2 ;  /* 0x00000002f90c7221 */ /* 0x000fe20000010000 */
[----:B------:R-:W-:Y:S01]  /*d830*/  MOV R2, R171 ;  /* 0x000000ab00027202 */ /* 0x000fe20000000f00 */
[----:B------:R-:W-:Y:S01]  /*d840*/  HMMA.16816.F32.BF16 R120, R124, R4, R120 ;  /* 0x000000047c78723c */ /* 0x000fe20000041878 */
[----:B------:R-:W2:Y:S03]  /*d850*/  LDSM.16.MT88.4 R172, [R234+0xd800] ;  /* 0x00d80000eaac783b */ /* 0x000ea60000004200 */
[----:B------:R-:W-:-:S03]  /*d860*/  FADD.FTZ R2, R2, R26 ;  /* 0x0000001a02027221 */ /* 0x000fc60000010000 */
[----:B------:R-:W-:Y:S02]  /*d870*/  FADD.FTZ R4, R38, R12 ;  /* 0x0000000c26047221 */ /* 0x000fe40000010000 */
[----:B------:R-:W-:Y:S01]  /*d880*/  FADD.FTZ R2, R46, R2 ;  /* 0x000000022e027221 */ /* 0x000fe20000010000 */
[----:B------:R-:W-:Y:S01]  /*d890*/  MOV R249, R189 ;  /* 0x000000bd00f97202 */ /* 0x000fe20000000f00 */
        /* <DEDUP_REMOVED lines=44> */
[----:B------:R-:W-:Y:S04]  /*db60*/  STL [R1+0x74], R4 ;  /* 0x0000740401007387 */ /* 0x000fe80000100800 */
[----:B------:R4:W-:Y:S04]  /*db70*/  STL [R1+0x78], R3 ;  /* 0x0000780301007387 */ /* 0x0009e80000100800 */
[----:B------:R1:W-:Y:S04]  /*db80*/  STL [R1+0x7c], R2 ;  /* 0x00007c0201007387 */ /* 0x0003e80000100800 */
[----:B------:R1:W-:Y:S01]  /*db90*/  STL [R1+0x80], R0 ;  /* 0x0000800001007387 */ /* 0x0003e20000100800 */
[----:B------:R-:W-:Y:S01]  /*dba0*/  HMMA.16816.F32.BF16 R148, R128, R156, R148 ;  /* 0x0000009c8094723c */ /* 0x000fe20000041894 */
[----:B------:R-:W-:-:S07]  /*dbb0*/  MOV R136, R245 ;  /* 0x000000f500887202 */ /* 0x000fce0000000f00 */
[C---:B------:R-:W-:Y:S08]  /*dbc0*/  HMMA.16816.F32.BF16 R144, R124.reuse, R156, R144 ;  /* 0x0000009c7c90723c */ /* 0x040ff00000041890 */
[----:B------:R-:W-:Y:S01]  /*dbd0*/  HMMA.16816.F32.BF16 R152, R124, R158, R152 ;  /* 0x0000009e7c98723c */ /* 0x000fe20000041898 */
[----:B----4-:R-:W-:-:S07]  /*dbe0*/  MOV R3, R231 ;  /* 0x000000e700037202 */ /* 0x010fce0000000f00 */
[C---:B--2---:R-:W-:Y:S08]  /*dbf0*/  HMMA.16816.F32.BF16 R164, R124.reuse, R172, R164 ;  /* 0x000000ac7ca4723c */ /* 0x044ff000000418a4 */
[C---:B------:R-:W-:Y:S08]  /*dc00*/  HMMA.16816.F32.BF16 R168, R124.reuse, R174, R64 ;  /* 0x000000ae7ca8723c */ /* 0x040ff00000041840 */
[C---:B---3--:R-:W-:Y:S08]  /*dc10*/  HMMA.16816.F32.BF16 R180, R124.reuse, R188, R180 ;  /* 0x000000bc7cb4723c */ /* 0x048ff000000418b4 */
        /* <DEDUP_REMOVED lines=39> */
[----:B------:R-:W-:Y:S01]  /*de90*/  STL.64 [R1+0x108], R86 ;  /* 0x0001085601007387 */ /* 0x000fe20000100a00 */
[----:B------:R-:W-:Y:S01]  /*dea0*/  UIADD3 UR5, UR23, UR5, URZ ;  /* 0x0000000517057290 */ /* 0x000fe2000fffe03f */
[----:B------:R-:W-:Y:S02]  /*deb0*/  IMAD.U32 R4, RZ, RZ, UR22 ;  /* 0x00000016ff047e24 */ /* 0x000fe4000f8e00ff */
[----:B------:R-:W-:Y:S01]  /*dec0*/  IMAD.U32 R5, RZ, RZ, UR23 ;  /* 0x00000017ff057e24 */ /* 0x000fe2000f8e00ff */
[----:B------:R-:W-:Y:S02]  /*ded0*/  STL.64 [R1+0x100], R84 ;  /* 0x0001005401007387 */ /* 0x000fe40000100a00 */
[----:B------:R-:W-:Y:S02]  /*dee0*/  IMAD.U32 R0, RZ, RZ, UR5 ;  /* 0x00000005ff007e24 */ /* 0x000fe4000f8e00ff */
[----:B------:R-:W-:Y:S04]  /*def0*/  @P3 STS.128 [R244+0xc000], RZ ;  /* 0x00c000fff4003388 */ /* 0x000fe80000000c00 */
[----:B------:R-:W-:Y:S04]  /*df00*/  STL.64 [R1+0xf8], R82 ;  /* 0x0000f85201007387 */ /* 0x000fe80000100a00 */
[----:B------:R-:W-:Y:S04]  /*df10*/  STL.64 [R1+0xf0], R80 ;  /* 0x0000f05001007387 */ /* 0x000fe80000100a00 */
[----:B------:R-:W-:Y:S04]  /*df20*/  STL.64 [R1+0xe8], R78 ;  /* 0x0000e84e01007387 */ /* 0x000fe80000100a00 */
        /* <DEDUP_REMOVED lines=74> */
[----:B------:R-:W-:Y:S04]  /*e3d0*/  LDSM.16.M88.4 R64, [R241] ;  /* 0x00000000f140783b */ /* 0x000fe80000000200 */
[----:B--2---:R-:W2:Y:S04]  /*e3e0*/  LDSM.16.M88.4 R16, [R232+0x8800] ;  /* 0x00880000e810783b */ /* 0x004ea80000000200 */
[----:B-1----:R-:W-:Y:S04]  /*e3f0*/  LDSM.16.M88.4 R8, [R239] ;  /* 0x00000000ef08783b */ /* 0x002fe80000000200 */
[----:B------:R-:W-:Y:S04]  /*e400*/  LDSM.16.M88.4 R60, [R241+0x2000] ;  /* 0x00200000f13c783b */ /* 0x000fe80000000200 */
[----:B----4-:R-:W1:Y:S04]  /*e410*/  LDSM.16.M88.4 R4, [R232+0x8000] ;  /* 0x00800000e804783b */ /* 0x010e680000000200 */
[----:B------:R-:W4:Y:S04]  /*e420*/  LDSM.16.M88.4 R20, [R239+0x800] ;  /* 0x00080000ef14783b */ /* 0x000f280000000200 */
[----:B------:R-:W-:Y:S04]  /*e430*/  LDSM.16.M88.4 R52, [R243+0x2000] ;  /* 0x00200000f334783b */ /* 0x000fe80000000200 */
[----:B------:R-:W-:Y:S04]  /*e440*/  LDSM.16.M88.4 R56, [R243] ;  /* 0x00000000f338783b */ /* 0x000fe80000000200 */
[----:B------:R-:W-:Y:S01]  /*e450*/  LDSM.16.M88.4 R48, [R242] ;  /* 0x00000000f230783b */ /* 0x000fe20000000200 */
[----:B------:R-:W-:-:S03]  /*e460*/  UIADD3 UR21, UR8, -0x3, URZ ;  /* 0xfffffffd08157890 */ /* 0x000fc6000fffe03f */
[----:B------:R-:W0:Y:S01]  /*e470*/  LDGDEPBAR ;  /* 0x00000000000079af */ /* 0x000e220000000000 */
[-C--:B--2---:R-:W-:Y:S08]  /*e480*/  HMMA.16816.F32.BF16 R140, R136, R16.reuse, RZ ;  /* 0x00000010888c723c */ /* 0x084ff000000418ff */
[----:B------:R-:W-:Y:S08]  /*e490*/  HMMA.16816.F32.BF16 R40, R132, R16, RZ ;  /* 0x000000108428723c */ /* 0x000ff000000418ff */
[-C--:B-1----:R-:W-:Y:S08]  /*e4a0*/  HMMA.16816.F32.BF16 R32, R136, R4.reuse, RZ ;  /* 0x000000048820723c */ /* 0x082ff000000418ff */
[C---:B------:R-:W-:Y:S08]  /*e4b0*/  HMMA.16816.F32.BF16 R28, R132.reuse, R4, RZ ;  /* 0x00000004841c723c */ /* 0x040ff000000418ff */
[-C--:B------:R-:W-:Y:S08]  /*e4c0*/  HMMA.16816.F32.BF16 R36, R132, R6.reuse, RZ ;  /* 0x000000068424723c */ /* 0x080ff000000418ff */
[----:B------:R-:W-:Y:S01]  /*e4d0*/  HMMA.16816.F32.BF16 R44, R136, R6, RZ ;  /* 0x00000006882c723c */ /* 0x000fe200000418ff */
[----:B------:R-:W1:Y:S07]  /*e4e0*/  LDSM.16.M88.4 R4, [R238+0x8000] ;  /* 0x00800000ee04783b */ /* 0x000e6e0000000200 */
[----:B------:R-:W-:Y:S08]  /*e4f0*/  HMMA.16816.F32.BF16 R228, R64, R8, R32 ;  /* 0x0000000840e4723c */ /* 0x000ff00000041820 */
[-C--:B------:R-:W-:Y:S08]  /*e500*/  HMMA.16816.F32.BF16 R32, R132, R18.reuse, RZ ;  /* 0x000000128420723c */ /* 0x080ff000000418ff */
[----:B------:R-:W-:Y:S08]  /*e510*/  HMMA.16816.F32.BF16 R16, R136, R18, RZ ;  /* 0x000000128810723c */ /* 0x000ff000000418ff */
[C---:B------:R-:W-:Y:S01]  /*e520*/  HMMA.16816.F32.BF16 R212, R60.reuse, R8, R28 ;  /* 0x000000083cd4723c */ /* 0x040fe2000004181c */
[----:B------:R-:W2:Y:S07]  /*e530*/  LDSM.16.M88.4 R28, [R238+0x8800] ;  /* 0x00880000ee1c783b */ /* 0x000eae0000000200 */
[-C--:B------:R-:W-:Y:S08]  /*e540*/  HMMA.16816.F32.BF16 R36, R60, R10.reuse, R36 ;  /* 0x0000000a3c24723c */ /* 0x080ff00000041824 */
[C---:B------:R-:W-:Y:S01]  /*e550*/  HMMA.16816.F32.BF16 R216, R64.reuse, R10, R44 ;  /* 0x0000000a40d8723c */ /* 0x040fe2000004182c */
[----:B------:R-:W-:Y:S04]  /*e560*/  LDSM.16.M88.4 R44, [R242+0x2000] ;  /* 0x00200000f22c783b */ /* 0x000fe80000000200 */
[----:B------:R-:W2:Y:S03]  /*e570*/  LDSM.16.M88.4 R8, [R237] ;  /* 0x00000000ed08783b */ /* 0x000ea60000000200 */
[-C--:B----4-:R-:W-:Y:S08]  /*e580*/  HMMA.16816.F32.BF16 R248, R64, R20.reuse, R140 ;  /* 0x0000001440f8723c */ /* 0x090ff0000004188c */
[C---:B------:R-:W-:Y:S01]  /*e590*/  HMMA.16816.F32.BF16 R224, R60.reuse, R20, R40 ;  /* 0x000000143ce0723c */ /* 0x040fe20000041828 */
[----:B------:R-:W-:Y:S07]  /*e5a0*/  LDSM.16.M88.4 R40, [R240+0x4000] ;  /* 0x00400000f028783b */ /* 0x000fee0000000200 */
[-C--:B------:R-:W-:Y:S08]  /*e5b0*/  HMMA.16816.F32.BF16 R220, R60, R22.reuse, R32 ;  /* 0x000000163cdc723c */ /* 0x080ff00000041820 */
[----:B------:R-:W-:Y:S01]  /*e5c0*/  HMMA.16816.F32.BF16 R208, R64, R22, R16 ;  /* 0x0000001640d0723c */ /* 0x000fe20000041810 */
[----:B------:R-:W4:Y:S07]  /*e5d0*/  LDSM.16.M88.4 R16, [R237+0x800] ;  /* 0x00080000ed10783b */ /* 0x000f2e0000000200 */
[-C--:B-1----:R-:W-:Y:S08]  /*e5e0*/  HMMA.16816.F32.BF16 R140, R52, R4.reuse, R212 ;  /* 0x00000004348c723c */ /* 0x082ff000000418d4 */
[----:B------:R-:W-:Y:S08]  /*e5f0*/  HMMA.16816.F32.BF16 R32, R56, R4, R228 ;  /* 0x000000043820723c */ /* 0x000ff000000418e4 */
[-C--:B------:R-:W-:Y:S01]  /*e600*/  HMMA.16816.F32.BF16 R20, R52, R6.reuse, R36 ;  /* 0x000000063414723c */ /* 0x080fe20000041824 */
[----:B------:R-:W-:Y:S07]  /*e610*/  LDSM.16.M88.4 R36, [R240+0x6000] ;  /* 0x00600000f024783b */ /* 0x000fee0000000200 */
[C---:B------:R-:W-:Y:S01]  /*e620*/  HMMA.16816.F32.BF16 R212, R56.reuse, R6, R216 ;  /* 0x0000000638d4723c */ /* 0x040fe200000418d8 */
[----:B------:R-:W1:Y:S07]  /*e630*/  LDSM.16.M88.4 R4, [R232+0xa000] ;  /* 0x00a00000e804783b */ /* 0x000e6e0000000200 */
[-C--:B--2---:R-:W-:Y:S08]  /*e640*/  HMMA.16816.F32.BF16 R68, R56, R28.reuse, R248 ;  /* 0x0000001c3844723c */ /* 0x084ff000000418f8 */
[C---:B------:R-:W-:Y:S08]  /*e650*/  HMMA.16816.F32.BF16 R248, R52.reuse, R28, R224 ;  /* 0x0000001c34f8723c */ /* 0x040ff000000418e0 */
[-C--:B------:R-:W-:Y:S08]  /*e660*/  HMMA.16816.F32.BF16 R228, R52, R30.reuse, R220 ;  /* 0x0000001e34e4723c */ /* 0x080ff000000418dc */
[----:B------:R-:W-:Y:S01]  /*e670*/  HMMA.16816.F32.BF16 R224, R56, R30, R208 ;  /* 0x0000001e38e0723c */ /* 0x000fe200000418d0 */
[----:B------:R-:W-:Y:S04]  /*e680*/  LDSM.16.M88.4 R28, [R241+0x6000] ;  /* 0x00600000f11c783b */ /* 0x000fe80000000200 */
[----:B------:R-:W-:Y:S03]  /*e690*/  LDSM.16.M88.4 R208, [R239+0x2000] ;  /* 0x00200000efd0783b */ /* 0x000fe60000000200 */
[-C--:B------:R-:W-:Y:S01]  /*e6a0*/  HMMA.16816.F32.BF16 R220, R44, R8.reuse, R140 ;  /* 0x000000082cdc723c */ /* 0x080fe2000004188c */
[----:B------:R-:W2:Y:S07]  /*e6b0*/  LDSM.16.M88.4 R140, [R232+0xa800] ;  /* 0x00a80000e88c783b */ /* 0x000eae0000000200 */
[----:B------:R-:W-:Y:S01]  /*e6c0*/  HMMA.16816.F32.BF16 R216, R48, R8, R32 ;  /* 0x0000000830d8723c */ /* 0x000fe20000041820 */
[----:B------:R-:W1:Y:S07]  /*e6d0*/  LDSM.16.M88.4 R32, [R241+0x4000] ;  /* 0x00400000f120783b */ /* 0x000e6e0000000200 */
[-C--:B------:R-:W-:Y:S08]  /*e6e0*/  HMMA.16816.F32.BF16 R20, R44, R10.reuse, R20 ;  /* 0x0000000a2c14723c */ /* 0x080ff00000041814 */
[C---:B------:R-:W-:Y:S01]  /*e6f0*/  HMMA.16816.F32.BF16 R212, R48.reuse, R10, R212 ;  /* 0x0000000a30d4723c */ /* 0x040fe200000418d4 */
[----:B------:R-:W2:Y:S07]  /*e700*/  LDSM.16.M88.4 R8, [R239+0x2800] ;  /* 0x00280000ef08783b */ /* 0x000eae0000000200 */
[-C--:B----4-:R-:W-:Y:S08]  /*e710*/  HMMA.16816.F32.BF16 R80, R48, R16.reuse, R68 ;  /* 0x000000103050723c */ /* 0x090ff00000041844 */
[C---:B------:R-:W-:Y:S08]  /*e720*/  HMMA.16816.F32.BF16 R76, R44.reuse, R16, R248 ;  /* 0x000000102c4c723c */ /* 0x040ff000000418f8 */
[-C--:B------:R-:W-:Y:S08]  /*e730*/  HMMA.16816.F32.BF16 R72, R44, R18.reuse, R228 ;  /* 0x000000122c48723c */ /* 0x080ff000000418e4 */
[----:B------:R-:W-:Y:S01]  /*e740*/  HMMA.16816.F32.BF16 R68, R48, R18, R224 ;  /* 0x000000123044723c */ /* 0x000fe200000418e0 */
[----:B------:R-:W-:Y:S07]  /*e750*/  LDSM.16.M88.4 R16, [R243+0x6000] ;  /* 0x00600000f310783b */ /* 0x000fee0000000200 */
        /* <DEDUP_REMOVED lines=10> */
[----:B------:R-:W2:Y:S07]  /*e800*/  LDSM.16.M88.4 R140, [R238+0xa800] ;  /* 0x00a80000ee8c783b */ /* 0x000eae0000000200 */
[-C--:B------:R-:W-:Y:S08]  /*e810*/  HMMA.16816.F32.BF16 R76, R28, R208.reuse, R248 ;  /* 0x000000d01c4c723c */ /* 0x080ff000000418f8 */
[----:B------:R-:W-:Y:S08]  /*e820*/  HMMA.16816.F32.BF16 R228, R32, R208, R228 ;  /* 0x000000d020e4723c */ /* 0x000ff000000418e4 */
[-C--:B------:R-:W-:Y:S08]  /*e830*/  HMMA.16816.F32.BF16 R72, R28, R210.reuse, R224 ;  /* 0x000000d21c48723c */ /* 0x080ff000000418e0 */
[----:B------:R-:W-:Y:S01]  /*e840*/  HMMA.16816.F32.BF16 R68, R32, R210, R220 ;  /* 0x000000d22044723c */ /* 0x000fe200000418dc */
[----:B------:R-:W-:Y:S07]  /*e850*/  LDSM.16.M88.4 R208, [R237+0x2000] ;  /* 0x00200000edd0783b */ /* 0x000fee0000000200 */
[-C--:B------:R-:W-:Y:S08]  /*e860*/  HMMA.16816.F32.BF16 R224, R28, R8.reuse, R212 ;  /* 0x000000081ce0723c */ /* 0x080ff000000418d4 */
[----:B------:R-:W-:Y:S01]  /*e870*/  HMMA.16816.F32.BF16 R248, R32, R8, R216 ;  /* 0x0000000820f8723c */ /* 0x000fe200000418d8 */
[----:B------:R-:W-:Y:S07]  /*e880*/  LDSM.16.M88.4 R216, [R232+0x9800] ;  /* 0x00980000e8d8783b */ /* 0x000fee0000000200 */
[-C--:B------:R-:W-:Y:S08]  /*e890*/  HMMA.16816.F32.BF16 R220, R28, R10.reuse, R84 ;  /* 0x0000000a1cdc723c */ /* 0x080ff00000041854 */
[----:B------:R-:W-:Y:S01]  /*e8a0*/  HMMA.16816.F32.BF16 R212, R32, R10, R80 ;  /* 0x0000000a20d4723c */ /* 0x000fe20000041850 */
[----:B------:R-:W4:Y:S07]  /*e8b0*/  LDSM.16.M88.4 R8, [R242+0x4000] ;  /* 0x00400000f208783b */ /* 0x000f2e0000000200 */
[-C--:B-1----:R-:W-:Y:S08]  /*e8c0*/  HMMA.16816.F32.BF16 R76, R16, R4.reuse, R76 ;  /* 0x00000004104c723c */ /* 0x082ff0000004184c */
[C---:B------:R-:W-:Y:S08]  /*e8d0*/  HMMA.16816.F32.BF16 R228, R20.reuse, R4, R228 ;  /* 0x0000000414e4723c */ /* 0x040ff000000418e4 */
[----:B--2---:R-:W-:Y:S01]  /*e8e0*/  HMMA.16816.F32.BF16 R80, R20, R142, R212 ;  /* 0x0000008e1450723c */ /* 0x004fe200000418d4 */
[----:B------:R-:W1:Y:S07]  /*e8f0*/  LDSM.16.M88.4 R212, [R239+0x1800] ;  /* 0x00180000efd4783b */ /* 0x000e6e0000000200 */
[----:B------:R-:W-:Y:S01]  /*e900*/  HMMA.16816.F32.BF16 R88, R16, R6, R72 ;  /* 0x000000061058723c */ /* 0x000fe20000041848 */
[----:B---3--:R-:W-:-:S02]  /*e910*/  IMAD.MOV.U32 R12, RZ, RZ, R76 ;  /* 0x000000ffff0c7224 */ /* 0x008fc400078e004c */
[----:B------:R-:W-:Y:S02]  /*e920*/  IMAD.MOV.U32 R3, RZ, RZ, R77 ;  /* 0x000000ffff037224 */ /* 0x000fe400078e004d */
[----:B------:R-:W-:Y:S02]  /*e930*/  IMAD.MOV.U32 R2, RZ, RZ, R78 ;  /* 0x000000ffff027224 */ /* 0x000fe400078e004e */
[----:B------:R-:W-:Y:S01]  /*e940*/  IMAD.MOV.U32 R0, RZ, RZ, R79 ;  /* 0x000000ffff007224 */ /* 0x000fe200078e004f */
[----:B------:R-:W-:Y:S01]  /*e950*/  HMMA.16816.F32.BF16 R72, R20, R6, R68 ;  /* 0x000000061448723c */ /* 0x000fe20000041844 */
[----:B------:R-:W2:Y:S07]  /*e960*/  LDSM.16.M88.4 R4, [R242+0x6000] ;  /* 0x00600000f204783b */ /* 0x000eae0000000200 */
[----:B----4-:R-:W-:Y:S08]  /*e970*/  HMMA.16816.F32.BF16 R76, R8, R208, R228 ;  /* 0x000000d0084c723c */ /* 0x010ff000000418e4 */
[----:B------:R-:W-:Y:S08]  /*e980*/  HMMA.16816.F32.BF16 R228, R132, R216, RZ ;  /* 0x000000d884e4723c */ /* 0x000ff000000418ff */
[C---:B------:R-:W-:Y:S07]  /*e990*/  HMMA.16816.F32.BF16 R68, R16.reuse, R140, R224 ;  /* 0x0000008c1044723c */ /* 0x040fee00000418e0 */
[----:B------:R-:W-:Y:S01]  /*e9a0*/  IMAD.MOV.U32 R224, RZ, RZ, R12 ;  /* 0x000000ffffe07224 */ /* 0x000fe200078e000c */
[----:B------:R-:W-:Y:S01]  /*e9b0*/  HMMA.16816.F32.BF16 R84, R16, R142, R220 ;  /* 0x0000008e1054723c */ /* 0x000fe200000418dc */
[----:B------:R-:W-:-:S02]  /*e9c0*/  IMAD.MOV.U32 R225, RZ, RZ, R3 ;  /* 0x000000ffffe17224 */ /* 0x000fc400078e0003 */
[----:B------:R-:W-:Y:S02]  /*e9d0*/  IMAD.MOV.U32 R226, RZ, RZ, R2 ;  /* 0x000000ffffe27224 */ /* 0x000fe400078e0002 */
[----:B------:R-:W-:Y:S02]  /*e9e0*/  IMAD.MOV.U32 R227, RZ, RZ, R0 ;  /* 0x000000ffffe37224 */ /* 0x000fe400078e0000 */
[----:B------:R-:W-:Y:S01]  /*e9f0*/  IMAD.MOV.U32 R0, RZ, RZ, R76 ;  /* 0x000000ffff007224 */ /* 0x000fe200078e004c */
[----:B-1----:R-:W-:Y:S01]  /*ea00*/  HMMA.16816.F32.BF16 R228, R60, R212, R228 ;  /* 0x000000d43ce4723c */ /* 0x002fe200000418e4 */
[----:B------:R-:W-:Y:S02]  /*ea10*/  IMAD.MOV.U32 R246, RZ, RZ, R77 ;  /* 0x000000fffff67224 */ /* 0x000fe400078e004d */
[----:B------:R-:W-:Y:S02]  /*ea20*/  FMUL.FTZ R0, R0, c[0x0][0x2ec] ;  /* 0x0000bb0000007a20 */ /* 0x000fe40000410000 */
[----:B------:R-:W-:-:S02]  /*ea30*/  IMAD.MOV.U32 R27, RZ, RZ, R78 ;  /* 0x000000ffff1b7224 */ /* 0x000fc400078e004e */
[----:B------:R-:W-:Y:S01]  /*ea40*/  IMAD.MOV.U32 R26, RZ, RZ, R79 ;  /* 0x000000ffff1a7224 */ /* 0x000fe200078e004f */
[----:B--2---:R-:W-:Y:S08]  /*ea50*/  HMMA.16816.F32.BF16 R220, R4, R208, R224 ;  /* 0x000000d004dc723c */ /* 0x004ff000000418e0 */
[----:B------:R-:W-:Y:S01]  /*ea60*/  HMMA.16816.F32.BF16 R76, R136, R216, RZ ;  /* 0x000000d8884c723c */ /* 0x000fe200000418ff */
[----:B------:R1:W2:Y:S07]  /*ea70*/  MUFU.TANH R216, R0 ;  /* 0x0000000000d87308 */ /* 0x0002ae0000002400 */
[----:B------:R-:W-:Y:S01]  /*ea80*/  IMAD.MOV.U32 R252, RZ, RZ, R231 ;  /* 0x000000fffffc7224 */ /* 0x000fe200078e00e7 */
[----:B------:R-:W-:Y:S01]  /*ea90*/  HMMA.16816.F32.BF16 R224, R4, R210, R88 ;  /* 0x000000d204e0723c */ /* 0x000fe20000041858 */
[----:B-1----:R-:W-:-:S07]  /*eaa0*/  FMUL.FTZ R0, R246, c[0x0][0x2ec] ;  /* 0x0000bb00f6007a20 */ /* 0x002fce0000410000 */
[----:B------:R-:W-:Y:S01]  /*eab0*/  HMMA.16816.F32.BF16 R208, R8, R210, R72 ;  /* 0x000000d208d0723c */ /* 0x000fe20000041848 */
[----:B------:R1:W3:Y:S01]  /*eac0*/  MUFU.TANH R231, R0 ;  /* 0x0000000000e77308 */ /* 0x0002e20000002400 */
[----:B------:R-:W-:Y:S02]  /*ead0*/  IMAD.MOV.U32 R13, RZ, RZ, R230 ;  /* 0x000000ffff0d7224 */ /* 0x000fe400078e00e6 */
[----:B------:R-:W-:-:S04]  /*eae0*/  IMAD.MOV.U32 R217, RZ, RZ, R228 ;  /* 0x000000ffffd97224 */ /* 0x000fc800078e00e4 */
[----:B------:R-:W-:Y:S01]  /*eaf0*/  HMMA.16816.F32.BF16 R248, R20, R140, R248 ;  /* 0x0000008c14f8723c */ /* 0x000fe200000418f8 */
[----:B------:R-:W4:Y:S01]  /*eb00*/  LDSM.16.M88.4 R140, [R237+0x2800] ;  /* 0x00280000ed8c783b */ /* 0x000f220000000200 */
[----:B-1----:R-:W-:-:S04]  /*eb10*/  FMUL.FTZ R0, R27, c[0x0][0x2ec] ;  /* 0x0000bb001b007a20 */ /* 0x002fc80000410000 */
[----:B------:R1:W-:Y:S01]  /*eb20*/  MUFU.TANH R230, R0 ;  /* 0x0000000000e67308 */ /* 0x0003e20000002400 */
[----:B------:R-:W-:Y:S01]  /*eb30*/  IMAD.MOV.U32 R2, RZ, RZ, R229 ;  /* 0x000000ffff027224 */ /* 0x000fe200078e00e5 */
[----:B------:R-:W-:Y:S01]  /*eb40*/  HMMA.16816.F32.BF16 R76, R64, R212, R76 ;  /* 0x000000d4404c723c */ /* 0x000fe2000004184c */
[----:B-1----:R-:W-:-:S05]  /*eb50*/  FMUL.FTZ R0, R26, c[0x0][0x2ec] ;  /* 0x0000bb001a007a20 */ /* 0x002fca0000410000 */
[----:B------:R1:W-:Y:S10]  /*eb60*/  MUFU.TANH R228, R0 ;  /* 0x0000000000e47308 */ /* 0x0003f40000002400 */
[-C--:B----4-:R-:W-:Y:S08]  /*eb70*/  HMMA.16816.F32.BF16 R248, R8, R140.reuse, R248 ;  /* 0x0000008c08f8723c */ /* 0x090ff000000418f8 */
[----:B------:R-:W-:Y:S01]  /*eb80*/  HMMA.16816.F32.BF16 R88, R4, R140, R68 ;  /* 0x0000008c0458723c */ /* 0x000fe20000041844 */
[----:B-1----:R-:W-:-:S04]  /*eb90*/  FMUL.FTZ R0, R220, c[0x0][0x2ec] ;  /* 0x0000bb00dc007a20 */ /* 0x002fc80000410000 */
[----:B------:R1:W-:Y:S02]  /*eba0*/  MUFU.TANH R229, R0 ;  /* 0x0000000000e57308 */ /* 0x0003e40000002400 */
[----:B-1----:R-:W-:Y:S01]  /*ebb0*/  FMUL.FTZ R0, R221, c[0x0][0x2ec] ;  /* 0x0000bb00dd007a20 */ /* 0x002fe20000410000 */
[----:B------:R-:W-:Y:S01]  /*ebc0*/  HMMA.16816.F32.BF16 R84, R4, R142, R84 ;  /* 0x0000008e0454723c */ /* 0x000fe20000041854 */
[----:B------:R-:W-:-:S04]  /*ebd0*/  IMAD.MOV.U32 R3, RZ, RZ, R78 ;  /* 0x000000ffff037224 */ /* 0x000fc800078e004e */
[----:B------:R1:W-:Y:S01]  /*ebe0*/  MUFU.TANH R213, R0 ;  /* 0x0000000000d57308 */ /* 0x0003e20000002400 */
[----:B------:R-:W-:Y:S02]  /*ebf0*/  IMAD.MOV.U32 R12, RZ, RZ, R76 ;  /* 0x000000ffff0c7224 */ /* 0x000fe400078e004c */
[----:B------:R-:W-:-:S08]  /*ec00*/  IMAD.MOV.U32 R245, RZ, RZ, R77 ;  /* 0x000000fffff57224 */ /* 0x000fd000078e004d */
[----:B------:R-:W-:Y:S02]  /*ec10*/  IMAD.MOV.U32 R71, RZ, RZ, R90 ;  /* 0x000000ffff477224 */ /* 0x000fe400078e005a */
[----:B------:R-:W-:Y:S02]  /*ec20*/  IMAD.MOV.U32 R70, RZ, RZ, R91 ;  /* 0x000000ffff467224 */ /* 0x000fe400078e005b */
[----:B------:R-:W-:Y:S01]  /*ec30*/  IMAD.MOV.U32 R220, RZ, RZ, R13 ;  /* 0x000000ffffdc7224 */ /* 0x000fe200078e000d */
[----:B------:R-:W-:Y:S01]  /*ec40*/  HMMA.16816.F32.BF16 R140, R8, R142, R80 ;  /* 0x0000008e088c723c */ /* 0x000fe20000041850 */
[----:B------:R-:W-:Y:S01]  /*ec50*/  IMAD.MOV.U32 R247, RZ, RZ, R88 ;  /* 0x000000fffff77224 */ /* 0x000fe200078e0058 */
[----:B------:R4:W5:Y:S01]  /*ec60*/  LDL.LU.64 R90, [R1+0x118] ;  /* 0x00011800015a7983 */ /* 0x0009620000300a00 */
[----:B------:R-:W-:Y:S02]  /*ec70*/  IMAD.MOV.U32 R75, RZ, RZ, R89 ;  /* 0x000000ffff4b7224 */ /* 0x000fe400078e0059 */
[----:B-1----:R-:W-:Y:S01]  /*ec80*/  FMUL.FTZ R0, R222, c[0x0][0x2ec] ;  /* 0x0000bb00de007a20 */ /* 0x002fe20000410000 */
[----:B------:R4:W5:Y:S03]  /*ec90*/  LDL.LU.64 R88, [R1+0x110] ;  /* 0x0001100001587983 */ /* 0x0009660000300a00 */
[----:B------:R1:W-:Y:S02]  /*eca0*/  MUFU.TANH R246, R0 ;  /* 0x0000000000f67308 */ /* 0x0003e40000002400 */
[----:B-1----:R-:W-:-:S02]  /*ecb0*/  FMUL.FTZ R0, R208, c[0x0][0x2ec] ;  /* 0x0000bb00d0007a20 */ /* 0x002fc40000410000 */
[----:B------:R-:W1:Y:S04]  /*ecc0*/  S2R R208, SR_TID.X ;  /* 0x0000000000d07919 */ /* 0x000e680000002100 */
[----:B------:R2:W-:Y:S02]  /*ecd0*/  MUFU.TANH R212, R0 ;  /* 0x0000000000d47308 */ /* 0x0005e40000002400 */
[----:B--2---:R-:W-:-:S06]  /*ece0*/  FMUL.FTZ R0, R209, c[0x0][0x2ec] ;  /* 0x0000bb00d1007a20 */ /* 0x004fcc0000410000 */
[----:B------:R2:W1:Y:S02]  /*ecf0*/  MUFU.TANH R27, R0 ;  /* 0x00000000001b7308 */ /* 0x0004640000002400 */
[----:B--2---:R-:W-:-:S06]  /*ed00*/  FMUL.FTZ R0, R210, c[0x0][0x2ec] ;  /* 0x0000bb00d2007a20 */ /* 0x004fcc0000410000 */
[----:B------:R2:W-:Y:S01]  /*ed10*/  MUFU.TANH R26, R0 ;  /* 0x00000000001a7308 */ /* 0x0005e20000002400 */
[----:B-1----:R-:W-:Y:S02]  /*ed20*/  IMAD.SHL.U32 R208, R208, 0x2, RZ ;  /* 0x00000002d0d07824 */ /* 0x002fe400078e00ff */
[----:B--2---:R-:W-:-:S05]  /*ed30*/  FMUL.FTZ R0, R211, c[0x0][0x2ec] ;  /* 0x0000bb00d3007a20 */ /* 0x004fca0000410000 */
[----:B------:R1:W-:Y:S01]  /*ed40*/  MUFU.TANH R13, R0 ;  /* 0x00000000000d7308 */ /* 0x0003e20000002400 */
[----:B------:R-:W-:Y:S01]  /*ed50*/  LOP3.LUT R208, R208, 0x6, RZ, 0xc0, !PT ;  /* 0x00000006d0d07812 */ /* 0x000fe200078ec0ff */
[----:B-1----:R-:W-:-:S06]  /*ed60*/  FMUL.FTZ R0, R224, c[0x0][0x2ec] ;  /* 0x0000bb00e0007a20 */ /* 0x002fcc0000410000 */
[----:B------:R1:W2:Y:S01]  /*ed70*/  MUFU.TANH R210, R0 ;  /* 0x0000000000d27308 */ /* 0x0002a20000002400 */
[----:B------:R-:W-:Y:S02]  /*ed80*/  IMAD.MOV.U32 R222, RZ, RZ, R2 ;  /* 0x000000ffffde7224 */ /* 0x000fe400078e0002 */
[----:B-1----:R-:W-:-:S05]  /*ed90*/  FMUL.FTZ R0, R225, c[0x0][0x2ec] ;  /* 0x0000bb00e1007a20 */ /* 0x002fca0000410000 */
[----:B------:R1:W1:Y:S01]  /*eda0*/  MUFU.TANH R209, R0 ;  /* 0x0000000000d17308 */ /* 0x0002620000002400 */
[----:B------:R-:W-:Y:S02]  /*edb0*/  FMUL.FTZ R2, R226, c[0x0][0x2ec] ;  /* 0x0000bb00e2027a20 */ /* 0x000fe40000410000 */
[----:B-1----:R-:W-:-:S05]  /*edc0*/  FMUL.FTZ R0, R223, c[0x0][0x2ec] ;  /* 0x0000bb00df007a20 */ /* 0x002fca0000410000 */
[----:B------:R1:W1:Y:S01]  /*edd0*/  MUFU.TANH R221, R0 ;  /* 0x0000000000dd7308 */ /* 0x0002620000002400 */
[----:B------:R-:W-:Y:S02]  /*ede0*/  IMAD.MOV.U32 R226, RZ, RZ, R222 ;  /* 0x000000ffffe27224 */ /* 0x000fe400078e00de */
[----:B------:R-:W-:Y:S02]  /*edf0*/  IMAD.MOV.U32 R222, RZ, RZ, R3 ;  /* 0x000000ffffde7224 */ /* 0x000fe400078e0003 */
[----:B-1----:R-:W-:-:S04]  /*ee00*/  IMAD.U32 R0, RZ, RZ, UR21 ;  /* 0x00000015ff007e24 */ /* 0x002fc8000f8e00ff */
[----:B------:R-:W-:Y:S02]  /*ee10*/  IMAD R0, R0, 0x40, R208 ;  /* 0x0000004000007824 */ /* 0x000fe400078e02d0 */
[----:B------:R1:W1:Y:S01]  /*ee20*/  MUFU.TANH R208, R2 ;  /* 0x0000000200d07308 */ /* 0x0002620000002400 */
[----:B------:R-:W-:Y:S02]  /*ee30*/  FMUL.FTZ R3, R227, c[0x0][0x2ec] ;  /* 0x0000bb00e3037a20 */ /* 0x000fe40000410000 */
[----:B------:R-:W-:Y:S01]  /*ee40*/  IMAD.MOV.U32 R223, RZ, RZ, R220 ;  /* 0x000000ffffdf7224 */ /* 0x000fe200078e00dc */
[----:B-----5:R-:W-:Y:S01]  /*ee50*/  ISETP.GE.AND P4, PT, R0, R14, PT ;  /* 0x0000000e0000720c */ /* 0x020fe20003f86270 */
[----:B------:R-:W-:-:S03]  /*ee60*/  IMAD.MOV.U32 R227, RZ, RZ, R217 ;  /* 0x000000ffffe37224 */ /* 0x000fc600078e00d9 */
[----:B------:R2:W-:Y:S01]  /*ee70*/  MUFU.TANH R220, R3 ;  /* 0x0000000300dc7308 */ /* 0x0005e20000002400 */
[----:B-1----:R-:W-:-:S04]  /*ee80*/  IADD3 R2, R0, 0x1, RZ ;  /* 0x0000000100027810 */ /* 0x002fc80007ffe0ff */
[C---:B------:R-:W-:Y:S02]  /*ee90*/  ISETP.GE.AND P6, PT, R2.reuse, R14, PT ;  /* 0x0000000e0200720c */ /* 0x040fe40003fc6270 */
[C---:B------:R-:W-:Y:S02]  /*eea0*/  ISETP.GE.AND P1, PT, R2.reuse, R15, PT ;  /* 0x0000000f0200720c */ /* 0x040fe40003f26270 */
[C---:B------:R-:W-:Y:S02]  /*eeb0*/  ISETP.GE.AND P0, PT, R2.reuse, R25, PT ;  /* 0x000000190200720c */ /* 0x040fe40003f06270 */
[----:B------:R-:W-:Y:S01]  /*eec0*/  ISETP.GE.AND P5, PT, R2, R24, PT ;  /* 0x000000180200720c */ /* 0x000fe20003fa6270 */
[----:B------:R-:W-:Y:S01]  /*eed0*/  FMUL.FTZ R2, R248, c[0x0][0x2ec] ;  /* 0x0000bb00f8027a20 */ /* 0x000fe20000410000 */
[----:B--2---:R-:W-:Y:S01]  /*eee0*/  IADD3 R3, R0, 0x8, RZ ;  /* 0x0000000800037810 */ /* 0x004fe20007ffe0ff */
[----:B------:R-:W-:Y:S02]  /*eef0*/  IMAD.MOV.U32 R248, RZ, RZ, R12 ;  /* 0x000000fffff87224 */ /* 0x000fe400078e000c */
[----:B------:R1:W2:Y:S01]  /*ef00*/  MUFU.TANH R217, R2 ;  /* 0x0000000200d97308 */ /* 0x0002a20000002400 */
[----:B------:R-:W-:-:S02]  /*ef10*/  FMUL.FTZ R12, R249, c[0x0][0x2ec] ;  /* 0x0000bb00f90c7a20 */ /* 0x000fc40000410000 */
[----:B------:R-:W-:Y:S02]  /*ef20*/  IMAD.MOV.U32 R69, RZ, RZ, R86 ;  /* 0x000000ffff457224 */ /* 0x000fe400078e0056 */
[----:B------:R-:W-:Y:S02]  /*ef30*/  IMAD.MOV.U32 R68, RZ, RZ, R87 ;  /* 0x000000ffff447224 */ /* 0x000fe400078e0057 */
[----:B------:R-:W-:Y:S01]  /*ef40*/  IMAD.MOV.U32 R224, RZ, RZ, R245 ;  /* 0x000000ffffe07224 */ /* 0x000fe200078e00f5 */
[----:B------:R4:W5:Y:S01]  /*ef50*/  LDL.LU.64 R86, [R1+0x108] ;  /* 0x0001080001567983 */ /* 0x0009620000300a00 */
[----:B------:R-:W-:Y:S01]  /*ef60*/  IMAD.MOV.U32 R74, RZ, RZ, R84 ;  /* 0x000000ffff4a7224 */ /* 0x000fe200078e0054 */
[----:B------:R-:W-:Y:S01]  /*ef70*/  FSEL R245, R216, -INF , !P4 ;  /* 0xff800000d8f57808 */ /* 0x000fe20006000000 */
[----:B------:R-:W-:Y:S01]  /*ef80*/  IMAD.MOV.U32 R72, RZ, RZ, R85 ;  /* 0x000000ffff487224 */ /* 0x000fe200078e0055 */
[----:B------:R-:W-:Y:S01]  /*ef90*/  ISETP.GE.AND P4, PT, R3, R14, PT ;  /* 0x0000000e0300720c */ /* 0x000fe20003f86270 */
[----:B------:R4:W5:Y:S01]  /*efa0*/  LDL.LU.64 R84, [R1+0x100] ;  /* 0x0001000001547983 */ /* 0x0009620000300a00 */
[----:B---3--:R-:W-:-:S02]  /*efb0*/  FSEL R211, R231, -INF , !P6 ;  /* 0xff800000e7d37808 */ /* 0x008fc40007000000 */
[----:B-1----:R-:W-:Y:S01]  /*efc0*/  IADD3 R2, R0, 0x9, RZ ;  /* 0x0000000900027810 */ /* 0x002fe20007ffe0ff */
[----:B------:R4:W5:Y:S01]  /*efd0*/  LDL.LU.64 R82, [R1+0xf8] ;  /* 0x0000f80001527983 */ /* 0x0009620000300a00 */
[----:B------:R1:W3:Y:S01]  /*efe0*/  MUFU.TANH R216, R12 ;  /* 0x0000000c00d87308 */ /* 0x0002e20000002400 */
[----:B------:R-:W-:Y:S01]  /*eff0*/  IMAD.MOV.U32 R73, RZ, RZ, R79 ;  /* 0x000000ffff497224 */ /* 0x000fe200078e004f */
[----:B------:R-:W-:Y:S01]  /*f000*/  ISETP.GE.AND P6, PT, R2, R14, PT ;  /* 0x0000000e0200720c */ /* 0x000fe20003fc6270 */
[----:B------:R4:W5:Y:S04]  /*f010*/  LDL.LU.64 R80, [R1+0xf0] ;  /* 0x0000f00001507983 */ /* 0x0009680000300a00 */
[----:B------:R4:W5:Y:S01]  /*f020*/  LDL.LU.64 R78, [R1+0xe8] ;  /* 0x0000e800014e7983 */ /* 0x0009620000300a00 */
[----:B------:R-:W-:-:S03]  /*f030*/  FSEL R27, R27, -INF , !P6 ;  /* 0xff8000001b1b7808 */ /* 0x000fc60007000000 */
[----:B------:R4:W5:Y:S01]  /*f040*/  LDL.LU.64 R76, [R1+0xe0] ;  /* 0x0000e000014c7983 */ /* 0x0009620000300a00 */
[----:B-1----:R-:W-:Y:S01]  /*f050*/  FMUL.FTZ R12, R140, c[0x0][0x2ec] ;  /* 0x0000bb008c0c7a20 */ /* 0x002fe20000410000 */
[----:B------:R-:W-:Y:S02]  /*f060*/  FSEL R140, R212, -INF , !P4 ;  /* 0xff800000d48c7808 */ /* 0x000fe40006000000 */
[----:B------:R1:W-:Y:S01]  /*f070*/  STL [R1+0xc], R211 ;  /* 0x00000cd301007387 */ /* 0x0003e20000100800 */
[-C--:B------:R-:W-:Y:S01]  /*f080*/  ISETP.GE.AND P4, PT, R0, R15.reuse, PT ;  /* 0x0000000f0000720c */ /* 0x080fe20003f86270 */
[----:B------:R-:W-:Y:S01]  /*f090*/  IMAD.MOV.U32 R225, RZ, RZ, R252 ;  /* 0x000000ffffe17224 */ /* 0x000fe200078e00fc */
[C---:B------:R-:W-:Y:S01]  /*f0a0*/  ISETP.GE.AND P6, PT, R3.reuse, R15, PT ;  /* 0x0000000f0300720c */ /* 0x040fe20003fc6270 */
[----:B------:R-:W-:Y:S01]  /*f0b0*/  STL [R1+0x14], R140 ;  /* 0x0000148c01007387 */ /* 0x000fe20000100800 */
[----:B------:R-:W-:Y:S02]  /*f0c0*/  FSEL R252, R230, -INF , !P4 ;  /* 0xff800000e6fc7808 */ /* 0x000fe40006000000 */
[----:B------:R-:W-:Y:S01]  /*f0d0*/  ISETP.GE.AND P4, PT, R3, R25, PT ;  /* 0x000000190300720c */ /* 0x000fe20003f86270 */
[----:B------:R2:W-:Y:S01]  /*f0e0*/  STL [R1+0x18], R27 ;  /* 0x0000181b01007387 */ /* 0x0005e20000100800 */
[----:B-1----:R1:W-:Y:S02]  /*f0f0*/  MUFU.TANH R211, R12 ;  /* 0x0000000c00d37308 */ /* 0x0023e40000002400 */
[----:B-1----:R-:W-:-:S02]  /*f100*/  FSEL R12, R228, -INF , !P1 ;  /* 0xff800000e40c7808 */ /* 0x002fc40004800000 */
[----:B------:R-:W-:Y:S01]  /*f110*/  ISETP.GE.AND P1, PT, R3, R24, PT ;  /* 0x000000180300720c */ /* 0x000fe20003f26270 */
[----:B------:R-:W-:Y:S02]  /*f120*/  FMUL.FTZ R3, R141, c[0x0][0x2ec] ;  /* 0x0000bb008d037a20 */ /* 0x000fe40000410000 */
[----:B------:R1:W-:Y:S01]  /*f130*/  STL [R1+0x30], R12 ;  /* 0x0000300c01007387 */ /* 0x0003e20000100800 */
[----:B------:R-:W-:Y:S01]  /*f140*/  IMAD.MOV.U32 R249, RZ, RZ, R247 ;  /* 0x000000fffff97224 */ /* 0x000fe200078e00f7 */
[----:B--2---:R-:W-:Y:S02]  /*f150*/  FSEL R27, R210, -INF , !P4 ;  /* 0xff800000d21b7808 */ /* 0x004fe40006000000 */
[----:B-1----:R-:W-:Y:S02]  /*f160*/  FSEL R12, R26, -INF , !P6 ;  /* 0xff8000001a0c7808 */ /* 0x002fe40007000000 */
[----:B------:R-:W-:Y:S01]  /*f170*/  ISETP.GE.AND P6, PT, R2, R15, PT ;  /* 0x0000000f0200720c */ /* 0x000fe20003fc6270 */
[----:B------:R1:W-:Y:S02]  /*f180*/  MUFU.TANH R26, R3 ;  /* 0x00000003001a7308 */ /* 0x0003e40000002400 */
[----:B------:R2:W-:Y:S01]  /*f190*/  STL [R1+0x2c], R12 ;  /* 0x00002c0c01007387 */ /* 0x0005e20000100800 */
[----:B-1----:R-:W-:Y:S01]  /*f1a0*/  FMUL.FTZ R3, R250, c[0x0][0x2ec] ;  /* 0x0000bb00fa037a20 */ /* 0x002fe20000410000 */
[----:B--2---:R-:W-:-:S04]  /*f1b0*/  FSEL R12, R13, -INF , !P6 ;  /* 0xff8000000d0c7808 */ /* 0x004fc80007000000 */
[----:B------:R1:W2:Y:S01]  /*f1c0*/  MUFU.TANH R13, R3 ;  /* 0x00000003000d7308 */ /* 0x0002a20000002400 */
[-C--:B------:R-:W-:Y:S01]  /*f1d0*/  ISETP.GE.AND P6, PT, R0, R25.reuse, PT ;  /* 0x000000190000720c */ /* 0x080fe20003fc6270 */
[----:B------:R2:W-:Y:S03]  /*f1e0*/  STL [R1+0x28], R12 ;  /* 0x0000280c01007387 */ /* 0x0005e60000100800 */
[----:B------:R-:W-:Y:S02]  /*f1f0*/  FSEL R247, R229, -INF , !P6 ;  /* 0xff800000e5f77808 */ /* 0x000fe40007000000 */
[----:B------:R-:W-:Y:S02]  /*f200*/  ISETP.GE.AND P6, PT, R2, R25, PT ;  /* 0x000000190200720c */ /* 0x000fe40003fc6270 */
[----:B-1----:R-:W-:-:S05]  /*f210*/  FSEL R3, R213, -INF , !P0 ;  /* 0xff800000d5037808 */ /* 0x002fca0004000000 */
[----:B------:R1:W-:Y:S01]  /*f220*/  STL [R1+0x1c], R3 ;  /* 0x00001c0301007387 */ /* 0x0003e20000100800 */
[-C--:B------:R-:W-:Y:S01]  /*f230*/  ISETP.GE.AND P0, PT, R2, R24.reuse, PT ;  /* 0x000000180200720c */ /* 0x080fe20003f06270 */
[----:B------:R-:W-:Y:S02]  /*f240*/  FMUL.FTZ R2, R251, c[0x0][0x2ec] ;  /* 0x0000bb00fb027a20 */ /* 0x000fe40000410000 */
[----:B------:R3:W-:Y:S01]  /*f250*/  STL [R1], R27 ;  /* 0x0000001b01007387 */ /* 0x0007e20000100800 */
[----:B--2---:R-:W-:Y:S01]  /*f260*/  FMUL.FTZ R12, R143, c[0x0][0x2ec] ;  /* 0x0000bb008f0c7a20 */ /* 0x004fe20000410000 */
[----:B------:R2:W1:Y:S01]  /*f270*/  MUFU.TANH R213, R2 ;  /* 0x0000000200d57308 */ /* 0x0004620000002400 */
[----:B------:R-:W-:-:S04]  /*f280*/  ISETP.GE.AND P4, PT, R0, R24, PT ;  /* 0x000000180000720c */ /* 0x000fc80003f86270 */
[----:B------:R-:W-:Y:S01]  /*f290*/  FSEL R246, R246, -INF , !P4 ;  /* 0xff800000f6f67808 */ /* 0x000fe20006000000 */
[----:B-1----:R-:W-:Y:S02]  /*f2a0*/  FMUL.FTZ R3, R142, c[0x0][0x2ec] ;  /* 0x0000bb008e037a20 */ /* 0x002fe40000410000 */
[----:B------:R-:W1:Y:S01]  /*f2b0*/  LDSM.16.M88.4 R140, [R232+0x9000] ;  /* 0x00900000e88c783b */ /* 0x000e620000000200 */
[----:B---3--:R-:W-:Y:S01]  /*f2c0*/  FSEL R27, R209, -INF , !P6 ;  /* 0xff800000d11b7808 */ /* 0x008fe20007000000 */
[----:B------:R3:W1:Y:S01]  /*f2d0*/  MUFU.TANH R210, R3 ;  /* 0x0000000300d27308 */ /* 0x0006620000002400 */
[----:B--2---:R-:W-:-:S03]  /*f2e0*/  IADD3 R2, R0, 0x10, RZ ;  /* 0x0000001000027810 */ /* 0x004fc60007ffe0ff */
[----:B------:R2:W-:Y:S01]  /*f2f0*/  STL [R1+0x8], R27 ;  /* 0x0000081b01007387 */ /* 0x0005e20000100800 */
[C---:B------:R-:W-:Y:S02]  /*f300*/  ISETP.GE.AND P6, PT, R2.reuse, R14, PT ;  /* 0x0000000e0200720c */ /* 0x040fe40003fc6270 */
[C---:B------:R-:W-:Y:S02]  /*f310*/  ISETP.GE.AND P4, PT, R2.reuse, R15, PT ;  /* 0x0000000f0200720c */ /* 0x040fe40003f86270 */
[----:B---3--:R-:W-:Y:S02]  /*f320*/  FSEL R3, R221, -INF , !P5 ;  /* 0xff800000dd037808 */ /* 0x008fe40006800000 */
[----:B------:R-:W-:-:S03]  /*f330*/  ISETP.GE.AND P5, PT, R2, R25, PT ;  /* 0x000000190200720c */ /* 0x000fc60003fa6270 */
[----:B------:R3:W-:Y:S01]  /*f340*/  STL [R1+0x4], R3 ;  /* 0x0000040301007387 */ /* 0x0007e20000100800 */
[----:B------:R1:W1:Y:S01]  /*f350*/  MUFU.TANH R209, R12 ;  /* 0x0000000c00d17308 */ /* 0x0002620000002400 */
[----:B--2---:R-:W-:Y:S01]  /*f360*/  FMUL.FTZ R27, R75, c[0x0][0x2ec] ;  /* 0x0000bb004b1b7a20 */ /* 0x004fe20000410000 */
[----:B---3--:R-:W-:Y:S02]  /*f370*/  FSEL R3, R208, -INF , !P1 ;  /* 0xff800000d0037808 */ /* 0x008fe40004800000 */
[----:B------:R-:W-:Y:S01]  /*f380*/  ISETP.GE.AND P1, PT, R2, R24, PT ;  /* 0x000000180200720c */ /* 0x000fe20003f26270 */
[----:B------:R-:W-:Y:S02]  /*f390*/  FMUL.FTZ R2, R249, c[0x0][0x2ec] ;  /* 0x0000bb00f9027a20 */ /* 0x000fe40000410000 */
[----:B------:R2:W-:Y:S02]  /*f3a0*/  STL [R1+0x10], R3 ;  /* 0x0000100301007387 */ /* 0x0005e40000100800 */
[----:B------:R3:W2:Y:S01]  /*f3b0*/  MUFU.TANH R208, R2 ;  /* 0x0000000200d07308 */ /* 0x0006a20000002400 */
[----:B-1----:R-:W-:-:S02]  /*f3c0*/  IADD3 R12, R0, 0x11, RZ ;  /* 0x00000011000c7810 */ /* 0x002fc40007ffe0ff */
[----:B---3--:R-:W-:Y:S02]  /*f3d0*/  FSEL R2, R217, -INF , !P6 ;  /* 0xff800000d9027808 */ /* 0x008fe40007000000 */
[----:B--2---:R-:W-:Y:S02]  /*f3e0*/  FSEL R3, R220, -INF , !P0 ;  /* 0xff800000dc037808 */ /* 0x004fe40004000000 */
[----:B------:R-:W-:-:S03]  /*f3f0*/  ISETP.GE.AND P0, PT, R12, R14, PT ;  /* 0x0000000e0c00720c */ /* 0x000fc60003f06270 */
[----:B------:R1:W-:Y:S04]  /*f400*/  STL [R1+0x20], R3 ;  /* 0x0000200301007387 */ /* 0x0003e80000100800 */
[----:B------:R4:W5:Y:S04]  /*f410*/  LDL.LU R75, [R1+0xdc] ;  /* 0x0000dc00014b7983 */ /* 0x0009680000300800 */
[----:B------:R2:W-:Y:S01]  /*f420*/  STL [R1+0x70], R2 ;  /* 0x0000700201007387 */ /* 0x0005e20000100800 */
[----:B------:R-:W-:Y:S01]  /*f430*/  FSEL R216, R216, -INF , !P0 ;  /* 0xff800000d8d87808 */ /* 0x000fe20004000000 */
[----:B------:R3:W2:Y:S01]  /*f440*/  MUFU.TANH R212, R27 ;  /* 0x0000001b00d47308 */ /* 0x0006a20000002400 */
[----:B------:R-:W-:-:S03]  /*f450*/  FSEL R13, R13, -INF , !P4 ;  /* 0xff8000000d0d7808 */ /* 0x000fc60006000000 */
[----:B------:R-:W-:Y:S01]  /*f460*/  STL [R1+0x6c], R216 ;  /* 0x00006cd801007387 */ /* 0x000fe20000100800 */
[----:B-1----:R-:W-:-:S04]  /*f470*/  IADD3 R3, R0, 0x18, RZ ;  /* 0x0000001800037810 */ /* 0x002fc80007ffe0ff */
[----:B------:R-:W-:Y:S02]  /*f480*/  ISETP.GE.AND P6, PT, R3, R14, PT ;  /* 0x0000000e0300720c */ /* 0x000fe40003fc6270 */
[----:B--2---:R-:W-:-:S04]  /*f490*/  IADD3 R2, R0, 0x19, RZ ;  /* 0x0000001900027810 */ /* 0x004fc80007ffe0ff */
[----:B------:R-:W-:Y:S02]  /*f4a0*/  ISETP.GE.AND P0, PT, R2, R14, PT ;  /* 0x0000000e0200720c */ /* 0x000fe40003f06270 */
[----:B------:R-:W-:Y:S02]  /*f4b0*/  FSEL R211, R211, -INF , !P6 ;  /* 0xff800000d3d37808 */ /* 0x000fe40007000000 */
[----:B------:R-:W-:Y:S01]  /*f4c0*/  FSEL R26, R26, -INF , !P0 ;  /* 0xff8000001a1a7808 */ /* 0x000fe20004000000 */
[----:B---3--:R-:W-:Y:S02]  /*f4d0*/  FMUL.FTZ R27, R74, c[0x0][0x2ec] ;  /* 0x0000bb004a1b7a20 */ /* 0x008fe40000410000 */
[----:B------:R4:W5:Y:S01]  /*f4e0*/  LDL.LU R74, [R1+0xd8] ;  /* 0x0000d800014a7983 */ /* 0x0009620000300800 */
[----:B------:R-:W-:Y:S01]  /*f4f0*/  ISETP.GE.AND P6, PT, R12, R15, PT ;  /* 0x0000000f0c00720c */ /* 0x000fe20003fc6270 */
[----:B------:R-:W-:Y:S02]  /*f500*/  IMAD.MOV.U32 R217, RZ, RZ, R248 ;  /* 0x000000ffffd97224 */ /* 0x000fe400078e00f8 */
[----:B------:R-:W-:Y:S01]  /*f510*/  STL [R1+0x68], R211 ;  /* 0x000068d301007387 */ /* 0x000fe20000100800 */
[----:B------:R-:W-:-:S03]  /*f520*/  IMAD.MOV.U32 R251, RZ, RZ, R227 ;  /* 0x000000fffffb7224 */ /* 0x000fc600078e00e3 */
[----:B------:R1:W-:Y:S01]  /*f530*/  STL [R1+0x64], R26 ;  /* 0x0000641a01007387 */ /* 0x0003e20000100800 */
[----:B------:R-:W-:Y:S01]  /*f540*/  IMAD.MOV.U32 R250, RZ, RZ, R226 ;  /* 0x000000fffffa7224 */ /* 0x000fe200078e00e2 */
[C---:B------:R-:W-:Y:S01]  /*f550*/  HMMA.16816.F32.BF16 R228, R132.reuse, R142, RZ ;  /* 0x0000008e84e4723c */ /* 0x040fe200000418ff */
[----:B------:R-:W-:Y:S01]  /*f560*/  IMAD.MOV.U32 R249, RZ, RZ, R223 ;  /* 0x000000fffff97224 */ /* 0x000fe200078e00df */
[----:B------:R2:W-:Y:S01]  /*f570*/  STL [R1+0x50], R13 ;  /* 0x0000500d01007387 */ /* 0x0005e20000100800 */
[----:B------:R-:W-:Y:S01]  /*f580*/  IMAD.MOV.U32 R248, RZ, RZ, R225 ;  /* 0x000000fffff87224 */ /* 0x000fe200078e00e1 */
[-C--:B------:R-:W-:Y:S02]  /*f590*/  ISETP.GE.AND P0, PT, R3, R15.reuse, PT ;  /* 0x0000000f0300720c */ /* 0x080fe40003f06270 */
[----:B------:R-:W-:Y:S01]  /*f5a0*/  ISETP.GE.AND P4, PT, R2, R15, PT ;  /* 0x0000000f0200720c */ /* 0x000fe20003f86270 */
[----:B-1----:R-:W-:Y:S02]  /*f5b0*/  IMAD.MOV.U32 R26, RZ, RZ, R222 ;  /* 0x000000ffff1a7224 */ /* 0x002fe400078e00de */
[----:B------:R-:W-:Y:S01]  /*f5c0*/  HMMA.16816.F32.BF16 R220, R132, R140, RZ ;  /* 0x0000008c84dc723c */ /* 0x000fe200000418ff */
[----:B--2---:R-:W-:-:S07]  /*f5d0*/  IMAD.MOV.U32 R13, RZ, RZ, R224 ;  /* 0x000000ffff0d7224 */ /* 0x004fce00078e00e0 */
[----:B------:R-:W-:Y:S07]  /*f5e0*/  HMMA.16816.F32.BF16 R224, R132, R218, RZ ;  /* 0x000000da84e0723c */ /* 0x000fee00000418ff */
[----:B------:R-:W-:Y:S02]  /*f5f0*/  FSEL R132, R213, -INF , !P6 ;  /* 0xff800000d5847808 */ /* 0x000fe40007000000 */
[----:B------:R-:W-:-:S03]  /*f600*/  FSEL R133, R210, -INF , !P0 ;  /* 0xff800000d2857808 */ /* 0x000fc60004000000 */
[----:B------:R1:W-:Y:S04]  /*f610*/  STL [R1+0x4c], R132 ;  /* 0x00004c8401007387 */ /* 0x0003e80000100800 */
[----:B------:R-:W-:Y:S01]  /*f620*/  STL [R1+0x48], R133 ;  /* 0x0000488501007387 */ /* 0x000fe20000100800 */
[----:B------:R-:W-:Y:S02]  /*f630*/  ISETP.GE.AND P6, PT, R12, R25, PT ;  /* 0x000000190c00720c */ /* 0x000fe40003fc6270 */
[----:B-1----:R-:W-:-:S05]  /*f640*/  FSEL R132, R209, -INF , !P4 ;  /* 0xff800000d1847808 */ /* 0x002fca0006000000 */
[----:B------:R-:W-:Y:S04]  /*f650*/  STL [R1+0x44], R132 ;  /* 0x0000448401007387 */ /* 0x000fe80000100800 */
[----:B------:R-:W1:Y:S01]  /*f660*/  LDSM.16.M88.4 R132, [R239+0x1000] ;  /* 0x00100000ef84783b */ /* 0x000e620000000200 */
[----:B------:R-:W-:Y:S02]  /*f670*/  ISETP.GE.AND P0, PT, R12, R24, PT ;  /* 0x000000180c00720c */ /* 0x000fe40003f06270 */
[----:B------:R-:W-:Y:S02]  /*f680*/  FSEL R12, R208, -INF , !P5 ;  /* 0xff800000d00c7808 */ /* 0x000fe40006800000 */
[C---:B------:R-:W-:Y:S08]  /*f690*/  HMMA.16816.F32.BF16 R208, R136.reuse, R140, RZ ;  /* 0x0000008c88d0723c */ /* 0x040ff000000418ff */
[----:B------:R-:W-:Y:S01]  /*f6a0*/  HMMA.16816.F32.BF16 R140, R136, R142, RZ ;  /* 0x0000008e888c723c */ /* 0x000fe200000418ff */
[----:B------:R-:W-:-:S07]  /*f6b0*/  IMAD.MOV.U32 R213, RZ, RZ, R217 ;  /* 0x000000ffffd57224 */ /* 0x000fce00078e00d9 */
[----:B------:R-:W-:Y:S08]  /*f6c0*/  HMMA.16816.F32.BF16 R216, R136, R218, RZ ;  /* 0x000000da88d8723c */ /* 0x000ff000000418ff */
[-C--:B-1----:R-:W-:Y:S08]  /*f6d0*/  HMMA.16816.F32.BF16 R136, R64, R132.reuse, R208 ;  /* 0x000000844088723c */ /* 0x082ff000000418d0 */
[C---:B------:R-:W-:Y:S08]  /*f6e0*/  HMMA.16816.F32.BF16 R208, R60.reuse, R132, R220 ;  /* 0x000000843cd0723c */ /* 0x040ff000000418dc */
[-C--:B------:R-:W-:Y:S08]  /*f6f0*/  HMMA.16816.F32.BF16 R220, R60, R134.reuse, R228 ;  /* 0x000000863cdc723c */ /* 0x080ff000000418e4 */
[----:B------:R-:W-:Y:S01]  /*f700*/  HMMA.16816.F32.BF16 R140, R64, R134, R140 ;  /* 0x00000086408c723c */ /* 0x000fe2000004188c */
[----:B------:R-:W1:Y:S07]  /*f710*/  LDSM.16.M88.4 R132, [R238+0x9000] ;  /* 0x00900000ee84783b */ /* 0x000e6e0000000200 */
[----:B------:R-:W-:Y:S01]  /*f720*/  HMMA.16816.F32.BF16 R228, R60, R214, R224 ;  /* 0x000000d63ce4723c */ /* 0x000fe200000418e0 */
[----:B------:R-:W2:Y:S06]  /*f730*/  LDSM.16.M88.4 R60, [R237+0x1000] ;  /* 0x00100000ed3c783b */ /* 0x000eac0000000200 */
[----:B------:R-:W-:-:S02]  /*f740*/  IMAD.MOV.U32 R224, RZ, RZ, R251 ;  /* 0x000000ffffe07224 */ /* 0x000fc400078e00fb */
[----:B------:R-:W-:Y:S02]  /*f750*/  IMAD.MOV.U32 R225, RZ, RZ, R250 ;  /* 0x000000ffffe17224 */ /* 0x000fe400078e00fa */
[----:B------:R-:W-:Y:S02]  /*f760*/  IMAD.MOV.U32 R226, RZ, RZ, R249 ;  /* 0x000000ffffe27224 */ /* 0x000fe400078e00f9 */
[----:B------:R-:W-:Y:S02]  /*f770*/  IMAD.MOV.U32 R227, RZ, RZ, R248 ;  /* 0x000000ffffe37224 */ /* 0x000fe400078e00f8 */
[----:B------:R-:W-:Y:S08]  /*f780*/  HMMA.16816.F32.BF16 R248, R64, R214, R216 ;  /* 0x000000d640f8723c */ /* 0x000ff000000418d8 */
[-C--:B-1----:R-:W-:Y:S08]  /*f790*/  HMMA.16816.F32.BF16 R136, R56, R132.reuse, R136 ;  /* 0x000000843888723c */ /* 0x082ff00000041888 */
[----:B------:R-:W-:Y:S01]  /*f7a0*/  HMMA.16816.F32.BF16 R64, R52, R132, R208 ;  /* 0x000000843440723c */ /* 0x000fe200000418d0 */
[----:B------:R1:W-:Y:S01]  /*f7b0*/  STL [R1+0x38], R12 ;  /* 0x0000380c01007387 */ /* 0x0003e20000100800 */
[----:B------:R-:W-:-:S06]  /*f7c0*/  IMAD.MOV.U32 R216, RZ, RZ, R213 ;  /* 0x000000ffffd87224 */ /* 0x000fcc00078e00d5 */
[----:B------:R-:W-:Y:S08]  /*f7d0*/  HMMA.16816.F32.BF16 R208, R56, R134, R140 ;  /* 0x0000008638d0723c */ /* 0x000ff0000004188c */
[----:B--2---:R-:W-:Y:S01]  /*f7e0*/  HMMA.16816.F32.BF16 R140, R48, R60, R136 ;  /* 0x0000003c308c723c */ /* 0x004fe20000041888 */
[----:B------:R-:W2:Y:S01]  /*f7f0*/  LDSM.16.M88.4 R136, [R238+0x9800] ;  /* 0x00980000ee88783b */ /* 0x000ea20000000200 */
[----:B-1----:R-:W-:-:S06]  /*f800*/  FSEL R12, R212, -INF , !P6 ;  /* 0xff800000d40c7808 */ /* 0x002fcc0007000000 */
[----:B------:R-:W-:Y:S08]  /*f810*/  HMMA.16816.F32.BF16 R212, R52, R134, R220 ;  /* 0x0000008634d4723c */ /* 0x000ff000000418dc */
[----:B------:R-:W-:Y:S01]  /*f820*/  HMMA.16816.F32.BF16 R132, R44, R60, R64 ;  /* 0x0000003c2c84723c */ /* 0x000fe20000041840 */
[----:B------:R-:W1:Y:S07]  /*f830*/  LDSM.16.M88.4 R64, [R232+0xb000] ;  /* 0x00b00000e840783b */ /* 0x000e6e0000000200 */
[-C--:B------:R-:W-:Y:S08]  /*f840*/  HMMA.16816.F32.BF16 R208, R48, R62.reuse, R208 ;  /* 0x0000003e30d0723c */ /* 0x080ff000000418d0 */
[----:B------:R-:W-:Y:S01]  /*f850*/  HMMA.16816.F32.BF16 R212, R44, R62, R212 ;  /* 0x0000003e2cd4723c */ /* 0x000fe200000418d4 */
[----:B------:R-:W-:Y:S07]  /*f860*/  LDSM.16.M88.4 R60, [R239+0x3000] ;  /* 0x00300000ef3c783b */ /* 0x000fee0000000200 */
[C---:B--2---:R-:W-:Y:S08]  /*f870*/  HMMA.16816.F32.BF16 R224, R52.reuse, R136, R224 ;  /* 0x0000008834e0723c */ /* 0x044ff000000418e0 */
[----:B------:R-:W-:Y:S08]  /*f880*/  HMMA.16816.F32.BF16 R220, R52, R138, R228 ;  /* 0x0000008a34dc723c */ /* 0x000ff000000418e4 */
[----:B-1----:R-:W-:Y:S01]  /*f890*/  HMMA.16816.F32.BF16 R52, R36, R64, R132 ;  /* 0x000000402434723c */ /* 0x002fe20000041884 */
[----:B------:R-:W1:Y:S01]  /*f8a0*/  LDSM.16.M88.4 R132, [R237+0x1800] ;  /* 0x00180000ed84783b */ /* 0x000e620000000200 */
[----:B------:R-:W-:-:S02]  /*f8b0*/  IMAD.MOV.U32 R217, RZ, RZ, R13 ;  /* 0x000000ffffd97224 */ /* 0x000fc400078e000d */
[----:B------:R-:W-:Y:S02]  /*f8c0*/  IMAD.MOV.U32 R218, RZ, RZ, R26 ;  /* 0x000000ffffda7224 */ /* 0x000fe400078e001a */
[----:B------:R-:W-:-:S07]  /*f8d0*/  IMAD.MOV.U32 R219, RZ, RZ, R73 ;  /* 0x000000ffffdb7224 */ /* 0x000fce00078e0049 */
[C---:B------:R-:W-:Y:S08]  /*f8e0*/  HMMA.16816.F32.BF16 R216, R56.reuse, R136, R216 ;  /* 0x0000008838d8723c */ /* 0x040ff000000418d8 */
[----:B------:R-:W-:Y:S08]  /*f8f0*/  HMMA.16816.F32.BF16 R56, R56, R138, R248 ;  /* 0x0000008a3838723c */ /* 0x000ff000000418f8 */
[----:B------:R-:W-:Y:S08]  /*f900*/  HMMA.16816.F32.BF16 R212, R36, R66, R212 ;  /* 0x0000004224d4723c */ /* 0x000ff000000418d4 */
[C---:B------:R-:W-:Y:S08]  /*f910*/  HMMA.16816.F32.BF16 R140, R40.reuse, R64, R140 ;  /* 0x00000040288c723c */ /* 0x040ff0000004188c */
[----:B------:R-:W-:Y:S08]  /*f920*/  HMMA.16816.F32.BF16 R136, R40, R66, R208 ;  /* 0x000000422888723c */ /* 0x000ff000000418d0 */
[-C--:B-1----:R-:W-:Y:S08]  /*f930*/  HMMA.16816.F32.BF16 R64, R48, R132.reuse, R216 ;  /* 0x000000843040723c */ /* 0x082ff000000418d8 */
[C---:B------:R-:W-:Y:S08]  /*f940*/  HMMA.16816.F32.BF16 R224, R44.reuse, R132, R224 ;  /* 0x000000842ce0723c */ /* 0x040ff000000418e0 */
[-C--:B------:R-:W-:Y:S08]  /*f950*/  HMMA.16816.F32.BF16 R220, R44, R134.reuse, R220 ;  /* 0x000000862cdc723c */ /* 0x080ff000000418dc */
[----:B------:R-:W-:Y:S01]  /*f960*/  HMMA.16816.F32.BF16 R48, R48, R134, R56 ;  /* 0x000000863030723c */ /* 0x000fe20000041838 */
[----:B------:R-:W1:Y:S07]  /*f970*/  LDSM.16.M88.4 R56, [R232+0xb800] ;  /* 0x00b80000e838783b */ /* 0x000e6e0000000200 */
[C---:B------:R-:W-:Y:S01]  /*f980*/  HMMA.16816.F32.BF16 R44, R28.reuse, R60, R52 ;  /* 0x0000003c1c2c723c */ /* 0x040fe20000041834 */
[----:B------:R-:W2:Y:S01]  /*f990*/  LDSM.16.M88.4 R52, [R238+0xb000] ;  /* 0x00b00000ee34783b */ /* 0x000ea20000000200 */
[----:B------:R-:W3:Y:S06]  /*f9a0*/  MUFU.TANH R27, R27 ;  /* 0x0000001b001b7308 */ /* 0x000eec0000002400 */
[----:B------:R-:W-:Y:S01]  /*f9b0*/  HMMA.16816.F32.BF16 R212, R28, R62, R212 ;  /* 0x0000003e1cd4723c */ /* 0x000fe200000418d4 */
[----:B------:R-:W-:-:S02]  /*f9c0*/  ISETP.GE.AND P4, PT, R3, R25, PT ;  /* 0x000000190300720c */ /* 0x000fc40003f86270 */
[----:B------:R-:W-:Y:S02]  /*f9d0*/  ISETP.GE.AND P5, PT, R3, R24, PT ;  /* 0x000000180300720c */ /* 0x000fe40003fa6270 */
[----:B------:R-:W-:-:S03]  /*f9e0*/  ISETP.GE.AND P6, PT, R2, R25, PT ;  /* 0x000000190200720c */ /* 0x000fc60003fc6270 */
[----:B------:R-:W-:Y:S01]  /*f9f0*/  HMMA.16816.F32.BF16 R140, R32, R60, R140 ;  /* 0x0000003c208c723c */ /* 0x000fe2000004188c */
[----:B---3--:R-:W-:Y:S02]  /*fa00*/  FSEL R3, R27, -INF , !P4 ;  /* 0xff8000001b037808 */ /* 0x008fe40006000000 */
[----:B------:R-:W-:Y:S01]  /*fa10*/  ISETP.GE.AND P4, PT, R2, R24, PT ;  /* 0x000000180200720c */ /* 0x000fe20003f86270 */
[----:B------:R-:W-:-:S04]  /*fa20*/  FMUL.FTZ R2, R72, c[0x0][0x2ec] ;  /* 0x0000bb0048027a20 */ /* 0x000fc80000410000 */
[----:B------:R-:W-:Y:S08]  /*fa30*/  HMMA.16816.F32.BF16 R60, R32, R62, R136 ;  /* 0x0000003e203c723c */ /* 0x000ff00000041888 */
[----:B-1----:R-:W-:Y:S08]  /*fa40*/  HMMA.16816.F32.BF16 R136, R40, R56, R64 ;  /* 0x000000382888723c */ /* 0x002ff00000041840 */
[----:B--2---:R-:W-:Y:S01]  /*fa50*/  HMMA.16816.F32.BF16 R64, R16, R54, R212 ;  /* 0x000000361040723c */ /* 0x004fe200000418d4 */
[----:B------:R1:W2:Y:S01]  /*fa60*/  MUFU.TANH R215, R2 ;  /* 0x0000000200d77308 */ /* 0x0002a20000002400 */
[----:B------:R-:W-:Y:S04]  /*fa70*/  STL [R1+0x34], R12 ;  /* 0x0000340c01007387 */ /* 0x000fe80000100800 */
[----:B------:R3:W-:Y:S04]  /*fa80*/  STL [R1+0x24], R3 ;  /* 0x0000240301007387 */ /* 0x0007e80000100800 */
[----:B------:R4:W5:Y:S04]  /*fa90*/  LDL.LU R73, [R1+0xd4] ;  /* 0x0000d40001497983 */ /* 0x0009680000300800 */
[----:B------:R4:W5:Y:S01]  /*faa0*/  LDL.LU R72, [R1+0xd0] ;  /* 0x0000d00001487983 */ /* 0x0009620000300800 */
[----:B-1----:R-:W-:-:S03]  /*fab0*/  FMUL.FTZ R2, R71, c[0x0][0x2ec] ;  /* 0x0000bb0047027a20 */ /* 0x002fc60000410000 */
[----:B------:R4:W5:Y:S01]  /*fac0*/  LDL.LU R71, [R1+0xcc] ;  /* 0x0000cc0001477983 */ /* 0x0009620000300800 */
[----:B------:R1:W-:Y:S02]  /*fad0*/  MUFU.TANH R213, R2 ;  /* 0x0000000200d57308 */ /* 0x0003e40000002400 */
[----:B-1----:R-:W-:Y:S02]  /*fae0*/  FMUL.FTZ R2, R70, c[0x0][0x2ec] ;  /* 0x0000bb0046027a20 */ /* 0x002fe40000410000 */
[----:B------:R4:W5:Y:S04]  /*faf0*/  LDL.LU R70, [R1+0xc8] ;  /* 0x0000c80001467983 */ /* 0x0009680000300800 */
[----:B------:R1:W-:Y:S02]  /*fb00*/  MUFU.TANH R27, R2 ;  /* 0x00000002001b7308 */ /* 0x0003e40000002400 */
[----:B-1----:R-:W-:-:S02]  /*fb10*/  FMUL.FTZ R2, R69, c[0x0][0x2ec] ;  /* 0x0000bb0045027a20 */ /* 0x002fc40000410000 */
[----:B------:R4:W5:Y:S04]  /*fb20*/  LDL.LU R69, [R1+0xc4] ;  /* 0x0000c40001457983 */ /* 0x0009680000300800 */
[----:B---3--:R1:W3:Y:S02]  /*fb30*/  MUFU.TANH R3, R2 ;  /* 0x0000000200037308 */ /* 0x0082e40000002400 */
[----:B-1----:R-:W-:Y:S02]  /*fb40*/  FMUL.FTZ R2, R68, c[0x0][0x2ec] ;  /* 0x0000bb0044027a20 */ /* 0x002fe40000410000 */
[----:B------:R4:W5:Y:S01]  /*fb50*/  LDL.LU R68, [R1+0xc0] ;  /* 0x0000c00001447983 */ /* 0x0009620000300800 */
[----:B------:R-:W-:Y:S03]  /*fb60*/  HMMA.16816.F32.BF16 R208, R16, R52, R44 ;  /* 0x0000003410d0723c */ /* 0x000fe6000004182c */
[----:B------:R-:W1:Y:S05]  /*fb70*/  LDSM.16.M88.4 R44, [R237+0x3000] ;  /* 0x00300000ed2c783b */ /* 0x000e6a0000000200 */
[----:B------:R-:W-:Y:S01]  /*fb80*/  HMMA.16816.F32.BF16 R132, R40, R58, R48 ;  /* 0x0000003a2884723c */ /* 0x000fe20000041830 */
[----:B------:R-:W2:Y:S07]  /*fb90*/  LDSM.16.M88.4 R48, [R239+0x3800] ;  /* 0x00380000ef30783b */ /* 0x000eae0000000200 */
[C---:B------:R-:W-:Y:S08]  /*fba0*/  HMMA.16816.F32.BF16 R140, R20.reuse, R52, R140 ;  /* 0x00000034148c723c */ /* 0x040ff0000004188c */
[----:B------:R-:W-:Y:S11]  /*fbb0*/  HMMA.16816.F32.BF16 R40, R20, R54, R60 ;  /* 0x000000361428723c */ /* 0x000ff6000004183c */
[----:B------:R-:W-:Y:S05]  /*fbc0*/  @!UPT UIADD3 URZ, URZ, URZ, URZ ;  /* 0x0000003f3f3ff290 */ /* 0x000fea000fffe03f */
[----:B-1----:R-:W-:Y:S08]  /*fbd0*/  HMMA.16816.F32.BF16 R60, R8, R44, R140 ;  /* 0x0000002c083c723c */ /* 0x002ff0000004188c */
[C---:B--2---:R-:W-:Y:S08]  /*fbe0*/  HMMA.16816.F32.BF16 R140, R32.reuse, R48, R136 ;  /* 0x00000030208c723c */ /* 0x044ff00000041888 */
[----:B------:R-:W-:Y:S01]  /*fbf0*/  HMMA.16816.F32.BF16 R132, R32, R50, R132 ;  /* 0x000000322084723c */ /* 0x000fe20000041884 */
[----:B------:R-:W1:Y:S07]  /*fc00*/  LDSM.16.M88.4 R32, [R238+0xb800] ;  /* 0x00b80000ee20783b */ /* 0x000e6e0000000200 */
[-C--:B------:R-:W-:Y:S01]  /*fc10*/  HMMA.16816.F32.BF16 R52, R8, R46.reuse, R40 ;  /* 0x0000002e0834723c */ /* 0x080fe20000041828 */
[----:B------:R-:W2:Y:S07]  /*fc20*/  LDSM.16.M88.4 R40, [R237+0x3800] ;  /* 0x00380000ed28783b */ /* 0x000eae0000000200 */
[----:B------:R-:W-:Y:S01]  /*fc30*/  HMMA.16816.F32.BF16 R64, R4, R46, R64 ;  /* 0x0000002e0440723c */ /* 0x000fe20000041840 */
[----:B------:R-:W-:Y:S01]  /*fc40*/  FMUL.FTZ R60, R60, c[0x0][0x2ec] ;  /* 0x0000bb003c3c7a20 */ /* 0x000fe20000410000 */
[----:B------:R-:W-:Y:S01]  /*fc50*/  MUFU.TANH R214, R2 ;  /* 0x0000000200d67308 */ /* 0x000fe20000002400 */
[----:B------:R-:W-:Y:S01]  /*fc60*/  FMUL.FTZ R61, R61, c[0x0][0x2ec] ;  /* 0x0000bb003d3d7a20 */ /* 0x000fe20000410000 */
[----:B------:R-:W-:Y:S01]  /*fc70*/  UISETP.GE.AND UP0, UPT, UR8, 0x4, UPT ;  /* 0x000000040800788c */ /* 0x000fe2000bf06270 */
[----:B------:R-:W-:Y:S01]  /*fc80*/  FMUL.FTZ R63, R63, c[0x0][0x2ec] ;  /* 0x0000bb003f3f7a20 */ /* 0x000fe20000410000 */
[----:B------:R-:W-:-:S04]  /*fc90*/  DEPBAR.LE SB0, 0x0 ;  /* 0x000080000000791a */ /* 0x000fc80000000000 */
[----:B------:R-:W-:Y:S08]  /*fca0*/  HMMA.16816.F32.BF16 R136, R4, R44, R208 ;  /* 0x0000002c0488723c */ /* 0x000ff000000418d0 */
[C---:B------:R-:W-:Y:S08]  /*fcb0*/  HMMA.16816.F32.BF16 R44, R36.reuse, R56, R224 ;  /* 0x00000038242c723c */ /* 0x040ff000000418e0 */
[----:B------:R-:W-:Y:S01]  /*fcc0*/  HMMA.16816.F32.BF16 R36, R36, R58, R220 ;  /* 0x0000003a2424723c */ /* 0x000fe200000418dc */
[----:B------:R-:W-:-:S02]  /*fcd0*/  FMUL.FTZ R52, R52, c[0x0][0x2ec] ;  /* 0x0000bb0034347a20 */ /* 0x000fc40000410000 */
[----:B------:R-:W-:Y:S02]  /*fce0*/  FMUL.FTZ R53, R53, c[0x0][0x2ec] ;  /* 0x0000bb0035357a20 */ /* 0x000fe40000410000 */
[----:B------:R-:W-:Y:S02]  /*fcf0*/  FMUL.FTZ R54, R54, c[0x0][0x2ec] ;  /* 0x0000bb0036367a20 */ /* 0x000fe40000410000 */
[----:B------:R-:W-:Y:S01]  /*fd00*/  FMUL.FTZ R55, R55, c[0x0][0x2ec] ;  /* 0x0000bb0037377a20 */ /* 0x000fe20000410000 */
[----:B------:R-:W1:Y:S08]  /*fd10*/  MUFU.TANH R212, R60 ;  /* 0x0000003c00d47308 */ /* 0x000e700000002400 */
[----:B------:R-:W1:Y:S01]  /*fd20*/  MUFU.TANH R60, R52 ;  /* 0x00000034003c7308 */ /* 0x000e620000002400 */
[C---:B------:R-:W-:Y:S07]  /*fd30*/  HMMA.16816.F32.BF16 R44, R28.reuse, R48, R44 ;  /* 0x000000301c2c723c */ /* 0x040fee000004182c */
[----:B------:R-:W-:Y:S08]  /*fd40*/  MUFU.TANH R26, R53 ;  /* 0x00000035001a7308 */ /* 0x000ff00000002400 */
[----:B------:R-:W-:Y:S08]  /*fd50*/  MUFU.TANH R13, R54 ;  /* 0x00000036000d7308 */ /* 0x000ff00000002400 */
[----:B------:R1:W-:Y:S01]  /*fd60*/  MUFU.TANH R12, R55 ;  /* 0x00000037000c7308 */ /* 0x0003e20000002400 */
[----:B------:R-:W-:Y:S08]  /*fd70*/  HMMA.16816.F32.BF16 R28, R28, R50, R36 ;  /* 0x000000321c1c723c */ /* 0x000ff00000041824 */
[C---:B-1----:R-:W-:Y:S08]  /*fd80*/  HMMA.16816.F32.BF16 R52, R20.reuse, R32, R140 ;  /* 0x000000201434723c */ /* 0x042ff0000004188c */
[----:B------:R-:W-:Y:S11]  /*fd90*/  HMMA.16816.F32.BF16 R20, R20, R34, R132 ;  /* 0x000000221414723c */ /* 0x000ff60000041884 */
[----:B------:R-:W-:Y:S05]  /*fda0*/  @!UPT UIADD3 URZ, URZ, URZ, URZ ;  /* 0x0000003f3f3ff290 */ /* 0x000fea000fffe03f */
[C---:B--2---:R-:W-:Y:S08]  /*fdb0*/  HMMA.16816.F32.BF16 R52, R8.reuse, R40, R52 ;  /* 0x000000280834723c */ /* 0x044ff00000041834 */
[----:B------:R-:W-:Y:S08]  /*fdc0*/  HMMA.16816.F32.BF16 R20, R8, R42, R20 ;  /* 0x0000002a0814723c */ /* 0x000ff00000041814 */
[C---:B------:R-:W-:Y:S08]  /*fdd0*/  HMMA.16816.F32.BF16 R8, R16.reuse, R32, R44 ;  /* 0x000000201008723c */ /* 0x040ff0000004182c */
[----:B------:R-:W-:Y:S01]  /*fde0*/  HMMA.16816.F32.BF16 R16, R16, R34, R28 ;  /* 0x000000221010723c */ /* 0x000fe2000004181c */
[----:B------:R-:W-:Y:S01]  /*fdf0*/  FMUL.FTZ R62, R62, c[0x0][0x2ec] ;  /* 0x0000bb003e3e7a20 */ /* 0x000fe20000410000 */
[----:B------:R-:W1:Y:S01]  /*fe00*/  MUFU.TANH R61, R61 ;  /* 0x0000003d003d7308 */ /* 0x000e620000002400 */
[----:B------:R-:W-:Y:S01]  /*fe10*/  IADD3 R2, R0, 0x20, RZ ;  /* 0x0000002000027810 */ /* 0x000fe20007ffe0ff */
[----:B------:R-:W-:Y:S01]  /*fe20*/  FMUL.FTZ R136, R136, c[0x0][0x2ec] ;  /* 0x0000bb0088887a20 */ /* 0x000fe20000410000 */
[----:B------:R-:W-:Y:S01]  /*fe30*/  FSEL R36, R215, -INF , !P6 ;  /* 0xff800000d7247808 */ /* 0x000fe20007000000 */
[----:B------:R-:W-:Y:S01]  /*fe40*/  FMUL.FTZ R137, R137, c[0x0][0x2ec] ;  /* 0x0000bb0089897a20 */ /* 0x000fe20000410000 */
[----:B------:R-:W-:-:S03]  /*fe50*/  ISETP.GE.AND P6, PT, R2, R14, PT ;  /* 0x0000000e0200720c */ /* 0x000fc60003fc6270 */
[----:B------:R-:W2:Y:S06]  /*fe60*/  MUFU.TANH R63, R63 ;  /* 0x0000003f003f7308 */ /* 0x000eac0000002400 */
[----:B------:R-:W-:Y:S01]  /*fe70*/  HMMA.16816.F32.BF16 R8, R4, R40, R8 ;  /* 0x000000280408723c */ /* 0x000fe20000041808 */
[----:B---3--:R-:W-:Y:S01]  /*fe80*/  FSEL R39, R3, -INF , !P5 ;  /* 0xff80000003277808 */ /* 0x008fe20006800000 */
[----:B------:R-:W3:Y:S01]  /*fe90*/  MUFU.TANH R62, R62 ;  /* 0x0000003e003e7308 */ /* 0x000ee20000002400 */
[----:B------:R-:W-:Y:S01]  /*fea0*/  IADD3 R3, R0, 0x28, RZ ;  /* 0x0000002800037810 */ /* 0x000fe20007ffe0ff */
[----:B------:R-:W-:-:S04]  /*feb0*/  FMUL.FTZ R64, R64, c[0x0][0x2ec] ;  /* 0x0000bb0040407a20 */ /* 0x000fc80000410000 */
[----:B------:R-:W-:Y:S01]  /*fec0*/  HMMA.16816.F32.BF16 R40, R4, R42, R16 ;  /* 0x0000002a0428723c */ /* 0x000fe20000041810 */
[----:B------:R-:W-:Y:S01]  /*fed0*/  FSEL R226, R212, -INF , !P6 ;  /* 0xff800000d4e27808 */ /* 0x000fe20007000000 */
[----:B------:R-:W-:Y:S01]  /*fee0*/  FMUL.FTZ R65, R65, c[0x0][0x2ec] ;  /* 0x0000bb0041417a20 */ /* 0x000fe20000410000 */
[----:B------:R-:W-:Y:S01]  /*fef0*/  ISETP.GE.AND P6, PT, R3, R14, PT ;  /* 0x0000000e0300720c */ /* 0x000fe20003fc6270 */
[----:B------:R-:W-:Y:S01]  /*ff00*/  FMUL.FTZ R138, R138, c[0x0][0x2ec] ;  /* 0x0000bb008a8a7a20 */ /* 0x000fe20000410000 */
[----:B------:R-:W1:Y:S02]  /*ff10*/  MUFU.TANH R136, R136 ;  /* 0x0000008800887308 */ /* 0x000e640000002400 */
[----:B------:R-:W-:Y:S02]  /*ff20*/  IADD3 R4, R0, 0x21, RZ ;  /* 0x0000002100047810 */ /* 0x000fe40007ffe0ff */
[----:B------:R-:W-:Y:S01]  /*ff30*/  FSEL R38, R27, -INF , !P0 ;  /* 0xff8000001b267808 */ /* 0x000fe20004000000 */
[----:B------:R-:W-:Y:S01]  /*ff40*/  FMUL.FTZ R66, R66, c[0x0][0x2ec] ;  /* 0x0000bb0042427a20 */ /* 0x000fe20000410000 */
[----:B------:R-:W-:-:S02]  /*ff50*/  FSEL R37, R213, -INF , !P1 ;  /* 0xff800000d5257808 */ /* 0x000fc40004800000 */
[----:B------:R-:W1:Y:S01]  /*ff60*/  MUFU.TANH R137, R137 ;  /* 0x0000008900897308 */ /* 0x000e620000002400 */
[----:B------:R-:W-:Y:S02]  /*ff70*/  FSEL R27, R214, -INF , !P4 ;  /* 0xff800000d61b7808 */ /* 0x000fe40006000000 */
[C---:B------:R-:W-:Y:S02]  /*ff80*/  ISETP.GE.AND P1, PT, R2.reuse, R15, PT ;  /* 0x0000000f0200720c */ /* 0x040fe40003f26270 */
[C---:B------:R-:W-:Y:S02]  /*ff90*/  ISETP.GE.AND P0, PT, R2.reuse, R25, PT ;  /* 0x000000190200720c */ /* 0x040fe40003f06270 */
[----:B------:R-:W-:Y:S01]  /*ffa0*/  ISETP.GE.AND P5, PT, R2, R24, PT ;  /* 0x000000180200720c */ /* 0x000fe20003fa6270 */
[----:B------:R-:W3:Y:S01]  /*ffb0*/  MUFU.TANH R64, R64 ;  /* 0x0000004000407308 */ /* 0x000ee20000002400 */
[----:B------:R-:W-:Y:S01]  /*ffc0*/  ISETP.GE.AND P4, PT, R4, R14, PT ;  /* 0x0000000e0400720c */ /* 0x000fe20003f86270 */
[----:B------:R-:W-:Y:S01]  /*ffd0*/  FMUL.FTZ R52, R52, c[0x0][0x2ec] ;  /* 0x0000bb0034347a20 */ /* 0x000fe20000410000 */
[----:B------:R-:W-:Y:S01]  /*ffe0*/  IADD3 R2, R0, 0x29, RZ ;  /* 0x0000002900027810 */ /* 0x000fe20007ffe0ff */
[----:B------:R-:W-:Y:S01]  /*fff0*/  FMUL.FTZ R53, R53, c[0x0][0x2ec] ;  /* 0x0000bb0035357a20 */ /* 0x000fe20000410000 */
[----:B------:R-:W-:-:S02]  /*10000*/  FSEL R224, R60, -INF , !P6 ;  /* 0xff8000003ce07808 */ /* 0x000fc40007000000 */
[----:B------:R-:W-:Y:S01]  /*10010*/  ISETP.GE.AND P6, PT, R4, R15, PT ;  /* 0x0000000f0400720c */ /* 0x000fe20003fc6270 */
[----:B------:R-:W3:Y:S01]  /*10020*/  MUFU.TANH R65, R65 ;  /* 0x0000004100417308 */ /* 0x000ee20000002400 */
[----:B-1----:R-:W-:Y:S01]  /*10030*/  FSEL R225, R61, -INF , !P4 ;  /* 0xff8000003de17808 */ /* 0x002fe20006000000 */
[----:B------:R-:W-:Y:S01]  /*10040*/  FMUL.FTZ R21, R21, c[0x0][0x2ec] ;  /* 0x0000bb0015157a20 */ /* 0x000fe20000410000 */
[----:B------:R-:W-:Y:S01]  /*10050*/  ISETP.GE.AND P4, PT, R2, R14, PT ;  /* 0x0000000e0200720c */ /* 0x000fe20003f86270 */
[----:B------:R-:W-:Y:S01]  /*10060*/  FMUL.FTZ R55, R55, c[0x0][0x2ec] ;  /* 0x0000bb0037377a20 */ /* 0x000fe20000410000 */
[----:B--2---:R-:W-:-:S03]  /*10070*/  FSEL R221, R63, -INF , !P6 ;  /* 0xff8000003fdd7808 */ /* 0x004fc60007000000 */
[----:B------:R-:W1:Y:S01]  /*10080*/  MUFU.TANH R138, R138 ;  /* 0x0000008a008a7308 */ /* 0x000e620000002400 */
[----:B------:R-:W-:Y:S01]  /*10090*/  FMUL.FTZ R22, R22, c[0x0][0x2ec] ;  /* 0x0000bb0016167a20 */ /* 0x000fe20000410000 */
[----:B------:R-:W-:Y:S01]  /*100a0*/  ISETP.GE.AND P6, PT, R2, R15, PT ;  /* 0x0000000f0200720c */ /* 0x000fe20003fc6270 */
[----:B------:R-:W-:Y:S01]  /*100b0*/  FMUL.FTZ R67, R67, c[0x0][0x2ec] ;  /* 0x0000bb0043437a20 */ /* 0x000fe20000410000 */
[----:B------:R-:W-:-:S04]  /*100c0*/  FSEL R223, R26, -INF , !P4 ;  /* 0xff8000001adf7808 */ /* 0x000fc80006000000 */
[----:B------:R-:W2:Y:S01]  /*100d0*/  MUFU.TANH R66, R66 ;  /* 0x0000004200427308 */ /* 0x000ea20000002400 */
[----:B---3--:R-:W-:Y:S01]  /*100e0*/  FSEL R222, R62, -INF , !P1 ;  /* 0xff8000003ede7808 */ /* 0x008fe20004800000 */
[----:B------:R-:W-:Y:S01]  /*100f0*/  FMUL.FTZ R8, R8, c[0x0][0x2ec] ;  /* 0x0000bb0008087a20 */ /* 0x000fe20000410000 */
[----:B------:R-:W-:Y:S01]  /*10100*/  ISETP.GE.AND P4, PT, R4, R25, PT ;  /* 0x000000190400720c */ /* 0x000fe20003f86270 */
[----:B------:R-:W-:Y:S01]  /*10110*/  FMUL.FTZ R139, R139, c[0x0][0x2ec] ;  /* 0x0000bb008b8b7a20 */ /* 0x000fe20000410000 */
[----:B------:R-:W-:-:S03]  /*10120*/  ISETP.GE.AND P1, PT, R3, R15, PT ;  /* 0x0000000f0300720c */ /* 0x000fc60003f26270 */
[----:B------:R-:W3:Y:S01]  /*10130*/  MUFU.TANH R52, R52 ;  /* 0x0000003400347308 */ /* 0x000ee20000002400 */
[----:B------:R-:W-:Y:S01]  /*10140*/  FSEL R218, R12, -INF , !P6 ;  /* 0xff8000000cda7808 */ /* 0x000fe20007000000 */
[----:B------:R-:W-:Y:S01]  /*10150*/  FMUL.FTZ R54, R54, c[0x0][0x2ec] ;  /* 0x0000bb0036367a20 */ /* 0x000fe20000410000 */
[----:B------:R-:W-:-:S05]  /*10160*/  ISETP.GE.AND P6, PT, R3, R25, PT ;  /* 0x000000190300720c */ /* 0x000fca0003fc6270 */
[----:B------:R-:W1:Y:S01]  /*10170*/  MUFU.TANH R53, R53 ;  /* 0x0000003500357308 */ /* 0x000e620000002400 */
[----:B------:R-:W-:Y:S01]  /*10180*/  FSEL R220, R13, -INF , !P1 ;  /* 0xff8000000ddc7808 */ /* 0x000fe20004800000 */
[----:B------:R-:W-:Y:S01]  /*10190*/  FMUL.FTZ R7, R41, c[0x0][0x2ec] ;  /* 0x0000bb0029077a20 */ /* 0x000fe20000410000 */
[----:B------:R-:W-:Y:S02]  /*101a0*/  FSEL R217, R136, -INF , !P0 ;  /* 0xff80000088d97808 */ /* 0x000fe40004000000 */
[----:B------:R-:W-:-:S03]  /*101b0*/  FSEL R216, R137, -INF , !P4 ;  /* 0xff80000089d87808 */ /* 0x000fc60006000000 */
[----:B------:R-:W1:Y:S01]  /*101c0*/  MUFU.TANH R21, R21 ;  /* 0x0000001500157308 */ /* 0x000e620000002400 */
[-C--:B------:R-:W-:Y:S01]  /*101d0*/  ISETP.GE.AND P1, PT, R4, R24.reuse, PT ;  /* 0x000000180400720c */ /* 0x080fe20003f26270 */
[----:B------:R-:W-:Y:S01]  /*101e0*/  FMUL.FTZ R20, R20, c[0x0][0x2ec] ;  /* 0x0000bb0014147a20 */ /* 0x000fe20000410000 */
[----:B------:R-:W-:Y:S02]  /*101f0*/  ISETP.GE.AND P0, PT, R3, R24, PT ;  /* 0x000000180300720c */ /* 0x000fe40003f06270 */
[----:B------:R-:W-:-:S03]  /*10200*/  ISETP.GE.AND P4, PT, R2, R25, PT ;  /* 0x000000190200720c */ /* 0x000fc60003f86270 */
[----:B------:R-:W1:Y:S01]  /*10210*/  MUFU.TANH R55, R55 ;  /* 0x0000003700377308 */ /* 0x000e620000002400 */
[----:B------:R-:W-:Y:S02]  /*10220*/  FSEL R215, R64, -INF , !P6 ;  /* 0xff80000040d77808 */ /* 0x000fe40007000000 */
[C---:B------:R-:W-:Y:S02]  /*10230*/  IADD3 R4, R0.reuse, 0x30, RZ ;  /* 0x0000003000047810 */ /* 0x040fe40007ffe0ff */
[----:B------:R-:W-:-:S03]  /*10240*/  IADD3 R3, R0, 0x31, RZ ;  /* 0x0000003100037810 */ /* 0x000fc60007ffe0ff */
[----:B------:R-:W2:Y:S01]  /*10250*/  MUFU.TANH R22, R22 ;  /* 0x0000001600167308 */ /* 0x000ea20000002400 */
[----:B------:R-:W-:Y:S02]  /*10260*/  ISETP.GE.AND P6, PT, R2, R24, PT ;  /* 0x000000180200720c */ /* 0x000fe40003fc6270 */
[----:B------:R-:W-:-:S05]  /*10270*/  IADD3 R2, R0, 0x38, RZ ;  /* 0x0000003800027810 */ /* 0x000fca0007ffe0ff */
[----:B------:R-:W2:Y:S01]  /*10280*/  MUFU.TANH R67, R67 ;  /* 0x0000004300437308 */ /* 0x000ea20000002400 */
[----:B------:R-:W-:Y:S02]  /*10290*/  IADD3 R0, R0, 0x39, RZ ;  /* 0x0000003900007810 */ /* 0x000fe40007ffe0ff */
[----:B------:R-:W-:Y:S02]  /*102a0*/  FSEL R213, R65, -INF , !P4 ;  /* 0xff80000041d57808 */ /* 0x000fe40006000000 */
[----:B-1----:R-:W-:-:S03]  /*102b0*/  FSEL R214, R138, -INF , !P5 ;  /* 0xff8000008ad67808 */ /* 0x002fc60006800000 */
[----:B------:R-:W1:Y:S01]  /*102c0*/  MUFU.TANH R8, R8 ;  /* 0x0000000800087308 */ /* 0x000e620000002400 */
[-C--:B------:R-:W-:Y:S01]  /*102d0*/  ISETP.GE.AND P4, PT, R4, R14.reuse, PT ;  /* 0x0000000e0400720c */ /* 0x080fe20003f86270 */
[----:B------:R-:W-:Y:S01]  /*102e0*/  FMUL.FTZ R23, R23, c[0x0][0x2ec] ;  /* 0x0000bb0017177a20 */ /* 0x000fe20000410000 */
[----:B------:R-:W-:-:S05]  /*102f0*/  ISETP.GE.AND P5, PT, R3, R14, PT ;  /* 0x0000000e0300720c */ /* 0x000fca0003fa6270 */
[----:B------:R-:W1:Y:S01]  /*10300*/  MUFU.TANH R139, R139 ;  /* 0x0000008b008b7308 */ /* 0x000e620000002400 */
[----:B--2---:R-:W-:Y:S02]  /*10310*/  FSEL R227, R66, -INF , !P0 ;  /* 0xff80000042e37808 */ /* 0x004fe40004000000 */
[----:B------:R-:W-:-:S05]  /*10320*/  ISETP.GE.AND P0, PT, R0, R14, PT ;  /* 0x0000000e0000720c */ /* 0x000fca0003f06270 */
[----:B------:R-:W2:Y:S01]  /*10330*/  MUFU.TANH R54, R54 ;  /* 0x0000003600367308 */ /* 0x000ea20000002400 */
[----:B---3--:R-:W-:Y:S02]  /*10340*/  FSEL R44, R52, -INF , !P4 ;  /* 0xff800000342c7808 */ /* 0x008fe40006000000 */
[----:B------:R-:W-:-:S05]  /*10350*/  FSEL R208, R53, -INF , !P5 ;  /* 0xff80000035d07808 */ /* 0x000fca0006800000 */
[----:B------:R-:W3:Y:S01]  /*10360*/  MUFU.TANH R7, R7 ;  /* 0x0000000700077308 */ /* 0x000ee20000002400 */
[-C--:B------:R-:W-:Y:S01]  /*10370*/  ISETP.GE.AND P4, PT, R3, R15.reuse, PT ;  /* 0x0000000f0300720c */ /* 0x080fe20003f86270 */
[----:B------:R-:W-:Y:S01]  /*10380*/  FMUL.FTZ R9, R9, c[0x0][0x2ec] ;  /* 0x0000bb0009097a20 */ /* 0x000fe20000410000 */
[----:B------:R-:W-:Y:S01]  /*10390*/  ISETP.GE.AND P5, PT, R2, R15, PT ;  /* 0x0000000f0200720c */ /* 0x000fe20003fa6270 */
[----:B------:R-:W-:-:S04]  /*103a0*/  FMUL.FTZ R40, R40, c[0x0][0x2ec] ;  /* 0x0000bb0028287a20 */ /* 0x000fc80000410000 */
[----:B------:R-:W1:Y:S01]  /*103b0*/  MUFU.TANH R20, R20 ;  /* 0x0000001400147308 */ /* 0x000e620000002400 */
[----:B------:R-:W-:Y:S02]  /*103c0*/  FSEL R138, R21, -INF , !P0 ;  /* 0xff800000158a7808 */ /* 0x000fe40004000000 */
[----:B------:R-:W-:Y:S02]  /*103d0*/  ISETP.GE.AND P0, PT, R4, R25, PT ;  /* 0x000000190400720c */ /* 0x000fe40003f06270 */
[----:B------:R-:W-:-:S03]  /*103e0*/  FSEL R133, R55, -INF , !P4 ;  /* 0xff80000037857808 */ /* 0x000fc60006000000 */
[----:B------:R-:W2:Y:S01]  /*103f0*/  MUFU.TANH R23, R23 ;  /* 0x0000001700177308 */ /* 0x000ea20000002400 */
[----:B------:R-:W-:Y:S01]  /*10400*/  FSEL R132, R22, -INF , !P5 ;  /* 0xff80000016847808 */ /* 0x000fe20006800000 */
[----:B------:R-:W-:Y:S01]  /*10410*/  FMUL.FTZ R6, R10, c[0x0][0x2ec] ;  /* 0x0000bb000a067a20 */ /* 0x000fe20000410000 */
[----:B------:R-:W-:Y:S01]  /*10420*/  FSEL R228, R67, -INF , !P6 ;  /* 0xff80000043e47808 */ /* 0x000fe20007000000 */
[----:B------:R-:W-:Y:S01]  /*10430*/  FMUL.FTZ R5, R11, c[0x0][0x2ec] ;  /* 0x0000bb000b057a20 */ /* 0x000fe20000410000 */
[C---:B------:R-:W-:Y:S02]  /*10440*/  ISETP.GE.AND P4, PT, R3.reuse, R25, PT ;  /* 0x000000190300720c */ /* 0x040fe40003f86270 */
[----:B------:R-:W-:Y:S01]  /*10450*/  ISETP.GE.AND P5, PT, R3, R24, PT ;  /* 0x000000180300720c */ /* 0x000fe20003fa6270 */
[----:B------:R-:W-:Y:S01]  /*10460*/  FMUL.FTZ R3, R43, c[0x0][0x2ec] ;  /* 0x0000bb002b037a20 */ /* 0x000fe20000410000 */
[----:B------:R-:W-:Y:S01]  /*10470*/  ISETP.GE.AND P6, PT, R4, R15, PT ;  /* 0x0000000f0400720c */ /* 0x000fe20003fc6270 */
[----:B------:R-:W3:Y:S01]  /*10480*/  MUFU.TANH R9, R9 ;  /* 0x0000000900097308 */ /* 0x000ee20000002400 */
[----:B-1----:R-:W-:Y:S01]  /*10490*/  FSEL R45, R8, -INF , !P0 ;  /* 0xff800000082d7808 */ /* 0x002fe20004000000 */
[----:B------:R-:W-:Y:S01]  /*104a0*/  FMUL.FTZ R42, R42, c[0x0][0x2ec] ;  /* 0x0000bb002a2a7a20 */ /* 0x000fe20000410000 */
[----:B------:R-:W-:-:S02]  /*104b0*/  FSEL R219, R139, -INF , !P1 ;  /* 0xff8000008bdb7808 */ /* 0x000fc40004800000 */
[----:B------:R-:W-:-:S03]  /*104c0*/  ISETP.GE.AND P0, PT, R0, R25, PT ;  /* 0x000000190000720c */ /* 0x000fc60003f06270 */
[----:B------:R-:W1:Y:S01]  /*104d0*/  MUFU.TANH R40, R40 ;  /* 0x0000002800287308 */ /* 0x000e620000002400 */
[----:B------:R-:W-:Y:S01]  /*104e0*/  BAR.SYNC.DEFER_BLOCKING 0x0 ;  /* 0x0000000000007b1d */ /* 0x000fe20000010000 */
[----:B------:R-:W-:Y:S02]  /*104f0*/  ISETP.GE.AND P1, PT, R2, R14, PT ;  /* 0x0000000e0200720c */ /* 0x000fe40003f26270 */
[----:B--2---:R-:W-:Y:S02]  /*10500*/  FSEL R137, R54, -INF , !P6 ;  /* 0xff80000036897808 */ /* 0x004fe40007000000 */
[----:B------:R-:W-:Y:S02]  /*10510*/  ISETP.GE.AND P6, PT, R4, R24, PT ;  /* 0x000000180400720c */ /* 0x000fe40003fc6270 */
[----:B------:R-:W2:Y:S01]  /*10520*/  MUFU.TANH R6, R6 ;  /* 0x0000000600067308 */ /* 0x000ea20000002400 */
[----:B---3--:R-:W-:Y:S02]  /*10530*/  FSEL R50, R7, -INF , !P0 ;  /* 0xff80000007327808 */ /* 0x008fe40004000000 */
[----:B------:R-:W-:-:S02]  /*10540*/  FSEL R139, R20, -INF , !P1 ;  /* 0xff800000148b7808 */ /* 0x000fc40004800000 */
[----:B------:R-:W-:-:S03]  /*10550*/  PLOP3.LUT P0, PT, PT, PT, UP0, 0x80, 0x0 ;  /* 0x000000000000781c */ /* 0x000fc60003f0f008 */
[----:B------:R-:W3:Y:S01]  /*10560*/  MUFU.TANH R5, R5 ;  /* 0x0000000500057308 */ /* 0x000ee20000002400 */
[----:B------:R-:W-:-:S07]  /*10570*/  ISETP.GE.AND P1, PT, R0, R15, PT ;  /* 0x0000000f0000720c */ /* 0x000fce0003f26270 */
[----:B------:R-:W2:Y:S01]  /*10580*/  MUFU.TANH R4, R42 ;  /* 0x0000002a00047308 */ /* 0x000ea20000002400 */
[----:B------:R-:W-:-:S07]  /*10590*/  FSEL R51, R23, -INF , !P1 ;  /* 0xff80000017337808 */ /* 0x000fce0004800000 */
[----:B------:R-:W4:Y:S01]  /*105a0*/  MUFU.TANH R3, R3 ;  /* 0x0000000300037308 */ /* 0x000f220000002400 */
[----:B------:R-:W-:Y:S02]  /*105b0*/  ISETP.GE.AND P1, PT, R2, R25, PT ;  /* 0x000000190200720c */ /* 0x000fe40003f26270 */
[----:B------:R-:W-:Y:S02]  /*105c0*/  FSEL R41, R9, -INF , !P4 ;  /* 0xff80000009297808 */ /* 0x000fe40006000000 */
[----:B-1----:R-:W-:Y:S02]  /*105d0*/  FSEL R40, R40, -INF , !P1 ;  /* 0xff80000028287808 */ /* 0x002fe40004800000 */
[-C--:B------:R-:W-:Y:S02]  /*105e0*/  ISETP.GE.AND P4, PT, R2, R24.reuse, PT ;  /* 0x000000180200720c */ /* 0x080fe40003f86270 */
[----:B------:R-:W-:Y:S02]  /*105f0*/  ISETP.GE.AND P1, PT, R0, R24, PT ;  /* 0x000000180000720c */ /* 0x000fe40003f26270 */
[----:B--2---:R-:W-:-:S02]  /*10600*/  FSEL R212, R6, -INF , !P6 ;  /* 0xff80000006d47808 */ /* 0x004fc40007000000 */
[----:B---3--:R-:W-:Y:S02]  /*10610*/  FSEL R211, R5, -INF , !P5 ;  /* 0xff80000005d37808 */ /* 0x008fe40006800000 */
[----:B------:R-:W-:Y:S02]  /*10620*/  FSEL R210, R4, -INF , !P4 ;  /* 0xff80000004d27808 */ /* 0x000fe40006000000 */
[----:B----4-:R-:W-:Y:S01]  /*10630*/  FSEL R209, R3, -INF , !P1 ;  /* 0xff80000003d17808 */ /* 0x010fe20004800000 */
        /* <DEDUP_REMOVED lines=79> */
.L_x_249:
[----:B------:R-:W-:Y:S05]  /*10b30*/  BSYNC B0 ;  /* 0x0000000000007941 */ /* 0x000fea0003800000 */
.L_x_248:
[----:B------:R-:W0:Y:S02]  /*10b40*/  LDGDEPBAR ;  /* 0x00000000000079af */ /* 0x000e240000000000 */
.L_x_247:
[----:B-1----:R-:W3:Y:S04]  /*10b50*/  LDL.LU R9, [R1+0x64] ;  /* 0x0000640001097983 */ /* 0x002ee80000300800 */
[----:B------:R-:W4:Y:S04]  /*10b60*/  LDL.LU R8, [R1+0x48] ;  /* 0x0000480001087983 */ /* 0x000f280000300800 */
[----:B--2---:R-:W2:Y:S04]  /*10b70*/  LDL.LU R7, [R1+0x68] ;  /* 0x0000680001077983 */ /* 0x004ea80000300800 */
[----:B------:R-:W2:Y:S04]  /*10b80*/  LDL.LU R6, [R1+0x6c] ;  /* 0x00006c0001067983 */ /* 0x000ea80000300800 */
        /* <DEDUP_REMOVED lines=11> */
[----:B------:R-:W2:Y:S01]  /*10c40*/  LDL.LU R18, [R1+0x2c] ;  /* 0x00002c0001127983 */ /* 0x000ea20000300800 */
[----:B---3--:R-:W-:-:S03]  /*10c50*/  MOV R23, R9 ;  /* 0x0000000900177202 */ /* 0x008fc60000000f00 */
[----:B------:R-:W3:Y:S01]  /*10c60*/  LDL.LU R9, [R1+0x58] ;  /* 0x0000580001097983 */ /* 0x000ee20000300800 */
[----:B----4-:R-:W-:-:S03]  /*10c70*/  MOV R28, R8 ;  /* 0x00000008001c7202 */ /* 0x010fc60000000f00 */
[----:B------:R-:W4:Y:S01]  /*10c80*/  LDL.LU R17, [R1+0x28] ;  /* 0x0000280001117983 */ /* 0x000f220000300800 */
[----:B--2---:R-:W-:-:S03]  /*10c90*/  MOV R22, R7 ;  /* 0x0000000700167202 */ /* 0x004fc60000000f00 */
[----:B------:R-:W2:Y:S01]  /*10ca0*/  LDL.LU R16, [R1+0x1c] ;  /* 0x00001c0001107983 */ /* 0x000ea20000300800 */
[----:B------:R-:W-:-:S03]  /*10cb0*/  MOV R21, R6 ;  /* 0x0000000600157202 */ /* 0x000fc60000000f00 */
[----:B------:R-:W2:Y:S04]  /*10cc0*/  LDL.LU R15, [R1] ;  /* 0x00000000010f7983 */ /* 0x000ea80000300800 */
[----:B------:R-:W2:Y:S04]  /*10cd0*/  LDL.LU R14, [R1+0x8] ;  /* 0x00000800010e7983 */ /* 0x000ea80000300800 */
[----:B------:R-:W2:Y:S04]  /*10ce0*/  LDL.LU R13, [R1+0x4] ;  /* 0x00000400010d7983 */ /* 0x000ea80000300800 */
[----:B------:R-:W2:Y:S04]  /*10cf0*/  LDL.LU R12, [R1+0x10] ;  /* 0x00001000010c7983 */ /* 0x000ea80000300800 */
[----:B------:R-:W2:Y:S04]  /*10d00*/  LDL.LU R8, [R1+0x54] ;  /* 0x0000540001087983 */ /* 0x000ea80000300800 */
[----:B------:R-:W2:Y:S04]  /*10d10*/  LDL.LU R7, [R1+0x20] ;  /* 0x0000200001077983 */ /* 0x000ea80000300800 */
[----:B------:R-:W2:Y:S04]  /*10d20*/  LDL.LU R250, [R1+0x50] ;  /* 0x0000500001fa7983 */ /* 0x000ea80000300800 */
[----:B------:R-:W3:Y:S01]  /*10d30*/  LDL.LU R251, [R1+0x4c] ;  /* 0x00004c0001fb7983 */ /* 0x000ee20000300800 */
[----:B------:R-:W-:-:S02]  /*10d40*/  MOV R32, R0 ;  /* 0x0000000000207202 */ /* 0x000fc40000000f00 */
[----:B------:R-:W-:-:S04]  /*10d50*/  FMNMX.FTZ R0, R11, R245, !PT ;  /* 0x000000f50b007209 */ /* 0x000fc80007810000 */
[----:B------:R-:W-:-:S04]  /*10d60*/  FMNMX.FTZ R0, R26, R0, !PT ;  /* 0x000000001a007209 */ /* 0x000fc80007810000 */
[----:B------:R-:W-:Y:S02]  /*10d70*/  FMNMX.FTZ R0, R25, R0, !PT ;  /* 0x0000000019007209 */ /* 0x000fe40007810000 */
[----:B------:R-:W-:Y:S02]  /*10d80*/  MOV R20, R5 ;  /* 0x0000000500147202 */ /* 0x000fe40000000f00 */
[----:B------:R-:W-:-:S04]  /*10d90*/  FMNMX.FTZ R0, R24, R0, !PT ;  /* 0x0000000018007209 */ /* 0x000fc80007810000 */
[----:B------:R-:W-:-:S04]  /*10da0*/  FMNMX.FTZ R0, R20, R0, !PT ;  /* 0x0000000014007209 */ /* 0x000fc80007810000 */
[----:B------:R-:W-:Y:S02]  /*10db0*/  FMNMX.FTZ R0, R21, R0, !PT ;  /* 0x0000000015007209 */ /* 0x000fe40007810000 */
[----:B------:R-:W-:Y:S02]  /*10dc0*/  MOV R31, R2 ;  /* 0x00000002001f7202 */ /* 0x000fe40000000f00 */
[----:B------:R-:W-:Y:S02]  /*10dd0*/  FMNMX.FTZ R2, R22, R0, !PT ;  /* 0x0000000016027209 */ /* 0x000fe40007810000 */
[----:B------:R-:W-:-:S04]  /*10de0*/  FMNMX.FTZ R0, R10, R252, !PT ;  /* 0x000000fc0a007209 */ /* 0x000fc80007810000 */
[----:B------:R-:W-:Y:S02]  /*10df0*/  FMNMX.FTZ R0, R19, R0, !PT ;  /* 0x0000000013007209 */ /* 0x000fe40007810000 */
[----:B------:R-:W-:Y:S02]  /*10e00*/  FMNMX.FTZ R2, R23, R2, !PT ;  /* 0x0000000217027209 */ /* 0x000fe40007810000 */
[----:B------:R-:W-:Y:S02]  /*10e10*/  FMNMX.FTZ R0, R18, R0, !PT ;  /* 0x0000000012007209 */ /* 0x000fe40007810000 */
[----:B------:R-:W-:Y:S02]  /*10e20*/  MOV R30, R3 ;  /* 0x00000003001e7202 */ /* 0x000fe40000000f00 */
[----:B------:R-:W-:-:S04]  /*10e30*/  FMNMX.FTZ R3, R226, R2, !PT ;  /* 0x00000002e2037209 */ /* 0x000fc80007810000 */
[----:B------:R-:W-:-:S04]  /*10e40*/  FMNMX.FTZ R3, R225, R3, !PT ;  /* 0x00000003e1037209 */ /* 0x000fc80007810000 */
[----:B------:R-:W-:Y:S02]  /*10e50*/  FMNMX.FTZ R3, R224, R3, !PT ;  /* 0x00000003e0037209 */ /* 0x000fe40007810000 */
[----:B------:R-:W-:Y:S02]  /*10e60*/  MOV R29, R4 ;  /* 0x00000004001d7202 */ /* 0x000fe40000000f00 */
[----:B------:R-:W-:-:S04]  /*10e70*/  FMNMX.FTZ R3, R223, R3, !PT ;  /* 0x00000003df037209 */ /* 0x000fc80007810000 */
[----:B------:R-:W-:-:S04]  /*10e80*/  FMNMX.FTZ R3, R44, R3, !PT ;  /* 0x000000032c037209 */ /* 0x000fc80007810000 */
[----:B------:R-:W-:-:S04]  /*10e90*/  FMNMX.FTZ R136, R208, R3, !PT ;  /* 0x00000003d0887209 */ /* 0x000fc80007810000 */
[----:B------:R-:W-:-:S04]  /*10ea0*/  FMNMX.FTZ R136, R139, R136, !PT ;  /* 0x000000888b887209 */ /* 0x000fc80007810000 */
[----:B------:R-:W-:-:S05]  /*10eb0*/  FMNMX.FTZ R136, R138, R136, !PT ;  /* 0x000000888a887209 */ /* 0x000fca0007810000 */
[----:B------:R-:W1:Y:S02]  /*10ec0*/  SHFL.BFLY PT, R5, R136, 0x2, 0x1f ;  /* 0x0c401f0088057f89 */ /* 0x000e6400000e0000 */
[----:B-1----:R-:W-:Y:S02]  /*10ed0*/  FMNMX.FTZ R136, R136, R5, !PT ;  /* 0x0000000588887209 */ /* 0x002fe40007810000 */
[----:B------:R-:W-:Y:S04]  /*10ee0*/  STL [R1+0xcc], R239 ;  /* 0x0000ccef01007387 */ /* 0x000fe80000100800 */
[----:B------:R-:W-:Y:S04]  /*10ef0*/  STL [R1+0xc8], R238 ;  /* 0x0000c8ee01007387 */ /* 0x000fe80000100800 */
[----:B------:R-:W-:Y:S01]  /*10f00*/  STL [R1+0xc4], R237 ;  /* 0x0000c4ed01007387 */ /* 0x000fe20000100800 */
[----:B----4-:R-:W-:-:S04]  /*10f10*/  FMNMX.FTZ R0, R17, R0, !PT ;  /* 0x0000000011007209 */ /* 0x010fc80007810000 */
[----:B--2---:R-:W-:Y:S02]  /*10f20*/  FMNMX.FTZ R2, R250, R0, !PT ;  /* 0x00000000fa027209 */ /* 0x004fe40007810000 */
[----:B---3--:R-:W-:Y:S02]  /*10f30*/  FMNMX.FTZ R0, R9, R247, !PT ;  /* 0x000000f709007209 */ /* 0x008fe40007810000 */
        /* <DEDUP_REMOVED lines=29> */
[----:B------:R-:W1:Y:S01]  /*11110*/  SHFL.BFLY PT, R3, R0, 0x2, 0x1f ;  /* 0x0c401f0000037f89 */ /* 0x000e6200000e0000 */
[----:B------:R-:W-:Y:S02]  /*11120*/  FMNMX.FTZ R2, R27, R2, !PT ;  /* 0x000000021b027209 */ /* 0x000fe40007810000 */
[----:B------:R-:W-:Y:S02]  /*11130*/  FMNMX.FTZ R134, R45, R134, !PT ;  /* 0x000000862d867209 */ /* 0x000fe40007810000 */
[----:B------:R-:W-:Y:S02]  /*11140*/  FMNMX.FTZ R2, R214, R2, !PT ;  /* 0x00000002d6027209 */ /* 0x000fe40007810000 */
[----:B------:R-:W-:Y:S02]  /*11150*/  FMNMX.FTZ R134, R41, R134, !PT ;  /* 0x0000008629867209 */ /* 0x000fe40007810000 */
[----:B------:R-:W-:-:S02]  /*11160*/  FMNMX.FTZ R2, R219, R2, !PT ;  /* 0x00000002db027209 */ /* 0x000fc40007810000 */
[----:B------:R-:W-:Y:S02]  /*11170*/  FMNMX.FTZ R134, R40, R134, !PT ;  /* 0x0000008628867209 */ /* 0x000fe40007810000 */
[----:B------:R-:W-:Y:S02]  /*11180*/  FMNMX.FTZ R2, R227, R2, !PT ;  /* 0x00000002e3027209 */ /* 0x000fe40007810000 */
[----:B------:R-:W-:Y:S01]  /*11190*/  FMNMX.FTZ R134, R50, R134, !PT ;  /* 0x0000008632867209 */ /* 0x000fe20007810000 */
[----:B------:R-:W2:Y:S01]  /*111a0*/  SHFL.BFLY PT, R4, R136, 0x1, 0x1f ;  /* 0x0c201f0088047f89 */ /* 0x000ea200000e0000 */
[----:B------:R-:W-:-:S03]  /*111b0*/  FMNMX.FTZ R2, R228, R2, !PT ;  /* 0x00000002e4027209 */ /* 0x000fc60007810000 */
[----:B------:R-:W3:Y:S01]  /*111c0*/  SHFL.BFLY PT, R6, R134, 0x2, 0x1f ;  /* 0x0c401f0086067f89 */ /* 0x000ee200000e0000 */
[----:B------:R-:W-:Y:S02]  /*111d0*/  FMNMX.FTZ R2, R212, R2, !PT ;  /* 0x00000002d4027209 */ /* 0x000fe40007810000 */
[----:B-1----:R-:W-:Y:S02]  /*111e0*/  FMNMX.FTZ R0, R0, R3, !PT ;  /* 0x0000000300007209 */ /* 0x002fe40007810000 */
[----:B------:R-:W-:-:S03]  /*111f0*/  FMNMX.FTZ R3, R211, R2, !PT ;  /* 0x00000002d3037209 */ /* 0x000fc60007810000 */
[----:B------:R-:W1:Y:S01]  /*11200*/  SHFL.BFLY PT, R135, R0, 0x1, 0x1f ;  /* 0x0c201f0000877f89 */ /* 0x000e6200000e0000 */
[----:B------:R-:W-:-:S04]  /*11210*/  FMNMX.FTZ R3, R210, R3, !PT ;  /* 0x00000003d2037209 */ /* 0x000fc80007810000 */
[----:B------:R-:W-:-:S05]  /*11220*/  FMNMX.FTZ R3, R209, R3, !PT ;  /* 0x00000003d1037209 */ /* 0x000fca0007810000 */
[----:B------:R-:W4:Y:S01]  /*11230*/  SHFL.BFLY PT, R5, R3, 0x2, 0x1f ;  /* 0x0c401f0003057f89 */ /* 0x000f2200000e0000 */
[----:B--2---:R-:W-:Y:S02]  /*11240*/  FMNMX.FTZ R136, R136, R4, !PT ;  /* 0x0000000488887209 */ /* 0x004fe40007810000 */
[----:B---3--:R-:W-:-:S03]  /*11250*/  FMNMX.FTZ R134, R134, R6, !PT ;  /* 0x0000000686867209 */ /* 0x008fc60007810000 */
[C---:B------:R-:W-:Y:S01]  /*11260*/  FMUL.FTZ R2, R136.reuse, c[0x0][0x23c] ;  /* 0x00008f0088027a20 */ /* 0x040fe20000410000 */
[----:B------:R-:W-:Y:S01]  /*11270*/  FSETP.NEU.FTZ.AND P4, PT, R136, -INF , PT ;  /* 0xff8000008800780b */ /* 0x000fe20003f9d000 */
[----:B------:R-:W2:Y:S03]  /*11280*/  SHFL.BFLY PT, R6, R134, 0x1, 0x1f ;  /* 0x0c201f0086067f89 */ /* 0x000ea600000e0000 */
[----:B------:R-:W-:Y:S02]  /*11290*/  FSEL R2, R2, RZ, P4 ;  /* 0x000000ff02027208 */ /* 0x000fe40002000000 */
[----:B-1----:R-:W-:-:S03]  /*112a0*/  FMNMX.FTZ R135, R0, R135, !PT ;  /* 0x0000008700877209 */ /* 0x002fc60007810000 */
[--C-:B------:R-:W-:Y:S02]  /*112b0*/  FFMA.FTZ R0, R25, c[0x0][0x23c], -R2.reuse ;  /* 0x00008f0019007a23 */ /* 0x100fe40000010802 */
[----:B------:R-:W-:Y:S01]  /*112c0*/  FFMA.FTZ R4, R245, c[0x0][0x23c], -R2 ;  /* 0x00008f00f5047a23 */ /* 0x000fe20000010802 */
[C---:B------:R-:W-:Y:S01]  /*112d0*/  FSETP.NEU.FTZ.AND P3, PT, R135.reuse, -INF , PT ;  /* 0xff8000008700780b */ /* 0x040fe20003f7d000 */
[----:B------:R-:W-:Y:S01]  /*112e0*/  FMUL.FTZ R25, R135, c[0x0][0x23c] ;  /* 0x00008f0087197a20 */ /* 0x000fe20000410000 */
[----:B------:R1:W-:Y:S01]  /*112f0*/  MUFU.EX2 R249, R0 ;  /* 0x0000000000f97308 */ /* 0x0003e20000000800 */
[----:B----4-:R-:W-:-:S03]  /*11300*/  FMNMX.FTZ R3, R3, R5, !PT ;  /* 0x0000000503037209 */ /* 0x010fc60007810000 */
[----:B------:R-:W-:-:S04]  /*11310*/  FSEL R25, R25, RZ, P3 ;  /* 0x000000ff19197208 */ /* 0x000fc80001800000 */
[----:B------:R3:W-:Y:S01]  /*11320*/  MUFU.EX2 R239, R4 ;  /* 0x0000000400ef7308 */ /* 0x0007e20000000800 */
[----:B-1----:R-:W-:-:S07]  /*11330*/  FFMA.FTZ R0, R24, c[0x0][0x23c], -R2 ;  /* 0x00008f0018007a23 */ /* 0x002fce0000010802 */
[----:B------:R1:W-:Y:S01]  /*11340*/  MUFU.EX2 R229, R0 ;  /* 0x0000000000e57308 */ /* 0x0003e20000000800 */
[----:B---3--:R-:W-:-:S07]  /*11350*/  FFMA.FTZ R4, R26, c[0x0][0x23c], -R2 ;  /* 0x00008f001a047a23 */ /* 0x008fce0000010802 */
[----:B------:R3:W-:Y:S01]  /*11360*/  MUFU.EX2 R141, R4 ;  /* 0x00000004008d7308 */ /* 0x0007e20000000800 */
[----:B--2---:R-:W-:Y:S01]  /*11370*/  FMNMX.FTZ R134, R134, R6, !PT ;  /* 0x0000000686867209 */ /* 0x004fe20007810000 */
[----:B-1----:R-:W-:-:S06]  /*11380*/  FFMA.FTZ R0, R252, c[0x0][0x23c], -R25 ;  /* 0x00008f00fc007a23 */ /* 0x002fcc0000010819 */
[----:B------:R1:W-:Y:S01]  /*11390*/  MUFU.EX2 R238, R0 ;  /* 0x0000000000ee7308 */ /* 0x0003e20000000800 */
[----:B---3--:R-:W2:Y:S01]  /*113a0*/  SHFL.BFLY PT, R4, R3, 0x1, 0x1f ;  /* 0x0c201f0003047f89 */ /* 0x008ea200000e0000 */
[C---:B------:R-:W-:Y:S01]  /*113b0*/  FMUL.FTZ R24, R134.reuse, c[0x0][0x23c] ;  /* 0x00008f0086187a20 */ /* 0x040fe20000410000 */
[----:B------:R-:W-:Y:S01]  /*113c0*/  FSETP.NEU.FTZ.AND P2, PT, R134, -INF , PT ;  /* 0xff8000008600780b */ /* 0x000fe20003f5d000 */
[----:B-1----:R-:W-:-:S04]  /*113d0*/  FFMA.FTZ R0, R19, c[0x0][0x23c], -R25 ;  /* 0x00008f0013007a23 */ /* 0x002fc80000010819 */
[----:B------:R1:W-:Y:S01]  /*113e0*/  MUFU.EX2 R140, R0 ;  /* 0x00000000008c7308 */ /* 0x0003e20000000800 */
[----:B------:R-:W-:Y:S01]  /*113f0*/  FSEL R24, R24, RZ, P2 ;  /* 0x000000ff18187208 */ /* 0x000fe20001000000 */
[----:B-1----:R-:W-:-:S06]  /*11400*/  FFMA.FTZ R0, R18, c[0x0][0x23c], -R25 ;  /* 0x00008f0012007a23 */ /* 0x002fcc0000010819 */
[----:B------:R1:W-:Y:S01]  /*11410*/  MUFU.EX2 R248, R0 ;  /* 0x0000000000f87308 */ /* 0x0003e20000000800 */
[----:B--2---:R-:W-:Y:S01]  /*11420*/  FMNMX.FTZ R3, R3, R4, !PT ;  /* 0x0000000403037209 */ /* 0x004fe20007810000 */
[----:B-1----:R-:W-:-:S06]  /*11430*/  FFMA.FTZ R0, R17, c[0x0][0x23c], -R25 ;  /* 0x00008f0011007a23 */ /* 0x002fcc0000010819 */
[----:B------:R1:W-:Y:S01]  /*11440*/  MUFU.EX2 R230, R0 ;  /* 0x0000000000e67308 */ /* 0x0003e20000000800 */
[C---:B------:R-:W-:Y:S01]  /*11450*/  FMUL.FTZ R26, R3.reuse, c[0x0][0x23c] ;  /* 0x00008f00031a7a20 */ /* 0x040fe20000410000 */
[----:B------:R-:W-:Y:S01]  /*11460*/  FSETP.NEU.FTZ.AND P1, PT, R3, -INF , PT ;  /* 0xff8000000300780b */ /* 0x000fe20003f3d000 */
[----:B-1----:R-:W-:-:S05]  /*11470*/  FFMA.FTZ R0, R247, c[0x0][0x23c], -R24 ;  /* 0x00008f00f7007a23 */ /* 0x002fca0000010818 */
[----:B------:R1:W-:Y:S01]  /*11480*/  MUFU.EX2 R237, R0 ;  /* 0x0000000000ed7308 */ /* 0x0003e20000000800 */
[----:B------:R-:W-:Y:S01]  /*11490*/  FSEL R26, R26, RZ, P1 ;  /* 0x000000ff1a1a7208 */ /* 0x000fe20000800000 */
[--C-:B-1----:R-:W-:Y:S01]  /*114a0*/  FFMA.FTZ R0, R16, c[0x0][0x23c], -R24.reuse ;  /* 0x00008f0010007a23 */ /* 0x102fe20000010818 */
[----:B------:R1:W-:Y:S05]  /*114b0*/  STL [R1+0xc0], R232 ;  /* 0x0000c0e801007387 */ /* 0x0003ea0000100800 */
[----:B------:R2:W-:Y:S01]  /*114c0*/  MUFU.EX2 R43, R0 ;  /* 0x00000000002b7308 */ /* 0x0005e20000000800 */
[----:B------:R-:W-:Y:S01]  /*114d0*/  FSEL R4, R136, RZ, P4 ;  /* 0x000000ff88047208 */ /* 0x000fe20002000000 */
[----:B------:R-:W3:Y:S01]  /*114e0*/  LDSM.16.MT88.4 R16, [R233+0xc000] ;  /* 0x00c00000e910783b */ /* 0x000ee20000004200 */
[----:B--2---:R-:W-:-:S05]  /*114f0*/  FFMA.FTZ R0, R15, c[0x0][0x23c], -R24 ;  /* 0x00008f000f007a23 */ /* 0x004fca0000010818 */
[----:B------:R2:W-:Y:S02]  /*11500*/  MUFU.EX2 R245, R0 ;  /* 0x0000000000f57308 */ /* 0x0005e40000000800 */
[----:B--2---:R-:W-:-:S06]  /*11510*/  FFMA.FTZ R0, R14, c[0x0][0x23c], -R24 ;  /* 0x00008f000e007a23 */ /* 0x004fcc0000010818 */
[----:B------:R2:W-:Y:S01]  /*11520*/  MUFU.EX2 R143, R0 ;  /* 0x00000000008f7308 */ /* 0x0005e20000000800 */
[----:B------:R-:W-:Y:S02]  /*11530*/  FADD.FTZ R4, R11, -R4 ;  /* 0x800000040b047221 */ /* 0x000fe40000010000 */
[----:B--2---:R-:W-:-:S05]  /*11540*/  FFMA.FTZ R0, R246, c[0x0][0x23c], -R26 ;  /* 0x00008f00f6007a23 */ /* 0x004fca000001081a */
[----:B-1----:R1:W-:Y:S01]  /*11550*/  MUFU.EX2 R232, R0 ;  /* 0x0000000000e87308 */ /* 0x0023e20000000800 */
[----:B------:R-:W-:Y:S02]  /*11560*/  FMUL.FTZ R46, R4, c[0x0][0x23c] ;  /* 0x00008f00042e7a20 */ /* 0x000fe40000410000 */
[----:B-1----:R-:W-:-:S05]  /*11570*/  FFMA.FTZ R0, R13, c[0x0][0x23c], -R26 ;  /* 0x00008f000d007a23 */ /* 0x002fca000001081a */
[----:B------:R1:W-:Y:S02]  /*11580*/  MUFU.EX2 R42, R0 ;  /* 0x00000000002a7308 */ /* 0x0003e40000000800 */
[----:B-1----:R-:W-:-:S06]  /*11590*/  FFMA.FTZ R0, R12, c[0x0][0x23c], -R26 ;  /* 0x00008f000c007a23 */ /* 0x002fcc000001081a */
[----:B------:R-:W1:Y:S01]  /*115a0*/  MUFU.EX2 R46, R46 ;  /* 0x0000002e002e7308 */ /* 0x000e620000000800 */
[----:B------:R-:W2:Y:S07]  /*115b0*/  LDSM.16.MT88.4 R12, [R234+0xc000] ;  /* 0x00c00000ea0c783b */ /* 0x000eae0000004200 */
[----:B------:R4:W-:Y:S02]  /*115c0*/  MUFU.EX2 R231, R0 ;  /* 0x0000000000e77308 */ /* 0x0009e40000000800 */
[----:B----4-:R-:W-:-:S05]  /*115d0*/  FSEL R0, R135, RZ, P3 ;  /* 0x000000ff87007208 */ /* 0x010fca0001800000 */
        /* <DEDUP_REMOVED lines=9> */
[----:B------:R-:W1:Y:S01]  /*11670*/  MUFU.EX2 R47, R47 ;  /* 0x0000002f002f7308 */ /* 0x000e620000000800 */
[----:B----4-:R-:W-:-:S07]  /*11680*/  FFMA.FTZ R0, R7, c[0x0][0x23c], -R26 ;  /* 0x00008f0007007a23 */ /* 0x010fce000001081a */
[----:B------:R-:W4:Y:S08]  /*11690*/  MUFU.EX2 R48, R4 ;  /* 0x0000000400307308 */ /* 0x000f300000000800 */
[----:B------:R-:W2:Y:S01]  /*116a0*/  MUFU.EX2 R142, R0 ;  /* 0x00000000008e7308 */ /* 0x000ea20000000800 */
[-C--:B-1----:R-:W-:Y:S01]  /*116b0*/  FMUL.FTZ R148, R148, R46.reuse ;  /* 0x0000002e94947220 */ /* 0x082fe20000410000 */
[----:B------:R-:W-:Y:S01]  /*116c0*/  F2FP.BF16.PACK_AB R8, R141, R239 ;  /* 0x000000ef8d08723e */ /* 0x000fe200000010ff */
[----:B------:R-:W-:Y:S01]  /*116d0*/  FMUL.FTZ R149, R149, R46 ;  /* 0x0000002e95957220 */ /* 0x000fe20000410000 */
[----:B------:R-:W-:Y:S01]  /*116e0*/  F2FP.BF16.PACK_AB R9, R140, R238 ;  /* 0x000000ee8c09723e */ /* 0x000fe200000010ff */
[----:B------:R-:W-:Y:S01]  /*116f0*/  FMUL.FTZ R150, R150, R47 ;  /* 0x0000002f96967220 */ /* 0x000fe20000410000 */
[----:B------:R-:W-:Y:S01]  /*11700*/  F2FP.BF16.PACK_AB R10, R229, R249 ;  /* 0x000000f9e50a723e */ /* 0x000fe200000010ff */
[----:B------:R-:W-:Y:S01]  /*11710*/  FMUL.FTZ R151, R151, R47 ;  /* 0x0000002f97977220 */ /* 0x000fe20000410000 */
[----:B------:R-:W-:Y:S01]  /*11720*/  F2FP.BF16.PACK_AB R11, R230, R248 ;  /* 0x000000f8e60b723e */ /* 0x000fe200000010ff */
[-C--:B----4-:R-:W-:Y:S01]  /*11730*/  FMUL.FTZ R144, R144, R48.reuse ;  /* 0x0000003090907220 */ /* 0x090fe20000410000 */
[----:B------:R-:W-:Y:S01]  /*11740*/  F2FP.BF16.PACK_AB R4, R43, R237 ;  /* 0x000000ed2b04723e */ /* 0x000fe200000010ff */
[----:B------:R-:W-:Y:S01]  /*11750*/  FMUL.FTZ R145, R145, R48 ;  /* 0x0000003091917220 */ /* 0x000fe20000410000 */
[----:B------:R-:W-:Y:S01]  /*11760*/  F2FP.BF16.PACK_AB R5, R42, R232 ;  /* 0x000000e82a05723e */ /* 0x000fe200000010ff */
[----:B------:R-:W-:Y:S01]  /*11770*/  FMUL.FTZ R146, R146, R49 ;  /* 0x0000003192927220 */ /* 0x000fe20000410000 */
[----:B------:R-:W-:Y:S01]  /*11780*/  F2FP.BF16.PACK_AB R6, R143, R245 ;  /* 0x000000f58f06723e */ /* 0x000fe200000010ff */
[----:B------:R-:W-:Y:S01]  /*11790*/  FMUL.FTZ R147, R147, R49 ;  /* 0x0000003193937220 */ /* 0x000fe20000410000 */
[----:B--2---:R-:W-:Y:S01]  /*117a0*/  F2FP.BF16.PACK_AB R7, R142, R231 ;  /* 0x000000e78e07723e */ /* 0x004fe200000010ff */
[----:B------:R-:W-:-:S02]  /*117b0*/  FMUL.FTZ R152, R152, R48 ;  /* 0x0000003098987220 */ /* 0x000fc40000410000 */
[----:B------:R-:W-:Y:S02]  /*117c0*/  FMUL.FTZ R153, R153, R48 ;  /* 0x0000003099997220 */ /* 0x000fe40000410000 */
[-C--:B------:R-:W-:Y:S02]  /*117d0*/  FMUL.FTZ R154, R154, R49.reuse ;  /* 0x000000319a9a7220 */ /* 0x080fe40000410000 */
[----:B------:R-:W-:Y:S02]  /*117e0*/  FMUL.FTZ R155, R155, R49 ;  /* 0x000000319b9b7220 */ /* 0x000fe40000410000 */
[-C--:B------:R-:W-:Y:S02]  /*117f0*/  FMUL.FTZ R156, R156, R46.reuse ;  /* 0x0000002e9c9c7220 */ /* 0x080fe40000410000 */
[----:B------:R-:W-:Y:S02]  /*11800*/  FMUL.FTZ R157, R157, R46 ;  /* 0x0000002e9d9d7220 */ /* 0x000fe40000410000 */
[----:B------:R-:W-:-:S02]  /*11810*/  FMUL.FTZ R158, R158, R47 ;  /* 0x0000002f9e9e7220 */ /* 0x000fc40000410000 */
[----:B------:R-:W-:Y:S01]  /*11820*/  FMUL.FTZ R159, R159, R47 ;  /* 0x0000002f9f9f7220 */ /* 0x000fe20000410000 */
[-C--:B---3--:R-:W-:Y:S08]  /*11830*/  HMMA.16816.F32.BF16 R148, R8, R16.reuse, R148 ;  /* 0x000000100894723c */ /* 0x088ff00000041894 */
        /* <DEDUP_REMOVED lines=20> */
[-C--:B------:R-:W-:Y:S08]  /*11980*/  HMMA.16816.F32.BF16 R56, R8, R12.reuse, R160 ;  /* 0x0000000c0838723c */ /* 0x080ff000000418a0 */
[C---:B------:R-:W-:Y:S08]  /*11990*/  HMMA.16816.F32.BF16 R164, R4.reuse, R12, R164 ;  /* 0x0000000c04a4723c */ /* 0x040ff000000418a4 */
[-C--:B------:R-:W-:Y:S08]  /*119a0*/  HMMA.16816.F32.BF16 R168, R4, R14.reuse, R168 ;  /* 0x0000000e04a8723c */ /* 0x080ff000000418a8 */
[----:B------:R-:W-:Y:S01]  /*119b0*/  HMMA.16816.F32.BF16 R64, R8, R14, R172 ;  /* 0x0000000e0840723c */ /* 0x000fe200000418ac */
[----:B------:R-:W2:Y:S01]  /*119c0*/  LDSM.16.MT88.4 R12, [R235+0xc000] ;  /* 0x00c00000eb0c783b */ /* 0x000ea20000004200 */
[----:B------:R-:W-:Y:S01]  /*119d0*/  MOV R0, R20 ;  /* 0x0000001400007202 */ /* 0x000fe20000000f00 */
[----:B------:R-:W-:-:S02]  /*119e0*/  FMUL.FTZ R176, R176, R46 ;  /* 0x0000002eb0b07220 */ /* 0x000fc40000410000 */
[----:B------:R-:W-:Y:S02]  /*119f0*/  FMUL.FTZ R177, R177, R46 ;  /* 0x0000002eb1b17220 */ /* 0x000fe40000410000 */
[-C--:B------:R-:W-:Y:S02]  /*11a00*/  FMUL.FTZ R178, R178, R47.reuse ;  /* 0x0000002fb2b27220 */ /* 0x080fe40000410000 */
[----:B------:R-:W-:Y:S01]  /*11a10*/  FMUL.FTZ R179, R179, R47 ;  /* 0x0000002fb3b37220 */ /* 0x000fe20000410000 */
[----:B------:R-:W-:Y:S01]  /*11a20*/  MOV R163, R21 ;  /* 0x0000001500a37202 */ /* 0x000fe20000000f00 */
[----:B------:R-:W-:Y:S01]  /*11a30*/  FFMA.FTZ R0, R0, c[0x0][0x23c], -R2 ;  /* 0x00008f0000007a23 */ /* 0x000fe20000010802 */
[----:B------:R-:W-:-:S04]  /*11a40*/  MOV R156, R22 ;  /* 0x00000016009c7202 */ /* 0x000fc80000000f00 */
[----:B-1----:R-:W-:Y:S01]  /*11a50*/  HMMA.16816.F32.BF16 R60, R8, R16, R176 ;  /* 0x00000010083c723c */ /* 0x002fe200000418b0 */
[----:B------:R1:W-:Y:S01]  /*11a60*/  MUFU.EX2 R176, R0 ;  /* 0x0000000000b07308 */ /* 0x0003e20000000800 */
[----:B------:R-:W-:Y:S01]  /*11a70*/  MOV R157, R23 ;  /* 0x00000017009d7202 */ /* 0x000fe20000000f00 */
[-C--:B------:R-:W-:Y:S02]  /*11a80*/  FMUL.FTZ R192, R192, R46.reuse ;  /* 0x0000002ec0c07220 */ /* 0x080fe40000410000 */
        /* <DEDUP_REMOVED lines=11> */
[----:B-1----:R-:W-:Y:S02]  /*11b40*/  FFMA.FTZ R0, R163, c[0x0][0x23c], -R2 ;  /* 0x00008f00a3007a23 */ /* 0x002fe40000010802 */
[-C--:B------:R-:W-:Y:S02]  /*11b50*/  FMUL.FTZ R204, R204, R46.reuse ;  /* 0x0000002ecccc7220 */ /* 0x080fe40000410000 */
[----:B------:R-:W-:Y:S01]  /*11b60*/  FMUL.FTZ R205, R205, R46 ;  /* 0x0000002ecdcd7220 */ /* 0x000fe20000410000 */
[----:B------:R1:W-:Y:S01]  /*11b70*/  MUFU.EX2 R163, R0 ;  /* 0x0000000000a37308 */ /* 0x0003e20000000800 */
[-C--:B------:R-:W-:Y:S02]  /*11b80*/  FMUL.FTZ R206, R206, R47.reuse ;  /* 0x0000002fcece7220 */ /* 0x080fe40000410000 */
[----:B------:R-:W-:Y:S01]  /*11b90*/  FMUL.FTZ R207, R207, R47 ;  /* 0x0000002fcfcf7220 */ /* 0x000fe20000410000 */
[----:B--2---:R-:W-:Y:S01]  /*11ba0*/  HMMA.16816.F32.BF16 R192, R8, R12, R192 ;  /* 0x0000000c08c0723c */ /* 0x004fe200000418c0 */
        /* <DEDUP_REMOVED lines=15> */
[----:B------:R-:W-:Y:S01]  /*11ca0*/  MOV R247, R31 ;  /* 0x0000001f00f77202 */ /* 0x000fe20000000f00 */
[--C-:B-1----:R-:W-:Y:S01]  /*11cb0*/  FFMA.FTZ R0, R156, c[0x0][0x23c], -R2.reuse ;  /* 0x00008f009c007a23 */ /* 0x102fe20000010802 */
[C---:B------:R-:W-:Y:S01]  /*11cc0*/  HMMA.16816.F32.BF16 R196, R4.reuse, R12, R196 ;  /* 0x0000000c04c4723c */ /* 0x040fe200000418c4 */
[----:B------:R-:W-:Y:S01]  /*11cd0*/  MOV R159, R32 ;  /* 0x00000020009f7202 */ /* 0x000fe20000000f00 */
[----:B------:R-:W-:Y:S01]  /*11ce0*/  LDSM.16.MT88.4 R20, [R234+0xe000] ;  /* 0x00e00000ea14783b */ /* 0x000fe20000004200 */
[----:B------:R1:W-:Y:S01]  /*11cf0*/  MUFU.EX2 R162, R0 ;  /* 0x0000000000a27308 */ /* 0x0003e20000000800 */
[----:B------:R-:W-:Y:S01]  /*11d00*/  MOV R174, R248 ;  /* 0x000000f800ae7202 */ /* 0x000fe20000000f00 */
[----:B------:R-:W-:Y:S01]  /*11d10*/  FMUL.FTZ R120, R120, R48 ;  /* 0x0000003078787220 */ /* 0x000fe20000410000 */
[----:B------:R-:W-:Y:S02]  /*11d20*/  LDSM.16.MT88.4 R28, [R236+0xe000] ;  /* 0x00e00000ec1c783b */ /* 0x000fe40000004200 */
[----:B------:R-:W-:Y:S01]  /*11d30*/  HMMA.16816.F32.BF16 R200, R4, R14, R200 ;  /* 0x0000000e04c8723c */ /* 0x000fe200000418c8 */
[----:B-1----:R-:W-:-:S07]  /*11d40*/  FFMA.FTZ R0, R157, c[0x0][0x23c], -R2 ;  /* 0x00008f009d007a23 */ /* 0x002fce0000010802 */
[----:B------:R-:W-:Y:S01]  /*11d50*/  HMMA.16816.F32.BF16 R204, R8, R14, R204 ;  /* 0x0000000e08cc723c */ /* 0x000fe200000418cc */
[----:B------:R-:W1:Y:S01]  /*11d60*/  LDSM.16.MT88.4 R12, [R235+0xe000] ;  /* 0x00e00000eb0c783b */ /* 0x000e620000004200 */
[----:B------:R2:W-:Y:S02]  /*11d70*/  MUFU.EX2 R161, R0 ;  /* 0x0000000000a17308 */ /* 0x0005e40000000800 */
[----:B--2---:R-:W-:-:S06]  /*11d80*/  FFMA.FTZ R0, R250, c[0x0][0x23c], -R25 ;  /* 0x00008f00fa007a23 */ /* 0x004fcc0000010819 */
[----:B------:R2:W-:Y:S02]  /*11d90*/  MUFU.EX2 R250, R0 ;  /* 0x0000000000fa7308 */ /* 0x0005e40000000800 */
[----:B--2---:R-:W-:-:S06]  /*11da0*/  FFMA.FTZ R0, R251, c[0x0][0x23c], -R25 ;  /* 0x00008f00fb007a23 */ /* 0x004fcc0000010819 */
[----:B------:R2:W-:Y:S01]  /*11db0*/  MUFU.EX2 R251, R0 ;  /* 0x0000000000fb7308 */ /* 0x0005e20000000800 */
[----:B------:R-:W-:Y:S01]  /*11dc0*/  HMMA.16816.F32.BF16 R180, R4, R16, R180 ;  /* 0x0000001004b4723c */ /* 0x000fe200000418b4 */
[----:B--2---:R-:W-:-:S06]  /*11dd0*/  FFMA.FTZ R0, R252, c[0x0][0x23c], -R25 ;  /* 0x00008f00fc007a23 */ /* 0x004fcc0000010819 */
[----:B------:R2:W-:Y:S01]  /*11de0*/  MUFU.EX2 R252, R0 ;  /* 0x0000000000fc7308 */ /* 0x0005e20000000800 */
[----:B------:R-:W-:Y:S01]  /*11df0*/  HMMA.16816.F32.BF16 R184, R4, R18, R184 ;  /* 0x0000001204b8723c */ /* 0x000fe200000418b8 */
[----:B--2---:R-:W-:-:S06]  /*11e00*/  FFMA.FTZ R0, R158, c[0x0][0x23c], -R25 ;  /* 0x00008f009e007a23 */ /* 0x004fcc0000010819 */
[----:B------:R2:W-:Y:S01]  /*11e10*/  MUFU.EX2 R160, R0 ;  /* 0x0000000000a07308 */ /* 0x0005e20000000800 */
[----:B------:R-:W-:Y:S01]  /*11e20*/  HMMA.16816.F32.BF16 R188, R8, R18, R188 ;  /* 0x0000001208bc723c */ /* 0x000fe200000418bc */
[----:B------:R-:W3:Y:S01]  /*11e30*/  LDSM.16.MT88.4 R16, [R233+0xe000] ;  /* 0x00e00000e910783b */ /* 0x000ee20000004200 */
[----:B--2---:R-:W-:-:S05]  /*11e40*/  FFMA.FTZ R0, R246, c[0x0][0x23c], -R24 ;  /* 0x00008f00f6007a23 */ /* 0x004fca0000010818 */
[----:B------:R2:W-:Y:S01]  /*11e50*/  MUFU.EX2 R246, R0 ;  /* 0x0000000000f67308 */ /* 0x0005e20000000800 */
[-C--:B------:R-:W-:Y:S02]  /*11e60*/  FMUL.FTZ R121, R121, R48.reuse ;  /* 0x0000003079797220 */ /* 0x080fe40000410000 */
[-C--:B------:R-:W-:Y:S02]  /*11e70*/  FMUL.FTZ R124, R124, R48.reuse ;  /* 0x000000307c7c7220 */ /* 0x080fe40000410000 */
[----:B------:R-:W-:Y:S02]  /*11e80*/  FMUL.FTZ R125, R125, R48 ;  /* 0x000000307d7d7220 */ /* 0x000fe40000410000 */
[----:B------:R-:W-:Y:S02]  /*11e90*/  FMUL.FTZ R122, R122, R49 ;  /* 0x000000317a7a7220 */ /* 0x000fe40000410000 */
[----:B--2---:R-:W-:-:S04]  /*11ea0*/  FFMA.FTZ R0, R247, c[0x0][0x23c], -R24 ;  /* 0x00008f00f7007a23 */ /* 0x004fc80000010818 */
[----:B------:R2:W4:Y:S01]  /*11eb0*/  MUFU.EX2 R247, R0 ;  /* 0x0000000000f77308 */ /* 0x0005220000000800 */
[-C--:B------:R-:W-:Y:S02]  /*11ec0*/  FMUL.FTZ R123, R123, R49.reuse ;  /* 0x000000317b7b7220 */ /* 0x080fe40000410000 */
[-C--:B------:R-:W-:Y:S02]  /*11ed0*/  FMUL.FTZ R126, R126, R49.reuse ;  /* 0x000000317e7e7220 */ /* 0x080fe40000410000 */
[----:B------:R-:W-:Y:S02]  /*11ee0*/  FMUL.FTZ R127, R127, R49 ;  /* 0x000000317f7f7220 */ /* 0x000fe40000410000 */
[-C--:B------:R-:W-:Y:S02]  /*11ef0*/  FMUL.FTZ R116, R116, R46.reuse ;  /* 0x0000002e74747220 */ /* 0x080fe40000410000 */
[----:B------:R-:W-:Y:S02]  /*11f00*/  FMUL.FTZ R117, R117, R46 ;  /* 0x0000002e75757220 */ /* 0x000fe40000410000 */
[----:B------:R-:W-:-:S02]  /*11f10*/  FMUL.FTZ R118, R118, R47 ;  /* 0x0000002f76767220 */ /* 0x000fc40000410000 */
[--C-:B--2---:R-:W-:Y:S02]  /*11f20*/  FFMA.FTZ R0, R159, c[0x0][0x23c], -R24.reuse ;  /* 0x00008f009f007a23 */ /* 0x104fe40000010818 */
[-C--:B------:R-:W-:Y:S02]  /*11f30*/  FMUL.FTZ R119, R119, R47.reuse ;  /* 0x0000002f77777220 */ /* 0x080fe40000410000 */
[-C--:B------:R-:W-:Y:S01]  /*11f40*/  FMUL.FTZ R128, R128, R46.reuse ;  /* 0x0000002e80807220 */ /* 0x080fe20000410000 */
[----:B------:R2:W-:Y:S01]  /*11f50*/  MUFU.EX2 R248, R0 ;  /* 0x0000000000f87308 */ /* 0x0005e20000000800 */
[----:B------:R-:W-:Y:S02]  /*11f60*/  FMUL.FTZ R129, R129, R46 ;  /* 0x0000002e81817220 */ /* 0x000fe40000410000 */
[-C--:B------:R-:W-:Y:S02]  /*11f70*/  FMUL.FTZ R130, R130, R47.reuse ;  /* 0x0000002f82827220 */ /* 0x080fe40000410000 */
[----:B------:R-:W-:Y:S01]  /*11f80*/  FMUL.FTZ R131, R131, R47 ;  /* 0x0000002f83837220 */ /* 0x000fe20000410000 */
[----:B------:R-:W-:Y:S01]  /*11f90*/  MOV R175, R249 ;  /* 0x000000f900af7202 */ /* 0x000fe20000000f00 */
[----:B-1----:R-:W-:Y:S01]  /*11fa0*/  HMMA.16816.F32.BF16 R120, R4, R12, R120 ;  /* 0x0000000c0478723c */ /* 0x002fe20000041878 */
[----:B------:R-:W-:Y:S01]  /*11fb0*/  MOV R158, R229 ;  /* 0x000000e5009e7202 */ /* 0x000fe20000000f00 */
[----:B--2---:R-:W-:-:S06]  /*11fc0*/  FFMA.FTZ R0, R36, c[0x0][0x23c], -R24 ;  /* 0x00008f0024007a23 */ /* 0x004fcc0000010818 */
[----:B------:R-:W-:Y:S01]  /*11fd0*/  HMMA.16816.F32.BF16 R124, R4, R14, R124 ;  /* 0x0000000e047c723c */ /* 0x000fe2000004187c */
[----:B------:R1:W-:Y:S07]  /*11fe0*/  MUFU.EX2 R249, R0 ;  /* 0x0000000000f97308 */ /* 0x0003ee0000000800 */
[----:B------:R-:W-:Y:S01]  /*11ff0*/  HMMA.16816.F32.BF16 R116, R8, R12, R116 ;  /* 0x0000000c0874723c */ /* 0x000fe20000041874 */
[----:B------:R-:W-:-:S07]  /*12000*/  MOV R159, R230 ;  /* 0x000000e6009f7202 */ /* 0x000fce0000000f00 */
[----:B------:R-:W-:Y:S01]  /*12010*/  HMMA.16816.F32.BF16 R128, R8, R14, R128 ;  /* 0x0000000e0880723c */ /* 0x000fe20000041880 */
[----:B------:R-:W2:Y:S01]  /*12020*/  LDSM.16.MT88.4 R12, [R233+0xc800] ;  /* 0x00c80000e90c783b */ /* 0x000ea20000004200 */
[----:B-1----:R-:W-:-:S04]  /*12030*/  FFMA.FTZ R0, R37, c[0x0][0x23c], -R26 ;  /* 0x00008f0025007a23 */ /* 0x002fc8000001081a */
[----:B------:R1:W-:Y:S01]  /*12040*/  MUFU.EX2 R229, R0 ;  /* 0x0000000000e57308 */ /* 0x0003e20000000800 */
[----:B------:R-:W-:Y:S01]  /*12050*/  MOV R172, R231 ;  /* 0x000000e700ac7202 */ /* 0x000fe20000000f00 */
[-C--:B-----5:R-:W-:Y:S01]  /*12060*/  FMUL.FTZ R72, R72, R48.reuse ;  /* 0x0000003048487220 */ /* 0x0a0fe20000410000 */
[----:B------:R-:W-:Y:S01]  /*12070*/  MOV R173, R245 ;  /* 0x000000f500ad7202 */ /* 0x000fe20000000f00 */
[----:B------:R-:W-:Y:S02]  /*12080*/  FMUL.FTZ R73, R73, R48 ;  /* 0x0000003049497220 */ /* 0x000fe40000410000 */
[----:B-1----:R-:W-:-:S04]  /*12090*/  FFMA.FTZ R0, R38, c[0x0][0x23c], -R26 ;  /* 0x00008f0026007a23 */ /* 0x002fc8000001081a */
[----:B------:R1:W1:Y:S01]  /*120a0*/  MUFU.EX2 R230, R0 ;  /* 0x0000000000e67308 */ /* 0x0002620000000800 */
[-C--:B------:R-:W-:Y:S02]  /*120b0*/  FMUL.FTZ R76, R76, R48.reuse ;  /* 0x000000304c4c7220 */ /* 0x080fe40000410000 */
[----:B------:R-:W-:Y:S02]  /*120c0*/  FMUL.FTZ R77, R77, R48 ;  /* 0x000000304d4d7220 */ /* 0x000fe40000410000 */
[-C--:B------:R-:W-:Y:S02]  /*120d0*/  FMUL.FTZ R74, R74, R49.reuse ;  /* 0x000000314a4a7220 */ /* 0x080fe40000410000 */
[-C--:B------:R-:W-:Y:S02]  /*120e0*/  FMUL.FTZ R75, R75, R49.reuse ;  /* 0x000000314b4b7220 */ /* 0x080fe40000410000 */
[----:B------:R-:W-:Y:S02]  /*120f0*/  FMUL.FTZ R78, R78, R49 ;  /* 0x000000314e4e7220 */ /* 0x000fe40000410000 */
[----:B-1----:R-:W-:-:S04]  /*12100*/  FFMA.FTZ R0, R39, c[0x0][0x23c], -R26 ;  /* 0x00008f0027007a23 */ /* 0x002fc8000001081a */
[----:B------:R1:W-:Y:S01]  /*12110*/  MUFU.EX2 R231, R0 ;  /* 0x0000000000e77308 */ /* 0x0003e20000000800 */
[----:B------:R-:W-:Y:S02]  /*12120*/  FMUL.FTZ R79, R79, R49 ;  /* 0x000000314f4f7220 */ /* 0x000fe40000410000 */
        /* <DEDUP_REMOVED lines=9> */
[----:B------:R-:W1:Y:S01]  /*121c0*/  MUFU.EX2 R245, R0 ;  /* 0x0000000000f57308 */ /* 0x000e620000000800 */
[----:B---3--:R-:W-:Y:S01]  /*121d0*/  HMMA.16816.F32.BF16 R72, R4, R16, R72 ;  /* 0x000000100448723c */ /* 0x008fe20000041848 */
[-C--:B------:R-:W-:Y:S02]  /*121e0*/  FMUL.FTZ R88, R88, R48.reuse ;  /* 0x0000003058587220 */ /* 0x080fe40000410000 */
[----:B------:R-:W-:-:S02]  /*121f0*/  FMUL.FTZ R89, R89, R48 ;  /* 0x0000003059597220 */ /* 0x000fc40000410000 */
[----:B------:R-:W-:-:S03]  /*12200*/  FMUL.FTZ R90, R90, R49 ;  /* 0x000000315a5a7220 */ /* 0x000fc60000410000 */
[----:B------:R-:W-:Y:S01]  /*12210*/  HMMA.16816.F32.BF16 R76, R4, R18, R76 ;  /* 0x00000012044c723c */ /* 0x000fe2000004184c */
[----:B------:R-:W-:Y:S02]  /*12220*/  FMUL.FTZ R91, R91, R49 ;  /* 0x000000315b5b7220 */ /* 0x000fe40000410000 */
[-C--:B------:R-:W-:Y:S02]  /*12230*/  FMUL.FTZ R92, R92, R48.reuse ;  /* 0x000000305c5c7220 */ /* 0x080fe40000410000 */
[----:B------:R-:W-:-:S03]  /*12240*/  FMUL.FTZ R93, R93, R48 ;  /* 0x000000305d5d7220 */ /* 0x000fc60000410000 */
[----:B------:R-:W-:Y:S01]  /*12250*/  HMMA.16816.F32.BF16 R32, R8, R16, R68 ;  /* 0x000000100820723c */ /* 0x000fe20000041844 */
[-C--:B------:R-:W-:Y:S02]  /*12260*/  FMUL.FTZ R94, R94, R49.reuse ;  /* 0x000000315e5e7220 */ /* 0x080fe40000410000 */
[----:B------:R-:W-:Y:S02]  /*12270*/  FMUL.FTZ R95, R95, R49 ;  /* 0x000000315f5f7220 */ /* 0x000fe40000410000 */
[----:B------:R-:W-:-:S03]  /*12280*/  FMUL.FTZ R104, R104, R48 ;  /* 0x0000003068687220 */ /* 0x000fc60000410000 */
[----:B------:R-:W-:Y:S01]  /*12290*/  HMMA.16816.F32.BF16 R80, R8, R18, R80 ;  /* 0x000000120850723c */ /* 0x000fe20000041850 */
[----:B------:R-:W3:Y:S01]  /*122a0*/  LDSM.16.MT88.4 R16, [R236+0xc800] ;  /* 0x00c80000ec10783b */ /* 0x000ee20000004200 */
        /* <DEDUP_REMOVED lines=22> */
[----:B------:R-:W-:Y:S01]  /*12410*/  FMUL.FTZ R115, R115, R47 ;  /* 0x0000002f73737220 */ /* 0x000fe20000410000 */
[C---:B------:R-:W-:Y:S08]  /*12420*/  HMMA.16816.F32.BF16 R88, R4.reuse, R20, R88 ;  /* 0x000000140458723c */ /* 0x040ff00000041858 */
[C---:B------:R-:W-:Y:S08]  /*12430*/  HMMA.16816.F32.BF16 R92, R4.reuse, R22, R92 ;  /* 0x00000016045c723c */ /* 0x040ff0000004185c */
[C---:B------:R-:W-:Y:S08]  /*12440*/  HMMA.16816.F32.BF16 R104, R4.reuse, R28, R104 ;  /* 0x0000001c0468723c */ /* 0x040ff00000041868 */
[----:B------:R-:W-:Y:S07]  /*12450*/  HMMA.16816.F32.BF16 R108, R4, R30, R108 ;  /* 0x0000001e046c723c */ /* 0x000fee000004186c */
[----:B----4-:R-:W-:Y:S01]  /*12460*/  F2FP.BF16.PACK_AB R4, R247, R246 ;  /* 0x000000f6f704723e */ /* 0x010fe200000010ff */
[----:B------:R-:W-:Y:S01]  /*12470*/  HMMA.16816.F32.BF16 R84, R8, R20, R84 ;  /* 0x000000140854723c */ /* 0x000fe20000041854 */
[----:B------:R-:W-:-:S02]  /*12480*/  F2FP.BF16.PACK_AB R5, R230, R229 ;  /* 0x000000e5e605723e */ /* 0x000fc400000010ff */
[----:B------:R-:W-:Y:S02]  /*12490*/  F2FP.BF16.PACK_AB R6, R249, R248 ;  /* 0x000000f8f906723e */ /* 0x000fe400000010ff */
[----:B-1----:R-:W-:-:S03]  /*124a0*/  F2FP.BF16.PACK_AB R7, R245, R231 ;  /* 0x000000e7f507723e */ /* 0x002fc600000010ff */
[C---:B------:R-:W-:Y:S01]  /*124b0*/  HMMA.16816.F32.BF16 R96, R8.reuse, R22, R96 ;  /* 0x000000160860723c */ /* 0x040fe20000041860 */
[----:B------:R-:W-:Y:S01]  /*124c0*/  FFMA.FTZ R0, R226, c[0x0][0x23c], -R2 ;  /* 0x00008f00e2007a23 */ /* 0x000fe20000010802 */
[----:B------:R-:W-:Y:S06]  /*124d0*/  LDSM.16.MT88.4 R20, [R234+0xc800] ;  /* 0x00c80000ea14783b */ /* 0x000fec0000004200 */
[C---:B------:R-:W-:Y:S08]  /*124e0*/  HMMA.16816.F32.BF16 R100, R8.reuse, R28, R100 ;  /* 0x0000001c0864723c */ /* 0x040ff00000041864 */
[----:B------:R-:W-:Y:S08]  /*124f0*/  HMMA.16816.F32.BF16 R112, R8, R30, R112 ;  /* 0x0000001e0870723c */ /* 0x000ff00000041870 */
[----:B--2---:R-:W-:Y:S01]  /*12500*/  HMMA.16816.F32.BF16 R144, R4, R12, R144 ;  /* 0x0000000c0490723c */ /* 0x004fe20000041890 */
[----:B------:R-:W-:-:S07]  /*12510*/  F2FP.BF16.PACK_AB R8, R163, R176 ;  /* 0x000000b0a308723e */ /* 0x000fce00000010ff */
[----:B------:R-:W-:Y:S01]  /*12520*/  HMMA.16816.F32.BF16 R152, R4, R14, R152 ;  /* 0x0000000e0498723c */ /* 0x000fe20000041898 */
[----:B------:R-:W-:Y:S01]  /*12530*/  F2FP.BF16.PACK_AB R9, R251, R250 ;  /* 0x000000fafb09723e */ /* 0x000fe200000010ff */
[----:B------:R1:W-:Y:S01]  /*12540*/  MUFU.EX2 R226, R0 ;  /* 0x0000000000e27308 */ /* 0x0003e20000000800 */
[----:B------:R-:W-:Y:S01]  /*12550*/  F2FP.BF16.PACK_AB R10, R161, R162 ;  /* 0x000000a2a10a723e */ /* 0x000fe200000010ff */
[----:B------:R-:W-:Y:S01]  /*12560*/  LDSM.16.MT88.4 R28, [R233+0xe800] ;  /* 0x00e80000e91c783b */ /* 0x000fe20000004200 */
[----:B------:R-:W-:-:S07]  /*12570*/  F2FP.BF16.PACK_AB R11, R160, R252 ;  /* 0x000000fca00b723e */ /* 0x000fce00000010ff */
[C---:B------:R-:W-:Y:S08]  /*12580*/  HMMA.16816.F32.BF16 R148, R8.reuse, R12, R148 ;  /* 0x0000000c0894723c */ /* 0x040ff00000041894 */
[----:B------:R-:W-:Y:S01]  /*12590*/  HMMA.16816.F32.BF16 R52, R8, R14, R52 ;  /* 0x0000000e0834723c */ /* 0x000fe20000041834 */
[----:B------:R-:W2:Y:S01]  /*125a0*/  LDSM.16.MT88.4 R12, [R235+0xc800] ;  /* 0x00c80000eb0c783b */ /* 0x000ea20000004200 */
[----:B-1----:R-:W-:-:S04]  /*125b0*/  FFMA.FTZ R0, R225, c[0x0][0x23c], -R2 ;  /* 0x00008f00e1007a23 */ /* 0x002fc80000010802 */
[----:B------:R1:W4:Y:S02]  /*125c0*/  MUFU.EX2 R225, R0 ;  /* 0x0000000000e17308 */ /* 0x0003240000000800 */
[-C--:B---3--:R-:W-:Y:S08]  /*125d0*/  HMMA.16816.F32.BF16 R60, R8, R16.reuse, R60 ;  /* 0x00000010083c723c */ /* 0x088ff0000004183c */
[----:B------:R-:W-:Y:S01]  /*125e0*/  HMMA.16816.F32.BF16 R180, R4, R16, R180 ;  /* 0x0000001004b4723c */ /* 0x000fe200000418b4 */
[----:B-1----:R-:W-:-:S07]  /*125f0*/  FFMA.FTZ R0, R224, c[0x0][0x23c], -R2 ;  /* 0x00008f00e0007a23 */ /* 0x002fce0000010802 */
[-C--:B------:R-:W-:Y:S01]  /*12600*/  HMMA.16816.F32.BF16 R184, R4, R18.reuse, R184 ;  /* 0x0000001204b8723c */ /* 0x080fe200000418b8 */
[----:B------:R1:W-:Y:S07]  /*12610*/  MUFU.EX2 R224, R0 ;  /* 0x0000000000e07308 */ /* 0x0003ee0000000800 */
[----:B------:R-:W-:Y:S01]  /*12620*/  HMMA.16816.F32.BF16 R68, R8, R18, R188 ;  /* 0x000000120844723c */ /* 0x000fe200000418bc */
[----:B------:R-:W3:Y:S01]  /*12630*/  LDSM.16.MT88.4 R16, [R236+0xe800] ;  /* 0x00e80000ec10783b */ /* 0x000ee20000004200 */
[----:B-1----:R-:W-:-:S04]  /*12640*/  FFMA.FTZ R0, R223, c[0x0][0x23c], -R2 ;  /* 0x00008f00df007a23 */ /* 0x002fc80000010802 */
[----:B------:R1:W-:Y:S02]  /*12650*/  MUFU.EX2 R223, R0 ;  /* 0x0000000000df7308 */ /* 0x0003e40000000800 */
[----:B--2---:R-:W-:Y:S01]  /*12660*/  HMMA.16816.F32.BF16 R192, R8, R12, R192 ;  /* 0x0000000c08c0723c */ /* 0x004fe200000418c0 */
[----:B-1----:R-:W-:-:S05]  /*12670*/  FFMA.FTZ R0, R222, c[0x0][0x23c], -R25 ;  /* 0x00008f00de007a23 */ /* 0x002fca0000010819 */
[----:B------:R1:W-:Y:S02]  /*12680*/  MUFU.EX2 R222, R0 ;  /* 0x0000000000de7308 */ /* 0x0003e40000000800 */
[C---:B------:R-:W-:Y:S08]  /*12690*/  HMMA.16816.F32.BF16 R196, R4.reuse, R12, R196 ;  /* 0x0000000c04c4723c */ /* 0x040ff000000418c4 */
[----:B------:R-:W-:Y:S01]  /*126a0*/  HMMA.16816.F32.BF16 R200, R4, R14, R200 ;  /* 0x0000000e04c8723c */ /* 0x000fe200000418c8 */
[----:B-1----:R-:W-:-:S07]  /*126b0*/  FFMA.FTZ R0, R221, c[0x0][0x23c], -R25 ;  /* 0x00008f00dd007a23 */ /* 0x002fce0000010819 */
[----:B------:R-:W-:Y:S01]  /*126c0*/  HMMA.16816.F32.BF16 R204, R8, R14, R204 ;  /* 0x0000000e08cc723c */ /* 0x000fe200000418cc */
[----:B------:R-:W1:Y:S01]  /*126d0*/  LDSM.16.MT88.4 R12, [R235+0xe800] ;  /* 0x00e80000eb0c783b */ /* 0x000e620000004200 */
[----:B------:R2:W1:Y:S02]  /*126e0*/  MUFU.EX2 R221, R0 ;  /* 0x0000000000dd7308 */ /* 0x0004640000000800 */
[----:B--2---:R-:W-:-:S06]  /*126f0*/  FFMA.FTZ R0, R220, c[0x0][0x23c], -R25 ;  /* 0x00008f00dc007a23 */ /* 0x004fcc0000010819 */
[----:B------:R2:W-:Y:S01]  /*12700*/  MUFU.EX2 R220, R0 ;  /* 0x0000000000dc7308 */ /* 0x0005e20000000800 */
[----:B------:R-:W-:Y:S01]  /*12710*/  HMMA.16816.F32.BF16 R56, R8, R20, R56 ;  /* 0x000000140838723c */ /* 0x000fe20000041838 */
[----:B--2---:R-:W-:-:S06]  /*12720*/  FFMA.FTZ R0, R218, c[0x0][0x23c], -R25 ;  /* 0x00008f00da007a23 */ /* 0x004fcc0000010819 */
[----:B------:R2:W1:Y:S01]  /*12730*/  MUFU.EX2 R218, R0 ;  /* 0x0000000000da7308 */ /* 0x0004620000000800 */
[----:B------:R-:W-:Y:S01]  /*12740*/  HMMA.16816.F32.BF16 R164, R4, R20, R164 ;  /* 0x0000001404a4723c */ /* 0x000fe200000418a4 */
[----:B------:R-:W-:-:S07]  /*12750*/  MOV R191, R158 ;  /* 0x0000009e00bf7202 */ /* 0x000fce0000000f00 */
[----:B------:R-:W-:Y:S01]  /*12760*/  HMMA.16816.F32.BF16 R168, R4, R22, R168 ;  /* 0x0000001604a8723c */ /* 0x000fe200000418a8 */
[----:B--2---:R-:W-:-:S07]  /*12770*/  FFMA.FTZ R0, R217, c[0x0][0x23c], -R24 ;  /* 0x00008f00d9007a23 */ /* 0x004fce0000010818 */
[----:B------:R-:W-:Y:S01]  /*12780*/  HMMA.16816.F32.BF16 R64, R8, R22, R64 ;  /* 0x000000160840723c */ /* 0x000fe20000041840 */
[----:B------:R-:W2:Y:S01]  /*12790*/  LDSM.16.MT88.4 R20, [R234+0xe800] ;  /* 0x00e80000ea14783b */ /* 0x000ea20000004200 */
[----:B------:R1:W-:Y:S01]  /*127a0*/  MUFU.EX2 R217, R0 ;  /* 0x0000000000d97308 */ /* 0x0003e20000000800 */
[----:B------:R-:W-:Y:S02]  /*127b0*/  MOV R190, R159 ;  /* 0x0000009f00be7202 */ /* 0x000fe40000000f00 */
[----:B------:R-:W-:Y:S02]  /*127c0*/  MOV R189, R143 ;  /* 0x0000008f00bd7202 */ /* 0x000fe40000000f00 */
[----:B------:R-:W-:Y:S01]  /*127d0*/  MOV R188, R142 ;  /* 0x0000008e00bc7202 */ /* 0x000fe20000000f00 */
[----:B---3--:R-:W-:Y:S01]  /*127e0*/  HMMA.16816.F32.BF16 R104, R4, R16, R104 ;  /* 0x000000100468723c */ /* 0x008fe20000041868 */
[----:B-1----:R-:W-:-:S04]  /*127f0*/  FFMA.FTZ R0, R216, c[0x0][0x23c], -R24 ;  /* 0x00008f00d8007a23 */ /* 0x002fc80000010818 */
[----:B------:R1:W3:Y:S01]  /*12800*/  MUFU.EX2 R216, R0 ;  /* 0x0000000000d87308 */ /* 0x0002e20000000800 */
[----:B------:R-:W-:Y:S02]  /*12810*/  MOV R159, R141 ;  /* 0x0000008d009f7202 */ /* 0x000fe40000000f00 */
[----:B------:R-:W-:Y:S01]  /*12820*/  HMMA.16816.F32.BF16 R108, R4, R18, R108 ;  /* 0x00000012046c723c */ /* 0x000fe2000004186c */
[----:B------:R-:W-:-:S07]  /*12830*/  MOV R158, R140 ;  /* 0x0000008c009e7202 */ /* 0x000fce0000000f00 */
[----:B------:R-:W-:Y:S01]  /*12840*/  HMMA.16816.F32.BF16 R100, R8, R16, R100 ;  /* 0x000000100864723c */ /* 0x000fe20000041864 */
[----:B-1----:R-:W-:-:S07]  /*12850*/  FFMA.FTZ R0, R215, c[0x0][0x23c], -R24 ;  /* 0x00008f00d7007a23 */ /* 0x002fce0000010818 */
[----:B------:R-:W-:Y:S01]  /*12860*/  HMMA.16816.F32.BF16 R112, R8, R18, R112 ;  /* 0x000000120870723c */ /* 0x000fe20000041870 */
[----:B------:R-:W1:Y:S01]  /*12870*/  LDSM.16.MT88.4 R16, [R234+0xd000] ;  /* 0x00d00000ea10783b */ /* 0x000e620000004200 */
[----:B------:R2:W-:Y:S06]  /*12880*/  MUFU.EX2 R215, R0 ;  /* 0x0000000000d77308 */ /* 0x0005ec0000000800 */
[----:B------:R-:W-:Y:S01]  /*12890*/  HMMA.16816.F32.BF16 R72, R4, R28, R72 ;  /* 0x0000001c0448723c */ /* 0x000fe20000041848 */
[----:B------:R-:W-:-:S07]  /*128a0*/  MOV R156, R42 ;  /* 0x0000002a009c7202 */ /* 0x000fce0000000f00 */
[----:B------:R-:W-:Y:S01]  /*128b0*/  HMMA.16816.F32.BF16 R76, R4, R30, R76 ;  /* 0x0000001e044c723c */ /* 0x000fe2000004184c */
[----:B--2---:R-:W-:-:S07]  /*128c0*/  FFMA.FTZ R0, R213, c[0x0][0x23c], -R24 ;  /* 0x00008f00d5007a23 */ /* 0x004fce0000010818 */
[C---:B------:R-:W-:Y:S01]  /*128d0*/  HMMA.16816.F32.BF16 R140, R8.reuse, R28, R32 ;  /* 0x0000001c088c723c */ /* 0x040fe20000041820 */
[----:B------:R2:W-:Y:S07]  /*128e0*/  MUFU.EX2 R213, R0 ;  /* 0x0000000000d57308 */ /* 0x0005ee0000000800 */
[----:B------:R-:W-:Y:S01]  /*128f0*/  HMMA.16816.F32.BF16 R80, R8, R30, R80 ;  /* 0x0000001e0850723c */ /* 0x000fe20000041850 */
[----:B------:R-:W1:Y:S01]  /*12900*/  LDSM.16.MT88.4 R28, [R235+0xf000] ;  /* 0x00f00000eb1c783b */ /* 0x000e620000004200 */
[----:B------:R-:W-:-:S02]  /*12910*/  FFMA.FTZ R42, R139, c[0x0][0x23c], -R2 ;  /* 0x00008f008b2a7a23 */ /* 0x000fc40000010802 */
[----:B--2---:R-:W-:-:S04]  /*12920*/  FFMA.FTZ R0, R214, c[0x0][0x23c], -R26 ;  /* 0x00008f00d6007a23 */ /* 0x004fc8000001081a */
[----:B------:R2:W-:Y:S01]  /*12930*/  MUFU.EX2 R139, R0 ;  /* 0x00000000008b7308 */ /* 0x0005e20000000800 */
[----:B------:R-:W-:Y:S01]  /*12940*/  MOV R157, R43 ;  /* 0x0000002b009d7202 */ /* 0x000fe20000000f00 */
[----:B------:R-:W-:Y:S02]  /*12950*/  FFMA.FTZ R37, R137, c[0x0][0x23c], -R25 ;  /* 0x00008f0089257a23 */ /* 0x000fe40000010819 */
[--C-:B------:R-:W-:Y:S02]  /*12960*/  FFMA.FTZ R44, R44, c[0x0][0x23c], -R2.reuse ;  /* 0x00008f002c2c7a23 */ /* 0x100fe40000010802 */
[--C-:B------:R-:W-:Y:S02]  /*12970*/  FFMA.FTZ R43, R208, c[0x0][0x23c], -R2.reuse ;  /* 0x00008f00d02b7a23 */ /* 0x100fe40000010802 */
[----:B------:R-:W-:Y:S02]  /*12980*/  FFMA.FTZ R38, R138, c[0x0][0x23c], -R2 ;  /* 0x00008f008a267a23 */ /* 0x000fe40000010802 */
[----:B------:R-:W-:-:S02]  /*12990*/  FFMA.FTZ R2, R228, c[0x0][0x23c], -R26 ;  /* 0x00008f00e4027a23 */ /* 0x000fc4000001081a */
[----:B--2---:R-:W-:-:S04]  /*129a0*/  FFMA.FTZ R0, R219, c[0x0][0x23c], -R26 ;  /* 0x00008f00db007a23 */ /* 0x004fc8000001081a */
[----:B------:R2:W1:Y:S01]  /*129b0*/  MUFU.EX2 R137, R0 ;  /* 0x0000000000897308 */ /* 0x0004620000000800 */
[----:B------:R-:W-:Y:S01]  /*129c0*/  HMMA.16816.F32.BF16 R124, R4, R14, R124 ;  /* 0x0000000e047c723c */ /* 0x000fe2000004187c */
[--C-:B------:R-:W-:Y:S02]  /*129d0*/  FFMA.FTZ R36, R133, c[0x0][0x23c], -R25.reuse ;  /* 0x00008f0085247a23 */ /* 0x100fe40000010819 */
[----:B------:R-:W-:-:S04]  /*129e0*/  FFMA.FTZ R35, R132, c[0x0][0x23c], -R25 ;  /* 0x00008f0084237a23 */ /* 0x000fc80000010819 */
[----:B------:R-:W-:Y:S01]  /*129f0*/  MUFU.EX2 R133, R2 ;  /* 0x0000000200857308 */ /* 0x000fe20000000800 */
[----:B--2---:R-:W-:-:S07]  /*12a00*/  FFMA.FTZ R0, R227, c[0x0][0x23c], -R26 ;  /* 0x00008f00e3007a23 */ /* 0x004fce000001081a */
[----:B------:R-:W2:Y:S01]  /*12a10*/  MUFU.EX2 R132, R0 ;  /* 0x0000000000847308 */ /* 0x000ea20000000800 */
[----:B------:R-:W-:Y:S01]  /*12a20*/  HMMA.16816.F32.BF16 R84, R8, R20, R84 ;  /* 0x000000140854723c */ /* 0x000fe20000041854 */
[----:B------:R-:W-:-:S07]  /*12a30*/  MOV R219, R163 ;  /* 0x000000a300db7202 */ /* 0x000fce0000000f00 */
[----:B------:R-:W-:Y:S01]  /*12a40*/  HMMA.16816.F32.BF16 R96, R8, R22, R96 ;  /* 0x000000160860723c */ /* 0x000fe20000041860 */
[----:B------:R-:W-:-:S07]  /*12a50*/  MOV R138, R162 ;  /* 0x000000a2008a7202 */ /* 0x000fce0000000f00 */
[----:B------:R-:W-:Y:S01]  /*12a60*/  HMMA.16816.F32.BF16 R116, R8, R12, R116 ;  /* 0x0000000c0874723c */ /* 0x000fe20000041874 */
[----:B------:R-:W-:-:S07]  /*12a70*/  MOV R208, R161 ;  /* 0x000000a100d07202 */ /* 0x000fce0000000f00 */
[----:B------:R-:W-:Y:S01]  /*12a80*/  HMMA.16816.F32.BF16 R128, R8, R14, R128 ;  /* 0x0000000e0880723c */ /* 0x000fe20000041880 */
[----:B------:R-:W-:-:S06]  /*12a90*/  MOV R214, R160 ;  /* 0x000000a000d67202 */ /* 0x000fcc0000000f00 */
[----:B----4-:R-:W-:Y:S01]  /*12aa0*/  F2FP.BF16.PACK_AB R8, R225, R226 ;  /* 0x000000e2e108723e */ /* 0x010fe200000010ff */
[----:B------:R-:W-:Y:S01]  /*12ab0*/  HMMA.16816.F32.BF16 R88, R4, R20, R88 ;  /* 0x000000140458723c */ /* 0x000fe20000041858 */
[----:B------:R-:W-:Y:S02]  /*12ac0*/  F2FP.BF16.PACK_AB R9, R221, R222 ;  /* 0x000000dedd09723e */ /* 0x000fe400000010ff */
[----:B------:R-:W-:Y:S02]  /*12ad0*/  F2FP.BF16.PACK_AB R10, R223, R224 ;  /* 0x000000e0df0a723e */ /* 0x000fe400000010ff */
[----:B------:R-:W-:-:S03]  /*12ae0*/  F2FP.BF16.PACK_AB R11, R218, R220 ;  /* 0x000000dcda0b723e */ /* 0x000fc600000010ff */
[C---:B------:R-:W-:Y:S01]  /*12af0*/  HMMA.16816.F32.BF16 R92, R4.reuse, R22, R92 ;  /* 0x00000016045c723c */ /* 0x040fe2000004185c */
[----:B------:R-:W-:Y:S01]  /*12b00*/  FFMA.FTZ R34, R209, c[0x0][0x23c], -R26 ;  /* 0x00008f00d1227a23 */ /* 0x000fe2000001081a */
[----:B------:R-:W2:Y:S04]  /*12b10*/  LDSM.16.MT88.4 R20, [R233+0xd000] ;  /* 0x00d00000e914783b */ /* 0x000ea80000004200 */
[----:B------:R-:W4:Y:S02]  /*12b20*/  LDL.LU R209, [R1+0x80] ;  /* 0x0000800001d17983 */ /* 0x000f240000300800 */
[----:B------:R-:W-:Y:S02]  /*12b30*/  HMMA.16816.F32.BF16 R120, R4, R12, R120 ;  /* 0x0000000c0478723c */ /* 0x000fe40000041878 */
[----:B------:R-:W2:Y:S05]  /*12b40*/  LDSM.16.MT88.4 R12, [R236+0xd000] ;  /* 0x00d00000ec0c783b */ /* 0x000eaa0000004200 */
[----:B---3--:R-:W-:-:S02]  /*12b50*/  F2FP.BF16.PACK_AB R4, R216, R217 ;  /* 0x000000d9d804723e */ /* 0x008fc400000010ff */
[----:B-1----:R-:W-:Y:S02]  /*12b60*/  F2FP.BF16.PACK_AB R5, R137, R139 ;  /* 0x0000008b8905723e */ /* 0x002fe400000010ff */
[----:B------:R-:W-:Y:S02]  /*12b70*/  F2FP.BF16.PACK_AB R6, R213, R215 ;  /* 0x000000d7d506723e */ /* 0x000fe400000010ff */
[----:B--2---:R-:W-:Y:S01]  /*12b80*/  F2FP.BF16.PACK_AB R7, R133, R132 ;  /* 0x000000848507723e */ /* 0x004fe200000010ff */
[----:B------:R-:W-:Y:S08]  /*12b90*/  HMMA.16816.F32.BF16 R160, R8, R16, R56 ;  /* 0x0000001008a0723c */ /* 0x000ff00000041838 */
[----:B------:R-:W-:Y:S01]  /*12ba0*/  HMMA.16816.F32.BF16 R56, R4, R30, R124 ;  /* 0x0000001e0438723c */ /* 0x000fe2000004187c */
[----:B------:R-:W2:Y:S04]  /*12bb0*/  LDL.LU R125, [R1+0x74] ;  /* 0x00007400017d7983 */ /* 0x000ea80000300800 */
[----:B------:R-:W3:Y:S04]  /*12bc0*/  LDL.LU R126, [R1+0x78] ;  /* 0x00007800017e7983 */ /* 0x000ee80000300800 */
[----:B------:R-:W2:Y:S01]  /*12bd0*/  LDL.LU R127, [R1+0x7c] ;  /* 0x00007c00017f7983 */ /* 0x000ea20000300800 */
[----:B------:R-:W-:Y:S01]  /*12be0*/  MOV R227, R176 ;  /* 0x000000b000e37202 */ /* 0x000fe20000000f00 */
[----:B------:R-:W-:Y:S01]  /*12bf0*/  FFMA.FTZ R33, R51, c[0x0][0x23c], -R25 ;  /* 0x00008f0033217a23 */ /* 0x000fe20000010819 */
[----:B------:R-:W-:Y:S01]  /*12c00*/  HMMA.16816.F32.BF16 R148, R8, R20, R148 ;  /* 0x000000140894723c */ /* 0x000fe20000041894 */
[----:B------:R-:W-:-:S02]  /*12c10*/  FFMA.FTZ R45, R45, c[0x0][0x23c], -R24 ;  /* 0x00008f002d2d7a23 */ /* 0x000fc40000010818 */
[--C-:B------:R-:W-:Y:S02]  /*12c20*/  FFMA.FTZ R41, R41, c[0x0][0x23c], -R24.reuse ;  /* 0x00008f0029297a23 */ /* 0x100fe40000010818 */
[--C-:B------:R-:W-:Y:S02]  /*12c30*/  FFMA.FTZ R40, R40, c[0x0][0x23c], -R24.reuse ;  /* 0x00008f0028287a23 */ /* 0x100fe40000010818 */
[----:B------:R-:W-:Y:S01]  /*12c40*/  FFMA.FTZ R39, R50, c[0x0][0x23c], -R24 ;  /* 0x00008f0032277a23 */ /* 0x000fe20000010818 */
[----:B------:R-:W-:Y:S01]  /*12c50*/  HMMA.16816.F32.BF16 R176, R8, R12, R60 ;  /* 0x0000000c08b0723c */ /* 0x000fe2000004183c */
[--C-:B------:R-:W-:Y:S02]  /*12c60*/  FFMA.FTZ R32, R212, c[0x0][0x23c], -R26.reuse ;  /* 0x00008f00d4207a23 */ /* 0x100fe4000001081a */
[--C-:B------:R-:W-:Y:S02]  /*12c70*/  FFMA.FTZ R2, R211, c[0x0][0x23c], -R26.reuse ;  /* 0x00008f00d3027a23 */ /* 0x100fe4000001081a */
[----:B------:R-:W-:-:S02]  /*12c80*/  FFMA.FTZ R0, R210, c[0x0][0x23c], -R26 ;  /* 0x00008f00d2007a23 */ /* 0x000fc4000001081a */
[----:B------:R-:W1:Y:S01]  /*12c90*/  LDSM.16.MT88.4 R24, [R235+0xd000] ;  /* 0x00d00000eb18783b */ /* 0x000e620000004200 */
[C---:B------:R-:W-:Y:S08]  /*12ca0*/  HMMA.16816.F32.BF16 R144, R4.reuse, R20, R144 ;  /* 0x000000140490723c */ /* 0x040ff00000041890 */
[-C--:B------:R-:W-:Y:S08]  /*12cb0*/  HMMA.16816.F32.BF16 R152, R4, R22.reuse, R152 ;  /* 0x000000160498723c */ /* 0x080ff00000041898 */
[----:B------:R-:W-:Y:S01]  /*12cc0*/  HMMA.16816.F32.BF16 R52, R8, R22, R52 ;  /* 0x000000160834723c */ /* 0x000fe20000041834 */
[----:B------:R-:W1:Y:S07]  /*12cd0*/  LDSM.16.MT88.4 R20, [R233+0xf000] ;  /* 0x00f00000e914783b */ /* 0x000e6e0000004200 */
[C---:B------:R-:W-:Y:S08]  /*12ce0*/  HMMA.16816.F32.BF16 R164, R4.reuse, R16, R164 ;  /* 0x0000001004a4723c */ /* 0x040ff000000418a4 */
[-C--:B------:R-:W-:Y:S08]  /*12cf0*/  HMMA.16816.F32.BF16 R168, R4, R18.reuse, R168 ;  /* 0x0000001204a8723c */ /* 0x080ff000000418a8 */
[----:B------:R-:W-:Y:S01]  /*12d00*/  HMMA.16816.F32.BF16 R64, R8, R18, R64 ;  /* 0x000000120840723c */ /* 0x000fe20000041840 */
[----:B------:R-:W1:Y:S07]  /*12d10*/  LDSM.16.MT88.4 R16, [R234+0xf000] ;  /* 0x00f00000ea10783b */ /* 0x000e6e0000004200 */
[C---:B------:R-:W-:Y:S08]  /*12d20*/  HMMA.16816.F32.BF16 R180, R4.reuse, R12, R180 ;  /* 0x0000000c04b4723c */ /* 0x040ff000000418b4 */
[-C--:B------:R-:W-:Y:S08]  /*12d30*/  HMMA.16816.F32.BF16 R184, R4, R14.reuse, R184 ;  /* 0x0000000e04b8723c */ /* 0x080ff000000418b8 */
[----:B------:R-:W-:Y:S01]  /*12d40*/  HMMA.16816.F32.BF16 R60, R8, R14, R68 ;  /* 0x0000000e083c723c */ /* 0x000fe20000041844 */
[----:B------:R-:W1:Y:S01]  /*12d50*/  LDSM.16.MT88.4 R12, [R236+0xf000] ;  /* 0x00f00000ec0c783b */ /* 0x000e620000004200 */
[----:B------:R-:W-:-:S02]  /*12d60*/  MOV R212, R157 ;  /* 0x0000009d00d47202 */ /* 0x000fc40000000f00 */
[----:B------:R-:W-:-:S04]  /*12d70*/  MOV R211, R158 ;  /* 0x0000009e00d37202 */ /* 0x000fc80000000f00 */
        /* <DEDUP_REMOVED lines=22> */
[----:B------:R-:W-:Y:S01]  /*12ee0*/  HMMA.16816.F32.BF16 R20, R8, R22, R80 ;  /* 0x000000160814723c */ /* 0x000fe20000041850 */
[----:B------:R-:W-:-:S07]  /*12ef0*/  MOV R228, R156 ;  /* 0x0000009c00e47202 */ /* 0x000fce0000000f00 */
[----:B------:R-:W-:Y:S01]  /*12f00*/  HMMA.16816.F32.BF16 R16, R8, R18, R96 ;  /* 0x000000120810723c */ /* 0x000fe20000041860 */
[----:B------:R-:W-:-:S07]  /*12f10*/  MOV R210, R159 ;  /* 0x0000009f00d27202 */ /* 0x000fce0000000f00 */
[C---:B------:R-:W-:Y:S01]  /*12f20*/  HMMA.16816.F32.BF16 R12, R8.reuse, R14, R112 ;  /* 0x0000000e080c723c */ /* 0x040fe20000041870 */
[----:B------:R4:W-:Y:S01]  /*12f30*/  MUFU.EX2 R35, R2 ;  /* 0x0000000200237308 */ /* 0x0009e20000000800 */
[----:B------:R-:W-:Y:S01]  /*12f40*/  MOV R143, R173 ;  /* 0x000000ad008f7202 */ /* 0x000fe20000000f00 */
[----:B------:R-:W-:Y:S01]  /*12f50*/  LDSM.16.MT88.4 R156, [R233+0xd800] ;  /* 0x00d80000e99c783b */ /* 0x000fe20000004200 */
[----:B------:R-:W-:Y:S02]  /*12f60*/  MOV R142, R174 ;  /* 0x000000ae008e7202 */ /* 0x000fe40000000f00 */
[----:B------:R-:W-:Y:S01]  /*12f70*/  MOV R141, R175 ;  /* 0x000000af008d7202 */ /* 0x000fe20000000f00 */
[----:B------:R-:W-:Y:S01]  /*12f80*/  LDSM.16.MT88.4 R204, [R235+0xd800] ;  /* 0x00d80000ebcc783b */ /* 0x000fe20000004200 */
[----:B------:R-:W-:Y:S01]  /*12f90*/  HMMA.16816.F32.BF16 R28, R8, R30, R128 ;  /* 0x0000001e081c723c */ /* 0x000fe20000041880 */
[----:B------:R1:W-:Y:S02]  /*12fa0*/  MUFU.EX2 R32, R0 ;  /* 0x0000000000207308 */ /* 0x0003e40000000800 */
[----:B------:R-:W-:Y:S04]  /*12fb0*/  LDSM.16.MT88.4 R80, [R233+0xf800] ;  /* 0x00f80000e950783b */ /* 0x000fe80000004200 */
[----:B------:R-:W-:Y:S04]  /*12fc0*/  LDSM.16.MT88.4 R96, [R234+0xf800] ;  /* 0x00f80000ea60783b */ /* 0x000fe80000004200 */
[----:B------:R-:W-:Y:S01]  /*12fd0*/  LDSM.16.MT88.4 R112, [R236+0xf800] ;  /* 0x00f80000ec70783b */ /* 0x000fe20000004200 */
[----:B------:R-:W1:Y:S08]  /*12fe0*/  MUFU.EX2 R44, R44 ;  /* 0x0000002c002c7308 */ /* 0x000e700000000800 */
[----:B------:R-:W1:Y:S01]  /*12ff0*/  MUFU.EX2 R37, R37 ;  /* 0x0000002500257308 */ /* 0x000e620000000800 */
[----:B----4-:R-:W-:Y:S01]  /*13000*/  FFMA.FTZ R2, R209, R49, R232 ;  /* 0x00000031d1027223 */ /* 0x010fe200000100e8 */
[----:B------:R-:W-:-:S02]  /*13010*/  MOV R209, R172 ;  /* 0x000000ac00d17202 */ /* 0x000fc40000000f00 */
[----:B------:R-:W-:Y:S01]  /*13020*/  LDSM.16.MT88.4 R172, [R234+0xd800] ;  /* 0x00d80000eaac783b */ /* 0x000fe20000004200 */
[----:B------:R-:W-:Y:S01]  /*13030*/  FADD.FTZ R8, R228, R2 ;  /* 0x00000002e4087221 */ /* 0x000fe20000010000 */
[----:B------:R-:W-:Y:S02]  /*13040*/  MOV R228, R188 ;  /* 0x000000bc00e47202 */ /* 0x000fe40000000f00 */
[----:B------:R-:W-:Y:S01]  /*13050*/  MUFU.EX2 R45, R45 ;  /* 0x0000002d002d7308 */ /* 0x000fe20000000800 */
[----:B---3--:R-:W-:Y:S02]  /*13060*/  FFMA.FTZ R5, R126, R47, R238 ;  /* 0x0000002f7e057223 */ /* 0x008fe400000100ee */
[----:B--2---:R-:W-:Y:S02]  /*13070*/  FFMA.FTZ R4, R127, R48, R237 ;  /* 0x000000307f047223 */ /* 0x004fe400000100ed */
[----:B------:R-:W-:Y:S02]  /*13080*/  FADD.FTZ R10, R211, R5 ;  /* 0x00000005d30a7221 */ /* 0x000fe40000010000 */
[----:B------:R-:W-:-:S02]  /*13090*/  FADD.FTZ R9, R212, R4 ;  /* 0x00000004d4097221 */ /* 0x000fc40000010000 */
[----:B------:R-:W2:Y:S01]  /*130a0*/  LDSM.16.MT88.4 R4, [R235+0xf800] ;  /* 0x00f80000eb04783b */ /* 0x000ea20000004200 */
[----:B-1----:R-:W-:Y:S01]  /*130b0*/  FFMA.FTZ R0, R125, R46, R239 ;  /* 0x0000002e7d007223 */ /* 0x002fe200000100ef */
[----:B------:R-:W-:Y:S02]  /*130c0*/  MOV R212, R189 ;  /* 0x000000bd00d47202 */ /* 0x000fe40000000f00 */
[----:B------:R-:W-:Y:S01]  /*130d0*/  MOV R211, R190 ;  /* 0x000000be00d37202 */ /* 0x000fe20000000f00 */
[----:B------:R-:W-:Y:S01]  /*130e0*/  FADD.FTZ R0, R210, R0 ;  /* 0x00000000d2007221 */ /* 0x000fe20000010000 */
[----:B------:R-:W-:Y:S01]  /*130f0*/  MOV R210, R191 ;  /* 0x000000bf00d27202 */ /* 0x000fe20000000f00 */
[----:B------:R-:W1:Y:S01]  /*13100*/  MUFU.EX2 R41, R41 ;  /* 0x0000002900297308 */ /* 0x000e620000000800 */
[----:B------:R-:W3:Y:S07]  /*13110*/  LDSM.16.MT88.4 R188, [R236+0xd800] ;  /* 0x00d80000ecbc783b */ /* 0x000eee0000004200 */
[----:B------:R-:W-:Y:S08]  /*13120*/  MUFU.EX2 R40, R40 ;  /* 0x0000002800287308 */ /* 0x000ff00000000800 */
[----:B------:R-:W4:Y:S08]  /*13130*/  MUFU.EX2 R39, R39 ;  /* 0x0000002700277308 */ /* 0x000f300000000800 */
[----:B------:R-:W2:Y:S01]  /*13140*/  MUFU.EX2 R34, R34 ;  /* 0x0000002200227308 */ /* 0x000ea20000000800 */
[----:B------:R-:W-:-:S02]  /*13150*/  F2FP.BF16.PACK_AB R128, R51, R44 ;  /* 0x0000002c3380723e */ /* 0x000fc400000010ff */
[----:B------:R-:W-:Y:S02]  /*13160*/  F2FP.BF16.PACK_AB R129, R38, R37 ;  /* 0x000000252681723e */ /* 0x000fe400000010ff */
[----:B------:R-:W-:Y:S02]  /*13170*/  F2FP.BF16.PACK_AB R130, R50, R43 ;  /* 0x0000002b3282723e */ /* 0x000fe400000010ff */
[----:B------:R-:W-:Y:S01]  /*13180*/  F2FP.BF16.PACK_AB R131, R36, R42 ;  /* 0x0000002a2483723e */ /* 0x000fe200000010ff */
[----:B------:R-:W-:Y:S01]  /*13190*/  FADD.FTZ R2, R142, R10 ;  /* 0x0000000a8e027221 */ /* 0x000fe20000010000 */
[----:B-1----:R-:W-:Y:S01]  /*131a0*/  F2FP.BF16.PACK_AB R124, R41, R45 ;  /* 0x0000002d297c723e */ /* 0x002fe200000010ff */
[----:B------:R1:W5:Y:S01]  /*131b0*/  LDL.LU R239, [R1+0xcc] ;  /* 0x0000cc0001ef7983 */ /* 0x0003620000300800 */
[----:B------:R-:W-:Y:S02]  /*131c0*/  F2FP.BF16.PACK_AB R125, R35, R33 ;  /* 0x00000021237d723e */ /* 0x000fe400000010ff */
[----:B----4-:R-:W-:-:S02]  /*131d0*/  F2FP.BF16.PACK_AB R126, R39, R40 ;  /* 0x00000028277e723e */ /* 0x010fc400000010ff */
[----:B--2---:R-:W-:Y:S01]  /*131e0*/  F2FP.BF16.PACK_AB R127, R34, R32 ;  /* 0x00000020227f723e */ /* 0x004fe200000010ff */
[----:B------:R-:W-:Y:S01]  /*131f0*/  FADD.FTZ R0, R141, R0 ;  /* 0x000000008d007221 */ /* 0x000fe20000010000 */
[----:B------:R-:W-:Y:S01]  /*13200*/  HMMA.16816.F32.BF16 R116, R128, R4, R116 ;  /* 0x000000048074723c */ /* 0x000fe20000041874 */
[----:B------:R-:W-:Y:S01]  /*13210*/  FADD.FTZ R2, R211, R2 ;  /* 0x00000002d3027221 */ /* 0x000fe20000010000 */
[----:B------:R1:W5:Y:S01]  /*13220*/  LDL.LU R238, [R1+0xc8] ;  /* 0x0000c80001ee7983 */ /* 0x0003620000300800 */
[----:B------:R-:W-:-:S05]  /*13230*/  FADD.FTZ R0, R210, R0 ;  /* 0x00000000d2007221 */ /* 0x000fca0000010000 */
[----:B------:R-:W-:Y:S01]  /*13240*/  HMMA.16816.F32.BF16 R120, R124, R4, R120 ;  /* 0x000000047c78723c */ /* 0x000fe20000041878 */
[----:B------:R-:W-:Y:S01]  /*13250*/  FADD.FTZ R2, R250, R2 ;  /* 0x00000002fa027221 */ /* 0x000fe20000010000 */
[----:B------:R1:W5:Y:S05]  /*13260*/  LDL.LU R237, [R1+0xc4] ;  /* 0x0000c40001ed7983 */ /* 0x00036a0000300800 */
[----:B------:R-:W-:Y:S01]  /*13270*/  FADD.FTZ R5, R143, R9 ;  /* 0x000000098f057221 */ /* 0x000fe20000010000 */
[----:B------:R-:W-:Y:S01]  /*13280*/  HMMA.16816.F32.BF16 R148, R128, R156, R148 ;  /* 0x0000009c8094723c */ /* 0x000fe20000041894 */
[----:B------:R-:W-:Y:S01]  /*13290*/  FADD.FTZ R4, R209, R8 ;  /* 0x00000008d1047221 */ /* 0x000fe20000010000 */
[----:B------:R1:W5:Y:S01]  /*132a0*/  LDL.LU R232, [R1+0xc0] ;  /* 0x0000c00001e87983 */ /* 0x0003620000300800 */
[----:B------:R-:W-:-:S02]  /*132b0*/  FADD.FTZ R5, R212, R5 ;  /* 0x00000005d4057221 */ /* 0x000fc40000010000 */
[----:B------:R-:W-:Y:S02]  /*132c0*/  FADD.FTZ R8, R228, R4 ;  /* 0x00000004e4087221 */ /* 0x000fe40000010000 */
[----:B------:R-:W-:Y:S02]  /*132d0*/  FADD.FTZ R4, R227, R0 ;  /* 0x00000000e3047221 */ /* 0x000fe40000010000 */
[----:B------:R-:W-:Y:S02]  /*132e0*/  FADD.FTZ R0, R246, R5 ;  /* 0x00000005f6007221 */ /* 0x000fe40000010000 */
[----:B------:R-:W-:Y:S01]  /*132f0*/  FADD.FTZ R5, R229, R8 ;  /* 0x00000008e5057221 */ /* 0x000fe20000010000 */
[----:B------:R-:W-:Y:S01]  /*13300*/  HMMA.16816.F32.BF16 R144, R124, R156, R144 ;  /* 0x0000009c7c90723c */ /* 0x000fe20000041890 */
[----:B------:R-:W-:Y:S02]  /*13310*/  FADD.FTZ R4, R219, R4 ;  /* 0x00000004db047221 */ /* 0x000fe40000010000 */
[----:B------:R-:W-:-:S02]  /*13320*/  FADD.FTZ R2, R251, R2 ;  /* 0x00000002fb027221 */ /* 0x000fc40000010000 */
[----:B------:R-:W-:-:S03]  /*13330*/  FADD.FTZ R0, R247, R0 ;  /* 0x00000000f7007221 */ /* 0x000fc60000010000 */
[----:B------:R-:W-:Y:S01]  /*13340*/  HMMA.16816.F32.BF16 R152, R124, R158, R152 ;  /* 0x0000009e7c98723c */ /* 0x000fe20000041898 */
[----:B------:R-:W-:-:S07]  /*13350*/  FADD.FTZ R5, R230, R5 ;  /* 0x00000005e6057221 */ /* 0x000fce0000010000 */
[C---:B------:R-:W-:Y:S08]  /*13360*/  HMMA.16816.F32.BF16 R164, R124.reuse, R172, R164 ;  /* 0x000000ac7ca4723c */ /* 0x040ff000000418a4 */
        /* <DEDUP_REMOVED lines=72> */
.L_x_243:
[----:B-1----:R-:W-:-:S12]  /*137f0*/  UIADD3 UR8, UR21, -0x1, URZ ;  /* 0xffffffff15087890 */ /* 0x002fd8000fffe03f */
.L_x_250:
[----:B------:R-:W-:-:S13]  /*13800*/  ISETP.LE.AND P0, PT, RZ, UR8, PT ;  /* 0x00000008ff007c0c */ /* 0x000fda000bf03270 */
[----:B------:R-:W-:Y:S05]  /*13810*/  @!P0 BRA `(.L_x_251) ;  /* 0x00004e9000008947 */ /* 0x000fea0003800000 */
[----:B------:R-:W2:Y:S01]  /*13820*/  LDL.64 R8, [R1+0x90] ;  /* 0x0000900001087983 */ /* 0x000ea20000100a00 */
[----:B-----5:R-:W-:Y:S01]  /*13830*/  MOV R139, R3 ;  /* 0x00000003008b7202 */ /* 0x020fe20000000f00 */
[----:B------:R-:W-:Y:S02]  /*13840*/  IMAD.MOV.U32 R137, RZ, RZ, R135 ;  /* 0x000000ffff897224 */ /* 0x000fe400078e0087 */
[----:B-1----:R-:W3:Y:S01]  /*13850*/  LDL R0, [R1+0x98] ;  /* 0x0000980001007983 */ /* 0x002ee20000100800 */
        /* <DEDUP_REMOVED lines=10> */
.L_x_254:
        /* <DEDUP_REMOVED lines=24> */
[----:B------:R-:W-:Y:S01]  /*13a80*/  @!P3 LEA R16, P6, R2, c[0x0][0x168], 0x1 ;  /* 0x00005a000210ba11 */ /* 0x000fe200078c08ff */
        /* <DEDUP_REMOVED lines=15> */
[----:B------:R-:W-:Y:S02]  /*13b80*/  @!P3 LEA R10, P6, R0, c[0x0][0x168], 0x1 ;  /* 0x00005a00000aba11 */ /* 0x000fe400078c08ff */
[----:B------:R-:W-:Y:S01]  /*13b90*/  IADD3.X R2, R4, UR11, RZ, P5, !PT ;  /* 0x0000000b04027c10 */ /* 0x000fe2000affe4ff */
[----:B------:R1:W-:Y:S01]  /*13ba0*/  @P2 STS.128 [R244+0xa800], RZ ;  /* 0x00a800fff4002388 */ /* 0x0003e20000000c00 */
[C---:B------:R-:W-:Y:S02]  /*13bb0*/  IADD3 R3, P0, R0.reuse, UR7, RZ ;  /* 0x0000000700037c10 */ /* 0x040fe4000ff1e0ff */
[C-C-:B------:R-:W-:Y:S01]  /*13bc0*/  @!P3 LEA.HI.X R11, R0.reuse, c[0x0][0x16c], R2.reuse, 0x1, P6 ;  /* 0x00005b00000bba11 */ /* 0x140fe200030f0c02 */
[----:B------:R-:W-:Y:S01]  /*13bd0*/  @!PT LDS RZ, [RZ] ;  /* 0x00000000fffff984 */ /* 0x000fe20000000800 */
[----:B------:R-:W-:Y:S01]  /*13be0*/  @!PT LDS RZ, [RZ] ;  /* 0x00000000fffff984 */ /* 0x000fe20000000800 */
[----:B------:R-:W-:Y:S01]  /*13bf0*/  @!PT LDS RZ, [RZ] ;  /* 0x00000000fffff984 */ /* 0x000fe20000000800 */
[----:B------:R1:W-:Y:S01]  /*13c00*/  @!P2 LDGSTS.E.BYPASS.LTC128B.128 [R244+0xa800], [R12.64+0x80] ;  /* 0x0a8000800cf4afae */ /* 0x0003e2000b901d52 */
[C---:B------:R-:W-:Y:S02]  /*13c10*/  @!P3 LEA R8, P5, R3.reuse, c[0x0][0x168], 0x1 ;  /* 0x00005a000308ba11 */ /* 0x040fe400078a08ff */
[----:B--2---:R-:W-:Y:S01]  /*13c20*/  @!P2 LEA R6, P1, R0, c[0x0][0x168], 0x1 ;  /* 0x00005a000006aa11 */ /* 0x004fe200078208ff */
[----:B------:R1:W-:Y:S01]  /*13c30*/  @P3 STS.128 [R244+0x9000], RZ ;  /* 0x009000fff4003388 */ /* 0x0003e20000000c00 */
[----:B------:R-:W-:Y:S02]  /*13c40*/  IADD3.X R5, R2, UR11, RZ, P0, !PT ;  /* 0x0000000b02057c10 */ /* 0x000fe400087fe4ff */
[----:B------:R-:W-:Y:S01]  /*13c50*/  @!P2 LEA.HI.X R7, R0, c[0x0][0x16c], R2, 0x1, P1 ;  /* 0x00005b000007aa11 */ /* 0x000fe200008f0c02 */
[----:B------:R-:W-:Y:S01]  /*13c60*/  @!PT LDS RZ, [RZ] ;  /* 0x00000000fffff984 */ /* 0x000fe20000000800 */
[----:B------:R-:W-:Y:S01]  /*13c70*/  @!PT LDS RZ, [RZ] ;  /* 0x00000000fffff984 */ /* 0x000fe20000000800 */
[----:B------:R-:W-:Y:S01]  /*13c80*/  @!PT LDS RZ, [RZ] ;  /* 0x00000000fffff984 */ /* 0x000fe20000000800 */
[----:B------:R1:W-:Y:S01]  /*13c90*/  @!P3 LDGSTS.E.BYPASS.LTC128B.128 [R244+0x9000], [R10.64] ;  /* 0x090000000af4bfae */ /* 0x0003e2000b901d52 */
[C-C-:B------:R-:W-:Y:S02]  /*13ca0*/  @!P3 LEA.HI.X R9, R3.reuse, c[0x0][0x16c], R5.reuse, 0x1, P5 ;  /* 0x00005b000309ba11 */ /* 0x140fe400028f0c05 */
[C---:B------:R-:W-:Y:S01]  /*13cb0*/  @!P2 LEA R4, P0, R3.reuse, c[0x0][0x168], 0x1 ;  /* 0x00005a000304aa11 */ /* 0x040fe200078008ff */
        /* <DEDUP_REMOVED lines=18> */
.L_x_252:
[----:B------:R-:W2:Y:S01]  /*13de0*/  LDL.64 R4, [R1+0x88] ;  /* 0x0000880001047983 */ /* 0x000ea20000100a00 */
[----:B------:R-:W-:Y:S04]  /*13df0*/  DEPBAR.LE SB0, 0x0 ;  /* 0x000080000000791a */ /* 0x000fe80000000000 */
[----:B-1----:R-:W-:Y:S01]  /*13e00*/  MOV R2, UR8 ;  /* 0x0000000800027c02 */ /* 0x002fe20008000f00 */
[----:B------:R-:W-:Y:S01]  /*13e10*/  BAR.SYNC.DEFER_BLOCKING 0x0 ;  /* 0x0000000000007b1d */ /* 0x000fe20000010000 */
[----:B------:R-:W-:Y:S02]  /*13e20*/  USHF.R.S32.HI UR5, URZ, 0x1f, UR8 ;  /* 0x0000001f3f057899 */ /* 0x000fe40008011408 */
[----:B------:R-:W-:Y:S04]  /*13e30*/  UIMAD UR4, UR12, UR8, URZ ;  /* 0x000000080c0472a4 */ /* 0x000fe8000f8e023f */
        /* <DEDUP_REMOVED lines=14> */
[----:B------:R-:W-:Y:S02]  /*13f20*/  IADD3.X R2, R0, UR9, RZ, P1, !PT ;  /* 0x0000000900027c10 */ /* 0x000fe40008ffe4ff */
[C---:B------:R-:W-:Y:S01]  /*13f30*/  @!P2 LEA R12, P0, R3.reuse, c[0x0][0x170], 0x1 ;  /* 0x00005c00030caa11 */ /* 0x040fe200078008ff */
[----:B------:R-:W-:Y:S01]  /*13f40*/  @P2 STS.128 [R244+0xe000], RZ ;  /* 0x00e000fff4002388 */ /* 0x000fe20000000c00 */
[C-C-:B------:R-:W-:Y:S02]  /*13f50*/  @!P3 LEA.HI.X R15, R3.reuse, c[0x0][0x174], R2.reuse, 0x1, P4 ;  /* 0x00005d00030fba11 */ /* 0x140fe400020f0c02 */
[C---:B------:R-:W-:Y:S02]  /*13f60*/  @!P2 LEA.HI.X R13, R3.reuse, c[0x0][0x174], R2, 0x1, P0 ;  /* 0x00005d00030daa11 */ /* 0x040fe400000f0c02 */
[----:B------:R-:W-:Y:S03]  /*13f70*/  IADD3 R0, P1, R3, UR14, RZ ;  /* 0x0000000e03007c10 */ /* 0x000fe6000ff3e0ff */
[----:B------:R-:W-:Y:S01]  /*13f80*/  @!PT LDS RZ, [RZ] ;  /* 0x00000000fffff984 */ /* 0x000fe20000000800 */
[----:B------:R-:W-:Y:S01]  /*13f90*/  @!PT LDS RZ, [RZ] ;  /* 0x00000000fffff984 */ /* 0x000fe20000000800 */
[----:B------:R-:W-:Y:S01]  /*13fa0*/  @!PT LDS RZ, [RZ] ;  /* 0x00000000fffff984 */ /* 0x000fe20000000800 */
[----:B------:R2:W-:Y:S01]  /*13fb0*/  @!P2 LDGSTS.E.BYPASS.LTC128B.128 [R244+0xe000], [R16.64+0x80] ;  /* 0x0e00008010f4afae */ /* 0x0005e2000b901d52 */
[----:B------:R-:W-:Y:S02]  /*13fc0*/  @!P3 LEA R10, P5, R0, c[0x0][0x170], 0x1 ;  /* 0x00005c00000aba11 */ /* 0x000fe400078a08ff */
[----:B------:R-:W-:Y:S02]  /*13fd0*/  IADD3.X R3, R2, UR9, RZ, P1, !PT ;  /* 0x0000000902037c10 */ /* 0x000fe40008ffe4ff */
[C---:B------:R-:W-:Y:S02]  /*13fe0*/  @!P2 LEA R6, P1, R0.reuse, c[0x0][0x170], 0x1 ;  /* 0x00005c000006aa11 */ /* 0x040fe400078208ff */
[C-C-:B------:R-:W-:Y:S01]  /*13ff0*/  @!P3 LEA.HI.X R11, R0.reuse, c[0x0][0x174], R3.reuse, 0x1, P5 ;  /* 0x00005d00000bba11 */ /* 0x140fe200028f0c03 */
[----:B------:R-:W-:Y:S01]  /*14000*/  @P3 STS.128 [R244+0xc800], RZ ;  /* 0x00c800fff4003388 */ /* 0x000fe20000000c00 */
[C---:B------:R-:W-:Y:S02]  /*14010*/  @!P2 LEA.HI.X R7, R0.reuse, c[0x0][0x174], R3, 0x1, P1 ;  /* 0x00005d000007aa11 */ /* 0x040fe400008f0c03 */
[----:B------:R-:W-:Y:S04]  /*14020*/  IADD3 R2, P0, R0, UR14, RZ ;  /* 0x0000000e00027c10 */ /* 0x000fe8000ff1e0ff */
[C---:B------:R-:W-:Y:S01]  /*14030*/  @!P3 LEA R8, P4, R2.reuse, c[0x0][0x170], 0x1 ;  /* 0x00005c000208ba11 */ /* 0x040fe200078808ff */
[----:B------:R-:W-:Y:S01]  /*14040*/  @!PT LDS RZ, [RZ] ;  /* 0x00000000fffff984 */ /* 0x000fe20000000800 */
[----:B------:R-:W-:Y:S01]  /*14050*/  @!PT LDS RZ, [RZ] ;  /* 0x00000000fffff984 */ /* 0x000fe20000000800 */
[----:B------:R-:W-:Y:S01]  /*14060*/  @!PT LDS RZ, [RZ] ;  /* 0x00000000fffff984 */ /* 0x000fe20000000800 */
[----:B------:R3:W-:Y:S01]  /*14070*/  @!P3 LDGSTS.E.BYPASS.LTC128B.128 [R244+0xc800], [R14.64] ;  /* 0x0c8000000ef4bfae */ /* 0x0007e2000b901d52 */
[----:B-1----:R-:W-:Y:S02]  /*14080*/  IADD3.X R5, R3, UR9, RZ, P0, !PT ;  /* 0x0000000903057c10 */ /* 0x002fe400087fe4ff */
[C---:B------:R-:W-:Y:S02]  /*14090*/  @!P2 LEA R4, P0, R2.reuse, c[0x0][0x170], 0x1 ;  /* 0x00005c000204aa11 */ /* 0x040fe400078008ff */
[C-C-:B------:R-:W-:Y:S02]  /*140a0*/  @!P3 LEA.HI.X R9, R2.reuse, c[0x0][0x174], R5.reuse, 0x1, P4 ;  /* 0x00005d000209ba11 */ /* 0x140fe400020f0c05 */
[----:B------:R-:W-:Y:S01]  /*140b0*/  @!P2 LEA.HI.X R5, R2, c[0x0][0x174], R5, 0x1, P0 ;  /* 0x00005d000205aa11 */ /* 0x000fe200000f0c05 */
[----:B------:R-:W-:Y:S01]  /*140c0*/  @P2 STS.128 [R244+0xe800], RZ ;  /* 0x00e800fff4002388 */ /* 0x000fe20000000c00 */
[----:B------:R-:W-:Y:S07]  /*140d0*/  ISETP.LT.AND P4, PT, RZ, UR8, PT ;  /* 0x00000008ff007c0c */ /* 0x000fee000bf81270 */
[----:B------:R-:W-:Y:S01]  /*140e0*/  @!PT LDS RZ, [RZ] ;  /* 0x00000000fffff984 */ /* 0x000fe20000000800 */
[----:B------:R-:W-:Y:S01]  /*140f0*/  @!PT LDS RZ, [RZ] ;  /* 0x00000000fffff984 */ /* 0x000fe20000000800 */
[----:B------:R-:W-:Y:S01]  /*14100*/  @!PT LDS RZ, [RZ] ;  /* 0x00000000fffff984 */ /* 0x000fe20000000800 */
[----:B------:R3:W-:Y:S08]  /*14110*/  @!P2 LDGSTS.E.BYPASS.LTC128B.128 [R244+0xe800], [R12.64+0x80] ;  /* 0x0e8000800cf4afae */ /* 0x0007f0000b901d52 */
[----:B------:R-:W-:Y:S08]  /*14120*/  @P3 STS.128 [R244+0xd000], RZ ;  /* 0x00d000fff4003388 */ /* 0x000ff00000000c00 */
[----:B------:R-:W-:Y:S01]  /*14130*/  @!PT LDS RZ, [RZ] ;  /* 0x00000000fffff984 */ /* 0x000fe20000000800 */
[----:B------:R-:W-:Y:S01]  /*14140*/  @!PT LDS RZ, [RZ] ;  /* 0x00000000fffff984 */ /* 0x000fe20000000800 */
[----:B------:R-:W-:Y:S01]  /*14150*/  @!PT LDS RZ, [RZ] ;  /* 0x00000000fffff984 */ /* 0x000fe20000000800 */
[----:B------:R1:W-:Y:S08]  /*14160*/  @!P3 LDGSTS.E.BYPASS.LTC128B.128 [R244+0xd000], [R10.64] ;  /* 0x0d0000000af4bfae */ /* 0x0003f0000b901d52 */
[----:B------:R-:W-:Y:S08]  /*14170*/  @P2 STS.128 [R244+0xf000], RZ ;  /* 0x00f000fff4002388 */ /* 0x000ff00000000c00 */
        /* <DEDUP_REMOVED lines=14> */
[----:B------:R-:W-:Y:S08]  /*14260*/  LDSM.16.M88.4 R64, [R240] ;  /* 0x00000000f040783b */ /* 0x000ff00000000200 */
[----:B--2---:R-:W4:Y:S08]  /*14270*/  LDSM.16.M88.4 R16, [R232+0x8000] ;  /* 0x00800000e810783b */ /* 0x004f300000000200 */
[----:B------:R-:W1:Y:S08]  /*14280*/  LDSM.16.M88.4 R60, [R240+0x2000] ;  /* 0x00200000f03c783b */ /* 0x000e700000000200 */
[----:B------:R-:W2:Y:S08]  /*14290*/  LDSM.16.M88.4 R32, [R232+0x8800] ;  /* 0x00880000e820783b */ /* 0x000eb00000000200 */
[----:B------:R-:W0:Y:S08]  /*142a0*/  LDGDEPBAR ;  /* 0x00000000000079af */ /* 0x000e300000000000 */
[----:B------:R-:W5:Y:S01]  /*142b0*/  LDSM.16.M88.4 R48, [R232+0x9000] ;  /* 0x00900000e830783b */ /* 0x000f620000000200 */
[-C--:B----4-:R-:W-:Y:S07]  /*142c0*/  HMMA.16816.F32.BF16 R4, R64, R16.reuse, RZ ;  /* 0x000000104004723c */ /* 0x090fee00000418ff */
[----:B------:R-:W4:Y:S01]  /*142d0*/  LDSM.16.M88.4 R140, [R232+0x9800] ;  /* 0x00980000e88c783b */ /* 0x000f220000000200 */
[C---:B-1----:R-:W-:Y:S07]  /*142e0*/  HMMA.16816.F32.BF16 R8, R60.reuse, R16, RZ ;  /* 0x000000103c08723c */ /* 0x042fee00000418ff */
[----:B------:R-:W-:Y:S01]  /*142f0*/  LDSM.16.M88.4 R208, [R241] ;  /* 0x00000000f1d0783b */ /* 0x000fe20000000200 */
[-C--:B---3--:R-:W-:Y:S07]  /*14300*/  HMMA.16816.F32.BF16 R12, R60, R18.reuse, RZ ;  /* 0x000000123c0c723c */ /* 0x088fee00000418ff */
[----:B------:R-:W1:Y:S01]  /*14310*/  LDSM.16.M88.4 R212, [R239] ;  /* 0x00000000efd4783b */ /* 0x000e620000000200 */
[C---:B------:R-:W-:Y:S07]  /*14320*/  HMMA.16816.F32.BF16 R16, R64.reuse, R18, RZ ;  /* 0x000000124010723c */ /* 0x040fee00000418ff */
[----:B------:R-:W3:Y:S01]  /*14330*/  LDSM.16.M88.4 R216, [R241+0x2000] ;  /* 0x00200000f1d8783b */ /* 0x000ee20000000200 */
[-C--:B--2---:R-:W-:Y:S07]  /*14340*/  HMMA.16816.F32.BF16 R20, R64, R32.reuse, RZ ;  /* 0x000000204014723c */ /* 0x084fee00000418ff */
[----:B------:R-:W2:Y:S01]  /*14350*/  LDSM.16.M88.4 R220, [R239+0x800] ;  /* 0x00080000efdc783b */ /* 0x000ea20000000200 */
[C---:B------:R-:W-:Y:S07]  /*14360*/  HMMA.16816.F32.BF16 R24, R60.reuse, R32, RZ ;  /* 0x000000203c18723c */ /* 0x040fee00000418ff */
[----:B------:R-:W1:Y:S01]  /*14370*/  LDSM.16.M88.4 R224, [R239+0x1000] ;  /* 0x00100000efe0783b */ /* 0x000e620000000200 */
[-C--:B------:R-:W-:Y:S07]  /*14380*/  HMMA.16816.F32.BF16 R28, R60, R34.reuse, RZ ;  /* 0x000000223c1c723c */ /* 0x080fee00000418ff */
[----:B------:R-:W1:Y:S01]  /*14390*/  LDSM.16.M88.4 R228, [R239+0x1800] ;  /* 0x00180000efe4783b */ /* 0x000e620000000200 */
[C---:B------:R-:W-:Y:S08]  /*143a0*/  HMMA.16816.F32.BF16 R32, R64.reuse, R34, RZ ;  /* 0x000000224020723c */ /* 0x040ff000000418ff */
[-C--:B-----5:R-:W-:Y:S08]  /*143b0*/  HMMA.16816.F32.BF16 R36, R64, R48.reuse, RZ ;  /* 0x000000304024723c */ /* 0x0a0ff000000418ff */
[C---:B------:R-:W-:Y:S08]  /*143c0*/  HMMA.16816.F32.BF16 R40, R60.reuse, R48, RZ ;  /* 0x000000303c28723c */ /* 0x040ff000000418ff */
[-C--:B------:R-:W-:Y:S08]  /*143d0*/  HMMA.16816.F32.BF16 R44, R60, R50.reuse, RZ ;  /* 0x000000323c2c723c */ /* 0x080ff000000418ff */
[C---:B------:R-:W-:Y:S08]  /*143e0*/  HMMA.16816.F32.BF16 R48, R64.reuse, R50, RZ ;  /* 0x000000324030723c */ /* 0x040ff000000418ff */
[-C--:B----4-:R-:W-:Y:S08]  /*143f0*/  HMMA.16816.F32.BF16 R52, R64, R140.reuse, RZ ;  /* 0x0000008c4034723c */ /* 0x090ff000000418ff */
[C---:B------:R-:W-:Y:S08]  /*14400*/  HMMA.16816.F32.BF16 R56, R60.reuse, R140, RZ ;  /* 0x0000008c3c38723c */ /* 0x040ff000000418ff */
[-C--:B------:R-:W-:Y:S08]  /*14410*/  HMMA.16816.F32.BF16 R60, R60, R142.reuse, RZ ;  /* 0x0000008e3c3c723c */ /* 0x080ff000000418ff */
[----:B------:R-:W-:Y:S01]  /*14420*/  HMMA.16816.F32.BF16 R64, R64, R142, RZ ;  /* 0x0000008e4040723c */ /* 0x000fe200000418ff */
[----:B------:R-:W-:Y:S07]  /*14430*/  LDSM.16.M88.4 R140, [R243] ;  /* 0x00000000f38c783b */ /* 0x000fee0000000200 */
[-C--:B-1----:R-:W-:Y:S08]  /*14440*/  HMMA.16816.F32.BF16 R4, R208, R212.reuse, R4 ;  /* 0x000000d4d004723c */ /* 0x082ff00000041804 */
[C---:B---3--:R-:W-:Y:S08]  /*14450*/  HMMA.16816.F32.BF16 R8, R216.reuse, R212, R8 ;  /* 0x000000d4d808723c */ /* 0x048ff00000041808 */
[-C--:B------:R-:W-:Y:S08]  /*14460*/  HMMA.16816.F32.BF16 R12, R216, R214.reuse, R12 ;  /* 0x000000d6d80c723c */ /* 0x080ff0000004180c */
[C---:B------:R-:W-:Y:S01]  /*14470*/  HMMA.16816.F32.BF16 R16, R208.reuse, R214, R16 ;  /* 0x000000d6d010723c */ /* 0x040fe20000041810 */
[----:B------:R-:W1:Y:S07]  /*14480*/  LDSM.16.M88.4 R212, [R238+0x8000] ;  /* 0x00800000eed4783b */ /* 0x000e6e0000000200 */
[-C--:B--2---:R-:W-:Y:S08]  /*14490*/  HMMA.16816.F32.BF16 R20, R208, R220.reuse, R20 ;  /* 0x000000dcd014723c */ /* 0x084ff00000041814 */
        /* <DEDUP_REMOVED lines=14> */
[----:B------:R-:W4:Y:S07]  /*14580*/  LDSM.16.M88.4 R208, [R238+0x9800] ;  /* 0x00980000eed0783b */ /* 0x000f2e0000000200 */
[-C--:B-1----:R-:W-:Y:S01]  /*14590*/  HMMA.16816.F32.BF16 R4, R140, R212.reuse, R4 ;  /* 0x000000d48c04723c */ /* 0x082fe20000041804 */
[----:B------:R-:W-:Y:S07]  /*145a0*/  LDSM.16.M88.4 R228, [R237+0x1000] ;  /* 0x00100000ede4783b */ /* 0x000fee0000000200 */
        /* <DEDUP_REMOVED lines=41> */
[----:B------:R-:W5:Y:S07]  /*14840*/  LDSM.16.M88.4 R140, [R232+0xb800] ;  /* 0x00b80000e88c783b */ /* 0x000f6e0000000200 */
        /* <DEDUP_REMOVED lines=11> */
[-C--:B----4-:R-:W-:Y:S08]  /*14900*/  HMMA.16816.F32.BF16 R36, R208, R224.reuse, R36 ;  /* 0x000000e0d024723c */ /* 0x090ff00000041824 */
[C---:B------:R-:W-:Y:S08]  /*14910*/  HMMA.16816.F32.BF16 R40, R220.reuse, R224, R40 ;  /* 0x000000e0dc28723c */ /* 0x040ff00000041828 */
[-C--:B------:R-:W-:Y:S08]  /*14920*/  HMMA.16816.F32.BF16 R44, R220, R226.reuse, R44 ;  /* 0x000000e2dc2c723c */ /* 0x080ff0000004182c */
[C---:B------:R-:W-:Y:S01]  /*14930*/  HMMA.16816.F32.BF16 R48, R208.reuse, R226, R48 ;  /* 0x000000e2d030723c */ /* 0x040fe20000041830 */
[----:B------:R-:W3:Y:S07]  /*14940*/  LDSM.16.M88.4 R224, [R239+0x2800] ;  /* 0x00280000efe0783b */ /* 0x000eee0000000200 */
[-C--:B-----5:R-:W-:Y:S08]  /*14950*/  HMMA.16816.F32.BF16 R52, R208, R140.reuse, R52 ;  /* 0x0000008cd034723c */ /* 0x0a0ff00000041834 */
[C---:B------:R-:W-:Y:S08]  /*14960*/  HMMA.16816.F32.BF16 R56, R220.reuse, R140, R56 ;  /* 0x0000008cdc38723c */ /* 0x040ff00000041838 */
[-C--:B------:R-:W-:Y:S01]  /*14970*/  HMMA.16816.F32.BF16 R60, R220, R142.reuse, R60 ;  /* 0x0000008edc3c723c */ /* 0x080fe2000004183c */
[----:B------:R-:W-:Y:S07]  /*14980*/  LDSM.16.M88.4 R220, [R238+0xa000] ;  /* 0x00a00000eedc783b */ /* 0x000fee0000000200 */
[----:B------:R-:W-:Y:S01]  /*14990*/  HMMA.16816.F32.BF16 R64, R208, R142, R64 ;  /* 0x0000008ed040723c */ /* 0x000fe20000041840 */
[----:B------:R-:W4:Y:S07]  /*149a0*/  LDSM.16.M88.4 R140, [R239+0x3000] ;  /* 0x00300000ef8c783b */ /* 0x000f2e0000000200 */
        /* <DEDUP_REMOVED lines=10> */
[----:B------:R-:W3:Y:S07]  /*14a50*/  LDSM.16.M88.4 R224, [R243+0x6000] ;  /* 0x00600000f3e0783b */ /* 0x000eee0000000200 */
[-C--:B----4-:R-:W-:Y:S08]  /*14a60*/  HMMA.16816.F32.BF16 R36, R212, R140.reuse, R36 ;  /* 0x0000008cd424723c */ /* 0x090ff00000041824 */
[C---:B------:R-:W-:Y:S08]  /*14a70*/  HMMA.16816.F32.BF16 R40, R228.reuse, R140, R40 ;  /* 0x0000008ce428723c */ /* 0x040ff00000041828 */
[-C--:B------:R-:W-:Y:S08]  /*14a80*/  HMMA.16816.F32.BF16 R44, R228, R142.reuse, R44 ;  /* 0x0000008ee42c723c */ /* 0x080ff0000004182c */
[C---:B------:R-:W-:Y:S01]  /*14a90*/  HMMA.16816.F32.BF16 R48, R212.reuse, R142, R48 ;  /* 0x0000008ed430723c */ /* 0x040fe20000041830 */
[----:B------:R-:W4:Y:S07]  /*14aa0*/  LDSM.16.M88.4 R140, [R238+0xa800] ;  /* 0x00a80000ee8c783b */ /* 0x000f2e0000000200 */
[-C--:B-1----:R-:W-:Y:S08]  /*14ab0*/  HMMA.16816.F32.BF16 R52, R212, R208.reuse, R52 ;  /* 0x000000d0d434723c */ /* 0x082ff00000041834 */
[C---:B------:R-:W-:Y:S08]  /*14ac0*/  HMMA.16816.F32.BF16 R56, R228.reuse, R208, R56 ;  /* 0x000000d0e438723c */ /* 0x040ff00000041838 */
[-C--:B------:R-:W-:Y:S01]  /*14ad0*/  HMMA.16816.F32.BF16 R60, R228, R210.reuse, R60 ;  /* 0x000000d2e43c723c */ /* 0x080fe2000004183c */
[----:B------:R-:W-:Y:S07]  /*14ae0*/  LDSM.16.M88.4 R228, [R237+0x2000] ;  /* 0x00200000ede4783b */ /* 0x000fee0000000200 */
[----:B------:R-:W-:Y:S01]  /*14af0*/  HMMA.16816.F32.BF16 R64, R212, R210, R64 ;  /* 0x000000d2d440723c */ /* 0x000fe20000041840 */
[----:B------:R-:W1:Y:S07]  /*14b00*/  LDSM.16.M88.4 R208, [R238+0xb000] ;  /* 0x00b00000eed0783b */ /* 0x000e6e0000000200 */
[-C--:B--2---:R-:W-:Y:S01]  /*14b10*/  HMMA.16816.F32.BF16 R4, R216, R220.reuse, R4 ;  /* 0x000000dcd804723c */ /* 0x084fe20000041804 */
[----:B------:R-:W2:Y:S07]  /*14b20*/  LDSM.16.M88.4 R212, [R238+0xb800] ;  /* 0x00b80000eed4783b */ /* 0x000eae0000000200 */
[C---:B---3--:R-:W-:Y:S08]  /*14b30*/  HMMA.16816.F32.BF16 R8, R224.reuse, R220, R8 ;  /* 0x000000dce008723c */ /* 0x048ff00000041808 */
        /* <DEDUP_REMOVED lines=10> */
[-C--:B------:R-:W-:Y:S08]  /*14be0*/  HMMA.16816.F32.BF16 R44, R224, R210.reuse, R44 ;  /* 0x000000d2e02c723c */ /* 0x080ff0000004182c */
[C---:B------:R-:W-:Y:S08]  /*14bf0*/  HMMA.16816.F32.BF16 R48, R216.reuse, R210, R48 ;  /* 0x000000d2d830723c */ /* 0x040ff00000041830 */
[-C--:B--2---:R-:W-:Y:S08]  /*14c00*/  HMMA.16816.F32.BF16 R52, R216, R212.reuse, R52 ;  /* 0x000000d4d834723c */ /* 0x084ff00000041834 */
[C---:B------:R-:W-:Y:S08]  /*14c10*/  HMMA.16816.F32.BF16 R56, R224.reuse, R212, R56 ;  /* 0x000000d4e038723c */ /* 0x040ff00000041838 */
[-C--:B------:R-:W-:Y:S08]  /*14c20*/  HMMA.16816.F32.BF16 R60, R224, R214.reuse, R60 ;  /* 0x000000d6e03c723c */ /* 0x080ff0000004183c */
[----:B------:R-:W-:Y:S08]  /*14c30*/  HMMA.16816.F32.BF16 R64, R216, R214, R64 ;  /* 0x000000d6d840723c */ /* 0x000ff00000041840 */
[-C--:B---3--:R-:W-:Y:S08]  /*14c40*/  HMMA.16816.F32.BF16 R4, R220, R228.reuse, R4 ;  /* 0x000000e4dc04723c */ /* 0x088ff00000041804 */
[C---:B----4-:R-:W-:Y:S08]  /*14c50*/  HMMA.16816.F32.BF16 R8, R140.reuse, R228, R8 ;  /* 0x000000e48c08723c */ /* 0x050ff00000041808 */
        /* <DEDUP_REMOVED lines=22> */
[----:B------:R-:W-:Y:S10]  /*14dc0*/  MUFU.TANH R213, R8 ;  /* 0x0000000800d57308 */ /* 0x000ff40000002400 */
[----:B------:R-:W-:Y:S01]  /*14dd0*/  MUFU.TANH R224, R9 ;  /* 0x0000000900e07308 */ /* 0x000fe20000002400 */
[----:B-1----:R-:W1:Y:S09]  /*14de0*/  LDSM.16.M88.4 R4, [R237+0x2800] ;  /* 0x00280000ed04783b */ /* 0x002e720000000200 */
[----:B------:R-:W-:Y:S10]  /*14df0*/  MUFU.TANH R212, R10 ;  /* 0x0000000a00d47308 */ /* 0x000ff40000002400 */
[----:B------:R2:W-:Y:S10]  /*14e00*/  MUFU.TANH R225, R11 ;  /* 0x0000000b00e17308 */ /* 0x0005f40000002400 */
[----:B------:R-:W-:Y:S10]  /*14e10*/  MUFU.TANH R214, R12 ;  /* 0x0000000c00d67308 */ /* 0x000ff40000002400 */
[----:B------:R-:W-:Y:S01]  /*14e20*/  MUFU.TANH R219, R13 ;  /* 0x0000000d00db7308 */ /* 0x000fe20000002400 */
[----:B--2---:R-:W2:Y:S01]  /*14e30*/  LDSM.16.M88.4 R8, [R237+0x3000] ;  /* 0x00300000ed08783b */ /* 0x004ea20000000200 */
[-C--:B-1----:R-:W-:Y:S08]  /*14e40*/  HMMA.16816.F32.BF16 R20, R220, R4.reuse, R20 ;  /* 0x00000004dc14723c */ /* 0x082ff00000041814 */
[----:B------:R-:W-:Y:S01]  /*14e50*/  MUFU.TANH R218, R14 ;  /* 0x0000000e00da7308 */ /* 0x000fe20000002400 */
[C---:B------:R-:W-:Y:S09]  /*14e60*/  HMMA.16816.F32.BF16 R24, R140.reuse, R4, R24 ;  /* 0x000000048c18723c */ /* 0x040ff20000041818 */
[----:B------:R-:W-:Y:S01]  /*14e70*/  MUFU.TANH R217, R15 ;  /* 0x0000000f00d97308 */ /* 0x000fe20000002400 */
[-C--:B------:R-:W-:Y:S08]  /*14e80*/  HMMA.16816.F32.BF16 R28, R140, R6.reuse, R28 ;  /* 0x000000068c1c723c */ /* 0x080ff0000004181c */
[C---:B------:R-:W-:Y:S01]  /*14e90*/  HMMA.16816.F32.BF16 R32, R220.reuse, R6, R32 ;  /* 0x00000006dc20723c */ /* 0x040fe20000041820 */
[----:B------:R-:W-:Y:S01]  /*14ea0*/  MUFU.TANH R209, R16 ;  /* 0x0000001000d17308 */ /* 0x000fe20000002400 */
[----:B------:R-:W1:Y:S01]  /*14eb0*/  LDSM.16.M88.4 R4, [R237+0x3800] ;  /* 0x00380000ed04783b */ /* 0x000e620000000200 */
[----:B------:R-:W-:Y:S04]  /*14ec0*/  DEPBAR.LE SB0, 0x0 ;  /* 0x000080000000791a */ /* 0x000fe80000000000 */
[----:B------:R-:W-:Y:S02]  /*14ed0*/  FMUL.FTZ R20, R20, c[0x0][0x2ec] ;  /* 0x0000bb0014147a20 */ /* 0x000fe40000410000 */
[----:B------:R-:W-:Y:S02]  /*14ee0*/  FMUL.FTZ R21, R21, c[0x0][0x2ec] ;  /* 0x0000bb0015157a20 */ /* 0x000fe40000410000 */
[----:B------:R-:W-:Y:S01]  /*14ef0*/  MUFU.TANH R208, R17 ;  /* 0x0000001100d07308 */ /* 0x000fe20000002400 */
[----:B------:R-:W-:Y:S01]  /*14f00*/  BAR.SYNC.DEFER_BLOCKING 0x0 ;  /* 0x0000000000007b1d */ /* 0x000fe20000010000 */
[----:B------:R-:W-:Y:S01]  /*14f10*/  FMUL.FTZ R22, R22, c[0x0][0x2ec] ;  /* 0x0000bb0016167a20 */ /* 0x000fe20000410000 */
[-C--:B--2---:R-:W-:Y:S05]  /*14f20*/  HMMA.16816.F32.BF16 R36, R220, R8.reuse, R36 ;  /* 0x00000008dc24723c */ /* 0x084fea0000041824 */
[----:B------:R-:W-:Y:S02]  /*14f30*/  FMUL.FTZ R30, R30, c[0x0][0x2ec] ;  /* 0x0000bb001e1e7a20 */ /* 0x000fe40000410000 */
[----:B------:R-:W-:Y:S01]  /*14f40*/  MUFU.TANH R18, R18 ;  /* 0x0000001200127308 */ /* 0x000fe20000002400 */
[----:B------:R-:W-:Y:S01]  /*14f50*/  FMUL.FTZ R31, R31, c[0x0][0x2ec] ;  /* 0x0000bb001f1f7a20 */ /* 0x000fe20000410000 */
[C---:B------:R-:W-:Y:S04]  /*14f60*/  HMMA.16816.F32.BF16 R40, R140.reuse, R8, R40 ;  /* 0x000000088c28723c */ /* 0x040fe80000041828 */
[----:B------:R-:W-:Y:S02]  /*14f70*/  FMUL.FTZ R23, R23, c[0x0][0x2ec] ;  /* 0x0000bb0017177a20 */ /* 0x000fe40000410000 */
[----:B------:R-:W-:Y:S02]  /*14f80*/  FMUL.FTZ R24, R24, c[0x0][0x2ec] ;  /* 0x0000bb0018187a20 */ /* 0x000fe40000410000 */
[----:B------:R-:W2:Y:S01]  /*14f90*/  MUFU.TANH R2, R30 ;  /* 0x0000001e00027308 */ /* 0x000ea20000002400 */
[-C--:B------:R-:W-:Y:S03]  /*14fa0*/  HMMA.16816.F32.BF16 R44, R140, R10.reuse, R44 ;  /* 0x0000000a8c2c723c */ /* 0x080fe6000004182c */
[----:B------:R-:W-:Y:S02]  /*14fb0*/  FMUL.FTZ R25, R25, c[0x0][0x2ec] ;  /* 0x0000bb0019197a20 */ /* 0x000fe40000410000 */
[----:B------:R-:W-:Y:S02]  /*14fc0*/  FMUL.FTZ R26, R26, c[0x0][0x2ec] ;  /* 0x0000bb001a1a7a20 */ /* 0x000fe40000410000 */
[----:B------:R-:W-:Y:S01]  /*14fd0*/  FMUL.FTZ R27, R27, c[0x0][0x2ec] ;  /* 0x0000bb001b1b7a20 */ /* 0x000fe20000410000 */
[C---:B------:R-:W-:Y:S01]  /*14fe0*/  HMMA.16816.F32.BF16 R48, R220.reuse, R10, R48 ;  /* 0x0000000adc30723c */ /* 0x040fe20000041830 */
[----:B------:R-:W3:Y:S03]  /*14ff0*/  MUFU.TANH R0, R31 ;  /* 0x0000001f00007308 */ /* 0x000ee60000002400 */
[----:B------:R-:W-:Y:S02]  /*15000*/  FMUL.FTZ R28, R28, c[0x0][0x2ec] ;  /* 0x0000bb001c1c7a20 */ /* 0x000fe40000410000 */
[----:B------:R-:W-:Y:S02]  /*15010*/  FMUL.FTZ R29, R29, c[0x0][0x2ec] ;  /* 0x0000bb001d1d7a20 */ /* 0x000fe40000410000 */
[-C--:B-1----:R-:W-:Y:S03]  /*15020*/  HMMA.16816.F32.BF16 R52, R220, R4.reuse, R52 ;  /* 0x00000004dc34723c */ /* 0x082fe60000041834 */
[----:B------:R-:W-:Y:S01]  /*15030*/  MUFU.TANH R19, R19 ;  /* 0x0000001300137308 */ /* 0x000fe20000002400 */
[----:B------:R-:W-:Y:S02]  /*15040*/  FMUL.FTZ R32, R32, c[0x0][0x2ec] ;  /* 0x0000bb0020207a20 */ /* 0x000fe40000410000 */
[----:B------:R-:W-:Y:S01]  /*15050*/  FMUL.FTZ R33, R33, c[0x0][0x2ec] ;  /* 0x0000bb0021217a20 */ /* 0x000fe20000410000 */
[----:B--2---:R-:W-:Y:S01]  /*15060*/  STL [R1], R2 ;  /* 0x0000000201007387 */ /* 0x004fe20000100800 */
[C---:B------:R-:W-:Y:S04]  /*15070*/  HMMA.16816.F32.BF16 R56, R140.reuse, R4, R56 ;  /* 0x000000048c38723c */ /* 0x040fe80000041838 */
[----:B------:R-:W-:Y:S01]  /*15080*/  FMUL.FTZ R34, R34, c[0x0][0x2ec] ;  /* 0x0000bb0022227a20 */ /* 0x000fe20000410000 */
[----:B------:R-:W-:Y:S01]  /*15090*/  MUFU.TANH R226, R20 ;  /* 0x0000001400e27308 */ /* 0x000fe20000002400 */
[----:B------:R-:W-:Y:S02]  /*150a0*/  FMUL.FTZ R35, R35, c[0x0][0x2ec] ;  /* 0x0000bb0023237a20 */ /* 0x000fe40000410000 */
[-C--:B------:R-:W-:Y:S01]  /*150b0*/  HMMA.16816.F32.BF16 R60, R140, R6.reuse, R60 ;  /* 0x000000068c3c723c */ /* 0x080fe2000004183c */
[----:B---3--:R1:W-:Y:S03]  /*150c0*/  STL [R1+0x4], R0 ;  /* 0x0000040001007387 */ /* 0x0083e60000100800 */
[----:B------:R-:W-:Y:S02]  /*150d0*/  FMUL.FTZ R41, R41, c[0x0][0x2ec] ;  /* 0x0000bb0029297a20 */ /* 0x000fe40000410000 */
[----:B------:R-:W-:Y:S01]  /*150e0*/  FMUL.FTZ R42, R42, c[0x0][0x2ec] ;  /* 0x0000bb002a2a7a20 */ /* 0x000fe20000410000 */
[----:B------:R-:W-:Y:S01]  /*150f0*/  MUFU.TANH R228, R21 ;  /* 0x0000001500e47308 */ /* 0x000fe20000002400 */
[----:B------:R-:W-:Y:S04]  /*15100*/  HMMA.16816.F32.BF16 R64, R220, R6, R64 ;  /* 0x00000006dc40723c */ /* 0x000fe80000041840 */
[----:B------:R-:W-:Y:S02]  /*15110*/  FMUL.FTZ R44, R44, c[0x0][0x2ec] ;  /* 0x0000bb002c2c7a20 */ /* 0x000fe40000410000 */
[----:B------:R-:W-:Y:S02]  /*15120*/  FMUL.FTZ R46, R46, c[0x0][0x2ec] ;  /* 0x0000bb002e2e7a20 */ /* 0x000fe40000410000 */
[----:B------:R-:W-:Y:S01]  /*15130*/  FMUL.FTZ R58, R58, c[0x0][0x2ec] ;  /* 0x0000bb003a3a7a20 */ /* 0x000fe20000410000 */
[----:B------:R-:W-:Y:S03]  /*15140*/  MUFU.TANH R230, R22 ;  /* 0x0000001600e67308 */ /* 0x000fe60000002400 */
[----:B------:R-:W-:Y:S02]  /*15150*/  FMUL.FTZ R59, R59, c[0x0][0x2ec] ;  /* 0x0000bb003b3b7a20 */ /* 0x000fe40000410000 */
[----:B------:R-:W-:Y:S02]  /*15160*/  FMUL.FTZ R47, R47, c[0x0][0x2ec] ;  /* 0x0000bb002f2f7a20 */ /* 0x000fe40000410000 */
[----:B------:R-:W-:Y:S02]  /*15170*/  FMUL.FTZ R51, R51, c[0x0][0x2ec] ;  /* 0x0000bb0033337a20 */ /* 0x000fe40000410000 */
[----:B------:R-:W-:Y:S01]  /*15180*/  FMUL.FTZ R36, R36, c[0x0][0x2ec] ;  /* 0x0000bb0024247a20 */ /* 0x000fe20000410000 */
[----:B------:R-:W2:Y:S01]  /*15190*/  MUFU.TANH R134, R58 ;  /* 0x0000003a00867308 */ /* 0x000ea20000002400 */
[----:B------:R-:W-:Y:S02]  /*151a0*/  FMUL.FTZ R37, R37, c[0x0][0x2ec] ;  /* 0x0000bb0025257a20 */ /* 0x000fe40000410000 */
[----:B------:R-:W-:Y:S02]  /*151b0*/  FMUL.FTZ R38, R38, c[0x0][0x2ec] ;  /* 0x0000bb0026267a20 */ /* 0x000fe40000410000 */
[----:B------:R-:W-:Y:S02]  /*151c0*/  FMUL.FTZ R39, R39, c[0x0][0x2ec] ;  /* 0x0000bb0027277a20 */ /* 0x000fe40000410000 */
[----:B------:R-:W-:Y:S02]  /*151d0*/  FMUL.FTZ R40, R40, c[0x0][0x2ec] ;  /* 0x0000bb0028287a20 */ /* 0x000fe40000410000 */
[----:B------:R-:W-:Y:S01]  /*151e0*/  FMUL.FTZ R43, R43, c[0x0][0x2ec] ;  /* 0x0000bb002b2b7a20 */ /* 0x000fe20000410000 */
[----:B------:R-:W3:Y:S01]  /*151f0*/  MUFU.TANH R133, R59 ;  /* 0x0000003b00857308 */ /* 0x000ee20000002400 */
        /* <DEDUP_REMOVED lines=8> */
[----:B--2---:R2:W-:Y:S01]  /*15280*/  STL [R1+0x3c], R134 ;  /* 0x00003c8601007387 */ /* 0x0045e20000100800 */
[----:B------:R-:W-:Y:S02]  /*15290*/  FMUL.FTZ R55, R55, c[0x0][0x2ec] ;  /* 0x0000bb0037377a20 */ /* 0x000fe40000410000 */
[----:B------:R-:W-:Y:S02]  /*152a0*/  FMUL.FTZ R56, R56, c[0x0][0x2ec] ;  /* 0x0000bb0038387a20 */ /* 0x000fe40000410000 */
[----:B------:R-:W-:Y:S01]  /*152b0*/  FMUL.FTZ R57, R57, c[0x0][0x2ec] ;  /* 0x0000bb0039397a20 */ /* 0x000fe20000410000 */
[----:B------:R2:W2:Y:S01]  /*152c0*/  MUFU.TANH R247, R24 ;  /* 0x0000001800f77308 */ /* 0x0004a20000002400 */
[----:B------:R-:W-:Y:S02]  /*152d0*/  FMUL.FTZ R60, R60, c[0x0][0x2ec] ;  /* 0x0000bb003c3c7a20 */ /* 0x000fe40000410000 */
[----:B------:R-:W-:Y:S01]  /*152e0*/  FMUL.FTZ R61, R61, c[0x0][0x2ec] ;  /* 0x0000bb003d3d7a20 */ /* 0x000fe20000410000 */
[----:B---3--:R3:W-:Y:S01]  /*152f0*/  STL [R1+0x40], R133 ;  /* 0x0000408501007387 */ /* 0x0087e20000100800 */
[----:B------:R-:W-:Y:S02]  /*15300*/  FMUL.FTZ R62, R62, c[0x0][0x2ec] ;  /* 0x0000bb003e3e7a20 */ /* 0x000fe40000410000 */
[----:B-1----:R-:W-:Y:S02]  /*15310*/  FMUL.FTZ R0, R63, c[0x0][0x2ec] ;  /* 0x0000bb003f007a20 */ /* 0x002fe40000410000 */
[----:B------:R-:W-:Y:S01]  /*15320*/  FMUL.FTZ R64, R64, c[0x0][0x2ec] ;  /* 0x0000bb0040407a20 */ /* 0x000fe20000410000 */
[----:B------:R3:W1:Y:S01]  /*15330*/  MUFU.TANH R248, R25 ;  /* 0x0000001900f87308 */ /* 0x0006620000002400 */
[----:B------:R-:W-:Y:S02]  /*15340*/  FMUL.FTZ R65, R65, c[0x0][0x2ec] ;  /* 0x0000bb0041417a20 */ /* 0x000fe40000410000 */
[----:B------:R-:W-:Y:S02]  /*15350*/  FMUL.FTZ R66, R66, c[0x0][0x2ec] ;  /* 0x0000bb0042427a20 */ /* 0x000fe40000410000 */
[----:B------:R-:W-:Y:S05]  /*15360*/  FMUL.FTZ R67, R67, c[0x0][0x2ec] ;  /* 0x0000bb0043437a20 */ /* 0x000fea0000410000 */
        /* <DEDUP_REMOVED lines=39> */
.L_x_253:
[----:B------:R-:W-:Y:S01]  /*155e0*/  STL [R1+0xe0], R244 ;  /* 0x0000e0f401007387 */ /* 0x000fe20000100800 */
[----:B------:R-:W-:Y:S01]  /*155f0*/  FMNMX.FTZ R0, R210, R132, !PT ;  /* 0x00000084d2007209 */ /* 0x000fe20007810000 */
[----:B------:R-:W-:Y:S01]  /*15600*/  UIADD3 UR8, UR8, -0x1, URZ ;  /* 0xffffffff08087890 */ /* 0x000fe2000fffe03f */
[----:B------:R-:W-:Y:S01]  /*15610*/  MOV R40, R136 ;  /* 0x0000008800287202 */ /* 0x000fe20000000f00 */
[----:B------:R-:W-:Y:S01]  /*15620*/  STL [R1+0xdc], R243 ;  /* 0x0000dcf301007387 */ /* 0x000fe20000100800 */
[----:B------:R-:W-:Y:S02]  /*15630*/  FMNMX.FTZ R2, R215, R0, !PT ;  /* 0x00000000d7027209 */ /* 0x000fe40007810000 */
[----:B------:R-:W-:Y:S01]  /*15640*/  FMNMX.FTZ R0, R211, R137, !PT ;  /* 0x00000089d3007209 */ /* 0x000fe20007810000 */
[----:B------:R-:W-:Y:S01]  /*15650*/  STL [R1+0xd8], R242 ;  /* 0x0000d8f201007387 */ /* 0x000fe20000100800 */
[----:B------:R-:W-:Y:S02]  /*15660*/  FMNMX.FTZ R3, R209, R2, !PT ;  /* 0x00000002d1037209 */ /* 0x000fe40007810000 */
[----:B------:R-:W-:Y:S01]  /*15670*/  FMNMX.FTZ R2, R216, R0, !PT ;  /* 0x00000000d8027209 */ /* 0x000fe20007810000 */
[----:B------:R-:W-:Y:S01]  /*15680*/  STL [R1+0xd4], R241 ;  /* 0x0000d4f101007387 */ /* 0x000fe20000100800 */
[----:B-1----:R-:W-:Y:S02]  /*15690*/  FMNMX.FTZ R4, R208, R3, !PT ;  /* 0x00000003d0047209 */ /* 0x002fe40007810000 */
[----:B------:R-:W-:Y:S01]  /*156a0*/  FMNMX.FTZ R0, R213, R138, !PT ;  /* 0x0000008ad5007209 */ /* 0x000fe20007810000 */
[----:B------:R-:W-:Y:S01]  /*156b0*/  STL [R1+0xd0], R240 ;  /* 0x0000d0f001007387 */ /* 0x000fe20000100800 */
[----:B------:R-:W-:Y:S02]  /*156c0*/  FMNMX.FTZ R4, R226, R4, !PT ;  /* 0x00000004e2047209 */ /* 0x000fe40007810000 */
[----:B------:R-:W-:Y:S01]  /*156d0*/  FMNMX.FTZ R3, R18, R2, !PT ;  /* 0x0000000212037209 */ /* 0x000fe20007810000 */
[----:B------:R1:W-:Y:S01]  /*156e0*/  STL [R1+0xcc], R239 ;  /* 0x0000ccef01007387 */ /* 0x0003e20000100800 */
[----:B------:R-:W-:Y:S02]  /*156f0*/  FMNMX.FTZ R4, R228, R4, !PT ;  /* 0x00000004e4047209 */ /* 0x000fe40007810000 */
[----:B------:R-:W-:Y:S01]  /*15700*/  FMNMX.FTZ R2, R224, R0, !PT ;  /* 0x00000000e0027209 */ /* 0x000fe20007810000 */
[----:B------:R-:W2:Y:S01]  /*15710*/  LDL.LU R48, [R1] ;  /* 0x0000000001307983 */ /* 0x000ea20000300800 */
[----:B------:R-:W-:Y:S02]  /*15720*/  FMNMX.FTZ R4, R227, R4, !PT ;  /* 0x00000004e3047209 */ /* 0x000fe40007810000 */
[----:B------:R-:W-:Y:S01]  /*15730*/  FMNMX.FTZ R0, R212, R139, !PT ;  /* 0x0000008bd4007209 */ /* 0x000fe20007810000 */
[----:B------:R-:W3:Y:S01]  /*15740*/  LDL.LU R45, [R1+0x4] ;  /* 0x00000400012d7983 */ /* 0x000ee20000300800 */
        /* <DEDUP_REMOVED lines=11> */
[----:B------:R-:W-:Y:S01]  /*15800*/  LDSM.16.MT88.4 R36, [R234+0xc000] ;  /* 0x00c00000ea24783b */ /* 0x000fe20000004200 */
[----:B------:R-:W-:Y:S02]  /*15810*/  FMNMX.FTZ R136, R25, R136, !PT ;  /* 0x0000008819887209 */ /* 0x000fe40007810000 */
[----:B------:R-:W-:Y:S02]  /*15820*/  FMNMX.FTZ R3, R230, R3, !PT ;  /* 0x00000003e6037209 */ /* 0x000fe40007810000 */
[----:B------:R-:W-:Y:S02]  /*15830*/  FMNMX.FTZ R136, R46, R136, !PT ;  /* 0x000000882e887209 */ /* 0x000fe40007810000 */
[----:B------:R-:W-:Y:S01]  /*15840*/  FMNMX.FTZ R2, R214, R2, !PT ;  /* 0x00000002d6027209 */ /* 0x000fe20007810000 */
[----:B------:R-:W-:Y:S01]  /*15850*/  LDSM.16.MT88.4 R52, [R236+0xc000] ;  /* 0x00c00000ec34783b */ /* 0x000fe20000004200 */
        /* <DEDUP_REMOVED lines=8> */
[----:B------:R-:W-:Y:S02]  /*158e0*/  MOV R58, R20 ;  /* 0x00000014003a7202 */ /* 0x000fe40000000f00 */
[----:B------:R-:W-:Y:S02]  /*158f0*/  FMNMX.FTZ R136, R221, R136, !PT ;  /* 0x00000088dd887209 */ /* 0x000fe40007810000 */
[----:B------:R-:W-:Y:S02]  /*15900*/  FMNMX.FTZ R3, R246, R3, !PT ;  /* 0x00000003f6037209 */ /* 0x000fe40007810000 */
[----:B------:R-:W-:Y:S01]  /*15910*/  FMNMX.FTZ R2, R248, R2, !PT ;  /* 0x00000002f8027209 */ /* 0x000fe20007810000 */
[----:B------:R-:W4:Y:S01]  /*15920*/  SHFL.BFLY PT, R6, R136, 0x2, 0x1f ;  /* 0x0c401f0088067f89 */ /* 0x000f2200000e0000 */
[----:B------:R-:W-:Y:S02]  /*15930*/  MOV R56, R22 ;  /* 0x0000001600387202 */ /* 0x000fe40000000f00 */
[----:B------:R-:W-:Y:S02]  /*15940*/  FMNMX.FTZ R3, R58, R3, !PT ;  /* 0x000000033a037209 */ /* 0x000fe40007810000 */
[----:B------:R-:W-:Y:S02]  /*15950*/  FMNMX.FTZ R2, R251, R2, !PT ;  /* 0x00000002fb027209 */ /* 0x000fe40007810000 */
[----:B------:R-:W-:Y:S02]  /*15960*/  MOV R59, R135 ;  /* 0x00000087003b7202 */ /* 0x000fe40000000f00 */
[----:B------:R-:W-:Y:S02]  /*15970*/  FMNMX.FTZ R3, R56, R3, !PT ;  /* 0x0000000338037209 */ /* 0x000fe40007810000 */
[----:B------:R-:W-:Y:S02]  /*15980*/  MOV R50, R23 ;  /* 0x0000001700327202 */ /* 0x000fe40000000f00 */
[----:B------:R-:W-:Y:S02]  /*15990*/  FMNMX.FTZ R2, R252, R2, !PT ;  /* 0x00000002fc027209 */ /* 0x000fe40007810000 */
[----:B-1----:R-:W-:Y:S02]  /*159a0*/  MOV R239, R32 ;  /* 0x0000002000ef7202 */ /* 0x002fe40000000f00 */
[----:B------:R-:W-:Y:S02]  /*159b0*/  MOV R57, R21 ;  /* 0x0000001500397202 */ /* 0x000fe40000000f00 */
[----:B------:R-:W-:Y:S01]  /*159c0*/  FMNMX.FTZ R3, R35, R3, !PT ;  /* 0x0000000323037209 */ /* 0x000fe20007810000 */
[----:B------:R-:W-:Y:S01]  /*159d0*/  LDSM.16.MT88.4 R20, [R233+0xc000] ;  /* 0x00c00000e914783b */ /* 0x000fe20000004200 */
[----:B------:R-:W-:Y:S02]  /*159e0*/  FMNMX.FTZ R2, R50, R2, !PT ;  /* 0x0000000232027209 */ /* 0x000fe40007810000 */
[----:B------:R-:W-:Y:S02]  /*159f0*/  MOV R43, R31 ;  /* 0x0000001f002b7202 */ /* 0x000fe40000000f00 */
[----:B------:R-:W-:Y:S02]  /*15a00*/  MOV R49, R30 ;  /* 0x0000001e00317202 */ /* 0x000fe40000000f00 */
        /* <DEDUP_REMOVED lines=9> */
[----:B------:R-:W-:Y:S03]  /*15aa0*/  FMNMX.FTZ R2, R33, R2, !PT ;  /* 0x0000000221027209 */ /* 0x000fe60007810000 */
[----:B------:R-:W1:Y:S01]  /*15ab0*/  SHFL.BFLY PT, R135, R3, 0x2, 0x1f ;  /* 0x0c401f0003877f89 */ /* 0x000e6200000e0000 */
[----:B------:R-:W-:Y:S04]  /*15ac0*/  FMNMX.FTZ R4, R41, R2, !PT ;  /* 0x0000000229047209 */ /* 0x000fe80007810000 */
[----:B------:R-:W-:Y:S05]  /*15ad0*/  FMNMX.FTZ R4, R26, R4, !PT ;  /* 0x000000041a047209 */ /* 0x000fea0007810000 */
[----:B------:R-:W1:Y:S01]  /*15ae0*/  SHFL.BFLY PT, R5, R4, 0x2, 0x1f ;  /* 0x0c401f0004057f89 */ /* 0x000e6200000e0000 */
[----:B----4-:R-:W-:Y:S07]  /*15af0*/  FMNMX.FTZ R136, R136, R6, !PT ;  /* 0x0000000688887209 */ /* 0x010fee0007810000 */
[----:B------:R-:W4:Y:S01]  /*15b00*/  SHFL.BFLY PT, R6, R136, 0x1, 0x1f ;  /* 0x0c201f0088067f89 */ /* 0x000f2200000e0000 */
[----:B-1----:R-:W-:Y:S07]  /*15b10*/  FMNMX.FTZ R135, R3, R135, !PT ;  /* 0x0000008703877209 */ /* 0x002fee0007810000 */
[----:B------:R-:W1:Y:S01]  /*15b20*/  SHFL.BFLY PT, R7, R135, 0x1, 0x1f ;  /* 0x0c201f0087077f89 */ /* 0x000e6200000e0000 */
[----:B------:R-:W-:Y:S02]  /*15b30*/  FMNMX.FTZ R4, R4, R5, !PT ;  /* 0x0000000504047209 */ /* 0x000fe40007810000 */
[----:B----4-:R-:W-:Y:S04]  /*15b40*/  FMNMX.FTZ R136, R136, R6, !PT ;  /* 0x0000000688887209 */ /* 0x010fe80007810000 */
[----:B------:R-:W-:Y:S02]  /*15b50*/  FSETP.NEU.FTZ.AND P0, PT, R136, -INF , PT ;  /* 0xff8000008800780b */ /* 0x000fe40003f1d000 */
[----:B-1----:R-:W-:Y:S02]  /*15b60*/  FMNMX.FTZ R135, R135, R7, !PT ;  /* 0x0000000787877209 */ /* 0x002fe40007810000 */
[----:B--2---:R-:W-:Y:S04]  /*15b70*/  FMNMX.FTZ R0, R48, R0, !PT ;  /* 0x0000000030007209 */ /* 0x004fe80007810000 */
[----:B---3--:R-:W-:Y:S04]  /*15b80*/  FMNMX.FTZ R0, R45, R0, !PT ;  /* 0x000000002d007209 */ /* 0x008fe80007810000 */
[----:B------:R-:W-:Y:S04]  /*15b90*/  FMNMX.FTZ R0, R27, R0, !PT ;  /* 0x000000001b007209 */ /* 0x000fe80007810000 */
[----:B------:R-:W-:Y:S04]  /*15ba0*/  FMNMX.FTZ R0, R59, R0, !PT ;  /* 0x000000003b007209 */ /* 0x000fe80007810000 */
[----:B------:R-:W-:Y:S04]  /*15bb0*/  FMNMX.FTZ R0, R239, R0, !PT ;  /* 0x00000000ef007209 */ /* 0x000fe80007810000 */
[----:B------:R-:W-:Y:S04]  /*15bc0*/  FMNMX.FTZ R0, R49, R0, !PT ;  /* 0x0000000031007209 */ /* 0x000fe80007810000 */
[----:B------:R-:W-:Y:S02]  /*15bd0*/  FMNMX.FTZ R0, R134, R0, !PT ;  /* 0x0000000086007209 */ /* 0x000fe40007810000 */
[----:B------:R-:W1:Y:S02]  /*15be0*/  SHFL.BFLY PT, R134, R4, 0x1, 0x1f ;  /* 0x0c201f0004867f89 */ /* 0x000e6400000e0000 */
[----:B------:R-:W-:Y:S04]  /*15bf0*/  FMNMX.FTZ R0, R133, R0, !PT ;  /* 0x0000000085007209 */ /* 0x000fe80007810000 */
[----:B------:R-:W-:Y:S04]  /*15c00*/  FMNMX.FTZ R0, R140, R0, !PT ;  /* 0x000000008c007209 */ /* 0x000fe80007810000 */
[----:B------:R-:W-:Y:S05]  /*15c10*/  FMNMX.FTZ R0, R141, R0, !PT ;  /* 0x000000008d007209 */ /* 0x000fea0007810000 */
[----:B------:R-:W2:Y:S01]  /*15c20*/  SHFL.BFLY PT, R2, R0, 0x2, 0x1f ;  /* 0x0c401f0000027f89 */ /* 0x000ea200000e0000 */
[----:B-1----:R-:W-:Y:S02]  /*15c30*/  FMNMX.FTZ R134, R4, R134, !PT ;  /* 0x0000008604867209 */ /* 0x002fe40007810000 */
[----:B--2---:R-:W-:Y:S01]  /*15c40*/  FMNMX.FTZ R2, R0, R2, !PT ;  /* 0x0000000200027209 */ /* 0x004fe20007810000 */
[----:B------:R-:W-:Y:S04]  /*15c50*/  FADD.FTZ R0, -R136, R132 ;  /* 0x0000008488007221 */ /* 0x000fe80000010100 */
[----:B------:R-:W-:Y:S01]  /*15c60*/  FMUL.FTZ R0, R0, c[0x0][0x23c] ;  /* 0x00008f0000007a20 */ /* 0x000fe20000410000 */
[----:B------:R-:W1:Y:S03]  /*15c70*/  SHFL.BFLY PT, R3, R2, 0x1, 0x1f ;  /* 0x0c201f0002037f89 */ /* 0x000e6600000e0000 */
[----:B------:R2:W3:Y:S01]  /*15c80*/  MUFU.EX2 R133, R0 ;  /* 0x0000000000857308 */ /* 0x0004e20000000800 */
[----:B-1----:R-:W-:Y:S01]  /*15c90*/  FMNMX.FTZ R3, R2, R3, !PT ;  /* 0x0000000302037209 */ /* 0x002fe20007810000 */
[C---:B--2---:R-:W-:Y:S02]  /*15ca0*/  FADD.FTZ R0, -R135.reuse, R137 ;  /* 0x0000008987007221 */ /* 0x044fe40000010100 */
[----:B------:R-:W-:Y:S02]  /*15cb0*/  FMUL.FTZ R137, R135, c[0x0][0x23c] ;  /* 0x00008f0087897a20 */ /* 0x000fe40000410000 */
[----:B------:R-:W-:Y:S02]  /*15cc0*/  FMUL.FTZ R0, R0, c[0x0][0x23c] ;  /* 0x00008f0000007a20 */ /* 0x000fe40000410000 */
[----:B------:R-:W-:Y:S02]  /*15cd0*/  FMUL.FTZ R142, R3, c[0x0][0x23c] ;  /* 0x00008f00038e7a20 */ /* 0x000fe40000410000 */
[----:B------:R1:W2:Y:S01]  /*15ce0*/  MUFU.EX2 R132, R0 ;  /* 0x0000000000847308 */ /* 0x0002a20000000800 */
[C---:B---3--:R-:W-:Y:S02]  /*15cf0*/  FMUL.FTZ R16, R133.reuse, R156 ;  /* 0x0000009c85107220 */ /* 0x048fe40000410000 */
[C---:B------:R-:W-:Y:S02]  /*15d00*/  FMUL.FTZ R17, R133.reuse, R157 ;  /* 0x0000009d85117220 */ /* 0x040fe40000410000 */
[C---:B------:R-:W-:Y:S01]  /*15d10*/  FMUL.FTZ R32, R133.reuse, R172 ;  /* 0x000000ac85207220 */ /* 0x040fe20000410000 */
[----:B------:R-:W-:Y:S01]  /*15d20*/  MOV R172, R59 ;  /* 0x0000003b00ac7202 */ /* 0x000fe20000000f00 */
        /* <DEDUP_REMOVED lines=20> */
[----:B------:R-:W-:Y:S01]  /*15e70*/  FSETP.NEU.FTZ.AND P0, PT, R134, -INF , PT ;  /* 0xff8000008600780b */ /* 0x000fe20003f1d000 */
[--C-:B------:R-:W-:Y:S02]  /*15e80*/  FFMA.FTZ R143, R226, c[0x0][0x23c], -R138.reuse ;  /* 0x00008f00e28f7a23 */ /* 0x100fe4000001088a */
[----:B------:R3:W-:Y:S01]  /*15e90*/  MUFU.EX2 R244, R4 ;  /* 0x0000000400f47308 */ /* 0x0007e20000000800 */
[C---:B------:R-:W-:Y:S02]  /*15ea0*/  FMUL.FTZ R66, R132.reuse, R206 ;  /* 0x000000ce84427220 */ /* 0x040fe40000410000 */
[C---:B------:R-:W-:Y:S02]  /*15eb0*/  FMUL.FTZ R67, R132.reuse, R207 ;  /* 0x000000cf84437220 */ /* 0x040fe40000410000 */
[C---:B------:R-:W-:Y:S01]  /*15ec0*/  FMUL.FTZ R70, R132.reuse, R70 ;  /* 0x0000004684467220 */ /* 0x040fe20000410000 */
[----:B------:R-:W-:Y:S01]  /*15ed0*/  LDSM.16.MT88.4 R204, [R235+0xd800] ;  /* 0x00d80000ebcc783b */ /* 0x000fe20000004200 */
[C---:B------:R-:W-:Y:S02]  /*15ee0*/  FMUL.FTZ R71, R132.reuse, R71 ;  /* 0x0000004784477220 */ /* 0x040fe40000410000 */
[C---:B------:R-:W-:Y:S01]  /*15ef0*/  FMUL.FTZ R82, R132.reuse, R82 ;  /* 0x0000005284527220 */ /* 0x040fe20000410000 */
[----:B------:R4:W-:Y:S01]  /*15f00*/  MUFU.EX2 R243, R5 ;  /* 0x0000000500f37308 */ /* 0x0009e20000000800 */
[C---:B------:R-:W-:Y:S02]  /*15f10*/  FMUL.FTZ R83, R132.reuse, R83 ;  /* 0x0000005384537220 */ /* 0x040fe40000410000 */
[----:B------:R-:W-:Y:S02]  /*15f20*/  FMUL.FTZ R86, R132, R86 ;  /* 0x0000005684567220 */ /* 0x000fe40000410000 */
[----:B-1----:R-:W-:Y:S02]  /*15f30*/  FADD.FTZ R0, -R3, R139 ;  /* 0x0000008b03007221 */ /* 0x002fe40000010100 */
[----:B------:R-:W-:Y:S02]  /*15f40*/  FMUL.FTZ R139, R134, c[0x0][0x23c] ;  /* 0x00008f00868b7a20 */ /* 0x000fe40000410000 */
[----:B------:R-:W-:Y:S02]  /*15f50*/  FMUL.FTZ R0, R0, c[0x0][0x23c] ;  /* 0x00008f0000007a20 */ /* 0x000fe40000410000 */
[C---:B--2---:R-:W-:Y:S01]  /*15f60*/  FMUL.FTZ R8, R2.reuse, R144 ;  /* 0x0000009002087220 */ /* 0x044fe20000410000 */
[----:B------:R-:W-:Y:S01]  /*15f70*/  FSEL R139, R139, RZ, P0 ;  /* 0x000000ff8b8b7208 */ /* 0x000fe20000000000 */
[----:B------:R-:W-:Y:S01]  /*15f80*/  FMUL.FTZ R12, R2, R152 ;  /* 0x00000098020c7220 */ /* 0x000fe20000410000 */
[----:B------:R-:W-:Y:S01]  /*15f90*/  FSETP.NEU.FTZ.AND P0, PT, R3, -INF , PT ;  /* 0xff8000000300780b */ /* 0x000fe20003f1d000 */
[----:B---3--:R-:W-:Y:S01]  /*15fa0*/  FFMA.FTZ R4, R211, c[0x0][0x23c], -R137 ;  /* 0x00008f00d3047a23 */ /* 0x008fe20000010889 */
[----:B------:R-:W1:Y:S01]  /*15fb0*/  MUFU.EX2 R0, R0 ;  /* 0x0000000000007308 */ /* 0x000e620000000800 */
[----:B------:R-:W-:Y:S01]  /*15fc0*/  FFMA.FTZ R9, R219, c[0x0][0x23c], -R139 ;  /* 0x00008f00db097a23 */ /* 0x000fe2000001088b */
[----:B------:R-:W-:Y:S01]  /*15fd0*/  FSEL R142, R142, RZ, P0 ;  /* 0x000000ff8e8e7208 */ /* 0x000fe20000000000 */
[C---:B------:R-:W-:Y:S02]  /*15fe0*/  FMUL.FTZ R13, R2.reuse, R153 ;  /* 0x00000099020d7220 */ /* 0x040fe40000410000 */
[C---:B------:R-:W-:Y:S02]  /*15ff0*/  FMUL.FTZ R60, R2.reuse, R200 ;  /* 0x000000c8023c7220 */ /* 0x040fe40000410000 */
[----:B------:R-:W-:Y:S02]  /*16000*/  FMUL.FTZ R61, R2, R201 ;  /* 0x000000c9023d7220 */ /* 0x000fe40000410000 */
[--C-:B----4-:R-:W-:Y:S01]  /*16010*/  FFMA.FTZ R5, R19, c[0x0][0x23c], -R137.reuse ;  /* 0x00008f0013057a23 */ /* 0x110fe20000010889 */
[----:B------:R2:W-:Y:S01]  /*16020*/  MUFU.EX2 R210, R4 ;  /* 0x0000000400d27308 */ /* 0x0005e20000000800 */
[----:B------:R-:W-:Y:S02]  /*16030*/  FMUL.FTZ R19, R132, R159 ;  /* 0x0000009f84137220 */ /* 0x000fe40000410000 */
[C---:B------:R-:W-:Y:S02]  /*16040*/  FMUL.FTZ R72, R2.reuse, R72 ;  /* 0x0000004802487220 */ /* 0x040fe40000410000 */
[C---:B------:R-:W-:Y:S02]  /*16050*/  FMUL.FTZ R73, R2.reuse, R73 ;  /* 0x0000004902497220 */ /* 0x040fe40000410000 */
[C---:B------:R-:W-:Y:S02]  /*16060*/  FMUL.FTZ R76, R2.reuse, R76 ;  /* 0x0000004c024c7220 */ /* 0x040fe40000410000 */
[----:B------:R-:W-:Y:S01]  /*16070*/  FMUL.FTZ R77, R2, R77 ;  /* 0x0000004d024d7220 */ /* 0x000fe20000410000 */
[----:B------:R3:W-:Y:S01]  /*16080*/  MUFU.EX2 R237, R5 ;  /* 0x0000000500ed7308 */ /* 0x0007e20000000800 */
[----:B------:R-:W-:Y:S02]  /*16090*/  FMUL.FTZ R87, R132, R87 ;  /* 0x0000005784577220 */ /* 0x000fe40000410000 */
[----:B------:R-:W-:Y:S02]  /*160a0*/  FMUL.FTZ R88, R2, R88 ;  /* 0x0000005802587220 */ /* 0x000fe40000410000 */
[C---:B-1----:R-:W-:Y:S02]  /*160b0*/  FMUL.FTZ R10, R0.reuse, R146 ;  /* 0x00000092000a7220 */ /* 0x042fe40000410000 */
[C---:B------:R-:W-:Y:S02]  /*160c0*/  FMUL.FTZ R11, R0.reuse, R147 ;  /* 0x00000093000b7220 */ /* 0x040fe40000410000 */
[C---:B------:R-:W-:Y:S01]  /*160d0*/  FMUL.FTZ R14, R0.reuse, R154 ;  /* 0x0000009a000e7220 */ /* 0x040fe20000410000 */
[----:B------:R1:W-:Y:S01]  /*160e0*/  MUFU.EX2 R232, R9 ;  /* 0x0000000900e87308 */ /* 0x0003e20000000800 */
[C---:B------:R-:W-:Y:S02]  /*160f0*/  FMUL.FTZ R15, R0.reuse, R155 ;  /* 0x0000009b000f7220 */ /* 0x040fe40000410000 */
[----:B------:R-:W-:Y:S01]  /*16100*/  FMUL.FTZ R30, R0, R170 ;  /* 0x000000aa001e7220 */ /* 0x000fe20000410000 */
[----:B------:R-:W4:Y:S01]  /*16110*/  LDSM.16.MT88.4 R152, [R235+0xc000] ;  /* 0x00c00000eb98783b */ /* 0x000f220000004200 */
[--C-:B--2---:R-:W-:Y:S01]  /*16120*/  FFMA.FTZ R4, R216, c[0x0][0x23c], -R137.reuse ;  /* 0x00008f00d8047a23 */ /* 0x104fe20000010889 */
[----:B------:R-:W-:Y:S01]  /*16130*/  MOV R170, R57 ;  /* 0x0000003900aa7202 */ /* 0x000fe20000000f00 */
[----:B------:R-:W-:Y:S01]  /*16140*/  FMUL.FTZ R31, R0, R171 ;  /* 0x000000ab001f7220 */ /* 0x000fe20000410000 */
[----:B------:R-:W-:Y:S01]  /*16150*/  MOV R171, R34 ;  /* 0x0000002200ab7202 */ /* 0x000fe20000000f00 */
[C---:B------:R-:W-:Y:S01]  /*16160*/  FMUL.FTZ R34, R132.reuse, R174 ;  /* 0x000000ae84227220 */ /* 0x040fe20000410000 */
[----:B------:R2:W2:Y:S01]  /*16170*/  MUFU.EX2 R216, R4 ;  /* 0x0000000400d87308 */ /* 0x0004a20000000800 */
[----:B------:R-:W-:Y:S01]  /*16180*/  MOV R174, R35 ;  /* 0x0000002300ae7202 */ /* 0x000fe20000000f00 */
[C---:B------:R-:W-:Y:S01]  /*16190*/  FMUL.FTZ R35, R132.reuse, R175 ;  /* 0x000000af84237220 */ /* 0x040fe20000410000 */
[----:B------:R-:W-:Y:S01]  /*161a0*/  MOV R175, R50 ;  /* 0x0000003200af7202 */ /* 0x000fe20000000f00 */
[----:B---3--:R-:W-:Y:S02]  /*161b0*/  FMUL.FTZ R5, R133, R149 ;  /* 0x0000009585057220 */ /* 0x008fe40000410000 */
[----:B------:R-:W-:Y:S02]  /*161c0*/  FMUL.FTZ R50, R132, R190 ;  /* 0x000000be84327220 */ /* 0x000fe40000410000 */
[----:B------:R-:W-:Y:S02]  /*161d0*/  FMUL.FTZ R57, R2, R197 ;  /* 0x000000c502397220 */ /* 0x000fe40000410000 */
[C---:B------:R-:W-:Y:S02]  /*161e0*/  FMUL.FTZ R59, R0.reuse, R199 ;  /* 0x000000c7003b7220 */ /* 0x040fe40000410000 */
[----:B------:R-:W-:Y:S02]  /*161f0*/  FMUL.FTZ R62, R0, R202 ;  /* 0x000000ca003e7220 */ /* 0x000fe40000410000 */
[----:B-1----:R-:W-:Y:S02]  /*16200*/  FMUL.FTZ R9, R2, R145 ;  /* 0x0000009102097220 */ /* 0x002fe40000410000 */
[C---:B------:R-:W-:Y:S02]  /*16210*/  FMUL.FTZ R63, R0.reuse, R203 ;  /* 0x000000cb003f7220 */ /* 0x040fe40000410000 */
[C---:B------:R-:W-:Y:S02]  /*16220*/  FMUL.FTZ R74, R0.reuse, R74 ;  /* 0x0000004a004a7220 */ /* 0x040fe40000410000 */
[C---:B------:R-:W-:Y:S02]  /*16230*/  FMUL.FTZ R75, R0.reuse, R75 ;  /* 0x0000004b004b7220 */ /* 0x040fe40000410000 */
[----:B------:R-:W-:Y:S02]  /*16240*/  FMUL.FTZ R78, R0, R78 ;  /* 0x0000004e004e7220 */ /* 0x000fe40000410000 */
[--C-:B--2---:R-:W-:Y:S01]  /*16250*/  FFMA.FTZ R4, R209, c[0x0][0x23c], -R138.reuse ;  /* 0x00008f00d1047a23 */ /* 0x104fe2000001088a */
[----:B------:R-:W-:Y:S01]  /*16260*/  F2FP.BF16.PACK_AB R149, R216, R210 ;  /* 0x000000d2d895723e */ /* 0x000fe200000010ff */
[----:B------:R-:W-:Y:S02]  /*16270*/  FMUL.FTZ R79, R0, R79 ;  /* 0x0000004f004f7220 */ /* 0x000fe40000410000 */
[----:B------:R1:W-:Y:S01]  /*16280*/  MUFU.EX2 R242, R4 ;  /* 0x0000000400f27308 */ /* 0x0003e20000000800 */
        /* <DEDUP_REMOVED lines=8> */
[C---:B------:R-:W-:Y:S02]  /*16310*/  FMUL.FTZ R98, R132.reuse, R98 ;  /* 0x0000006284627220 */ /* 0x040fe40000410000 */
[----:B------:R-:W-:Y:S02]  /*16320*/  FMUL.FTZ R99, R132, R99 ;  /* 0x0000006384637220 */ /* 0x000fe40000410000 */
[C---:B------:R-:W-:Y:S02]  /*16330*/  FMUL.FTZ R100, R133.reuse, R100 ;  /* 0x0000006485647220 */ /* 0x040fe40000410000 */
[C---:B------:R-:W-:Y:S02]  /*16340*/  FMUL.FTZ R101, R133.reuse, R101 ;  /* 0x0000006585657220 */ /* 0x040fe40000410000 */
[----:B-1----:R-:W-:Y:S02]  /*16350*/  FFMA.FTZ R4, R208, c[0x0][0x23c], -R138 ;  /* 0x00008f00d0047a23 */ /* 0x002fe4000001088a */
[C---:B------:R-:W-:Y:S02]  /*16360*/  FMUL.FTZ R102, R132.reuse, R102 ;  /* 0x0000006684667220 */ /* 0x040fe40000410000 */
[----:B------:R-:W1:Y:S01]  /*16370*/  MUFU.EX2 R238, R4 ;  /* 0x0000000400ee7308 */ /* 0x000e620000000800 */
        /* <DEDUP_REMOVED lines=11> */
[----:B------:R-:W-:Y:S01]  /*16430*/  FMUL.FTZ R114, R132, R114 ;  /* 0x0000007284727220 */ /* 0x000fe20000410000 */
[----:B-1----:R-:W-:Y:S01]  /*16440*/  F2FP.BF16.PACK_AB R150, R238, R242 ;  /* 0x000000f2ee96723e */ /* 0x002fe200000010ff */
[----:B------:R-:W-:Y:S02]  /*16450*/  FFMA.FTZ R4, R18, c[0x0][0x23c], -R137 ;  /* 0x00008f0012047a23 */ /* 0x000fe40000010889 */
[C---:B------:R-:W-:Y:S02]  /*16460*/  FMUL.FTZ R18, R132.reuse, R158 ;  /* 0x0000009e84127220 */ /* 0x040fe40000410000 */
[----:B------:R1:W2:Y:S01]  /*16470*/  MUFU.EX2 R241, R4 ;  /* 0x0000000400f17308 */ /* 0x0002a20000000800 */
[----:B------:R-:W3:Y:S01]  /*16480*/  LDSM.16.MT88.4 R156, [R233+0xe000] ;  /* 0x00e00000e99c783b */ /* 0x000ee20000004200 */
        /* <DEDUP_REMOVED lines=11> */
[--C-:B-1----:R-:W-:Y:S01]  /*16540*/  FFMA.FTZ R4, R213, c[0x0][0x23c], -R139.reuse ;  /* 0x00008f00d5047a23 */ /* 0x102fe2000001088b */
[----:B--2---:R-:W-:Y:S01]  /*16550*/  F2FP.BF16.PACK_AB R151, R237, R241 ;  /* 0x000000f1ed97723e */ /* 0x004fe200000010ff */
[C---:B------:R-:W-:Y:S02]  /*16560*/  FMUL.FTZ R126, R0.reuse, R126 ;  /* 0x0000007e007e7220 */ /* 0x040fe40000410000 */
[----:B------:R1:W-:Y:S01]  /*16570*/  MUFU.EX2 R209, R4 ;  /* 0x0000000400d17308 */ /* 0x0003e20000000800 */
[----:B------:R-:W-:Y:S02]  /*16580*/  FMUL.FTZ R127, R0, R127 ;  /* 0x0000007f007f7220 */ /* 0x000fe40000410000 */
[C---:B------:R-:W-:Y:S02]  /*16590*/  FMUL.FTZ R128, R133.reuse, R128 ;  /* 0x0000008085807220 */ /* 0x040fe40000410000 */
[----:B------:R-:W-:Y:S02]  /*165a0*/  FMUL.FTZ R129, R133, R129 ;  /* 0x0000008185817220 */ /* 0x000fe40000410000 */
[C---:B------:R-:W-:Y:S02]  /*165b0*/  FMUL.FTZ R130, R132.reuse, R130 ;  /* 0x0000008284827220 */ /* 0x040fe40000410000 */
[----:B------:R-:W-:Y:S02]  /*165c0*/  FMUL.FTZ R131, R132, R131 ;  /* 0x0000008384837220 */ /* 0x000fe40000410000 */
[--C-:B------:R-:W-:Y:S02]  /*165d0*/  FFMA.FTZ R140, R140, c[0x0][0x23c], -R142.reuse ;  /* 0x00008f008c8c7a23 */ /* 0x100fe4000001088e */
[--C-:B-1----:R-:W-:Y:S01]  /*165e0*/  FFMA.FTZ R4, R224, c[0x0][0x23c], -R139.reuse ;  /* 0x00008f00e0047a23 */ /* 0x102fe2000001088b */
[----:B------:R-:W-:Y:S01]  /*165f0*/  MOV R224, R26 ;  /* 0x0000001a00e07202 */ /* 0x000fe20000000f00 */
[----:B------:R-:W-:Y:S01]  /*16600*/  FMUL.FTZ R26, R0, R166 ;  /* 0x000000a6001a7220 */ /* 0x000fe20000410000 */
[----:B------:R-:W-:Y:S01]  /*16610*/  MOV R166, R51 ;  /* 0x0000003300a67202 */ /* 0x000fe20000000f00 */
[----:B------:R1:W2:Y:S01]  /*16620*/  MUFU.EX2 R211, R4 ;  /* 0x0000000400d37308 */ /* 0x0002a20000000800 */
[----:B------:R-:W-:Y:S02]  /*16630*/  FMUL.FTZ R51, R132, R191 ;  /* 0x000000bf84337220 */ /* 0x000fe40000410000 */
[--C-:B-1----:R-:W-:Y:S01]  /*16640*/  FFMA.FTZ R4, R212, c[0x0][0x23c], -R142.reuse ;  /* 0x00008f00d4047a23 */ /* 0x102fe2000001088e */
[----:B--2---:R-:W-:Y:S02]  /*16650*/  F2FP.BF16.PACK_AB R144, R211, R209 ;  /* 0x000000d1d390723e */ /* 0x004fe400000010ff */
[----:B------:R-:W-:Y:S04]  /*16660*/  MOV R212, R43 ;  /* 0x0000002b00d47202 */ /* 0x000fe80000000f00 */
[----:B------:R1:W-:Y:S01]  /*16670*/  MUFU.EX2 R208, R4 ;  /* 0x0000000400d07308 */ /* 0x0003e20000000800 */
[----:B------:R-:W-:Y:S02]  /*16680*/  FMUL.FTZ R43, R0, R183 ;  /* 0x000000b7002b7220 */ /* 0x000fe40000410000 */
[--C-:B-1----:R-:W-:Y:S01]  /*16690*/  FFMA.FTZ R4, R225, c[0x0][0x23c], -R142.reuse ;  /* 0x00008f00e1047a23 */ /* 0x102fe2000001088e */
[----:B------:R-:W-:Y:S01]  /*166a0*/  MOV R225, R41 ;  /* 0x0000002900e17202 */ /* 0x000fe20000000f00 */
[C---:B------:R-:W-:Y:S01]  /*166b0*/  FMUL.FTZ R41, R2.reuse, R181 ;  /* 0x000000b502297220 */ /* 0x040fe20000410000 */
[----:B------:R-:W-:Y:S04]  /*166c0*/  MOV R181, R56 ;  /* 0x0000003800b57202 */ /* 0x000fe80000000f00 */
[----:B------:R1:W2:Y:S01]  /*166d0*/  MUFU.EX2 R213, R4 ;  /* 0x0000000400d57308 */ /* 0x0002a20000000800 */
[----:B------:R-:W-:Y:S02]  /*166e0*/  FMUL.FTZ R56, R2, R196 ;  /* 0x000000c402387220 */ /* 0x000fe40000410000 */
[----:B-1----:R-:W-:Y:S01]  /*166f0*/  FFMA.FTZ R4, R214, c[0x0][0x23c], -R139 ;  /* 0x00008f00d6047a23 */ /* 0x002fe2000001088b */
[----:B--2---:R-:W-:Y:S06]  /*16700*/  F2FP.BF16.PACK_AB R145, R213, R208 ;  /* 0x000000d0d591723e */ /* 0x004fec00000010ff */
[----:B------:R1:W2:Y:S02]  /*16710*/  MUFU.EX2 R240, R4 ;  /* 0x0000000400f07308 */ /* 0x0002a40000000800 */
[--C-:B-1----:R-:W-:Y:S01]  /*16720*/  FFMA.FTZ R4, R218, c[0x0][0x23c], -R142.reuse ;  /* 0x00008f00da047a23 */ /* 0x102fe2000001088e */
[----:B--2---:R-:W-:Y:S02]  /*16730*/  F2FP.BF16.PACK_AB R146, R232, R240 ;  /* 0x000000f0e892723e */ /* 0x004fe400000010ff */
[----:B------:R-:W-:Y:S05]  /*16740*/  MOV R218, R33 ;  /* 0x0000002100da7202 */ /* 0x000fea0000000f00 */
[----:B------:R1:W-:Y:S01]  /*16750*/  MUFU.EX2 R214, R4 ;  /* 0x0000000400d67308 */ /* 0x0003e20000000800 */
[----:B------:R-:W-:Y:S01]  /*16760*/  FMUL.FTZ R33, R133, R173 ;  /* 0x000000ad85217220 */ /* 0x000fe20000410000 */
[----:B------:R-:W-:Y:S01]  /*16770*/  MOV R173, R40 ;  /* 0x0000002800ad7202 */ /* 0x000fe20000000f00 */
[----:B------:R-:W-:Y:S02]  /*16780*/  FMUL.FTZ R40, R2, R180 ;  /* 0x000000b402287220 */ /* 0x000fe40000410000 */
[----:B-1----:R-:W-:Y:S01]  /*16790*/  FFMA.FTZ R4, R217, c[0x0][0x23c], -R142 ;  /* 0x00008f00d9047a23 */ /* 0x002fe2000001088e */
[----:B------:R-:W-:Y:S01]  /*167a0*/  MOV R217, R42 ;  /* 0x0000002a00d97202 */ /* 0x000fe20000000f00 */
[C---:B------:R-:W-:Y:S01]  /*167b0*/  FMUL.FTZ R42, R0.reuse, R182 ;  /* 0x000000b6002a7220 */ /* 0x040fe20000410000 */
[----:B------:R-:W-:Y:S02]  /*167c0*/  MOV R182, R58 ;  /* 0x0000003a00b67202 */ /* 0x000fe40000000f00 */
[----:B------:R1:W2:Y:S01]  /*167d0*/  MUFU.EX2 R219, R4 ;  /* 0x0000000400db7308 */ /* 0x0002a20000000800 */
[----:B------:R-:W-:Y:S09]  /*167e0*/  FMUL.FTZ R58, R0, R198 ;  /* 0x000000c6003a7220 */ /* 0x000ff20000410000 */
[----:B------:R3:W-:Y:S01]  /*167f0*/  MUFU.EX2 R198, R143 ;  /* 0x0000008f00c67308 */ /* 0x0007e20000000800 */
[----:B-1----:R-:W-:Y:S01]  /*16800*/  FMUL.FTZ R4, R133, R148 ;  /* 0x0000009485047220 */ /* 0x002fe20000410000 */
[----:B------:R-:W-:Y:S02]  /*16810*/  F2FP.BF16.PACK_AB R148, R243, R244 ;  /* 0x000000f4f394723e */ /* 0x000fe400000010ff */
[----:B--2---:R-:W-:Y:S05]  /*16820*/  F2FP.BF16.PACK_AB R147, R219, R214 ;  /* 0x000000d6db93723e */ /* 0x004fea00000010ff */
[-C--:B------:R-:W-:Y:S05]  /*16830*/  HMMA.16816.F32.BF16 R4, R148, R20.reuse, R4 ;  /* 0x000000149404723c */ /* 0x080fea0000041804 */
[--C-:B---3--:R-:W-:Y:S03]  /*16840*/  FFMA.FTZ R143, R228, c[0x0][0x23c], -R138.reuse ;  /* 0x00008f00e48f7a23 */ /* 0x108fe6000001088a */
[C---:B------:R-:W-:Y:S07]  /*16850*/  HMMA.16816.F32.BF16 R8, R144.reuse, R20, R8 ;  /* 0x000000149008723c */ /* 0x040fee0000041808 */
[C---:B------:R-:W-:Y:S01]  /*16860*/  FMUL.FTZ R20, R133.reuse, R160 ;  /* 0x000000a085147220 */ /* 0x040fe20000410000 */
[-C--:B------:R-:W-:Y:S04]  /*16870*/  HMMA.16816.F32.BF16 R12, R144, R22.reuse, R12 ;  /* 0x00000016900c723c */ /* 0x080fe8000004180c */
[----:B------:R-:W-:Y:S01]  /*16880*/  MOV R160, R29 ;  /* 0x0000001d00a07202 */ /* 0x000fe20000000f00 */
[C---:B------:R-:W-:Y:S01]  /*16890*/  FMUL.FTZ R21, R133.reuse, R161 ;  /* 0x000000a185157220 */ /* 0x040fe20000410000 */
[----:B------:R-:W-:Y:S01]  /*168a0*/  MOV R161, R28 ;  /* 0x0000001c00a17202 */ /* 0x000fe20000000f00 */
[C---:B------:R-:W-:Y:S01]  /*168b0*/  FMUL.FTZ R28, R2.reuse, R168 ;  /* 0x000000a8021c7220 */ /* 0x040fe20000410000 */
[C---:B------:R-:W-:Y:S04]  /*168c0*/  HMMA.16816.F32.BF16 R16, R148.reuse, R22, R16 ;  /* 0x000000169410723c */ /* 0x040fe80000041810 */
[----:B------:R-:W-:Y:S01]  /*168d0*/  FMUL.FTZ R29, R2, R169 ;  /* 0x000000a9021d7220 */ /* 0x000fe20000410000 */
[----:B------:R-:W-:Y:S01]  /*168e0*/  MOV R168, R46 ;  /* 0x0000002e00a87202 */ /* 0x000fe20000000f00 */
[----:B------:R-:W-:Y:S01]  /*168f0*/  FMUL.FTZ R46, R0, R186 ;  /* 0x000000ba002e7220 */ /* 0x000fe20000410000 */
[----:B------:R-:W-:Y:S01]  /*16900*/  MOV R169, R49 ;  /* 0x0000003100a97202 */ /* 0x000fe20000000f00 */
[C---:B------:R-:W-:Y:S01]  /*16910*/  FMUL.FTZ R22, R132.reuse, R162 ;  /* 0x000000a284167220 */ /* 0x040fe20000410000 */
[----:B------:R-:W-:Y:S03]  /*16920*/  MOV R162, R27 ;  /* 0x0000001b00a27202 */ /* 0x000fe60000000f00 */
[----:B------:R-:W-:Y:S01]  /*16930*/  FMUL.FTZ R23, R132, R163 ;  /* 0x000000a384177220 */ /* 0x000fe20000410000 */
[----:B------:R-:W-:Y:S01]  /*16940*/  MOV R163, R24 ;  /* 0x0000001800a37202 */ /* 0x000fe20000000f00 */
[----:B------:R-:W-:Y:S01]  /*16950*/  FMUL.FTZ R27, R0, R167 ;  /* 0x000000a7001b7220 */ /* 0x000fe20000410000 */
[----:B------:R-:W-:Y:S01]  /*16960*/  MOV R167, R47 ;  /* 0x0000002f00a77202 */ /* 0x000fe20000000f00 */
[C---:B------:R-:W-:Y:S01]  /*16970*/  FMUL.FTZ R49, R133.reuse, R189 ;  /* 0x000000bd85317220 */ /* 0x040fe20000410000 */
[----:B------:R-:W-:Y:S01]  /*16980*/  MOV R189, R160 ;  /* 0x000000a000bd7202 */ /* 0x000fe20000000f00 */
[C---:B------:R-:W-:Y:S01]  /*16990*/  FMUL.FTZ R24, R2.reuse, R164 ;  /* 0x000000a402187220 */ /* 0x040fe20000410000 */
[-C--:B------:R-:W-:Y:S03]  /*169a0*/  HMMA.16816.F32.BF16 R20, R148, R36.reuse, R20 ;  /* 0x000000249414723c */ /* 0x080fe60000041814 */
[----:B------:R-:W-:Y:S01]  /*169b0*/  MOV R164, R25 ;  /* 0x0000001900a47202 */ /* 0x000fe20000000f00 */
[C---:B------:R-:W-:Y:S01]  /*169c0*/  FMUL.FTZ R25, R2.reuse, R165 ;  /* 0x000000a502197220 */ /* 0x040fe20000410000 */
[----:B------:R-:W-:Y:S01]  /*169d0*/  MOV R165, R44 ;  /* 0x0000002c00a57202 */ /* 0x000fe20000000f00 */
[C---:B------:R-:W-:Y:S01]  /*169e0*/  FMUL.FTZ R44, R2.reuse, R184 ;  /* 0x000000b8022c7220 */ /* 0x040fe20000410000 */
[----:B------:R-:W-:Y:S01]  /*169f0*/  MOV R184, R45 ;  /* 0x0000002d00b87202 */ /* 0x000fe20000000f00 */
[----:B------:R-:W-:Y:S03]  /*16a00*/  FMUL.FTZ R45, R2, R185 ;  /* 0x000000b9022d7220 */ /* 0x000fe60000410000 */
[C---:B------:R-:W-:Y:S04]  /*16a10*/  HMMA.16816.F32.BF16 R24, R144.reuse, R36, R24 ;  /* 0x000000249018723c */ /* 0x040fe80000041818 */
[----:B------:R-:W-:Y:S01]  /*16a20*/  FMUL.FTZ R47, R0, R187 ;  /* 0x000000bb002f7220 */ /* 0x000fe20000410000 */
[----:B------:R-:W-:Y:S01]  /*16a30*/  MOV R187, R48 ;  /* 0x0000003000bb7202 */ /* 0x000fe20000000f00 */
[C---:B------:R-:W-:Y:S01]  /*16a40*/  FMUL.FTZ R48, R133.reuse, R188 ;  /* 0x000000bc85307220 */ /* 0x040fe20000410000 */
[----:B------:R-:W-:Y:S01]  /*16a50*/  MOV R188, R173 ;  /* 0x000000ad00bc7202 */ /* 0x000fe20000000f00 */
[-C--:B------:R-:W-:Y:S04]  /*16a60*/  HMMA.16816.F32.BF16 R28, R144, R38.reuse, R28 ;  /* 0x00000026901c723c */ /* 0x080fe8000004181c */
[C---:B------:R-:W-:Y:S01]  /*16a70*/  FMUL.FTZ R37, R133.reuse, R177 ;  /* 0x000000b185257220 */ /* 0x040fe20000410000 */
[----:B------:R-:W-:Y:S01]  /*16a80*/  MOV R173, R172 ;  /* 0x000000ac00ad7202 */ /* 0x000fe20000000f00 */
[C---:B------:R-:W-:Y:S01]  /*16a90*/  FMUL.FTZ R36, R133.reuse, R176 ;  /* 0x000000b085247220 */ /* 0x040fe20000410000 */
[----:B------:R-:W-:Y:S01]  /*16aa0*/  MOV R172, R163 ;  /* 0x000000a300ac7202 */ /* 0x000fe20000000f00 */
[C---:B------:R-:W-:Y:S07]  /*16ab0*/  HMMA.16816.F32.BF16 R32, R148.reuse, R38, R32 ;  /* 0x000000269420723c */ /* 0x040fee0000041820 */
[C---:B------:R-:W-:Y:S02]  /*16ac0*/  FMUL.FTZ R38, R132.reuse, R178 ;  /* 0x000000b284267220 */ /* 0x040fe40000410000 */
[----:B------:R1:W-:Y:S03]  /*16ad0*/  MUFU.EX2 R178, R143 ;  /* 0x0000008f00b27308 */ /* 0x0003e60000000800 */
[----:B------:R-:W-:Y:S07]  /*16ae0*/  FMUL.FTZ R39, R132, R179 ;  /* 0x000000b384277220 */ /* 0x000fee0000410000 */
[-C--:B------:R-:W-:Y:S08]  /*16af0*/  HMMA.16816.F32.BF16 R36, R148, R52.reuse, R36 ;  /* 0x000000349424723c */ /* 0x080ff00000041824 */
[C---:B------:R-:W-:Y:S04]  /*16b00*/  HMMA.16816.F32.BF16 R40, R144.reuse, R52, R40 ;  /* 0x000000349028723c */ /* 0x040fe80000041828 */
[--C-:B-1----:R-:W-:Y:S04]  /*16b10*/  FFMA.FTZ R143, R230, c[0x0][0x23c], -R137.reuse ;  /* 0x00008f00e68f7a23 */ /* 0x102fe80000010889 */
[-C--:B------:R-:W-:Y:S01]  /*16b20*/  HMMA.16816.F32.BF16 R44, R144, R54.reuse, R44 ;  /* 0x00000036902c723c */ /* 0x080fe2000004182c */
[----:B------:R1:W-:Y:S03]  /*16b30*/  MUFU.EX2 R215, R143 ;  /* 0x0000008f00d77308 */ /* 0x0003e60000000800 */
[C---:B------:R-:W-:Y:S02]  /*16b40*/  FMUL.FTZ R52, R133.reuse, R192 ;  /* 0x000000c085347220 */ /* 0x040fe40000410000 */
[----:B------:R-:W-:Y:S02]  /*16b50*/  FMUL.FTZ R53, R133, R193 ;  /* 0x000000c185357220 */ /* 0x000fe40000410000 */
[C---:B------:R-:W-:Y:S07]  /*16b60*/  HMMA.16816.F32.BF16 R48, R148.reuse, R54, R48 ;  /* 0x000000369430723c */ /* 0x040fee0000041830 */
[C---:B------:R-:W-:Y:S02]  /*16b70*/  FMUL.FTZ R54, R132.reuse, R194 ;  /* 0x000000c284367220 */ /* 0x040fe40000410000 */
[----:B------:R-:W-:Y:S07]  /*16b80*/  FMUL.FTZ R55, R132, R195 ;  /* 0x000000c384377220 */ /* 0x000fee0000410000 */
[-C--:B----4-:R-:W-:Y:S03]  /*16b90*/  HMMA.16816.F32.BF16 R52, R148, R152.reuse, R52 ;  /* 0x000000989434723c */ /* 0x090fe60000041834 */
[--C-:B-1----:R-:W-:Y:S04]  /*16ba0*/  FFMA.FTZ R143, R245, c[0x0][0x23c], -R137.reuse ;  /* 0x00008f00f58f7a23 */ /* 0x102fe80000010889 */
[----:B------:R1:W2:Y:S01]  /*16bb0*/  MUFU.EX2 R177, R143 ;  /* 0x0000008f00b17308 */ /* 0x0002a20000000800 */
[C---:B------:R-:W-:Y:S08]  /*16bc0*/  HMMA.16816.F32.BF16 R56, R144.reuse, R152, R56 ;  /* 0x000000989038723c */ /* 0x040ff00000041838 */
[-C--:B------:R-:W-:Y:S08]  /*16bd0*/  HMMA.16816.F32.BF16 R60, R144, R154.reuse, R60 ;  /* 0x0000009a903c723c */ /* 0x080ff0000004183c */
[C---:B------:R-:W-:Y:S01]  /*16be0*/  HMMA.16816.F32.BF16 R64, R148.reuse, R154, R64 ;  /* 0x0000009a9440723c */ /* 0x040fe20000041840 */
[----:B------:R-:W3:Y:S03]  /*16bf0*/  LDSM.16.MT88.4 R152, [R234+0xe000] ;  /* 0x00e00000ea98783b */ /* 0x000ee60000004200 */
[--C-:B-1----:R-:W-:Y:S04]  /*16c00*/  FFMA.FTZ R143, R227, c[0x0][0x23c], -R138.reuse ;  /* 0x00008f00e38f7a23 */ /* 0x102fe8000001088a */
[-C--:B------:R-:W-:Y:S01]  /*16c10*/  HMMA.16816.F32.BF16 R68, R148, R156.reuse, R68 ;  /* 0x0000009c9444723c */ /* 0x080fe20000041844 */
[----:B------:R1:W-:Y:S07]  /*16c20*/  MUFU.EX2 R185, R143 ;  /* 0x0000008f00b97308 */ /* 0x0003ee0000000800 */
[C---:B------:R-:W-:Y:S08]  /*16c30*/  HMMA.16816.F32.BF16 R72, R144.reuse, R156, R72 ;  /* 0x0000009c9048723c */ /* 0x040ff00000041848 */
[-C--:B------:R-:W-:Y:S08]  /*16c40*/  HMMA.16816.F32.BF16 R76, R144, R158.reuse, R76 ;  /* 0x0000009e904c723c */ /* 0x080ff0000004184c */
[C---:B------:R-:W-:Y:S01]  /*16c50*/  HMMA.16816.F32.BF16 R80, R148.reuse, R158, R80 ;  /* 0x0000009e9450723c */ /* 0x040fe20000041850 */
[----:B------:R-:W4:Y:S03]  /*16c60*/  LDSM.16.MT88.4 R156, [R236+0xe000] ;  /* 0x00e00000ec9c783b */ /* 0x000f260000004200 */
[----:B-1----:R-:W-:Y:S04]  /*16c70*/  FFMA.FTZ R143, R229, c[0x0][0x23c], -R138 ;  /* 0x00008f00e58f7a23 */ /* 0x002fe8000001088a */
[----:B------:R1:W1:Y:S01]  /*16c80*/  MUFU.EX2 R194, R143 ;  /* 0x0000008f00c27308 */ /* 0x0002620000000800 */
[-C--:B---3--:R-:W-:Y:S08]  /*16c90*/  HMMA.16816.F32.BF16 R84, R148, R152.reuse, R84 ;  /* 0x000000989454723c */ /* 0x088ff00000041854 */
[C---:B------:R-:W-:Y:S08]  /*16ca0*/  HMMA.16816.F32.BF16 R88, R144.reuse, R152, R88 ;  /* 0x000000989058723c */ /* 0x040ff00000041858 */
[-C--:B------:R-:W-:Y:S04]  /*16cb0*/  HMMA.16816.F32.BF16 R92, R144, R154.reuse, R92 ;  /* 0x0000009a905c723c */ /* 0x080fe8000004185c */
[--C-:B-1----:R-:W-:Y:S04]  /*16cc0*/  FFMA.FTZ R143, R231, c[0x0][0x23c], -R137.reuse ;  /* 0x00008f00e78f7a23 */ /* 0x102fe80000010889 */
[C---:B------:R-:W-:Y:S01]  /*16cd0*/  HMMA.16816.F32.BF16 R96, R148.reuse, R154, R96 ;  /* 0x0000009a9460723c */ /* 0x040fe20000041860 */
[----:B------:R-:W1:Y:S01]  /*16ce0*/  LDSM.16.MT88.4 R152, [R235+0xe000] ;  /* 0x00e00000eb98783b */ /* 0x000e620000004200 */
[----:B------:R3:W-:Y:S06]  /*16cf0*/  MUFU.EX2 R183, R143 ;  /* 0x0000008f00b77308 */ /* 0x0007ec0000000800 */
[-C--:B----4-:R-:W-:Y:S08]  /*16d00*/  HMMA.16816.F32.BF16 R100, R148, R156.reuse, R100 ;  /* 0x0000009c9464723c */ /* 0x090ff00000041864 */
[C---:B------:R-:W-:Y:S08]  /*16d10*/  HMMA.16816.F32.BF16 R104, R144.reuse, R156, R104 ;  /* 0x0000009c9068723c */ /* 0x040ff00000041868 */
[-C--:B------:R-:W-:Y:S04]  /*16d20*/  HMMA.16816.F32.BF16 R108, R144, R158.reuse, R108 ;  /* 0x0000009e906c723c */ /* 0x080fe8000004186c */
[----:B---3--:R-:W-:Y:S04]  /*16d30*/  FFMA.FTZ R143, R246, c[0x0][0x23c], -R137 ;  /* 0x00008f00f68f7a23 */ /* 0x008fe80000010889 */
[C---:B------:R-:W-:Y:S01]  /*16d40*/  HMMA.16816.F32.BF16 R112, R148.reuse, R158, R112 ;  /* 0x0000009e9470723c */ /* 0x040fe20000041870 */
[----:B------:R3:W4:Y:S01]  /*16d50*/  MUFU.EX2 R195, R143 ;  /* 0x0000008f00c37308 */ /* 0x0007220000000800 */
[----:B------:R-:W4:Y:S06]  /*16d60*/  LDSM.16.MT88.4 R156, [R233+0xc800] ;  /* 0x00c80000e99c783b */ /* 0x000f2c0000004200 */
[-C--:B-1----:R-:W-:Y:S08]  /*16d70*/  HMMA.16816.F32.BF16 R116, R148, R152.reuse, R116 ;  /* 0x000000989474723c */ /* 0x082ff00000041874 */
[C---:B------:R-:W-:Y:S08]  /*16d80*/  HMMA.16816.F32.BF16 R120, R144.reuse, R152, R120 ;  /* 0x000000989078723c */ /* 0x040ff00000041878 */
[-C--:B------:R-:W-:Y:S04]  /*16d90*/  HMMA.16816.F32.BF16 R124, R144, R154.reuse, R124 ;  /* 0x0000009a907c723c */ /* 0x080fe8000004187c */
[--C-:B---3--:R-:W-:Y:S03]  /*16da0*/  FFMA.FTZ R143, R247, c[0x0][0x23c], -R139.reuse ;  /* 0x00008f00f78f7a23 */ /* 0x108fe6000001088b */
[----:B--2---:R-:W-:Y:S01]  /*16db0*/  F2FP.BF16.PACK_AB R145, R177, R215 ;  /* 0x000000d7b191723e */ /* 0x004fe200000010ff */
[----:B------:R-:W-:Y:S01]  /*16dc0*/  HMMA.16816.F32.BF16 R128, R148, R154, R128 ;  /* 0x0000009a9480723c */ /* 0x000fe20000041880 */
[----:B------:R1:W-:Y:S01]  /*16dd0*/  MUFU.EX2 R180, R143 ;  /* 0x0000008f00b47308 */ /* 0x0003e20000000800 */
[----:B------:R-:W-:Y:S02]  /*16de0*/  LDSM.16.MT88.4 R152, [R236+0xc800] ;  /* 0x00c80000ec98783b */ /* 0x000fe40000004200 */
[----:B------:R-:W-:Y:S02]  /*16df0*/  F2FP.BF16.PACK_AB R144, R178, R198 ;  /* 0x000000c6b290723e */ /* 0x000fe400000010ff */
[----:B------:R-:W-:Y:S02]  /*16e00*/  F2FP.BF16.PACK_AB R146, R194, R185 ;  /* 0x000000b9c292723e */ /* 0x000fe400000010ff */
[----:B----4-:R-:W-:Y:S07]  /*16e10*/  F2FP.BF16.PACK_AB R147, R195, R183 ;  /* 0x000000b7c393723e */ /* 0x010fee00000010ff */
[-C--:B------:R-:W-:Y:S05]  /*16e20*/  HMMA.16816.F32.BF16 R4, R144, R156.reuse, R4 ;  /* 0x0000009c9004723c */ /* 0x080fea0000041804 */
[--C-:B-1----:R-:W-:Y:S04]  /*16e30*/  FFMA.FTZ R143, R248, c[0x0][0x23c], -R139.reuse ;  /* 0x00008f00f88f7a23 */ /* 0x102fe8000001088b */
[----:B------:R1:W2:Y:S03]  /*16e40*/  MUFU.EX2 R176, R143 ;  /* 0x0000008f00b07308 */ /* 0x0002a60000000800 */
[--C-:B-1----:R-:W-:Y:S01]  /*16e50*/  FFMA.FTZ R143, R249, c[0x0][0x23c], -R142.reuse ;  /* 0x00008f00f98f7a23 */ /* 0x102fe2000001088e */
[----:B--2---:R-:W-:Y:S06]  /*16e60*/  F2FP.BF16.PACK_AB R148, R176, R180 ;  /* 0x000000b4b094723e */ /* 0x004fec00000010ff */
[----:B------:R1:W-:Y:S02]  /*16e70*/  MUFU.EX2 R179, R143 ;  /* 0x0000008f00b37308 */ /* 0x0003e40000000800 */
[--C-:B-1----:R-:W-:Y:S08]  /*16e80*/  FFMA.FTZ R143, R250, c[0x0][0x23c], -R142.reuse ;  /* 0x00008f00fa8f7a23 */ /* 0x102ff0000001088e */
[----:B------:R1:W2:Y:S02]  /*16e90*/  MUFU.EX2 R186, R143 ;  /* 0x0000008f00ba7308 */ /* 0x0002a40000000800 */
[--C-:B-1----:R-:W-:Y:S01]  /*16ea0*/  FFMA.FTZ R143, R251, c[0x0][0x23c], -R139.reuse ;  /* 0x00008f00fb8f7a23 */ /* 0x102fe2000001088b */
[----:B--2---:R-:W-:Y:S07]  /*16eb0*/  F2FP.BF16.PACK_AB R149, R186, R179 ;  /* 0x000000b3ba95723e */ /* 0x004fee00000010ff */
[----:B------:R1:W-:Y:S02]  /*16ec0*/  MUFU.EX2 R192, R143 ;  /* 0x0000008f00c07308 */ /* 0x0003e40000000800 */
[----:B-1----:R-:W-:Y:S08]  /*16ed0*/  FFMA.FTZ R143, R252, c[0x0][0x23c], -R139 ;  /* 0x00008f00fc8f7a23 */ /* 0x002ff0000001088b */
[----:B------:R1:W2:Y:S02]  /*16ee0*/  MUFU.EX2 R196, R143 ;  /* 0x0000008f00c47308 */ /* 0x0002a40000000800 */
[----:B-1----:R-:W-:Y:S01]  /*16ef0*/  FFMA.FTZ R143, R187, c[0x0][0x23c], -R142 ;  /* 0x00008f00bb8f7a23 */ /* 0x002fe2000001088e */
[----:B------:R-:W-:Y:S02]  /*16f00*/  MOV R187, R164 ;  /* 0x000000a400bb7202 */ /* 0x000fe40000000f00 */
[----:B------:R-:W-:Y:S05]  /*16f10*/  MOV R164, R161 ;  /* 0x000000a100a47202 */ /* 0x000fea0000000f00 */
[----:B------:R1:W-:Y:S01]  /*16f20*/  MUFU.EX2 R193, R143 ;  /* 0x0000008f00c17308 */ /* 0x0003e20000000800 */
[----:B--2---:R-:W-:Y:S01]  /*16f30*/  F2FP.BF16.PACK_AB R150, R196, R192 ;  /* 0x000000c0c496723e */ /* 0x004fe200000010ff */
[----:B------:R-:W-:Y:S02]  /*16f40*/  FFMA.FTZ R164, R164, c[0x0][0x23c], -R138 ;  /* 0x00008f00a4a47a23 */ /* 0x000fe4000001088a */
[----:B-1----:R-:W-:Y:S01]  /*16f50*/  FFMA.FTZ R143, R184, c[0x0][0x23c], -R142 ;  /* 0x00008f00b88f7a23 */ /* 0x002fe2000001088e */
[----:B------:R-:W-:Y:S02]  /*16f60*/  MOV R184, R174 ;  /* 0x000000ae00b87202 */ /* 0x000fe40000000f00 */
[----:B------:R-:W-:Y:S03]  /*16f70*/  MOV R174, R162 ;  /* 0x000000a200ae7202 */ /* 0x000fe60000000f00 */
[----:B------:R1:W2:Y:S01]  /*16f80*/  MUFU.EX2 R197, R143 ;  /* 0x0000008f00c57308 */ /* 0x0002a20000000800 */
[----:B------:R-:W3:Y:S01]  /*16f90*/  LDSM.16.MT88.4 R160, [R234+0xc800] ;  /* 0x00c80000eaa0783b */ /* 0x000ee20000004200 */
[--C-:B-1----:R-:W-:Y:S01]  /*16fa0*/  FFMA.FTZ R143, R189, c[0x0][0x23c], -R138.reuse ;  /* 0x00008f00bd8f7a23 */ /* 0x102fe2000001088a */
[----:B--2---:R-:W-:Y:S07]  /*16fb0*/  F2FP.BF16.PACK_AB R151, R197, R193 ;  /* 0x000000c1c597723e */ /* 0x004fee00000010ff */
[----:B------:R1:W-:Y:S01]  /*16fc0*/  MUFU.EX2 R199, R143 ;  /* 0x0000008f00c77308 */ /* 0x0003e20000000800 */
[C---:B------:R-:W-:Y:S08]  /*16fd0*/  HMMA.16816.F32.BF16 R8, R148.reuse, R156, R8 ;  /* 0x0000009c9408723c */ /* 0x040ff00000041808 */
[-C--:B------:R-:W-:Y:S08]  /*16fe0*/  HMMA.16816.F32.BF16 R12, R148, R158.reuse, R12 ;  /* 0x0000009e940c723c */ /* 0x080ff0000004180c */
[C---:B------:R-:W-:Y:S01]  /*16ff0*/  HMMA.16816.F32.BF16 R16, R144.reuse, R158, R16 ;  /* 0x0000009e9010723c */ /* 0x040fe20000041810 */
[----:B------:R-:W2:Y:S03]  /*17000*/  LDSM.16.MT88.4 R156, [R235+0xc800] ;  /* 0x00c80000eb9c783b */ /* 0x000ea60000004200 */
[--C-:B-1----:R-:W-:Y:S04]  /*17010*/  FFMA.FTZ R143, R188, c[0x0][0x23c], -R138.reuse ;  /* 0x00008f00bc8f7a23 */ /* 0x102fe8000001088a */
[-C--:B---3--:R-:W-:Y:S01]  /*17020*/  HMMA.16816.F32.BF16 R20, R144, R160.reuse, R20 ;  /* 0x000000a09014723c */ /* 0x088fe20000041814 */
[----:B------:R1:W-:Y:S07]  /*17030*/  MUFU.EX2 R203, R143 ;  /* 0x0000008f00cb7308 */ /* 0x0003ee0000000800 */
[C---:B------:R-:W-:Y:S08]  /*17040*/  HMMA.16816.F32.BF16 R24, R148.reuse, R160, R24 ;  /* 0x000000a09418723c */ /* 0x040ff00000041818 */
[-C--:B------:R-:W-:Y:S08]  /*17050*/  HMMA.16816.F32.BF16 R28, R148, R162.reuse, R28 ;  /* 0x000000a2941c723c */ /* 0x080ff0000004181c */
[C---:B------:R-:W-:Y:S01]  /*17060*/  HMMA.16816.F32.BF16 R32, R144.reuse, R162, R32 ;  /* 0x000000a29020723c */ /* 0x040fe20000041820 */
[----:B------:R-:W3:Y:S03]  /*17070*/  LDSM.16.MT88.4 R160, [R233+0xe800] ;  /* 0x00e80000e9a0783b */ /* 0x000ee60000004200 */
[--C-:B-1----:R-:W-:Y:S02]  /*17080*/  FFMA.FTZ R143, R182, c[0x0][0x23c], -R137.reuse ;  /* 0x00008f00b68f7a23 */ /* 0x102fe40000010889 */
[----:B------:R-:W-:Y:S02]  /*17090*/  MUFU.EX2 R182, R164 ;  /* 0x000000a400b67308 */ /* 0x000fe40000000800 */
[-C--:B------:R-:W-:Y:S08]  /*170a0*/  HMMA.16816.F32.BF16 R36, R144, R152.reuse, R36 ;  /* 0x000000989024723c */ /* 0x080ff00000041824 */
[C---:B------:R-:W-:Y:S01]  /*170b0*/  HMMA.16816.F32.BF16 R40, R148.reuse, R152, R40 ;  /* 0x000000989428723c */ /* 0x040fe20000041828 */
[----:B------:R1:W-:Y:S07]  /*170c0*/  MUFU.EX2 R200, R143 ;  /* 0x0000008f00c87308 */ /* 0x0003ee0000000800 */
[-C--:B------:R-:W-:Y:S08]  /*170d0*/  HMMA.16816.F32.BF16 R44, R148, R154.reuse, R44 ;  /* 0x0000009a942c723c */ /* 0x080ff0000004182c */
[C---:B------:R-:W-:Y:S01]  /*170e0*/  HMMA.16816.F32.BF16 R48, R144.reuse, R154, R48 ;  /* 0x0000009a9030723c */ /* 0x040fe20000041830 */
[----:B------:R-:W4:Y:S07]  /*170f0*/  LDSM.16.MT88.4 R152, [R234+0xe800] ;  /* 0x00e80000ea98783b */ /* 0x000f2e0000004200 */
[-C--:B--2---:R-:W-:Y:S04]  /*17100*/  HMMA.16816.F32.BF16 R52, R144, R156.reuse, R52 ;  /* 0x0000009c9034723c */ /* 0x084fe80000041834 */
[--C-:B-1----:R-:W-:Y:S01]  /*17110*/  FFMA.FTZ R143, R181, c[0x0][0x23c], -R137.reuse ;  /* 0x00008f00b58f7a23 */ /* 0x102fe20000010889 */
[----:B------:R-:W-:Y:S02]  /*17120*/  MOV R181, R175 ;  /* 0x000000af00b57202 */ /* 0x000fe40000000f00 */
[----:B------:R-:W-:Y:S01]  /*17130*/  MOV R175, R212 ;  /* 0x000000d400af7202 */ /* 0x000fe20000000f00 */
[C---:B------:R-:W-:Y:S01]  /*17140*/  HMMA.16816.F32.BF16 R56, R148.reuse, R156, R56 ;  /* 0x0000009c9438723c */ /* 0x040fe20000041838 */
[----:B------:R1:W2:Y:S07]  /*17150*/  MUFU.EX2 R212, R143 ;  /* 0x0000008f00d47308 */ /* 0x0002ae0000000800 */
[-C--:B------:R-:W-:Y:S08]  /*17160*/  HMMA.16816.F32.BF16 R60, R148, R158.reuse, R60 ;  /* 0x0000009e943c723c */ /* 0x080ff0000004183c */
[C---:B------:R-:W-:Y:S01]  /*17170*/  HMMA.16816.F32.BF16 R64, R144.reuse, R158, R64 ;  /* 0x0000009e9040723c */ /* 0x040fe20000041840 */
[----:B------:R-:W2:Y:S07]  /*17180*/  LDSM.16.MT88.4 R156, [R236+0xe800] ;  /* 0x00e80000ec9c783b */ /* 0x000eae0000004200 */
[-C--:B---3--:R-:W-:Y:S04]  /*17190*/  HMMA.16816.F32.BF16 R68, R144, R160.reuse, R68 ;  /* 0x000000a09044723c */ /* 0x088fe80000041844 */
[----:B-1----:R-:W-:Y:S04]  /*171a0*/  FFMA.FTZ R143, R187, c[0x0][0x23c], -R138 ;  /* 0x00008f00bb8f7a23 */ /* 0x002fe8000001088a */
[C---:B------:R-:W-:Y:S01]  /*171b0*/  HMMA.16816.F32.BF16 R72, R148.reuse, R160, R72 ;  /* 0x000000a09448723c */ /* 0x040fe20000041848 */
[----:B------:R1:W-:Y:S07]  /*171c0*/  MUFU.EX2 R187, R143 ;  /* 0x0000008f00bb7308 */ /* 0x0003ee0000000800 */
[-C--:B------:R-:W-:Y:S08]  /*171d0*/  HMMA.16816.F32.BF16 R76, R148, R162.reuse, R76 ;  /* 0x000000a2944c723c */ /* 0x080ff0000004184c */
[C---:B------:R-:W-:Y:S01]  /*171e0*/  HMMA.16816.F32.BF16 R80, R144.reuse, R162, R80 ;  /* 0x000000a29050723c */ /* 0x040fe20000041850 */
[----:B------:R-:W3:Y:S07]  /*171f0*/  LDSM.16.MT88.4 R160, [R235+0xe800] ;  /* 0x00e80000eba0783b */ /* 0x000eee0000004200 */
[-C--:B----4-:R-:W-:Y:S04]  /*17200*/  HMMA.16816.F32.BF16 R84, R144, R152.reuse, R84 ;  /* 0x000000989054723c */ /* 0x090fe80000041854 */
[----:B-1----:R-:W-:Y:S04]  /*17210*/  FFMA.FTZ R143, R184, c[0x0][0x23c], -R137 ;  /* 0x00008f00b88f7a23 */ /* 0x002fe80000010889 */
[C---:B------:R-:W-:Y:S01]  /*17220*/  HMMA.16816.F32.BF16 R88, R148.reuse, R152, R88 ;  /* 0x000000989458723c */ /* 0x040fe20000041858 */
[----:B------:R1:W-:Y:S06]  /*17230*/  MUFU.EX2 R189, R143 ;  /* 0x0000008f00bd7308 */ /* 0x0003ec0000000800 */
[----:B------:R-:W-:Y:S01]  /*17240*/  FFMA.FTZ R152, R181, c[0x0][0x23c], -R139 ;  /* 0x00008f00b5987a23 */ /* 0x000fe2000001088b */
[-C--:B------:R-:W-:Y:S03]  /*17250*/  HMMA.16816.F32.BF16 R92, R148, R154.reuse, R92 ;  /* 0x0000009a945c723c */ /* 0x080fe6000004185c */
[----:B------:R4:W-:Y:S05]  /*17260*/  MUFU.EX2 R201, R152 ;  /* 0x0000009800c97308 */ /* 0x0009ea0000000800 */
[C---:B------:R-:W-:Y:S08]  /*17270*/  HMMA.16816.F32.BF16 R96, R144.reuse, R154, R96 ;  /* 0x0000009a9060723c */ /* 0x040ff00000041860 */
[-C--:B--2---:R-:W-:Y:S04]  /*17280*/  HMMA.16816.F32.BF16 R100, R144, R156.reuse, R100 ;  /* 0x0000009c9064723c */ /* 0x084fe80000041864 */
[----:B-1----:R-:W-:Y:S01]  /*17290*/  FFMA.FTZ R143, R170, c[0x0][0x23c], -R137 ;  /* 0x00008f00aa8f7a23 */ /* 0x002fe20000010889 */
[----:B------:R-:W-:Y:S03]  /*172a0*/  MOV R170, R239 ;  /* 0x000000ef00aa7202 */ /* 0x000fe60000000f00 */
[C---:B------:R-:W-:Y:S01]  /*172b0*/  HMMA.16816.F32.BF16 R104, R148.reuse, R156, R104 ;  /* 0x0000009c9468723c */ /* 0x040fe20000041868 */
[----:B------:R1:W2:Y:S01]  /*172c0*/  MUFU.EX2 R239, R143 ;  /* 0x0000008f00ef7308 */ /* 0x0002a20000000800 */
[----:B----4-:R-:W2:Y:S06]  /*172d0*/  LDSM.16.MT88.4 R152, [R233+0xd000] ;  /* 0x00d00000e998783b */ /* 0x010eac0000004200 */
[-C--:B------:R-:W-:Y:S08]  /*172e0*/  HMMA.16816.F32.BF16 R108, R148, R158.reuse, R108 ;  /* 0x0000009e946c723c */ /* 0x080ff0000004186c */
[C---:B------:R-:W-:Y:S01]  /*172f0*/  HMMA.16816.F32.BF16 R112, R144.reuse, R158, R112 ;  /* 0x0000009e9070723c */ /* 0x040fe20000041870 */
[----:B------:R-:W2:Y:S07]  /*17300*/  LDSM.16.MT88.4 R156, [R234+0xd000] ;  /* 0x00d00000ea9c783b */ /* 0x000eae0000004200 */
[-C--:B---3--:R-:W-:Y:S04]  /*17310*/  HMMA.16816.F32.BF16 R116, R144, R160.reuse, R116 ;  /* 0x000000a09074723c */ /* 0x088fe80000041874 */
[--C-:B-1----:R-:W-:Y:S02]  /*17320*/  FFMA.FTZ R143, R175, c[0x0][0x23c], -R139.reuse ;  /* 0x00008f00af8f7a23 */ /* 0x102fe4000001088b */
[--C-:B------:R-:W-:Y:S02]  /*17330*/  FFMA.FTZ R175, R225, c[0x0][0x23c], -R139.reuse ;  /* 0x00008f00e1af7a23 */ /* 0x100fe4000001088b */
[C---:B------:R-:W-:Y:S01]  /*17340*/  HMMA.16816.F32.BF16 R120, R148.reuse, R160, R120 ;  /* 0x000000a09478723c */ /* 0x040fe20000041878 */
[----:B------:R1:W3:Y:S01]  /*17350*/  MUFU.EX2 R184, R143 ;  /* 0x0000008f00b87308 */ /* 0x0002e20000000800 */
[----:B------:R-:W4:Y:S06]  /*17360*/  LDL.LU R225, [R1+0x3c] ;  /* 0x00003c0001e17983 */ /* 0x000f2c0000300800 */
[-C--:B------:R-:W-:Y:S08]  /*17370*/  HMMA.16816.F32.BF16 R124, R148, R162.reuse, R124 ;  /* 0x000000a2947c723c */ /* 0x080ff0000004187c */
[----:B------:R-:W-:Y:S01]  /*17380*/  HMMA.16816.F32.BF16 R128, R144, R162, R128 ;  /* 0x000000a29080723c */ /* 0x000fe20000041880 */
[----:B------:R-:W3:Y:S06]  /*17390*/  LDSM.16.MT88.4 R160, [R236+0xd000] ;  /* 0x00d00000eca0783b */ /* 0x000eec0000004200 */
[----:B------:R-:W-:Y:S01]  /*173a0*/  F2FP.BF16.PACK_AB R145, R212, R200 ;  /* 0x000000c8d491723e */ /* 0x000fe200000010ff */
[--C-:B-1----:R-:W-:Y:S01]  /*173b0*/  FFMA.FTZ R143, R174, c[0x0][0x23c], -R142.reuse ;  /* 0x00008f00ae8f7a23 */ /* 0x102fe2000001088e */
[----:B--2---:R-:W-:Y:S03]  /*173c0*/  F2FP.BF16.PACK_AB R147, R239, R189 ;  /* 0x000000bdef93723e */ /* 0x004fe600000010ff */
[----:B------:R1:W-:Y:S01]  /*173d0*/  MUFU.EX2 R202, R143 ;  /* 0x0000008f00ca7308 */ /* 0x0003e20000000800 */
[----:B------:R-:W-:Y:S01]  /*173e0*/  F2FP.BF16.PACK_AB R144, R203, R199 ;  /* 0x000000c7cb90723e */ /* 0x000fe200000010ff */
[--C-:B------:R-:W-:Y:S01]  /*173f0*/  FFMA.FTZ R174, R218, c[0x0][0x23c], -R139.reuse ;  /* 0x00008f00daae7a23 */ /* 0x100fe2000001088b */
[----:B------:R-:W-:Y:S02]  /*17400*/  F2FP.BF16.PACK_AB R146, R187, R182 ;  /* 0x000000b6bb92723e */ /* 0x000fe400000010ff */
[----:B---3--:R-:W-:Y:S05]  /*17410*/  F2FP.BF16.PACK_AB R148, R184, R201 ;  /* 0x000000c9b894723e */ /* 0x008fea00000010ff */
[-C--:B------:R-:W-:Y:S01]  /*17420*/  HMMA.16816.F32.BF16 R4, R144, R152.reuse, R4 ;  /* 0x000000989004723c */ /* 0x080fe20000041804 */
[----:B------:R-:W-:Y:S02]  /*17430*/  MUFU.EX2 R227, R174 ;  /* 0x000000ae00e37308 */ /* 0x000fe40000000800 */
[----:B-1----:R-:W-:Y:S02]  /*17440*/  FFMA.FTZ R143, R173, c[0x0][0x23c], -R142 ;  /* 0x00008f00ad8f7a23 */ /* 0x002fe4000001088e */
[--C-:B------:R-:W-:Y:S06]  /*17450*/  FFMA.FTZ R173, R217, c[0x0][0x23c], -R139.reuse ;  /* 0x00008f00d9ad7a23 */ /* 0x100fec000001088b */
[----:B------:R1:W2:Y:S10]  /*17460*/  MUFU.EX2 R181, R143 ;  /* 0x0000008f00b57308 */ /* 0x0002b40000000800 */
[----:B------:R-:W-:Y:S01]  /*17470*/  MUFU.EX2 R228, R173 ;  /* 0x000000ad00e47308 */ /* 0x000fe20000000800 */
[----:B-1----:R-:W-:Y:S01]  /*17480*/  FFMA.FTZ R143, R172, c[0x0][0x23c], -R139 ;  /* 0x00008f00ac8f7a23 */ /* 0x002fe2000001088b */
[----:B--2---:R-:W-:Y:S01]  /*17490*/  F2FP.BF16.PACK_AB R149, R181, R202 ;  /* 0x000000cab595723e */ /* 0x004fe200000010ff */
[----:B------:R-:W-:Y:S07]  /*174a0*/  FFMA.FTZ R172, R222, c[0x0][0x23c], -R137 ;  /* 0x00008f00deac7a23 */ /* 0x000fee0000010889 */
[----:B------:R1:W-:Y:S10]  /*174b0*/  MUFU.EX2 R188, R143 ;  /* 0x0000008f00bc7308 */ /* 0x0003f40000000800 */
[----:B------:R-:W-:Y:S01]  /*174c0*/  MUFU.EX2 R230, R172 ;  /* 0x000000ac00e67308 */ /* 0x000fe20000000800 */
[--C-:B-1----:R-:W-:Y:S02]  /*174d0*/  FFMA.FTZ R143, R171, c[0x0][0x23c], -R139.reuse ;  /* 0x00008f00ab8f7a23 */ /* 0x102fe4000001088b */
[----:B------:R-:W-:Y:S07]  /*174e0*/  FFMA.FTZ R139, R224, c[0x0][0x23c], -R139 ;  /* 0x00008f00e08b7a23 */ /* 0x000fee000001088b */
[----:B------:R1:W2:Y:S01]  /*174f0*/  MUFU.EX2 R252, R143 ;  /* 0x0000008f00fc7308 */ /* 0x0002a20000000800 */
[----:B------:R-:W4:Y:S01]  /*17500*/  LDL.LU R224, [R1+0x40] ;  /* 0x0000400001e07983 */ /* 0x000f220000300800 */
[----:B------:R-:W-:Y:S03]  /*17510*/  FFMA.FTZ R171, R223, c[0x0][0x23c], -R138 ;  /* 0x00008f00dfab7a23 */ /* 0x000fe6000001088a */
[----:B------:R-:W4:Y:S05]  /*17520*/  LDL.LU R217, [R1+0x74] ;  /* 0x0000740001d97983 */ /* 0x000f2a0000300800 */
[----:B------:R-:W-:Y:S10]  /*17530*/  MUFU.EX2 R139, R139 ;  /* 0x0000008b008b7308 */ /* 0x000ff40000000800 */
[----:B------:R2:W-:Y:S01]  /*17540*/  MUFU.EX2 R245, R171 ;  /* 0x000000ab00f57308 */ /* 0x0005e20000000800 */
[--C-:B-1----:R-:W-:Y:S01]  /*17550*/  FFMA.FTZ R143, R170, c[0x0][0x23c], -R142.reuse ;  /* 0x00008f00aa8f7a23 */ /* 0x102fe2000001088e */
[----:B--2---:R-:W-:Y:S01]  /*17560*/  F2FP.BF16.PACK_AB R150, R252, R188 ;  /* 0x000000bcfc96723e */ /* 0x004fe200000010ff */
[--C-:B------:R-:W-:Y:S07]  /*17570*/  FFMA.FTZ R170, R165, c[0x0][0x23c], -R137.reuse ;  /* 0x00008f00a5aa7a23 */ /* 0x100fee0000010889 */
[----:B------:R1:W-:Y:S10]  /*17580*/  MUFU.EX2 R251, R143 ;  /* 0x0000008f00fb7308 */ /* 0x0003f40000000800 */
[----:B------:R2:W-:Y:S01]  /*17590*/  MUFU.EX2 R246, R170 ;  /* 0x000000aa00f67308 */ /* 0x0005e20000000800 */
[----:B------:R-:W-:Y:S02]  /*175a0*/  MOV R171, R181 ;  /* 0x000000b500ab7202 */ /* 0x000fe40000000f00 */
[----:B------:R-:W-:Y:S01]  /*175b0*/  MOV R181, R214 ;  /* 0x000000d600b57202 */ /* 0x000fe20000000f00 */
[----:B-1----:R-:W-:Y:S02]  /*175c0*/  FFMA.FTZ R143, R169, c[0x0][0x23c], -R142 ;  /* 0x00008f00a98f7a23 */ /* 0x002fe4000001088e */
[--C-:B------:R-:W-:Y:S04]  /*175d0*/  FFMA.FTZ R169, R166, c[0x0][0x23c], -R137.reuse ;  /* 0x00008f00a6a97a23 */ /* 0x100fe80000010889 */
[----:B------:R-:W1:Y:S01]  /*175e0*/  MUFU.EX2 R250, R143 ;  /* 0x0000008f00fa7308 */ /* 0x000e620000000800 */
[----:B------:R-:W-:Y:S01]  /*175f0*/  FFMA.FTZ R137, R220, c[0x0][0x23c], -R137 ;  /* 0x00008f00dc897a23 */ /* 0x000fe20000010889 */
[----:B--2---:R-:W-:Y:S08]  /*17600*/  MOV R170, R215 ;  /* 0x000000d700aa7202 */ /* 0x004ff00000000f00 */
[----:B------:R-:W-:Y:S10]  /*17610*/  MUFU.EX2 R229, R137 ;  /* 0x0000008900e57308 */ /* 0x000ff40000000800 */
[----:B------:R2:W-:Y:S01]  /*17620*/  MUFU.EX2 R247, R169 ;  /* 0x000000a900f77308 */ /* 0x0005e20000000800 */
[----:B-1----:R-:W-:Y:S01]  /*17630*/  F2FP.BF16.PACK_AB R151, R250, R251 ;  /* 0x000000fbfa97723e */ /* 0x002fe200000010ff */
[--C-:B------:R-:W-:Y:S02]  /*17640*/  FFMA.FTZ R143, R168, c[0x0][0x23c], -R138.reuse ;  /* 0x00008f00a88f7a23 */ /* 0x100fe4000001088a */
[--C-:B------:R-:W-:Y:S02]  /*17650*/  FFMA.FTZ R168, R167, c[0x0][0x23c], -R138.reuse ;  /* 0x00008f00a7a87a23 */ /* 0x100fe4000001088a */
[----:B------:R-:W1:Y:S04]  /*17660*/  LDSM.16.MT88.4 R164, [R235+0xd000] ;  /* 0x00d00000eba4783b */ /* 0x000e680000004200 */
[----:B------:R-:W-:Y:S01]  /*17670*/  MUFU.EX2 R249, R143 ;  /* 0x0000008f00f97308 */ /* 0x000fe20000000800 */
[C---:B------:R-:W-:Y:S04]  /*17680*/  HMMA.16816.F32.BF16 R8, R148.reuse, R152, R8 ;  /* 0x000000989408723c */ /* 0x040fe80000041808 */
[----:B------:R-:W-:Y:S02]  /*17690*/  FFMA.FTZ R138, R221, c[0x0][0x23c], -R138 ;  /* 0x00008f00dd8a7a23 */ /* 0x000fe4000001088a */
[----:B------:R-:W-:Y:S02]  /*176a0*/  LDSM.16.MT88.4 R220, [R236+0xf800] ;  /* 0x00f80000ecdc783b */ /* 0x000fe40000004200 */
[-C--:B------:R-:W-:Y:S01]  /*176b0*/  HMMA.16816.F32.BF16 R12, R148, R154.reuse, R12 ;  /* 0x0000009a940c723c */ /* 0x080fe2000004180c */
[----:B------:R1:W1:Y:S03]  /*176c0*/  MUFU.EX2 R248, R168 ;  /* 0x000000a800f87308 */ /* 0x0002660000000800 */
[----:B--2---:R-:W-:Y:S02]  /*176d0*/  MOV R169, R184 ;  /* 0x000000b800a97202 */ /* 0x004fe40000000f00 */
[----:B------:R-:W-:Y:S02]  /*176e0*/  MOV R184, R219 ;  /* 0x000000db00b87202 */ /* 0x000fe40000000f00 */
[C---:B------:R-:W-:Y:S01]  /*176f0*/  HMMA.16816.F32.BF16 R16, R144.reuse, R154, R16 ;  /* 0x0000009a9010723c */ /* 0x040fe20000041810 */
[----:B------:R-:W2:Y:S02]  /*17700*/  LDSM.16.MT88.4 R152, [R233+0xf000] ;  /* 0x00f00000e998783b */ /* 0x000ea40000004200 */
[----:B------:R-:W2:Y:S05]  /*17710*/  MUFU.EX2 R231, R138 ;  /* 0x0000008a00e77308 */ /* 0x000eaa0000000800 */
[-C--:B------:R-:W-:Y:S05]  /*17720*/  HMMA.16816.F32.BF16 R20, R144, R156.reuse, R20 ;  /* 0x0000009c9014723c */ /* 0x080fea0000041814 */
[----:B------:R2:W-:Y:S03]  /*17730*/  MUFU.EX2 R138, R140 ;  /* 0x0000008c008a7308 */ /* 0x0005e60000000800 */
[C---:B------:R-:W-:Y:S04]  /*17740*/  HMMA.16816.F32.BF16 R24, R148.reuse, R156, R24 ;  /* 0x0000009c9418723c */ /* 0x040fe80000041818 */
[----:B-1----:R-:W-:Y:S04]  /*17750*/  MOV R168, R212 ;  /* 0x000000d400a87202 */ /* 0x002fe80000000f00 */
[-C--:B------:R-:W-:Y:S08]  /*17760*/  HMMA.16816.F32.BF16 R28, R148, R158.reuse, R28 ;  /* 0x0000009e941c723c */ /* 0x080ff0000004181c */
[C---:B------:R-:W-:Y:S01]  /*17770*/  HMMA.16816.F32.BF16 R32, R144.reuse, R158, R32 ;  /* 0x0000009e9020723c */ /* 0x040fe20000041820 */
[----:B------:R-:W1:Y:S03]  /*17780*/  LDSM.16.MT88.4 R156, [R234+0xf000] ;  /* 0x00f00000ea9c783b */ /* 0x000e660000004200 */
[----:B--2---:R-:W-:Y:S04]  /*17790*/  F2FP.BF16.PACK_AB R140, R248, R249 ;  /* 0x000000f9f88c723e */ /* 0x004fe800000010ff */
[-C--:B------:R-:W-:Y:S08]  /*177a0*/  HMMA.16816.F32.BF16 R36, R144, R160.reuse, R36 ;  /* 0x000000a09024723c */ /* 0x080ff00000041824 */
[C---:B------:R-:W-:Y:S08]  /*177b0*/  HMMA.16816.F32.BF16 R40, R148.reuse, R160, R40 ;  /* 0x000000a09428723c */ /* 0x040ff00000041828 */
[-C--:B------:R-:W-:Y:S08]  /*177c0*/  HMMA.16816.F32.BF16 R44, R148, R162.reuse, R44 ;  /* 0x000000a2942c723c */ /* 0x080ff0000004182c */
[C---:B------:R-:W-:Y:S01]  /*177d0*/  HMMA.16816.F32.BF16 R48, R144.reuse, R162, R48 ;  /* 0x000000a29030723c */ /* 0x040fe20000041830 */
[----:B------:R-:W2:Y:S07]  /*177e0*/  LDSM.16.MT88.4 R160, [R236+0xf000] ;  /* 0x00f00000eca0783b */ /* 0x000eae0000004200 */
[-C--:B------:R-:W-:Y:S08]  /*177f0*/  HMMA.16816.F32.BF16 R52, R144, R164.reuse, R52 ;  /* 0x000000a49034723c */ /* 0x080ff00000041834 */
[C---:B------:R-:W-:Y:S04]  /*17800*/  HMMA.16816.F32.BF16 R56, R148.reuse, R164, R56 ;  /* 0x000000a49438723c */ /* 0x040fe80000041838 */
[--C-:B----4-:R-:W-:Y:S04]  /*17810*/  FFMA.FTZ R137, R225, c[0x0][0x23c], -R142.reuse ;  /* 0x00008f00e1897a23 */ /* 0x110fe8000001088e */
[-C--:B------:R-:W-:Y:S01]  /*17820*/  HMMA.16816.F32.BF16 R60, R148, R166.reuse, R60 ;  /* 0x000000a6943c723c */ /* 0x080fe2000004183c */
[----:B------:R4:W-:Y:S07]  /*17830*/  MUFU.EX2 R226, R137 ;  /* 0x0000008900e27308 */ /* 0x0009ee0000000800 */
[C---:B------:R-:W-:Y:S01]  /*17840*/  HMMA.16816.F32.BF16 R64, R144.reuse, R166, R64 ;  /* 0x000000a69040723c */ /* 0x040fe20000041840 */
[----:B------:R-:W4:Y:S07]  /*17850*/  LDSM.16.MT88.4 R164, [R235+0xf000] ;  /* 0x00f00000eba4783b */ /* 0x000f2e0000004200 */
[-C--:B------:R-:W-:Y:S08]  /*17860*/  HMMA.16816.F32.BF16 R68, R144, R152.reuse, R68 ;  /* 0x000000989044723c */ /* 0x080ff00000041844 */
[C---:B------:R-:W-:Y:S07]  /*17870*/  HMMA.16816.F32.BF16 R72, R148.reuse, R152, R72 ;  /* 0x000000989448723c */ /* 0x040fee0000041848 */
[----:B------:R-:W-:Y:S01]  /*17880*/  MOV R153, R189 ;  /* 0x000000bd00997202 */ /* 0x000fe20000000f00 */
[-C--:B------:R-:W-:Y:S04]  /*17890*/  HMMA.16816.F32.BF16 R76, R148, R154.reuse, R76 ;  /* 0x0000009a944c723c */ /* 0x080fe8000004184c */
[----:B------:R-:W-:Y:S02]  /*178a0*/  MOV R152, R188 ;  /* 0x000000bc00987202 */ /* 0x000fe40000000f00 */
[----:B------:R-:W-:Y:S02]  /*178b0*/  LDSM.16.MT88.4 R188, [R236+0xd800] ;  /* 0x00d80000ecbc783b */ /* 0x000fe40000004200 */
[C---:B------:R-:W-:Y:S06]  /*178c0*/  HMMA.16816.F32.BF16 R80, R144.reuse, R154, R80 ;  /* 0x0000009a9050723c */ /* 0x040fec0000041850 */
[----:B------:R-:W3:Y:S02]  /*178d0*/  LDL.LU R155, [R1+0x78] ;  /* 0x00007800019b7983 */ /* 0x000ee40000300800 */
[-C--:B-1----:R-:W-:Y:S02]  /*178e0*/  HMMA.16816.F32.BF16 R84, R144, R156.reuse, R84 ;  /* 0x0000009c9054723c */ /* 0x082fe40000041854 */
[----:B------:R-:W3:Y:S04]  /*178f0*/  LDL.LU R154, [R1+0x7c] ;  /* 0x00007c00019a7983 */ /* 0x000ee80000300800 */
[----:B------:R-:W3:Y:S02]  /*17900*/  LDL.LU R143, [R1+0x80] ;  /* 0x00008000018f7983 */ /* 0x000ee40000300800 */
[C---:B------:R-:W-:Y:S08]  /*17910*/  HMMA.16816.F32.BF16 R88, R148.reuse, R156, R88 ;  /* 0x0000009c9458723c */ /* 0x040ff00000041858 */
[-C--:B------:R-:W-:Y:S08]  /*17920*/  HMMA.16816.F32.BF16 R92, R148, R158.reuse, R92 ;  /* 0x0000009e945c723c */ /* 0x080ff0000004185c */
[C---:B------:R-:W-:Y:S01]  /*17930*/  HMMA.16816.F32.BF16 R96, R144.reuse, R158, R96 ;  /* 0x0000009e9060723c */ /* 0x040fe20000041860 */
[----:B------:R-:W1:Y:S07]  /*17940*/  LDSM.16.MT88.4 R156, [R233+0xd800] ;  /* 0x00d80000e99c783b */ /* 0x000e6e0000004200 */
[-C--:B--2---:R-:W-:Y:S08]  /*17950*/  HMMA.16816.F32.BF16 R100, R144, R160.reuse, R100 ;  /* 0x000000a09064723c */ /* 0x084ff00000041864 */
[C---:B------:R-:W-:Y:S07]  /*17960*/  HMMA.16816.F32.BF16 R104, R148.reuse, R160, R104 ;  /* 0x000000a09468723c */ /* 0x040fee0000041868 */
[----:B------:R-:W-:Y:S01]  /*17970*/  MOV R161, R182 ;  /* 0x000000b600a17202 */ /* 0x000fe20000000f00 */
[-C--:B------:R-:W-:Y:S04]  /*17980*/  HMMA.16816.F32.BF16 R108, R148, R162.reuse, R108 ;  /* 0x000000a2946c723c */ /* 0x080fe8000004186c */
[----:B------:R-:W-:Y:S02]  /*17990*/  MOV R182, R213 ;  /* 0x000000d500b67202 */ /* 0x000fe40000000f00 */
[----:B------:R-:W-:Y:S02]  /*179a0*/  LDSM.16.MT88.4 R212, [R233+0xf800] ;  /* 0x00f80000e9d4783b */ /* 0x000fe40000004200 */
[C---:B------:R-:W-:Y:S04]  /*179b0*/  HMMA.16816.F32.BF16 R112, R144.reuse, R162, R112 ;  /* 0x000000a29070723c */ /* 0x040fe80000041870 */
[--C-:B----4-:R-:W-:Y:S02]  /*179c0*/  FFMA.FTZ R137, R224, c[0x0][0x23c], -R142.reuse ;  /* 0x00008f00e0897a23 */ /* 0x110fe4000001088e */
[----:B------:R-:W-:Y:S01]  /*179d0*/  FFMA.FTZ R142, R141, c[0x0][0x23c], -R142 ;  /* 0x00008f008d8e7a23 */ /* 0x000fe2000001088e */
[----:B------:R2:W4:Y:S01]  /*179e0*/  MUFU.EX2 R224, R175 ;  /* 0x000000af00e07308 */ /* 0x0005220000000800 */
[-C--:B------:R-:W-:Y:S04]  /*179f0*/  HMMA.16816.F32.BF16 R116, R144, R164.reuse, R116 ;  /* 0x000000a49074723c */ /* 0x080fe80000041874 */
[----:B------:R-:W-:Y:S01]  /*17a00*/  FFMA.FTZ R133, R133, R217, R244 ;  /* 0x000000d985857223 */ /* 0x000fe200000100f4 */
[----:B------:R-:W-:Y:S01]  /*17a10*/  F2FP.BF16.PACK_AB R141, R246, R247 ;  /* 0x000000f7f68d723e */ /* 0x000fe200000010ff */
[----:B------:R1:W5:Y:S02]  /*17a20*/  LDL.LU R244, [R1+0xe0] ;  /* 0x0000e00001f47983 */ /* 0x0003640000300800 */
[C---:B------:R-:W-:Y:S01]  /*17a30*/  HMMA.16816.F32.BF16 R120, R148.reuse, R164, R120 ;  /* 0x000000a49478723c */ /* 0x040fe20000041878 */
[----:B------:R-:W1:Y:S03]  /*17a40*/  MUFU.EX2 R225, R137 ;  /* 0x0000008900e17308 */ /* 0x000e660000000800 */
[----:B------:R-:W-:Y:S02]  /*17a50*/  FADD.FTZ R133, R243, R133 ;  /* 0x00000085f3857221 */ /* 0x000fe40000010000 */
[----:B------:R1:W5:Y:S02]  /*17a60*/  LDL.LU R243, [R1+0xdc] ;  /* 0x0000dc0001f37983 */ /* 0x0003640000300800 */
[-C--:B------:R-:W-:Y:S03]  /*17a70*/  HMMA.16816.F32.BF16 R124, R148, R166.reuse, R124 ;  /* 0x000000a6947c723c */ /* 0x080fe6000004187c */
[----:B------:R1:W1:Y:S01]  /*17a80*/  MUFU.EX2 R137, R142 ;  /* 0x0000008e00897308 */ /* 0x0002620000000800 */
[----:B--2---:R-:W2:Y:S04]  /*17a90*/  LDSM.16.MT88.4 R172, [R234+0xd800] ;  /* 0x00d80000eaac783b */ /* 0x004ea80000004200 */
[----:B------:R-:W-:Y:S04]  /*17aa0*/  HMMA.16816.F32.BF16 R128, R144, R166, R128 ;  /* 0x000000a69080723c */ /* 0x000fe80000041880 */
[----:B-1----:R-:W-:Y:S01]  /*17ab0*/  F2FP.BF16.PACK_AB R142, R231, R245 ;  /* 0x000000f5e78e723e */ /* 0x002fe200000010ff */
[----:B---3--:R-:W-:Y:S01]  /*17ac0*/  FFMA.FTZ R132, R132, R155, R210 ;  /* 0x0000009b84847223 */ /* 0x008fe200000100d2 */
[----:B----4-:R-:W-:Y:S01]  /*17ad0*/  F2FP.BF16.PACK_AB R210, R139, R224 ;  /* 0x000000e08bd2723e */ /* 0x010fe200000010ff */
[----:B------:R-:W-:Y:S01]  /*17ae0*/  FFMA.FTZ R2, R2, R154, R209 ;  /* 0x0000009a02027223 */ /* 0x000fe200000100d1 */
[----:B------:R-:W-:Y:S01]  /*17af0*/  F2FP.BF16.PACK_AB R209, R225, R226 ;  /* 0x000000e2e1d1723e */ /* 0x000fe200000010ff */
[----:B------:R-:W-:Y:S03]  /*17b00*/  FADD.FTZ R132, R216, R132 ;  /* 0x00000084d8847221 */ /* 0x000fe60000010000 */
[----:B------:R-:W-:Y:S01]  /*17b10*/  FFMA.FTZ R0, R0, R143, R208 ;  /* 0x0000008f00007223 */ /* 0x000fe200000100d0 */
[----:B------:R-:W-:Y:S01]  /*17b20*/  F2FP.BF16.PACK_AB R143, R229, R230 ;  /* 0x000000e6e58f723e */ /* 0x000fe200000010ff */
[----:B------:R-:W1:Y:S01]  /*17b30*/  LDSM.16.MT88.4 R216, [R234+0xf800] ;  /* 0x00f80000ead8783b */ /* 0x000e620000004200 */
[----:B------:R-:W-:Y:S01]  /*17b40*/  FADD.FTZ R2, R211, R2 ;  /* 0x00000002d3027221 */ /* 0x000fe20000010000 */
[----:B------:R-:W-:Y:S02]  /*17b50*/  F2FP.BF16.PACK_AB R208, R227, R228 ;  /* 0x000000e4e3d0723e */ /* 0x000fe400000010ff */
[----:B------:R-:W-:Y:S01]  /*17b60*/  F2FP.BF16.PACK_AB R211, R137, R138 ;  /* 0x0000008a89d3723e */ /* 0x000fe200000010ff */
[----:B------:R-:W-:Y:S01]  /*17b70*/  FADD.FTZ R2, R240, R2 ;  /* 0x00000002f0027221 */ /* 0x000fe20000010000 */
[-C--:B------:R-:W-:Y:S02]  /*17b80*/  HMMA.16816.F32.BF16 R148, R140, R156.reuse, R4 ;  /* 0x0000009c8c94723c */ /* 0x080fe40000041804 */
[----:B------:R-:W3:Y:S03]  /*17b90*/  LDSM.16.MT88.4 R4, [R235+0xf800] ;  /* 0x00f80000eb04783b */ /* 0x000ee60000004200 */
[----:B------:R-:W-:Y:S03]  /*17ba0*/  FADD.FTZ R2, R232, R2 ;  /* 0x00000002e8027221 */ /* 0x000fe60000010000 */
        /* <DEDUP_REMOVED lines=10> */
[-C--:B--2---:R-:W-:Y:S04]  /*17c50*/  HMMA.16816.F32.BF16 R160, R140, R172.reuse, R20 ;  /* 0x000000ac8ca0723c */ /* 0x084fe80000041814 */
        /* <DEDUP_REMOVED lines=8> */
[C---:B------:R-:W-:Y:S04]  /*17ce0*/  HMMA.16816.F32.BF16 R172, R140.reuse, R174, R32 ;  /* 0x000000ae8cac723c */ /* 0x040fe80000041820 */
[----:B------:R-:W-:Y:S02]  /*17cf0*/  MOV R21, R200 ;  /* 0x000000c800157202 */ /* 0x000fe40000000f00 */
[----:B------:R-:W-:Y:S02]  /*17d00*/  MOV R20, R199 ;  /* 0x000000c700147202 */ /* 0x000fe40000000f00 */
[----:B------:R-:W-:Y:S04]  /*17d10*/  MOV R33, R178 ;  /* 0x000000b200217202 */ /* 0x000fe80000000f00 */
[----:B------:R-:W-:Y:S02]  /*17d20*/  MOV R34, R177 ;  /* 0x000000b100227202 */ /* 0x000fe40000000f00 */
[----:B------:R-:W-:Y:S02]  /*17d30*/  MOV R35, R176 ;  /* 0x000000b000237202 */ /* 0x000fe40000000f00 */
[----:B------:R-:W-:Y:S02]  /*17d40*/  MOV R32, R179 ;  /* 0x000000b300207202 */ /* 0x000fe40000000f00 */
[-C--:B------:R-:W-:Y:S03]  /*17d50*/  HMMA.16816.F32.BF16 R176, R140, R188.reuse, R36 ;  /* 0x000000bc8cb0723c */ /* 0x080fe60000041824 */
[----:B------:R-:W-:Y:S02]  /*17d60*/  MOV R27, R198 ;  /* 0x000000c6001b7202 */ /* 0x000fe40000000f00 */
[----:B------:R-:W-:Y:S02]  /*17d70*/  MOV R26, R197 ;  /* 0x000000c5001a7202 */ /* 0x000fe40000000f00 */
[----:B------:R-:W-:Y:S02]  /*17d80*/  MOV R37, R182 ;  /* 0x000000b600257202 */ /* 0x000fe40000000f00 */
[----:B------:R-:W-:Y:S03]  /*17d90*/  MOV R25, R194 ;  /* 0x000000c200197202 */ /* 0x000fe60000000f00 */
[----:B------:R-:W-:Y:S01]  /*17da0*/  MOV R24, R193 ;  /* 0x000000c100187202 */ /* 0x000fe20000000f00 */
[----:B------:R-:W-:Y:S01]  /*17db0*/  FADD.FTZ R0, R37, R0 ;  /* 0x0000000025007221 */ /* 0x000fe20000010000 */
[----:B------:R-:W-:Y:S02]  /*17dc0*/  MOV R31, R192 ;  /* 0x000000c0001f7202 */ /* 0x000fe40000000f00 */
[----:B------:R-:W-:Y:S02]  /*17dd0*/  MOV R29, R184 ;  /* 0x000000b8001d7202 */ /* 0x000fe40000000f00 */
[----:B------:R-:W-:Y:S02]  /*17de0*/  MOV R30, R183 ;  /* 0x000000b7001e7202 */ /* 0x000fe40000000f00 */
[----:B------:R-:W-:Y:S02]  /*17df0*/  MOV R38, R181 ;  /* 0x000000b500267202 */ /* 0x000fe40000000f00 */
[----:B------:R-:W-:Y:S02]  /*17e00*/  MOV R39, R180 ;  /* 0x000000b400277202 */ /* 0x000fe40000000f00 */
[C---:B------:R-:W-:Y:S04]  /*17e10*/  HMMA.16816.F32.BF16 R180, R208.reuse, R188, R40 ;  /* 0x000000bcd0b4723c */ /* 0x040fe80000041828 */
[----:B------:R-:W-:Y:S01]  /*17e20*/  MOV R37, R38 ;  /* 0x0000002600257202 */ /* 0x000fe20000000f00 */
[----:B------:R-:W-:Y:S01]  /*17e30*/  FADD.FTZ R2, R39, R2 ;  /* 0x0000000227027221 */ /* 0x000fe20000010000 */
[----:B------:R-:W-:Y:S02]  /*17e40*/  MOV R38, R29 ;  /* 0x0000001d00267202 */ /* 0x000fe40000000f00 */
[----:B------:R-:W-:Y:S01]  /*17e50*/  MOV R29, R30 ;  /* 0x0000001e001d7202 */ /* 0x000fe20000000f00 */
[----:B------:R-:W-:Y:S03]  /*17e60*/  FADD.FTZ R2, R35, R2 ;  /* 0x0000000223027221 */ /* 0x000fe60000010000 */
[----:B------:R-:W-:Y:S02]  /*17e70*/  MOV R30, R31 ;  /* 0x0000001f001e7202 */ /* 0x000fe40000000f00 */
[----:B------:R-:W-:Y:S02]  /*17e80*/  MOV R31, R24 ;  /* 0x00000018001f7202 */ /* 0x000fe40000000f00 */
[----:B------:R-:W-:Y:S01]  /*17e90*/  MOV R24, R25 ;  /* 0x0000001900187202 */ /* 0x000fe20000000f00 */
[----:B------:R-:W-:Y:S01]  /*17ea0*/  FADD.FTZ R2, R30, R2 ;  /* 0x000000021e027221 */ /* 0x000fe20000010000 */
[----:B------:R-:W-:Y:S02]  /*17eb0*/  MOV R25, R26 ;  /* 0x0000001a00197202 */ /* 0x000fe40000000f00 */
        /* <DEDUP_REMOVED lines=51> */
[----:B------:R-:W-:Y:S02]  /*181f0*/  MOV R28, R186 ;  /* 0x000000ba001c7202 */ /* 0x000fe40000000f00 */
[----:B------:R-:W-:Y:S01]  /*18200*/  MOV R12, R185 ;  /* 0x000000b9000c7202 */ /* 0x000fe20000000f00 */
[----:B------:R2:W5:Y:S01]  /*18210*/  LDL.LU R238, [R1+0xc8] ;  /* 0x0000c80001ee7983 */ /* 0x0005620000300800 */
[-C--:B------:R-:W-:Y:S03]  /*18220*/  HMMA.16816.F32.BF16 R184, R208, R190.reuse, R44 ;  /* 0x000000bed0b8723c */ /* 0x080fe6000004182c */
[----:B------:R2:W5:Y:S01]  /*18230*/  LDL.LU R237, [R1+0xc4] ;  /* 0x0000c40001ed7983 */ /* 0x0005620000300800 */
[----:B------:R-:W-:Y:S01]  /*18240*/  FADD.FTZ R12, R12, R8 ;  /* 0x000000080c0c7221 */ /* 0x000fe20000010000 */
[----:B------:R-:W-:Y:S01]  /*18250*/  MOV R132, R136 ;  /* 0x0000008800847202 */ /* 0x000fe20000000f00 */
[----:B------:R-:W-:Y:S01]  /*18260*/  FADD.FTZ R8, R29, R9 ;  /* 0x000000091d087221 */ /* 0x000fe20000010000 */
[----:B------:R2:W5:Y:S01]  /*18270*/  LDL.LU R232, [R1+0xc0] ;  /* 0x0000c00001e87983 */ /* 0x0005620000300800 */
        /* <DEDUP_REMOVED lines=21> */
[----:B------:R-:W-:Y:S04]  /*183d0*/  FADD.FTZ R9, R21, R9 ;  /* 0x0000000915097221 */ /* 0x000fe80000010000 */
[C---:B------:R-:W-:Y:S04]  /*183e0*/  HMMA.16816.F32.BF16 R80, R140.reuse, R214, R80 ;  /* 0x000000d68c50723c */ /* 0x040fe80000041850 */
[----:B------:R-:W-:Y:S02]  /*183f0*/  FADD.FTZ R0, R17, R9 ;  /* 0x0000000911007221 */ /* 0x000fe40000010000 */
[----:B------:R-:W-:Y:S02]  /*18400*/  FADD.FTZ R9, R15, R2 ;  /* 0x000000020f097221 */ /* 0x000fe40000010000 */
[-C--:B-1----:R-:W-:Y:S04]  /*18410*/  HMMA.16816.F32.BF16 R84, R140, R216.reuse, R84 ;  /* 0x000000d88c54723c */ /* 0x082fe80000041854 */
[----:B------:R-:W-:Y:S02]  /*18420*/  FADD.FTZ R9, R247, R9 ;  /* 0x00000009f7097221 */ /* 0x000fe40000010000 */
[----:B------:R-:W-:Y:S02]  /*18430*/  FADD.FTZ R0, R251, R0 ;  /* 0x00000000fb007221 */ /* 0x000fe40000010000 */
[C---:B------:R-:W-:Y:S04]  /*18440*/  HMMA.16816.F32.BF16 R88, R208.reuse, R216, R88 ;  /* 0x000000d8d058723c */ /* 0x040fe80000041858 */
[----:B------:R-:W-:Y:S04]  /*18450*/  FADD.FTZ R0, R250, R0 ;  /* 0x00000000fa007221 */ /* 0x000fe80000010000 */
        /* <DEDUP_REMOVED lines=26> */
[----:B------:R-:W-:Y:S01]  /*18600*/  FADD.FTZ R0, R138, R4 ;  /* 0x000000048a007221 */ /* 0x000fe20000010000 */
[----:B------:R-:W-:Y:S01]  /*18610*/  MOV R138, R134 ;  /* 0x00000086008a7202 */ /* 0x000fe20000000f00 */
[----:B------:R-:W-:Y:S02]  /*18620*/  FADD.FTZ R4, R229, R5 ;  /* 0x00000005e5047221 */ /* 0x000fe40000010000 */
[----:B------:R-:W-:Y:S01]  /*18630*/  FADD.FTZ R2, R139, R2 ;  /* 0x000000028b027221 */ /* 0x000fe20000010000 */
[----:B------:R-:W-:Y:S01]  /*18640*/  MOV R139, R3 ;  /* 0x00000003008b7202 */ /* 0x000fe20000000f00 */
[----:B------:R-:W-:Y:S01]  /*18650*/  FADD.FTZ R0, R137, R0 ;  /* 0x0000000089007221 */ /* 0x000fe20000010000 */
[----:B------:R2:W-:Y:S01]  /*18660*/  STL [R1+0x78], R4 ;  /* 0x0000780401007387 */ /* 0x0005e20000100800 */
[----:B------:R-:W-:Y:S03]  /*18670*/  MOV R137, R135 ;  /* 0x0000008700897202 */ /* 0x000fe60000000f00 */
[----:B------:R2:W-:Y:S04]  /*18680*/  STL [R1+0x7c], R2 ;  /* 0x00007c0201007387 */ /* 0x0005e80000100800 */
[----:B------:R2:W-:Y:S02]  /*18690*/  STL [R1+0x80], R0 ;  /* 0x0000800001007387 */ /* 0x0005e40000100800 */
[----:B--2--5:R-:W-:-:S05]  /*186a0*/  @P4 BRA `(.L_x_252) ;  /* 0xffffb73000004947 */ /* 0x024fca000383ffff */
.L_x_251:
[----:B-1----:R-:W2:Y:S04]  /*186b0*/  LDL.LU R4, [R1+0x74] ;  /* 0x0000740001047983 */ /* 0x002ea80000300800 */
        /* <DEDUP_REMOVED lines=141> */
[----:B-----5:R-:W-:Y:S01]  /*18f90*/  FMUL.FTZ R15, R4, R175 ;  /* 0x000000af040f7220 */ /* 0x020fe20000410000 */
        /* <DEDUP_REMOVED lines=305> */
.L_x_256:
[----:B--234-:R-:W-:Y:S05]  /*1a2b0*/  BSYNC B0 ;  /* 0x0000000000007941 */ /* 0x01cfea0003800000 */
.L_x_255:
        /* <DEDUP_REMOVED lines=36> */
.L_x_258:
[----:B---3--:R-:W-:Y:S05]  /*1a500*/  BSYNC B0 ;  /* 0x0000000000007941 */ /* 0x008fea0003800000 */
.L_x_257:
        /* <DEDUP_REMOVED lines=18> */
.L_x_260:
[----:B------:R-:W-:Y:S05]  /*1a630*/  BSYNC B0 ;  /* 0x0000000000007941 */ /* 0x000fea0003800000 */
.L_x_259:
        /* <DEDUP_REMOVED lines=18> */
.L_x_262:
[----:B------:R-:W-:Y:S05]  /*1a760*/  BSYNC B0 ;  /* 0x0000000000007941 */ /* 0x000fea0003800000 */
.L_x_261:
        /* <DEDUP_REMOVED lines=18> */
.L_x_264:
[----:B------:R-:W-:Y:S05]  /*1a890*/  BSYNC B0 ;  /* 0x0000000000007941 */ /* 0x000fea0003800000 */
.L_x_263:
        /* <DEDUP_REMOVED lines=18> */
.L_x_266:
[----:B------:R-:W-:Y:S05]  /*1a9c0*/  BSYNC B0 ;  /* 0x0000000000007941 */ /* 0x000fea0003800000 */
.L_x_265:
        /* <DEDUP_REMOVED lines=18> */
.L_x_268:
[----:B------:R-:W-:Y:S05]  /*1aaf0*/  BSYNC B0 ;  /* 0x0000000000007941 */ /* 0x000fea0003800000 */
.L_x_267:
        /* <DEDUP_REMOVED lines=18> */
.L_x_270:
[----:B------:R-:W-:Y:S05]  /*1ac20*/  BSYNC B0 ;  /* 0x0000000000007941 */ /* 0x000fea0003800000 */
.L_x_269:
        /* <DEDUP_REMOVED lines=19> */
.L_x_205:
        /* <DEDUP_REMOVED lines=74> */
.L_x_272:
[----:B------:R-:W-:Y:S05]  /*1b200*/  BSYNC B0 ;  /* 0x0000000000007941 */ /* 0x000fea0003800000 */
.L_x_271:
        /* <DEDUP_REMOVED lines=18> */
.L_x_274:
[----:B------:R-:W-:Y:S05]  /*1b330*/  BSYNC B0 ;  /* 0x0000000000007941 */ /* 0x000fea0003800000 */
.L_x_273:
        /* <DEDUP_REMOVED lines=18> */
.L_x_276:
[----:B------:R-:W-:Y:S05]  /*1b460*/  BSYNC B0 ;  /* 0x0000000000007941 */ /* 0x000fea0003800000 */
.L_x_275:
        /* <DEDUP_REMOVED lines=18> */
.L_x_278:
[----:B------:R-:W-:Y:S05]  /*1b590*/  BSYNC B0 ;  /* 0x0000000000007941 */ /* 0x000fea0003800000 */
.L_x_277:
        /* <DEDUP_REMOVED lines=18> */
.L_x_280:
[----:B------:R-:W-:Y:S05]  /*1b6c0*/  BSYNC B0 ;  /* 0x0000000000007941 */ /* 0x000fea0003800000 */
.L_x_279:
        /* <DEDUP_REMOVED lines=18> */
.L_x_282:
[----:B------:R-:W-:Y:S05]  /*1b7f0*/  BSYNC B0 ;  /* 0x0000000000007941 */ /* 0x000fea0003800000 */
.L_x_281:
        /* <DEDUP_REMOVED lines=18> */
.L_x_284:
[----:B------:R-:W-:Y:S05]  /*1b920*/  BSYNC B0 ;  /* 0x0000000000007941 */ /* 0x000fea0003800000 */
.L_x_283:
        /* <DEDUP_REMOVED lines=18> */
.L_x_286:
[----:B------:R-:W-:Y:S05]  /*1ba50*/  BSYNC B0 ;  /* 0x0000000000007941 */ /* 0x000fea0003800000 */
.L_x_285:
        /* <DEDUP_REMOVED lines=67> */
.L_x_287:
        /* <DEDUP_REMOVED lines=15> */
.L_x_1397:


//--------------------- .text._ZN5flash16flash_fwd_kernelI23Flash_fwd_kernel_traitsILi128ELi128ELi64ELi4ELb0ELb0EN7cutlass10bfloat16_tE19Flash_kernel_traitsILi128ELi128ELi64ELi4ES3_EELb0ELb1ELb0ELb1ELb0ELb0ELb0ELb0EEEvNS_16Flash_fwd_paramsE --------------------------
	.section	.text._ZN5flash16flash_fwd_kernelI23Flash_fwd_kernel_traitsILi128ELi128ELi64ELi4ELb0ELb0EN7cutlass10bfloat16_tE19Flash_kernel_traitsILi128ELi128ELi64ELi4ES3_EELb0ELb1ELb0ELb1ELb0ELb0ELb0ELb0EEEvNS_16Flash_fwd_paramsE,"ax",@progbits
	.sectioninfo	@"SHI_REGISTERS=255"
	.align	128
        .global         _ZN5flash16flash_fwd_kernelI23Flash_fwd_kernel_traitsILi128ELi128ELi64ELi4ELb0ELb0EN7cutlass10bfloat16_tE19Flash_kernel_traitsILi128ELi128ELi64ELi4ES3_EELb0ELb1ELb0ELb1ELb0ELb0ELb0ELb0EEEvNS_16Flash_fwd_paramsE
        .type           _ZN5flash16flash_fwd_kernelI23Flash_fwd_kernel_traitsILi128ELi128ELi64ELi4ELb0ELb0EN7cutlass10bfloat16_tE19Flash_kernel_traitsILi128ELi128ELi64ELi4ES3_EELb0ELb1ELb0ELb1ELb0ELb0ELb0ELb0EEEvNS_16Flash_fwd_paramsE,@function
        .size           _ZN5flash16flash_fwd_kernelI23Flash_fwd_kernel_traitsILi128ELi128ELi64ELi4ELb0ELb0EN7cutlass10bfloat16_tE19Flash_kernel_traitsILi128ELi128ELi64ELi4ES3_EELb0ELb1ELb0ELb1ELb0ELb0ELb0ELb0EEEvNS_16Flash_fwd_paramsE,(.L_x_1398 - _ZN5flash16flash_fwd_kernelI23Flash_fwd_kernel_traitsILi128ELi128ELi64ELi4ELb0ELb0EN7cutlass10bfloat16_tE19Flash_kernel_traitsILi128ELi128ELi64ELi4ES3_EELb0ELb1ELb0ELb1ELb0ELb0ELb0ELb0EEEvNS_16Flash_fwd_paramsE)
        .other          _ZN5flash16flash_fwd_kernelI23Flash_fwd_kernel_traitsILi128ELi128ELi64ELi4ELb0ELb0EN7cutlass10bfloat16_tE19Flash_kernel_traitsILi128ELi128ELi64ELi4ES3_EELb0ELb1ELb0ELb1ELb0ELb0ELb0ELb0EEEvNS_16Flash_fwd_paramsE,@"STO_CUDA_ENTRY STV_DEFAULT"
_ZN5flash16flash_fwd_kernelI23Flash_fwd_kernel_traitsILi128ELi128ELi64ELi4ELb0ELb0EN7cutlass10bfloat16_tE19Flash_kernel_traitsILi128ELi128ELi64ELi4ES3_EELb0ELb1ELb0ELb1ELb0ELb0ELb0ELb0EEEvNS_16Flash_fwd_paramsE:
.text._ZN5flash16flash_fwd_kernelI23Flash_fwd_kernel_traitsILi128ELi128ELi64ELi4ELb0ELb0EN7cutlass10bfloat16_tE19Flash_kernel_traitsILi128ELi128ELi64ELi4ES3_EELb0ELb1ELb0ELb1ELb0ELb0ELb0ELb0EEEvNS_16Flash_fwd_paramsE:
        /* <DEDUP_REMOVED lines=48> */
[----:B--234-:R-:W-:Y:S05]  /*0300*/  @!P0 BRA `(.L_x_288) ;  /* 0x0000007000008947 */ /* 0x01cfea0003800000 */
[----:B-1----:R-:W-:-:S13]  /*0310*/  PLOP3.LUT P0, PT, PT, PT, UP3, 0x80, 0x0 ;  /* 0x000000000000781c */ /* 0x002fda0003f0f038 */
[----:B------:R-:W2:Y:S04]  /*0320*/  @P0 LDG.E R0, [R2.64+0x4] ;  /* 0x0000041202000981 */ /* 0x000ea8000c1e1900 */
[----:B------:R-:W3:Y:S01]  /*0330*/  @!P0 LDG.E R2, [R2.64] ;  /* 0x0000001202028981 */ /* 0x000ee2000c1e1900 */
[----:B--2---:R-:W1:Y:S02]  /*0340*/  @P0 R2UR UR6, R0 ;  /* 0x00000000000603c2 */ /* 0x004e6400000e0000 */
[----:B-1----:R-:W-:-:S11]  /*0350*/  @UP3 UIADD3 UR6, UR6, -UR21, URZ ;  /* 0x8000001506063290 */ /* 0x002fd6000fffe03f */
[----:B---3--:R1:W2:Y:S02]  /*0360*/  @!P0 R2UR UR6, R2 ;  /* 0x00000000020683c2 */ /* 0x0082a400000e0000 */
[----:B-12---:R-:W-:Y:S05]  /*0370*/  BRA `(.L_x_289) ;  /* 0x0000001000007947 */ /* 0x006fea0003800000 */
.L_x_288:
[----:B-1----:R-:W-:Y:S02]  /*0380*/  ULDC UR6, c[0x0][0x218] ;  /* 0x0000860000067ab9 */ /* 0x002fe40000000800 */
.L_x_289:
        /* <DEDUP_REMOVED lines=46> */
[----:B------:R-:W-:Y:S02]  /*0670*/  @!UP1 UIMAD UR22, UR22, UR6, URZ ;  /* 0x00000006161692a4 */ /* 0x000fe4000f8e023f */
[----:B------:R-:W-:-:S02]  /*0680*/  ULDC.64 UR4, c[0x0][0x198] ;  /* 0x0000660000047ab9 */ /* 0x000fc40000000a00 */
[----:B------:R-:W-:Y:S02]  /*0690*/  @!UP1 UIMAD.WIDE.U32 UR28, UR14, UR6, URZ ;  /* 0x000000060e1c92a5 */ /* 0x000fe4000f8e003f */
[----:B------:R-:W-:Y:S02]  /*06a0*/  @UP0 UIMAD.WIDE.U32 UR26, UR23, UR4, URZ ;  /* 0x00000004171a02a5 */ /* 0x000fe4000f8e003f */
[----:B------:R-:W-:Y:S02]  /*06b0*/  @!UP1 UIMAD UR4, UR14, UR7, UR22 ;  /* 0x000000070e0492a4 */ /* 0x000fe4000f8e0216 */
[----:B------:R-:W-:Y:S02]  /*06c0*/  @UP1 UMOV UR6, UR24 ;  /* 0x0000001800061c82 */ /* 0x000fe40008000000 */
[----:B------:R-:W-:Y:S02]  /*06d0*/  @UP0 UIMAD UR22, UR23, UR5, UR27 ;  /* 0x00000005171602a4 */ /* 0x000fe4000f8e021b */
[----:B------:R-:W-:-:S02]  /*06e0*/  USHF.R.S32.HI UR7, URZ, 0x1f, UR16 ;  /* 0x0000001f3f077899 */ /* 0x000fc40008011410 */
[----:B------:R-:W-:Y:S02]  /*06f0*/  @!UP1 UIADD3 UR17, UR29, UR4, URZ ;  /* 0x000000041d119290 */ /* 0x000fe4000fffe03f */
[----:B------:R-:W-:Y:S01]  /*0700*/  @!UP1 UMOV UR6, UR28 ;  /* 0x0000001c00069c82 */ /* 0x000fe20008000000 */
        /* <DEDUP_REMOVED lines=13> */
.L_x_291:
        /* <DEDUP_REMOVED lines=10> */
[----:B------:R-:W-:Y:S01]  /*0880*/  @UP0 UIMAD UR21, UR21, UR5, UR25 ;  /* 0x00000005151502a4 */ /* 0x000fe2000f8e0219 */
        /* <DEDUP_REMOVED lines=33> */
.L_x_292:
        /* <DEDUP_REMOVED lines=95> */
.L_x_294:
[----:B------:R-:W-:Y:S05]  /*1090*/  BSYNC B0 ;  /* 0x0000000000007941 */ /* 0x000fea0003800000 */
.L_x_293:
        /* <DEDUP_REMOVED lines=29> */
.L_x_296:
[----:B------:R-:W-:Y:S05]  /*1270*/  BSYNC B0 ;  /* 0x0000000000007941 */ /* 0x000fea0003800000 */
.L_x_295:
        /* <DEDUP_REMOVED lines=29> */
.L_x_298:
[----:B------:R-:W-:Y:S05]  /*1450*/  BSYNC B0 ;  /* 0x0000000000007941 */ /* 0x000fea0003800000 */
.L_x_297:
        /* <DEDUP_REMOVED lines=29> */
.L_x_300:
[----:B------:R-:W-:Y:S05]  /*1630*/  BSYNC B0 ;  /* 0x0000000000007941 */ /* 0x000fea0003800000 */
.L_x_299:
        /* <DEDUP_REMOVED lines=29> */
.L_x_302:
[----:B------:R-:W-:Y:S05]  /*1810*/  BSYNC B0 ;  /* 0x0000000000007941 */ /* 0x000fea0003800000 */
.L_x_301:
        /* <DEDUP_REMOVED lines=29> */
.L_x_304:
[----:B------:R-:W-:Y:S05]  /*19f0*/  BSYNC B0 ;  /* 0x0000000000007941 */ /* 0x000fea0003800000 */
.L_x_303:
        /* <DEDUP_REMOVED lines=29> */
.L_x_306:
[----:B------:R-:W-:Y:S05]  /*1bd0*/  BSYNC B0 ;  /* 0x0000000000007941 */ /* 0x000fea0003800000 */
.L_x_305:
        /* <DEDUP_REMOVED lines=32> */
.L_x_308:
[----:B------:R-:W-:Y:S05]  /*1de0*/  BSYNC B0 ;  /* 0x0000000000007941 */ /* 0x000fea0003800000 */
.L_x_307:
        /* <DEDUP_REMOVED lines=32> */
.L_x_310:
[----:B------:R-:W-:Y:S05]  /*1ff0*/  BSYNC B0 ;  /* 0x0000000000007941 */ /* 0x000fea0003800000 */
.L_x_309:
        /* <DEDUP_REMOVED lines=25> */
.L_x_312:
[----:B------:R-:W-:Y:S05]  /*2190*/  BSYNC B0 ;  /* 0x0000000000007941 */ /* 0x000fea0003800000 */
.L_x_311:
        /* <DEDUP_REMOVED lines=24> */
.L_x_314:
[----:B------:R-:W-:Y:S05]  /*2320*/  BSYNC B0 ;  /* 0x0000000000007941 */ /* 0x000fea0003800000 */
.L_x_313:
[----:B------:R-:W-:Y:S01]  /*2330*/  ISETP.GE.AND P0, PT, R16, UR20, PT ;  /* 0x0000001410007c0c */ /* 0x000fe2000bf06270 */
[----:B------:R-:W-:-:S12]  /*2340*/  BSSY B0, `(.L_x_315) ;  /* 0x0000019000007945 */ /* 0x000fd80003800000 */
        /* <DEDUP_REMOVED lines=24> */
.L_x_316:
[----:B------:R-:W-:Y:S05]  /*24d0*/  BSYNC B0 ;  /* 0x0000000000007941 */ /* 0x000fea0003800000 */
.L_x_315:
[----:B------:R-:W-:Y:S01]  /*24e0*/  ULDC.64 UR4, c[0x0][0x318] ;  /* 0x0000c60000047ab9 */ /* 0x000fe20000000a00 */
[----:B------:R-:W0:Y:S01]  /*24f0*/  LDGDEPBAR ;  /* 0x00000000000079af */ /* 0x000e220000000000 */
[----:B------:R-:W-:Y:S01]  /*2500*/  UISETP.NE.U32.AND UP1, UPT, URZ, UR4, UPT ;  /* 0x000000043f00728c */ /* 0x000fe2000bf25070 */
[----:B------:R-:W-:Y:S02]  /*2510*/  IMAD.MOV.U32 R14, RZ, RZ, R30 ;  /* 0x000000ffff0e7224 */ /* 0x000fe400078e001e */
[----:B------:R-:W-:Y:S01]  /*2520*/  IMAD.MOV.U32 R15, RZ, RZ, R31 ;  /* 0x000000ffff0f7224 */ /* 0x000fe200078e001f */
[----:B------:R-:W-:-:S03]  /*2530*/  UISETP.NE.AND.EX UP1, UPT, URZ, UR5, UPT, UP1 ;  /* 0x000000053f00728c */ /* 0x000fc6000bf25310 */
[----:B------:R-:W-:-:S03]  /*2540*/  ULDC.64 UR4, c[0x0][0x320] ;  /* 0x0000c80000047ab9 */ /* 0x000fc60000000a00 */
[----:B------:R-:W-:-:S05]  /*2550*/  PLOP3.LUT P0, PT, PT, PT, UP1, 0x80, 0x0 ;  /* 0x000000000000781c */ /* 0x000fca0003f0f018 */
[----:B------:R-:W-:Y:S02]  /*2560*/  @UP1 USHF.R.S32.HI UR6, URZ, 0x1f, UR14 ;  /* 0x0000001f3f061899 */ /* 0x000fe4000801140e */
[----:B------:R-:W-:Y:S02]  /*2570*/  @UP1 UMOV UR28, UR16 ;  /* 0x00000010001c1c82 */ /* 0x000fe40008000000 */
[----:B------:R-:W-:Y:S02]  /*2580*/  @UP1 UIMAD UR6, UR6, UR4, URZ ;  /* 0x00000004060612a4 */ /* 0x000fe4000f8e023f */
[----:B------:R-:W-:Y:S02]  /*2590*/  @UP1 UMOV UR29, UR7 ;  /* 0x00000007001d1c82 */ /* 0x000fe40008000000 */
[----:B------:R-:W-:Y:S01]  /*25a0*/  @UP1 UIMAD.WIDE.U32 UR28, UR14, UR4, UR28 ;  /* 0x000000040e1c12a5 */ /* 0x000fe2000f8e001c */
[----:B------:R-:W-:Y:S01]  /*25b0*/  SHF.R.S32.HI R3, RZ, 0x1f, R19 ;  /* 0x0000001fff037819 */ /* 0x000fe20000011413 */
[----:B------:R-:W-:Y:S01]  /*25c0*/  @UP1 UIMAD UR5, UR14, UR5, UR6 ;  /* 0x000000050e0512a4 */ /* 0x000fe2000f8e0206 */
[----:B------:R-:W-:Y:S01]  /*25d0*/  ISETP.GE.AND P1, PT, R2, UR20, PT ;  /* 0x0000001402007c0c */ /* 0x000fe2000bf26270 */
[----:B------:R-:W-:Y:S01]  /*25e0*/  ULDC UR4, c[0x0][0x318] ;  /* 0x0000c60000047ab9 */ /* 0x000fe20000000800 */
[----:B------:R-:W-:-:S04]  /*25f0*/  DEPBAR.LE SB0, 0x0 ;  /* 0x000080000000791a */ /* 0x000fc80000000000 */
[----:B------:R-:W-:Y:S02]  /*2600*/  @UP1 ULEA UR6, UP0, UR28, UR4, 0x2 ;  /* 0x000000041c061291 */ /* 0x000fe4000f80103f */
[----:B------:R-:W-:Y:S02]  /*2610*/  @UP1 UIADD3 UR5, UR29, UR5, URZ ;  /* 0x000000051d051290 */ /* 0x000fe4000fffe03f */
[----:B------:R-:W-:Y:S02]  /*2620*/  ULDC UR4, c[0x0][0x31c] ;  /* 0x0000c70000047ab9 */ /* 0x000fe40000000800 */
[----:B------:R-:W-:Y:S01]  /*2630*/  @UP1 ULEA.HI.X UR7, UR28, UR4, UR5, 0x2, UP0 ;  /* 0x000000041c071291 */ /* 0x000fe200080f1405 */
[----:B---3--:R-:W-:-:S05]  /*2640*/  IMAD.U32 R6, RZ, RZ, UR6 ;  /* 0x00000006ff067e24 */ /* 0x008fca000f8e00ff */
[----:B------:R-:W-:Y:S01]  /*2650*/  IMAD.U32 R7, RZ, RZ, UR7 ;  /* 0x00000007ff077e24 */ /* 0x000fe2000f8e00ff */
[----:B-1----:R-:W1:Y:S01]  /*2660*/  @P0 MUFU.RCP R12, c[0x0][0x238] ;  /* 0x00008e00000c0b08 */ /* 0x002e620000001000 */
[----:B------:R-:W-:Y:S02]  /*2670*/  LEA.HI R8, R3, R19, RZ, 0x2 ;  /* 0x0000001303087211 */ /* 0x000fe400078f10ff */
[----:B------:R-:W-:Y:S01]  /*2680*/  LEA R10, R21, UR15, 0x4 ;  /* 0x0000000f150a7c11 */ /* 0x000fe2000f8e20ff */
[----:B------:R3:W1:Y:S01]  /*2690*/  @P0 LDG.E R11, [R6.64] ;  /* 0x00000012060b0981 */ /* 0x000662000c1e1900 */
[----:B------:R-:W-:Y:S01]  /*26a0*/  IMAD.SHL.U32 R3, R2, 0x8, RZ ;  /* 0x0000000802037824 */ /* 0x000fe200078e00ff */
[----:B------:R-:W-:Y:S01]  /*26b0*/  ULDC.64 UR6, c[0x0][0x1a0] ;  /* 0x0000680000067ab9 */ /* 0x000fe20000000a00 */
[----:B------:R-:W-:Y:S01]  /*26c0*/  IMAD.MOV.U32 R14, RZ, RZ, R28 ;  /* 0x000000ffff0e7224 */ /* 0x000fe200078e001c */
[----:B------:R-:W-:Y:S01]  /*26d0*/  BAR.SYNC.DEFER_BLOCKING 0x0 ;  /* 0x0000000000007b1d */ /* 0x000fe20000010000 */
[----:B------:R-:W-:Y:S01]  /*26e0*/  USHF.L.U64.HI UR22, UR6, UR22, UR7 ;  /* 0x0000001606167299 */ /* 0x000fe20008010207 */
[----:B------:R-:W-:Y:S01]  /*26f0*/  IMAD.SHL.U32 R25, R25, 0x2, RZ ;  /* 0x0000000219197824 */ /* 0x000fe200078e00ff */
[----:B------:R-:W-:-:S02]  /*2700*/  USHF.L.U32 UR5, UR6, 0x6, URZ ;  /* 0x0000000606057899 */ /* 0x000fc4000800063f */
[----:B------:R-:W-:Y:S01]  /*2710*/  UIMAD UR4, UR22, UR21, URZ ;  /* 0x00000015160472a4 */ /* 0x000fe2000f8e023f */
[----:B------:R2:W-:Y:S01]  /*2720*/  STL.64 [R1+0x48], R14 ;  /* 0x0000480e01007387 */ /* 0x0005e20000100a00 */
[----:B------:R-:W-:Y:S01]  /*2730*/  BSSY B0, `(.L_x_317) ;  /* 0x0000038000007945 */ /* 0x000fe20003800000 */
[----:B------:R-:W-:Y:S01]  /*2740*/  LOP3.LUT R161, R25, 0x6, RZ, 0xc0, !PT ;  /* 0x0000000619a17812 */ /* 0x000fe200078ec0ff */
[----:B------:R-:W-:-:S03]  /*2750*/  UIMAD UR26, UR26, UR5, UR4 ;  /* 0x000000051a1a72a4 */ /* 0x000fc6000f8e0204 */
[----:B------:R-:W-:Y:S01]  /*2760*/  UMOV UR4, URZ ;  /* 0x0000003f00047c82 */ /* 0x000fe20008000000 */
[----:B---3--:R-:W-:Y:S01]  /*2770*/  SHF.R.S32.HI R7, RZ, 0x4, R24 ;  /* 0x00000004ff077819 */ /* 0x008fe20000011418 */
[----:B------:R-:W-:Y:S01]  /*2780*/  IMAD.SHL.U32 R6, R20, 0x40, RZ ;  /* 0x0000004014067824 */ /* 0x000fe200078e00ff */
[----:B------:R2:W-:Y:S02]  /*2790*/  @P1 STS.128 [R244+0xc000], RZ ;  /* 0x00c000fff4001388 */ /* 0x0005e40000000c00 */
[----:B------:R-:W-:Y:S02]  /*27a0*/  LEA.HI R5, R24, R7, RZ, 0x1 ;  /* 0x0000000718057211 */ /* 0x000fe400078f08ff */
[----:B------:R-:W-:Y:S01]  /*27b0*/  LOP3.LUT R2, R6, 0x1c0, RZ, 0xc0, !PT ;  /* 0x000001c006027812 */ /* 0x000fe200078ec0ff */
[----:B------:R-:W-:Y:S01]  /*27c0*/  IMAD.SHL.U32 R6, R22, 0x40, RZ ;  /* 0x0000004016067824 */ /* 0x000fe200078e00ff */
[----:B------:R-:W-:Y:S01]  /*27d0*/  LOP3.LUT R5, R5, 0xfffffffe, RZ, 0xc0, !PT ;  /* 0xfffffffe05057812 */ /* 0x000fe200078ec0ff */
[----:B------:R2:W-:Y:S01]  /*27e0*/  @P1 STS.128 [R244+0xe000], RZ ;  /* 0x00e000fff4001388 */ /* 0x0005e20000000c00 */
[----:B------:R-:W-:-:S02]  /*27f0*/  LOP3.LUT R9, R2, 0x8, R3, 0xf8, !PT ;  /* 0x0000000802097812 */ /* 0x000fc400078ef803 */
[----:B------:R-:W-:Y:S01]  /*2800*/  SHF.R.U32.HI R3, RZ, 0x3, R2 ;  /* 0x00000003ff037819 */ /* 0x000fe20000011602 */
[----:B------:R-:W-:Y:S01]  /*2810*/  IMAD.IADD R7, R7, 0x1, -R5 ;  /* 0x0000000107077824 */ /* 0x000fe200078e0a05 */
[----:B------:R-:W-:Y:S02]  /*2820*/  LOP3.LUT R2, R6, 0x1c0, RZ, 0xc0, !PT ;  /* 0x000001c006027812 */ /* 0x000fe400078ec0ff */
[----:B------:R-:W-:Y:S01]  /*2830*/  SHF.R.S32.HI R5, RZ, 0x2, R8 ;  /* 0x00000002ff057819 */ /* 0x000fe20000011408 */
[----:B------:R-:W-:Y:S01]  /*2840*/  IMAD.SHL.U32 R6, R7, 0x8, RZ ;  /* 0x0000000807067824 */ /* 0x000fe200078e00ff */
[----:B------:R-:W-:Y:S01]  /*2850*/  LOP3.LUT R9, R9, R3, RZ, 0x3c, !PT ;  /* 0x0000000309097212 */ /* 0x000fe200078e3cff */
[----:B------:R-:W-:Y:S01]  /*2860*/  IMAD.U32 R8, RZ, RZ, UR12 ;  /* 0x0000000cff087e24 */ /* 0x000fe2000f8e00ff */
[----:B------:R-:W-:Y:S02]  /*2870*/  IADD3 R10, R10, 0x1, R5 ;  /* 0x000000010a0a7810 */ /* 0x000fe40007ffe005 */
[----:B------:R-:W-:Y:S01]  /*2880*/  LOP3.LUT R5, R2, 0x8, R6, 0xf8, !PT ;  /* 0x0000000802057812 */ /* 0x000fe200078ef806 */
[----:B------:R-:W-:Y:S01]  /*2890*/  IMAD R6, R7, 0x200, R9 ;  /* 0x0000020007067824 */ /* 0x000fe200078e0209 */
[----:B------:R-:W-:Y:S01]  /*28a0*/  SHF.R.U32.HI R3, RZ, 0x3, R2 ;  /* 0x00000003ff037819 */ /* 0x000fe20000011602 */
[----:B------:R-:W-:Y:S01]  /*28b0*/  IMAD.SHL.U32 R7, R23, 0x40, RZ ;  /* 0x0000004017077824 */ /* 0x000fe200078e00ff */
[----:B------:R-:W-:Y:S01]  /*28c0*/  IADD3 R10, R8, -UR13, R10 ;  /* 0x8000000d080a7c10 */ /* 0x000fe2000fffe00a */
[----:B------:R-:W-:Y:S01]  /*28d0*/  IMAD.U32 R8, RZ, RZ, UR21 ;  /* 0x00000015ff087e24 */ /* 0x000fe2000f8e00ff */
[----:B------:R-:W-:-:S02]  /*28e0*/  LOP3.LUT R3, R5, R3, RZ, 0x3c, !PT ;  /* 0x0000000305037212 */ /* 0x000fc400078e3cff */
[----:B------:R-:W-:Y:S01]  /*28f0*/  LOP3.LUT R7, R7, 0xfffffe00, RZ, 0xc0, !PT ;  /* 0xfffffe0007077812 */ /* 0x000fe200078ec0ff */
[----:B------:R-:W-:Y:S01]  /*2900*/  IMAD.WIDE.U32 R8, R8, UR5, R14 ;  /* 0x0000000508087c25 */ /* 0x000fe2000f8e000e */
[----:B------:R-:W-:-:S03]  /*2910*/  IADD3 R160, R10, c[0x0][0x2e8], RZ ;  /* 0x0000ba000aa07a10 */ /* 0x000fc60007ffe0ff */
[----:B------:R-:W-:Y:S01]  /*2920*/  IMAD R5, R21, 0x400, R7 ;  /* 0x0000040015057824 */ /* 0x000fe200078e0207 */
[----:B------:R-:W-:-:S03]  /*2930*/  LOP3.LUT R7, R3, R7, RZ, 0xfc, !PT ;  /* 0x0000000703077212 */ /* 0x000fc600078efcff */
[----:B------:R-:W-:Y:S02]  /*2940*/  IMAD.IADD R5, R3, 0x1, R5 ;  /* 0x0000000103057824 */ /* 0x000fe400078e0205 */
[----:B-1----:R-:W-:Y:S01]  /*2950*/  @P0 FMUL.FTZ R2, R11, R12 ;  /* 0x0000000c0b020220 */ /* 0x002fe20000410000 */
[----:B------:R-:W-:-:S03]  /*2960*/  IADD3 R11, R9, UR26, RZ ;  /* 0x0000001a090b7c10 */ /* 0x000fc6000fffe0ff */
[----:B------:R-:W1:Y:S02]  /*2970*/  @P0 R2UR UR14, R2 ;  /* 0x00000000020e03c2 */ /* 0x000e6400000e0000 */
[----:B-1----:R-:W-:Y:S01]  /*2980*/  @UP1 UMOV UR4, UR14 ;  /* 0x0000000e00041c82 */ /* 0x002fe20008000000 */
[----:B------:R-:W-:Y:S05]  /*2990*/  @P1 BRA `(.L_x_318) ;  /* 0x0000011000001947 */ /* 0x000fea0003800000 */
[----:B--2---:R-:W-:Y:S02]  /*29a0*/  ISETP.GE.AND P1, PT, R174, c[0x0][0x220], PT ;  /* 0x00008800ae007a0c */ /* 0x004fe40003f26270 */
        /* <DEDUP_REMOVED lines=16> */
.L_x_318:
[----:B--2---:R-:W-:Y:S05]  /*2ab0*/  BSYNC B0 ;  /* 0x0000000000007941 */ /* 0x004fea0003800000 */
.L_x_317:
        /* <DEDUP_REMOVED lines=9> */
[----:B-1----:R-:W-:Y:S02]  /*2b50*/  IADD3 R2, P2, R8, UR14, RZ ;  /* 0x0000000e08027c10 */ /* 0x002fe4000ff5e0ff */
[----:B------:R-:W-:Y:S02]  /*2b60*/  ISETP.GE.AND P0, PT, R166, c[0x0][0x220], PT ;  /* 0x00008800a6007a0c */ /* 0x000fe40003f06270 */
[----:B------:R-:W-:-:S07]  /*2b70*/  IADD3.X R3, R11, UR9, RZ, P2, !PT ;  /* 0x000000090b037c10 */ /* 0x000fce00097fe4ff */
        /* <DEDUP_REMOVED lines=15> */
.L_x_320:
[----:B------:R-:W-:Y:S05]  /*2c70*/  BSYNC B0 ;  /* 0x0000000000007941 */ /* 0x000fea0003800000 */
.L_x_319:
[----:B------:R-:W-:Y:S01]  /*2c80*/  ISETP.GE.AND P0, PT, R17, UR20, PT ;  /* 0x0000001411007c0c */ /* 0x000fe2000bf06270 */
[----:B------:R-:W-:-:S12]  /*2c90*/  BSSY B0, `(.L_x_321) ;  /* 0x0000019000007945 */ /* 0x000fd80003800000 */
[----:B------:R3:W-:Y:S04]  /*2ca0*/  @P0 STS.128 [R244+0xd000], RZ ;  /* 0x00d000fff4000388 */ /* 0x0007e80000000c00 */
[----:B------:R3:W-:Y:S01]  /*2cb0*/  @P0 STS.128 [R244+0xf000], RZ ;  /* 0x00f000fff4000388 */ /* 0x0007e20000000c00 */
        /* <DEDUP_REMOVED lines=22> */
.L_x_322:
[----:B------:R-:W-:Y:S05]  /*2e20*/  BSYNC B0 ;  /* 0x0000000000007941 */ /* 0x000fea0003800000 */
.L_x_321:
[----:B------:R-:W-:Y:S01]  /*2e30*/  ISETP.GE.AND P0, PT, R16, UR20, PT ;  /* 0x0000001410007c0c */ /* 0x000fe2000bf06270 */
[----:B------:R-:W-:Y:S03]  /*2e40*/  BSSY B0, `(.L_x_323) ;  /* 0x000001e000007945 */ /* 0x000fe60003800000 */
[----:B------:R-:W-:-:S05]  /*2e50*/  R2P PR, R20, 0x6 ;  /* 0x0000000614007804 */ /* 0x000fca0000000000 */
[----:B-1----:R-:W-:Y:S02]  /*2e60*/  SEL R3, R26, 0xfffffff0, !P1 ;  /* 0xfffffff01a037807 */ /* 0x002fe40004800000 */
        /* <DEDUP_REMOVED lines=27> */
.L_x_324:
[----:B------:R-:W-:Y:S05]  /*3020*/  BSYNC B0 ;  /* 0x0000000000007941 */ /* 0x000fea0003800000 */
.L_x_323:
[----:B------:R-:W-:Y:S01]  /*3030*/  IMAD.SHL.U32 R240, R5, 0x2, RZ ;  /* 0x0000000205f07824 */ /* 0x000fe200078e00ff */
[----:B------:R-:W0:Y:S01]  /*3040*/  LDGDEPBAR ;  /* 0x00000000000079af */ /* 0x000e220000000000 */
[----:B------:R-:W-:Y:S01]  /*3050*/  IMAD.SHL.U32 R232, R6, 0x2, RZ ;  /* 0x0000000206e87824 */ /* 0x000fe200078e00ff */
[----:B------:R-:W-:Y:S01]  /*3060*/  UISETP.GE.AND UP0, UPT, UR8, 0x2, UPT ;  /* 0x000000020800788c */ /* 0x000fe2000bf06270 */
[----:B------:R-:W-:Y:S01]  /*3070*/  IMAD R241, R4, 0x2, R240 ;  /* 0x0000000204f17824 */ /* 0x000fe200078e02f0 */
[----:B-1----:R-:W-:Y:S01]  /*3080*/  LDSM.16.M88.4 R8, [R240+0x2000] ;  /* 0x00200000f008783b */ /* 0x002fe20000000200 */
        /* <DEDUP_REMOVED lines=11> */
[----:B------:R-:W-:-:S03]  /*3140*/  IMAD.U32 R2, RZ, RZ, UR21 ;  /* 0x00000015ff027e24 */ /* 0x000fc6000f8e00ff */
[----:B------:R-:W3:Y:S01]  /*3150*/  LDSM.16.M88.4 R44, [R232+0x9800] ;  /* 0x00980000e82c783b */ /* 0x000ee20000000200 */
[----:B------:R-:W-:-:S03]  /*3160*/  IMAD R2, R2, 0x40, R161 ;  /* 0x0000004002027824 */ /* 0x000fc600078e02a1 */
[----:B------:R-:W4:Y:S02]  /*3170*/  LDSM.16.M88.4 R16, [R240] ;  /* 0x00000000f010783b */ /* 0x000f240000000200 */
[C---:B------:R-:W-:Y:S02]  /*3180*/  IADD3 R3, R2.reuse, 0x1, RZ ;  /* 0x0000000102037810 */ /* 0x040fe40007ffe0ff */
[----:B------:R-:W-:Y:S04]  /*3190*/  LDSM.16.M88.4 R36, [R6+0x8000] ;  /* 0x008000000624783b */ /* 0x000fe80000000200 */
[----:B------:R-:W-:Y:S04]  /*31a0*/  LDSM.16.M88.4 R28, [R6+0x9000] ;  /* 0x00900000061c783b */ /* 0x000fe80000000200 */
[----:B------:R-:W-:Y:S04]  /*31b0*/  LDSM.16.M88.4 R32, [R6+0x8800] ;  /* 0x008800000620783b */ /* 0x000fe80000000200 */
[----:B------:R-:W-:Y:S04]  /*31c0*/  LDSM.16.M88.4 R24, [R6+0x9800] ;  /* 0x009800000618783b */ /* 0x000fe80000000200 */
[----:B------:R-:W-:Y:S01]  /*31d0*/  LDSM.16.M88.4 R92, [R238+0x8000] ;  /* 0x00800000ee5c783b */ /* 0x000fe20000000200 */
[C---:B-1----:R-:W-:Y:S03]  /*31e0*/  HMMA.16816.F32.BF16 R60, R8.reuse, R12, RZ ;  /* 0x0000000c083c723c */ /* 0x042fe600000418ff */
[----:B------:R-:W-:Y:S04]  /*31f0*/  LDSM.16.M88.4 R80, [R238+0x9000] ;  /* 0x00900000ee50783b */ /* 0x000fe80000000200 */
[----:B------:R-:W-:Y:S01]  /*3200*/  LDSM.16.M88.4 R88, [R238+0x8800] ;  /* 0x00880000ee58783b */ /* 0x000fe20000000200 */
[C---:B------:R-:W-:Y:S03]  /*3210*/  HMMA.16816.F32.BF16 R116, R8.reuse, R14, RZ ;  /* 0x0000000e0874723c */ /* 0x040fe600000418ff */
[----:B------:R-:W-:Y:S05]  /*3220*/  LDSM.16.M88.4 R72, [R238+0x9800] ;  /* 0x00980000ee48783b */ /* 0x000fea0000000200 */
[C---:B-----5:R-:W-:Y:S08]  /*3230*/  HMMA.16816.F32.BF16 R68, R8.reuse, R20, RZ ;  /* 0x000000140844723c */ /* 0x060ff000000418ff */
[C---:B--2---:R-:W-:Y:S08]  /*3240*/  HMMA.16816.F32.BF16 R96, R8.reuse, R40, RZ ;  /* 0x000000280860723c */ /* 0x044ff000000418ff */
[C---:B---3--:R-:W-:Y:S08]  /*3250*/  HMMA.16816.F32.BF16 R100, R8.reuse, R44, RZ ;  /* 0x0000002c0864723c */ /* 0x048ff000000418ff */
[C---:B------:R-:W-:Y:S08]  /*3260*/  HMMA.16816.F32.BF16 R108, R8.reuse, R22, RZ ;  /* 0x00000016086c723c */ /* 0x040ff000000418ff */
[C---:B------:R-:W-:Y:S08]  /*3270*/  HMMA.16816.F32.BF16 R104, R8.reuse, R42, RZ ;  /* 0x0000002a0868723c */ /* 0x040ff000000418ff */
[----:B------:R-:W-:Y:S01]  /*3280*/  HMMA.16816.F32.BF16 R84, R8, R46, RZ ;  /* 0x0000002e0854723c */ /* 0x000fe200000418ff */
[----:B------:R-:W1:Y:S07]  /*3290*/  LDSM.16.M88.4 R8, [R241+0x2000] ;  /* 0x00200000f108783b */ /* 0x000e6e0000000200 */
[C---:B----4-:R-:W-:Y:S08]  /*32a0*/  HMMA.16816.F32.BF16 R120, R16.reuse, R12, RZ ;  /* 0x0000000c1078723c */ /* 0x050ff000000418ff */
[C---:B------:R-:W-:Y:S01]  /*32b0*/  HMMA.16816.F32.BF16 R112, R16.reuse, R14, RZ ;  /* 0x0000000e1070723c */ /* 0x040fe200000418ff */
[----:B------:R-:W2:Y:S07]  /*32c0*/  LDSM.16.M88.4 R12, [R241] ;  /* 0x00000000f10c783b */ /* 0x000eae0000000200 */
[C---:B------:R-:W-:Y:S08]  /*32d0*/  HMMA.16816.F32.BF16 R76, R16.reuse, R20, RZ ;  /* 0x00000014104c723c */ /* 0x040ff000000418ff */
[C---:B------:R-:W-:Y:S01]  /*32e0*/  HMMA.16816.F32.BF16 R64, R16.reuse, R22, RZ ;  /* 0x000000161040723c */ /* 0x040fe200000418ff */
[----:B------:R-:W3:Y:S07]  /*32f0*/  LDSM.16.M88.4 R20, [R243+0x2000] ;  /* 0x00200000f314783b */ /* 0x000eee0000000200 */
[C---:B------:R-:W-:Y:S08]  /*3300*/  HMMA.16816.F32.BF16 R48, R16.reuse, R44, RZ ;  /* 0x0000002c1030723c */ /* 0x040ff000000418ff */
[C---:B------:R-:W-:Y:S08]  /*3310*/  HMMA.16816.F32.BF16 R56, R16.reuse, R40, RZ ;  /* 0x000000281038723c */ /* 0x040ff000000418ff */
[C---:B------:R-:W-:Y:S08]  /*3320*/  HMMA.16816.F32.BF16 R52, R16.reuse, R42, RZ ;  /* 0x0000002a1034723c */ /* 0x040ff000000418ff */
[----:B------:R-:W-:Y:S08]  /*3330*/  HMMA.16816.F32.BF16 R44, R16, R46, RZ ;  /* 0x0000002e102c723c */ /* 0x000ff000000418ff */
        /* <DEDUP_REMOVED lines=8> */
[----:B------:R-:W1:Y:S07]  /*33c0*/  LDSM.16.M88.4 R8, [R243] ;  /* 0x00000000f308783b */ /* 0x000e6e0000000200 */
[C---:B--2---:R-:W-:Y:S08]  /*33d0*/  HMMA.16816.F32.BF16 R120, R12.reuse, R36, R120 ;  /* 0x000000240c78723c */ /* 0x044ff00000041878 */
[C---:B------:R-:W-:Y:S08]  /*33e0*/  HMMA.16816.F32.BF16 R112, R12.reuse, R38, R112 ;  /* 0x000000260c70723c */ /* 0x040ff00000041870 */
[C---:B------:R-:W-:Y:S01]  /*33f0*/  HMMA.16816.F32.BF16 R132, R12.reuse, R24, R48 ;  /* 0x000000180c84723c */ /* 0x040fe20000041830 */
[----:B------:R-:W-:Y:S07]  /*3400*/  LDSM.16.M88.4 R48, [R237+0x800] ;  /* 0x00080000ed30783b */ /* 0x000fee0000000200 */
[----:B------:R-:W-:Y:S01]  /*3410*/  HMMA.16816.F32.BF16 R68, R12, R26, R44 ;  /* 0x0000001a0c44723c */ /* 0x000fe2000004182c */
[----:B------:R-:W-:Y:S04]  /*3420*/  LDSM.16.M88.4 R44, [R237+0x1000] ;  /* 0x00100000ed2c783b */ /* 0x000fe80000000200 */
[----:B------:R-:W-:Y:S03]  /*3430*/  LDSM.16.M88.4 R24, [R237+0x1800] ;  /* 0x00180000ed18783b */ /* 0x000fe60000000200 */
[----:B---3--:R-:W-:Y:S01]  /*3440*/  HMMA.16816.F32.BF16 R36, R20, R92, R16 ;  /* 0x0000005c1424723c */ /* 0x008fe20000041810 */
[----:B------:R-:W2:Y:S07]  /*3450*/  LDSM.16.M88.4 R16, [R242+0x2000] ;  /* 0x00200000f210783b */ /* 0x000eae0000000200 */
[C---:B------:R-:W-:Y:S08]  /*3460*/  HMMA.16816.F32.BF16 R124, R12.reuse, R32, R76 ;  /* 0x000000200c7c723c */ /* 0x040ff0000004184c */
[C---:B------:R-:W-:Y:S08]  /*3470*/  HMMA.16816.F32.BF16 R84, R12.reuse, R34, R64 ;  /* 0x000000220c54723c */ /* 0x040ff00000041840 */
[C---:B------:R-:W-:Y:S08]  /*3480*/  HMMA.16816.F32.BF16 R128, R12.reuse, R28, R56 ;  /* 0x0000001c0c80723c */ /* 0x040ff00000041838 */
[----:B------:R-:W-:Y:S01]  /*3490*/  HMMA.16816.F32.BF16 R76, R12, R30, R52 ;  /* 0x0000001e0c4c723c */ /* 0x000fe20000041834 */
[----:B------:R-:W-:Y:S07]  /*34a0*/  LDSM.16.M88.4 R52, [R237] ;  /* 0x00000000ed34783b */ /* 0x000fee0000000200 */
[C---:B------:R-:W-:Y:S08]  /*34b0*/  HMMA.16816.F32.BF16 R12, R20.reuse, R80, R60 ;  /* 0x00000050140c723c */ /* 0x040ff0000004183c */
[C---:B------:R-:W-:Y:S08]  /*34c0*/  HMMA.16816.F32.BF16 R40, R20.reuse, R88, R40 ;  /* 0x000000581428723c */ /* 0x040ff00000041828 */
[C---:B------:R-:W-:Y:S08]  /*34d0*/  HMMA.16816.F32.BF16 R64, R20.reuse, R72, R100 ;  /* 0x000000481440723c */ /* 0x040ff00000041864 */
[C---:B------:R-:W-:Y:S08]  /*34e0*/  HMMA.16816.F32.BF16 R32, R20.reuse, R94, R116 ;  /* 0x0000005e1420723c */ /* 0x040ff00000041874 */
[C---:B------:R-:W-:Y:S08]  /*34f0*/  HMMA.16816.F32.BF16 R28, R20.reuse, R90, R108 ;  /* 0x0000005a141c723c */ /* 0x040ff0000004186c */
[C---:B------:R-:W-:Y:S08]  /*3500*/  HMMA.16816.F32.BF16 R60, R20.reuse, R82, R104 ;  /* 0x00000052143c723c */ /* 0x040ff00000041868 */
[----:B------:R-:W-:Y:S01]  /*3510*/  HMMA.16816.F32.BF16 R56, R20, R74, R96 ;  /* 0x0000004a1438723c */ /* 0x000fe20000041860 */
[----:B------:R-:W3:Y:S07]  /*3520*/  LDSM.16.M88.4 R20, [R242] ;  /* 0x00000000f214783b */ /* 0x000eee0000000200 */
        /* <DEDUP_REMOVED lines=8> */
[----:B------:R-:W-:Y:S07]  /*35b0*/  LDSM.16.M88.4 R8, [R240+0x6000] ;  /* 0x00600000f008783b */ /* 0x000fee0000000200 */
[C---:B--2---:R-:W-:Y:S01]  /*35c0*/  HMMA.16816.F32.BF16 R124, R16.reuse, R48, R40 ;  /* 0x00000030107c723c */ /* 0x044fe20000041828 */
[----:B------:R-:W-:Y:S07]  /*35d0*/  LDSM.16.M88.4 R40, [R232+0xa000] ;  /* 0x00a00000e828783b */ /* 0x000fee0000000200 */
[C---:B------:R-:W-:Y:S01]  /*35e0*/  HMMA.16816.F32.BF16 R116, R16.reuse, R44, R12 ;  /* 0x0000002c1074723c */ /* 0x040fe2000004180c */
[----:B------:R-:W1:Y:S07]  /*35f0*/  LDSM.16.M88.4 R12, [R240+0x4000] ;  /* 0x00400000f00c783b */ /* 0x000e6e0000000200 */
[----:B------:R-:W-:Y:S08]  /*3600*/  HMMA.16816.F32.BF16 R104, R16, R26, R56 ;  /* 0x0000001a1068723c */ /* 0x000ff00000041838 */
[-C--:B---3--:R-:W-:Y:S08]  /*3610*/  HMMA.16816.F32.BF16 R56, R20, R52.reuse, R100 ;  /* 0x000000341438723c */ /* 0x088ff00000041864 */
[C---:B------:R-:W-:Y:S01]  /*3620*/  HMMA.16816.F32.BF16 R72, R16.reuse, R52, R36 ;  /* 0x000000341048723c */ /* 0x040fe20000041824 */
[----:B------:R-:W2:Y:S07]  /*3630*/  LDSM.16.M88.4 R36, [R232+0xa800] ;  /* 0x00a80000e824783b */ /* 0x000eae0000000200 */
[C---:B------:R-:W-:Y:S01]  /*3640*/  HMMA.16816.F32.BF16 R84, R16.reuse, R54, R32 ;  /* 0x000000361054723c */ /* 0x040fe20000041820 */
[----:B------:R-:W3:Y:S07]  /*3650*/  LDSM.16.M88.4 R32, [R232+0xb000] ;  /* 0x00b00000e820783b */ /* 0x000eee0000000200 */
[C---:B------:R-:W-:Y:S01]  /*3660*/  HMMA.16816.F32.BF16 R120, R16.reuse, R50, R28 ;  /* 0x000000321078723c */ /* 0x040fe2000004181c */
[----:B------:R-:W4:Y:S07]  /*3670*/  LDSM.16.M88.4 R28, [R232+0xb800] ;  /* 0x00b80000e81c783b */ /* 0x000f2e0000000200 */
[C---:B------:R-:W-:Y:S01]  /*3680*/  HMMA.16816.F32.BF16 R140, R16.reuse, R46, R60 ;  /* 0x0000002e108c723c */ /* 0x040fe2000004183c */
[----:B------:R-:W-:Y:S07]  /*3690*/  LDSM.16.M88.4 R60, [R6+0xa800] ;  /* 0x00a80000063c783b */ /* 0x000fee0000000200 */
[----:B------:R-:W-:Y:S01]  /*36a0*/  HMMA.16816.F32.BF16 R108, R16, R24, R64 ;  /* 0x00000018106c723c */ /* 0x000fe20000041840 */
[----:B------:R-:W-:Y:S07]  /*36b0*/  LDSM.16.M88.4 R16, [R241+0x6000] ;  /* 0x00600000f110783b */ /* 0x000fee0000000200 */
[C---:B------:R-:W-:Y:S08]  /*36c0*/  HMMA.16816.F32.BF16 R88, R20.reuse, R44, R88 ;  /* 0x0000002c1458723c */ /* 0x040ff00000041858 */
[C---:B------:R-:W-:Y:S01]  /*36d0*/  HMMA.16816.F32.BF16 R80, R20.reuse, R46, R80 ;  /* 0x0000002e1450723c */ /* 0x040fe20000041850 */
[----:B------:R-:W-:Y:S07]  /*36e0*/  LDSM.16.M88.4 R44, [R6+0xa000] ;  /* 0x00a00000062c783b */ /* 0x000fee0000000200 */
[C---:B------:R-:W-:Y:S08]  /*36f0*/  HMMA.16816.F32.BF16 R76, R20.reuse, R24, R76 ;  /* 0x00000018144c723c */ /* 0x040ff0000004184c */
[C---:B------:R-:W-:Y:S01]  /*3700*/  HMMA.16816.F32.BF16 R68, R20.reuse, R26, R68 ;  /* 0x0000001a1444723c */ /* 0x040fe20000041844 */
[----:B------:R-:W5:Y:S07]  /*3710*/  LDSM.16.M88.4 R24, [R241+0x4000] ;  /* 0x00400000f118783b */ /* 0x000f6e0000000200 */
[C---:B------:R-:W-:Y:S01]  /*3720*/  HMMA.16816.F32.BF16 R112, R20.reuse, R54, R112 ;  /* 0x000000361470723c */ /* 0x040fe20000041870 */
[----:B------:R-:W-:Y:S07]  /*3730*/  LDSM.16.M88.4 R52, [R6+0xb800] ;  /* 0x00b800000634783b */ /* 0x000fee0000000200 */
[C---:B------:R-:W-:Y:S08]  /*3740*/  HMMA.16816.F32.BF16 R96, R20.reuse, R48, R96 ;  /* 0x000000301460723c */ /* 0x040ff00000041860 */
[----:B------:R-:W-:Y:S08]  /*3750*/  HMMA.16816.F32.BF16 R92, R20, R50, R92 ;  /* 0x00000032145c723c */ /* 0x000ff0000004185c */
[----:B-1----:R-:W-:Y:S01]  /*3760*/  HMMA.16816.F32.BF16 R20, R12, R40, R56 ;  /* 0x000000280c14723c */ /* 0x002fe20000041838 */
[----:B------:R1:W3:Y:S07]  /*3770*/  LDSM.16.M88.4 R56, [R6+0xb000] ;  /* 0x00b000000638783b */ /* 0x0002ee0000000200 */
[C---:B------:R-:W-:Y:S08]  /*3780*/  HMMA.16816.F32.BF16 R48, R8.reuse, R42, R84 ;  /* 0x0000002a0830723c */ /* 0x040ff00000041854 */
[C---:B------:R-:W-:Y:S08]  /*3790*/  HMMA.16816.F32.BF16 R64, R8.reuse, R40, R72 ;  /* 0x000000280840723c */ /* 0x040ff00000041848 */
[C---:B--2---:R-:W-:Y:S01]  /*37a0*/  HMMA.16816.F32.BF16 R72, R8.reuse, R36, R124 ;  /* 0x000000240848723c */ /* 0x044fe2000004187c */
[----:B-1----:R-:W1:Y:S07]  /*37b0*/  I2F R6, R3 ;  /* 0x0000000300067306 */ /* 0x002e6e0000201400 */
[----:B------:R-:W-:Y:S08]  /*37c0*/  HMMA.16816.F32.BF16 R84, R8, R38, R120 ;  /* 0x000000260854723c */ /* 0x000ff00000041878 */
[----:B------:R-:W-:Y:S01]  /*37d0*/  HMMA.16816.F32.BF16 R156, R12, R42, R112 ;  /* 0x0000002a0c9c723c */ /* 0x000fe20000041870 */
[----:B------:R-:W-:Y:S07]  /*37e0*/  LDSM.16.M88.4 R40, [R238+0xa000] ;  /* 0x00a00000ee28783b */ /* 0x000fee0000000200 */
[C---:B---3--:R-:W-:Y:S08]  /*37f0*/  HMMA.16816.F32.BF16 R100, R8.reuse, R32, R116 ;  /* 0x000000200864723c */ /* 0x048ff00000041874 */
[C---:B------:R-:W-:Y:S08]  /*3800*/  HMMA.16816.F32.BF16 R140, R8.reuse, R34, R140 ;  /* 0x00000022088c723c */ /* 0x040ff0000004188c */
[C---:B----4-:R-:W-:Y:S08]  /*3810*/  HMMA.16816.F32.BF16 R136, R8.reuse, R28, R108 ;  /* 0x0000001c0888723c */ /* 0x050ff0000004186c */
[----:B------:R-:W-:Y:S01]  /*3820*/  HMMA.16816.F32.BF16 R124, R8, R30, R104 ;  /* 0x0000001e087c723c */ /* 0x000fe20000041868 */
[----:B------:R-:W-:Y:S07]  /*3830*/  LDSM.16.M88.4 R8, [R243+0x6000] ;  /* 0x00600000f308783b */ /* 0x000fee0000000200 */
[----:B-----5:R-:W-:Y:S01]  /*3840*/  HMMA.16816.F32.BF16 R112, R24, R44, R20 ;  /* 0x0000002c1870723c */ /* 0x020fe20000041814 */
[----:B------:R-:W2:Y:S07]  /*3850*/  LDSM.16.M88.4 R20, [R243+0x4000] ;  /* 0x00400000f314783b */ /* 0x000eae0000000200 */
[C---:B------:R-:W-:Y:S08]  /*3860*/  HMMA.16816.F32.BF16 R152, R12.reuse, R36, R96 ;  /* 0x000000240c98723c */ /* 0x040ff00000041860 */
[C---:B------:R-:W-:Y:S01]  /*3870*/  HMMA.16816.F32.BF16 R148, R12.reuse, R38, R92 ;  /* 0x000000260c94723c */ /* 0x040fe2000004185c */
[----:B------:R-:W-:Y:S07]  /*3880*/  LDSM.16.M88.4 R36, [R238+0xa800] ;  /* 0x00a80000ee24783b */ /* 0x000fee0000000200 */
[C---:B------:R-:W-:Y:S08]  /*3890*/  HMMA.16816.F32.BF16 R144, R12.reuse, R32, R88 ;  /* 0x000000200c90723c */ /* 0x040ff00000041858 */
[----:B------:R-:W-:Y:S01]  /*38a0*/  HMMA.16816.F32.BF16 R132, R12, R34, R80 ;  /* 0x000000220c84723c */ /* 0x000fe20000041850 */
[----:B------:R-:W-:Y:S07]  /*38b0*/  LDSM.16.M88.4 R32, [R238+0xb000] ;  /* 0x00b00000ee20783b */ /* 0x000fee0000000200 */
[----:B------:R-:W-:Y:S01]  /*38c0*/  HMMA.16816.F32.BF16 R108, R16, R46, R48 ;  /* 0x0000002e106c723c */ /* 0x000fe20000041830 */
[----:B------:R-:W3:Y:S07]  /*38d0*/  LDSM.16.M88.4 R48, [R238+0xb800] ;  /* 0x00b80000ee30783b */ /* 0x000eee0000000200 */
[C---:B------:R-:W-:Y:S08]  /*38e0*/  HMMA.16816.F32.BF16 R128, R12.reuse, R28, R76 ;  /* 0x0000001c0c80723c */ /* 0x040ff0000004184c */
[----:B------:R-:W-:Y:S01]  /*38f0*/  HMMA.16816.F32.BF16 R120, R12, R30, R68 ;  /* 0x0000001e0c78723c */ /* 0x000fe20000041844 */
[----:B------:R-:W-:Y:S04]  /*3900*/  LDSM.16.M88.4 R28, [R237+0x2000] ;  /* 0x00200000ed1c783b */ /* 0x000fe80000000200 */
[----:B------:R-:W-:Y:S03]  /*3910*/  LDSM.16.M88.4 R12, [R242+0x6000] ;  /* 0x00600000f20c783b */ /* 0x000fe60000000200 */
[C---:B------:R-:W-:Y:S08]  /*3920*/  HMMA.16816.F32.BF16 R104, R16.reuse, R60, R72 ;  /* 0x0000003c1068723c */ /* 0x040ff00000041848 */
[C---:B------:R-:W-:Y:S08]  /*3930*/  HMMA.16816.F32.BF16 R96, R16.reuse, R62, R84 ;  /* 0x0000003e1060723c */ /* 0x040ff00000041854 */
[C---:B------:R-:W-:Y:S08]  /*3940*/  HMMA.16816.F32.BF16 R116, R16.reuse, R44, R64 ;  /* 0x0000002c1074723c */ /* 0x040ff00000041840 */
[C---:B------:R-:W-:Y:S08]  /*3950*/  HMMA.16816.F32.BF16 R92, R16.reuse, R56, R100 ;  /* 0x00000038105c723c */ /* 0x040ff00000041864 */
[C---:B------:R-:W-:Y:S08]  /*3960*/  HMMA.16816.F32.BF16 R88, R16.reuse, R58, R140 ;  /* 0x0000003a1058723c */ /* 0x040ff0000004188c */
[C---:B------:R-:W-:Y:S08]  /*3970*/  HMMA.16816.F32.BF16 R84, R16.reuse, R52, R136 ;  /* 0x000000341054723c */ /* 0x040ff00000041888 */
[----:B------:R-:W-:Y:S01]  /*3980*/  HMMA.16816.F32.BF16 R72, R16, R54, R124 ;  /* 0x000000361048723c */ /* 0x000fe2000004187c */
[----:B------:R-:W4:Y:S07]  /*3990*/  LDSM.16.M88.4 R16, [R242+0x4000] ;  /* 0x00400000f210783b */ /* 0x000f2e0000000200 */
[C---:B------:R-:W-:Y:S08]  /*39a0*/  HMMA.16816.F32.BF16 R68, R24.reuse, R46, R156 ;  /* 0x0000002e1844723c */ /* 0x040ff0000004189c */
[C---:B------:R-:W-:Y:S08]  /*39b0*/  HMMA.16816.F32.BF16 R76, R24.reuse, R60, R152 ;  /* 0x0000003c184c723c */ /* 0x040ff00000041898 */
[C---:B------:R-:W-:Y:S08]  /*39c0*/  HMMA.16816.F32.BF16 R80, R24.reuse, R62, R148 ;  /* 0x0000003e1850723c */ /* 0x040ff00000041894 */
[C---:B------:R-:W-:Y:S08]  /*39d0*/  HMMA.16816.F32.BF16 R64, R24.reuse, R56, R144 ;  /* 0x000000381840723c */ /* 0x040ff00000041890 */
[C---:B------:R-:W-:Y:S08]  /*39e0*/  HMMA.16816.F32.BF16 R60, R24.reuse, R58, R132 ;  /* 0x0000003a183c723c */ /* 0x040ff00000041884 */
[C---:B------:R-:W-:Y:S08]  /*39f0*/  HMMA.16816.F32.BF16 R56, R24.reuse, R52, R128 ;  /* 0x000000341838723c */ /* 0x040ff00000041880 */
[----:B------:R-:W-:Y:S08]  /*3a00*/  HMMA.16816.F32.BF16 R120, R24, R54, R120 ;  /* 0x000000361878723c */ /* 0x000ff00000041878 */
[-C--:B--2---:R-:W-:Y:S08]  /*3a10*/  HMMA.16816.F32.BF16 R24, R20, R40.reuse, R112 ;  /* 0x000000281418723c */ /* 0x084ff00000041870 */
[C---:B------:R-:W-:Y:S08]  /*3a20*/  HMMA.16816.F32.BF16 R44, R8.reuse, R40, R116 ;  /* 0x00000028082c723c */ /* 0x040ff00000041874 */
[-C--:B------:R-:W-:Y:S08]  /*3a30*/  HMMA.16816.F32.BF16 R52, R8, R42.reuse, R108 ;  /* 0x0000002a0834723c */ /* 0x080ff0000004186c */
[----:B------:R-:W-:Y:S08]  /*3a40*/  HMMA.16816.F32.BF16 R40, R20, R42, R68 ;  /* 0x0000002a1428723c */ /* 0x000ff00000041844 */
[C---:B---3--:R-:W-:Y:S08]  /*3a50*/  HMMA.16816.F32.BF16 R100, R8.reuse, R50, R72 ;  /* 0x000000320864723c */ /* 0x048ff00000041848 */
[C---:B------:R-:W-:Y:S08]  /*3a60*/  HMMA.16816.F32.BF16 R92, R8.reuse, R32, R92 ;  /* 0x00000020085c723c */ /* 0x040ff0000004185c */
[----:B------:R-:W-:Y:S08]  /*3a70*/  HMMA.16816.F32.BF16 R88, R8, R34, R88 ;  /* 0x000000220858723c */ /* 0x000ff00000041858 */
[C---:B------:R-:W-:Y:S08]  /*3a80*/  HMMA.16816.F32.BF16 R64, R20.reuse, R32, R64 ;  /* 0x000000201440723c */ /* 0x040ff00000041840 */
[C---:B------:R-:W-:Y:S01]  /*3a90*/  HMMA.16816.F32.BF16 R72, R20.reuse, R34, R60 ;  /* 0x000000221448723c */ /* 0x040fe2000004183c */
[----:B------:R-:W2:Y:S07]  /*3aa0*/  LDSM.16.M88.4 R32, [R237+0x2800] ;  /* 0x00280000ed20783b */ /* 0x000eae0000000200 */
[C---:B------:R-:W-:Y:S08]  /*3ab0*/  HMMA.16816.F32.BF16 R68, R20.reuse, R36, R76 ;  /* 0x000000241444723c */ /* 0x040ff0000004184c */
[----:B------:R-:W-:Y:S08]  /*3ac0*/  HMMA.16816.F32.BF16 R76, R20, R48, R56 ;  /* 0x00000030144c723c */ /* 0x000ff00000041838 */
[-C--:B----4-:R-:W-:Y:S07]  /*3ad0*/  HMMA.16816.F32.BF16 R56, R16, R28.reuse, R24 ;  /* 0x0000001c1038723c */ /* 0x090fee0000041818 */
[----:B------:R-:W-:Y:S01]  /*3ae0*/  IMNMX R25, R5, UR12, PT ;  /* 0x0000000c05197c17 */ /* 0x000fe2000b800200 */
[----:B------:R-:W-:Y:S01]  /*3af0*/  HMMA.16816.F32.BF16 R60, R12, R28, R44 ;  /* 0x0000001c0c3c723c */ /* 0x000fe2000004182c */
[----:B------:R-:W-:-:S02]  /*3b00*/  IADD3 R5, R2, 0x8, RZ ;  /* 0x0000000802057810 */ /* 0x000fc40007ffe0ff */
[----:B------:R-:W-:Y:S02]  /*3b10*/  IMNMX R24, R160, UR12, PT ;  /* 0x0000000ca0187c17 */ /* 0x000fe4000b800200 */
[CC--:B------:R-:W-:Y:S02]  /*3b20*/  ISETP.GE.AND P0, PT, R3.reuse, R25.reuse, PT ;  /* 0x000000190300720c */ /* 0x0c0fe40003f06270 */
[-C--:B------:R-:W-:Y:S01]  /*3b30*/  ISETP.GE.AND P1, PT, R3, R24.reuse, PT ;  /* 0x000000180300720c */ /* 0x080fe20003f26270 */
[----:B------:R-:W-:Y:S01]  /*3b40*/  HMMA.16816.F32.BF16 R40, R16, R30, R40 ;  /* 0x0000001e1028723c */ /* 0x000fe20000041828 */
[C---:B------:R-:W-:Y:S02]  /*3b50*/  ISETP.GE.AND P6, PT, R5.reuse, R24, PT ;  /* 0x000000180500720c */ /* 0x040fe40003fc6270 */
[----:B------:R-:W-:-:S05]  /*3b60*/  ISETP.GE.AND P5, PT, R5, R25, PT ;  /* 0x000000190500720c */ /* 0x000fca0003fa6270 */
[C---:B------:R-:W-:Y:S08]  /*3b70*/  HMMA.16816.F32.BF16 R104, R8.reuse, R36, R104 ;  /* 0x000000240868723c */ /* 0x040ff00000041868 */
[C---:B------:R-:W-:Y:S08]  /*3b80*/  HMMA.16816.F32.BF16 R96, R8.reuse, R38, R96 ;  /* 0x000000260860723c */ /* 0x040ff00000041860 */
[----:B------:R-:W-:Y:S07]  /*3b90*/  HMMA.16816.F32.BF16 R84, R8, R48, R84 ;  /* 0x000000300854723c */ /* 0x000fee0000041854 */
[C---:B------:R-:W-:Y:S01]  /*3ba0*/  IADD3 R8, R160.reuse, 0x40, RZ ;  /* 0x00000040a0087810 */ /* 0x040fe20007ffe0ff */
[----:B------:R-:W-:Y:S01]  /*3bb0*/  HMMA.16816.F32.BF16 R52, R12, R30, R52 ;  /* 0x0000001e0c34723c */ /* 0x000fe20000041834 */
[----:B------:R-:W-:Y:S01]  /*3bc0*/  IADD3 R9, R160, 0x48, RZ ;  /* 0x00000048a0097810 */ /* 0x000fe20007ffe0ff */
[----:B-1----:R-:W-:Y:S01]  /*3bd0*/  FFMA.FTZ R11, R6, UR4, R59 ;  /* 0x00000004060b7c23 */ /* 0x002fe2000801003b */
[----:B------:R-:W-:Y:S01]  /*3be0*/  IMNMX R27, R8, UR12, PT ;  /* 0x0000000c081b7c17 */ /* 0x000fe2000b800200 */
[C---:B------:R-:W-:Y:S01]  /*3bf0*/  FFMA.FTZ R10, R6.reuse, UR4, R61 ;  /* 0x00000004060a7c23 */ /* 0x040fe2000801003d */
[----:B------:R1:W3:Y:S01]  /*3c00*/  I2F R8, R5 ;  /* 0x0000000500087306 */ /* 0x0002e20000201400 */
[----:B------:R-:W-:Y:S01]  /*3c10*/  IMNMX R26, R9, UR12, PT ;  /* 0x0000000c091a7c17 */ /* 0x000fe2000b800200 */
[----:B------:R-:W-:Y:S01]  /*3c20*/  FFMA.FTZ R9, R6, UR4, R57 ;  /* 0x0000000406097c23 */ /* 0x000fe20008010039 */
[C---:B------:R-:W-:Y:S01]  /*3c30*/  ISETP.GE.AND P4, PT, R3.reuse, R27, PT ;  /* 0x0000001b0300720c */ /* 0x040fe20003f86270 */
[----:B------:R-:W-:Y:S01]  /*3c40*/  HMMA.16816.F32.BF16 R120, R20, R50, R120 ;  /* 0x000000321478723c */ /* 0x000fe20000041878 */
[----:B------:R-:W-:Y:S01]  /*3c50*/  ISETP.GE.AND P2, PT, R3, R26, PT ;  /* 0x0000001a0300720c */ /* 0x000fe20003f46270 */
[----:B------:R-:W4:Y:S01]  /*3c60*/  LDSM.16.M88.4 R28, [R237+0x3000] ;  /* 0x00300000ed1c783b */ /* 0x000f220000000200 */
[----:B------:R-:W-:-:S02]  /*3c70*/  FSEL R157, R9, -INF , !P1 ;  /* 0xff800000099d7808 */ /* 0x000fc40004800000 */
[----:B------:R-:W-:Y:S02]  /*3c80*/  IADD3 R3, R2, 0x9, RZ ;  /* 0x0000000902037810 */ /* 0x000fe40007ffe0ff */
[C---:B------:R-:W-:Y:S01]  /*3c90*/  ISETP.GE.AND P3, PT, R5.reuse, R27, PT ;  /* 0x0000001b0500720c */ /* 0x040fe20003f66270 */
[----:B--2---:R-:W-:Y:S01]  /*3ca0*/  HMMA.16816.F32.BF16 R48, R16, R32, R68 ;  /* 0x000000201030723c */ /* 0x004fe20000041844 */
[----:B------:R-:W-:Y:S02]  /*3cb0*/  ISETP.GE.AND P1, PT, R5, R26, PT ;  /* 0x0000001a0500720c */ /* 0x000fe40003f26270 */
[----:B------:R-:W-:Y:S01]  /*3cc0*/  FSEL R159, R11, -INF , !P0 ;  /* 0xff8000000b9f7808 */ /* 0x000fe20004000000 */
[----:B-1----:R-:W-:Y:S01]  /*3cd0*/  FFMA.FTZ R5, R6, UR4, R63 ;  /* 0x0000000406057c23 */ /* 0x002fe2000801003f */
[----:B------:R-:W-:Y:S01]  /*3ce0*/  FSEL R57, R10, -INF , !P4 ;  /* 0xff8000000a397808 */ /* 0x000fe20006000000 */
[----:B------:R-:W1:Y:S01]  /*3cf0*/  I2F R6, R3 ;  /* 0x0000000300067306 */ /* 0x000e620000201400 */
[C---:B---3--:R-:W-:Y:S01]  /*3d00*/  FFMA.FTZ R9, R8.reuse, UR4, R40 ;  /* 0x0000000408097c23 */ /* 0x048fe20008010028 */
[----:B------:R-:W-:Y:S01]  /*3d10*/  HMMA.16816.F32.BF16 R36, R20, R38, R80 ;  /* 0x000000261424723c */ /* 0x000fe20000041850 */
[----:B------:R-:W-:Y:S01]  /*3d20*/  FSEL R59, R5, -INF , !P2 ;  /* 0xff800000053b7808 */ /* 0x000fe20005000000 */
[----:B------:R-:W-:Y:S01]  /*3d30*/  FFMA.FTZ R11, R8, UR4, R52 ;  /* 0x00000004080b7c23 */ /* 0x000fe20008010034 */
[----:B------:R-:W-:-:S02]  /*3d40*/  IADD3 R5, R2, 0x10, RZ ;  /* 0x0000001002057810 */ /* 0x000fc40007ffe0ff */
[----:B------:R-:W-:Y:S02]  /*3d50*/  FSEL R156, R9, -INF , !P6 ;  /* 0xff800000099c7808 */ /* 0x000fe40007000000 */
[----:B------:R-:W2:Y:S01]  /*3d60*/  I2F R9, R5 ;  /* 0x0000000500097306 */ /* 0x000ea20000201400 */
[----:B------:R-:W-:Y:S01]  /*3d70*/  HMMA.16816.F32.BF16 R44, R12, R32, R104 ;  /* 0x000000200c2c723c */ /* 0x000fe20000041868 */
[C---:B------:R-:W-:Y:S01]  /*3d80*/  FFMA.FTZ R20, R8.reuse, UR4, R42 ;  /* 0x0000000408147c23 */ /* 0x040fe2000801002a */
[C---:B------:R-:W-:Y:S01]  /*3d90*/  ISETP.GE.AND P0, PT, R3.reuse, R24, PT ;  /* 0x000000180300720c */ /* 0x040fe20003f06270 */
[----:B------:R-:W-:Y:S01]  /*3da0*/  FFMA.FTZ R8, R8, UR4, R54 ;  /* 0x0000000408087c23 */ /* 0x000fe20008010036 */
[C---:B------:R-:W-:Y:S01]  /*3db0*/  ISETP.GE.AND P4, PT, R3.reuse, R25, PT ;  /* 0x000000190300720c */ /* 0x040fe20003f86270 */
[C---:B-1----:R-:W-:Y:S01]  /*3dc0*/  FFMA.FTZ R10, R6.reuse, UR4, R41 ;  /* 0x00000004060a7c23 */ /* 0x042fe20008010029 */
[C---:B------:R-:W-:Y:S01]  /*3dd0*/  ISETP.GE.AND P2, PT, R3.reuse, R27, PT ;  /* 0x0000001b0300720c */ /* 0x040fe20003f46270 */
[----:B------:R-:W-:Y:S01]  /*3de0*/  FFMA.FTZ R21, R6, UR4, R43 ;  /* 0x0000000406157c23 */ /* 0x000fe2000801002b */
[----:B------:R-:W-:-:S02]  /*3df0*/  ISETP.GE.AND P6, PT, R3, R26, PT ;  /* 0x0000001a0300720c */ /* 0x000fc40003fc6270 */
[----:B------:R-:W-:Y:S02]  /*3e00*/  IADD3 R3, R2, 0x11, RZ ;  /* 0x0000001102037810 */ /* 0x000fe40007ffe0ff */
[----:B------:R-:W-:Y:S02]  /*3e10*/  FSEL R158, R20, -INF , !P5 ;  /* 0xff800000149e7808 */ /* 0x000fe40006800000 */
[----:B------:R-:W-:Y:S02]  /*3e20*/  FSEL R52, R11, -INF , !P3 ;  /* 0xff8000000b347808 */ /* 0x000fe40005800000 */
[-C--:B------:R-:W-:Y:S01]  /*3e30*/  HMMA.16816.F32.BF16 R36, R16, R34.reuse, R36 ;  /* 0x000000221024723c */ /* 0x080fe20000041824 */
[----:B------:R-:W-:Y:S01]  /*3e40*/  FSEL R54, R8, -INF , !P1 ;  /* 0xff80000008367808 */ /* 0x000fe20004800000 */
[----:B--2---:R-:W-:Y:S01]  /*3e50*/  FFMA.FTZ R20, R9, UR4, R50 ;  /* 0x0000000409147c23 */ /* 0x004fe20008010032 */
[----:B------:R-:W-:Y:S01]  /*3e60*/  FSEL R154, R10, -INF , !P0 ;  /* 0xff8000000a9a7808 */ /* 0x000fe20004000000 */
[----:B------:R-:W1:Y:S01]  /*3e70*/  I2F R8, R3 ;  /* 0x0000000300087306 */ /* 0x000e620000201400 */
[C---:B------:R-:W-:Y:S01]  /*3e80*/  ISETP.GE.AND P5, PT, R5.reuse, R24, PT ;  /* 0x000000180500720c */ /* 0x040fe20003fa6270 */
[C---:B------:R-:W-:Y:S01]  /*3e90*/  FFMA.FTZ R10, R6.reuse, UR4, R53 ;  /* 0x00000004060a7c23 */ /* 0x040fe20008010035 */
[C---:B------:R-:W-:Y:S01]  /*3ea0*/  ISETP.GE.AND P3, PT, R5.reuse, R25, PT ;  /* 0x000000190500720c */ /* 0x040fe20003f66270 */
[----:B------:R-:W-:Y:S01]  /*3eb0*/  FFMA.FTZ R6, R6, UR4, R55 ;  /* 0x0000000406067c23 */ /* 0x000fe20008010037 */
[C---:B------:R-:W-:Y:S01]  /*3ec0*/  ISETP.GE.AND P1, PT, R5.reuse, R27, PT ;  /* 0x0000001b0500720c */ /* 0x040fe20003f26270 */
[C---:B------:R-:W-:Y:S01]  /*3ed0*/  HMMA.16816.F32.BF16 R32, R12.reuse, R34, R96 ;  /* 0x000000220c20723c */ /* 0x040fe20000041860 */
[----:B------:R-:W-:Y:S01]  /*3ee0*/  ISETP.GE.AND P0, PT, R5, R26, PT ;  /* 0x0000001a0500720c */ /* 0x000fe20003f06270 */
[C---:B------:R-:W-:Y:S01]  /*3ef0*/  FFMA.FTZ R5, R9.reuse, UR4, R48 ;  /* 0x0000000409057c23 */ /* 0x040fe20008010030 */
[----:B------:R-:W-:Y:S01]  /*3f00*/  FSEL R53, R6, -INF , !P6 ;  /* 0xff80000006357808 */ /* 0x000fe20007000000 */
[C---:B------:R-:W-:Y:S01]  /*3f10*/  FFMA.FTZ R11, R9.reuse, UR4, R44 ;  /* 0x00000004090b7c23 */ /* 0x040fe2000801002c */
[----:B------:R-:W-:Y:S01]  /*3f20*/  FSEL R48, R10, -INF , !P2 ;  /* 0xff8000000a307808 */ /* 0x000fe20005000000 */
[----:B------:R-:W-:Y:S01]  /*3f30*/  FFMA.FTZ R9, R9, UR4, R46 ;  /* 0x0000000409097c23 */ /* 0x000fe2000801002e */
[----:B------:R-:W-:Y:S01]  /*3f40*/  FSEL R152, R5, -INF , !P5 ;  /* 0xff80000005987808 */ /* 0x000fe20006800000 */
[----:B----4-:R-:W-:Y:S01]  /*3f50*/  HMMA.16816.F32.BF16 R40, R12, R28, R92 ;  /* 0x0000001c0c28723c */ /* 0x010fe2000004185c */
[----:B------:R-:W-:Y:S01]  /*3f60*/  IADD3 R5, R2, 0x18, RZ ;  /* 0x0000001802057810 */ /* 0x000fe20007ffe0ff */
[C---:B-1----:R-:W-:Y:S01]  /*3f70*/  FFMA.FTZ R10, R8.reuse, UR4, R49 ;  /* 0x00000004080a7c23 */ /* 0x042fe20008010031 */
[----:B------:R-:W-:Y:S01]  /*3f80*/  FSEL R155, R21, -INF , !P4 ;  /* 0xff800000159b7808 */ /* 0x000fe20006000000 */
[----:B------:R-:W-:Y:S01]  /*3f90*/  FFMA.FTZ R21, R8, UR4, R51 ;  /* 0x0000000408157c23 */ /* 0x000fe20008010033 */
[----:B------:R-:W1:Y:S01]  /*3fa0*/  I2F R6, R5 ;  /* 0x0000000500067306 */ /* 0x000e620000201400 */
[----:B------:R-:W-:-:S02]  /*3fb0*/  ISETP.GE.AND P4, PT, R3, R24, PT ;  /* 0x000000180300720c */ /* 0x000fc40003f86270 */
[C---:B------:R-:W-:Y:S02]  /*3fc0*/  ISETP.GE.AND P2, PT, R3.reuse, R25, PT ;  /* 0x000000190300720c */ /* 0x040fe40003f46270 */
[C---:B------:R-:W-:Y:S02]  /*3fd0*/  ISETP.GE.AND P6, PT, R3.reuse, R27, PT ;  /* 0x0000001b0300720c */ /* 0x040fe40003fc6270 */
[----:B------:R-:W-:Y:S02]  /*3fe0*/  ISETP.GE.AND P5, PT, R3, R26, PT ;  /* 0x0000001a0300720c */ /* 0x000fe40003fa6270 */
[----:B------:R-:W-:Y:S02]  /*3ff0*/  FSEL R153, R20, -INF , !P3 ;  /* 0xff80000014997808 */ /* 0x000fe40005800000 */
[----:B------:R-:W-:Y:S02]  /*4000*/  FSEL R80, R11, -INF , !P1 ;  /* 0xff8000000b507808 */ /* 0x000fe40004800000 */
[----:B------:R-:W-:-:S02]  /*4010*/  FSEL R81, R9, -INF , !P0 ;  /* 0xff80000009517808 */ /* 0x000fc40004000000 */
[----:B------:R-:W-:Y:S01]  /*4020*/  FSEL R150, R10, -INF , !P4 ;  /* 0xff8000000a967808 */ /* 0x000fe20006000000 */
[----:B------:R-:W-:Y:S01]  /*4030*/  FFMA.FTZ R10, R8, UR4, R45 ;  /* 0x00000004080a7c23 */ /* 0x000fe2000801002d */
[----:B------:R-:W-:Y:S01]  /*4040*/  IADD3 R3, R2, 0x19, RZ ;  /* 0x0000001902037810 */ /* 0x000fe20007ffe0ff */
[C---:B-1----:R-:W-:Y:S01]  /*4050*/  FFMA.FTZ R9, R6.reuse, UR4, R36 ;  /* 0x0000000406097c23 */ /* 0x042fe20008010024 */
[C---:B------:R-:W-:Y:S01]  /*4060*/  ISETP.GE.AND P3, PT, R5.reuse, R24, PT ;  /* 0x000000180500720c */ /* 0x040fe20003f66270 */
[C---:B------:R-:W-:Y:S01]  /*4070*/  FFMA.FTZ R11, R6.reuse, UR4, R32 ;  /* 0x00000004060b7c23 */ /* 0x040fe20008010020 */
[C---:B------:R-:W-:Y:S01]  /*4080*/  ISETP.GE.AND P1, PT, R5.reuse, R25, PT ;  /* 0x000000190500720c */ /* 0x040fe20003f26270 */
[----:B------:R-:W-:Y:S01]  /*4090*/  FFMA.FTZ R20, R6, UR4, R38 ;  /* 0x0000000406147c23 */ /* 0x000fe20008010026 */
[C---:B------:R-:W-:Y:S02]  /*40a0*/  ISETP.GE.AND P0, PT, R5.reuse, R27, PT ;  /* 0x0000001b0500720c */ /* 0x040fe40003f06270 */
[----:B------:R-:W-:Y:S01]  /*40b0*/  ISETP.GE.AND P4, PT, R5, R26, PT ;  /* 0x0000001a0500720c */ /* 0x000fe20003f86270 */
[----:B------:R-:W-:Y:S01]  /*40c0*/  FFMA.FTZ R5, R8, UR4, R47 ;  /* 0x0000000408057c23 */ /* 0x000fe2000801002f */
[----:B------:R-:W-:Y:S01]  /*40d0*/  FSEL R148, R9, -INF , !P3 ;  /* 0xff80000009947808 */ /* 0x000fe20005800000 */
[----:B------:R-:W-:Y:S01]  /*40e0*/  HMMA.16816.F32.BF16 R44, R16, R28, R64 ;  /* 0x0000001c102c723c */ /* 0x000fe20000041840 */
[----:B------:R-:W1:Y:S01]  /*40f0*/  I2F R8, R3 ;  /* 0x0000000300087306 */ /* 0x000e620000201400 */
[----:B------:R-:W-:Y:S01]  /*4100*/  FFMA.FTZ R9, R6, UR4, R34 ;  /* 0x0000000406097c23 */ /* 0x000fe20008010022 */
[----:B------:R-:W-:-:S02]  /*4110*/  FSEL R151, R21, -INF , !P2 ;  /* 0xff80000015977808 */ /* 0x000fc40005000000 */
[----:B------:R-:W-:Y:S02]  /*4120*/  FSEL R149, R20, -INF , !P1 ;  /* 0xff80000014957808 */ /* 0x000fe40004800000 */
[----:B------:R-:W-:Y:S01]  /*4130*/  FSEL R66, R5, -INF , !P5 ;  /* 0xff80000005427808 */ /* 0x000fe20006800000 */
[----:B------:R-:W2:Y:S01]  /*4140*/  LDSM.16.M88.4 R20, [R237+0x3800] ;  /* 0x00380000ed14783b */ /* 0x000ea20000000200 */
[----:B------:R-:W-:Y:S01]  /*4150*/  IADD3 R5, R2, 0x20, RZ ;  /* 0x0000002002057810 */ /* 0x000fe20007ffe0ff */
[----:B------:R-:W-:-:S04]  /*4160*/  DEPBAR.LE SB0, 0x0 ;  /* 0x000080000000791a */ /* 0x000fc80000000000 */
[----:B------:R-:W3:Y:S01]  /*4170*/  I2F R6, R5 ;  /* 0x0000000500067306 */ /* 0x000ee20000201400 */
[----:B------:R-:W-:Y:S01]  /*4180*/  FSEL R63, R10, -INF , !P6 ;  /* 0xff8000000a3f7808 */ /* 0x000fe20007000000 */
[C---:B-1----:R-:W-:Y:S01]  /*4190*/  FFMA.FTZ R10, R8.reuse, UR4, R37 ;  /* 0x00000004080a7c23 */ /* 0x042fe20008010025 */
[C---:B------:R-:W-:Y:S01]  /*41a0*/  ISETP.GE.AND P2, PT, R3.reuse, R24, PT ;  /* 0x000000180300720c */ /* 0x040fe20003f46270 */
[----:B------:R-:W-:Y:S01]  /*41b0*/  FFMA.FTZ R28, R8, UR4, R39 ;  /* 0x00000004081c7c23 */ /* 0x000fe20008010027 */
[C---:B------:R-:W-:Y:S01]  /*41c0*/  ISETP.GE.AND P6, PT, R3.reuse, R25, PT ;  /* 0x000000190300720c */ /* 0x040fe20003fc6270 */
[----:B------:R-:W-:Y:S01]  /*41d0*/  HMMA.16816.F32.BF16 R36, R16, R30, R72 ;  /* 0x0000001e1024723c */ /* 0x000fe20000041848 */
[----:B------:R-:W-:Y:S01]  /*41e0*/  BAR.SYNC.DEFER_BLOCKING 0x0 ;  /* 0x0000000000007b1d */ /* 0x000fe20000010000 */
[C---:B------:R-:W-:Y:S02]  /*41f0*/  ISETP.GE.AND P5, PT, R3.reuse, R27, PT ;  /* 0x0000001b0300720c */ /* 0x040fe40003fa6270 */
[----:B------:R-:W-:-:S02]  /*4200*/  ISETP.GE.AND P3, PT, R3, R26, PT ;  /* 0x0000001a0300720c */ /* 0x000fc40003f66270 */
[----:B------:R-:W-:Y:S02]  /*4210*/  IADD3 R3, R2, 0x21, RZ ;  /* 0x0000002102037810 */ /* 0x000fe40007ffe0ff */
[----:B------:R-:W-:Y:S01]  /*4220*/  FSEL R61, R11, -INF , !P0 ;  /* 0xff8000000b3d7808 */ /* 0x000fe20004000000 */
[C---:B---3--:R-:W-:Y:S01]  /*4230*/  FFMA.FTZ R11, R6.reuse, UR4, R46 ;  /* 0x00000004060b7c23 */ /* 0x048fe2000801002e */
[----:B------:R-:W-:Y:S01]  /*4240*/  FSEL R64, R9, -INF , !P4 ;  /* 0xff80000009407808 */ /* 0x000fe20006000000 */
[----:B------:R-:W-:Y:S01]  /*4250*/  FFMA.FTZ R9, R6, UR4, R44 ;  /* 0x0000000406097c23 */ /* 0x000fe2000801002c */
[----:B------:R-:W-:Y:S01]  /*4260*/  FSEL R130, R10, -INF , !P2 ;  /* 0xff8000000a827808 */ /* 0x000fe20005000000 */
[----:B------:R-:W-:Y:S01]  /*4270*/  FFMA.FTZ R10, R8, UR4, R33 ;  /* 0x00000004080a7c23 */ /* 0x000fe20008010021 */
[C---:B------:R-:W-:Y:S02]  /*4280*/  ISETP.GE.AND P1, PT, R5.reuse, R24, PT ;  /* 0x000000180500720c */ /* 0x040fe40003f26270 */
[----:B------:R-:W-:-:S02]  /*4290*/  ISETP.GE.AND P0, PT, R5, R25, PT ;  /* 0x000000190500720c */ /* 0x000fc40003f06270 */
[C---:B------:R-:W-:Y:S02]  /*42a0*/  ISETP.GE.AND P4, PT, R5.reuse, R27, PT ;  /* 0x0000001b0500720c */ /* 0x040fe40003f86270 */
[----:B------:R-:W-:Y:S01]  /*42b0*/  ISETP.GE.AND P2, PT, R5, R26, PT ;  /* 0x0000001a0500720c */ /* 0x000fe20003f46270 */
[----:B------:R-:W-:Y:S01]  /*42c0*/  FFMA.FTZ R5, R8, UR4, R35 ;  /* 0x0000000408057c23 */ /* 0x000fe20008010023 */
[----:B------:R-:W-:Y:S01]  /*42d0*/  FSEL R131, R28, -INF , !P6 ;  /* 0xff8000001c837808 */ /* 0x000fe20007000000 */
[----:B------:R-:W1:Y:S01]  /*42e0*/  I2F R8, R3 ;  /* 0x0000000300087306 */ /* 0x000e620000201400 */
[----:B------:R-:W-:Y:S01]  /*42f0*/  FSEL R55, R10, -INF , !P5 ;  /* 0xff8000000a377808 */ /* 0x000fe20006800000 */
[C---:B------:R-:W-:Y:S01]  /*4300*/  FFMA.FTZ R10, R6.reuse, UR4, R40 ;  /* 0x00000004060a7c23 */ /* 0x040fe20008010028 */
[----:B------:R-:W-:Y:S01]  /*4310*/  FSEL R65, R5, -INF , !P3 ;  /* 0xff80000005417808 */ /* 0x000fe20005800000 */
[----:B------:R-:W-:Y:S01]  /*4320*/  FFMA.FTZ R6, R6, UR4, R42 ;  /* 0x0000000406067c23 */ /* 0x000fe2000801002a */
[----:B------:R-:W-:Y:S01]  /*4330*/  FSEL R190, R9, -INF , !P1 ;  /* 0xff80000009be7808 */ /* 0x000fe20004800000 */
[----:B------:R-:W-:Y:S01]  /*4340*/  HMMA.16816.F32.BF16 R32, R12, R30, R88 ;  /* 0x0000001e0c20723c */ /* 0x000fe20000041858 */
[----:B------:R-:W-:-:S02]  /*4350*/  ISETP.GE.AND P6, PT, R3, R24, PT ;  /* 0x000000180300720c */ /* 0x000fc40003fc6270 */
[C---:B------:R-:W-:Y:S02]  /*4360*/  ISETP.GE.AND P5, PT, R3.reuse, R25, PT ;  /* 0x000000190300720c */ /* 0x040fe40003fa6270 */
[C---:B------:R-:W-:Y:S02]  /*4370*/  ISETP.GE.AND P3, PT, R3.reuse, R27, PT ;  /* 0x0000001b0300720c */ /* 0x040fe40003f66270 */
[----:B------:R-:W-:Y:S02]  /*4380*/  ISETP.GE.AND P1, PT, R3, R26, PT ;  /* 0x0000001a0300720c */ /* 0x000fe40003f26270 */
[----:B------:R-:W-:Y:S01]  /*4390*/  FSEL R187, R11, -INF , !P0 ;  /* 0xff8000000bbb7808 */ /* 0x000fe20004000000 */
[----:B-1----:R-:W-:Y:S01]  /*43a0*/  FFMA.FTZ R9, R8, UR4, R45 ;  /* 0x0000000408097c23 */ /* 0x002fe2000801002d */
[----:B------:R-:W-:Y:S01]  /*43b0*/  IADD3 R3, R2, 0x28, RZ ;  /* 0x0000002802037810 */ /* 0x000fe20007ffe0ff */
[----:B------:R-:W-:Y:S01]  /*43c0*/  FFMA.FTZ R28, R8, UR4, R47 ;  /* 0x00000004081c7c23 */ /* 0x000fe2000801002f */
[----:B------:R-:W-:Y:S01]  /*43d0*/  FSEL R189, R10, -INF , !P4 ;  /* 0xff8000000abd7808 */ /* 0x000fe20006000000 */
[----:B------:R-:W-:Y:S01]  /*43e0*/  FFMA.FTZ R10, R8, UR4, R41 ;  /* 0x00000004080a7c23 */ /* 0x000fe20008010029 */
[----:B------:R-:W1:Y:S01]  /*43f0*/  I2F R5, R3 ;  /* 0x0000000300057306 */ /* 0x000e620000201400 */
[----:B------:R-:W-:Y:S01]  /*4400*/  FSEL R191, R6, -INF , !P2 ;  /* 0xff80000006bf7808 */ /* 0x000fe20005000000 */
[----:B------:R-:W-:Y:S01]  /*4410*/  FFMA.FTZ R6, R8, UR4, R43 ;  /* 0x0000000408067c23 */ /* 0x000fe2000801002b */
[----:B------:R-:W-:Y:S01]  /*4420*/  FSEL R186, R9, -INF , !P6 ;  /* 0xff80000009ba7808 */ /* 0x000fe20007000000 */
[----:B--2---:R-:W-:Y:S01]  /*4430*/  HMMA.16816.F32.BF16 R40, R16, R20, R76 ;  /* 0x000000141028723c */ /* 0x004fe2000004184c */
[----:B------:R-:W-:-:S02]  /*4440*/  ISETP.GE.AND P0, PT, R3, R24, PT ;  /* 0x000000180300720c */ /* 0x000fc40003f06270 */
[C---:B------:R-:W-:Y:S02]  /*4450*/  ISETP.GE.AND P4, PT, R3.reuse, R25, PT ;  /* 0x000000190300720c */ /* 0x040fe40003f86270 */
[C---:B------:R-:W-:Y:S02]  /*4460*/  ISETP.GE.AND P2, PT, R3.reuse, R27, PT ;  /* 0x0000001b0300720c */ /* 0x040fe40003f46270 */
[----:B------:R-:W-:Y:S01]  /*4470*/  ISETP.GE.AND P6, PT, R3, R26, PT ;  /* 0x0000001a0300720c */ /* 0x000fe20003fc6270 */
[----:B------:R-:W-:Y:S01]  /*4480*/  HMMA.16816.F32.BF16 R16, R16, R22, R120 ;  /* 0x000000161010723c */ /* 0x000fe20000041878 */
[----:B------:R-:W-:Y:S02]  /*4490*/  FSEL R185, R28, -INF , !P5 ;  /* 0xff8000001cb97808 */ /* 0x000fe40006800000 */
[----:B------:R-:W-:Y:S01]  /*44a0*/  FSEL R184, R10, -INF , !P3 ;  /* 0xff8000000ab87808 */ /* 0x000fe20005800000 */
[C---:B-1----:R-:W-:Y:S01]  /*44b0*/  FFMA.FTZ R8, R5.reuse, UR4, R36 ;  /* 0x0000000405087c23 */ /* 0x042fe20008010024 */
[----:B------:R-:W-:Y:S01]  /*44c0*/  IADD3 R3, R2, 0x29, RZ ;  /* 0x0000002902037810 */ /* 0x000fe20007ffe0ff */
[C---:B------:R-:W-:Y:S01]  /*44d0*/  FFMA.FTZ R10, R5.reuse, UR4, R38 ;  /* 0x00000004050a7c23 */ /* 0x040fe20008010026 */
[----:B------:R-:W-:Y:S01]  /*44e0*/  FSEL R188, R6, -INF , !P1 ;  /* 0xff80000006bc7808 */ /* 0x000fe20004800000 */
[----:B------:R-:W-:Y:S01]  /*44f0*/  HMMA.16816.F32.BF16 R28, R12, R20, R84 ;  /* 0x000000140c1c723c */ /* 0x000fe20000041854 */
[----:B------:R-:W1:Y:S01]  /*4500*/  I2F R9, R3 ;  /* 0x0000000300097306 */ /* 0x000e620000201400 */
[----:B------:R-:W-:Y:S01]  /*4510*/  FSEL R170, R8, -INF , !P0 ;  /* 0xff80000008aa7808 */ /* 0x000fe20004000000 */
[----:B------:R-:W-:Y:S01]  /*4520*/  FFMA.FTZ R6, R5, UR4, R34 ;  /* 0x0000000405067c23 */ /* 0x000fe20008010022 */
[----:B------:R-:W-:Y:S01]  /*4530*/  ISETP.GE.AND P5, PT, R3, R24, PT ;  /* 0x000000180300720c */ /* 0x000fe20003fa6270 */
[----:B------:R-:W-:Y:S01]  /*4540*/  FFMA.FTZ R11, R5, UR4, R32 ;  /* 0x00000004050b7c23 */ /* 0x000fe20008010020 */
[----:B------:R-:W-:-:S02]  /*4550*/  ISETP.GE.AND P3, PT, R3, R25, PT ;  /* 0x000000190300720c */ /* 0x000fc40003f66270 */
[C---:B------:R-:W-:Y:S01]  /*4560*/  ISETP.GE.AND P1, PT, R3.reuse, R27, PT ;  /* 0x0000001b0300720c */ /* 0x040fe20003f26270 */
[----:B------:R-:W-:Y:S01]  /*4570*/  HMMA.16816.F32.BF16 R20, R12, R22, R100 ;  /* 0x000000160c14723c */ /* 0x000fe20000041864 */
[----:B------:R-:W-:Y:S02]  /*4580*/  ISETP.GE.AND P0, PT, R3, R26, PT ;  /* 0x0000001a0300720c */ /* 0x000fe40003f06270 */
[----:B------:R-:W-:Y:S02]  /*4590*/  FSEL R164, R10, -INF , !P4 ;  /* 0xff8000000aa47808 */ /* 0x000fe40006000000 */
[----:B------:R-:W-:Y:S02]  /*45a0*/  IADD3 R5, R2, 0x31, RZ ;  /* 0x0000003102057810 */ /* 0x000fe40007ffe0ff */
[----:B------:R-:W-:Y:S01]  /*45b0*/  FSEL R171, R6, -INF , !P6 ;  /* 0xff80000006ab7808 */ /* 0x000fe20007000000 */
[----:B-1----:R-:W-:Y:S01]  /*45c0*/  FFMA.FTZ R10, R9, UR4, R37 ;  /* 0x00000004090a7c23 */ /* 0x002fe20008010025 */
[----:B------:R-:W-:Y:S01]  /*45d0*/  IADD3 R3, R2, 0x30, RZ ;  /* 0x0000003002037810 */ /* 0x000fe20007ffe0ff */
[----:B------:R-:W1:Y:S01]  /*45e0*/  I2F R6, R5 ;  /* 0x0000000500067306 */ /* 0x000e620000201400 */
[----:B------:R-:W-:Y:S01]  /*45f0*/  FSEL R169, R11, -INF , !P2 ;  /* 0xff8000000ba97808 */ /* 0x000fe20005000000 */
[C---:B------:R-:W-:Y:S01]  /*4600*/  FFMA.FTZ R11, R9.reuse, UR4, R39 ;  /* 0x00000004090b7c23 */ /* 0x040fe20008010027 */
[----:B------:R-:W-:Y:S01]  /*4610*/  FSEL R162, R10, -INF , !P5 ;  /* 0xff8000000aa27808 */ /* 0x000fe20006800000 */
[----:B------:R-:W-:Y:S01]  /*4620*/  FFMA.FTZ R10, R9, UR4, R33 ;  /* 0x00000004090a7c23 */ /* 0x000fe20008010021 */
[----:B------:R-:W-:-:S02]  /*4630*/  ISETP.GE.AND P4, PT, R3, R24, PT ;  /* 0x000000180300720c */ /* 0x000fc40003f86270 */
[C---:B------:R-:W-:Y:S01]  /*4640*/  ISETP.GE.AND P2, PT, R3.reuse, R25, PT ;  /* 0x000000190300720c */ /* 0x040fe20003f46270 */
[----:B------:R2:W3:Y:S01]  /*4650*/  I2F R8, R3 ;  /* 0x0000000300087306 */ /* 0x0004e20000201400 */
[C---:B------:R-:W-:Y:S02]  /*4660*/  ISETP.GE.AND P6, PT, R3.reuse, R27, PT ;  /* 0x0000001b0300720c */ /* 0x040fe40003fc6270 */
[----:B------:R-:W-:Y:S02]  /*4670*/  ISETP.GE.AND P5, PT, R3, R26, PT ;  /* 0x0000001a0300720c */ /* 0x000fe40003fa6270 */
[----:B------:R-:W-:Y:S02]  /*4680*/  FSEL R160, R11, -INF , !P3 ;  /* 0xff8000000ba07808 */ /* 0x000fe40005800000 */
[----:B------:R-:W-:Y:S01]  /*4690*/  FSEL R161, R10, -INF , !P1 ;  /* 0xff8000000aa17808 */ /* 0x000fe20004800000 */
[----:B-1----:R-:W-:Y:S01]  /*46a0*/  FFMA.FTZ R12, R6, UR4, R43 ;  /* 0x00000004060c7c23 */ /* 0x002fe2000801002b */
[----:B------:R-:W-:-:S02]  /*46b0*/  ISETP.GE.AND P3, PT, R5, R24, PT ;  /* 0x000000180500720c */ /* 0x000fc40003f66270 */
[----:B------:R-:W-:-:S04]  /*46c0*/  ISETP.GE.AND P1, PT, R5, R25, PT ;  /* 0x000000190500720c */ /* 0x000fc80003f26270 */
[----:B------:R-:W-:Y:S01]  /*46d0*/  FSEL R227, R12, -INF , !P1 ;  /* 0xff8000000ce37808 */ /* 0x000fe20004800000 */
[----:B--2---:R-:W-:Y:S01]  /*46e0*/  FFMA.FTZ R3, R9, UR4, R35 ;  /* 0x0000000409037c23 */ /* 0x004fe20008010023 */
[----:B------:R-:W-:Y:S01]  /*46f0*/  ISETP.GE.AND P1, PT, R2, R24, PT ;  /* 0x000000180200720c */ /* 0x000fe20003f26270 */
[C---:B---3--:R-:W-:Y:S02]  /*4700*/  FFMA.FTZ R9, R8.reuse, UR4, R40 ;  /* 0x0000000408097c23 */ /* 0x048fe40008010028 */
[C---:B------:R-:W-:Y:S01]  /*4710*/  FFMA.FTZ R11, R8.reuse, UR4, R42 ;  /* 0x00000004080b7c23 */ /* 0x040fe2000801002a */
[----:B------:R-:W-:Y:S01]  /*4720*/  FSEL R163, R3, -INF , !P0 ;  /* 0xff80000003a37808 */ /* 0x000fe20004000000 */
[----:B------:R-:W-:Y:S01]  /*4730*/  FFMA.FTZ R10, R8, UR4, R28 ;  /* 0x00000004080a7c23 */ /* 0x000fe2000801001c */
[----:B------:R-:W-:Y:S01]  /*4740*/  IADD3 R3, R2, 0x38, RZ ;  /* 0x0000003802037810 */ /* 0x000fe20007ffe0ff */
[----:B------:R-:W-:Y:S01]  /*4750*/  FFMA.FTZ R8, R8, UR4, R30 ;  /* 0x0000000408087c23 */ /* 0x000fe2000801001e */
[----:B------:R-:W-:Y:S01]  /*4760*/  FSEL R178, R9, -INF , !P4 ;  /* 0xff80000009b27808 */ /* 0x000fe20006000000 */
[----:B------:R-:W-:Y:S01]  /*4770*/  FFMA.FTZ R9, R6, UR4, R41 ;  /* 0x0000000406097c23 */ /* 0x000fe20008010029 */
[----:B------:R-:W-:-:S02]  /*4780*/  ISETP.GE.AND P0, PT, R5, R27, PT ;  /* 0x0000001b0500720c */ /* 0x000fc40003f06270 */
[----:B------:R-:W-:Y:S02]  /*4790*/  ISETP.GE.AND P4, PT, R5, R26, PT ;  /* 0x0000001a0500720c */ /* 0x000fe40003f86270 */
[----:B------:R1:W2:Y:S01]  /*47a0*/  I2F R5, R3 ;  /* 0x0000000300057306 */ /* 0x0002a20000201400 */
[----:B------:R-:W-:Y:S02]  /*47b0*/  FSEL R247, R11, -INF , !P2 ;  /* 0xff8000000bf77808 */ /* 0x000fe40005000000 */
[----:B------:R-:W-:Y:S02]  /*47c0*/  FSEL R167, R10, -INF , !P6 ;  /* 0xff8000000aa77808 */ /* 0x000fe40007000000 */
[----:B------:R-:W-:Y:S01]  /*47d0*/  FSEL R177, R8, -INF , !P5 ;  /* 0xff80000008b17808 */ /* 0x000fe20006800000 */
[----:B------:R-:W-:Y:S01]  /*47e0*/  FFMA.FTZ R8, R6, UR4, R31 ;  /* 0x0000000406087c23 */ /* 0x000fe2000801001f */
[----:B------:R-:W-:Y:S02]  /*47f0*/  FSEL R225, R9, -INF , !P3 ;  /* 0xff80000009e17808 */ /* 0x000fe40005800000 */
[----:B------:R-:W-:-:S02]  /*4800*/  ISETP.GE.AND P2, PT, R3, R24, PT ;  /* 0x000000180300720c */ /* 0x000fc40003f46270 */
[C---:B------:R-:W-:Y:S02]  /*4810*/  ISETP.GE.AND P6, PT, R3.reuse, R25, PT ;  /* 0x000000190300720c */ /* 0x040fe40003fc6270 */
[CC--:B------:R-:W-:Y:S02]  /*4820*/  ISETP.GE.AND P5, PT, R3.reuse, R27.reuse, PT ;  /* 0x0000001b0300720c */ /* 0x0c0fe40003fa6270 */
[----:B------:R-:W-:Y:S01]  /*4830*/  ISETP.GE.AND P3, PT, R3, R26, PT ;  /* 0x0000001a0300720c */ /* 0x000fe20003f66270 */
[----:B-1----:R-:W-:Y:S01]  /*4840*/  FFMA.FTZ R3, R6, UR4, R29 ;  /* 0x0000000406037c23 */ /* 0x002fe2000801001d */
[----:B------:R-:W-:Y:S01]  /*4850*/  FSEL R181, R8, -INF , !P4 ;  /* 0xff80000008b57808 */ /* 0x000fe20006000000 */
[----:B------:R-:W1:Y:S01]  /*4860*/  I2F R6, R2 ;  /* 0x0000000200067306 */ /* 0x000e620000201400 */
[C---:B------:R-:W-:Y:S01]  /*4870*/  ISETP.GE.AND P4, PT, R2.reuse, R27, PT ;  /* 0x0000001b0200720c */ /* 0x040fe20003f86270 */
[----:B--2---:R-:W-:Y:S01]  /*4880*/  FFMA.FTZ R9, R5, UR4, R18 ;  /* 0x0000000405097c23 */ /* 0x004fe20008010012 */
[----:B------:R-:W-:Y:S01]  /*4890*/  FSEL R246, R3, -INF , !P0 ;  /* 0xff80000003f67808 */ /* 0x000fe20004000000 */
[C---:B------:R-:W-:Y:S01]  /*48a0*/  FFMA.FTZ R3, R5.reuse, UR4, R16 ;  /* 0x0000000405037c23 */ /* 0x040fe20008010010 */
[----:B------:R-:W-:Y:S01]  /*48b0*/  ISETP.GE.AND P0, PT, R2, R25, PT ;  /* 0x000000190200720c */ /* 0x000fe20003f06270 */
[----:B------:R-:W-:Y:S01]  /*48c0*/  FFMA.FTZ R8, R5, UR4, R20 ;  /* 0x0000000405087c23 */ /* 0x000fe20008010014 */
[----:B------:R-:W-:Y:S01]  /*48d0*/  FSEL R224, R9, -INF , !P6 ;  /* 0xff80000009e07808 */ /* 0x000fe20007000000 */
[----:B------:R-:W-:Y:S01]  /*48e0*/  FFMA.FTZ R5, R5, UR4, R22 ;  /* 0x0000000405057c23 */ /* 0x000fe20008010016 */
[----:B------:R-:W-:-:S02]  /*48f0*/  FSEL R219, R3, -INF , !P2 ;  /* 0xff80000003db7808 */ /* 0x000fc40005000000 */
[----:B------:R-:W-:Y:S02]  /*4900*/  ISETP.GE.AND P2, PT, R2, R26, PT ;  /* 0x0000001a0200720c */ /* 0x000fe40003f46270 */
[----:B------:R-:W-:Y:S02]  /*4910*/  FSEL R252, R5, -INF , !P3 ;  /* 0xff80000005fc7808 */ /* 0x000fe40005800000 */
[----:B------:R-:W-:Y:S01]  /*4920*/  FSEL R245, R8, -INF , !P5 ;  /* 0xff80000008f57808 */ /* 0x000fe20006800000 */
[----:B-1----:R-:W-:Y:S01]  /*4930*/  FFMA.FTZ R10, R6, UR4, R58 ;  /* 0x00000004060a7c23 */ /* 0x002fe2000801003a */
[----:B------:R-:W-:Y:S01]  /*4940*/  IADD3 R2, R2, 0x39, RZ ;  /* 0x0000003902027810 */ /* 0x000fe20007ffe0ff */
[C---:B------:R-:W-:Y:S02]  /*4950*/  FFMA.FTZ R5, R6.reuse, UR4, R56 ;  /* 0x0000000406057c23 */ /* 0x040fe40008010038 */
[----:B------:R-:W-:Y:S01]  /*4960*/  FFMA.FTZ R9, R6, UR4, R60 ;  /* 0x0000000406097c23 */ /* 0x000fe2000801003c */
[----:B------:R-:W1:Y:S01]  /*4970*/  I2F R3, R2 ;  /* 0x0000000200037306 */ /* 0x000e620000201400 */
[----:B------:R-:W-:Y:S01]  /*4980*/  FSEL R129, R10, -INF , !P0 ;  /* 0xff8000000a817808 */ /* 0x000fe20004000000 */
[----:B------:R-:W-:Y:S01]  /*4990*/  FFMA.FTZ R6, R6, UR4, R62 ;  /* 0x0000000406067c23 */ /* 0x000fe2000801003e */
[----:B------:R-:W-:-:S02]  /*49a0*/  PLOP3.LUT P0, PT, PT, PT, UP0, 0x80, 0x0 ;  /* 0x000000000000781c */ /* 0x000fc40003f0f008 */
[----:B------:R-:W-:Y:S02]  /*49b0*/  FSEL R128, R5, -INF , !P1 ;  /* 0xff80000005807808 */ /* 0x000fe40004800000 */
[C---:B------:R-:W-:Y:S02]  /*49c0*/  ISETP.GE.AND P6, PT, R2.reuse, R24, PT ;  /* 0x000000180200720c */ /* 0x040fe40003fc6270 */
[C---:B------:R-:W-:Y:S02]  /*49d0*/  ISETP.GE.AND P5, PT, R2.reuse, R25, PT ;  /* 0x000000190200720c */ /* 0x040fe40003fa6270 */
[C---:B------:R-:W-:Y:S02]  /*49e0*/  ISETP.GE.AND P3, PT, R2.reuse, R27, PT ;  /* 0x0000001b0200720c */ /* 0x040fe40003f66270 */
[----:B------:R-:W-:Y:S02]  /*49f0*/  ISETP.GE.AND P1, PT, R2, R26, PT ;  /* 0x0000001a0200720c */ /* 0x000fe40003f26270 */
[----:B------:R-:W-:Y:S01]  /*4a00*/  FSEL R18, R9, -INF , !P4 ;  /* 0xff80000009127808 */ /* 0x000fe20006000000 */
[----:B-1----:R-:W-:-:S02]  /*4a10*/  FFMA.FTZ R8, R3, UR4, R17 ;  /* 0x0000000403087c23 */ /* 0x002fc40008010011 */
[C---:B------:R-:W-:Y:S01]  /*4a20*/  FFMA.FTZ R5, R3.reuse, UR4, R19 ;  /* 0x0000000403057c23 */ /* 0x040fe20008010013 */
[----:B------:R-:W-:Y:S01]  /*4a30*/  FSEL R19, R6, -INF , !P2 ;  /* 0xff80000006137808 */ /* 0x000fe20005000000 */
[C---:B------:R-:W-:Y:S01]  /*4a40*/  FFMA.FTZ R2, R3.reuse, UR4, R21 ;  /* 0x0000000403027c23 */ /* 0x040fe20008010015 */
[----:B------:R-:W-:Y:S01]  /*4a50*/  FSEL R216, R8, -INF , !P6 ;  /* 0xff80000008d87808 */ /* 0x000fe20007000000 */
[----:B------:R-:W-:Y:S01]  /*4a60*/  FFMA.FTZ R3, R3, UR4, R23 ;  /* 0x0000000403037c23 */ /* 0x000fe20008010017 */
        /* <DEDUP_REMOVED lines=76> */
.L_x_327:
[----:B------:R-:W-:Y:S05]  /*4f30*/  BSYNC B0 ;  /* 0x0000000000007941 */ /* 0x000fea0003800000 */
.L_x_326:
[----:B------:R-:W0:Y:S02]  /*4f40*/  LDGDEPBAR ;  /* 0x00000000000079af */ /* 0x000e240000000000 */
.L_x_325:
        /* <DEDUP_REMOVED lines=79> */
[--C-:B------:R-:W-:Y:S01]  /*5440*/  FFMA.FTZ R3, R18, c[0x0][0x23c], -R12.reuse ;  /* 0x00008f0012037a23 */ /* 0x100fe2000001080c */
[----:B--2---:R-:W-:Y:S01]  /*5450*/  FMNMX.FTZ R165, R2, R165, !PT ;  /* 0x000000a502a57209 */ /* 0x004fe20007810000 */
[--C-:B------:R-:W-:Y:S02]  /*5460*/  FFMA.FTZ R2, R57, c[0x0][0x23c], -R12.reuse ;  /* 0x00008f0039027a23 */ /* 0x100fe4000001080c */
[----:B------:R2:W3:Y:S01]  /*5470*/  MUFU.EX2 R244, R3 ;  /* 0x0000000300f47308 */ /* 0x0004e20000000800 */
[C---:B------:R-:W-:Y:S01]  /*5480*/  FSETP.NEU.FTZ.AND P1, PT, R165.reuse, -INF , PT ;  /* 0xff800000a500780b */ /* 0x040fe20003f3d000 */
[----:B------:R-:W-:Y:S06]  /*5490*/  STL [R1+0x90], R165 ;  /* 0x000090a501007387 */ /* 0x000fec0000100800 */
[----:B-1----:R1:W4:Y:S01]  /*54a0*/  MUFU.EX2 R166, R2 ;  /* 0x0000000200a67308 */ /* 0x0023220000000800 */
[----:B--2---:R-:W-:Y:S01]  /*54b0*/  FMUL.FTZ R3, R165, c[0x0][0x23c] ;  /* 0x00008f00a5037a20 */ /* 0x004fe20000410000 */
[----:B---3--:R-:W-:Y:S04]  /*54c0*/  STL [R1+0x98], R244 ;  /* 0x000098f401007387 */ /* 0x008fe80000100800 */
[----:B------:R-:W-:Y:S01]  /*54d0*/  FSEL R3, R3, RZ, P1 ;  /* 0x000000ff03037208 */ /* 0x000fe20000800000 */
[--C-:B-1----:R-:W-:Y:S01]  /*54e0*/  FFMA.FTZ R2, R52, c[0x0][0x23c], -R12.reuse ;  /* 0x00008f0034027a23 */ /* 0x102fe2000001080c */
[----:B----4-:R-:W-:Y:S01]  /*54f0*/  F2FP.BF16.PACK_AB R4, R166, R244 ;  /* 0x000000f4a604723e */ /* 0x010fe200000010ff */
[----:B------:R-:W-:Y:S02]  /*5500*/  STL [R1+0x94], R166 ;  /* 0x000094a601007387 */ /* 0x000fe40000100800 */
[----:B------:R1:W-:Y:S02]  /*5510*/  MUFU.EX2 R239, R2 ;  /* 0x0000000200ef7308 */ /* 0x0003e40000000800 */
[----:B-1----:R-:W-:-:S02]  /*5520*/  FFMA.FTZ R2, R48, c[0x0][0x23c], -R12 ;  /* 0x00008f0030027a23 */ /* 0x002fc4000001080c */
[----:B------:R-:W1:Y:S04]  /*5530*/  LDSM.16.MT88.4 R48, [R234+0xc000] ;  /* 0x00c00000ea30783b */ /* 0x000e680000004200 */
[----:B------:R2:W3:Y:S02]  /*5540*/  MUFU.EX2 R27, R2 ;  /* 0x00000002001b7308 */ /* 0x0004e40000000800 */
[----:B--2---:R-:W-:Y:S01]  /*5550*/  FFMA.FTZ R2, R19, c[0x0][0x23c], -R3 ;  /* 0x00008f0013027a23 */ /* 0x004fe20000010803 */
[----:B---3--:R-:W-:-:S05]  /*5560*/  F2FP.BF16.PACK_AB R6, R27, R239 ;  /* 0x000000ef1b06723e */ /* 0x008fca00000010ff */
[----:B------:R2:W-:Y:S02]  /*5570*/  MUFU.EX2 R243, R2 ;  /* 0x0000000200f37308 */ /* 0x0005e40000000800 */
[--C-:B--2---:R-:W-:Y:S02]  /*5580*/  FFMA.FTZ R2, R59, c[0x0][0x23c], -R3.reuse ;  /* 0x00008f003b027a23 */ /* 0x104fe40000010803 */
[----:B------:R-:W-:Y:S04]  /*5590*/  LDSM.16.MT88.4 R56, [R236+0xe800] ;  /* 0x00e80000ec38783b */ /* 0x000fe80000004200 */
[----:B------:R2:W3:Y:S02]  /*55a0*/  MUFU.EX2 R242, R2 ;  /* 0x0000000200f27308 */ /* 0x0004e40000000800 */
[----:B--2---:R-:W-:Y:S01]  /*55b0*/  FFMA.FTZ R2, R54, c[0x0][0x23c], -R3 ;  /* 0x00008f0036027a23 */ /* 0x004fe20000010803 */
[----:B---3--:R-:W-:-:S05]  /*55c0*/  F2FP.BF16.PACK_AB R5, R242, R243 ;  /* 0x000000f3f205723e */ /* 0x008fca00000010ff */
[----:B------:R2:W-:Y:S02]  /*55d0*/  MUFU.EX2 R238, R2 ;  /* 0x0000000200ee7308 */ /* 0x0005e40000000800 */
[----:B--2---:R-:W-:-:S06]  /*55e0*/  FFMA.FTZ R2, R53, c[0x0][0x23c], -R3 ;  /* 0x00008f0035027a23 */ /* 0x004fcc0000010803 */
[----:B------:R2:W3:Y:S02]  /*55f0*/  MUFU.EX2 R26, R2 ;  /* 0x00000002001a7308 */ /* 0x0004e40000000800 */
[----:B--2---:R-:W-:Y:S01]  /*5600*/  FFMA.FTZ R2, R80, c[0x0][0x23c], -R12 ;  /* 0x00008f0050027a23 */ /* 0x004fe2000001080c */
[----:B---3--:R-:W-:-:S05]  /*5610*/  F2FP.BF16.PACK_AB R7, R26, R238 ;  /* 0x000000ee1a07723e */ /* 0x008fca00000010ff */
[----:B------:R2:W-:Y:S02]  /*5620*/  MUFU.EX2 R232, R2 ;  /* 0x0000000200e87308 */ /* 0x0005e40000000800 */
[C---:B------:R-:W-:Y:S08]  /*5630*/  HMMA.16816.F32.BF16 R68, R4.reuse, R44, RZ ;  /* 0x0000002c0444723c */ /* 0x040ff000000418ff */
[----:B-1----:R-:W-:Y:S01]  /*5640*/  HMMA.16816.F32.BF16 R136, R4, R48, RZ ;  /* 0x000000300488723c */ /* 0x002fe200000418ff */
[----:B--2---:R-:W-:-:S02]  /*5650*/  FMNMX.FTZ R2, R178, R0, !PT ;  /* 0x00000000b2027209 */ /* 0x004fc40007810000 */
        /* <DEDUP_REMOVED lines=18> */
[----:B------:R-:W-:Y:S01]  /*5780*/  LDSM.16.MT88.4 R52, [R234+0xc800] ;  /* 0x00c80000ea34783b */ /* 0x000fe20000004200 */
        /* <DEDUP_REMOVED lines=12> */
[----:B------:R1:W2:Y:S01]  /*5850*/  MUFU.EX2 R179, R8 ;  /* 0x0000000800b37308 */ /* 0x0002a20000000800 */
[----:B---3--:R-:W-:Y:S02]  /*5860*/  F2FP.BF16.PACK_AB R10, R180, R182 ;  /* 0x000000b6b40a723e */ /* 0x008fe400000010ff */
[----:B------:R-:W3:Y:S02]  /*5870*/  SHFL.BFLY PT, R15, R0, 0x1, 0x1f ;  /* 0x0c201f00000f7f89 */ /* 0x000ee400000e0000 */
[C---:B------:R-:W-:Y:S08]  /*5880*/  HMMA.16816.F32.BF16 R100, R4.reuse, R50, RZ ;  /* 0x000000320464723c */ /* 0x040ff000000418ff */
[----:B------:R-:W-:Y:S01]  /*5890*/  HMMA.16816.F32.BF16 R40, R4, R86, RZ ;  /* 0x000000560428723c */ /* 0x000fe200000418ff */
[----:B-1----:R-:W-:-:S04]  /*58a0*/  FFMA.FTZ R8, R66, c[0x0][0x23c], -R3 ;  /* 0x00008f0042087a23 */ /* 0x002fc80000010803 */
[----:B------:R1:W4:Y:S03]  /*58b0*/  MUFU.EX2 R165, R8 ;  /* 0x0000000800a57308 */ /* 0x0003260000000800 */
[----:B------:R-:W-:Y:S01]  /*58c0*/  HMMA.16816.F32.BF16 R36, R4, R90, RZ ;  /* 0x0000005a0424723c */ /* 0x000fe200000418ff */
[----:B---3--:R-:W-:-:S07]  /*58d0*/  FMNMX.FTZ R168, R0, R15, !PT ;  /* 0x0000000f00a87209 */ /* 0x008fce0007810000 */
[C---:B------:R-:W-:Y:S01]  /*58e0*/  HMMA.16816.F32.BF16 R32, R4.reuse, R94, RZ ;  /* 0x0000005e0420723c */ /* 0x040fe200000418ff */
[-C--:B--2---:R-:W-:Y:S02]  /*58f0*/  MOV R15, R179.reuse ;  /* 0x000000b3000f7202 */ /* 0x084fe40000000f00 */
[----:B------:R-:W-:Y:S02]  /*5900*/  FSETP.NEU.FTZ.AND P1, PT, R168, -INF , PT ;  /* 0xff800000a800780b */ /* 0x000fe40003f3d000 */
[----:B-1----:R-:W-:Y:S01]  /*5910*/  FMNMX.FTZ R8, R160, R2, !PT ;  /* 0x00000002a0087209 */ /* 0x002fe20007810000 */
[--C-:B------:R-:W-:Y:S02]  /*5920*/  FFMA.FTZ R2, R64, c[0x0][0x23c], -R3.reuse ;  /* 0x00008f0040027a23 */ /* 0x100fe40000010803 */
[C---:B------:R-:W-:Y:S01]  /*5930*/  HMMA.16816.F32.BF16 R28, R4.reuse, R98, RZ ;  /* 0x00000062041c723c */ /* 0x040fe200000418ff */
[----:B----4-:R-:W-:Y:S02]  /*5940*/  F2FP.BF16.PACK_AB R9, R165, R179 ;  /* 0x000000b3a509723e */ /* 0x010fe400000010ff */
[----:B------:R-:W-:Y:S01]  /*5950*/  FMNMX.FTZ R8, R247, R8, !PT ;  /* 0x00000008f7087209 */ /* 0x000fe20007810000 */
[----:B------:R1:W-:Y:S04]  /*5960*/  MUFU.EX2 R183, R2 ;  /* 0x0000000200b77308 */ /* 0x0003e80000000800 */
[C---:B------:R-:W-:Y:S08]  /*5970*/  HMMA.16816.F32.BF16 R20, R4.reuse, R106, RZ ;  /* 0x0000006a0414723c */ /* 0x040ff000000418ff */
[----:B------:R-:W-:Y:S01]  /*5980*/  HMMA.16816.F32.BF16 R16, R4, R110, RZ ;  /* 0x0000006e0410723c */ /* 0x000fe200000418ff */
[----:B-1----:R-:W-:Y:S01]  /*5990*/  FMNMX.FTZ R2, R227, R8, !PT ;  /* 0x00000008e3027209 */ /* 0x002fe20007810000 */
[----:B------:R-:W-:-:S05]  /*59a0*/  FFMA.FTZ R8, R65, c[0x0][0x23c], -R3 ;  /* 0x00008f0041087a23 */ /* 0x000fca0000010803 */
[----:B------:R-:W-:Y:S01]  /*59b0*/  IMAD.MOV.U32 R6, RZ, RZ, R167 ;  /* 0x000000ffff067224 */ /* 0x000fe200078e00a7 */
[----:B------:R-:W-:Y:S01]  /*59c0*/  FMNMX.FTZ R2, R224, R2, !PT ;  /* 0x00000002e0027209 */ /* 0x000fe20007810000 */
[----:B------:R1:W2:Y:S01]  /*59d0*/  MUFU.EX2 R244, R8 ;  /* 0x0000000800f47308 */ /* 0x0002a20000000800 */
[----:B------:R-:W-:Y:S01]  /*59e0*/  LDSM.16.MT88.4 R64, [R235+0xc800] ;  /* 0x00c80000eb40783b */ /* 0x000fe20000004200 */
[----:B------:R-:W-:Y:S02]  /*59f0*/  MOV R7, R180 ;  /* 0x000000b400077202 */ /* 0x000fe40000000f00 */
[----:B------:R-:W-:Y:S01]  /*5a00*/  FMNMX.FTZ R13, R217, R2, !PT ;  /* 0x00000002d90d7209 */ /* 0x000fe20007810000 */
[----:B------:R-:W-:-:S04]  /*5a10*/  FMUL.FTZ R2, R168, c[0x0][0x23c] ;  /* 0x00008f00a8027a20 */ /* 0x000fc80000410000 */
[----:B------:R-:W3:Y:S01]  /*5a20*/  SHFL.BFLY PT, R14, R13, 0x2, 0x1f ;  /* 0x0c401f000d0e7f89 */ /* 0x000ee200000e0000 */
[----:B------:R-:W-:-:S05]  /*5a30*/  FSEL R2, R2, RZ, P1 ;  /* 0x000000ff02027208 */ /* 0x000fca0000800000 */
[----:B------:R-:W-:Y:S01]  /*5a40*/  FFMA.FTZ R4, R128, c[0x0][0x23c], -R2 ;  /* 0x00008f0080047a23 */ /* 0x000fe20000010802 */
[----:B-1----:R-:W-:Y:S02]  /*5a50*/  F2FP.BF16.PACK_AB R8, R176, R232 ;  /* 0x000000e8b008723e */ /* 0x002fe400000010ff */
[----:B--2---:R-:W-:Y:S01]  /*5a60*/  F2FP.BF16.PACK_AB R11, R244, R183 ;  /* 0x000000b7f40b723e */ /* 0x004fe200000010ff */
[----:B------:R1:W2:Y:S01]  /*5a70*/  MUFU.EX2 R200, R4 ;  /* 0x0000000400c87308 */ /* 0x0002a20000000800 */
[----:B------:R-:W-:-:S05]  /*5a80*/  MOV R128, R177 ;  /* 0x000000b100807202 */ /* 0x000fca0000000f00 */
[----:B------:R-:W-:Y:S01]  /*5a90*/  HMMA.16816.F32.BF16 R172, R8, R60, R68 ;  /* 0x0000003c08ac723c */ /* 0x000fe20000041844 */
[----:B------:R-:W-:Y:S01]  /*5aa0*/  LDSM.16.MT88.4 R68, [R235+0xe800] ;  /* 0x00e80000eb44783b */ /* 0x000fe20000004200 */
[----:B---3--:R-:W-:-:S06]  /*5ab0*/  FMNMX.FTZ R0, R13, R14, !PT ;  /* 0x0000000e0d007209 */ /* 0x008fcc0007810000 */
[C---:B------:R-:W-:Y:S01]  /*5ac0*/  HMMA.16816.F32.BF16 R208, R8.reuse, R76, R132 ;  /* 0x0000004c08d0723c */ /* 0x040fe20000041884 */
[----:B-1----:R-:W-:Y:S02]  /*5ad0*/  FFMA.FTZ R4, R157, c[0x0][0x23c], -R2 ;  /* 0x00008f009d047a23 */ /* 0x002fe40000010802 */
[----:B------:R-:W-:Y:S01]  /*5ae0*/  IMAD.MOV.U32 R157, RZ, RZ, R176 ;  /* 0x000000ffff9d7224 */ /* 0x000fe200078e00b0 */
[----:B------:R-:W1:Y:S01]  /*5af0*/  SHFL.BFLY PT, R5, R0, 0x1, 0x1f ;  /* 0x0c201f0000057f89 */ /* 0x000e6200000e0000 */
[----:B------:R3:W4:Y:S03]  /*5b00*/  MUFU.EX2 R13, R4 ;  /* 0x00000004000d7308 */ /* 0x0007260000000800 */
[C---:B------:R-:W-:Y:S07]  /*5b10*/  HMMA.16816.F32.BF16 R196, R8.reuse, R64, R140 ;  /* 0x0000004008c4723c */ /* 0x040fee000004188c */
[----:B--2---:R-:W-:Y:S01]  /*5b20*/  MOV R142, R200 ;  /* 0x000000c8008e7202 */ /* 0x004fe20000000f00 */
[----:B------:R-:W-:Y:S01]  /*5b30*/  HMMA.16816.F32.BF16 R192, R8, R52, R136 ;  /* 0x0000003408c0723c */ /* 0x000fe20000041888 */
[----:B------:R-:W-:Y:S01]  /*5b40*/  IMAD.MOV.U32 R141, RZ, RZ, R183 ;  /* 0x000000ffff8d7224 */ /* 0x000fe200078e00b7 */
[----:B------:R-:W-:Y:S01]  /*5b50*/  MOV R140, R182 ;  /* 0x000000b6008c7202 */ /* 0x000fe20000000f00 */
[----:B------:R-:W-:-:S02]  /*5b60*/  IMAD.MOV.U32 R143, RZ, RZ, R7 ;  /* 0x000000ffff8f7224 */ /* 0x000fc400078e0007 */
[--C-:B---3--:R-:W-:Y:S02]  /*5b70*/  FFMA.FTZ R4, R156, c[0x0][0x23c], -R2.reuse ;  /* 0x00008f009c047a23 */ /* 0x108fe40000010802 */
[----:B------:R-:W-:Y:S01]  /*5b80*/  IMAD.MOV.U32 R156, RZ, RZ, R181 ;  /* 0x000000ffff9c7224 */ /* 0x000fe200078e00b5 */
[----:B------:R-:W-:Y:S01]  /*5b90*/  MOV R207, R208 ;  /* 0x000000d000cf7202 */ /* 0x000fe20000000f00 */
[----:B------:R2:W-:Y:S01]  /*5ba0*/  MUFU.EX2 R241, R4 ;  /* 0x0000000400f17308 */ /* 0x0005e20000000800 */
[----:B------:R-:W-:Y:S01]  /*5bb0*/  IMAD.MOV.U32 R206, RZ, RZ, R209 ;  /* 0x000000ffffce7224 */ /* 0x000fe200078e00d1 */
[----:B------:R-:W-:Y:S01]  /*5bc0*/  MOV R205, R210 ;  /* 0x000000d200cd7202 */ /* 0x000fe20000000f00 */
[----:B------:R-:W-:Y:S01]  /*5bd0*/  IMAD.MOV.U32 R204, RZ, RZ, R211 ;  /* 0x000000ffffcc7224 */ /* 0x000fe200078e00d3 */
[----:B-1----:R-:W-:Y:S01]  /*5be0*/  FMNMX.FTZ R167, R0, R5, !PT ;  /* 0x0000000500a77209 */ /* 0x002fe20007810000 */
[--C-:B------:R-:W-:Y:S01]  /*5bf0*/  FFMA.FTZ R0, R150, c[0x0][0x23c], -R2.reuse ;  /* 0x00008f0096007a23 */ /* 0x100fe20000010802 */
[C---:B------:R-:W-:Y:S02]  /*5c00*/  HMMA.16816.F32.BF16 R248, R8.reuse, R72, R124 ;  /* 0x0000004808f8723c */ /* 0x040fe4000004187c */
[----:B------:R-:W-:Y:S01]  /*5c10*/  FSETP.NEU.FTZ.AND P1, PT, R167, -INF , PT ;  /* 0xff800000a700780b */ /* 0x000fe20003f3d000 */
[----:B------:R1:W-:Y:S05]  /*5c20*/  MUFU.EX2 R150, R0 ;  /* 0x0000000000967308 */ /* 0x0003ea0000000800 */
[----:B------:R-:W-:Y:S01]  /*5c30*/  HMMA.16816.F32.BF16 R228, R8, R56, R120 ;  /* 0x0000003808e4723c */ /* 0x000fe20000041878 */
[----:B--2---:R-:W-:-:S04]  /*5c40*/  FFMA.FTZ R4, R154, c[0x0][0x23c], -R2 ;  /* 0x00008f009a047a23 */ /* 0x004fc80000010802 */
[----:B------:R2:W3:Y:S03]  /*5c50*/  MUFU.EX2 R237, R4 ;  /* 0x0000000400ed7308 */ /* 0x0004e60000000800 */
[----:B------:R-:W-:Y:S01]  /*5c60*/  HMMA.16816.F32.BF16 R144, R8, R80, R144 ;  /* 0x000000500890723c */ /* 0x000fe20000041890 */
[----:B-1----:R-:W-:-:S05]  /*5c70*/  FMUL.FTZ R0, R167, c[0x0][0x23c] ;  /* 0x00008f00a7007a20 */ /* 0x002fca0000410000 */
[----:B------:R-:W-:Y:S02]  /*5c80*/  FSEL R0, R0, RZ, P1 ;  /* 0x000000ff00007208 */ /* 0x000fe40000800000 */
[----:B------:R-:W-:Y:S01]  /*5c90*/  HMMA.16816.F32.BF16 R220, R8, R68, R116 ;  /* 0x0000004408dc723c */ /* 0x000fe20000041874 */
[----:B--2---:R-:W-:-:S07]  /*5ca0*/  FFMA.FTZ R4, R152, c[0x0][0x23c], -R2 ;  /* 0x00008f0098047a23 */ /* 0x004fce0000010802 */
[C---:B------:R-:W-:Y:S01]  /*5cb0*/  HMMA.16816.F32.BF16 R180, R8.reuse, R62, R112 ;  /* 0x0000003e08b4723c */ /* 0x040fe20000041870 */
[----:B------:R1:W-:Y:S07]  /*5cc0*/  MUFU.EX2 R25, R4 ;  /* 0x0000000400197308 */ /* 0x0003ee0000000800 */
[C---:B------:R-:W-:Y:S08]  /*5cd0*/  HMMA.16816.F32.BF16 R120, R8.reuse, R54, R100 ;  /* 0x000000360878723c */ /* 0x040ff00000041864 */
[----:B------:R-:W-:Y:S01]  /*5ce0*/  HMMA.16816.F32.BF16 R124, R8, R82, R40 ;  /* 0x00000052087c723c */ /* 0x000fe20000041828 */
[----:B-1----:R-:W-:Y:S01]  /*5cf0*/  FFMA.FTZ R4, R148, c[0x0][0x23c], -R2 ;  /* 0x00008f0094047a23 */ /* 0x002fe20000010802 */
[----:B------:R-:W-:-:S03]  /*5d00*/  MOV R148, R128 ;  /* 0x0000008000947202 */ /* 0x000fc60000000f00 */
[----:B------:R1:W-:Y:S03]  /*5d10*/  MUFU.EX2 R166, R4 ;  /* 0x0000000400a67308 */ /* 0x0003e60000000800 */
[C---:B------:R-:W-:Y:S08]  /*5d20*/  HMMA.16816.F32.BF16 R136, R8.reuse, R66, R36 ;  /* 0x000000420888723c */ /* 0x040ff00000041824 */
[----:B------:R-:W-:Y:S01]  /*5d30*/  HMMA.16816.F32.BF16 R212, R8, R78, R32 ;  /* 0x0000004e08d4723c */ /* 0x000fe20000041820 */
[----:B-1----:R-:W-:-:S07]  /*5d40*/  FFMA.FTZ R4, R130, c[0x0][0x23c], -R2 ;  /* 0x00008f0082047a23 */ /* 0x002fce0000010802 */
[C---:B------:R-:W-:Y:S01]  /*5d50*/  HMMA.16816.F32.BF16 R208, R8.reuse, R74, R28 ;  /* 0x0000004a08d0723c */ /* 0x040fe2000004181c */
[----:B------:R1:W-:Y:S07]  /*5d60*/  MUFU.EX2 R134, R4 ;  /* 0x0000000400867308 */ /* 0x0003ee0000000800 */
[----:B------:R-:W-:Y:S01]  /*5d70*/  HMMA.16816.F32.BF16 R200, R8, R58, R20 ;  /* 0x0000003a08c8723c */ /* 0x000fe20000041814 */
[----:B-1----:R-:W-:-:S04]  /*5d80*/  FFMA.FTZ R4, R129, c[0x0][0x23c], -R0 ;  /* 0x00008f0081047a23 */ /* 0x002fc80000010800 */
[----:B------:R1:W-:Y:S02]  /*5d90*/  MUFU.EX2 R132, R4 ;  /* 0x0000000400847308 */ /* 0x0003e40000000800 */
[----:B-1----:R-:W-:-:S06]  /*5da0*/  FFMA.FTZ R4, R159, c[0x0][0x23c], -R0 ;  /* 0x00008f009f047a23 */ /* 0x002fcc0000010800 */
[----:B------:R1:W2:Y:S02]  /*5db0*/  MUFU.EX2 R133, R4 ;  /* 0x0000000400857308 */ /* 0x0002a40000000800 */
[----:B-1----:R-:W-:-:S06]  /*5dc0*/  FFMA.FTZ R4, R158, c[0x0][0x23c], -R0 ;  /* 0x00008f009e047a23 */ /* 0x002fcc0000010800 */
[----:B------:R1:W-:Y:S02]  /*5dd0*/  MUFU.EX2 R240, R4 ;  /* 0x0000000400f07308 */ /* 0x0003e40000000800 */
[----:B-1----:R-:W-:-:S06]  /*5de0*/  FFMA.FTZ R4, R155, c[0x0][0x23c], -R0 ;  /* 0x00008f009b047a23 */ /* 0x002fcc0000010800 */
[----:B------:R1:W1:Y:S02]  /*5df0*/  MUFU.EX2 R14, R4 ;  /* 0x00000004000e7308 */ /* 0x0002640000000800 */
[----:B-1----:R-:W-:Y:S02]  /*5e00*/  FFMA.FTZ R4, R153, c[0x0][0x23c], -R0 ;  /* 0x00008f0099047a23 */ /* 0x002fe40000010800 */
[----:B------:R-:W-:Y:S04]  /*5e10*/  HMMA.16816.F32.BF16 R152, R8, R70, R16 ;  /* 0x000000460898723c */ /* 0x000fe80000041810 */
[----:B------:R1:W-:Y:S03]  /*5e20*/  MUFU.EX2 R24, R4 ;  /* 0x0000000400187308 */ /* 0x0003e60000000800 */
[----:B----4-:R-:W-:-:S02]  /*5e30*/  F2FP.BF16.PACK_AB R8, R13, R142 ;  /* 0x0000008e0d08723e */ /* 0x010fc400000010ff */
[----:B---3--:R-:W-:Y:S02]  /*5e40*/  F2FP.BF16.PACK_AB R10, R237, R241 ;  /* 0x000000f1ed0a723e */ /* 0x008fe400000010ff */
[----:B--2---:R-:W-:Y:S02]  /*5e50*/  F2FP.BF16.PACK_AB R9, R133, R132 ;  /* 0x000000848509723e */ /* 0x004fe400000010ff */
[----:B------:R-:W-:Y:S01]  /*5e60*/  F2FP.BF16.PACK_AB R11, R14, R240 ;  /* 0x000000f00e0b723e */ /* 0x000fe200000010ff */
[----:B-1----:R-:W-:Y:S01]  /*5e70*/  FFMA.FTZ R4, R151, c[0x0][0x23c], -R0 ;  /* 0x00008f0097047a23 */ /* 0x002fe20000010800 */
[----:B------:R-:W-:-:S05]  /*5e80*/  MOV R151, R6 ;  /* 0x0000000600977202 */ /* 0x000fca0000000f00 */
[C---:B------:R-:W-:Y:S01]  /*5e90*/  HMMA.16816.F32.BF16 R20, R8.reuse, R44, RZ ;  /* 0x0000002c0814723c */ /* 0x040fe200000418ff */
[----:B------:R-:W-:Y:S01]  /*5ea0*/  F2FP.BF16.PACK_AB R6, R134, R166 ;  /* 0x000000a68606723e */ /* 0x000fe200000010ff */
[----:B------:R1:W2:Y:S06]  /*5eb0*/  MUFU.EX2 R129, R4 ;  /* 0x0000000400817308 */ /* 0x0002ac0000000800 */
[C---:B------:R-:W-:Y:S08]  /*5ec0*/  HMMA.16816.F32.BF16 R16, R8.reuse, R48, RZ ;  /* 0x000000300810723c */ /* 0x040ff000000418ff */
[----:B------:R-:W-:Y:S01]  /*5ed0*/  HMMA.16816.F32.BF16 R32, R8, R92, RZ ;  /* 0x0000005c0820723c */ /* 0x000fe200000418ff */
[----:B-1----:R-:W-:Y:S01]  /*5ee0*/  FFMA.FTZ R4, R149, c[0x0][0x23c], -R0 ;  /* 0x00008f0095047a23 */ /* 0x002fe20000010800 */
[----:B--2---:R-:W-:Y:S01]  /*5ef0*/  F2FP.BF16.PACK_AB R5, R129, R24 ;  /* 0x000000188105723e */ /* 0x004fe200000010ff */
[----:B------:R-:W-:-:S02]  /*5f00*/  IMAD.MOV.U32 R149, RZ, RZ, R178 ;  /* 0x000000ffff957224 */ /* 0x000fc400078e00b2 */
[----:B------:R1:W2:Y:S02]  /*5f10*/  MUFU.EX2 R130, R4 ;  /* 0x0000000400827308 */ /* 0x0002a40000000800 */
[----:B------:R-:W-:Y:S01]  /*5f20*/  IMAD.MOV.U32 R93, RZ, RZ, R140 ;  /* 0x000000ffff5d7224 */ /* 0x000fe200078e008c */
[----:B------:R-:W-:Y:S01]  /*5f30*/  HMMA.16816.F32.BF16 R36, R8, R88, RZ ;  /* 0x000000580824723c */ /* 0x000fe200000418ff */
[----:B------:R-:W-:-:S06]  /*5f40*/  MOV R92, R141 ;  /* 0x0000008d005c7202 */ /* 0x000fcc0000000f00 */
[----:B------:R-:W-:Y:S01]  /*5f50*/  MOV R88, R156 ;  /* 0x0000009c00587202 */ /* 0x000fe20000000f00 */
[----:B------:R-:W-:Y:S01]  /*5f60*/  HMMA.16816.F32.BF16 R40, R8, R84, RZ ;  /* 0x000000540828723c */ /* 0x000fe200000418ff */
[----:B-1----:R-:W-:-:S06]  /*5f70*/  FFMA.FTZ R4, R131, c[0x0][0x23c], -R0 ;  /* 0x00008f0083047a23 */ /* 0x002fcc0000010800 */
[----:B------:R-:W-:Y:S01]  /*5f80*/  MOV R85, R157 ;  /* 0x0000009d00557202 */ /* 0x000fe20000000f00 */
[----:B------:R-:W-:Y:S01]  /*5f90*/  HMMA.16816.F32.BF16 R28, R8, R96, RZ ;  /* 0x00000060081c723c */ /* 0x000fe200000418ff */
[----:B--2---:R-:W-:Y:S01]  /*5fa0*/  IMAD.MOV.U32 R89, RZ, RZ, R130 ;  /* 0x000000ffff597224 */ /* 0x004fe200078e0082 */
[----:B------:R1:W2:Y:S01]  /*5fb0*/  MUFU.EX2 R135, R4 ;  /* 0x0000000400877308 */ /* 0x0002a20000000800 */
[----:B------:R-:W-:-:S05]  /*5fc0*/  IMAD.MOV.U32 R84, RZ, RZ, R129 ;  /* 0x000000ffff547224 */ /* 0x000fca00078e0081 */
[----:B------:R-:W-:Y:S01]  /*5fd0*/  HMMA.16816.F32.BF16 R44, R8, R46, RZ ;  /* 0x0000002e082c723c */ /* 0x000fe200000418ff */
[----:B-1----:R-:W-:Y:S02]  /*5fe0*/  F2FP.BF16.PACK_AB R4, R150, R25 ;  /* 0x000000199604723e */ /* 0x002fe400000010ff */
[----:B--2---:R-:W-:-:S07]  /*5ff0*/  F2FP.BF16.PACK_AB R7, R135, R130 ;  /* 0x000000828707723e */ /* 0x004fce00000010ff */
[C---:B------:R-:W-:Y:S07]  /*6000*/  HMMA.16816.F32.BF16 R176, R4.reuse, R60, R20 ;  /* 0x0000003c04b0723c */ /* 0x040fee0000041814 */
[----:B------:R-:W-:Y:S01]  /*6010*/  MOV R61, R142 ;  /* 0x0000008e003d7202 */ /* 0x000fe20000000f00 */
[----:B------:R-:W-:Y:S01]  /*6020*/  HMMA.16816.F32.BF16 R112, R4, R52, R16 ;  /* 0x000000340470723c */ /* 0x000fe20000041810 */
[----:B------:R-:W-:-:S06]  /*6030*/  IMAD.MOV.U32 R60, RZ, RZ, R143 ;  /* 0x000000ffff3c7224 */ /* 0x000fcc00078e008f */
[----:B------:R-:W-:Y:S01]  /*6040*/  MOV R53, R133 ;  /* 0x0000008500357202 */ /* 0x000fe20000000f00 */
[----:B------:R-:W-:Y:S01]  /*6050*/  HMMA.16816.F32.BF16 R20, R8, R104, RZ ;  /* 0x000000680814723c */ /* 0x000fe200000418ff */
[----:B------:R-:W-:-:S06]  /*6060*/  IMAD.MOV.U32 R52, RZ, RZ, R132 ;  /* 0x000000ffff347224 */ /* 0x000fcc00078e0084 */
[----:B------:R-:W-:Y:S01]  /*6070*/  IMAD.MOV.U32 R105, RZ, RZ, R88 ;  /* 0x000000ffff697224 */ /* 0x000fe200078e0058 */
[----:B------:R-:W-:Y:S01]  /*6080*/  HMMA.16816.F32.BF16 R16, R8, R108, RZ ;  /* 0x0000006c0810723c */ /* 0x000fe200000418ff */
[----:B------:R-:W-:-:S07]  /*6090*/  IMAD.MOV.U32 R88, RZ, RZ, R14 ;  /* 0x000000ffff587224 */ /* 0x000fce00078e000e */
[----:B------:R-:W-:Y:S08]  /*60a0*/  HMMA.16816.F32.BF16 R140, R4, R76, R32 ;  /* 0x0000004c048c723c */ /* 0x000ff00000041820 */
[----:B------:R-:W-:Y:S08]  /*60b0*/  HMMA.16816.F32.BF16 R32, R8, R90, RZ ;  /* 0x0000005a0820723c */ /* 0x000ff000000418ff */
[C---:B------:R-:W-:Y:S07]  /*60c0*/  HMMA.16816.F32.BF16 R116, R4.reuse, R64, R36 ;  /* 0x000000400474723c */ /* 0x040fee0000041824 */
[----:B------:R-:W-:Y:S01]  /*60d0*/  IMAD.MOV.U32 R65, RZ, RZ, R135 ;  /* 0x000000ffff417224 */ /* 0x000fe200078e0087 */
[----:B------:R-:W-:Y:S01]  /*60e0*/  HMMA.16816.F32.BF16 R100, R4, R80, R40 ;  /* 0x000000500464723c */ /* 0x000fe20000041828 */
[----:B------:R-:W-:-:S07]  /*60f0*/  MOV R64, R134 ;  /* 0x0000008600407202 */ /* 0x000fce0000000f00 */
        /* <DEDUP_REMOVED lines=8> */
[----:B------:R-:W-:Y:S07]  /*6180*/  HMMA.16816.F32.BF16 R48, R8, R110, RZ ;  /* 0x0000006e0830723c */ /* 0x000fee00000418ff */
[----:B------:R-:W-:Y:S01]  /*6190*/  FFMA.FTZ R8, R190, c[0x0][0x23c], -R2 ;  /* 0x00008f00be087a23 */ /* 0x000fe20000010802 */
[----:B------:R-:W-:Y:S01]  /*61a0*/  HMMA.16816.F32.BF16 R32, R4, R66, R32 ;  /* 0x000000420420723c */ /* 0x000fe20000041820 */
[----:B------:R-:W-:-:S02]  /*61b0*/  MOV R190, R89 ;  /* 0x0000005900be7202 */ /* 0x000fc40000000f00 */
[----:B------:R1:W-:Y:S01]  /*61c0*/  MUFU.EX2 R97, R8 ;  /* 0x0000000800617308 */ /* 0x0003e20000000800 */
[----:B------:R-:W-:-:S03]  /*61d0*/  MOV R89, R150 ;  /* 0x0000009600597202 */ /* 0x000fc60000000f00 */
[----:B------:R-:W-:Y:S01]  /*61e0*/  IMAD.MOV.U32 R67, RZ, RZ, R92 ;  /* 0x000000ffff437224 */ /* 0x000fe200078e005c */
[----:B------:R-:W-:Y:S01]  /*61f0*/  MOV R66, R93 ;  /* 0x0000005d00427202 */ /* 0x000fe20000000f00 */
[----:B------:R-:W-:Y:S01]  /*6200*/  IMAD.MOV.U32 R92, RZ, RZ, R148 ;  /* 0x000000ffff5c7224 */ /* 0x000fe200078e0094 */
[----:B------:R-:W-:Y:S01]  /*6210*/  MOV R93, R15 ;  /* 0x0000000f005d7202 */ /* 0x000fe20000000f00 */
[----:B------:R-:W-:Y:S01]  /*6220*/  HMMA.16816.F32.BF16 R44, R4, R62, R44 ;  /* 0x0000003e042c723c */ /* 0x000fe2000004182c */
[----:B-1----:R-:W-:-:S07]  /*6230*/  FFMA.FTZ R8, R186, c[0x0][0x23c], -R2 ;  /* 0x00008f00ba087a23 */ /* 0x002fce0000010802 */
[C---:B------:R-:W-:Y:S01]  /*6240*/  HMMA.16816.F32.BF16 R40, R4.reuse, R54, R40 ;  /* 0x000000360428723c */ /* 0x040fe20000041828 */
[----:B------:R1:W-:Y:S07]  /*6250*/  MUFU.EX2 R99, R8 ;  /* 0x0000000800637308 */ /* 0x0003ee0000000800 */
[C---:B------:R-:W-:Y:S08]  /*6260*/  HMMA.16816.F32.BF16 R36, R4.reuse, R82, R36 ;  /* 0x000000520424723c */ /* 0x040ff00000041824 */
[----:B------:R-:W-:Y:S01]  /*6270*/  HMMA.16816.F32.BF16 R76, R4, R78, R28 ;  /* 0x0000004e044c723c */ /* 0x000fe2000004181c */
[----:B------:R-:W-:Y:S01]  /*6280*/  LDSM.16.MT88.4 R28, [R234+0xd000] ;  /* 0x00d00000ea1c783b */ /* 0x000fe20000004200 */
[----:B-1----:R-:W-:Y:S01]  /*6290*/  FFMA.FTZ R8, R170, c[0x0][0x23c], -R2 ;  /* 0x00008f00aa087a23 */ /* 0x002fe20000010802 */
[----:B------:R-:W-:-:S03]  /*62a0*/  MOV R170, R61 ;  /* 0x0000003d00aa7202 */ /* 0x000fc60000000f00 */
[----:B------:R1:W-:Y:S02]  /*62b0*/  MUFU.EX2 R148, R8 ;  /* 0x0000000800947308 */ /* 0x0003e40000000800 */
[C---:B------:R-:W-:Y:S01]  /*62c0*/  HMMA.16816.F32.BF16 R72, R4.reuse, R74, R20 ;  /* 0x0000004a0448723c */ /* 0x040fe20000041814 */
[----:B------:R-:W-:Y:S07]  /*62d0*/  LDSM.16.MT88.4 R20, [R236+0xd000] ;  /* 0x00d00000ec14783b */ /* 0x000fee0000004200 */
[----:B------:R-:W-:Y:S01]  /*62e0*/  HMMA.16816.F32.BF16 R56, R4, R58, R16 ;  /* 0x0000003a0438723c */ /* 0x000fe20000041810 */
[----:B------:R-:W2:Y:S01]  /*62f0*/  LDSM.16.MT88.4 R16, [R233+0xd000] ;  /* 0x00d00000e910783b */ /* 0x000ea20000004200 */
[----:B-1----:R-:W-:-:S06]  /*6300*/  FFMA.FTZ R8, R162, c[0x0][0x23c], -R2 ;  /* 0x00008f00a2087a23 */ /* 0x002fcc0000010802 */
[----:B------:R-:W-:Y:S01]  /*6310*/  HMMA.16816.F32.BF16 R48, R4, R70, R48 ;  /* 0x000000460430723c */ /* 0x000fe20000041830 */
[----:B------:R-:W-:Y:S01]  /*6320*/  MOV R162, R93 ;  /* 0x0000005d00a27202 */ /* 0x000fe20000000f00 */
[----:B------:R1:W3:Y:S05]  /*6330*/  MUFU.EX2 R15, R8 ;  /* 0x00000008000f7308 */ /* 0x0002ea0000000800 */
[----:B------:R-:W-:-:S04]  /*6340*/  FFMA.FTZ R4, R169, c[0x0][0x23c], -R12 ;  /* 0x00008f00a9047a23 */ /* 0x000fc8000001080c */
[----:B------:R4:W2:Y:S01]  /*6350*/  MUFU.EX2 R9, R4 ;  /* 0x0000000400097308 */ /* 0x0008a20000000800 */
[----:B-1----:R-:W-:Y:S01]  /*6360*/  FFMA.FTZ R8, R187, c[0x0][0x23c], -R0 ;  /* 0x00008f00bb087a23 */ /* 0x002fe20000010800 */
[----:B---3--:R-:W-:-:S06]  /*6370*/  F2FP.BF16.PACK_AB R10, R15, R148 ;  /* 0x000000940f0a723e */ /* 0x008fcc00000010ff */
[----:B------:R1:W-:Y:S01]  /*6380*/  MUFU.EX2 R96, R8 ;  /* 0x0000000800607308 */ /* 0x0003e20000000800 */
[----:B----4-:R-:W-:Y:S01]  /*6390*/  FFMA.FTZ R4, R161, c[0x0][0x23c], -R12 ;  /* 0x00008f00a1047a23 */ /* 0x010fe2000001080c */
[----:B------:R-:W-:-:S06]  /*63a0*/  MOV R161, R89 ;  /* 0x0000005900a17202 */ /* 0x000fcc0000000f00 */
[----:B------:R3:W-:Y:S01]  /*63b0*/  MUFU.EX2 R186, R4 ;  /* 0x0000000400ba7308 */ /* 0x0007e20000000800 */
[----:B-1----:R-:W-:Y:S01]  /*63c0*/  FFMA.FTZ R8, R185, c[0x0][0x23c], -R0 ;  /* 0x00008f00b9087a23 */ /* 0x002fe20000010800 */
[----:B------:R-:W-:-:S06]  /*63d0*/  MOV R185, R53 ;  /* 0x0000003500b97202 */ /* 0x000fcc0000000f00 */
[----:B------:R1:W4:Y:S01]  /*63e0*/  MUFU.EX2 R98, R8 ;  /* 0x0000000800627308 */ /* 0x0003220000000800 */
[----:B---3--:R-:W-:Y:S01]  /*63f0*/  FFMA.FTZ R4, R191, c[0x0][0x23c], -R3 ;  /* 0x00008f00bf047a23 */ /* 0x008fe20000010803 */
[----:B------:R-:W-:-:S06]  /*6400*/  MOV R191, R92 ;  /* 0x0000005c00bf7202 */ /* 0x000fcc0000000f00 */
[----:B------:R3:W-:Y:S01]  /*6410*/  MUFU.EX2 R80, R4 ;  /* 0x0000000400507308 */ /* 0x0007e20000000800 */
[----:B-1----:R-:W-:Y:S02]  /*6420*/  FFMA.FTZ R8, R164, c[0x0][0x23c], -R0 ;  /* 0x00008f00a4087a23 */ /* 0x002fe40000010800 */
[----:B------:R-:W-:-:S05]  /*6430*/  IMAD.MOV.U32 R164, RZ, RZ, R60 ;  /* 0x000000ffffa47224 */ /* 0x000fca00078e003c */
[----:B------:R1:W-:Y:S01]  /*6440*/  MUFU.EX2 R150, R8 ;  /* 0x0000000800967308 */ /* 0x0003e20000000800 */
[----:B---3--:R-:W-:Y:S02]  /*6450*/  FFMA.FTZ R4, R188, c[0x0][0x23c], -R3 ;  /* 0x00008f00bc047a23 */ /* 0x008fe40000010803 */
[----:B--2---:R-:W-:Y:S01]  /*6460*/  IMAD.MOV.U32 R188, RZ, RZ, R9 ;  /* 0x000000ffffbc7224 */ /* 0x004fe200078e0009 */
[----:B----4-:R-:W-:-:S04]  /*6470*/  F2FP.BF16.PACK_AB R9, R98, R96 ;  /* 0x000000606209723e */ /* 0x010fc800000010ff */
[----:B------:R2:W3:Y:S01]  /*6480*/  MUFU.EX2 R82, R4 ;  /* 0x0000000400527308 */ /* 0x0004e20000000800 */
[----:B------:R-:W-:Y:S01]  /*6490*/  F2FP.BF16.PACK_AB R6, R186, R188 ;  /* 0x000000bcba06723e */ /* 0x000fe200000010ff */
[----:B-1----:R-:W-:Y:S02]  /*64a0*/  FFMA.FTZ R8, R160, c[0x0][0x23c], -R0 ;  /* 0x00008f00a0087a23 */ /* 0x002fe40000010800 */
[----:B------:R-:W-:-:S04]  /*64b0*/  IMAD.MOV.U32 R160, RZ, RZ, R88 ;  /* 0x000000ffffa07224 */ /* 0x000fc800078e0058 */
[----:B------:R1:W4:Y:S01]  /*64c0*/  MUFU.EX2 R14, R8 ;  /* 0x00000008000e7308 */ /* 0x0003220000000800 */
[----:B--2---:R-:W-:Y:S01]  /*64d0*/  FFMA.FTZ R4, R171, c[0x0][0x23c], -R3 ;  /* 0x00008f00ab047a23 */ /* 0x004fe20000010803 */
[----:B---3--:R-:W-:Y:S01]  /*64e0*/  F2FP.BF16.PACK_AB R5, R82, R80 ;  /* 0x000000505205723e */ /* 0x008fe200000010ff */
[----:B------:R-:W-:-:S05]  /*64f0*/  IMAD.MOV.U32 R171, RZ, RZ, R84 ;  /* 0x000000ffffab7224 */ /* 0x000fca00078e0054 */
[----:B------:R2:W-:Y:S01]  /*6500*/  MUFU.EX2 R169, R4 ;  /* 0x0000000400a97308 */ /* 0x0005e20000000800 */
[----:B-1----:R-:W-:Y:S01]  /*6510*/  FFMA.FTZ R8, R189, c[0x0][0x23c], -R12 ;  /* 0x00008f00bd087a23 */ /* 0x002fe2000001080c */
[----:B----4-:R-:W-:Y:S01]  /*6520*/  F2FP.BF16.PACK_AB R11, R14, R150 ;  /* 0x000000960e0b723e */ /* 0x010fe200000010ff */
[----:B------:R-:W-:-:S05]  /*6530*/  IMAD.MOV.U32 R189, RZ, RZ, R105 ;  /* 0x000000ffffbd7224 */ /* 0x000fca00078e0069 */
[----:B------:R1:W-:Y:S01]  /*6540*/  MUFU.EX2 R81, R8 ;  /* 0x0000000800517308 */ /* 0x0003e20000000800 */
[----:B--2---:R-:W-:Y:S01]  /*6550*/  FFMA.FTZ R4, R163, c[0x0][0x23c], -R3 ;  /* 0x00008f00a3047a23 */ /* 0x004fe20000010803 */
[----:B------:R-:W-:-:S06]  /*6560*/  MOV R163, R85 ;  /* 0x0000005500a37202 */ /* 0x000fcc0000000f00 */
[----:B------:R-:W2:Y:S01]  /*6570*/  MUFU.EX2 R187, R4 ;  /* 0x0000000400bb7308 */ /* 0x000ea20000000800 */
[----:B-1----:R-:W-:Y:S02]  /*6580*/  FFMA.FTZ R8, R184, c[0x0][0x23c], -R12 ;  /* 0x00008f00b8087a23 */ /* 0x002fe4000001080c */
[----:B------:R-:W-:-:S05]  /*6590*/  IMAD.MOV.U32 R184, RZ, RZ, R52 ;  /* 0x000000ffffb87224 */ /* 0x000fca00078e0034 */
[----:B------:R1:W3:Y:S01]  /*65a0*/  MUFU.EX2 R83, R8 ;  /* 0x0000000800537308 */ /* 0x0002e20000000800 */
[----:B--2---:R-:W-:Y:S02]  /*65b0*/  F2FP.BF16.PACK_AB R7, R187, R169 ;  /* 0x000000a9bb07723e */ /* 0x004fe400000010ff */
[----:B-1----:R-:W-:Y:S02]  /*65c0*/  F2FP.BF16.PACK_AB R8, R99, R97 ;  /* 0x000000616308723e */ /* 0x002fe400000010ff */
[----:B---3--:R-:W-:-:S05]  /*65d0*/  F2FP.BF16.PACK_AB R4, R83, R81 ;  /* 0x000000515304723e */ /* 0x008fca00000010ff */
[-C--:B------:R-:W-:Y:S08]  /*65e0*/  HMMA.16816.F32.BF16 R176, R8, R16.reuse, R176 ;  /* 0x0000001008b0723c */ /* 0x080ff000000418b0 */
[C---:B------:R-:W-:Y:S08]  /*65f0*/  HMMA.16816.F32.BF16 R172, R4.reuse, R16, R172 ;  /* 0x0000001004ac723c */ /* 0x040ff000000418ac */
[-C--:B------:R-:W-:Y:S08]  /*6600*/  HMMA.16816.F32.BF16 R180, R4, R18.reuse, R180 ;  /* 0x0000001204b4723c */ /* 0x080ff000000418b4 */
[C---:B------:R-:W-:Y:S01]  /*6610*/  HMMA.16816.F32.BF16 R44, R8.reuse, R18, R44 ;  /* 0x00000012082c723c */ /* 0x040fe2000004182c */
[----:B------:R-:W1:Y:S07]  /*6620*/  LDSM.16.MT88.4 R16, [R235+0xd000] ;  /* 0x00d00000eb10783b */ /* 0x000e6e0000004200 */
[C---:B------:R-:W-:Y:S07]  /*6630*/  HMMA.16816.F32.BF16 R68, R8.reuse, R28, R112 ;  /* 0x0000001c0844723c */ /* 0x040fee0000041870 */
[----:B------:R-:W-:Y:S01]  /*6640*/  IMAD.MOV.U32 R112, RZ, RZ, R207 ;  /* 0x000000ffff707224 */ /* 0x000fe200078e00cf */
[----:B------:R-:W-:Y:S01]  /*6650*/  MOV R113, R206 ;  /* 0x000000ce00717202 */ /* 0x000fe20000000f00 */
[----:B------:R-:W-:Y:S01]  /*6660*/  IMAD.MOV.U32 R114, RZ, RZ, R205 ;  /* 0x000000ffff727224 */ /* 0x000fe200078e00cd */
[----:B------:R-:W-:Y:S01]  /*6670*/  MOV R115, R204 ;  /* 0x000000cc00737202 */ /* 0x000fe20000000f00 */
[-C--:B------:R-:W-:Y:S08]  /*6680*/  HMMA.16816.F32.BF16 R84, R8, R20.reuse, R100 ;  /* 0x000000140854723c */ /* 0x080ff00000041864 */
[C---:B------:R-:W-:Y:S08]  /*6690*/  HMMA.16816.F32.BF16 R88, R4.reuse, R20, R144 ;  /* 0x000000140458723c */ /* 0x040ff00000041890 */
[----:B------:R-:W-:Y:S08]  /*66a0*/  HMMA.16816.F32.BF16 R92, R4, R22, R124 ;  /* 0x00000016045c723c */ /* 0x000ff0000004187c */
[C---:B-1----:R-:W-:Y:S01]  /*66b0*/  HMMA.16816.F32.BF16 R204, R8.reuse, R18, R32 ;  /* 0x0000001208cc723c */ /* 0x042fe20000041820 */
[----:B------:R-:W1:Y:S07]  /*66c0*/  LDSM.16.MT88.4 R32, [R235+0xf000] ;  /* 0x00f00000eb20783b */ /* 0x000e6e0000004200 */
[C---:B------:R-:W-:Y:S01]  /*66d0*/  HMMA.16816.F32.BF16 R36, R8.reuse, R22, R36 ;  /* 0x000000160824723c */ /* 0x040fe20000041824 */
[----:B------:R-:W2:Y:S07]  /*66e0*/  LDSM.16.MT88.4 R20, [R233+0xf000] ;  /* 0x00f00000e914783b */ /* 0x000eae0000004200 */
[-C--:B------:R-:W-:Y:S08]  /*66f0*/  HMMA.16816.F32.BF16 R100, R8, R16.reuse, R116 ;  /* 0x000000100864723c */ /* 0x080ff00000041874 */
[C---:B------:R-:W-:Y:S08]  /*6700*/  HMMA.16816.F32.BF16 R104, R4.reuse, R16, R196 ;  /* 0x000000100468723c */ /* 0x040ff000000418c4 */
[C---:B------:R-:W-:Y:S01]  /*6710*/  HMMA.16816.F32.BF16 R108, R4.reuse, R18, R136 ;  /* 0x00000012046c723c */ /* 0x040fe20000041888 */
[----:B------:R-:W3:Y:S07]  /*6720*/  LDSM.16.MT88.4 R16, [R234+0xf000] ;  /* 0x00f00000ea10783b */ /* 0x000eee0000004200 */
[C---:B------:R-:W-:Y:S07]  /*6730*/  HMMA.16816.F32.BF16 R52, R4.reuse, R28, R192 ;  /* 0x0000001c0434723c */ /* 0x040fee00000418c0 */
[----:B------:R-:W-:Y:S01]  /*6740*/  MOV R193, R191 ;  /* 0x000000bf00c17202 */ /* 0x000fe20000000f00 */
[----:B------:R-:W-:Y:S01]  /*6750*/  HMMA.16816.F32.BF16 R60, R4, R30, R120 ;  /* 0x0000001e043c723c */ /* 0x000fe20000041878 */
[----:B------:R-:W-:Y:S01]  /*6760*/  IMAD.MOV.U32 R194, RZ, RZ, R169 ;  /* 0x000000ffffc27224 */ /* 0x000fe200078e00a9 */
[----:B------:R-:W-:Y:S01]  /*6770*/  MOV R195, R189 ;  /* 0x000000bd00c37202 */ /* 0x000fe20000000f00 */
[----:B------:R-:W-:-:S02]  /*6780*/  IMAD.MOV.U32 R169, RZ, RZ, R65 ;  /* 0x000000ffffa97224 */ /* 0x000fc400078e0041 */
[----:B------:R-:W-:-:S03]  /*6790*/  IMAD.MOV.U32 R192, RZ, RZ, R188 ;  /* 0x000000ffffc07224 */ /* 0x000fc600078e00bc */
[----:B------:R-:W-:Y:S01]  /*67a0*/  HMMA.16816.F32.BF16 R40, R8, R30, R40 ;  /* 0x0000001e0828723c */ /* 0x000fe20000041828 */
[----:B------:R-:W4:Y:S07]  /*67b0*/  LDSM.16.MT88.4 R28, [R236+0xf000] ;  /* 0x00f00000ec1c783b */ /* 0x000f2e0000004200 */
[C---:B-1----:R-:W-:Y:S07]  /*67c0*/  HMMA.16816.F32.BF16 R196, R4.reuse, R32, R220 ;  /* 0x0000002004c4723c */ /* 0x042fee00000418dc */
[----:B------:R-:W-:Y:S01]  /*67d0*/  MOV R222, R193 ;  /* 0x000000c100de7202 */ /* 0x000fe20000000f00 */
[----:B--2---:R-:W-:Y:S01]  /*67e0*/  HMMA.16816.F32.BF16 R124, R4, R22, R212 ;  /* 0x00000016047c723c */ /* 0x004fe200000418d4 */
[----:B------:R-:W-:-:S06]  /*67f0*/  MOV R223, R195 ;  /* 0x000000c300df7202 */ /* 0x000fcc0000000f00 */
[----:B------:R-:W-:Y:S01]  /*6800*/  IMAD.MOV.U32 R212, RZ, RZ, R222 ;  /* 0x000000ffffd47224 */ /* 0x000fe200078e00de */
[----:B------:R-:W-:Y:S01]  /*6810*/  HMMA.16816.F32.BF16 R120, R4, R20, R112 ;  /* 0x000000140478723c */ /* 0x000fe20000041870 */
[----:B------:R-:W-:Y:S01]  /*6820*/  IMAD.MOV.U32 R222, RZ, RZ, R184 ;  /* 0x000000ffffde7224 */ /* 0x000fe200078e00b8 */
[----:B------:R-:W-:Y:S02]  /*6830*/  MOV R213, R223 ;  /* 0x000000df00d57202 */ /* 0x000fe40000000f00 */
[----:B------:R-:W-:-:S03]  /*6840*/  MOV R223, R185 ;  /* 0x000000b900df7202 */ /* 0x000fc60000000f00 */
[----:B------:R-:W-:Y:S01]  /*6850*/  IMAD.MOV.U32 R115, RZ, RZ, R163 ;  /* 0x000000ffff737224 */ /* 0x000fe200078e00a3 */
[----:B------:R-:W-:Y:S01]  /*6860*/  MOV R163, R171 ;  /* 0x000000ab00a37202 */ /* 0x000fe20000000f00 */
[----:B------:R-:W-:Y:S01]  /*6870*/  IMAD.MOV.U32 R112, RZ, RZ, R67 ;  /* 0x000000ffff707224 */ /* 0x000fe200078e0043 */
[----:B------:R-:W-:Y:S01]  /*6880*/  MOV R113, R66 ;  /* 0x0000004200717202 */ /* 0x000fe20000000f00 */
[----:B---3--:R-:W-:Y:S01]  /*6890*/  HMMA.16816.F32.BF16 R136, R4, R16, R248 ;  /* 0x000000100488723c */ /* 0x008fe200000418f8 */
[----:B------:R-:W-:Y:S01]  /*68a0*/  MOV R171, R64 ;  /* 0x0000004000ab7202 */ /* 0x000fe20000000f00 */
[----:B------:R-:W-:-:S05]  /*68b0*/  IMAD.MOV.U32 R114, RZ, RZ, R190 ;  /* 0x000000ffff727224 */ /* 0x000fca00078e00be */
[----:B------:R-:W-:Y:S01]  /*68c0*/  MOV R248, R149 ;  /* 0x0000009500f87202 */ /* 0x000fe20000000f00 */
[----:B------:R-:W-:Y:S01]  /*68d0*/  HMMA.16816.F32.BF16 R64, R4, R34, R152 ;  /* 0x000000220440723c */ /* 0x000fe20000041898 */
[----:B------:R-:W-:Y:S01]  /*68e0*/  IMAD.MOV.U32 R249, RZ, RZ, R151 ;  /* 0x000000fffff97224 */ /* 0x000fe200078e0097 */
[----:B------:R-:W-:Y:S01]  /*68f0*/  MOV R250, R148 ;  /* 0x0000009400fa7202 */ /* 0x000fe20000000f00 */
[----:B------:R-:W-:-:S03]  /*6900*/  IMAD.MOV.U32 R251, RZ, RZ, R150 ;  /* 0x000000fffffb7224 */ /* 0x000fc600078e0096 */
[----:B------:R-:W-:Y:S01]  /*6910*/  MOV R221, R249 ;  /* 0x000000f900dd7202 */ /* 0x000fe20000000f00 */
[----:B------:R-:W-:Y:S01]  /*6920*/  IMAD.MOV.U32 R249, RZ, RZ, R169 ;  /* 0x000000fffff97224 */ /* 0x000fe200078e00a9 */
[----:B------:R-:W-:Y:S01]  /*6930*/  MOV R155, R222 ;  /* 0x000000de009b7202 */ /* 0x000fe20000000f00 */
[----:B----4-:R-:W-:Y:S01]  /*6940*/  HMMA.16816.F32.BF16 R144, R4, R28, R228 ;  /* 0x0000001c0490723c */ /* 0x010fe200000418e4 */
[----:B------:R-:W-:Y:S01]  /*6950*/  MOV R222, R83 ;  /* 0x0000005300de7202 */ /* 0x000fe20000000f00 */
[----:B------:R-:W-:Y:S01]  /*6960*/  IMAD.MOV.U32 R215, RZ, RZ, R249 ;  /* 0x000000ffffd77224 */ /* 0x000fe200078e00f9 */
[----:B------:R-:W-:-:S04]  /*6970*/  MOV R249, R14 ;  /* 0x0000000e00f97202 */ /* 0x000fc80000000f00 */
        /* <DEDUP_REMOVED lines=10> */
[----:B------:R-:W2:Y:S01]  /*6a20*/  LDL.LU R244, [R1+0x98] ;  /* 0x0000980001f47983 */ /* 0x000ea20000300800 */
[----:B------:R-:W-:-:S05]  /*6a30*/  MOV R251, R170 ;  /* 0x000000aa00fb7202 */ /* 0x000fca0000000f00 */
[----:B------:R-:W-:Y:S01]  /*6a40*/  IMAD.MOV.U32 R6, RZ, RZ, R155 ;  /* 0x000000ffff067224 */ /* 0x000fe200078e009b */
[C---:B------:R-:W-:Y:S01]  /*6a50*/  HMMA.16816.F32.BF16 R56, R8.reuse, R30, R56 ;  /* 0x0000001e0838723c */ /* 0x040fe20000041838 */
[----:B------:R-:W-:Y:S01]  /*6a60*/  IMAD.MOV.U32 R155, RZ, RZ, R113 ;  /* 0x000000ffff9b7224 */ /* 0x000fe200078e0071 */
[----:B------:R-:W-:Y:S01]  /*6a70*/  MOV R113, R166 ;  /* 0x000000a600717202 */ /* 0x000fe20000000f00 */
[----:B------:R-:W-:Y:S01]  /*6a80*/  FFMA.FTZ R4, R248, c[0x0][0x23c], -R2 ;  /* 0x00008f00f8047a23 */ /* 0x000fe20000010802 */
[----:B------:R-:W2:Y:S01]  /*6a90*/  LDL.LU R166, [R1+0x94] ;  /* 0x0000940001a67983 */ /* 0x000ea20000300800 */
[----:B------:R-:W-:Y:S02]  /*6aa0*/  MOV R248, R171 ;  /* 0x000000ab00f87202 */ /* 0x000fe40000000f00 */
[----:B------:R1:W-:Y:S01]  /*6ab0*/  MUFU.EX2 R208, R4 ;  /* 0x0000000400d07308 */ /* 0x0003e20000000800 */
[C---:B------:R-:W-:Y:S01]  /*6ac0*/  HMMA.16816.F32.BF16 R192, R8.reuse, R28, R128 ;  /* 0x0000001c08c0723c */ /* 0x040fe20000041880 */
[----:B------:R-:W-:Y:S01]  /*6ad0*/  MOV R201, R220 ;  /* 0x000000dc00c97202 */ /* 0x000fe20000000f00 */
[----:B------:R-:W-:Y:S01]  /*6ae0*/  IMAD.MOV.U32 R220, RZ, RZ, R99 ;  /* 0x000000ffffdc7224 */ /* 0x000fe200078e0063 */
[----:B------:R-:W-:Y:S01]  /*6af0*/  MOV R200, R223 ;  /* 0x000000df00c87202 */ /* 0x000fe20000000f00 */
[----:B------:R-:W-:Y:S01]  /*6b00*/  IMAD.MOV.U32 R223, RZ, RZ, R82 ;  /* 0x000000ffffdf7224 */ /* 0x000fe200078e0052 */
[----:B------:R-:W-:Y:S01]  /*6b10*/  MOV R214, R248 ;  /* 0x000000f800d67202 */ /* 0x000fe20000000f00 */
[----:B------:R-:W-:Y:S01]  /*6b20*/  LDSM.16.MT88.4 R128, [R233+0xf800] ;  /* 0x00f80000e980783b */ /* 0x000fe20000004200 */
[----:B------:R-:W-:Y:S01]  /*6b30*/  MOV R248, R15 ;  /* 0x0000000f00f87202 */ /* 0x000fe20000000f00 */
[----:B------:R-:W-:Y:S01]  /*6b40*/  HMMA.16816.F32.BF16 R116, R8, R20, R140 ;  /* 0x000000140874723c */ /* 0x000fe2000004188c */
[----:B------:R-:W-:Y:S01]  /*6b50*/  MOV R202, R215 ;  /* 0x000000d700ca7202 */ /* 0x000fe20000000f00 */
[----:B------:R-:W-:-:S02]  /*6b60*/  IMAD.MOV.U32 R203, RZ, RZ, R214 ;  /* 0x000000ffffcb7224 */ /* 0x000fc400078e00d6 */
[----:B-1----:R-:W-:Y:S01]  /*6b70*/  FFMA.FTZ R4, R225, c[0x0][0x23c], -R2 ;  /* 0x00008f00e1047a23 */ /* 0x002fe20000010802 */
[----:B------:R-:W-:-:S03]  /*6b80*/  MOV R5, R200 ;  /* 0x000000c800057202 */ /* 0x000fc60000000f00 */
[C---:B------:R-:W-:Y:S01]  /*6b90*/  HMMA.16816.F32.BF16 R132, R8.reuse, R16, R132 ;  /* 0x000000100884723c */ /* 0x040fe20000041884 */
[----:B------:R-:W-:Y:S01]  /*6ba0*/  MOV R7, R201 ;  /* 0x000000c900077202 */ /* 0x000fe20000000f00 */
[----:B------:R1:W3:Y:S06]  /*6bb0*/  MUFU.EX2 R209, R4 ;  /* 0x0000000400d17308 */ /* 0x0002ec0000000800 */
[C---:B------:R-:W-:Y:S08]  /*6bc0*/  HMMA.16816.F32.BF16 R20, R8.reuse, R22, R76 ;  /* 0x000000160814723c */ /* 0x040ff0000004184c */
[C---:B------:R-:W-:Y:S08]  /*6bd0*/  HMMA.16816.F32.BF16 R156, R8.reuse, R32, R156 ;  /* 0x00000020089c723c */ /* 0x040ff0000004189c */
[C---:B------:R-:W-:Y:S01]  /*6be0*/  HMMA.16816.F32.BF16 R48, R8.reuse, R34, R48 ;  /* 0x000000220830723c */ /* 0x040fe20000041830 */
[--C-:B-1----:R-:W-:Y:S01]  /*6bf0*/  FFMA.FTZ R4, R219, c[0x0][0x23c], -R2.reuse ;  /* 0x00008f00db047a23 */ /* 0x102fe20000010802 */
[----:B------:R-:W-:Y:S01]  /*6c00*/  MOV R215, R80 ;  /* 0x0000005000d77202 */ /* 0x000fe20000000f00 */
[----:B------:R-:W-:Y:S01]  /*6c10*/  FFMA.FTZ R2, R216, c[0x0][0x23c], -R2 ;  /* 0x00008f00d8027a23 */ /* 0x000fe20000010802 */
[----:B------:R-:W-:Y:S01]  /*6c20*/  MOV R225, R7 ;  /* 0x0000000700e17202 */ /* 0x000fe20000000f00 */
[----:B------:R-:W-:Y:S01]  /*6c30*/  MUFU.EX2 R210, R4 ;  /* 0x0000000400d27308 */ /* 0x000fe20000000800 */
[----:B------:R-:W-:Y:S01]  /*6c40*/  IMAD.MOV.U32 R152, RZ, RZ, R202 ;  /* 0x000000ffff987224 */ /* 0x000fe200078e00ca */
[----:B------:R-:W-:Y:S01]  /*6c50*/  MOV R214, R81 ;  /* 0x0000005100d67202 */ /* 0x000fe20000000f00 */
[----:B------:R-:W-:Y:S01]  /*6c60*/  HMMA.16816.F32.BF16 R16, R8, R18, R72 ;  /* 0x000000120810723c */ /* 0x000fe20000041848 */
[----:B------:R-:W-:Y:S01]  /*6c70*/  MOV R35, R243 ;  /* 0x000000f300237202 */ /* 0x000fe20000000f00 */
[----:B------:R-:W-:Y:S01]  /*6c80*/  IMAD.MOV.U32 R34, RZ, RZ, R242 ;  /* 0x000000ffff227224 */ /* 0x000fe200078e00f2 */
[----:B------:R-:W-:Y:S02]  /*6c90*/  LDSM.16.MT88.4 R140, [R234+0xf800] ;  /* 0x00f80000ea8c783b */ /* 0x000fe40000004200 */
[----:B------:R1:W-:Y:S01]  /*6ca0*/  MUFU.EX2 R171, R2 ;  /* 0x0000000200ab7308 */ /* 0x0003e20000000800 */
[----:B------:R-:W-:Y:S01]  /*6cb0*/  MOV R153, R203 ;  /* 0x000000cb00997202 */ /* 0x000fe20000000f00 */
[----:B------:R-:W-:Y:S01]  /*6cc0*/  LDSM.16.MT88.4 R80, [R234+0xd800] ;  /* 0x00d80000ea50783b */ /* 0x000fe20000004200 */
[----:B-1----:R-:W-:-:S05]  /*6cd0*/  FFMA.FTZ R2, R247, c[0x0][0x23c], -R0 ;  /* 0x00008f00f7027a23 */ /* 0x002fca0000010800 */
[----:B------:R1:W-:Y:S02]  /*6ce0*/  MUFU.EX2 R164, R2 ;  /* 0x0000000200a47308 */ /* 0x0003e40000000800 */
[----:B-1----:R-:W-:-:S06]  /*6cf0*/  FFMA.FTZ R2, R227, c[0x0][0x23c], -R0 ;  /* 0x00008f00e3027a23 */ /* 0x002fcc0000010800 */
[----:B------:R1:W4:Y:S02]  /*6d00*/  MUFU.EX2 R169, R2 ;  /* 0x0000000200a97308 */ /* 0x0003240000000800 */
[--C-:B-1----:R-:W-:Y:S02]  /*6d10*/  FFMA.FTZ R2, R224, c[0x0][0x23c], -R0.reuse ;  /* 0x00008f00e0027a23 */ /* 0x102fe40000010800 */
[----:B------:R-:W-:-:S04]  /*6d20*/  FFMA.FTZ R0, R217, c[0x0][0x23c], -R0 ;  /* 0x00008f00d9007a23 */ /* 0x000fc80000010800 */
[----:B------:R-:W-:Y:S08]  /*6d30*/  MUFU.EX2 R170, R2 ;  /* 0x0000000200aa7308 */ /* 0x000ff00000000800 */
[----:B------:R1:W1:Y:S02]  /*6d40*/  MUFU.EX2 R30, R0 ;  /* 0x00000000001e7308 */ /* 0x0002640000000800 */
[----:B-1----:R-:W-:Y:S01]  /*6d50*/  FFMA.FTZ R0, R221, c[0x0][0x23c], -R12 ;  /* 0x00008f00dd007a23 */ /* 0x002fe2000001080c */
[----:B------:R-:W-:Y:S01]  /*6d60*/  MOV R221, R251 ;  /* 0x000000fb00dd7202 */ /* 0x000fe20000000f00 */
[----:B------:R-:W-:Y:S01]  /*6d70*/  FADD.FTZ R2, R6, R5 ;  /* 0x0000000506027221 */ /* 0x000fe20000010000 */
[----:B------:R-:W-:-:S03]  /*6d80*/  MOV R33, R163 ;  /* 0x000000a300217202 */ /* 0x000fc60000000f00 */
[----:B------:R1:W-:Y:S01]  /*6d90*/  MUFU.EX2 R28, R0 ;  /* 0x00000000001c7308 */ /* 0x0003e20000000800 */
[----:B------:R-:W1:Y:S01]  /*6da0*/  LDSM.16.MT88.4 R4, [R235+0xf800] ;  /* 0x00f80000eb04783b */ /* 0x000e620000004200 */
[----:B------:R-:W-:Y:S01]  /*6db0*/  IMAD.MOV.U32 R154, RZ, RZ, R221 ;  /* 0x000000ffff9a7224 */ /* 0x000fe200078e00dd */
[----:B------:R-:W-:Y:S01]  /*6dc0*/  MOV R32, R161 ;  /* 0x000000a100207202 */ /* 0x000fe20000000f00 */
[----:B------:R-:W-:Y:S01]  /*6dd0*/  FADD.FTZ R8, R35, R34 ;  /* 0x0000002223087221 */ /* 0x000fe20000010000 */
[----:B---3--:R-:W-:Y:S02]  /*6de0*/  F2FP.BF16.PACK_AB R200, R209, R208 ;  /* 0x000000d0d1c8723e */ /* 0x008fe400000010ff */
[----:B----4-:R-:W-:Y:S02]  /*6df0*/  F2FP.BF16.PACK_AB R201, R169, R164 ;  /* 0x000000a4a9c9723e */ /* 0x010fe400000010ff */
[----:B------:R-:W-:Y:S02]  /*6e00*/  F2FP.BF16.PACK_AB R202, R171, R210 ;  /* 0x000000d2abca723e */ /* 0x000fe400000010ff */
[----:B------:R-:W-:-:S02]  /*6e10*/  F2FP.BF16.PACK_AB R203, R30, R170 ;  /* 0x000000aa1ecb723e */ /* 0x000fc400000010ff */
[----:B------:R-:W-:Y:S02]  /*6e20*/  MOV R217, R113 ;  /* 0x0000007100d97202 */ /* 0x000fe40000000f00 */
[----:B------:R-:W-:Y:S01]  /*6e30*/  MOV R227, R155 ;  /* 0x0000009b00e37202 */ /* 0x000fe20000000f00 */
[----:B-1----:R-:W-:Y:S01]  /*6e40*/  FFMA.FTZ R0, R246, c[0x0][0x23c], -R12 ;  /* 0x00008f00f6007a23 */ /* 0x002fe2000001080c */
[----:B------:R-:W-:Y:S01]  /*6e50*/  MOV R219, R152 ;  /* 0x0000009800db7202 */ /* 0x000fe20000000f00 */
[----:B------:R-:W-:Y:S01]  /*6e60*/  FADD.FTZ R2, R240, R2 ;  /* 0x00000002f0027221 */ /* 0x000fe20000010000 */
[----:B------:R-:W-:Y:S01]  /*6e70*/  MOV R221, R98 ;  /* 0x0000006200dd7202 */ /* 0x000fe20000000f00 */
[----:B------:R1:W3:Y:S01]  /*6e80*/  MUFU.EX2 R29, R0 ;  /* 0x00000000001d7308 */ /* 0x0002e20000000800 */
[----:B------:R-:W-:Y:S01]  /*6e90*/  IMAD.MOV.U32 R216, RZ, RZ, R153 ;  /* 0x000000ffffd87224 */ /* 0x000fe200078e0099 */
[----:B------:R-:W-:Y:S01]  /*6ea0*/  MOV R251, R187 ;  /* 0x000000bb00fb7202 */ /* 0x000fe20000000f00 */
[----:B------:R-:W-:Y:S01]  /*6eb0*/  FADD.FTZ R8, R238, R8 ;  /* 0x00000008ee087221 */ /* 0x000fe20000010000 */
[----:B------:R-:W4:Y:S01]  /*6ec0*/  LDSM.16.MT88.4 R184, [R233+0xd800] ;  /* 0x00d80000e9b8783b */ /* 0x000f220000004200 */
[----:B-1----:R-:W-:-:S04]  /*6ed0*/  FFMA.FTZ R0, R245, c[0x0][0x23c], -R12 ;  /* 0x00008f00f5007a23 */ /* 0x002fc8000001080c */
[----:B------:R1:W-:Y:S02]  /*6ee0*/  MUFU.EX2 R15, R0 ;  /* 0x00000000000f7308 */ /* 0x0003e40000000800 */
[----:B-1----:R-:W-:-:S06]  /*6ef0*/  FFMA.FTZ R0, R218, c[0x0][0x23c], -R12 ;  /* 0x00008f00da007a23 */ /* 0x002fcc000001080c */
[----:B------:R1:W1:Y:S02]  /*6f00*/  MUFU.EX2 R14, R0 ;  /* 0x00000000000e7308 */ /* 0x0002640000000800 */
[----:B-1----:R-:W-:Y:S01]  /*6f10*/  FFMA.FTZ R0, R212, c[0x0][0x23c], -R3 ;  /* 0x00008f00d4007a23 */ /* 0x002fe20000010803 */
[----:B------:R-:W-:Y:S01]  /*6f20*/  MOV R245, R162 ;  /* 0x000000a200f57202 */ /* 0x000fe20000000f00 */
[----:B------:R-:W-:Y:S01]  /*6f30*/  IMAD.MOV.U32 R218, RZ, RZ, R160 ;  /* 0x000000ffffda7224 */ /* 0x000fe200078e00a0 */
[----:B------:R-:W-:Y:S03]  /*6f40*/  HMMA.16816.F32.BF16 R156, R200, R4, R156 ;  /* 0x00000004c89c723c */ /* 0x000fe6000004189c */
[----:B------:R1:W-:Y:S01]  /*6f50*/  MUFU.EX2 R10, R0 ;  /* 0x00000000000a7308 */ /* 0x0003e20000000800 */
[----:B------:R-:W-:Y:S01]  /*6f60*/  IMAD.MOV.U32 R246, RZ, RZ, R115 ;  /* 0x000000fffff67224 */ /* 0x000fe200078e0073 */
[----:B------:R-:W-:Y:S01]  /*6f70*/  MOV R212, R97 ;  /* 0x0000006100d47202 */ /* 0x000fe20000000f00 */
[----:B-1----:R-:W-:Y:S01]  /*6f80*/  FFMA.FTZ R0, R213, c[0x0][0x23c], -R3 ;  /* 0x00008f00d5007a23 */ /* 0x002fe20000010803 */
[----:B---3--:R-:W-:Y:S01]  /*6f90*/  F2FP.BF16.PACK_AB R160, R29, R28 ;  /* 0x0000001c1da0723e */ /* 0x008fe200000010ff */
[----:B------:R-:W-:-:S03]  /*6fa0*/  IMAD.MOV.U32 R213, RZ, RZ, R96 ;  /* 0x000000ffffd57224 */ /* 0x000fc600078e0060 */
[----:B------:R1:W3:Y:S01]  /*6fb0*/  MUFU.EX2 R12, R0 ;  /* 0x00000000000c7308 */ /* 0x0002e20000000800 */
[----:B------:R-:W-:Y:S01]  /*6fc0*/  F2FP.BF16.PACK_AB R162, R14, R15 ;  /* 0x0000000f0ea2723e */ /* 0x000fe200000010ff */
[----:B------:R-:W2:Y:S01]  /*6fd0*/  LDSM.16.MT88.4 R96, [R236+0xd800] ;  /* 0x00d80000ec60783b */ /* 0x000ea20000004200 */
[--C-:B-1----:R-:W-:Y:S02]  /*6fe0*/  FFMA.FTZ R0, R252, c[0x0][0x23c], -R3.reuse ;  /* 0x00008f00fc007a23 */ /* 0x102fe40000010803 */
[----:B------:R-:W-:-:S03]  /*6ff0*/  FFMA.FTZ R3, R226, c[0x0][0x23c], -R3 ;  /* 0x00008f00e2037a23 */ /* 0x000fc60000010803 */
[----:B------:R1:W-:Y:S02]  /*7000*/  MUFU.EX2 R11, R0 ;  /* 0x00000000000b7308 */ /* 0x0003e40000000800 */
[----:B-1----:R-:W-:-:S06]  /*7010*/  FADD.FTZ R0, R154, R13 ;  /* 0x0000000d9a007221 */ /* 0x002fcc0000010000 */
[----:B------:R-:W1:Y:S01]  /*7020*/  MUFU.EX2 R13, R3 ;  /* 0x00000003000d7308 */ /* 0x000e620000000800 */
[----:B---3--:R-:W-:Y:S02]  /*7030*/  F2FP.BF16.PACK_AB R161, R12, R10 ;  /* 0x0000000a0ca1723e */ /* 0x008fe400000010ff */
[----:B------:R-:W-:Y:S02]  /*7040*/  MOV R35, R218 ;  /* 0x000000da00237202 */ /* 0x000fe40000000f00 */
[----:B------:R-:W-:Y:S02]  /*7050*/  MOV R154, R112 ;  /* 0x00000070009a7202 */ /* 0x000fe40000000f00 */
[----:B------:R-:W-:Y:S01]  /*7060*/  MOV R112, R114 ;  /* 0x0000007200707202 */ /* 0x000fe20000000f00 */
[----:B------:R-:W-:Y:S01]  /*7070*/  IMAD.MOV.U32 R114, RZ, RZ, R165 ;  /* 0x000000ffff727224 */ /* 0x000fe200078e00a5 */
[----:B------:R-:W-:Y:S01]  /*7080*/  MOV R218, R232 ;  /* 0x000000e800da7202 */ /* 0x000fe20000000f00 */
[----:B--2---:R-:W-:Y:S01]  /*7090*/  FADD.FTZ R9, R244, R166 ;  /* 0x000000a6f4097221 */ /* 0x004fe20000010000 */
[----:B-1----:R-:W-:Y:S01]  /*70a0*/  F2FP.BF16.PACK_AB R163, R13, R11 ;  /* 0x0000000b0da3723e */ /* 0x002fe200000010ff */
[----:B------:R-:W-:-:S02]  /*70b0*/  FADD.FTZ R3, R241, R0 ;  /* 0x00000000f1037221 */ /* 0x000fc40000010000 */
[----:B------:R-:W-:Y:S01]  /*70c0*/  FADD.FTZ R2, R35, R2 ;  /* 0x0000000223027221 */ /* 0x000fe20000010000 */
[----:B------:R-:W-:Y:S01]  /*70d0*/  MOV R247, R154 ;  /* 0x0000009a00f77202 */ /* 0x000fe20000000f00 */
[----:B------:R-:W-:Y:S01]  /*70e0*/  FADD.FTZ R0, R239, R9 ;  /* 0x00000009ef007221 */ /* 0x000fe20000010000 */
[----:B------:R-:W-:Y:S01]  /*70f0*/  MOV R31, R114 ;  /* 0x00000072001f7202 */ /* 0x000fe20000000f00 */
[----:B------:R-:W-:Y:S01]  /*7100*/  FADD.FTZ R3, R237, R3 ;  /* 0x00000003ed037221 */ /* 0x000fe20000010000 */
[----:B------:R-:W-:Y:S01]  /*7110*/  HMMA.16816.F32.BF16 R196, R160, R4, R196 ;  /* 0x00000004a0c4723c */ /* 0x000fe200000418c4 */
[----:B------:R-:W-:Y:S01]  /*7120*/  FADD.FTZ R0, R27, R0 ;  /* 0x000000001b007221 */ /* 0x000fe20000010000 */
[----:B------:R-:W-:Y:S01]  /*7130*/  LDSM.16.MT88.4 R152, [R236+0xf800] ;  /* 0x00f80000ec98783b */ /* 0x000fe20000004200 */
[----:B------:R-:W-:Y:S02]  /*7140*/  FADD.FTZ R3, R25, R3 ;  /* 0x0000000319037221 */ /* 0x000fe40000010000 */
[----:B------:R-:W-:Y:S01]  /*7150*/  FADD.FTZ R2, R24, R2 ;  /* 0x0000000218027221 */ /* 0x000fe20000010000 */
[----:B------:R1:W5:Y:S01]  /*7160*/  LDL.LU R165, [R1+0x90] ;  /* 0x0000900001a57983 */ /* 0x0003620000300800 */
[----:B------:R-:W-:-:S02]  /*7170*/  FADD.FTZ R4, R26, R8 ;  /* 0x000000081a047221 */ /* 0x000fc40000010000 */
[----:B------:R-:W-:Y:S01]  /*7180*/  FADD.FTZ R0, R218, R0 ;  /* 0x00000000da007221 */ /* 0x000fe20000010000 */
[----:B------:R1:W5:Y:S01]  /*7190*/  LDL.LU R166, [R1+0x8c] ;  /* 0x00008c0001a67983 */ /* 0x0003620000300800 */
[----:B------:R-:W-:Y:S02]  /*71a0*/  FADD.FTZ R4, R245, R4 ;  /* 0x00000004f5047221 */ /* 0x000fe40000010000 */
[----:B------:R-:W-:Y:S01]  /*71b0*/  FADD.FTZ R3, R32, R3 ;  /* 0x0000000320037221 */ /* 0x000fe20000010000 */
[----:B------:R1:W5:Y:S01]  /*71c0*/  LDL.LU R244, [R1+0x88] ;  /* 0x0000880001f47983 */ /* 0x0003620000300800 */
[----:B------:R-:W-:Y:S02]  /*71d0*/  IMAD.MOV.U32 R224, RZ, RZ, R112 ;  /* 0x000000ffffe07224 */ /* 0x000fe400078e0070 */
[----:B------:R-:W-:Y:S01]  /*71e0*/  FADD.FTZ R2, R33, R2 ;  /* 0x0000000221027221 */ /* 0x000fe20000010000 */
[----:B------:R-:W2:Y:S01]  /*71f0*/  LDSM.16.MT88.4 R112, [R235+0xd800] ;  /* 0x00d80000eb70783b */ /* 0x000ea20000004200 */
        /* <DEDUP_REMOVED lines=53> */
[----:B------:R-:W-:Y:S01]  /*7550*/  FADD.FTZ R2, R14, R2 ;  /* 0x000000020e027221 */ /* 0x000fe20000010000 */
[----:B------:R1:W-:Y:S04]  /*7560*/  STL [R1+0x14], R4 ;  /* 0x0000140401007387 */ /* 0x0003e80000100800 */
[----:B------:R1:W-:Y:S04]  /*7570*/  STL [R1+0x18], R3 ;  /* 0x0000180301007387 */ /* 0x0003e80000100800 */
[----:B------:R1:W-:Y:S04]  /*7580*/  STL [R1+0x20], R0 ;  /* 0x0000200001007387 */ /* 0x0003e80000100800 */
[----:B------:R1:W-:Y:S01]  /*7590*/  STL [R1+0x1c], R2 ;  /* 0x00001c0201007387 */ /* 0x0003e20000100800 */
[-C--:B----4-:R-:W-:Y:S08]  /*75a0*/  HMMA.16816.F32.BF16 R176, R200, R184.reuse, R176 ;  /* 0x000000b8c8b0723c */ /* 0x090ff000000418b0 */
        /* <DEDUP_REMOVED lines=8> */
[C---:B--2---:R-:W-:Y:S08]  /*7630*/  HMMA.16816.F32.BF16 R104, R160.reuse, R112, R104 ;  /* 0x00000070a068723c */ /* 0x044ff00000041868 */
        /* <DEDUP_REMOVED lines=22> */
[----:B------:R-:W3:Y:S04]  /*77a0*/  LDL R249, [R1+0x24] ;  /* 0x0000240001f97983 */ /* 0x000ee80000100800 */
[----:B------:R-:W4:Y:S01]  /*77b0*/  LDL.64 R250, [R1+0x48] ;  /* 0x0000480001fa7983 */ /* 0x000f220000100a00 */
[----:B------:R-:W-:Y:S01]  /*77c0*/  UIADD3 UR6, UR8, -0x2, URZ ;  /* 0xfffffffe08067890 */ /* 0x000fe2000fffe03f */
[----:B------:R-:W-:-:S04]  /*77d0*/  DEPBAR.LE SB0, 0x0 ;  /* 0x000080000000791a */ /* 0x000fc80000000000 */
[----:B------:R-:W-:Y:S01]  /*77e0*/  USHF.R.S32.HI UR12, URZ, 0x1f, UR6 ;  /* 0x0000001f3f0c7899 */ /* 0x000fe20008011406 */
[----:B------:R-:W-:Y:S01]  /*77f0*/  IMAD.U32 R2, RZ, RZ, UR6 ;  /* 0x00000006ff027e24 */ /* 0x000fe2000f8e00ff */
[----:B------:R-:W-:Y:S02]  /*7800*/  UIMAD UR7, UR22, UR6, URZ ;  /* 0x00000006160772a4 */ /* 0x000fe4000f8e023f */
[----:B------:R-:W-:Y:S02]  /*7810*/  UIADD3 UR21, UR8, -0x2, URZ ;  /* 0xfffffffe08157890 */ /* 0x000fe4000fffe03f */
[----:B------:R-:W-:Y:S02]  /*7820*/  UIMAD UR7, UR12, UR5, UR7 ;  /* 0x000000050c0772a4 */ /* 0x000fe4000f8e0207 */
[----:B------:R-:W-:Y:S01]  /*7830*/  UISETP.GE.AND UP0, UPT, UR8, 0x3, UPT ;  /* 0x000000030800788c */ /* 0x000fe2000bf06270 */
[----:B------:R-:W-:Y:S01]  /*7840*/  BAR.SYNC.DEFER_BLOCKING 0x0 ;  /* 0x0000000000007b1d */ /* 0x000fe20000010000 */
[----:B--2---:R-:W-:-:S02]  /*7850*/  ISETP.GE.AND P3, PT, R230, c[0x0][0x220], PT ;  /* 0x00008800e6007a0c */ /* 0x004fc40003f66270 */
        /* <DEDUP_REMOVED lines=33> */
[----:B------:R-:W-:Y:S01]  /*7a70*/  @!P3 LEA R8, P4, R2, c[0x0][0x170], 0x1 ;  /* 0x00005c000208ba11 */ /* 0x000fe200078808ff */
[----:B------:R-:W-:Y:S01]  /*7a80*/  @P2 STS.128 [R244+0xe800], RZ ;  /* 0x00e800fff4002388 */ /* 0x000fe20000000c00 */
[C-C-:B------:R-:W-:Y:S02]  /*7a90*/  @!P3 LEA.HI.X R11, R0.reuse, c[0x0][0x174], R3.reuse, 0x1, P5 ;  /* 0x00005d00000bba11 */ /* 0x140fe400028f0c03 */
[----:B------:R-:W-:Y:S01]  /*7aa0*/  @!P2 LEA.HI.X R7, R0, c[0x0][0x174], R3, 0x1, P1 ;  /* 0x00005d000007aa11 */ /* 0x000fe200008f0c03 */
[----:B------:R-:W-:Y:S01]  /*7ab0*/  @!PT LDS RZ, [RZ] ;  /* 0x00000000fffff984 */ /* 0x000fe20000000800 */
[----:B------:R-:W-:Y:S01]  /*7ac0*/  @!PT LDS RZ, [RZ] ;  /* 0x00000000fffff984 */ /* 0x000fe20000000800 */
[----:B------:R-:W-:Y:S01]  /*7ad0*/  @!PT LDS RZ, [RZ] ;  /* 0x00000000fffff984 */ /* 0x000fe20000000800 */
[----:B------:R3:W-:Y:S01]  /*7ae0*/  @!P2 LDGSTS.E.BYPASS.LTC128B.128 [R244+0xe800], [R12.64+0x80] ;  /* 0x0e8000800cf4afae */ /* 0x0007e2000b901d52 */
[----:B-1----:R-:W-:-:S03]  /*7af0*/  IADD3.X R5, R3, UR9, RZ, P0, !PT ;  /* 0x0000000903057c10 */ /* 0x002fc600087fe4ff */
[----:B------:R-:W-:Y:S01]  /*7b00*/  @P3 STS.128 [R244+0xd000], RZ ;  /* 0x00d000fff4003388 */ /* 0x000fe20000000c00 */
[C---:B------:R-:W-:Y:S02]  /*7b10*/  @!P2 LEA R4, P0, R2.reuse, c[0x0][0x170], 0x1 ;  /* 0x00005c000204aa11 */ /* 0x040fe400078008ff */
[C-C-:B------:R-:W-:Y:S01]  /*7b20*/  @!P3 LEA.HI.X R9, R2.reuse, c[0x0][0x174], R5.reuse, 0x1, P4 ;  /* 0x00005d000209ba11 */ /* 0x140fe200020f0c05 */
[----:B------:R-:W-:Y:S01]  /*7b30*/  @!PT LDS RZ, [RZ] ;  /* 0x00000000fffff984 */ /* 0x000fe20000000800 */
[----:B------:R-:W-:Y:S01]  /*7b40*/  @!PT LDS RZ, [RZ] ;  /* 0x00000000fffff984 */ /* 0x000fe20000000800 */
[----:B------:R-:W-:Y:S01]  /*7b50*/  @!PT LDS RZ, [RZ] ;  /* 0x00000000fffff984 */ /* 0x000fe20000000800 */
[----:B------:R1:W-:Y:S01]  /*7b60*/  @!P3 LDGSTS.E.BYPASS.LTC128B.128 [R244+0xd000], [R10.64] ;  /* 0x0d0000000af4bfae */ /* 0x0003e2000b901d52 */
[----:B------:R-:W-:-:S03]  /*7b70*/  @!P2 LEA.HI.X R5, R2, c[0x0][0x174], R5, 0x1, P0 ;  /* 0x00005d000205aa11 */ /* 0x000fc600000f0c05 */
        /* <DEDUP_REMOVED lines=35> */
[----:B------:R-:W-:Y:S01]  /*7db0*/  IMAD.MOV.U32 R164, RZ, RZ, R52 ;  /* 0x000000ffffa47224 */ /* 0x000fe200078e0034 */
[----:B------:R-:W-:Y:S01]  /*7dc0*/  MOV R2, R54 ;  /* 0x0000003600027202 */ /* 0x000fe20000000f00 */
[----:B------:R-:W-:-:S02]  /*7dd0*/  IMAD.MOV.U32 R3, RZ, RZ, R53 ;  /* 0x000000ffff037224 */ /* 0x000fc400078e0035 */
[----:B------:R-:W-:-:S03]  /*7de0*/  IMAD.MOV.U32 R0, RZ, RZ, R55 ;  /* 0x000000ffff007224 */ /* 0x000fc600078e0037 */
        /* <DEDUP_REMOVED lines=12> */
[----:B------:R-:W-:Y:S02]  /*7eb0*/  IMAD.MOV.U32 R245, RZ, RZ, R52 ;  /* 0x000000fffff57224 */ /* 0x000fe400078e0034 */
[----:B------:R-:W-:Y:S02]  /*7ec0*/  IMAD.MOV.U32 R171, RZ, RZ, R53 ;  /* 0x000000ffffab7224 */ /* 0x000fe400078e0035 */
[----:B------:R-:W-:-:S02]  /*7ed0*/  IMAD.MOV.U32 R170, RZ, RZ, R54 ;  /* 0x000000ffffaa7224 */ /* 0x000fc400078e0036 */
[----:B------:R-:W-:Y:S01]  /*7ee0*/  IMAD.MOV.U32 R169, RZ, RZ, R55 ;  /* 0x000000ffffa97224 */ /* 0x000fe200078e0037 */
[----:B---3--:R-:W-:Y:S08]  /*7ef0*/  HMMA.16816.F32.BF16 R56, R12, R32, RZ ;  /* 0x000000200c38723c */ /* 0x008ff000000418ff */
[----:B------:R-:W-:Y:S08]  /*7f00*/  HMMA.16816.F32.BF16 R220, R4, R44, R60 ;  /* 0x0000002c04dc723c */ /* 0x000ff0000004183c */
[----:B------:R-:W-:Y:S01]  /*7f10*/  HMMA.16816.F32.BF16 R52, R12, R28, RZ ;  /* 0x0000001c0c34723c */ /* 0x000fe200000418ff */
[----:B------:R-:W-:Y:S01]  /*7f20*/  MOV R211, R212 ;  /* 0x000000d400d37202 */ /* 0x000fe20000000f00 */
[----:B------:R-:W-:-:S02]  /*7f30*/  IMAD.MOV.U32 R210, RZ, RZ, R213 ;  /* 0x000000ffffd27224 */ /* 0x000fc400078e00d5 */
[----:B------:R-:W-:Y:S02]  /*7f40*/  IMAD.MOV.U32 R209, RZ, RZ, R214 ;  /* 0x000000ffffd17224 */ /* 0x000fe400078e00d6 */
[----:B------:R-:W-:Y:S02]  /*7f50*/  IMAD.MOV.U32 R208, RZ, RZ, R215 ;  /* 0x000000ffffd07224 */ /* 0x000fe400078e00d7 */
[C---:B------:R-:W-:Y:S08]  /*7f60*/  HMMA.16816.F32.BF16 R60, R12.reuse, R36, RZ ;  /* 0x000000240c3c723c */ /* 0x040ff000000418ff */
[C---:B------:R-:W-:Y:S08]  /*7f70*/  HMMA.16816.F32.BF16 R4, R12.reuse, R20, RZ ;  /* 0x000000140c04723c */ /* 0x040ff000000418ff */
[C---:B------:R-:W-:Y:S08]  /*7f80*/  HMMA.16816.F32.BF16 R36, R12.reuse, R38, RZ ;  /* 0x000000260c24723c */ /* 0x040ff000000418ff */
[----:B------:R-:W-:Y:S08]  /*7f90*/  HMMA.16816.F32.BF16 R28, R12, R30, RZ ;  /* 0x0000001e0c1c723c */ /* 0x000ff000000418ff */
[----:B-1----:R-:W-:Y:S07]  /*7fa0*/  HMMA.16816.F32.BF16 R212, R8, R48, R56 ;  /* 0x0000003008d4723c */ /* 0x002fee0000041838 */
[----:B------:R-:W-:Y:S01]  /*7fb0*/  MOV R56, R211 ;  /* 0x000000d300387202 */ /* 0x000fe20000000f00 */
[----:B------:R-:W-:Y:S01]  /*7fc0*/  IMAD.MOV.U32 R57, RZ, RZ, R210 ;  /* 0x000000ffff397224 */ /* 0x000fe200078e00d2 */
[----:B------:R-:W-:Y:S01]  /*7fd0*/  HMMA.16816.F32.BF16 R64, R12, R34, RZ ;  /* 0x000000220c40723c */ /* 0x000fe200000418ff */
[----:B------:R-:W-:-:S02]  /*7fe0*/  IMAD.MOV.U32 R58, RZ, RZ, R209 ;  /* 0x000000ffff3a7224 */ /* 0x000fc400078e00d1 */
        /* <DEDUP_REMOVED lines=8> */
[----:B------:R-:W-:-:S05]  /*8070*/  IMAD.MOV.U32 R45, RZ, RZ, R3 ;  /* 0x000000ffff2d7224 */ /* 0x000fca00078e0003 */
[C---:B------:R-:W-:Y:S01]  /*8080*/  HMMA.16816.F32.BF16 R248, R8.reuse, R40, R4 ;  /* 0x0000002808f8723c */ /* 0x040fe20000041804 */
[----:B------:R-:W-:Y:S07]  /*8090*/  LDSM.16.M88.4 R4, [R243+0x2000] ;  /* 0x00200000f304783b */ /* 0x000fee0000000200 */
        /* <DEDUP_REMOVED lines=9> */
[----:B------:R-:W-:Y:S02]  /*8130*/  IMAD.MOV.U32 R64, RZ, RZ, R245 ;  /* 0x000000ffff407224 */ /* 0x000fe400078e00f5 */
[----:B------:R-:W-:Y:S02]  /*8140*/  IMAD.MOV.U32 R65, RZ, RZ, R171 ;  /* 0x000000ffff417224 */ /* 0x000fe400078e00ab */
[----:B------:R-:W-:-:S02]  /*8150*/  IMAD.MOV.U32 R66, RZ, RZ, R170 ;  /* 0x000000ffff427224 */ /* 0x000fc400078e00aa */
[----:B------:R-:W-:-:S03]  /*8160*/  IMAD.MOV.U32 R67, RZ, RZ, R169 ;  /* 0x000000ffff437224 */ /* 0x000fc600078e00a9 */
        /* <DEDUP_REMOVED lines=8> */
[----:B------:R-:W-:Y:S01]  /*81f0*/  MOV R247, R218 ;  /* 0x000000da00f77202 */ /* 0x000fe20000000f00 */
[----:B------:R-:W-:Y:S01]  /*8200*/  IMAD.MOV.U32 R252, RZ, RZ, R217 ;  /* 0x000000fffffc7224 */ /* 0x000fe200078e00d9 */
[----:B----4-:R-:W-:Y:S01]  /*8210*/  HMMA.16816.F32.BF16 R220, R4, R20, R220 ;  /* 0x0000001404dc723c */ /* 0x010fe200000418dc */
[----:B------:R-:W-:-:S07]  /*8220*/  IMAD.MOV.U32 R246, RZ, RZ, R219 ;  /* 0x000000fffff67224 */ /* 0x000fce00078e00db */
[C---:B------:R-:W-:Y:S08]  /*8230*/  HMMA.16816.F32.BF16 R216, R4.reuse, R22, R64 ;  /* 0x0000001604d8723c */ /* 0x040ff00000041840 */
[C---:B------:R-:W-:Y:S08]  /*8240*/  HMMA.16816.F32.BF16 R52, R4.reuse, R8, R52 ;  /* 0x000000080434723c */ /* 0x040ff00000041834 */
[----:B------:R-:W-:Y:S08]  /*8250*/  HMMA.16816.F32.BF16 R44, R4, R10, R44 ;  /* 0x0000000a042c723c */ /* 0x000ff0000004182c */
[----:B------:R-:W-:Y:S01]  /*8260*/  IMAD.MOV.U32 R67, RZ, RZ, R216 ;  /* 0x000000ffff437224 */ /* 0x000fe200078e00d8 */
[----:B------:R-:W-:Y:S01]  /*8270*/  HMMA.16816.F32.BF16 R60, R12, R22, R60 ;  /* 0x000000160c3c723c */ /* 0x000fe2000004183c */
[----:B------:R-:W-:-:S02]  /*8280*/  IMAD.MOV.U32 R66, RZ, RZ, R217 ;  /* 0x000000ffff427224 */ /* 0x000fc400078e00d9 */
[----:B------:R-:W-:Y:S02]  /*8290*/  IMAD.MOV.U32 R65, RZ, RZ, R218 ;  /* 0x000000ffff417224 */ /* 0x000fe400078e00da */
[----:B------:R-:W-:-:S03]  /*82a0*/  IMAD.MOV.U32 R64, RZ, RZ, R219 ;  /* 0x000000ffff407224 */ /* 0x000fc600078e00db */
[----:B------:R-:W-:Y:S08]  /*82b0*/  HMMA.16816.F32.BF16 R216, R4, R30, R224 ;  /* 0x0000001e04d8723c */ /* 0x000ff000000418e0 */
[C---:B------:R-:W-:Y:S08]  /*82c0*/  HMMA.16816.F32.BF16 R224, R12.reuse, R8, R212 ;  /* 0x000000080ce0723c */ /* 0x040ff000000418d4 */
[----:B------:R-:W-:Y:S01]  /*82d0*/  HMMA.16816.F32.BF16 R212, R12, R20, R208 ;  /* 0x000000140cd4723c */ /* 0x000fe200000418d0 */
[----:B------:R-:W-:-:S02]  /*82e0*/  IMAD.MOV.U32 R171, RZ, RZ, R60 ;  /* 0x000000ffffab7224 */ /* 0x000fc400078e003c */
[----:B------:R-:W-:Y:S02]  /*82f0*/  IMAD.MOV.U32 R170, RZ, RZ, R61 ;  /* 0x000000ffffaa7224 */ /* 0x000fe400078e003d */
[----:B------:R-:W-:-:S03]  /*8300*/  IMAD.MOV.U32 R169, RZ, RZ, R62 ;  /* 0x000000ffffa97224 */ /* 0x000fc600078e003e */
[----:B------:R-:W-:Y:S01]  /*8310*/  MOV R4, R216 ;  /* 0x000000d800047202 */ /* 0x000fe20000000f00 */
[----:B------:R-:W-:Y:S01]  /*8320*/  HMMA.16816.F32.BF16 R20, R12, R28, R248 ;  /* 0x0000001c0c14723c */ /* 0x000fe200000418f8 */
[----:B------:R-:W-:Y:S02]  /*8330*/  IMAD.MOV.U32 R3, RZ, RZ, R217 ;  /* 0x000000ffff037224 */ /* 0x000fe400078e00d9 */
[----:B------:R-:W-:Y:S02]  /*8340*/  IMAD.MOV.U32 R2, RZ, RZ, R218 ;  /* 0x000000ffff027224 */ /* 0x000fe400078e00da */
[----:B------:R-:W-:-:S03]  /*8350*/  IMAD.MOV.U32 R0, RZ, RZ, R219 ;  /* 0x000000ffff007224 */ /* 0x000fc600078e00db */
[C---:B------:R-:W-:Y:S07]  /*8360*/  HMMA.16816.F32.BF16 R228, R12.reuse, R18, R204 ;  /* 0x000000120ce4723c */ /* 0x040fee00000418cc */
[----:B------:R-:W-:Y:S01]  /*8370*/  IMAD.MOV.U32 R207, RZ, RZ, R16 ;  /* 0x000000ffffcf7224 */ /* 0x000fe200078e0010 */
[C---:B------:R-:W-:Y:S01]  /*8380*/  HMMA.16816.F32.BF16 R216, R12.reuse, R10, R48 ;  /* 0x0000000a0cd8723c */ /* 0x040fe20000041830 */
[----:B------:R-:W-:Y:S04]  /*8390*/  LDSM.16.M88.4 R16, [R237] ;  /* 0x00000000ed10783b */ /* 0x000fe80000000200 */
[----:B------:R-:W-:Y:S02]  /*83a0*/  LDSM.16.M88.4 R8, [R242] ;  /* 0x00000000f208783b */ /* 0x000fe40000000200 */
[----:B------:R-:W-:Y:S01]  /*83b0*/  IMAD.MOV.U32 R48, RZ, RZ, R4 ;  /* 0x000000ffff307224 */ /* 0x000fe200078e0004 */
[----:B------:R-:W-:Y:S01]  /*83c0*/  MOV R49, R3 ;  /* 0x0000000300317202 */ /* 0x000fe20000000f00 */
[----:B------:R-:W1:Y:S01]  /*83d0*/  LDSM.16.M88.4 R4, [R242+0x2000] ;  /* 0x00200000f204783b */ /* 0x000e620000000200 */
[----:B------:R-:W-:Y:S01]  /*83e0*/  IMAD.MOV.U32 R50, RZ, RZ, R2 ;  /* 0x000000ffff327224 */ /* 0x000fe200078e0002 */
[----:B------:R-:W-:Y:S01]  /*83f0*/  HMMA.16816.F32.BF16 R208, R12, R30, R40 ;  /* 0x0000001e0cd0723c */ /* 0x000fe20000041828 */
[----:B------:R-:W-:Y:S01]  /*8400*/  IMAD.MOV.U32 R245, RZ, RZ, R20 ;  /* 0x000000fffff57224 */ /* 0x000fe200078e0014 */
[----:B------:R-:W2:Y:S01]  /*8410*/  LDSM.16.M88.4 R12, [R237+0x800] ;  /* 0x00080000ed0c783b */ /* 0x000ea20000000200 */
[----:B------:R-:W-:-:S02]  /*8420*/  IMAD.MOV.U32 R164, RZ, RZ, R21 ;  /* 0x000000ffffa47224 */ /* 0x000fc400078e0015 */
[----:B------:R-:W-:Y:S01]  /*8430*/  IMAD.MOV.U32 R3, RZ, RZ, R22 ;  /* 0x000000ffff037224 */ /* 0x000fe200078e0016 */
[----:B------:R-:W-:Y:S01]  /*8440*/  LDSM.16.M88.4 R28, [R237+0x1800] ;  /* 0x00180000ed1c783b */ /* 0x000fe20000000200 */
[----:B------:R-:W-:Y:S01]  /*8450*/  IMAD.MOV.U32 R2, RZ, RZ, R23 ;  /* 0x000000ffff027224 */ /* 0x000fe200078e0017 */
[----:B------:R-:W-:Y:S01]  /*8460*/  MOV R40, R207 ;  /* 0x000000cf00287202 */ /* 0x000fe20000000f00 */
[----:B------:R-:W-:Y:S01]  /*8470*/  IMAD.MOV.U32 R41, RZ, RZ, R252 ;  /* 0x000000ffff297224 */ /* 0x000fe200078e00fc */
[----:B------:R-:W3:Y:S01]  /*8480*/  LDSM.16.M88.4 R20, [R237+0x1000] ;  /* 0x00100000ed14783b */ /* 0x000ee20000000200 */
[----:B------:R-:W-:Y:S02]  /*8490*/  IMAD.MOV.U32 R42, RZ, RZ, R247 ;  /* 0x000000ffff2a7224 */ /* 0x000fe400078e00f7 */
[----:B------:R-:W-:Y:S02]  /*84a0*/  IMAD.MOV.U32 R43, RZ, RZ, R246 ;  /* 0x000000ffff2b7224 */ /* 0x000fe400078e00f6 */
[----:B------:R-:W-:Y:S01]  /*84b0*/  IMAD.MOV.U32 R51, RZ, RZ, R0 ;  /* 0x000000ffff337224 */ /* 0x000fe200078e0000 */
[----:B------:R-:W-:Y:S01]  /*84c0*/  MOV R0, R63 ;  /* 0x0000003f00007202 */ /* 0x000fe20000000f00 */
[C---:B-1----:R-:W-:Y:S08]  /*84d0*/  HMMA.16816.F32.BF16 R56, R4.reuse, R18, R56 ;  /* 0x000000120438723c */ /* 0x042ff00000041838 */
[C---:B------:R-:W-:Y:S07]  /*84e0*/  HMMA.16816.F32.BF16 R204, R4.reuse, R16, R36 ;  /* 0x0000001004cc723c */ /* 0x040fee0000041824 */
[----:B------:R-:W-:Y:S01]  /*84f0*/  IMAD.MOV.U32 R36, RZ, RZ, R67 ;  /* 0x000000ffff247224 */ /* 0x000fe200078e0043 */
[----:B------:R-:W-:Y:S01]  /*8500*/  MOV R37, R66 ;  /* 0x0000004200257202 */ /* 0x000fe20000000f00 */
[----:B------:R-:W-:Y:S01]  /*8510*/  IMAD.MOV.U32 R38, RZ, RZ, R65 ;  /* 0x000000ffff267224 */ /* 0x000fe200078e0041 */
[----:B--2---:R-:W-:Y:S01]  /*8520*/  HMMA.16816.F32.BF16 R248, R4, R12, R52 ;  /* 0x0000000c04f8723c */ /* 0x004fe20000041834 */
[----:B------:R-:W-:-:S07]  /*8530*/  IMAD.MOV.U32 R39, RZ, RZ, R64 ;  /* 0x000000ffff277224 */ /* 0x000fce00078e0040 */
[C---:B---3--:R-:W-:Y:S08]  /*8540*/  HMMA.16816.F32.BF16 R52, R4.reuse, R22, R36 ;  /* 0x000000160434723c */ /* 0x048ff00000041824 */
[----:B------:R-:W-:Y:S08]  /*8550*/  HMMA.16816.F32.BF16 R36, R4, R28, R40 ;  /* 0x0000001c0424723c */ /* 0x000ff00000041828 */
[----:B------:R-:W-:Y:S07]  /*8560*/  HMMA.16816.F32.BF16 R64, R8, R16, R32 ;  /* 0x000000100840723c */ /* 0x000fee0000041820 */
[----:B------:R-:W-:Y:S01]  /*8570*/  MOV R17, R58 ;  /* 0x0000003a00117202 */ /* 0x000fe20000000f00 */
[----:B------:R-:W-:Y:S01]  /*8580*/  IMAD.MOV.U32 R16, RZ, RZ, R59 ;  /* 0x000000ffff107224 */ /* 0x000fe200078e003b */
[----:B------:R-:W-:Y:S01]  /*8590*/  HMMA.16816.F32.BF16 R60, R4, R14, R44 ;  /* 0x0000000e043c723c */ /* 0x000fe2000004182c */
[----:B------:R-:W-:-:S02]  /*85a0*/  IMAD.MOV.U32 R33, RZ, RZ, R56 ;  /* 0x000000ffff217224 */ /* 0x000fc400078e0038 */
[----:B------:R-:W-:-:S05]  /*85b0*/  IMAD.MOV.U32 R32, RZ, RZ, R57 ;  /* 0x000000ffff207224 */ /* 0x000fca00078e0039 */
[----:B------:R-:W-:Y:S07]  /*85c0*/  HMMA.16816.F32.BF16 R44, R8, R18, R228 ;  /* 0x00000012082c723c */ /* 0x000fee00000418e4 */
[----:B------:R-:W-:Y:S01]  /*85d0*/  IMAD.MOV.U32 R230, RZ, RZ, R17 ;  /* 0x000000ffffe67224 */ /* 0x000fe200078e0011 */
[----:B------:R-:W-:Y:S01]  /*85e0*/  HMMA.16816.F32.BF16 R56, R4, R20, R220 ;  /* 0x000000140438723c */ /* 0x000fe200000418dc */
[----:B------:R-:W-:Y:S01]  /*85f0*/  IMAD.MOV.U32 R231, RZ, RZ, R16 ;  /* 0x000000ffffe77224 */ /* 0x000fe200078e0010 */
[----:B------:R-:W-:Y:S01]  /*8600*/  MOV R228, R33 ;  /* 0x0000002100e47202 */ /* 0x000fe20000000f00 */
[----:B------:R-:W-:Y:S01]  /*8610*/  LDSM.16.M88.4 R16, [R232+0xa000] ;  /* 0x00a00000e810783b */ /* 0x000fe20000000200 */
[----:B------:R-:W-:-:S03]  /*8620*/  IMAD.MOV.U32 R229, RZ, RZ, R32 ;  /* 0x000000ffffe57224 */ /* 0x000fc600078e0020 */
[----:B------:R-:W-:Y:S01]  /*8630*/  IMAD.MOV.U32 R220, RZ, RZ, R171 ;  /* 0x000000ffffdc7224 */ /* 0x000fe200078e00ab */
[----:B------:R-:W-:Y:S01]  /*8640*/  HMMA.16816.F32.BF16 R48, R4, R30, R48 ;  /* 0x0000001e0430723c */ /* 0x000fe20000041830 */
[----:B------:R-:W1:Y:S01]  /*8650*/  LDSM.16.M88.4 R4, [R240+0x6000] ;  /* 0x00600000f004783b */ /* 0x000e620000000200 */
[----:B------:R-:W-:Y:S01]  /*8660*/  IMAD.MOV.U32 R221, RZ, RZ, R170 ;  /* 0x000000ffffdd7224 */ /* 0x000fe200078e00aa */
[----:B------:R-:W-:Y:S01]  /*8670*/  MOV R223, R0 ;  /* 0x0000000000df7202 */ /* 0x000fe20000000f00 */
[----:B------:R-:W-:Y:S02]  /*8680*/  IMAD.MOV.U32 R222, RZ, RZ, R169 ;  /* 0x000000ffffde7224 */ /* 0x000fe400078e00a9 */
[----:B------:R-:W-:Y:S02]  /*8690*/  IMAD.MOV.U32 R171, RZ, RZ, R36 ;  /* 0x000000ffffab7224 */ /* 0x000fe400078e0024 */
[----:B------:R-:W-:Y:S01]  /*86a0*/  HMMA.16816.F32.BF16 R40, R8, R12, R224 ;  /* 0x0000000c0828723c */ /* 0x000fe200000418e0 */
[----:B------:R-:W-:-:S02]  /*86b0*/  IMAD.MOV.U32 R170, RZ, RZ, R37 ;  /* 0x000000ffffaa7224 */ /* 0x000fc400078e0025 */
[----:B------:R-:W-:Y:S02]  /*86c0*/  IMAD.MOV.U32 R169, RZ, RZ, R38 ;  /* 0x000000ffffa97224 */ /* 0x000fe400078e0026 */
[----:B------:R-:W-:Y:S02]  /*86d0*/  IMAD.MOV.U32 R0, RZ, RZ, R39 ;  /* 0x000000ffff007224 */ /* 0x000fe400078e0027 */
[----:B------:R-:W-:Y:S01]  /*86e0*/  IMAD.MOV.U32 R224, RZ, RZ, R245 ;  /* 0x000000ffffe07224 */ /* 0x000fe200078e00f5 */
[----:B------:R-:W-:Y:S01]  /*86f0*/  MOV R225, R164 ;  /* 0x000000a400e17202 */ /* 0x000fe20000000f00 */
[----:B------:R-:W-:Y:S01]  /*8700*/  IMAD.MOV.U32 R226, RZ, RZ, R3 ;  /* 0x000000ffffe27224 */ /* 0x000fe200078e0003 */
[C---:B------:R-:W-:Y:S01]  /*8710*/  HMMA.16816.F32.BF16 R32, R8.reuse, R14, R216 ;  /* 0x0000000e0820723c */ /* 0x040fe200000418d8 */
[----:B------:R-:W-:Y:S01]  /*8720*/  IMAD.MOV.U32 R227, RZ, RZ, R2 ;  /* 0x000000ffffe37224 */ /* 0x000fe200078e0002 */
[----:B------:R-:W2:Y:S06]  /*8730*/  LDSM.16.M88.4 R12, [R240+0x4000] ;  /* 0x00400000f00c783b */ /* 0x000eac0000000200 */
[C---:B------:R-:W-:Y:S08]  /*8740*/  HMMA.16816.F32.BF16 R36, R8.reuse, R20, R212 ;  /* 0x000000140824723c */ /* 0x040ff000000418d4 */
[C---:B------:R-:W-:Y:S01]  /*8750*/  HMMA.16816.F32.BF16 R220, R8.reuse, R22, R220 ;  /* 0x0000001608dc723c */ /* 0x040fe200000418dc */
[----:B------:R-:W3:Y:S07]  /*8760*/  LDSM.16.M88.4 R20, [R232+0xb000] ;  /* 0x00b00000e814783b */ /* 0x000eee0000000200 */
[C---:B------:R-:W-:Y:S08]  /*8770*/  HMMA.16816.F32.BF16 R212, R8.reuse, R28, R224 ;  /* 0x0000001c08d4723c */ /* 0x040ff000000418e0 */
[----:B------:R-:W-:Y:S01]  /*8780*/  HMMA.16816.F32.BF16 R216, R8, R30, R208 ;  /* 0x0000001e08d8723c */ /* 0x000fe200000418d0 */
[----:B------:R-:W4:Y:S04]  /*8790*/  LDSM.16.M88.4 R8, [R232+0xa800] ;  /* 0x00a80000e808783b */ /* 0x000f280000000200 */
[----:B------:R-:W4:Y:S02]  /*87a0*/  LDSM.16.M88.4 R28, [R232+0xb800] ;  /* 0x00b80000e81c783b */ /* 0x000f240000000200 */
[----:B------:R-:W-:Y:S01]  /*87b0*/  IMAD.MOV.U32 R208, RZ, RZ, R171 ;  /* 0x000000ffffd07224 */ /* 0x000fe200078e00ab */
[----:B-1----:R-:W-:Y:S01]  /*87c0*/  HMMA.16816.F32.BF16 R228, R4, R18, R228 ;  /* 0x0000001204e4723c */ /* 0x002fe200000418e4 */
[----:B------:R-:W-:Y:S01]  /*87d0*/  IMAD.MOV.U32 R209, RZ, RZ, R170 ;  /* 0x000000ffffd17224 */ /* 0x000fe200078e00aa */
[----:B------:R-:W-:Y:S01]  /*87e0*/  MOV R211, R0 ;  /* 0x0000000000d37202 */ /* 0x000fe20000000f00 */
[----:B------:R-:W-:-:S05]  /*87f0*/  IMAD.MOV.U32 R210, RZ, RZ, R169 ;  /* 0x000000ffffd27224 */ /* 0x000fca00078e00a9 */
[----:B------:R-:W-:Y:S01]  /*8800*/  IMAD.MOV.U32 R224, RZ, RZ, R212 ;  /* 0x000000ffffe07224 */ /* 0x000fe200078e00d4 */
[----:B------:R-:W-:Y:S01]  /*8810*/  MOV R3, R214 ;  /* 0x000000d600037202 */ /* 0x000fe20000000f00 */
[----:B------:R-:W-:Y:S02]  /*8820*/  IMAD.MOV.U32 R164, RZ, RZ, R213 ;  /* 0x000000ffffa47224 */ /* 0x000fe400078e00d5 */
[----:B------:R-:W-:Y:S02]  /*8830*/  IMAD.MOV.U32 R2, RZ, RZ, R215 ;  /* 0x000000ffff027224 */ /* 0x000fe400078e00d7 */
[-C--:B------:R-:W-:Y:S08]  /*8840*/  HMMA.16816.F32.BF16 R212, R4, R16.reuse, R204 ;  /* 0x0000001004d4723c */ /* 0x080ff000000418cc */
[----:B--2---:R-:W-:Y:S02]  /*8850*/  HMMA.16816.F32.BF16 R204, R12, R16, R64 ;  /* 0x000000100ccc723c */ /* 0x004fe40000041840 */
[----:B------:R-:W-:-:S02]  /*8860*/  IMAD.MOV.U32 R245, RZ, RZ, R228 ;  /* 0x000000fffff57224 */ /* 0x000fc400078e00e4 */
[----:B------:R-:W-:Y:S02]  /*8870*/  IMAD.MOV.U32 R171, RZ, RZ, R229 ;  /* 0x000000ffffab7224 */ /* 0x000fe400078e00e5 */
[----:B------:R-:W-:Y:S02]  /*8880*/  IMAD.MOV.U32 R170, RZ, RZ, R230 ;  /* 0x000000ffffaa7224 */ /* 0x000fe400078e00e6 */
[----:B------:R-:W-:Y:S01]  /*8890*/  IMAD.MOV.U32 R169, RZ, RZ, R231 ;  /* 0x000000ffffa97224 */ /* 0x000fe200078e00e7 */
[----:B---3--:R-:W-:Y:S08]  /*88a0*/  HMMA.16816.F32.BF16 R36, R12, R20, R36 ;  /* 0x000000140c24723c */ /* 0x008ff00000041824 */
[C---:B----4-:R-:W-:Y:S08]  /*88b0*/  HMMA.16816.F32.BF16 R64, R4.reuse, R8, R248 ;  /* 0x000000080440723c */ /* 0x050ff000000418f8 */
[C---:B------:R-:W-:Y:S08]  /*88c0*/  HMMA.16816.F32.BF16 R228, R4.reuse, R20, R56 ;  /* 0x0000001404e4723c */ /* 0x040ff00000041838 */
[C---:B------:R-:W-:Y:S08]  /*88d0*/  HMMA.16816.F32.BF16 R56, R4.reuse, R28, R208 ;  /* 0x0000001c0438723c */ /* 0x040ff000000418d0 */
[----:B------:R-:W-:Y:S01]  /*88e0*/  MOV R0, R64 ;  /* 0x0000004000007202 */ /* 0x000fe20000000f00 */
        /* <DEDUP_REMOVED lines=8> */
[----:B------:R-:W-:-:S04]  /*8970*/  IMAD.MOV.U32 R63, RZ, RZ, R2 ;  /* 0x000000ffff3f7224 */ /* 0x000fc800078e0002 */
[----:B------:R-:W-:Y:S01]  /*8980*/  IMAD.MOV.U32 R164, RZ, RZ, R56 ;  /* 0x000000ffffa47224 */ /* 0x000fe200078e0038 */
[----:B------:R-:W-:Y:S01]  /*8990*/  MOV R3, R57 ;  /* 0x0000003900037202 */ /* 0x000fe20000000f00 */
[----:B------:R-:W-:Y:S01]  /*89a0*/  IMAD.MOV.U32 R55, RZ, RZ, R0 ;  /* 0x000000ffff377224 */ /* 0x000fe200078e0000 */
[----:B------:R-:W-:Y:S01]  /*89b0*/  HMMA.16816.F32.BF16 R64, R4, R30, R48 ;  /* 0x0000001e0440723c */ /* 0x000fe20000041830 */
[----:B------:R-:W-:Y:S01]  /*89c0*/  IMAD.MOV.U32 R2, RZ, RZ, R58 ;  /* 0x000000ffff027224 */ /* 0x000fe200078e003a */
[----:B------:R-:W-:Y:S01]  /*89d0*/  LDSM.16.M88.4 R4, [R241+0x6000] ;  /* 0x00600000f104783b */ /* 0x000fe20000000200 */
[----:B------:R-:W-:-:S05]  /*89e0*/  IMAD.MOV.U32 R0, RZ, RZ, R59 ;  /* 0x000000ffff007224 */ /* 0x000fca00078e003b */
[C---:B------:R-:W-:Y:S01]  /*89f0*/  HMMA.16816.F32.BF16 R56, R12.reuse, R18, R44 ;  /* 0x000000120c38723c */ /* 0x040fe2000004182c */
[----:B------:R-:W1:Y:S07]  /*8a00*/  LDSM.16.M88.4 R16, [R239+0x2000] ;  /* 0x00200000ef10783b */ /* 0x000e6e0000000200 */
[C---:B------:R-:W-:Y:S08]  /*8a10*/  HMMA.16816.F32.BF16 R40, R12.reuse, R8, R40 ;  /* 0x000000080c28723c */ /* 0x040ff00000041828 */
[C---:B------:R-:W-:Y:S01]  /*8a20*/  HMMA.16816.F32.BF16 R32, R12.reuse, R10, R32 ;  /* 0x0000000a0c20723c */ /* 0x040fe20000041820 */
[----:B------:R-:W2:Y:S07]  /*8a30*/  LDSM.16.M88.4 R8, [R241+0x4000] ;  /* 0x00400000f108783b */ /* 0x000eae0000000200 */
[C---:B------:R-:W-:Y:S01]  /*8a40*/  HMMA.16816.F32.BF16 R208, R12.reuse, R22, R220 ;  /* 0x000000160cd0723c */ /* 0x040fe200000418dc */
[----:B------:R-:W3:Y:S06]  /*8a50*/  LDSM.16.M88.4 R20, [R239+0x3000] ;  /* 0x00300000ef14783b */ /* 0x000eec0000000200 */
[----:B------:R-:W-:Y:S01]  /*8a60*/  IMAD.MOV.U32 R220, RZ, RZ, R55 ;  /* 0x000000ffffdc7224 */ /* 0x000fe200078e0037 */
[C---:B------:R-:W-:Y:S01]  /*8a70*/  HMMA.16816.F32.BF16 R60, R12.reuse, R28, R60 ;  /* 0x0000001c0c3c723c */ /* 0x040fe2000004183c */
[----:B------:R-:W-:Y:S01]  /*8a80*/  IMAD.MOV.U32 R221, RZ, RZ, R252 ;  /* 0x000000ffffdd7224 */ /* 0x000fe200078e00fc */
[----:B------:R-:W-:Y:S01]  /*8a90*/  MOV R222, R247 ;  /* 0x000000f700de7202 */ /* 0x000fe20000000f00 */
[----:B------:R-:W-:Y:S01]  /*8aa0*/  IMAD.MOV.U32 R223, RZ, RZ, R246 ;  /* 0x000000ffffdf7224 */ /* 0x000fe200078e00f6 */
[----:B------:R-:W4:Y:S04]  /*8ab0*/  S2R R247, SR_TID.X ;  /* 0x0000000000f77919 */ /* 0x000f280000002100 */
[----:B------:R-:W-:Y:S01]  /*8ac0*/  HMMA.16816.F32.BF16 R52, R12, R30, R216 ;  /* 0x0000001e0c34723c */ /* 0x000fe200000418d8 */
[----:B------:R-:W3:Y:S04]  /*8ad0*/  LDSM.16.M88.4 R12, [R239+0x2800] ;  /* 0x00280000ef0c783b */ /* 0x000ee80000000200 */
[----:B------:R-:W3:Y:S02]  /*8ae0*/  LDSM.16.M88.4 R28, [R239+0x3800] ;  /* 0x00380000ef1c783b */ /* 0x000ee40000000200 */
[----:B------:R-:W-:Y:S01]  /*8af0*/  IMAD.MOV.U32 R216, RZ, RZ, R245 ;  /* 0x000000ffffd87224 */ /* 0x000fe200078e00f5 */
[----:B------:R-:W-:Y:S01]  /*8b00*/  MOV R219, R169 ;  /* 0x000000a900db7202 */ /* 0x000fe20000000f00 */
[----:B------:R-:W-:Y:S01]  /*8b10*/  IMAD.MOV.U32 R217, RZ, RZ, R171 ;  /* 0x000000ffffd97224 */ /* 0x000fe200078e00ab */
[----:B-1----:R-:W-:Y:S01]  /*8b20*/  HMMA.16816.F32.BF16 R48, R4, R16, R212 ;  /* 0x000000100430723c */ /* 0x002fe200000418d4 */
[----:B------:R-:W-:-:S07]  /*8b30*/  IMAD.MOV.U32 R218, RZ, RZ, R170 ;  /* 0x000000ffffda7224 */ /* 0x000fce00078e00aa */
[----:B--2---:R-:W-:Y:S01]  /*8b40*/  HMMA.16816.F32.BF16 R44, R8, R16, R204 ;  /* 0x00000010082c723c */ /* 0x004fe200000418cc */
[----:B----4-:R-:W-:-:S06]  /*8b50*/  IMAD.SHL.U32 R247, R247, 0x2, RZ ;  /* 0x00000002f7f77824 */ /* 0x010fcc00078e00ff */
[----:B------:R-:W-:Y:S01]  /*8b60*/  IMAD.MOV.U32 R204, RZ, RZ, R164 ;  /* 0x000000ffffcc7224 */ /* 0x000fe200078e00a4 */
[----:B------:R-:W-:Y:S01]  /*8b70*/  HMMA.16816.F32.BF16 R212, R4, R18, R216 ;  /* 0x0000001204d4723c */ /* 0x000fe200000418d8 */
[----:B------:R-:W-:Y:S01]  /*8b80*/  IMAD.MOV.U32 R205, RZ, RZ, R3 ;  /* 0x000000ffffcd7224 */ /* 0x000fe200078e0003 */
[----:B------:R-:W-:Y:S01]  /*8b90*/  LOP3.LUT R247, R247, 0x6, RZ, 0xc0, !PT ;  /* 0x00000006f7f77812 */ /* 0x000fe200078ec0ff */
[----:B------:R-:W-:Y:S02]  /*8ba0*/  IMAD.MOV.U32 R206, RZ, RZ, R2 ;  /* 0x000000ffffce7224 */ /* 0x000fe400078e0002 */
[----:B------:R-:W-:-:S03]  /*8bb0*/  IMAD.MOV.U32 R207, RZ, RZ, R0 ;  /* 0x000000ffffcf7224 */ /* 0x000fc600078e0000 */
[----:B---3--:R-:W-:Y:S08]  /*8bc0*/  HMMA.16816.F32.BF16 R36, R8, R20, R36 ;  /* 0x000000140824723c */ /* 0x008ff00000041824 */
[C---:B------:R-:W-:Y:S08]  /*8bd0*/  HMMA.16816.F32.BF16 R216, R4.reuse, R12, R220 ;  /* 0x0000000c04d8723c */ /* 0x040ff000000418dc */
[C---:B------:R-:W-:Y:S08]  /*8be0*/  HMMA.16816.F32.BF16 R204, R4.reuse, R28, R204 ;  /* 0x0000001c04cc723c */ /* 0x040ff000000418cc */
[C---:B------:R-:W-:Y:S08]  /*8bf0*/  HMMA.16816.F32.BF16 R220, R4.reuse, R22, R224 ;  /* 0x0000001604dc723c */ /* 0x040ff000000418e0 */
[----:B------:R-:W-:Y:S01]  /*8c00*/  IMAD.MOV.U32 R3, RZ, RZ, R217 ;  /* 0x000000ffff037224 */ /* 0x000fe200078e00d9 */
[----:B------:R-:W-:Y:S01]  /*8c10*/  MOV R16, R216 ;  /* 0x000000d800107202 */ /* 0x000fe20000000f00 */
[----:B------:R-:W-:Y:S01]  /*8c20*/  IMAD.MOV.U32 R2, RZ, RZ, R218 ;  /* 0x000000ffff027224 */ /* 0x000fe200078e00da */
[----:B------:R-:W-:Y:S01]  /*8c30*/  HMMA.16816.F32.BF16 R64, R4, R30, R64 ;  /* 0x0000001e0440723c */ /* 0x000fe20000041840 */
[----:B------:R-:W-:Y:S01]  /*8c40*/  IMAD.MOV.U32 R0, RZ, RZ, R219 ;  /* 0x000000ffff007224 */ /* 0x000fe200078e00db */
[----:B------:R-:W-:Y:S01]  /*8c50*/  MOV R225, R3 ;  /* 0x0000000300e17202 */ /* 0x000fe20000000f00 */
[----:B------:R-:W-:-:S02]  /*8c60*/  IMAD.MOV.U32 R226, RZ, RZ, R2 ;  /* 0x000000ffffe27224 */ /* 0x000fc400078e0002 */
[----:B------:R-:W-:Y:S01]  /*8c70*/  IMAD.MOV.U32 R227, RZ, RZ, R0 ;  /* 0x000000ffffe37224 */ /* 0x000fe200078e0000 */
[----:B------:R-:W-:Y:S01]  /*8c80*/  MOV R2, R206 ;  /* 0x000000ce00027202 */ /* 0x000fe20000000f00 */
[----:B------:R-:W-:Y:S01]  /*8c90*/  IMAD.MOV.U32 R164, RZ, RZ, R204 ;  /* 0x000000ffffa47224 */ /* 0x000fe200078e00cc */
[----:B------:R-:W-:Y:S01]  /*8ca0*/  HMMA.16816.F32.BF16 R216, R4, R14, R248 ;  /* 0x0000000e04d8723c */ /* 0x000fe200000418f8 */
[----:B------:R-:W-:Y:S02]  /*8cb0*/  IMAD.MOV.U32 R3, RZ, RZ, R205 ;  /* 0x000000ffff037224 */ /* 0x000fe400078e00cd */
[----:B------:R-:W-:Y:S02]  /*8cc0*/  IMAD.MOV.U32 R0, RZ, RZ, R207 ;  /* 0x000000ffff007224 */ /* 0x000fe400078e00cf */
[----:B------:R-:W-:-:S03]  /*8cd0*/  IMAD.MOV.U32 R224, RZ, RZ, R16 ;  /* 0x000000ffffe07224 */ /* 0x000fc600078e0010 */
[----:B------:R-:W-:Y:S01]  /*8ce0*/  HMMA.16816.F32.BF16 R204, R8, R18, R56 ;  /* 0x0000001208cc723c */ /* 0x000fe20000041838 */
[----:B------:R-:W-:Y:S07]  /*8cf0*/  LDSM.16.M88.4 R16, [R238+0xa000] ;  /* 0x00a00000ee10783b */ /* 0x000fee0000000200 */
[----:B------:R-:W-:Y:S01]  /*8d00*/  HMMA.16816.F32.BF16 R248, R4, R20, R228 ;  /* 0x0000001404f8723c */ /* 0x000fe200000418e4 */
[----:B------:R-:W1:Y:S07]  /*8d10*/  LDSM.16.M88.4 R4, [R243+0x6000] ;  /* 0x00600000f304783b */ /* 0x000e6e0000000200 */
[C---:B------:R-:W-:Y:S08]  /*8d20*/  HMMA.16816.F32.BF16 R56, R8.reuse, R12, R40 ;  /* 0x0000000c0838723c */ /* 0x040ff00000041828 */
[C---:B------:R-:W-:Y:S01]  /*8d30*/  HMMA.16816.F32.BF16 R40, R8.reuse, R14, R32 ;  /* 0x0000000e0828723c */ /* 0x040fe20000041820 */
[----:B------:R-:W2:Y:S04]  /*8d40*/  LDSM.16.M88.4 R12, [R243+0x4000] ;  /* 0x00400000f30c783b */ /* 0x000ea80000000200 */
[----:B------:R-:W-:Y:S03]  /*8d50*/  LDSM.16.M88.4 R32, [R238+0xb800] ;  /* 0x00b80000ee20783b */ /* 0x000fe60000000200 */
[C---:B------:R-:W-:Y:S08]  /*8d60*/  HMMA.16816.F32.BF16 R228, R8.reuse, R28, R60 ;  /* 0x0000001c08e4723c */ /* 0x040ff0000004183c */
[C---:B------:R-:W-:Y:S08]  /*8d70*/  HMMA.16816.F32.BF16 R208, R8.reuse, R22, R208 ;  /* 0x0000001608d0723c */ /* 0x040ff000000418d0 */
[----:B------:R-:W-:Y:S01]  /*8d80*/  HMMA.16816.F32.BF16 R60, R8, R30, R52 ;  /* 0x0000001e083c723c */ /* 0x000fe20000041834 */
[----:B------:R-:W3:Y:S04]  /*8d90*/  LDSM.16.M88.4 R8, [R238+0xa800] ;  /* 0x00a80000ee08783b */ /* 0x000ee80000000200 */
[----:B------:R-:W4:Y:S03]  /*8da0*/  LDSM.16.M88.4 R28, [R238+0xb000] ;  /* 0x00b00000ee1c783b */ /* 0x000f260000000200 */
[-C--:B-1----:R-:W-:Y:S08]  /*8db0*/  HMMA.16816.F32.BF16 R52, R4, R16.reuse, R48 ;  /* 0x000000100434723c */ /* 0x082ff00000041830 */
[----:B------:R-:W-:Y:S01]  /*8dc0*/  IMAD.MOV.U32 R23, RZ, RZ, R208 ;  /* 0x000000ffff177224 */ /* 0x000fe200078e00d0 */
[----:B------:R-:W-:Y:S01]  /*8dd0*/  MOV R20, R211 ;  /* 0x000000d300147202 */ /* 0x000fe20000000f00 */
[----:B------:R-:W-:Y:S01]  /*8de0*/  IMAD.MOV.U32 R22, RZ, RZ, R209 ;  /* 0x000000ffff167224 */ /* 0x000fe200078e00d1 */
[----:B--2---:R-:W-:Y:S01]  /*8df0*/  HMMA.16816.F32.BF16 R48, R12, R16, R44 ;  /* 0x000000100c30723c */ /* 0x004fe2000004182c */
[----:B------:R-:W-:-:S02]  /*8e00*/  IMAD.MOV.U32 R21, RZ, RZ, R210 ;  /* 0x000000ffff157224 */ /* 0x000fc400078e00d2 */
[----:B------:R-:W-:Y:S02]  /*8e10*/  IMAD.MOV.U32 R208, RZ, RZ, R164 ;  /* 0x000000ffffd07224 */ /* 0x000fe400078e00a4 */
[----:B------:R-:W-:Y:S02]  /*8e20*/  IMAD.MOV.U32 R209, RZ, RZ, R3 ;  /* 0x000000ffffd17224 */ /* 0x000fe400078e0003 */
[----:B------:R-:W-:Y:S01]  /*8e30*/  IMAD.MOV.U32 R210, RZ, RZ, R2 ;  /* 0x000000ffffd27224 */ /* 0x000fe200078e0002 */
[----:B------:R-:W-:Y:S01]  /*8e40*/  HMMA.16816.F32.BF16 R212, R4, R18, R212 ;  /* 0x0000001204d4723c */ /* 0x000fe200000418d4 */
[----:B------:R-:W-:-:S07]  /*8e50*/  IMAD.MOV.U32 R211, RZ, RZ, R0 ;  /* 0x000000ffffd37224 */ /* 0x000fce00078e0000 */
[----:B------:R-:W-:Y:S08]  /*8e60*/  HMMA.16816.F32.BF16 R204, R12, R18, R204 ;  /* 0x000000120ccc723c */ /* 0x000ff000000418cc */
[C---:B---3--:R-:W-:Y:S08]  /*8e70*/  HMMA.16816.F32.BF16 R44, R4.reuse, R10, R216 ;  /* 0x0000000a042c723c */ /* 0x048ff000000418d8 */
[C---:B------:R-:W-:Y:S08]  /*8e80*/  HMMA.16816.F32.BF16 R216, R4.reuse, R32, R208 ;  /* 0x0000002004d8723c */ /* 0x040ff000000418d0 */
[----:B------:R-:W-:Y:S08]  /*8e90*/  HMMA.16816.F32.BF16 R208, R4, R34, R64 ;  /* 0x0000002204d0723c */ /* 0x000ff00000041840 */
[----:B------:R-:W-:Y:S01]  /*8ea0*/  HMMA.16816.F32.BF16 R64, R12, R8, R56 ;  /* 0x000000080c40723c */ /* 0x000fe20000041838 */
[----:B------:R-:W-:Y:S01]  /*8eb0*/  MOV R16, R44 ;  /* 0x0000002c00107202 */ /* 0x000fe20000000f00 */
[----:B------:R-:W-:-:S02]  /*8ec0*/  IMAD.MOV.U32 R3, RZ, RZ, R45 ;  /* 0x000000ffff037224 */ /* 0x000fc400078e002d */
[----:B------:R-:W-:Y:S02]  /*8ed0*/  IMAD.MOV.U32 R2, RZ, RZ, R46 ;  /* 0x000000ffff027224 */ /* 0x000fe400078e002e */
[----:B------:R-:W-:Y:S02]  /*8ee0*/  IMAD.MOV.U32 R0, RZ, RZ, R47 ;  /* 0x000000ffff007224 */ /* 0x000fe400078e002f */
[----:B------:R-:W-:Y:S07]  /*8ef0*/  HMMA.16816.F32.BF16 R56, R12, R10, R40 ;  /* 0x0000000a0c38723c */ /* 0x000fee0000041828 */
[----:B------:R-:W-:Y:S01]  /*8f00*/  IMAD.MOV.U32 R40, RZ, RZ, R23 ;  /* 0x000000ffff287224 */ /* 0x000fe200078e0017 */
[----:B------:R-:W-:Y:S01]  /*8f10*/  HMMA.16816.F32.BF16 R224, R4, R8, R224 ;  /* 0x0000000804e0723c */ /* 0x000fe200000418e0 */
[----:B------:R-:W-:Y:S01]  /*8f20*/  MOV R41, R22 ;  /* 0x0000001600297202 */ /* 0x000fe20000000f00 */
[----:B------:R-:W-:Y:S01]  /*8f30*/  IMAD.MOV.U32 R42, RZ, RZ, R21 ;  /* 0x000000ffff2a7224 */ /* 0x000fe200078e0015 */
[----:B------:R-:W-:Y:S01]  /*8f40*/  LDSM.16.M88.4 R8, [R242+0x4000] ;  /* 0x00400000f208783b */ /* 0x000fe20000000200 */
[----:B------:R-:W-:-:S03]  /*8f50*/  IMAD.MOV.U32 R43, RZ, RZ, R20 ;  /* 0x000000ffff2b7224 */ /* 0x000fc600078e0014 */
[----:B------:R-:W-:Y:S01]  /*8f60*/  LDSM.16.M88.4 R20, [R237+0x2000] ;  /* 0x00200000ed14783b */ /* 0x000fe20000000200 */
[C---:B----4-:R-:W-:Y:S08]  /*8f70*/  HMMA.16816.F32.BF16 R248, R4.reuse, R28, R248 ;  /* 0x0000001c04f8723c */ /* 0x050ff000000418f8 */
[----:B------:R-:W-:Y:S01]  /*8f80*/  HMMA.16816.F32.BF16 R220, R4, R30, R220 ;  /* 0x0000001e04dc723c */ /* 0x000fe200000418dc */
[----:B------:R-:W1:Y:S07]  /*8f90*/  LDSM.16.M88.4 R4, [R242+0x6000] ;  /* 0x00600000f204783b */ /* 0x000e6e0000000200 */
[C---:B------:R-:W-:Y:S08]  /*8fa0*/  HMMA.16816.F32.BF16 R44, R12.reuse, R28, R36 ;  /* 0x0000001c0c2c723c */ /* 0x040ff00000041824 */
[C---:B------:R-:W-:Y:S08]  /*8fb0*/  HMMA.16816.F32.BF16 R36, R12.reuse, R32, R228 ;  /* 0x000000200c24723c */ /* 0x040ff000000418e4 */
[C---:B------:R-:W-:Y:S01]  /*8fc0*/  HMMA.16816.F32.BF16 R40, R12.reuse, R30, R40 ;  /* 0x0000001e0c28723c */ /* 0x040fe20000041828 */
[----:B------:R-:W2:Y:S07]  /*8fd0*/  LDSM.16.M88.4 R28, [R237+0x3800] ;  /* 0x00380000ed1c783b */ /* 0x000eae0000000200 */
[----:B------:R-:W-:Y:S07]  /*8fe0*/  HMMA.16816.F32.BF16 R32, R12, R34, R60 ;  /* 0x000000220c20723c */ /* 0x000fee000004183c */
[----:B------:R-:W-:Y:S01]  /*8ff0*/  IMAD.MOV.U32 R60, RZ, RZ, R16 ;  /* 0x000000ffff3c7224 */ /* 0x000fe200078e0010 */
[----:B------:R-:W-:Y:S01]  /*9000*/  MOV R62, R2 ;  /* 0x00000002003e7202 */ /* 0x000fe20000000f00 */
[----:B-1----:R-:W-:Y:S01]  /*9010*/  HMMA.16816.F32.BF16 R12, R4, R20, R52 ;  /* 0x00000014040c723c */ /* 0x002fe20000041834 */
[----:B------:R-:W1:Y:S01]  /*9020*/  LDSM.16.M88.4 R16, [R237+0x2800] ;  /* 0x00280000ed10783b */ /* 0x000e620000000200 */
[----:B------:R-:W-:-:S02]  /*9030*/  IMAD.MOV.U32 R63, RZ, RZ, R0 ;  /* 0x000000ffff3f7224 */ /* 0x000fc400078e0000 */
[----:B------:R-:W-:Y:S02]  /*9040*/  IMAD.U32 R0, RZ, RZ, UR21 ;  /* 0x00000015ff007e24 */ /* 0x000fe4000f8e00ff */
[----:B------:R-:W-:Y:S02]  /*9050*/  IMAD.MOV.U32 R61, RZ, RZ, R3 ;  /* 0x000000ffff3d7224 */ /* 0x000fe400078e0003 */
[----:B------:R-:W-:Y:S01]  /*9060*/  IMAD R0, R0, 0x40, R247 ;  /* 0x0000004000007824 */ /* 0x000fe200078e02f7 */
[----:B------:R-:W-:Y:S04]  /*9070*/  HMMA.16816.F32.BF16 R228, R8, R20, R48 ;  /* 0x0000001408e4723c */ /* 0x000fe80000041830 */
[C---:B------:R-:W-:Y:S02]  /*9080*/  IADD3 R3, R0.reuse, 0x1, RZ ;  /* 0x0000000100037810 */ /* 0x040fe40007ffe0ff */
[----:B------:R-:W-:-:S02]  /*9090*/  IADD3 R2, R0, 0x8, RZ ;  /* 0x0000000800027810 */ /* 0x000fc40007ffe0ff */
[C---:B------:R-:W-:Y:S01]  /*90a0*/  HMMA.16816.F32.BF16 R48, R4.reuse, R22, R212 ;  /* 0x000000160430723c */ /* 0x040fe200000418d4 */
[C---:B------:R-:W-:Y:S02]  /*90b0*/  ISETP.GE.AND P5, PT, R3.reuse, R25, PT ;  /* 0x000000190300720c */ /* 0x040fe40003fa6270 */
[C---:B------:R-:W-:Y:S02]  /*90c0*/  ISETP.GE.AND P6, PT, R3.reuse, R24, PT ;  /* 0x000000180300720c */ /* 0x040fe40003fc6270 */
[C---:B------:R-:W-:Y:S02]  /*90d0*/  ISETP.GE.AND P4, PT, R3.reuse, R27, PT ;  /* 0x0000001b0300720c */ /* 0x040fe40003f86270 */
[----:B------:R-:W-:Y:S01]  /*90e0*/  IMAD.MOV.U32 R169, RZ, RZ, R13 ;  /* 0x000000ffffa97224 */ /* 0x000fe200078e000d */
[----:B------:R-:W-:Y:S01]  /*90f0*/  MOV R245, R14 ;  /* 0x0000000e00f57202 */ /* 0x000fe20000000f00 */
[----:B------:R-:W-:Y:S01]  /*9100*/  IMAD.MOV.U32 R164, RZ, RZ, R15 ;  /* 0x000000ffffa47224 */ /* 0x000fe200078e000f */
[----:B--2---:R-:W-:Y:S01]  /*9110*/  HMMA.16816.F32.BF16 R216, R4, R28, R216 ;  /* 0x0000001c04d8723c */ /* 0x004fe200000418d8 */
[----:B------:R-:W-:Y:S01]  /*9120*/  IMAD.MOV.U32 R246, RZ, RZ, R12 ;  /* 0x000000fffff67224 */ /* 0x000fe200078e000c */
[----:B------:R-:W-:Y:S01]  /*9130*/  ISETP.GE.AND P1, PT, R3, R26, PT ;  /* 0x0000001a0300720c */ /* 0x000fe20003f26270 */
[----:B------:R-:W2:Y:S01]  /*9140*/  LDSM.16.M88.4 R12, [R237+0x3000] ;  /* 0x00300000ed0c783b */ /* 0x000ea20000000200 */
[----:B------:R-:W-:Y:S01]  /*9150*/  ISETP.GE.AND P0, PT, R2, R24, PT ;  /* 0x000000180200720c */ /* 0x000fe20003f06270 */
[----:B------:R-:W-:-:S04]  /*9160*/  DEPBAR.LE SB0, 0x0 ;  /* 0x000080000000791a */ /* 0x000fc80000000000 */
[C---:B------:R-:W-:Y:S08]  /*9170*/  HMMA.16816.F32.BF16 R208, R4.reuse, R30, R208 ;  /* 0x0000001e04d0723c */ /* 0x040ff000000418d0 */
[C---:B-1----:R-:W-:Y:S08]  /*9180*/  HMMA.16816.F32.BF16 R224, R4.reuse, R16, R224 ;  /* 0x0000001004e0723c */ /* 0x042ff000000418e0 */
[----:B------:R-:W-:Y:S08]  /*9190*/  HMMA.16816.F32.BF16 R60, R4, R18, R60 ;  /* 0x00000012043c723c */ /* 0x000ff0000004183c */
[C---:B------:R-:W-:Y:S08]  /*91a0*/  HMMA.16816.F32.BF16 R20, R8.reuse, R22, R204 ;  /* 0x000000160814723c */ /* 0x040ff000000418cc */
[----:B------:R-:W-:Y:S08]  /*91b0*/  HMMA.16816.F32.BF16 R52, R8, R16, R64 ;  /* 0x000000100834723c */ /* 0x000ff00000041840 */
[C---:B--2---:R-:W-:Y:S08]  /*91c0*/  HMMA.16816.F32.BF16 R248, R4.reuse, R12, R248 ;  /* 0x0000000c04f8723c */ /* 0x044ff000000418f8 */
[----:B------:R-:W-:Y:S01]  /*91d0*/  HMMA.16816.F32.BF16 R220, R4, R14, R220 ;  /* 0x0000000e04dc723c */ /* 0x000fe200000418dc */
[----:B------:R-:W1:Y:S07]  /*91e0*/  I2F R4, R3 ;  /* 0x0000000300047306 */ /* 0x000e6e0000201400 */
[C---:B------:R-:W-:Y:S01]  /*91f0*/  HMMA.16816.F32.BF16 R56, R8.reuse, R18, R56 ;  /* 0x000000120838723c */ /* 0x040fe20000041838 */
[----:B------:R-:W2:Y:S07]  /*9200*/  I2F R5, R2 ;  /* 0x0000000200057306 */ /* 0x000eae0000201400 */
[----:B------:R-:W-:Y:S01]  /*9210*/  HMMA.16816.F32.BF16 R44, R8, R12, R44 ;  /* 0x0000000c082c723c */ /* 0x000fe2000004182c */
[----:B-1----:R-:W-:Y:S01]  /*9220*/  FFMA.FTZ R6, R4, UR4, R231 ;  /* 0x0000000404067c23 */ /* 0x002fe200080100e7 */
[----:B------:R-:W-:Y:S01]  /*9230*/  IADD3 R3, R0, 0x9, RZ ;  /* 0x0000000900037810 */ /* 0x000fe20007ffe0ff */
[----:B------:R-:W-:-:S05]  /*9240*/  FFMA.FTZ R7, R4, UR4, R229 ;  /* 0x0000000404077c23 */ /* 0x000fca00080100e5 */
[C---:B------:R-:W-:Y:S08]  /*9250*/  HMMA.16816.F32.BF16 R40, R8.reuse, R14, R40 ;  /* 0x0000000e0828723c */ /* 0x040ff00000041828 */
[C---:B------:R-:W-:Y:S07]  /*9260*/  HMMA.16816.F32.BF16 R36, R8.reuse, R28, R36 ;  /* 0x0000001c0824723c */ /* 0x040fee0000041824 */
[----:B------:R-:W-:Y:S01]  /*9270*/  FSEL R29, R6, -INF , !P5 ;  /* 0xff800000061d7808 */ /* 0x000fe20006800000 */
[----:B------:R-:W-:Y:S01]  /*9280*/  HMMA.16816.F32.BF16 R32, R8, R30, R32 ;  /* 0x0000001e0820723c */ /* 0x000fe20000041820 */
[----:B--2---:R-:W-:Y:S01]  /*9290*/  FFMA.FTZ R6, R5, UR4, R48 ;  /* 0x0000000405067c23 */ /* 0x004fe20008010030 */
[----:B------:R-:W-:Y:S01]  /*92a0*/  FSEL R28, R7, -INF , !P6 ;  /* 0xff800000071c7808 */ /* 0x000fe20007000000 */
[----:B------:R-:W-:Y:S01]  /*92b0*/  FFMA.FTZ R7, R5, UR4, R22 ;  /* 0x0000000405077c23 */ /* 0x000fe20008010016 */
[----:B------:R-:W-:Y:S01]  /*92c0*/  BAR.SYNC.DEFER_BLOCKING 0x0 ;  /* 0x0000000000007b1d */ /* 0x000fe20000010000 */
[----:B------:R-:W-:-:S02]  /*92d0*/  ISETP.GE.AND P5, PT, R2, R27, PT ;  /* 0x0000001b0200720c */ /* 0x000fc40003fa6270 */
[----:B------:R-:W-:Y:S01]  /*92e0*/  FFMA.FTZ R8, R4, UR4, R169 ;  /* 0x0000000404087c23 */ /* 0x000fe200080100a9 */
[----:B------:R-:W-:Y:S01]  /*92f0*/  ISETP.GE.AND P6, PT, R2, R25, PT ;  /* 0x000000190200720c */ /* 0x000fe20003fc6270 */
[----:B------:R-:W-:Y:S01]  /*9300*/  FFMA.FTZ R9, R4, UR4, R164 ;  /* 0x0000000404097c23 */ /* 0x000fe200080100a4 */
[----:B------:R-:W-:Y:S01]  /*9310*/  FSEL R22, R6, -INF , !P5 ;  /* 0xff80000006167808 */ /* 0x000fe20006800000 */
[----:B------:R-:W1:Y:S01]  /*9320*/  I2F R4, R3 ;  /* 0x0000000300047306 */ /* 0x000e620000201400 */
[----:B------:R-:W-:Y:S01]  /*9330*/  FSEL R30, R8, -INF , !P4 ;  /* 0xff800000081e7808 */ /* 0x000fe20006000000 */
[C---:B------:R-:W-:Y:S01]  /*9340*/  FFMA.FTZ R8, R5.reuse, UR4, R20 ;  /* 0x0000000405087c23 */ /* 0x040fe20008010014 */
[----:B------:R-:W-:Y:S01]  /*9350*/  ISETP.GE.AND P4, PT, R2, R26, PT ;  /* 0x0000001a0200720c */ /* 0x000fe20003f86270 */
[----:B------:R-:W-:Y:S01]  /*9360*/  FFMA.FTZ R6, R5, UR4, R50 ;  /* 0x0000000405067c23 */ /* 0x000fe20008010032 */
[----:B------:R-:W-:Y:S02]  /*9370*/  IADD3 R2, R0, 0x10, RZ ;  /* 0x0000001000027810 */ /* 0x000fe40007ffe0ff */
[----:B------:R-:W-:-:S02]  /*9380*/  FSEL R20, R7, -INF , !P6 ;  /* 0xff80000007147808 */ /* 0x000fc40007000000 */
[----:B------:R-:W2:Y:S01]  /*9390*/  I2F R5, R2 ;  /* 0x0000000200057306 */ /* 0x000ea20000201400 */
[----:B------:R-:W-:Y:S02]  /*93a0*/  FSEL R31, R9, -INF , !P1 ;  /* 0xff800000091f7808 */ /* 0x000fe40004800000 */
[----:B------:R-:W-:Y:S02]  /*93b0*/  FSEL R18, R8, -INF , !P0 ;  /* 0xff80000008127808 */ /* 0x000fe40004000000 */
[C---:B------:R-:W-:Y:S01]  /*93c0*/  ISETP.GE.AND P0, PT, R3.reuse, R25, PT ;  /* 0x000000190300720c */ /* 0x040fe20003f06270 */
[C---:B-1----:R-:W-:Y:S01]  /*93d0*/  FFMA.FTZ R7, R4.reuse, UR4, R23 ;  /* 0x0000000404077c23 */ /* 0x042fe20008010017 */
[C---:B------:R-:W-:Y:S01]  /*93e0*/  ISETP.GE.AND P1, PT, R3.reuse, R24, PT ;  /* 0x000000180300720c */ /* 0x040fe20003f26270 */
[C---:B------:R-:W-:Y:S01]  /*93f0*/  FFMA.FTZ R8, R4.reuse, UR4, R21 ;  /* 0x0000000404087c23 */ /* 0x040fe20008010015 */
[C---:B------:R-:W-:Y:S01]  /*9400*/  ISETP.GE.AND P6, PT, R3.reuse, R27, PT ;  /* 0x0000001b0300720c */ /* 0x040fe20003fc6270 */
[C---:B------:R-:W-:Y:S01]  /*9410*/  FFMA.FTZ R9, R4.reuse, UR4, R49 ;  /* 0x0000000404097c23 */ /* 0x040fe20008010031 */
[----:B------:R-:W-:Y:S01]  /*9420*/  ISETP.GE.AND P5, PT, R3, R26, PT ;  /* 0x0000001a0300720c */ /* 0x000fe20003fa6270 */
[----:B------:R-:W-:Y:S01]  /*9430*/  FFMA.FTZ R10, R4, UR4, R51 ;  /* 0x00000004040a7c23 */ /* 0x000fe20008010033 */
[----:B------:R-:W-:-:S02]  /*9440*/  IADD3 R3, R0, 0x11, RZ ;  /* 0x0000001100037810 */ /* 0x000fc40007ffe0ff */
[----:B------:R-:W-:Y:S01]  /*9450*/  FSEL R21, R6, -INF , !P4 ;  /* 0xff80000006157808 */ /* 0x000fe20006000000 */
[----:B--2---:R-:W-:Y:S01]  /*9460*/  FFMA.FTZ R6, R5, UR4, R224 ;  /* 0x0000000405067c23 */ /* 0x004fe200080100e0 */
[----:B------:R-:W-:Y:S01]  /*9470*/  FSEL R17, R7, -INF , !P0 ;  /* 0xff80000007117808 */ /* 0x000fe20004000000 */
[----:B------:R-:W1:Y:S01]  /*9480*/  I2F R4, R3 ;  /* 0x0000000300047306 */ /* 0x000e620000201400 */
[----:B------:R-:W-:Y:S01]  /*9490*/  FSEL R16, R8, -INF , !P1 ;  /* 0xff80000008107808 */ /* 0x000fe20004800000 */
[C---:B------:R-:W-:Y:S01]  /*94a0*/  FFMA.FTZ R8, R5.reuse, UR4, R52 ;  /* 0x0000000405087c23 */ /* 0x040fe20008010034 */
[C---:B------:R-:W-:Y:S01]  /*94b0*/  ISETP.GE.AND P0, PT, R2.reuse, R27, PT ;  /* 0x0000001b0200720c */ /* 0x040fe20003f06270 */
[----:B------:R-:W-:Y:S01]  /*94c0*/  FFMA.FTZ R7, R5, UR4, R54 ;  /* 0x0000000405077c23 */ /* 0x000fe20008010036 */
[----:B------:R-:W-:Y:S02]  /*94d0*/  FSEL R19, R9, -INF , !P6 ;  /* 0xff80000009137808 */ /* 0x000fe40007000000 */
[----:B------:R-:W-:-:S02]  /*94e0*/  ISETP.GE.AND P4, PT, R2, R24, PT ;  /* 0x000000180200720c */ /* 0x000fc40003f86270 */
[CC--:B------:R-:W-:Y:S02]  /*94f0*/  ISETP.GE.AND P1, PT, R2.reuse, R25.reuse, PT ;  /* 0x000000190200720c */ /* 0x0c0fe40003f26270 */
[----:B------:R-:W-:Y:S02]  /*9500*/  ISETP.GE.AND P6, PT, R2, R26, PT ;  /* 0x0000001a0200720c */ /* 0x000fe40003fc6270 */
[----:B------:R-:W-:Y:S02]  /*9510*/  IADD3 R2, R0, 0x18, RZ ;  /* 0x0000001800027810 */ /* 0x000fe40007ffe0ff */
[----:B------:R-:W-:Y:S01]  /*9520*/  FSEL R215, R6, -INF , !P0 ;  /* 0xff80000006d77808 */ /* 0x000fe20004000000 */
[----:B------:R-:W-:Y:S01]  /*9530*/  FFMA.FTZ R6, R5, UR4, R226 ;  /* 0x0000000405067c23 */ /* 0x000fe200080100e2 */
[----:B------:R-:W-:Y:S01]  /*9540*/  FSEL R213, R7, -INF , !P1 ;  /* 0xff80000007d57808 */ /* 0x000fe20004800000 */
[----:B------:R-:W2:Y:S01]  /*9550*/  I2F R5, R2 ;  /* 0x0000000200057306 */ /* 0x000ea20000201400 */
[----:B------:R-:W-:Y:S01]  /*9560*/  FSEL R23, R10, -INF , !P5 ;  /* 0xff8000000a177808 */ /* 0x000fe20006800000 */
[----:B-1----:R-:W-:Y:S01]  /*9570*/  FFMA.FTZ R7, R4, UR4, R55 ;  /* 0x0000000404077c23 */ /* 0x002fe20008010037 */
[----:B------:R-:W-:Y:S01]  /*9580*/  FSEL R212, R8, -INF , !P4 ;  /* 0xff80000008d47808 */ /* 0x000fe20006000000 */
[C---:B------:R-:W-:Y:S01]  /*9590*/  FFMA.FTZ R8, R4.reuse, UR4, R53 ;  /* 0x0000000404087c23 */ /* 0x040fe20008010035 */
[C---:B------:R-:W-:Y:S01]  /*95a0*/  ISETP.GE.AND P5, PT, R3.reuse, R24, PT ;  /* 0x000000180300720c */ /* 0x040fe20003fa6270 */
[C---:B------:R-:W-:Y:S01]  /*95b0*/  FFMA.FTZ R9, R4.reuse, UR4, R225 ;  /* 0x0000000404097c23 */ /* 0x040fe200080100e1 */
[C---:B------:R-:W-:Y:S01]  /*95c0*/  ISETP.GE.AND P4, PT, R3.reuse, R25, PT ;  /* 0x000000190300720c */ /* 0x040fe20003f86270 */
[----:B------:R-:W-:Y:S01]  /*95d0*/  FFMA.FTZ R10, R4, UR4, R227 ;  /* 0x00000004040a7c23 */ /* 0x000fe200080100e3 */
[----:B------:R-:W-:-:S02]  /*95e0*/  ISETP.GE.AND P1, PT, R3, R27, PT ;  /* 0x0000001b0300720c */ /* 0x000fc40003f26270 */
[----:B------:R-:W-:Y:S02]  /*95f0*/  ISETP.GE.AND P0, PT, R3, R26, PT ;  /* 0x0000001a0300720c */ /* 0x000fe40003f06270 */
[----:B------:R-:W-:Y:S02]  /*9600*/  IADD3 R3, R0, 0x19, RZ ;  /* 0x0000001900037810 */ /* 0x000fe40007ffe0ff */
[----:B------:R-:W-:Y:S01]  /*9610*/  FSEL R214, R6, -INF , !P6 ;  /* 0xff80000006d67808 */ /* 0x000fe20007000000 */
[----:B--2---:R-:W-:Y:S01]  /*9620*/  FFMA.FTZ R6, R5, UR4, R60 ;  /* 0x0000000405067c23 */ /* 0x004fe2000801003c */
[----:B------:R-:W-:Y:S01]  /*9630*/  FSEL R205, R7, -INF , !P4 ;  /* 0xff80000007cd7808 */ /* 0x000fe20006000000 */
[----:B------:R-:W1:Y:S01]  /*9640*/  I2F R4, R3 ;  /* 0x0000000300047306 */ /* 0x000e620000201400 */
[----:B------:R-:W-:Y:S01]  /*9650*/  FSEL R204, R8, -INF , !P5 ;  /* 0xff80000008cc7808 */ /* 0x000fe20006800000 */
[C---:B------:R-:W-:Y:S01]  /*9660*/  FFMA.FTZ R8, R5.reuse, UR4, R56 ;  /* 0x0000000405087c23 */ /* 0x040fe20008010038 */
[----:B------:R-:W-:Y:S01]  /*9670*/  ISETP.GE.AND P4, PT, R2, R27, PT ;  /* 0x0000001b0200720c */ /* 0x000fe20003f86270 */
[----:B------:R-:W-:Y:S01]  /*9680*/  FFMA.FTZ R7, R5, UR4, R58 ;  /* 0x0000000405077c23 */ /* 0x000fe2000801003a */
[----:B------:R-:W-:-:S02]  /*9690*/  FSEL R206, R9, -INF , !P1 ;  /* 0xff80000009ce7808 */ /* 0x000fc40004800000 */
[C---:B------:R-:W-:Y:S02]  /*96a0*/  ISETP.GE.AND P6, PT, R2.reuse, R24, PT ;  /* 0x000000180200720c */ /* 0x040fe40003fc6270 */
        /* <DEDUP_REMOVED lines=13> */
[----:B------:R-:W-:Y:S01]  /*9780*/  ISETP.GE.AND P0, PT, R3, R24, PT ;  /* 0x000000180300720c */ /* 0x000fe20003f06270 */
[----:B------:R-:W-:Y:S01]  /*9790*/  FFMA.FTZ R10, R4, UR4, R63 ;  /* 0x00000004040a7c23 */ /* 0x000fe2000801003f */
[----:B------:R-:W-:-:S02]  /*97a0*/  FSEL R50, R7, -INF , !P6 ;  /* 0xff80000007327808 */ /* 0x000fc40007000000 */
[----:B------:R-:W-:Y:S02]  /*97b0*/  FSEL R49, R8, -INF , !P0 ;  /* 0xff80000008317808 */ /* 0x000fe40004000000 */
[----:B------:R-:W-:Y:S02]  /*97c0*/  ISETP.GE.AND P0, PT, R2, R25, PT ;  /* 0x000000190200720c */ /* 0x000fe40003f06270 */
[-C--:B------:R-:W-:Y:S01]  /*97d0*/  ISETP.GE.AND P5, PT, R3, R27.reuse, PT ;  /* 0x0000001b0300720c */ /* 0x080fe20003fa6270 */
[----:B--2---:R-:W-:Y:S01]  /*97e0*/  FFMA.FTZ R7, R5, UR4, R46 ;  /* 0x0000000405077c23 */ /* 0x004fe2000801002e */
[----:B------:R-:W-:Y:S01]  /*97f0*/  ISETP.GE.AND P4, PT, R3, R26, PT ;  /* 0x0000001a0300720c */ /* 0x000fe20003f86270 */
[C---:B------:R-:W-:Y:S01]  /*9800*/  FFMA.FTZ R8, R5.reuse, UR4, R44 ;  /* 0x0000000405087c23 */ /* 0x040fe2000801002c */
[----:B------:R-:W-:Y:S02]  /*9810*/  IADD3 R3, R0, 0x21, RZ ;  /* 0x0000002100037810 */ /* 0x000fe40007ffe0ff */
[----:B------:R-:W-:Y:S01]  /*9820*/  FSEL R170, R6, -INF , !P1 ;  /* 0xff80000006aa7808 */ /* 0x000fe20004800000 */
[----:B------:R-:W-:Y:S01]  /*9830*/  FFMA.FTZ R6, R5, UR4, R248 ;  /* 0x0000000405067c23 */ /* 0x000fe200080100f8 */
[----:B------:R-:W-:Y:S01]  /*9840*/  FSEL R7, R7, -INF , !P0 ;  /* 0xff80000007077808 */ /* 0x000fe20004000000 */
[----:B------:R-:W1:Y:S01]  /*9850*/  I2F R4, R3 ;  /* 0x0000000300047306 */ /* 0x000e620000201400 */
[----:B------:R-:W-:-:S02]  /*9860*/  ISETP.GE.AND P6, PT, R2, R27, PT ;  /* 0x0000001b0200720c */ /* 0x000fc40003fc6270 */
[----:B------:R-:W-:Y:S01]  /*9870*/  FSEL R51, R9, -INF , !P5 ;  /* 0xff80000009337808 */ /* 0x000fe20006800000 */
[----:B------:R2:W-:Y:S01]  /*9880*/  STL [R1], R7 ;  /* 0x0000000701007387 */ /* 0x0005e20000100800 */
[C---:B------:R-:W-:Y:S02]  /*9890*/  ISETP.GE.AND P1, PT, R2.reuse, R24, PT ;  /* 0x000000180200720c */ /* 0x040fe40003f26270 */
[----:B------:R-:W-:Y:S02]  /*98a0*/  ISETP.GE.AND P5, PT, R2, R26, PT ;  /* 0x0000001a0200720c */ /* 0x000fe40003fa6270 */
[----:B------:R-:W-:Y:S02]  /*98b0*/  IADD3 R2, R0, 0x28, RZ ;  /* 0x0000002800027810 */ /* 0x000fe40007ffe0ff */
[----:B------:R-:W-:Y:S02]  /*98c0*/  FSEL R64, R8, -INF , !P1 ;  /* 0xff80000008407808 */ /* 0x000fe40004800000 */
[----:B------:R-:W-:-:S02]  /*98d0*/  FSEL R44, R10, -INF , !P4 ;  /* 0xff8000000a2c7808 */ /* 0x000fc40006000000 */
[C---:B------:R-:W-:Y:S01]  /*98e0*/  ISETP.GE.AND P4, PT, R3.reuse, R24, PT ;  /* 0x000000180300720c */ /* 0x040fe20003f86270 */
[C---:B-1----:R-:W-:Y:S01]  /*98f0*/  FFMA.FTZ R8, R4.reuse, UR4, R45 ;  /* 0x0000000404087c23 */ /* 0x042fe2000801002d */
[C---:B------:R-:W-:Y:S01]  /*9900*/  ISETP.GE.AND P1, PT, R3.reuse, R25, PT ;  /* 0x000000190300720c */ /* 0x040fe20003f26270 */
[C---:B------:R-:W-:Y:S01]  /*9910*/  FFMA.FTZ R9, R4.reuse, UR4, R249 ;  /* 0x0000000404097c23 */ /* 0x040fe200080100f9 */
[----:B------:R-:W-:Y:S01]  /*9920*/  ISETP.GE.AND P0, PT, R3, R27, PT ;  /* 0x0000001b0300720c */ /* 0x000fe20003f06270 */
[----:B------:R-:W-:Y:S01]  /*9930*/  FFMA.FTZ R10, R4, UR4, R251 ;  /* 0x00000004040a7c23 */ /* 0x000fe200080100fb */
[----:B------:R-:W-:Y:S02]  /*9940*/  FSEL R227, R8, -INF , !P4 ;  /* 0xff80000008e37808 */ /* 0x000fe40006000000 */
[----:B------:R-:W-:Y:S02]  /*9950*/  FSEL R231, R9, -INF , !P0 ;  /* 0xff80000009e77808 */ /* 0x000fe40004000000 */
[----:B------:R-:W-:-:S02]  /*9960*/  ISETP.GE.AND P4, PT, R2, R25, PT ;  /* 0x000000190200720c */ /* 0x000fc40003f86270 */
[-C--:B------:R-:W-:Y:S02]  /*9970*/  ISETP.GE.AND P0, PT, R2, R26.reuse, PT ;  /* 0x0000001a0200720c */ /* 0x080fe40003f06270 */
[----:B--2---:R-:W-:Y:S01]  /*9980*/  FSEL R7, R6, -INF , !P6 ;  /* 0xff80000006077808 */ /* 0x004fe20007000000 */
[----:B------:R-:W-:Y:S01]  /*9990*/  FFMA.FTZ R6, R5, UR4, R250 ;  /* 0x0000000405067c23 */ /* 0x000fe200080100fa */
[----:B------:R-:W-:Y:S01]  /*99a0*/  ISETP.GE.AND P6, PT, R3, R26, PT ;  /* 0x0000001a0300720c */ /* 0x000fe20003fc6270 */
[----:B------:R-:W1:Y:S01]  /*99b0*/  I2F R5, R2 ;  /* 0x0000000200057306 */ /* 0x000e620000201400 */
[----:B------:R-:W-:Y:S01]  /*99c0*/  IADD3 R3, R0, 0x29, RZ ;  /* 0x0000002900037810 */ /* 0x000fe20007ffe0ff */
[----:B------:R2:W-:Y:S01]  /*99d0*/  STL [R1+0x4], R7 ;  /* 0x0000040701007387 */ /* 0x0005e20000100800 */
[----:B------:R-:W-:Y:S02]  /*99e0*/  FSEL R250, R6, -INF , !P5 ;  /* 0xff80000006fa7808 */ /* 0x000fe40006800000 */
[----:B------:R-:W-:-:S02]  /*99f0*/  ISETP.GE.AND P5, PT, R2, R24, PT ;  /* 0x000000180200720c */ /* 0x000fc40003fa6270 */
[----:B------:R-:W-:Y:S02]  /*9a00*/  FSEL R251, R10, -INF , !P6 ;  /* 0xff8000000afb7808 */ /* 0x000fe40007000000 */
[----:B------:R-:W-:Y:S01]  /*9a10*/  ISETP.GE.AND P6, PT, R3, R24, PT ;  /* 0x000000180300720c */ /* 0x000fe20003fc6270 */
[C---:B-1----:R-:W-:Y:S02]  /*9a20*/  FFMA.FTZ R6, R5.reuse, UR4, R220 ;  /* 0x0000000405067c23 */ /* 0x042fe400080100dc */
[----:B------:R-:W-:-:S05]  /*9a30*/  FFMA.FTZ R8, R5, UR4, R40 ;  /* 0x0000000405087c23 */ /* 0x000fca0008010028 */
[----:B------:R-:W-:Y:S02]  /*9a40*/  FSEL R224, R8, -INF , !P5 ;  /* 0xff80000008e07808 */ /* 0x000fe40006800000 */
[----:B------:R-:W-:Y:S01]  /*9a50*/  ISETP.GE.AND P5, PT, R3, R25, PT ;  /* 0x000000190300720c */ /* 0x000fe20003fa6270 */
[----:B--2---:R-:W-:Y:S02]  /*9a60*/  FFMA.FTZ R7, R4, UR4, R47 ;  /* 0x0000000404077c23 */ /* 0x004fe4000801002f */
[----:B------:R-:W1:Y:S03]  /*9a70*/  I2F R4, R3 ;  /* 0x0000000300047306 */ /* 0x000e660000201400 */
[----:B------:R-:W-:Y:S01]  /*9a80*/  FSEL R229, R7, -INF , !P1 ;  /* 0xff80000007e57808 */ /* 0x000fe20004800000 */
[C---:B------:R-:W-:Y:S01]  /*9a90*/  FFMA.FTZ R7, R5.reuse, UR4, R42 ;  /* 0x0000000405077c23 */ /* 0x040fe2000801002a */
[----:B------:R-:W-:Y:S01]  /*9aa0*/  ISETP.GE.AND P1, PT, R2, R27, PT ;  /* 0x0000001b0200720c */ /* 0x000fe20003f26270 */
[----:B------:R-:W-:Y:S01]  /*9ab0*/  FFMA.FTZ R5, R5, UR4, R222 ;  /* 0x0000000405057c23 */ /* 0x000fe200080100de */
[----:B------:R-:W-:-:S02]  /*9ac0*/  IADD3 R2, R0, 0x30, RZ ;  /* 0x0000003000027810 */ /* 0x000fc40007ffe0ff */
[----:B------:R-:W-:Y:S02]  /*9ad0*/  FSEL R226, R6, -INF , !P1 ;  /* 0xff80000006e27808 */ /* 0x000fe40004800000 */
[----:B------:R-:W2:Y:S01]  /*9ae0*/  I2F R6, R2 ;  /* 0x0000000200067306 */ /* 0x000ea20000201400 */
[----:B------:R-:W-:Y:S02]  /*9af0*/  FSEL R225, R7, -INF , !P4 ;  /* 0xff80000007e17808 */ /* 0x000fe40006000000 */
[C---:B------:R-:W-:Y:S02]  /*9b00*/  ISETP.GE.AND P4, PT, R3.reuse, R27, PT ;  /* 0x0000001b0300720c */ /* 0x040fe40003f86270 */
[----:B------:R-:W-:Y:S01]  /*9b10*/  ISETP.GE.AND P1, PT, R3, R26, PT ;  /* 0x0000001a0300720c */ /* 0x000fe20003f26270 */
[----:B-1----:R-:W-:Y:S01]  /*9b20*/  FFMA.FTZ R8, R4, UR4, R41 ;  /* 0x0000000404087c23 */ /* 0x002fe20008010029 */
[----:B------:R-:W-:Y:S01]  /*9b30*/  IADD3 R3, R0, 0x31, RZ ;  /* 0x0000003100037810 */ /* 0x000fe20007ffe0ff */
[C---:B------:R-:W-:Y:S01]  /*9b40*/  FFMA.FTZ R7, R4.reuse, UR4, R43 ;  /* 0x0000000404077c23 */ /* 0x040fe2000801002b */
[----:B------:R-:W-:Y:S01]  /*9b50*/  FSEL R248, R5, -INF , !P0 ;  /* 0xff80000005f87808 */ /* 0x000fe20004000000 */
[----:B------:R-:W-:Y:S01]  /*9b60*/  FFMA.FTZ R9, R4, UR4, R221 ;  /* 0x0000000404097c23 */ /* 0x000fe200080100dd */
[----:B------:R-:W-:Y:S01]  /*9b70*/  FSEL R45, R8, -INF , !P6 ;  /* 0xff800000082d7808 */ /* 0x000fe20007000000 */
[----:B------:R-:W-:Y:S01]  /*9b80*/  FFMA.FTZ R10, R4, UR4, R223 ;  /* 0x00000004040a7c23 */ /* 0x000fe200080100df */
[----:B------:R-:W-:Y:S01]  /*9b90*/  FSEL R47, R7, -INF , !P5 ;  /* 0xff800000072f7808 */ /* 0x000fe20006800000 */
[----:B------:R-:W1:Y:S01]  /*9ba0*/  I2F R4, R3 ;  /* 0x0000000300047306 */ /* 0x000e620000201400 */
[----:B------:R-:W-:Y:S01]  /*9bb0*/  FSEL R221, R9, -INF , !P4 ;  /* 0xff80000009dd7808 */ /* 0x000fe20006000000 */
[----:B--2---:R-:W-:Y:S01]  /*9bc0*/  FFMA.FTZ R5, R6, UR4, R38 ;  /* 0x0000000406057c23 */ /* 0x004fe20008010026 */
[----:B------:R-:W-:Y:S01]  /*9bd0*/  ISETP.GE.AND P0, PT, R2, R24, PT ;  /* 0x000000180200720c */ /* 0x000fe20003f06270 */
[----:B------:R-:W-:Y:S01]  /*9be0*/  FFMA.FTZ R7, R6, UR4, R36 ;  /* 0x0000000406077c23 */ /* 0x000fe20008010024 */
[----:B------:R-:W-:Y:S01]  /*9bf0*/  ISETP.GE.AND P6, PT, R2, R25, PT ;  /* 0x000000190200720c */ /* 0x000fe20003fc6270 */
[----:B------:R-:W-:Y:S01]  /*9c00*/  FFMA.FTZ R8, R6, UR4, R216 ;  /* 0x0000000406087c23 */ /* 0x000fe200080100d8 */
[----:B------:R-:W-:Y:S01]  /*9c10*/  ISETP.GE.AND P5, PT, R2, R27, PT ;  /* 0x0000001b0200720c */ /* 0x000fe20003fa6270 */
[----:B------:R-:W-:Y:S01]  /*9c20*/  FFMA.FTZ R6, R6, UR4, R218 ;  /* 0x0000000406067c23 */ /* 0x000fe200080100da */
[----:B------:R-:W-:-:S02]  /*9c30*/  ISETP.GE.AND P4, PT, R2, R26, PT ;  /* 0x0000001a0200720c */ /* 0x000fc40003f86270 */
[----:B------:R-:W-:Y:S02]  /*9c40*/  IADD3 R2, R0, 0x38, RZ ;  /* 0x0000003800027810 */ /* 0x000fe40007ffe0ff */
[----:B------:R-:W-:Y:S02]  /*9c50*/  FSEL R222, R5, -INF , !P6 ;  /* 0xff80000005de7808 */ /* 0x000fe40007000000 */
[----:B------:R-:W2:Y:S01]  /*9c60*/  I2F R5, R2 ;  /* 0x0000000200057306 */ /* 0x000ea20000201400 */
[----:B------:R-:W-:Y:S01]  /*9c70*/  FSEL R220, R7, -INF , !P0 ;  /* 0xff80000007dc7808 */ /* 0x000fe20004000000 */
[----:B-1----:R-:W-:Y:S01]  /*9c80*/  FFMA.FTZ R9, R4, UR4, R37 ;  /* 0x0000000404097c23 */ /* 0x002fe20008010025 */
[----:B------:R-:W-:Y:S01]  /*9c90*/  FSEL R249, R8, -INF , !P5 ;  /* 0xff80000008f97808 */ /* 0x000fe20006800000 */
[----:B------:R-:W-:Y:S01]  /*9ca0*/  FFMA.FTZ R8, R4, UR4, R39 ;  /* 0x0000000404087c23 */ /* 0x000fe20008010027 */
[----:B------:R-:W-:Y:S01]  /*9cb0*/  FSEL R223, R10, -INF , !P1 ;  /* 0xff8000000adf7808 */ /* 0x000fe20004800000 */
[C---:B------:R-:W-:Y:S01]  /*9cc0*/  FFMA.FTZ R7, R4.reuse, UR4, R217 ;  /* 0x0000000404077c23 */ /* 0x040fe200080100d9 */
[C---:B------:R-:W-:Y:S01]  /*9cd0*/  ISETP.GE.AND P1, PT, R3.reuse, R24, PT ;  /* 0x000000180300720c */ /* 0x040fe20003f26270 */
[----:B------:R-:W-:Y:S01]  /*9ce0*/  FFMA.FTZ R10, R4, UR4, R219 ;  /* 0x00000004040a7c23 */ /* 0x000fe200080100db */
[----:B------:R-:W-:-:S02]  /*9cf0*/  ISETP.GE.AND P0, PT, R3, R25, PT ;  /* 0x000000190300720c */ /* 0x000fc40003f06270 */
[C---:B------:R-:W-:Y:S02]  /*9d00*/  ISETP.GE.AND P6, PT, R3.reuse, R27, PT ;  /* 0x0000001b0300720c */ /* 0x040fe40003fc6270 */
[----:B------:R-:W-:Y:S02]  /*9d10*/  ISETP.GE.AND P5, PT, R3, R26, PT ;  /* 0x0000001a0300720c */ /* 0x000fe40003fa6270 */
[----:B------:R-:W1:Y:S01]  /*9d20*/  I2F R3, R0 ;  /* 0x0000000000037306 */ /* 0x000e620000201400 */
[----:B------:R-:W-:Y:S01]  /*9d30*/  FSEL R38, R6, -INF , !P4 ;  /* 0xff80000006267808 */ /* 0x000fe20006000000 */
[----:B--2---:R-:W-:Y:S01]  /*9d40*/  FFMA.FTZ R6, R5, UR4, R32 ;  /* 0x0000000405067c23 */ /* 0x004fe20008010020 */
[----:B------:R-:W-:Y:S01]  /*9d50*/  FSEL R216, R9, -INF , !P1 ;  /* 0xff80000009d87808 */ /* 0x000fe20004800000 */
[----:B------:R-:W-:Y:S01]  /*9d60*/  FFMA.FTZ R4, R5, UR4, R34 ;  /* 0x0000000405047c23 */ /* 0x000fe20008010022 */
[----:B------:R-:W-:Y:S02]  /*9d70*/  FSEL R217, R8, -INF , !P0 ;  /* 0xff80000008d97808 */ /* 0x000fe40004000000 */
[----:B------:R-:W-:-:S02]  /*9d80*/  FSEL R219, R7, -INF , !P6 ;  /* 0xff80000007db7808 */ /* 0x000fc40007000000 */
[C---:B------:R-:W-:Y:S02]  /*9d90*/  ISETP.GE.AND P4, PT, R2.reuse, R24, PT ;  /* 0x000000180200720c */ /* 0x040fe40003f86270 */
[C---:B------:R-:W-:Y:S02]  /*9da0*/  ISETP.GE.AND P1, PT, R2.reuse, R25, PT ;  /* 0x000000190200720c */ /* 0x040fe40003f26270 */
[C---:B------:R-:W-:Y:S02]  /*9db0*/  ISETP.GE.AND P0, PT, R2.reuse, R27, PT ;  /* 0x0000001b0200720c */ /* 0x040fe40003f06270 */
[----:B------:R-:W-:Y:S01]  /*9dc0*/  ISETP.GE.AND P6, PT, R2, R26, PT ;  /* 0x0000001a0200720c */ /* 0x000fe20003fc6270 */
[----:B------:R-:W-:Y:S01]  /*9dd0*/  FFMA.FTZ R2, R5, UR4, R208 ;  /* 0x0000000405027c23 */ /* 0x000fe200080100d0 */
[----:B------:R-:W-:Y:S01]  /*9de0*/  FSEL R37, R10, -INF , !P5 ;  /* 0xff8000000a257808 */ /* 0x000fe20006800000 */
[----:B-1----:R-:W-:Y:S01]  /*9df0*/  FFMA.FTZ R8, R3, UR4, R245 ;  /* 0x0000000403087c23 */ /* 0x002fe200080100f5 */
[----:B------:R-:W-:Y:S01]  /*9e00*/  FSEL R34, R6, -INF , !P4 ;  /* 0xff80000006227808 */ /* 0x000fe20006000000 */
[----:B------:R-:W-:Y:S01]  /*9e10*/  FFMA.FTZ R5, R5, UR4, R210 ;  /* 0x0000000405057c23 */ /* 0x000fe200080100d2 */
[----:B------:R-:W-:Y:S01]  /*9e20*/  FSEL R46, R4, -INF , !P1 ;  /* 0xff800000042e7808 */ /* 0x000fe20004800000 */
[C---:B------:R-:W-:Y:S01]  /*9e30*/  FFMA.FTZ R7, R3.reuse, UR4, R228 ;  /* 0x0000000403077c23 */ /* 0x040fe200080100e4 */
[----:B------:R-:W-:Y:S01]  /*9e40*/  FSEL R218, R2, -INF , !P0 ;  /* 0xff80000002da7808 */ /* 0x000fe20004000000 */
[C---:B------:R-:W-:Y:S01]  /*9e50*/  FFMA.FTZ R6, R3.reuse, UR4, R230 ;  /* 0x0000000403067c23 */ /* 0x040fe200080100e6 */
[C---:B------:R-:W-:Y:S01]  /*9e60*/  ISETP.GE.AND P5, PT, R0.reuse, R24, PT ;  /* 0x000000180000720c */ /* 0x040fe20003fa6270 */
[----:B------:R-:W-:Y:S01]  /*9e70*/  FFMA.FTZ R4, R3, UR4, R246 ;  /* 0x0000000403047c23 */ /* 0x000fe200080100f6 */
[----:B------:R-:W-:-:S02]  /*9e80*/  ISETP.GE.AND P4, PT, R0, R25, PT ;  /* 0x000000190000720c */ /* 0x000fc40003f86270 */
[C---:B------:R-:W-:Y:S02]  /*9e90*/  ISETP.GE.AND P1, PT, R0.reuse, R27, PT ;  /* 0x0000001b0000720c */ /* 0x040fe40003f26270 */
[C---:B------:R-:W-:Y:S02]  /*9ea0*/  ISETP.GE.AND P0, PT, R0.reuse, R26, PT ;  /* 0x0000001a0000720c */ /* 0x040fe40003f06270 */
[----:B------:R-:W-:Y:S02]  /*9eb0*/  IADD3 R0, R0, 0x39, RZ ;  /* 0x0000003900007810 */ /* 0x000fe40007ffe0ff */
[----:B------:R-:W-:Y:S02]  /*9ec0*/  FSEL R15, R8, -INF , !P0 ;  /* 0xff800000080f7808 */ /* 0x000fe40004000000 */
[----:B------:R-:W1:Y:S01]  /*9ed0*/  I2F R2, R0 ;  /* 0x0000000000027306 */ /* 0x000e620000201400 */
[----:B------:R-:W-:Y:S02]  /*9ee0*/  PLOP3.LUT P0, PT, PT, PT, UP0, 0x80, 0x0 ;  /* 0x000000000000781c */ /* 0x000fe40003f0f008 */
[----:B------:R-:W-:-:S02]  /*9ef0*/  FSEL R210, R5, -INF , !P6 ;  /* 0xff80000005d27808 */ /* 0x000fc40007000000 */
[----:B------:R-:W-:Y:S02]  /*9f00*/  FSEL R12, R7, -INF , !P5 ;  /* 0xff800000070c7808 */ /* 0x000fe40006800000 */
[----:B------:R-:W-:Y:S02]  /*9f10*/  FSEL R13, R6, -INF , !P4 ;  /* 0xff800000060d7808 */ /* 0x000fe40006000000 */
[----:B------:R-:W-:Y:S02]  /*9f20*/  FSEL R14, R4, -INF , !P1 ;  /* 0xff800000040e7808 */ /* 0x000fe40004800000 */
[C---:B------:R-:W-:Y:S02]  /*9f30*/  ISETP.GE.AND P6, PT, R0.reuse, R24, PT ;  /* 0x000000180000720c */ /* 0x040fe40003fc6270 */
[C---:B------:R-:W-:Y:S02]  /*9f40*/  ISETP.GE.AND P5, PT, R0.reuse, R25, PT ;  /* 0x000000190000720c */ /* 0x040fe40003fa6270 */
[----:B------:R-:W-:Y:S01]  /*9f50*/  ISETP.GE.AND P4, PT, R0, R27, PT ;  /* 0x0000001b0000720c */ /* 0x000fe20003f86270 */
[----:B-1----:R-:W-:Y:S01]  /*9f60*/  FFMA.FTZ R4, R2, UR4, R33 ;  /* 0x0000000402047c23 */ /* 0x002fe20008010021 */
[----:B------:R-:W-:Y:S01]  /*9f70*/  ISETP.GE.AND P1, PT, R0, R26, PT ;  /* 0x0000001a0000720c */ /* 0x000fe20003f26270 */
[----:B------:R-:W-:-:S02]  /*9f80*/  FFMA.FTZ R3, R2, UR4, R35 ;  /* 0x0000000402037c23 */ /* 0x000fc40008010023 */
[----:B------:R-:W-:Y:S01]  /*9f90*/  FFMA.FTZ R0, R2, UR4, R209 ;  /* 0x0000000402007c23 */ /* 0x000fe200080100d1 */
[----:B------:R-:W-:Y:S01]  /*9fa0*/  FSEL R33, R4, -INF , !P6 ;  /* 0xff80000004217808 */ /* 0x000fe20007000000 */
[----:B------:R-:W-:Y:S01]  /*9fb0*/  FFMA.FTZ R2, R2, UR4, R211 ;  /* 0x0000000402027c23 */ /* 0x000fe200080100d3 */
[----:B------:R-:W-:Y:S02]  /*9fc0*/  FSEL R35, R3, -INF , !P5 ;  /* 0xff80000003237808 */ /* 0x000fe40006800000 */
        /* <DEDUP_REMOVED lines=55> */
[----:B----4-:R-:W-:-:S03]  /*a340*/  IADD3.X R10, R3, UR27, RZ, P5, !PT ;  /* 0x0000001b030a7c10 */ /* 0x010fc6000affe4ff */
        /* <DEDUP_REMOVED lines=25> */
.L_x_331:
[----:B------:R-:W-:Y:S05]  /*a4e0*/  BSYNC B0 ;  /* 0x0000000000007941 */ /* 0x000fea0003800000 */
.L_x_330:
[----:B------:R-:W0:Y:S02]  /*a4f0*/  LDGDEPBAR ;  /* 0x00000000000079af */ /* 0x000e240000000000 */
.L_x_329:
[----:B------:R-:W2:Y:S01]  /*a500*/  LDL.LU R228, [R1] ;  /* 0x0000000001e47983 */ /* 0x000ea20000300800 */
[----:B------:R-:W-:-:S03]  /*a510*/  MOV R36, R64 ;  /* 0x0000004000247202 */ /* 0x000fc60000000f00 */
[----:B------:R3:W-:Y:S04]  /*a520*/  STL [R1+0x64], R27 ;  /* 0x0000641b01007387 */ /* 0x0007e80000100800 */
[----:B---3--:R-:W3:Y:S01]  /*a530*/  LDL.LU R27, [R1+0x4] ;  /* 0x00000400011b7983 */ /* 0x008ee20000300800 */
        /* <DEDUP_REMOVED lines=22> */
[----:B------:R-:W-:Y:S02]  /*a6a0*/  FMNMX.FTZ R0, R30, R0, !PT ;  /* 0x000000001e007209 */ /* 0x000fe40007810000 */
[----:B------:R-:W-:-:S02]  /*a6b0*/  FMNMX.FTZ R3, R50, R2, !PT ;  /* 0x0000000232037209 */ /* 0x000fc40007810000 */
[----:B------:R-:W-:Y:S02]  /*a6c0*/  FMNMX.FTZ R4, R34, R4, !PT ;  /* 0x0000000422047209 */ /* 0x000fe40007810000 */
[----:B------:R-:W-:Y:S02]  /*a6d0*/  FMNMX.FTZ R2, R22, R0, !PT ;  /* 0x0000000016027209 */ /* 0x000fe40007810000 */
[----:B------:R-:W-:Y:S02]  /*a6e0*/  FMNMX.FTZ R0, R33, R4, !PT ;  /* 0x0000000421007209 */ /* 0x000fe40007810000 */
[----:B------:R-:W-:-:S03]  /*a6f0*/  FMNMX.FTZ R2, R19, R2, !PT ;  /* 0x0000000213027209 */ /* 0x000fc60007810000 */
[----:B------:R-:W1:Y:S02]  /*a700*/  SHFL.BFLY PT, R6, R0, 0x2, 0x1f ;  /* 0x0c401f0000067f89 */ /* 0x000e6400000e0000 */
[----:B-1----:R-:W-:-:S05]  /*a710*/  FMNMX.FTZ R0, R0, R6, !PT ;  /* 0x0000000600007209 */ /* 0x002fca0007810000 */
[----:B------:R-:W1:Y:S02]  /*a720*/  SHFL.BFLY PT, R6, R0, 0x1, 0x1f ;  /* 0x0c201f0000067f89 */ /* 0x000e6400000e0000 */
[----:B-1----:R-:W-:-:S04]  /*a730*/  FMNMX.FTZ R252, R0, R6, !PT ;  /* 0x0000000600fc7209 */ /* 0x002fc80007810000 */
[----:B------:R-:W-:Y:S01]  /*a740*/  FSETP.NEU.FTZ.AND P6, PT, R252, -INF , PT ;  /* 0xff800000fc00780b */ /* 0x000fe20003fdd000 */
[----:B------:R-:W-:Y:S01]  /*a750*/  STL [R1+0x60], R26 ;  /* 0x0000601a01007387 */ /* 0x000fe20000100800 */
[----:B--2---:R-:W-:-:S04]  /*a760*/  FMNMX.FTZ R3, R228, R3, !PT ;  /* 0x00000003e4037209 */ /* 0x004fc80007810000 */
        /* <DEDUP_REMOVED lines=13> */
[----:B---3--:R-:W-:Y:S02]  /*a840*/  FMNMX.FTZ R2, R27, R3, !PT ;  /* 0x000000031b027209 */ /* 0x008fe40007810000 */
[----:B------:R-:W-:Y:S02]  /*a850*/  FMNMX.FTZ R3, R46, R5, !PT ;  /* 0x000000052e037209 */ /* 0x000fe40007810000 */
[----:B------:R-:W-:Y:S02]  /*a860*/  FMNMX.FTZ R4, R214, R4, !PT ;  /* 0x00000004d6047209 */ /* 0x000fe40007810000 */
[----:B------:R-:W-:Y:S02]  /*a870*/  FMNMX.FTZ R5, R231, R2, !PT ;  /* 0x00000002e7057209 */ /* 0x000fe40007810000 */
[----:B------:R-:W-:-:S02]  /*a880*/  FMNMX.FTZ R2, R35, R3, !PT ;  /* 0x0000000323027209 */ /* 0x000fc40007810000 */
[----:B------:R-:W-:-:S04]  /*a890*/  FMNMX.FTZ R3, R207, R4, !PT ;  /* 0x00000004cf037209 */ /* 0x000fc80007810000 */
        /* <DEDUP_REMOVED lines=13> */
[----:B------:R-:W-:-:S03]  /*a970*/  FMNMX.FTZ R3, R38, R3, !PT ;  /* 0x0000000326037209 */ /* 0x000fc60007810000 */
[----:B------:R-:W2:Y:S01]  /*a980*/  SHFL.BFLY PT, R8, R4, 0x2, 0x1f ;  /* 0x0c401f0004087f89 */ /* 0x000ea200000e0000 */
[----:B------:R-:W-:-:S04]  /*a990*/  FMNMX.FTZ R0, R37, R3, !PT ;  /* 0x0000000325007209 */ /* 0x000fc80007810000 */
[----:B------:R-:W-:Y:S02]  /*a9a0*/  FMNMX.FTZ R0, R210, R0, !PT ;  /* 0x00000000d2007209 */ /* 0x000fe40007810000 */
[----:B-1----:R-:W-:Y:S02]  /*a9b0*/  FMNMX.FTZ R2, R2, R5, !PT ;  /* 0x0000000502027209 */ /* 0x002fe40007810000 */
[----:B------:R-:W-:-:S03]  /*a9c0*/  FMNMX.FTZ R0, R209, R0, !PT ;  /* 0x00000000d1007209 */ /* 0x000fc60007810000 */
[----:B------:R-:W1:Y:S04]  /*a9d0*/  SHFL.BFLY PT, R7, R2, 0x1, 0x1f ;  /* 0x0c201f0002077f89 */ /* 0x000e6800000e0000 */
[----:B------:R-:W3:Y:S01]  /*a9e0*/  SHFL.BFLY PT, R6, R0, 0x2, 0x1f ;  /* 0x0c401f0000067f89 */ /* 0x000ee200000e0000 */
[----:B------:R-:W-:-:S05]  /*a9f0*/  FMUL.FTZ R3, R252, c[0x0][0x23c] ;  /* 0x00008f00fc037a20 */ /* 0x000fca0000410000 */
[----:B------:R-:W-:Y:S02]  /*aa00*/  FSEL R3, R3, RZ, P6 ;  /* 0x000000ff03037208 */ /* 0x000fe40003000000 */
[----:B--2---:R-:W-:-:S03]  /*aa10*/  FMNMX.FTZ R4, R4, R8, !PT ;  /* 0x0000000804047209 */ /* 0x004fc60007810000 */
[--C-:B------:R-:W-:Y:S02]  /*aa20*/  FFMA.FTZ R5, R12, c[0x0][0x23c], -R3.reuse ;  /* 0x00008f000c057a23 */ /* 0x100fe40000010803 */
[----:B------:R-:W2:Y:S02]  /*aa30*/  SHFL.BFLY PT, R8, R4, 0x1, 0x1f ;  /* 0x0c201f0004087f89 */ /* 0x000ea400000e0000 */
[----:B------:R4:W-:Y:S01]  /*aa40*/  MUFU.EX2 R211, R5 ;  /* 0x0000000500d37308 */ /* 0x0009e20000000800 */
[----:B-1----:R-:W-:Y:S02]  /*aa50*/  FMNMX.FTZ R247, R2, R7, !PT ;  /* 0x0000000702f77209 */ /* 0x002fe40007810000 */
[----:B---3--:R-:W-:Y:S01]  /*aa60*/  FMNMX.FTZ R0, R0, R6, !PT ;  /* 0x0000000600007209 */ /* 0x008fe20007810000 */
[--C-:B----4-:R-:W-:Y:S01]  /*aa70*/  FFMA.FTZ R5, R28, c[0x0][0x23c], -R3.reuse ;  /* 0x00008f001c057a23 */ /* 0x110fe20000010803 */
[----:B------:R-:W-:Y:S01]  /*aa80*/  FSETP.NEU.FTZ.AND P5, PT, R247, -INF , PT ;  /* 0xff800000f700780b */ /* 0x000fe20003fbd000 */
[----:B------:R-:W-:-:S02]  /*aa90*/  FFMA.FTZ R2, R18, c[0x0][0x23c], -R3 ;  /* 0x00008f0012027a23 */ /* 0x000fc40000010803 */
[----:B------:R1:W-:Y:S01]  /*aaa0*/  MUFU.EX2 R41, R5 ;  /* 0x0000000500297308 */ /* 0x0003e20000000800 */
[----:B------:R-:W-:-:S05]  /*aab0*/  FMUL.FTZ R28, R247, c[0x0][0x23c] ;  /* 0x00008f00f71c7a20 */ /* 0x000fca0000410000 */
[----:B------:R-:W-:Y:S02]  /*aac0*/  FSEL R28, R28, RZ, P5 ;  /* 0x000000ff1c1c7208 */ /* 0x000fe40002800000 */
[----:B------:R3:W4:Y:S01]  /*aad0*/  MUFU.EX2 R32, R2 ;  /* 0x0000000200207308 */ /* 0x0007220000000800 */
[----:B-1----:R-:W1:Y:S01]  /*aae0*/  SHFL.BFLY PT, R5, R0, 0x1, 0x1f ;  /* 0x0c201f0000057f89 */ /* 0x002e6200000e0000 */
[----:B--2---:R-:W-:Y:S01]  /*aaf0*/  FMNMX.FTZ R246, R4, R8, !PT ;  /* 0x0000000804f67209 */ /* 0x004fe20007810000 */
[----:B---3--:R-:W-:-:S05]  /*ab00*/  FFMA.FTZ R2, R16, c[0x0][0x23c], -R3 ;  /* 0x00008f0010027a23 */ /* 0x008fca0000010803 */
[----:B------:R2:W-:Y:S01]  /*ab10*/  MUFU.EX2 R39, R2 ;  /* 0x0000000200277308 */ /* 0x0005e20000000800 */
[----:B------:R-:W-:Y:S01]  /*ab20*/  FSETP.NEU.FTZ.AND P4, PT, R246, -INF , PT ;  /* 0xff800000f600780b */ /* 0x000fe20003f9d000 */
[----:B--2---:R-:W-:-:S06]  /*ab30*/  FFMA.FTZ R2, R13, c[0x0][0x23c], -R28 ;  /* 0x00008f000d027a23 */ /* 0x004fcc000001081c */
[----:B------:R2:W-:Y:S01]  /*ab40*/  MUFU.EX2 R26, R2 ;  /* 0x00000002001a7308 */ /* 0x0005e20000000800 */
[----:B-1----:R-:W-:Y:S01]  /*ab50*/  FMNMX.FTZ R245, R0, R5, !PT ;  /* 0x0000000500f57209 */ /* 0x002fe20007810000 */
[----:B--2---:R-:W-:Y:S02]  /*ab60*/  FFMA.FTZ R2, R29, c[0x0][0x23c], -R28 ;  /* 0x00008f001d027a23 */ /* 0x004fe4000001081c */
[----:B------:R-:W-:-:S05]  /*ab70*/  FMUL.FTZ R29, R246, c[0x0][0x23c] ;  /* 0x00008f00f61d7a20 */ /* 0x000fca0000410000 */
[----:B------:R-:W-:Y:S02]  /*ab80*/  FSEL R29, R29, RZ, P4 ;  /* 0x000000ff1d1d7208 */ /* 0x000fe40002000000 */
[----:B------:R-:W-:-:S03]  /*ab90*/  FSETP.NEU.FTZ.AND P1, PT, R245, -INF , PT ;  /* 0xff800000f500780b */ /* 0x000fc60003f3d000 */
[--C-:B------:R-:W-:Y:S01]  /*aba0*/  FFMA.FTZ R0, R22, c[0x0][0x23c], -R29.reuse ;  /* 0x00008f0016007a23 */ /* 0x100fe2000001081d */
[----:B----4-:R-:W-:Y:S01]  /*abb0*/  MOV R22, R32 ;  /* 0x0000002000167202 */ /* 0x010fe20000000f00 */
[----:B------:R-:W-:Y:S02]  /*abc0*/  FMUL.FTZ R32, R245, c[0x0][0x23c] ;  /* 0x00008f00f5207a20 */ /* 0x000fe40000410000 */
[----:B------:R1:W-:Y:S03]  /*abd0*/  MUFU.EX2 R40, R0 ;  /* 0x0000000000287308 */ /* 0x0003e60000000800 */
[----:B------:R-:W-:Y:S01]  /*abe0*/  FSEL R32, R32, RZ, P1 ;  /* 0x000000ff20207208 */ /* 0x000fe20000800000 */
[----:B------:R-:W-:Y:S04]  /*abf0*/  STL [R1+0x5c], R25 ;  /* 0x00005c1901007387 */ /* 0x000fe80000100800 */
[----:B------:R2:W-:Y:S01]  /*ac00*/  STL [R1+0x58], R24 ;  /* 0x0000581801007387 */ /* 0x0005e20000100800 */
[----:B-1----:R-:W-:-:S04]  /*ac10*/  FFMA.FTZ R0, R19, c[0x0][0x23c], -R29 ;  /* 0x00008f0013007a23 */ /* 0x002fc8000001081d */
[----:B------:R1:W-:Y:S08]  /*ac20*/  MUFU.EX2 R5, R0 ;  /* 0x0000000000057308 */ /* 0x0003f00000000800 */
[----:B------:R3:W-:Y:S01]  /*ac30*/  MUFU.EX2 R230, R2 ;  /* 0x0000000200e67308 */ /* 0x0007e20000000800 */
[----:B-1----:R-:W-:-:S07]  /*ac40*/  FFMA.FTZ R0, R15, c[0x0][0x23c], -R32 ;  /* 0x00008f000f007a23 */ /* 0x002fce0000010820 */
[----:B--2---:R1:W-:Y:S01]  /*ac50*/  MUFU.EX2 R24, R0 ;  /* 0x0000000000187308 */ /* 0x0043e20000000800 */
[----:B---3--:R-:W-:-:S07]  /*ac60*/  FFMA.FTZ R2, R20, c[0x0][0x23c], -R28 ;  /* 0x00008f0014027a23 */ /* 0x008fce000001081c */
[----:B------:R2:W-:Y:S01]  /*ac70*/  MUFU.EX2 R9, R2 ;  /* 0x0000000200097308 */ /* 0x0005e20000000800 */
[----:B-1----:R-:W-:-:S07]  /*ac80*/  FFMA.FTZ R0, R31, c[0x0][0x23c], -R32 ;  /* 0x00008f001f007a23 */ /* 0x002fce0000010820 */
[----:B------:R1:W-:Y:S01]  /*ac90*/  MUFU.EX2 R6, R0 ;  /* 0x0000000000067308 */ /* 0x0003e20000000800 */
[----:B--2---:R-:W-:Y:S02]  /*aca0*/  FFMA.FTZ R2, R17, c[0x0][0x23c], -R28 ;  /* 0x00008f0011027a23 */ /* 0x004fe4000001081c */
[----:B------:R-:W-:Y:S05]  /*acb0*/  LDSM.16.MT88.4 R16, [R234+0xc000] ;  /* 0x00c00000ea10783b */ /* 0x000fea0000004200 */
[----:B------:R2:W-:Y:S01]  /*acc0*/  MUFU.EX2 R10, R2 ;  /* 0x00000002000a7308 */ /* 0x0005e20000000800 */
[----:B-1----:R-:W-:-:S07]  /*acd0*/  FFMA.FTZ R0, R21, c[0x0][0x23c], -R32 ;  /* 0x00008f0015007a23 */ /* 0x002fce0000010820 */
[----:B------:R1:W-:Y:S01]  /*ace0*/  MUFU.EX2 R20, R0 ;  /* 0x0000000000147308 */ /* 0x0003e20000000800 */
[----:B--2---:R-:W-:Y:S02]  /*acf0*/  FFMA.FTZ R2, R14, c[0x0][0x23c], -R29 ;  /* 0x00008f000e027a23 */ /* 0x004fe4000001081d */
[----:B------:R-:W2:Y:S05]  /*ad00*/  LDSM.16.MT88.4 R12, [R233+0xc000] ;  /* 0x00c00000e90c783b */ /* 0x000eaa0000004200 */
[----:B------:R3:W-:Y:S01]  /*ad10*/  MUFU.EX2 R25, R2 ;  /* 0x0000000200197308 */ /* 0x0007e20000000800 */
[----:B-1----:R-:W-:-:S05]  /*ad20*/  FSEL R0, R247, RZ, P5 ;  /* 0x000000fff7007208 */ /* 0x002fca0002800000 */
[----:B------:R-:W-:Y:S01]  /*ad30*/  FADD.FTZ R4, R167, -R0 ;  /* 0x80000000a7047221 */ /* 0x000fe20000010000 */
[----:B------:R-:W-:Y:S01]  /*ad40*/  FSEL R0, R246, RZ, P4 ;  /* 0x000000fff6007208 */ /* 0x000fe20002000000 */
[----:B---3--:R-:W-:Y:S02]  /*ad50*/  FFMA.FTZ R2, R30, c[0x0][0x23c], -R29 ;  /* 0x00008f001e027a23 */ /* 0x008fe4000001081d */
[----:B------:R-:W-:Y:S02]  /*ad60*/  FMUL.FTZ R30, R4, c[0x0][0x23c] ;  /* 0x00008f00041e7a20 */ /* 0x000fe40000410000 */
[----:B------:R-:W-:Y:S01]  /*ad70*/  FADD.FTZ R4, R166, -R0 ;  /* 0x80000000a6047221 */ /* 0x000fe20000010000 */
[----:B------:R-:W-:Y:S01]  /*ad80*/  FSEL R0, R245, RZ, P1 ;  /* 0x000000fff5007208 */ /* 0x000fe20000800000 */
[----:B------:R1:W3:Y:S04]  /*ad90*/  MUFU.EX2 R11, R2 ;  /* 0x00000002000b7308 */ /* 0x0002e80000000800 */
[----:B------:R-:W-:-:S04]  /*ada0*/  FADD.FTZ R0, R165, -R0 ;  /* 0x80000000a5007221 */ /* 0x000fc80000010000 */
[----:B------:R-:W-:Y:S01]  /*adb0*/  FMUL.FTZ R0, R0, c[0x0][0x23c] ;  /* 0x00008f0000007a20 */ /* 0x000fe20000410000 */
[----:B-1----:R-:W-:-:S05]  /*adc0*/  FSEL R2, R252, RZ, P6 ;  /* 0x000000fffc027208 */ /* 0x002fca0003000000 */
[----:B------:R-:W-:Y:S01]  /*add0*/  FADD.FTZ R2, R168, -R2 ;  /* 0x80000002a8027221 */ /* 0x000fe20000010000 */
[----:B------:R1:W-:Y:S01]  /*ade0*/  MUFU.EX2 R48, R0 ;  /* 0x0000000000307308 */ /* 0x0003e20000000800 */
[----:B------:R-:W-:Y:S02]  /*adf0*/  FMUL.FTZ R4, R4, c[0x0][0x23c] ;  /* 0x00008f0004047a20 */ /* 0x000fe40000410000 */
[----:B------:R-:W-:-:S05]  /*ae00*/  FMUL.FTZ R2, R2, c[0x0][0x23c] ;  /* 0x00008f0002027a20 */ /* 0x000fca0000410000 */
[----:B------:R-:W-:Y:S01]  /*ae10*/  MUFU.EX2 R30, R30 ;  /* 0x0000001e001e7308 */ /* 0x000fe20000000800 */
[----:B-1----:R-:W-:-:S07]  /*ae20*/  FFMA.FTZ R0, R23, c[0x0][0x23c], -R32 ;  /* 0x00008f0017007a23 */ /* 0x002fce0000010820 */
[----:B------:R-:W1:Y:S08]  /*ae30*/  MUFU.EX2 R2, R2 ;  /* 0x0000000200027308 */ /* 0x000e700000000800 */
[----:B------:R-:W4:Y:S08]  /*ae40*/  MUFU.EX2 R31, R4 ;  /* 0x00000004001f7308 */ /* 0x000f300000000800 */
[----:B------:R2:W2:Y:S01]  /*ae50*/  MUFU.EX2 R167, R0 ;  /* 0x0000000000a77308 */ /* 0x0004a20000000800 */
[----:B------:R-:W-:-:S02]  /*ae60*/  MOV R168, R41 ;  /* 0x0000002900a87202 */ /* 0x000fc40000000f00 */
[----:B---3--:R-:W-:Y:S02]  /*ae70*/  MOV R21, R11 ;  /* 0x0000000b00157202 */ /* 0x008fe40000000f00 */
[----:B------:R-:W-:Y:S02]  /*ae80*/  MOV R166, R6 ;  /* 0x0000000600a67202 */ /* 0x000fe40000000f00 */
[----:B------:R-:W-:Y:S02]  /*ae90*/  MOV R165, R5 ;  /* 0x0000000500a57202 */ /* 0x000fe40000000f00 */
[----:B------:R-:W-:Y:S01]  /*aea0*/  MOV R23, R10 ;  /* 0x0000000a00177202 */ /* 0x000fe20000000f00 */
[-C--:B-1----:R-:W-:Y:S01]  /*aeb0*/  FMUL.FTZ R176, R176, R2.reuse ;  /* 0x00000002b0b07220 */ /* 0x082fe20000410000 */
[----:B------:R-:W-:Y:S01]  /*aec0*/  F2FP.BF16.PACK_AB R8, R168, R211 ;  /* 0x000000d3a808723e */ /* 0x000fe200000010ff */
[----:B------:R-:W-:Y:S01]  /*aed0*/  FMUL.FTZ R177, R177, R2 ;  /* 0x00000002b1b17220 */ /* 0x000fe20000410000 */
[----:B--2---:R-:W-:Y:S01]  /*aee0*/  MOV R0, R9 ;  /* 0x0000000900007202 */ /* 0x004fe20000000f00 */
        /* <DEDUP_REMOVED lines=20> */
[----:B------:R-:W-:Y:S01]  /*b030*/  FMUL.FTZ R187, R187, R30 ;  /* 0x0000001ebbbb7220 */ /* 0x000fe20000410000 */
[-C--:B------:R-:W-:Y:S08]  /*b040*/  HMMA.16816.F32.BF16 R176, R8, R12.reuse, R176 ;  /* 0x0000000c08b0723c */ /* 0x080ff000000418b0 */
        /* <DEDUP_REMOVED lines=9> */
[----:B------:R-:W2:Y:S01]  /*b0e0*/  LDL.LU R85, [R1+0x14] ;  /* 0x0000140001557983 */ /* 0x000ea20000300800 */
        /* <DEDUP_REMOVED lines=16> */
[----:B------:R-:W-:Y:S01]  /*b1f0*/  MOV R187, R40 ;  /* 0x0000002800bb7202 */ /* 0x000fe20000000f00 */
[----:B------:R-:W-:Y:S08]  /*b200*/  HMMA.16816.F32.BF16 R64, R4, R18, R76 ;  /* 0x000000120440723c */ /* 0x000ff0000004184c */
[-C--:B------:R-:W-:Y:S08]  /*b210*/  HMMA.16816.F32.BF16 R40, R8, R16.reuse, R68 ;  /* 0x000000100828723c */ /* 0x080ff00000041844 */
[----:B------:R-:W-:Y:S08]  /*b220*/  HMMA.16816.F32.BF16 R68, R4, R16, R72 ;  /* 0x000000100444723c */ /* 0x000ff00000041848 */
        /* <DEDUP_REMOVED lines=31> */
[----:B-1----:R-:W-:Y:S01]  /*b420*/  HMMA.16816.F32.BF16 R100, R8, R16, R100 ;  /* 0x000000100864723c */ /* 0x002fe20000041864 */
[----:B------:R-:W-:Y:S02]  /*b430*/  MOV R184, R167 ;  /* 0x000000a700b87202 */ /* 0x000fe40000000f00 */
[----:B------:R-:W-:Y:S02]  /*b440*/  MOV R78, R39 ;  /* 0x00000027004e7202 */ /* 0x000fe40000000f00 */
[----:B------:R-:W-:-:S02]  /*b450*/  MOV R167, R37 ;  /* 0x0000002500a77202 */ /* 0x000fc40000000f00 */
[----:B------:R-:W-:Y:S01]  /*b460*/  MOV R165, R38 ;  /* 0x0000002600a57202 */ /* 0x000fe20000000f00 */
[----:B------:R-:W-:Y:S01]  /*b470*/  HMMA.16816.F32.BF16 R104, R4, R16, R104 ;  /* 0x000000100468723c */ /* 0x000fe20000041868 */
[----:B------:R-:W-:-:S07]  /*b480*/  MOV R79, R36 ;  /* 0x00000024004f7202 */ /* 0x000fce0000000f00 */
[-C--:B------:R-:W-:Y:S08]  /*b490*/  HMMA.16816.F32.BF16 R108, R4, R18.reuse, R108 ;  /* 0x00000012046c723c */ /* 0x080ff0000004186c */
[----:B------:R-:W-:Y:S01]  /*b4a0*/  HMMA.16816.F32.BF16 R112, R8, R18, R112 ;  /* 0x000000120870723c */ /* 0x000fe20000041870 */
[----:B------:R-:W1:Y:S07]  /*b4b0*/  LDSM.16.MT88.4 R16, [R234+0xe000] ;  /* 0x00e00000ea10783b */ /* 0x000e6e0000004200 */
[C---:B------:R-:W-:Y:S08]  /*b4c0*/  HMMA.16816.F32.BF16 R36, R4.reuse, R12, R88 ;  /* 0x0000000c0424723c */ /* 0x040ff00000041858 */
[-C--:B------:R-:W-:Y:S08]  /*b4d0*/  HMMA.16816.F32.BF16 R92, R4, R14.reuse, R92 ;  /* 0x0000000e045c723c */ /* 0x080ff0000004185c */
[----:B------:R-:W-:Y:S01]  /*b4e0*/  HMMA.16816.F32.BF16 R72, R8, R14, R96 ;  /* 0x0000000e0848723c */ /* 0x000fe20000041860 */
[----:B------:R-:W3:Y:S01]  /*b4f0*/  LDSM.16.MT88.4 R12, [R233+0xe000] ;  /* 0x00e00000e90c783b */ /* 0x000ee20000004200 */
[----:B------:R-:W-:-:S02]  /*b500*/  MOV R87, R187 ;  /* 0x000000bb00577202 */ /* 0x000fc40000000f00 */
[----:B------:R-:W-:Y:S01]  /*b510*/  MOV R187, R0 ;  /* 0x0000000000bb7202 */ /* 0x000fe20000000f00 */
[----:B------:R-:W-:Y:S02]  /*b520*/  FFMA.FTZ R0, R212, c[0x0][0x23c], -R3 ;  /* 0x00008f00d4007a23 */ /* 0x000fe40000010803 */
[-C--:B------:R-:W-:Y:S02]  /*b530*/  FMUL.FTZ R132, R132, R2.reuse ;  /* 0x0000000284847220 */ /* 0x080fe40000410000 */
[----:B------:R4:W-:Y:S01]  /*b540*/  MUFU.EX2 R96, R0 ;  /* 0x0000000000607308 */ /* 0x0009e20000000800 */
[----:B------:R-:W-:Y:S02]  /*b550*/  FMUL.FTZ R133, R133, R2 ;  /* 0x0000000285857220 */ /* 0x000fe40000410000 */
[-C--:B------:R-:W-:Y:S02]  /*b560*/  FMUL.FTZ R134, R134, R30.reuse ;  /* 0x0000001e86867220 */ /* 0x080fe40000410000 */
[----:B------:R-:W-:-:S02]  /*b570*/  FMUL.FTZ R135, R135, R30 ;  /* 0x0000001e87877220 */ /* 0x000fc40000410000 */
[-C--:B------:R-:W-:Y:S02]  /*b580*/  FMUL.FTZ R116, R116, R2.reuse ;  /* 0x0000000274747220 */ /* 0x080fe40000410000 */
[----:B------:R-:W-:Y:S02]  /*b590*/  FMUL.FTZ R117, R117, R2 ;  /* 0x0000000275757220 */ /* 0x000fe40000410000 */
[-C--:B------:R-:W-:Y:S02]  /*b5a0*/  FMUL.FTZ R118, R118, R30.reuse ;  /* 0x0000001e76767220 */ /* 0x080fe40000410000 */
[----:B------:R-:W-:Y:S02]  /*b5b0*/  FMUL.FTZ R119, R119, R30 ;  /* 0x0000001e77777220 */ /* 0x000fe40000410000 */
[----:B----4-:R-:W-:Y:S02]  /*b5c0*/  FFMA.FTZ R0, R204, c[0x0][0x23c], -R3 ;  /* 0x00008f00cc007a23 */ /* 0x010fe40000010803 */
[----:B------:R-:W-:-:S02]  /*b5d0*/  FMUL.FTZ R120, R120, R31 ;  /* 0x0000001f78787220 */ /* 0x000fc40000410000 */
[-C--:B------:R-:W-:Y:S01]  /*b5e0*/  FMUL.FTZ R121, R121, R31.reuse ;  /* 0x0000001f79797220 */ /* 0x080fe20000410000 */
[----:B------:R4:W1:Y:S01]  /*b5f0*/  MUFU.EX2 R84, R0 ;  /* 0x0000000000547308 */ /* 0x0008620000000800 */
        /* <DEDUP_REMOVED lines=10> */
[----:B----4-:R-:W-:Y:S01]  /*b6a0*/  FFMA.FTZ R0, R164, c[0x0][0x23c], -R3 ;  /* 0x00008f00a4007a23 */ /* 0x010fe20000010803 */
[----:B-1----:R-:W-:Y:S03]  /*b6b0*/  HMMA.16816.F32.BF16 R80, R8, R16, R132 ;  /* 0x000000100850723c */ /* 0x002fe60000041884 */
[----:B------:R1:W-:Y:S01]  /*b6c0*/  MUFU.EX2 R134, R0 ;  /* 0x0000000000867308 */ /* 0x0003e20000000800 */
[----:B------:R-:W-:-:S02]  /*b6d0*/  MOV R186, R23 ;  /* 0x0000001700ba7202 */ /* 0x000fc40000000f00 */
[----:B------:R-:W-:Y:S02]  /*b6e0*/  MOV R86, R21 ;  /* 0x0000001500567202 */ /* 0x000fe40000000f00 */
[-C--:B---3--:R-:W-:Y:S01]  /*b6f0*/  HMMA.16816.F32.BF16 R116, R8, R12.reuse, R116 ;  /* 0x0000000c0874723c */ /* 0x088fe20000041874 */
[----:B------:R-:W-:Y:S02]  /*b700*/  MOV R76, R22 ;  /* 0x00000016004c7202 */ /* 0x000fe40000000f00 */
[----:B------:R-:W-:Y:S02]  /*b710*/  MOV R77, R20 ;  /* 0x00000014004d7202 */ /* 0x000fe40000000f00 */
[----:B------:R-:W-:Y:S03]  /*b720*/  LDSM.16.MT88.4 R20, [R235+0xe000] ;  /* 0x00e00000eb14783b */ /* 0x000fe60000004200 */
        /* <DEDUP_REMOVED lines=12> */
[----:B------:R-:W-:Y:S02]  /*b7f0*/  FMUL.FTZ R144, R144, R31 ;  /* 0x0000001f90907220 */ /* 0x000fe40000410000 */
[----:B-1----:R-:W-:-:S05]  /*b800*/  FFMA.FTZ R0, R50, c[0x0][0x23c], -R28 ;  /* 0x00008f0032007a23 */ /* 0x002fca000001081c */
[----:B------:R1:W-:Y:S01]  /*b810*/  MUFU.EX2 R91, R0 ;  /* 0x00000000005b7308 */ /* 0x0003e20000000800 */
[-C--:B------:R-:W-:Y:S02]  /*b820*/  FMUL.FTZ R145, R145, R31.reuse ;  /* 0x0000001f91917220 */ /* 0x080fe40000410000 */
        /* <DEDUP_REMOVED lines=8> */
[-C--:B------:R-:W-:Y:S02]  /*b8b0*/  FMUL.FTZ R192, R192, R2.reuse ;  /* 0x00000002c0c07220 */ /* 0x080fe40000410000 */
[----:B------:R-:W-:Y:S02]  /*b8c0*/  FMUL.FTZ R193, R193, R2 ;  /* 0x00000002c1c17220 */ /* 0x000fe40000410000 */
[----:B------:R-:W-:-:S02]  /*b8d0*/  FMUL.FTZ R194, R194, R30 ;  /* 0x0000001ec2c27220 */ /* 0x000fc40000410000 */
[----:B-1----:R-:W-:Y:S02]  /*b8e0*/  FFMA.FTZ R0, R206, c[0x0][0x23c], -R29 ;  /* 0x00008f00ce007a23 */ /* 0x002fe4000001081d */
[----:B------:R-:W-:Y:S02]  /*b8f0*/  FMUL.FTZ R195, R195, R30 ;  /* 0x0000001ec3c37220 */ /* 0x000fe40000410000 */
[-C--:B------:R-:W-:Y:S01]  /*b900*/  FMUL.FTZ R152, R152, R2.reuse ;  /* 0x0000000298987220 */ /* 0x080fe20000410000 */
[----:B------:R1:W-:Y:S01]  /*b910*/  MUFU.EX2 R133, R0 ;  /* 0x0000000000857308 */ /* 0x0003e20000000800 */
[----:B------:R-:W-:Y:S02]  /*b920*/  FMUL.FTZ R153, R153, R2 ;  /* 0x0000000299997220 */ /* 0x000fe40000410000 */
[-C--:B------:R-:W-:Y:S02]  /*b930*/  FMUL.FTZ R154, R154, R30.reuse ;  /* 0x0000001e9a9a7220 */ /* 0x080fe40000410000 */
[----:B------:R-:W-:-:S02]  /*b940*/  FMUL.FTZ R155, R155, R30 ;  /* 0x0000001e9b9b7220 */ /* 0x000fc40000410000 */
[-C--:B------:R-:W-:Y:S02]  /*b950*/  FMUL.FTZ R136, R136, R31.reuse ;  /* 0x0000001f88887220 */ /* 0x080fe40000410000 */
[-C--:B------:R-:W-:Y:S02]  /*b960*/  FMUL.FTZ R137, R137, R31.reuse ;  /* 0x0000001f89897220 */ /* 0x080fe40000410000 */
[-C--:B------:R-:W-:Y:S02]  /*b970*/  FMUL.FTZ R138, R138, R48.reuse ;  /* 0x000000308a8a7220 */ /* 0x080fe40000410000 */
[----:B------:R-:W-:Y:S02]  /*b980*/  FMUL.FTZ R139, R139, R48 ;  /* 0x000000308b8b7220 */ /* 0x000fe40000410000 */
[----:B------:R-:W-:Y:S02]  /*b990*/  FMUL.FTZ R188, R188, R31 ;  /* 0x0000001fbcbc7220 */ /* 0x000fe40000410000 */
[----:B-1----:R-:W-:-:S02]  /*b9a0*/  FFMA.FTZ R0, R171, c[0x0][0x23c], -R29 ;  /* 0x00008f00ab007a23 */ /* 0x002fc4000001081d */
[-C--:B------:R-:W-:Y:S02]  /*b9b0*/  FMUL.FTZ R189, R189, R31.reuse ;  /* 0x0000001fbdbd7220 */ /* 0x080fe40000410000 */
        /* <DEDUP_REMOVED lines=11> */
[C---:B---3--:R-:W-:Y:S08]  /*ba70*/  HMMA.16816.F32.BF16 R144, R4.reuse, R12, R144 ;  /* 0x0000000c0490723c */ /* 0x048ff00000041890 */
[----:B------:R-:W-:Y:S01]  /*ba80*/  HMMA.16816.F32.BF16 R148, R4, R14, R148 ;  /* 0x0000000e0494723c */ /* 0x000fe20000041894 */
[----:B-1----:R-:W-:-:S07]  /*ba90*/  FFMA.FTZ R0, R214, c[0x0][0x23c], -R32 ;  /* 0x00008f00d6007a23 */ /* 0x002fce0000010820 */
[C---:B------:R-:W-:Y:S08]  /*baa0*/  HMMA.16816.F32.BF16 R192, R8.reuse, R12, R192 ;  /* 0x0000000c08c0723c */ /* 0x040ff000000418c0 */
[----:B------:R-:W-:Y:S01]  /*bab0*/  HMMA.16816.F32.BF16 R152, R8, R14, R152 ;  /* 0x0000000e0898723c */ /* 0x000fe20000041898 */
[----:B------:R-:W1:Y:S07]  /*bac0*/  LDSM.16.MT88.4 R12, [R233+0xc800] ;  /* 0x00c80000e90c783b */ /* 0x000e6e0000004200 */
[C---:B------:R-:W-:Y:S08]  /*bad0*/  HMMA.16816.F32.BF16 R136, R4.reuse, R16, R136 ;  /* 0x000000100488723c */ /* 0x040ff00000041888 */
[C---:B------:R-:W-:Y:S08]  /*bae0*/  HMMA.16816.F32.BF16 R188, R4.reuse, R18, R188 ;  /* 0x0000001204bc723c */ /* 0x040ff000000418bc */
[C---:B------:R-:W-:Y:S08]  /*baf0*/  HMMA.16816.F32.BF16 R196, R4.reuse, R20, R196 ;  /* 0x0000001404c4723c */ /* 0x040ff000000418c4 */
[----:B------:R-:W-:Y:S01]  /*bb00*/  HMMA.16816.F32.BF16 R160, R4, R22, R160 ;  /* 0x0000001604a0723c */ /* 0x000fe200000418a0 */
[----:B------:R3:W4:Y:S01]  /*bb10*/  MUFU.EX2 R4, R0 ;  /* 0x0000000000047308 */ /* 0x0007220000000800 */
[----:B------:R-:W-:-:S02]  /*bb20*/  FMUL.FTZ R140, R140, R2 ;  /* 0x000000028c8c7220 */ /* 0x000fc40000410000 */
[-C--:B------:R-:W-:Y:S02]  /*bb30*/  FMUL.FTZ R141, R141, R2.reuse ;  /* 0x000000028d8d7220 */ /* 0x080fe40000410000 */
[-C--:B------:R-:W-:Y:S02]  /*bb40*/  FMUL.FTZ R156, R156, R2.reuse ;  /* 0x000000029c9c7220 */ /* 0x080fe40000410000 */
[----:B------:R-:W-:Y:S02]  /*bb50*/  FMUL.FTZ R157, R157, R2 ;  /* 0x000000029d9d7220 */ /* 0x000fe40000410000 */
[----:B---3--:R-:W-:-:S04]  /*bb60*/  FFMA.FTZ R0, R207, c[0x0][0x23c], -R32 ;  /* 0x00008f00cf007a23 */ /* 0x008fc80000010820 */
[----:B------:R3:W1:Y:S01]  /*bb70*/  MUFU.EX2 R132, R0 ;  /* 0x0000000000847308 */ /* 0x0006620000000800 */
[-C--:B------:R-:W-:Y:S02]  /*bb80*/  FMUL.FTZ R200, R200, R2.reuse ;  /* 0x00000002c8c87220 */ /* 0x080fe40000410000 */
[-C--:B------:R-:W-:Y:S02]  /*bb90*/  FMUL.FTZ R201, R201, R2.reuse ;  /* 0x00000002c9c97220 */ /* 0x080fe40000410000 */
[----:B--2---:R-:W-:Y:S02]  /*bba0*/  FFMA.FTZ R49, R85, R2, R211 ;  /* 0x0000000255317223 */ /* 0x004fe400000100d3 */
[----:B------:R-:W-:Y:S01]  /*bbb0*/  FFMA.FTZ R2, R51, c[0x0][0x23c], -R29 ;  /* 0x00008f0033027a23 */ /* 0x000fe2000001081d */
[----:B------:R-:W-:Y:S01]  /*bbc0*/  MOV R164, R84 ;  /* 0x0000005400a47202 */ /* 0x000fe20000000f00 */
        /* <DEDUP_REMOVED lines=11> */
[----:B----4-:R-:W-:Y:S01]  /*bc80*/  MOV R207, R4 ;  /* 0x0000000400cf7202 */ /* 0x010fe20000000f00 */
[----:B------:R-:W-:Y:S01]  /*bc90*/  HMMA.16816.F32.BF16 R140, R8, R18, R140 ;  /* 0x00000012088c723c */ /* 0x000fe2000004188c */
[----:B------:R-:W-:Y:S01]  /*bca0*/  F2FP.BF16.PACK_AB R4, R133, R97 ;  /* 0x000000618504723e */ /* 0x000fe200000010ff */
[----:B------:R-:W4:Y:S01]  /*bcb0*/  LDSM.16.MT88.4 R16, [R234+0xc800] ;  /* 0x00c80000ea10783b */ /* 0x000f220000004200 */
[----:B-1----:R-:W-:-:S02]  /*bcc0*/  F2FP.BF16.PACK_AB R5, R132, R207 ;  /* 0x000000cf8405723e */ /* 0x002fc400000010ff */
[----:B---3--:R-:W-:Y:S02]  /*bcd0*/  F2FP.BF16.PACK_AB R6, R85, R89 ;  /* 0x000000595506723e */ /* 0x008fe400000010ff */
[----:B--2---:R-:W-:Y:S01]  /*bce0*/  F2FP.BF16.PACK_AB R7, R84, R88 ;  /* 0x000000585407723e */ /* 0x004fe200000010ff */
[C---:B------:R-:W-:Y:S08]  /*bcf0*/  HMMA.16816.F32.BF16 R156, R8.reuse, R20, R156 ;  /* 0x00000014089c723c */ /* 0x040ff0000004189c */
[----:B------:R-:W-:Y:S01]  /*bd00*/  HMMA.16816.F32.BF16 R200, R8, R22, R200 ;  /* 0x0000001608c8723c */ /* 0x000fe200000418c8 */
[----:B------:R-:W-:Y:S01]  /*bd10*/  MOV R99, R86 ;  /* 0x0000005600637202 */ /* 0x000fe20000000f00 */
[----:B------:R-:W-:Y:S05]  /*bd20*/  LDSM.16.MT88.4 R20, [R234+0xe800] ;  /* 0x00e80000ea14783b */ /* 0x000fea0000004200 */
        /* <DEDUP_REMOVED lines=8> */
[----:B------:R-:W1:Y:S01]  /*bdb0*/  LDSM.16.MT88.4 R12, [R236+0xc800] ;  /* 0x00c80000ec0c783b */ /* 0x000e620000004200 */
[----:B------:R-:W-:-:S02]  /*bdc0*/  MOV R213, R87 ;  /* 0x0000005700d57202 */ /* 0x000fc40000000f00 */
[----:B------:R-:W-:Y:S02]  /*bdd0*/  MOV R87, R76 ;  /* 0x0000004c00577202 */ /* 0x000fe40000000f00 */
[----:B------:R-:W-:Y:S02]  /*bde0*/  MOV R212, R77 ;  /* 0x0000004d00d47202 */ /* 0x000fe40000000f00 */
[----:B------:R-:W-:Y:S01]  /*bdf0*/  MOV R86, R78 ;  /* 0x0000004e00567202 */ /* 0x000fe20000000f00 */
[----:B----4-:R-:W-:Y:S01]  /*be00*/  HMMA.16816.F32.BF16 R68, R4, R16, R68 ;  /* 0x000000100444723c */ /* 0x010fe20000041844 */
[----:B------:R-:W-:-:S07]  /*be10*/  MOV R205, R79 ;  /* 0x0000004f00cd7202 */ /* 0x000fce0000000f00 */
[----:B------:R-:W-:Y:S08]  /*be20*/  HMMA.16816.F32.BF16 R76, R8, R16, R40 ;  /* 0x00000010084c723c */ /* 0x000ff00000041828 */
        /* <DEDUP_REMOVED lines=17> */
[----:B------:R-:W1:Y:S01]  /*bf40*/  LDSM.16.MT88.4 R12, [R235+0xe800] ;  /* 0x00e80000eb0c783b */ /* 0x000e620000004200 */
[----:B------:R-:W-:-:S04]  /*bf50*/  FFMA.FTZ R0, R205, c[0x0][0x23c], -R3 ;  /* 0x00008f00cd007a23 */ /* 0x000fc80000010803 */
[----:B------:R3:W4:Y:S02]  /*bf60*/  MUFU.EX2 R2, R0 ;  /* 0x0000000000027308 */ /* 0x0007240000000800 */
[C---:B------:R-:W-:Y:S08]  /*bf70*/  HMMA.16816.F32.BF16 R136, R4.reuse, R20, R136 ;  /* 0x000000140488723c */ /* 0x040ff00000041888 */
[----:B------:R-:W-:Y:S01]  /*bf80*/  HMMA.16816.F32.BF16 R188, R4, R22, R188 ;  /* 0x0000001604bc723c */ /* 0x000fe200000418bc */
[----:B---3--:R-:W-:-:S07]  /*bf90*/  FFMA.FTZ R0, R227, c[0x0][0x23c], -R3 ;  /* 0x00008f00e3007a23 */ /* 0x008fce0000010803 */
[C---:B--2---:R-:W-:Y:S08]  /*bfa0*/  HMMA.16816.F32.BF16 R144, R4.reuse, R16, R144 ;  /* 0x000000100490723c */ /* 0x044ff00000041890 */
[C---:B------:R-:W-:Y:S08]  /*bfb0*/  HMMA.16816.F32.BF16 R148, R4.reuse, R18, R148 ;  /* 0x000000120494723c */ /* 0x040ff00000041894 */
[C---:B-1----:R-:W-:Y:S08]  /*bfc0*/  HMMA.16816.F32.BF16 R196, R4.reuse, R12, R196 ;  /* 0x0000000c04c4723c */ /* 0x042ff000000418c4 */
[----:B------:R-:W-:Y:S01]  /*bfd0*/  HMMA.16816.F32.BF16 R160, R4, R14, R160 ;  /* 0x0000000e04a0723c */ /* 0x000fe200000418a0 */
[----:B------:R1:W-:Y:S01]  /*bfe0*/  MUFU.EX2 R4, R0 ;  /* 0x0000000000047308 */ /* 0x0003e20000000800 */
[----:B------:R-:W-:-:S02]  /*bff0*/  MOV R169, R213 ;  /* 0x000000d500a97202 */ /* 0x000fc40000000f00 */
[----:B------:R-:W3:Y:S01]  /*c000*/  LDL.LU R213, [R1+0x18] ;  /* 0x0000180001d57983 */ /* 0x000ee20000300800 */
[----:B-1----:R-:W-:-:S04]  /*c010*/  FFMA.FTZ R0, R224, c[0x0][0x23c], -R3 ;  /* 0x00008f00e0007a23 */ /* 0x002fc80000010803 */
[----:B------:R1:W-:Y:S02]  /*c020*/  MUFU.EX2 R5, R0 ;  /* 0x0000000000057308 */ /* 0x0003e40000000800 */
[----:B-1----:R-:W-:-:S06]  /*c030*/  FFMA.FTZ R0, R45, c[0x0][0x23c], -R3 ;  /* 0x00008f002d007a23 */ /* 0x002fcc0000010803 */
[----:B------:R1:W3:Y:S02]  /*c040*/  MUFU.EX2 R6, R0 ;  /* 0x0000000000067308 */ /* 0x0002e40000000800 */
[----:B-1----:R-:W-:-:S06]  /*c050*/  FFMA.FTZ R0, R228, c[0x0][0x23c], -R28 ;  /* 0x00008f00e4007a23 */ /* 0x002fcc000001081c */
[----:B------:R1:W-:Y:S01]  /*c060*/  MUFU.EX2 R227, R0 ;  /* 0x0000000000e37308 */ /* 0x0003e20000000800 */
[----:B------:R-:W-:Y:S01]  /*c070*/  MOV R205, R230 ;  /* 0x000000e600cd7202 */ /* 0x000fe20000000f00 */
[----:B-1----:R-:W-:-:S06]  /*c080*/  FFMA.FTZ R0, R229, c[0x0][0x23c], -R28 ;  /* 0x00008f00e5007a23 */ /* 0x002fcc000001081c */
[----:B------:R1:W1:Y:S02]  /*c090*/  MUFU.EX2 R228, R0 ;  /* 0x0000000000e47308 */ /* 0x0002640000000800 */
[----:B-1----:R-:W-:-:S06]  /*c0a0*/  FFMA.FTZ R0, R225, c[0x0][0x23c], -R28 ;  /* 0x00008f00e1007a23 */ /* 0x002fcc000001081c */
[----:B------:R1:W-:Y:S02]  /*c0b0*/  MUFU.EX2 R229, R0 ;  /* 0x0000000000e57308 */ /* 0x0003e40000000800 */
[----:B-1----:R-:W-:-:S06]  /*c0c0*/  FFMA.FTZ R0, R47, c[0x0][0x23c], -R28 ;  /* 0x00008f002f007a23 */ /* 0x002fcc000001081c */
[----:B------:R1:W1:Y:S02]  /*c0d0*/  MUFU.EX2 R230, R0 ;  /* 0x0000000000e67308 */ /* 0x0002640000000800 */
[--C-:B-1----:R-:W-:Y:S02]  /*c0e0*/  FFMA.FTZ R0, R27, c[0x0][0x23c], -R29.reuse ;  /* 0x00008f001b007a23 */ /* 0x102fe4000001081d */
[----:B------:R1:W5:Y:S04]  /*c0f0*/  LDL.LU R27, [R1+0x64] ;  /* 0x00006400011b7983 */ /* 0x0003680000300800 */
[----:B------:R-:W2:Y:S01]  /*c100*/  LDL.LU R50, [R1+0x1c] ;  /* 0x00001c0001327983 */ /* 0x000ea20000300800 */
[----:B------:R4:W-:Y:S01]  /*c110*/  MUFU.EX2 R215, R0 ;  /* 0x0000000000d77308 */ /* 0x0009e20000000800 */
[C---:B------:R-:W-:Y:S08]  /*c120*/  HMMA.16816.F32.BF16 R192, R8.reuse, R16, R192 ;  /* 0x0000001008c0723c */ /* 0x040ff000000418c0 */
[----:B------:R-:W-:Y:S01]  /*c130*/  HMMA.16816.F32.BF16 R152, R8, R18, R152 ;  /* 0x000000120898723c */ /* 0x000fe20000041898 */
[----:B------:R-:W-:Y:S01]  /*c140*/  LDSM.16.MT88.4 R16, [R234+0xd000] ;  /* 0x00d00000ea10783b */ /* 0x000fe20000004200 */
[----:B----4-:R-:W-:-:S04]  /*c150*/  FFMA.FTZ R0, R231, c[0x0][0x23c], -R29 ;  /* 0x00008f00e7007a23 */ /* 0x010fc8000001081d */
[----:B------:R4:W1:Y:S02]  /*c160*/  MUFU.EX2 R224, R0 ;  /* 0x0000000000e07308 */ /* 0x0008640000000800 */
[C---:B------:R-:W-:Y:S08]  /*c170*/  HMMA.16816.F32.BF16 R80, R8.reuse, R20, R80 ;  /* 0x000000140850723c */ /* 0x040ff00000041850 */
[----:B------:R-:W-:Y:S01]  /*c180*/  HMMA.16816.F32.BF16 R140, R8, R22, R140 ;  /* 0x00000016088c723c */ /* 0x000fe2000004188c */
[----:B------:R-:W1:Y:S01]  /*c190*/  LDSM.16.MT88.4 R20, [R233+0xd000] ;  /* 0x00d00000e914783b */ /* 0x000e620000004200 */
[----:B----4-:R-:W-:-:S06]  /*c1a0*/  FFMA.FTZ R0, R226, c[0x0][0x23c], -R29 ;  /* 0x00008f00e2007a23 */ /* 0x010fcc000001081d */
[C---:B------:R-:W-:Y:S01]  /*c1b0*/  HMMA.16816.F32.BF16 R156, R8.reuse, R12, R156 ;  /* 0x0000000c089c723c */ /* 0x040fe2000004189c */
[----:B------:R4:W-:Y:S07]  /*c1c0*/  MUFU.EX2 R225, R0 ;  /* 0x0000000000e17308 */ /* 0x0009ee0000000800 */
[----:B------:R-:W-:Y:S01]  /*c1d0*/  HMMA.16816.F32.BF16 R200, R8, R14, R200 ;  /* 0x0000000e08c8723c */ /* 0x000fe200000418c8 */
[----:B------:R-:W1:Y:S01]  /*c1e0*/  LDSM.16.MT88.4 R12, [R236+0xd000] ;  /* 0x00d00000ec0c783b */ /* 0x000e620000004200 */
[----:B----4-:R-:W-:-:S04]  /*c1f0*/  FFMA.FTZ R0, R221, c[0x0][0x23c], -R29 ;  /* 0x00008f00dd007a23 */ /* 0x010fc8000001081d */
[----:B------:R4:W1:Y:S01]  /*c200*/  MUFU.EX2 R221, R0 ;  /* 0x0000000000dd7308 */ /* 0x0008620000000800 */
[----:B------:R-:W-:Y:S01]  /*c210*/  FFMA.FTZ R45, R220, c[0x0][0x23c], -R3 ;  /* 0x00008f00dc2d7a23 */ /* 0x000fe20000010803 */
[----:B------:R-:W-:Y:S01]  /*c220*/  MOV R220, R2 ;  /* 0x0000000200dc7202 */ /* 0x000fe20000000f00 */
[--C-:B------:R-:W-:Y:S02]  /*c230*/  FFMA.FTZ R2, R223, c[0x0][0x23c], -R32.reuse ;  /* 0x00008f00df027a23 */ /* 0x100fe40000010820 */
[----:B----4-:R-:W-:-:S04]  /*c240*/  FFMA.FTZ R0, R250, c[0x0][0x23c], -R32 ;  /* 0x00008f00fa007a23 */ /* 0x010fc80000010820 */
[----:B------:R4:W-:Y:S01]  /*c250*/  MUFU.EX2 R214, R0 ;  /* 0x0000000000d67308 */ /* 0x0009e20000000800 */
[----:B------:R-:W-:Y:S01]  /*c260*/  MOV R206, R212 ;  /* 0x000000d400ce7202 */ /* 0x000fe20000000f00 */
[----:B----4-:R-:W-:-:S06]  /*c270*/  FFMA.FTZ R0, R251, c[0x0][0x23c], -R32 ;  /* 0x00008f00fb007a23 */ /* 0x010fcc0000010820 */
[----:B------:R4:W-:Y:S01]  /*c280*/  MUFU.EX2 R212, R2 ;  /* 0x0000000200d47308 */ /* 0x0009e20000000800 */
[----:B---3--:R-:W-:Y:S02]  /*c290*/  MOV R231, R6 ;  /* 0x0000000600e77202 */ /* 0x008fe40000000f00 */
[----:B------:R-:W-:Y:S02]  /*c2a0*/  MOV R226, R5 ;  /* 0x0000000500e27202 */ /* 0x000fe40000000f00 */
[----:B------:R-:W-:Y:S02]  /*c2b0*/  MOV R250, R4 ;  /* 0x0000000400fa7202 */ /* 0x000fe40000000f00 */
[----:B------:R-:W-:Y:S02]  /*c2c0*/  F2FP.BF16.PACK_AB R9, R228, R227 ;  /* 0x000000e3e409723e */ /* 0x000fe400000010ff */
[----:B------:R-:W-:Y:S02]  /*c2d0*/  F2FP.BF16.PACK_AB R8, R250, R220 ;  /* 0x000000dcfa08723e */ /* 0x000fe400000010ff */
[----:B------:R-:W-:-:S02]  /*c2e0*/  F2FP.BF16.PACK_AB R10, R231, R226 ;  /* 0x000000e2e70a723e */ /* 0x000fc400000010ff */
[----:B------:R-:W-:Y:S01]  /*c2f0*/  F2FP.BF16.PACK_AB R11, R230, R229 ;  /* 0x000000e5e60b723e */ /* 0x000fe200000010ff */
[--C-:B------:R-:W-:Y:S01]  /*c300*/  FFMA.FTZ R43, R34, c[0x0][0x23c], -R3.reuse ;  /* 0x00008f00222b7a23 */ /* 0x100fe20000010803 */
[----:B-1----:R-:W-:Y:S01]  /*c310*/  F2FP.BF16.PACK_AB R4, R224, R215 ;  /* 0x000000d7e004723e */ /* 0x002fe200000010ff */
[--C-:B------:R-:W-:Y:S01]  /*c320*/  FFMA.FTZ R34, R46, c[0x0][0x23c], -R28.reuse ;  /* 0x00008f002e227a23 */ /* 0x100fe2000001081c */
[----:B------:R-:W-:Y:S02]  /*c330*/  F2FP.BF16.PACK_AB R6, R221, R225 ;  /* 0x000000e1dd06723e */ /* 0x000fe400000010ff */
[----:B------:R-:W-:Y:S01]  /*c340*/  MOV R51, R86 ;  /* 0x0000005600337202 */ /* 0x000fe20000000f00 */
[--C-:B------:R-:W-:Y:S01]  /*c350*/  FFMA.FTZ R44, R216, c[0x0][0x23c], -R3.reuse ;  /* 0x00008f00d82c7a23 */ /* 0x100fe20000010803 */
[----:B------:R-:W-:Y:S01]  /*c360*/  MOV R86, R168 ;  /* 0x000000a800567202 */ /* 0x000fe20000000f00 */
[----:B------:R-:W-:Y:S02]  /*c370*/  FFMA.FTZ R42, R33, c[0x0][0x23c], -R3 ;  /* 0x00008f00212a7a23 */ /* 0x000fe40000010803 */
[--C-:B----4-:R-:W-:Y:S01]  /*c380*/  FFMA.FTZ R2, R219, c[0x0][0x23c], -R29.reuse ;  /* 0x00008f00db027a23 */ /* 0x110fe2000001081d */
[----:B------:R-:W-:Y:S01]  /*c390*/  MOV R219, R134 ;  /* 0x0000008600db7202 */ /* 0x000fe20000000f00 */
[--C-:B------:R-:W-:Y:S01]  /*c3a0*/  FFMA.FTZ R3, R249, c[0x0][0x23c], -R29.reuse ;  /* 0x00008f00f9037a23 */ /* 0x100fe2000001081d */
[----:B------:R-:W-:Y:S01]  /*c3b0*/  MOV R249, R135 ;  /* 0x0000008700f97202 */ /* 0x000fe20000000f00 */
[--C-:B------:R-:W-:Y:S01]  /*c3c0*/  FFMA.FTZ R41, R222, c[0x0][0x23c], -R28.reuse ;  /* 0x00008f00de297a23 */ /* 0x100fe2000001081c */
[----:B------:R-:W-:Y:S01]  /*c3d0*/  MOV R134, R167 ;  /* 0x000000a700867202 */ /* 0x000fe20000000f00 */
[--C-:B------:R-:W-:Y:S01]  /*c3e0*/  FFMA.FTZ R40, R217, c[0x0][0x23c], -R28.reuse ;  /* 0x00008f00d9287a23 */ /* 0x100fe2000001081c */
[----:B------:R-:W-:Y:S01]  /*c3f0*/  MOV R223, R89 ;  /* 0x0000005900df7202 */ /* 0x000fe20000000f00 */
[----:B------:R-:W-:Y:S01]  /*c400*/  FFMA.FTZ R33, R35, c[0x0][0x23c], -R28 ;  /* 0x00008f0023217a23 */ /* 0x000fe2000001081c */
[----:B------:R-:W-:Y:S01]  /*c410*/  MOV R217, R90 ;  /* 0x0000005a00d97202 */ /* 0x000fe20000000f00 */
[----:B------:R-:W-:Y:S01]  /*c420*/  FFMA.FTZ R35, R208, c[0x0][0x23c], -R29 ;  /* 0x00008f00d0237a23 */ /* 0x000fe2000001081d */
[----:B------:R-:W-:Y:S01]  /*c430*/  MOV R222, R91 ;  /* 0x0000005b00de7202 */ /* 0x000fe20000000f00 */
[----:B------:R-:W-:-:S02]  /*c440*/  FFMA.FTZ R47, R213, R30, R26 ;  /* 0x0000001ed52f7223 */ /* 0x000fc4000001001a */
[----:B------:R1:W3:Y:S01]  /*c450*/  MUFU.EX2 R213, R0 ;  /* 0x0000000000d57308 */ /* 0x0002e20000000800 */
[----:B------:R-:W-:Y:S01]  /*c460*/  MOV R251, R85 ;  /* 0x0000005500fb7202 */ /* 0x000fe20000000f00 */
[----:B------:R-:W-:Y:S01]  /*c470*/  HMMA.16816.F32.BF16 R176, R8, R20, R176 ;  /* 0x0000001408b0723c */ /* 0x000fe200000418b0 */
[----:B------:R-:W-:Y:S01]  /*c480*/  MOV R216, R84 ;  /* 0x0000005400d87202 */ /* 0x000fe20000000f00 */
[----:B------:R4:W5:Y:S01]  /*c490*/  LDL.LU R26, [R1+0x60] ;  /* 0x00006000011a7983 */ /* 0x0009620000300800 */
[----:B-1----:R-:W-:-:S04]  /*c4a0*/  FFMA.FTZ R0, R248, c[0x0][0x23c], -R32 ;  /* 0x00008f00f8007a23 */ /* 0x002fc80000010820 */
[----:B------:R-:W1:Y:S01]  /*c4b0*/  MUFU.EX2 R211, R0 ;  /* 0x0000000000d37308 */ /* 0x000e620000000800 */
[----:B---3--:R-:W-:Y:S01]  /*c4c0*/  F2FP.BF16.PACK_AB R5, R213, R214 ;  /* 0x000000d6d505723e */ /* 0x008fe200000010ff */
[----:B------:R-:W-:Y:S01]  /*c4d0*/  HMMA.16816.F32.BF16 R52, R8, R22, R52 ;  /* 0x000000160834723c */ /* 0x000fe20000041834 */
[----:B------:R-:W-:Y:S02]  /*c4e0*/  MOV R248, R88 ;  /* 0x0000005800f87202 */ /* 0x000fe40000000f00 */
[----:B------:R-:W-:Y:S02]  /*c4f0*/  MOV R135, R86 ;  /* 0x0000005600877202 */ /* 0x000fe40000000f00 */
[----:B-1----:R-:W-:Y:S01]  /*c500*/  F2FP.BF16.PACK_AB R7, R212, R211 ;  /* 0x000000d3d407723e */ /* 0x002fe200000010ff */
[----:B------:R-:W-:Y:S01]  /*c510*/  FFMA.FTZ R0, R218, c[0x0][0x23c], -R29 ;  /* 0x00008f00da007a23 */ /* 0x000fe2000001081d */
[----:B------:R-:W-:Y:S02]  /*c520*/  MOV R218, R132 ;  /* 0x0000008400da7202 */ /* 0x000fe40000000f00 */
[----:B------:R-:W-:-:S03]  /*c530*/  MOV R132, R165 ;  /* 0x000000a500847202 */ /* 0x000fc60000000f00 */
[C---:B------:R-:W-:Y:S08]  /*c540*/  HMMA.16816.F32.BF16 R172, R4.reuse, R20, R172 ;  /* 0x0000001404ac723c */ /* 0x040ff000000418ac */
[C---:B------:R-:W-:Y:S01]  /*c550*/  HMMA.16816.F32.BF16 R180, R4.reuse, R22, R180 ;  /* 0x0000001604b4723c */ /* 0x040fe200000418b4 */
[----:B------:R-:W-:Y:S07]  /*c560*/  LDSM.16.MT88.4 R20, [R233+0xf000] ;  /* 0x00f00000e914783b */ /* 0x000fee0000004200 */
[C---:B------:R-:W-:Y:S08]  /*c570*/  HMMA.16816.F32.BF16 R68, R4.reuse, R16, R68 ;  /* 0x000000100444723c */ /* 0x040ff00000041844 */
[C---:B------:R-:W-:Y:S08]  /*c580*/  HMMA.16816.F32.BF16 R64, R4.reuse, R18, R64 ;  /* 0x000000120440723c */ /* 0x040ff00000041840 */
[C---:B------:R-:W-:Y:S01]  /*c590*/  HMMA.16816.F32.BF16 R88, R4.reuse, R12, R36 ;  /* 0x0000000c0458723c */ /* 0x040fe20000041824 */
[----:B------:R-:W-:Y:S07]  /*c5a0*/  LDSM.16.MT88.4 R36, [R235+0xf000] ;  /* 0x00f00000eb24783b */ /* 0x000fee0000004200 */
[----:B------:R-:W-:Y:S01]  /*c5b0*/  HMMA.16816.F32.BF16 R92, R4, R14, R92 ;  /* 0x0000000e045c723c */ /* 0x000fe2000004185c */
[----:B--2---:R-:W-:Y:S01]  /*c5c0*/  FFMA.FTZ R46, R50, R31, R25 ;  /* 0x0000001f322e7223 */ /* 0x004fe20000010019 */
[----:B------:R-:W-:Y:S01]  /*c5d0*/  MOV R50, R169 ;  /* 0x000000a900327202 */ /* 0x000fe20000000f00 */
[----:B------:R-:W1:Y:S05]  /*c5e0*/  LDSM.16.MT88.4 R28, [R235+0xd000] ;  /* 0x00d00000eb1c783b */ /* 0x000e6a0000004200 */
[----:B------:R-:W-:Y:S01]  /*c5f0*/  HMMA.16816.F32.BF16 R168, R8, R16, R76 ;  /* 0x0000001008a8723c */ /* 0x000fe2000004184c */
[----:B------:R4:W5:Y:S06]  /*c600*/  LDL.LU R25, [R1+0x5c] ;  /* 0x00005c0001197983 */ /* 0x00096c0000300800 */
[----:B------:R-:W-:-:S02]  /*c610*/  MOV R76, R133 ;  /* 0x00000085004c7202 */ /* 0x000fc40000000f00 */
[----:B------:R-:W-:Y:S02]  /*c620*/  MOV R78, R164 ;  /* 0x000000a4004e7202 */ /* 0x000fe40000000f00 */
[----:B------:R-:W-:Y:S02]  /*c630*/  MOV R77, R204 ;  /* 0x000000cc004d7202 */ /* 0x000fe40000000f00 */
[----:B------:R-:W-:Y:S02]  /*c640*/  MOV R133, R166 ;  /* 0x000000a600857202 */ /* 0x000fe40000000f00 */
[----:B------:R-:W-:Y:S01]  /*c650*/  MOV R204, R87 ;  /* 0x0000005700cc7202 */ /* 0x000fe20000000f00 */
[C---:B------:R-:W-:Y:S01]  /*c660*/  HMMA.16816.F32.BF16 R164, R8.reuse, R18, R60 ;  /* 0x0000001208a4723c */ /* 0x040fe2000004183c */
[----:B------:R-:W2:Y:S07]  /*c670*/  LDSM.16.MT88.4 R16, [R234+0xf000] ;  /* 0x00f00000ea10783b */ /* 0x000eae0000004200 */
[C---:B------:R-:W-:Y:S08]  /*c680*/  HMMA.16816.F32.BF16 R84, R8.reuse, R12, R56 ;  /* 0x0000000c0854723c */ /* 0x040ff00000041838 */
[----:B------:R-:W-:Y:S01]  /*c690*/  HMMA.16816.F32.BF16 R60, R8, R14, R72 ;  /* 0x0000000e083c723c */ /* 0x000fe20000041848 */
[----:B------:R-:W3:Y:S07]  /*c6a0*/  LDSM.16.MT88.4 R12, [R236+0xf000] ;  /* 0x00f00000ec0c783b */ /* 0x000eee0000004200 */
[C---:B-1----:R-:W-:Y:S08]  /*c6b0*/  HMMA.16816.F32.BF16 R104, R4.reuse, R28, R104 ;  /* 0x0000001c0468723c */ /* 0x042ff00000041868 */
[C---:B------:R-:W-:Y:S08]  /*c6c0*/  HMMA.16816.F32.BF16 R108, R4.reuse, R30, R108 ;  /* 0x0000001e046c723c */ /* 0x040ff0000004186c */
[C---:B------:R-:W-:Y:S08]  /*c6d0*/  HMMA.16816.F32.BF16 R120, R4.reuse, R20, R120 ;  /* 0x000000140478723c */ /* 0x040ff00000041878 */
[C---:B------:R-:W-:Y:S08]  /*c6e0*/  HMMA.16816.F32.BF16 R124, R4.reuse, R22, R124 ;  /* 0x00000016047c723c */ /* 0x040ff0000004187c */
[C---:B--2---:R-:W-:Y:S08]  /*c6f0*/  HMMA.16816.F32.BF16 R136, R4.reuse, R16, R136 ;  /* 0x000000100488723c */ /* 0x044ff00000041888 */
[C---:B------:R-:W-:Y:S08]  /*c700*/  HMMA.16816.F32.BF16 R188, R4.reuse, R18, R188 ;  /* 0x0000001204bc723c */ /* 0x040ff000000418bc */
[C---:B---3--:R-:W-:Y:S08]  /*c710*/  HMMA.16816.F32.BF16 R144, R4.reuse, R12, R144 ;  /* 0x0000000c0490723c */ /* 0x048ff00000041890 */
[C---:B------:R-:W-:Y:S08]  /*c720*/  HMMA.16816.F32.BF16 R148, R4.reuse, R14, R148 ;  /* 0x0000000e0494723c */ /* 0x040ff00000041894 */
[C---:B------:R-:W-:Y:S08]  /*c730*/  HMMA.16816.F32.BF16 R196, R4.reuse, R36, R196 ;  /* 0x0000002404c4723c */ /* 0x040ff000000418c4 */
[----:B------:R-:W-:Y:S01]  /*c740*/  HMMA.16816.F32.BF16 R56, R4, R38, R160 ;  /* 0x000000260438723c */ /* 0x000fe200000418a0 */
[----:B------:R-:W2:Y:S06]  /*c750*/  LDL.LU R6, [R1+0x20] ;  /* 0x0000200001067983 */ /* 0x000eac0000300800 */
[----:B------:R-:W-:Y:S01]  /*c760*/  MOV R7, R132 ;  /* 0x0000008400077202 */ /* 0x000fe20000000f00 */
[----:B------:R-:W-:Y:S01]  /*c770*/  HMMA.16816.F32.BF16 R100, R8, R28, R100 ;  /* 0x0000001c0864723c */ /* 0x000fe20000041864 */
[----:B------:R-:W-:-:S02]  /*c780*/  MOV R162, R134 ;  /* 0x0000008600a27202 */ /* 0x000fc40000000f00 */
[----:B------:R-:W-:Y:S01]  /*c790*/  MOV R163, R135 ;  /* 0x0000008700a37202 */ /* 0x000fe20000000f00 */
[----:B------:R-:W-:Y:S01]  /*c7a0*/  MUFU.EX2 R208, R42 ;  /* 0x0000002a00d07308 */ /* 0x000fe20000000800 */
[----:B------:R-:W-:-:S03]  /*c7b0*/  MOV R74, R206 ;  /* 0x000000ce004a7202 */ /* 0x000fc60000000f00 */
[----:B------:R-:W-:Y:S01]  /*c7c0*/  HMMA.16816.F32.BF16 R28, R8, R30, R112 ;  /* 0x0000001e081c723c */ /* 0x000fe20000041870 */
[----:B------:R-:W-:-:S03]  /*c7d0*/  MOV R72, R205 ;  /* 0x000000cd00487202 */ /* 0x000fc60000000f00 */
[----:B------:R-:W-:Y:S03]  /*c7e0*/  MUFU.EX2 R206, R44 ;  /* 0x0000002c00ce7308 */ /* 0x000fe60000000800 */
[----:B------:R-:W-:Y:S02]  /*c7f0*/  MOV R115, R7 ;  /* 0x0000000700737202 */ /* 0x000fe40000000f00 */
[----:B------:R-:W-:Y:S02]  /*c800*/  MOV R4, R162 ;  /* 0x000000a200047202 */ /* 0x000fe40000000f00 */
[----:B------:R-:W-:Y:S01]  /*c810*/  MOV R5, R163 ;  /* 0x000000a300057202 */ /* 0x000fe20000000f00 */
[----:B------:R-:W-:Y:S01]  /*c820*/  MUFU.EX2 R44, R2 ;  /* 0x00000002002c7308 */ /* 0x000fe20000000800 */
[----:B------:R-:W-:Y:S02]  /*c830*/  MOV R75, R51 ;  /* 0x00000033004b7202 */ /* 0x000fe40000000f00 */
[----:B------:R-:W-:-:S02]  /*c840*/  MOV R7, R99 ;  /* 0x0000006300077202 */ /* 0x000fc40000000f00 */
[----:B------:R-:W-:-:S03]  /*c850*/  MOV R79, R207 ;  /* 0x000000cf004f7202 */ /* 0x000fc60000000f00 */
[----:B------:R1:W-:Y:S01]  /*c860*/  MUFU.EX2 R42, R0 ;  /* 0x00000000002a7308 */ /* 0x0003e20000000800 */
[----:B------:R-:W-:Y:S02]  /*c870*/  MOV R73, R50 ;  /* 0x0000003200497202 */ /* 0x000fe40000000f00 */
[----:B------:R-:W-:-:S05]  /*c880*/  MOV R162, R187 ;  /* 0x000000bb00a27202 */ /* 0x000fca0000000f00 */
[----:B------:R-:W-:Y:S01]  /*c890*/  MUFU.EX2 R51, R41 ;  /* 0x0000002900337308 */ /* 0x000fe20000000800 */
[----:B------:R-:W-:Y:S01]  /*c8a0*/  MOV R163, R73 ;  /* 0x0000004900a37202 */ /* 0x000fe20000000f00 */
[----:B-1----:R-:W-:-:S06]  /*c8b0*/  FFMA.FTZ R0, R115, c[0x0][0x23c], -R32 ;  /* 0x00008f0073007a23 */ /* 0x002fcc0000010820 */
[----:B------:R-:W-:Y:S01]  /*c8c0*/  MUFU.EX2 R207, R43 ;  /* 0x0000002b00cf7308 */ /* 0x000fe20000000800 */
[----:B------:R-:W-:Y:S01]  /*c8d0*/  MOV R161, R204 ;  /* 0x000000cc00a17202 */ /* 0x000fe20000000f00 */
[C---:B------:R-:W-:Y:S06]  /*c8e0*/  HMMA.16816.F32.BF16 R156, R8.reuse, R36, R156 ;  /* 0x00000024089c723c */ /* 0x040fec000004189c */
[----:B------:R-:W-:Y:S08]  /*c8f0*/  MUFU.EX2 R41, R35 ;  /* 0x0000002300297308 */ /* 0x000ff00000000800 */
[----:B------:R-:W-:Y:S08]  /*c900*/  MUFU.EX2 R50, R34 ;  /* 0x0000002200327308 */ /* 0x000ff00000000800 */
[----:B------:R-:W-:Y:S01]  /*c910*/  MUFU.EX2 R205, R45 ;  /* 0x0000002d00cd7308 */ /* 0x000fe20000000800 */
[----:B------:R-:W-:Y:S01]  /*c920*/  MOV R160, R133 ;  /* 0x0000008500a07202 */ /* 0x000fe20000000f00 */
[----:B------:R-:W-:Y:S01]  /*c930*/  HMMA.16816.F32.BF16 R116, R8, R20, R116 ;  /* 0x000000140874723c */ /* 0x000fe20000041874 */
[----:B------:R-:W-:Y:S01]  /*c940*/  MOV R73, R75 ;  /* 0x0000004b00497202 */ /* 0x000fe20000000f00 */
[----:B------:R-:W-:Y:S04]  /*c950*/  LDSM.16.MT88.4 R112, [R235+0xd800] ;  /* 0x00d80000eb70783b */ /* 0x000fe80000004200 */
[----:B------:R1:W-:Y:S08]  /*c960*/  MUFU.EX2 R43, R3 ;  /* 0x00000003002b7308 */ /* 0x0003f00000000800 */
[----:B------:R3:W-:Y:S01]  /*c970*/  MUFU.EX2 R35, R0 ;  /* 0x0000000000237308 */ /* 0x0007e20000000800 */
[----:B-1----:R-:W-:-:S02]  /*c980*/  FADD.FTZ R3, R5, R49 ;  /* 0x0000003105037221 */ /* 0x002fc40000010000 */
[----:B------:R-:W-:-:S05]  /*c990*/  FADD.FTZ R5, R7, R46 ;  /* 0x0000002e07057221 */ /* 0x000fca0000010000 */
[----:B------:R1:W-:Y:S01]  /*c9a0*/  MUFU.EX2 R204, R33 ;  /* 0x0000002100cc7308 */ /* 0x0003e20000000800 */
[----:B---3--:R-:W-:Y:S02]  /*c9b0*/  FFMA.FTZ R0, R4, c[0x0][0x23c], -R32 ;  /* 0x00008f0004007a23 */ /* 0x008fe40000010820 */
[----:B-1----:R-:W-:-:S05]  /*c9c0*/  FADD.FTZ R33, R163, R5 ;  /* 0x00000005a3217221 */ /* 0x002fca0000010000 */
[----:B------:R1:W3:Y:S08]  /*c9d0*/  MUFU.EX2 R36, R0 ;  /* 0x0000000000247308 */ /* 0x0002f00000000800 */
[----:B------:R-:W-:Y:S01]  /*c9e0*/  MUFU.EX2 R45, R40 ;  /* 0x00000028002d7308 */ /* 0x000fe20000000800 */
[----:B-1----:R-:W-:-:S07]  /*c9f0*/  FFMA.FTZ R0, R210, c[0x0][0x23c], -R32 ;  /* 0x00008f00d2007a23 */ /* 0x002fce0000010820 */
[----:B------:R1:W-:Y:S01]  /*ca00*/  MUFU.EX2 R40, R0 ;  /* 0x0000000000287308 */ /* 0x0003e20000000800 */
[----:B------:R-:W-:Y:S01]  /*ca10*/  MOV R75, R77 ;  /* 0x0000004d004b7202 */ /* 0x000fe20000000f00 */
[----:B-1----:R-:W-:-:S06]  /*ca20*/  FFMA.FTZ R0, R209, c[0x0][0x23c], -R32 ;  /* 0x00008f00d1007a23 */ /* 0x002fcc0000010820 */
[----:B------:R1:W1:Y:S01]  /*ca30*/  MUFU.EX2 R37, R0 ;  /* 0x0000000000257308 */ /* 0x0002620000000800 */
[----:B------:R-:W-:Y:S01]  /*ca40*/  MOV R77, R79 ;  /* 0x0000004f004d7202 */ /* 0x000fe20000000f00 */
[----:B------:R-:W-:Y:S01]  /*ca50*/  HMMA.16816.F32.BF16 R132, R8, R16, R80 ;  /* 0x000000100884723c */ /* 0x000fe20000041850 */
[----:B------:R-:W-:Y:S01]  /*ca60*/  MOV R79, R98 ;  /* 0x00000062004f7202 */ /* 0x000fe20000000f00 */
[----:B------:R-:W-:Y:S01]  /*ca70*/  LDSM.16.MT88.4 R80, [R234+0xd800] ;  /* 0x00d80000ea50783b */ /* 0x000fe20000004200 */
[----:B------:R-:W-:Y:S02]  /*ca80*/  MOV R99, R186 ;  /* 0x000000ba00637202 */ /* 0x000fe40000000f00 */
[----:B------:R-:W-:-:S03]  /*ca90*/  MOV R98, R185 ;  /* 0x000000b900627202 */ /* 0x000fc60000000f00 */
[----:B------:R-:W-:Y:S01]  /*caa0*/  HMMA.16816.F32.BF16 R192, R8, R12, R192 ;  /* 0x0000000c08c0723c */ /* 0x000fe200000418c0 */
[----:B-1----:R-:W-:-:S07]  /*cab0*/  FADD.FTZ R0, R161, R3 ;  /* 0x00000003a1007221 */ /* 0x002fce0000010000 */
[C---:B------:R-:W-:Y:S01]  /*cac0*/  HMMA.16816.F32.BF16 R20, R8.reuse, R22, R128 ;  /* 0x000000160814723c */ /* 0x040fe20000041880 */
[----:B---3--:R-:W-:Y:S01]  /*cad0*/  F2FP.BF16.PACK_AB R161, R36, R35 ;  /* 0x0000002324a1723e */ /* 0x008fe200000010ff */
[----:B------:R-:W-:Y:S01]  /*cae0*/  FADD.FTZ R3, R73, R0 ;  /* 0x0000000049037221 */ /* 0x000fe20000010000 */
[----:B------:R-:W-:Y:S01]  /*caf0*/  F2FP.BF16.PACK_AB R163, R37, R40 ;  /* 0x0000002825a3723e */ /* 0x000fe200000010ff */
[----:B------:R-:W-:Y:S04]  /*cb00*/  LDSM.16.MT88.4 R128, [R233+0xf800] ;  /* 0x00f80000e980783b */ /* 0x000fe80000004200 */
[C---:B------:R-:W-:Y:S01]  /*cb10*/  HMMA.16816.F32.BF16 R16, R8.reuse, R18, R140 ;  /* 0x000000120810723c */ /* 0x040fe2000004188c */
[----:B------:R-:W-:Y:S01]  /*cb20*/  MOV R0, R98 ;  /* 0x0000006200007202 */ /* 0x000fe20000000f00 */
[----:B------:R-:W-:Y:S06]  /*cb30*/  LDSM.16.MT88.4 R140, [R234+0xf800] ;  /* 0x00f80000ea8c783b */ /* 0x000fec0000004200 */
[C---:B------:R-:W-:Y:S01]  /*cb40*/  HMMA.16816.F32.BF16 R12, R8.reuse, R14, R152 ;  /* 0x0000000e080c723c */ /* 0x040fe20000041898 */
[----:B------:R-:W-:Y:S01]  /*cb50*/  MOV R46, R79 ;  /* 0x0000004f002e7202 */ /* 0x000fe20000000f00 */
[----:B------:R-:W-:Y:S01]  /*cb60*/  FADD.FTZ R0, R0, R33 ;  /* 0x0000002100007221 */ /* 0x000fe20000010000 */
[----:B------:R-:W-:Y:S01]  /*cb70*/  MOV R49, R77 ;  /* 0x0000004d00317202 */ /* 0x000fe20000000f00 */
[----:B------:R-:W-:Y:S04]  /*cb80*/  LDSM.16.MT88.4 R152, [R236+0xf800] ;  /* 0x00f80000ec98783b */ /* 0x000fe80000004200 */
[----:B------:R-:W-:Y:S07]  /*cb90*/  HMMA.16816.F32.BF16 R8, R8, R38, R200 ;  /* 0x000000260808723c */ /* 0x000fee00000418c8 */
[----:B------:R-:W-:-:S02]  /*cba0*/  F2FP.BF16.PACK_AB R200, R206, R205 ;  /* 0x000000cdcec8723e */ /* 0x000fc400000010ff */
[----:B------:R-:W-:Y:S02]  /*cbb0*/  F2FP.BF16.PACK_AB R201, R45, R51 ;  /* 0x000000332dc9723e */ /* 0x000fe400000010ff */
[----:B------:R-:W-:Y:S02]  /*cbc0*/  F2FP.BF16.PACK_AB R202, R208, R207 ;  /* 0x000000cfd0ca723e */ /* 0x000fe400000010ff */
[----:B------:R-:W-:Y:S02]  /*cbd0*/  F2FP.BF16.PACK_AB R203, R204, R50 ;  /* 0x00000032cccb723e */ /* 0x000fe400000010ff */
[----:B------:R-:W-:Y:S02]  /*cbe0*/  MOV R39, R96 ;  /* 0x0000006000277202 */ /* 0x000fe40000000f00 */
[----:B------:R-:W-:-:S03]  /*cbf0*/  MOV R210, R75 ;  /* 0x0000004b00d27202 */ /* 0x000fc60000000f00 */
[----:B------:R-:W-:Y:S02]  /*cc00*/  FADD.FTZ R3, R39, R3 ;  /* 0x0000000327037221 */ /* 0x000fe40000010000 */
[----:B--2---:R-:W-:Y:S01]  /*cc10*/  FFMA.FTZ R2, R6, R48, R24 ;  /* 0x0000003006027223 */ /* 0x004fe20000010018 */
[----:B------:R-:W-:Y:S01]  /*cc20*/  MOV R6, R72 ;  /* 0x0000004800067202 */ /* 0x000fe20000000f00 */
[----:B------:R4:W5:Y:S04]  /*cc30*/  LDL.LU R24, [R1+0x58] ;  /* 0x0000580001187983 */ /* 0x0009680000300800 */
[----:B------:R-:W-:-:S04]  /*cc40*/  FADD.FTZ R4, R6, R47 ;  /* 0x0000002f06047221 */ /* 0x000fc80000010000 */
[----:B------:R-:W-:Y:S02]  /*cc50*/  FADD.FTZ R34, R162, R4 ;  /* 0x00000004a2227221 */ /* 0x000fe40000010000 */
[----:B------:R-:W1:Y:S01]  /*cc60*/  LDSM.16.MT88.4 R4, [R235+0xf800] ;  /* 0x00f80000eb04783b */ /* 0x000e620000004200 */
[----:B------:R-:W-:Y:S01]  /*cc70*/  MOV R72, R74 ;  /* 0x0000004a00487202 */ /* 0x000fe20000000f00 */
[----:B------:R-:W-:Y:S01]  /*cc80*/  FADD.FTZ R2, R160, R2 ;  /* 0x00000002a0027221 */ /* 0x000fe20000010000 */
[----:B------:R-:W-:Y:S02]  /*cc90*/  MOV R74, R76 ;  /* 0x0000004c004a7202 */ /* 0x000fe40000000f00 */
[----:B------:R-:W-:Y:S02]  /*cca0*/  MOV R76, R78 ;  /* 0x0000004e004c7202 */ /* 0x000fe40000000f00 */
[----:B------:R-:W-:Y:S01]  /*ccb0*/  MOV R78, R97 ;  /* 0x00000061004e7202 */ /* 0x000fe20000000f00 */
[----:B------:R-:W-:Y:S01]  /*ccc0*/  FADD.FTZ R32, R72, R2 ;  /* 0x0000000248207221 */ /* 0x000fe20000010000 */
[----:B------:R-:W-:-:S02]  /*ccd0*/  MOV R97, R184 ;  /* 0x000000b800617202 */ /* 0x000fc40000000f00 */
[----:B------:R-:W-:Y:S01]  /*cce0*/  F2FP.BF16.PACK_AB R160, R44, R43 ;  /* 0x0000002b2ca0723e */ /* 0x000fe200000010ff */
[----:B------:R-:W2:Y:S01]  /*ccf0*/  LDSM.16.MT88.4 R184, [R233+0xd800] ;  /* 0x00d80000e9b8783b */ /* 0x000ea20000004200 */
[----:B------:R-:W-:Y:S02]  /*cd00*/  F2FP.BF16.PACK_AB R162, R41, R42 ;  /* 0x0000002a29a2723e */ /* 0x000fe400000010ff */
[----:B------:R-:W-:Y:S02]  /*cd10*/  MOV R2, R99 ;  /* 0x0000006300027202 */ /* 0x000fe40000000f00 */
[----:B------:R-:W-:Y:S02]  /*cd20*/  MOV R38, R97 ;  /* 0x0000006100267202 */ /* 0x000fe40000000f00 */
[----:B------:R-:W-:Y:S01]  /*cd30*/  MOV R47, R78 ;  /* 0x0000004e002f7202 */ /* 0x000fe20000000f00 */
[----:B------:R-:W-:Y:S01]  /*cd40*/  FADD.FTZ R2, R2, R34 ;  /* 0x0000002202027221 */ /* 0x000fe20000010000 */
[----:B------:R-:W-:Y:S01]  /*cd50*/  MOV R209, R76 ;  /* 0x0000004c00d17202 */ /* 0x000fe20000000f00 */
[----:B------:R-:W3:Y:S01]  /*cd60*/  LDSM.16.MT88.4 R96, [R236+0xd800] ;  /* 0x00d80000ec60783b */ /* 0x000ee20000004200 */
[----:B------:R-:W-:Y:S01]  /*cd70*/  MOV R48, R74 ;  /* 0x0000004a00307202 */ /* 0x000fe20000000f00 */
[----:B------:R-:W-:-:S02]  /*cd80*/  FADD.FTZ R2, R46, R2 ;  /* 0x000000022e027221 */ /* 0x000fc40000010000 */
[----:B------:R-:W-:Y:S02]  /*cd90*/  FADD.FTZ R0, R47, R0 ;  /* 0x000000002f007221 */ /* 0x000fe40000010000 */
[----:B------:R-:W-:Y:S02]  /*cda0*/  FADD.FTZ R3, R209, R3 ;  /* 0x00000003d1037221 */ /* 0x000fe40000010000 */
[----:B------:R-:W-:Y:S02]  /*cdb0*/  FADD.FTZ R2, R210, R2 ;  /* 0x00000002d2027221 */ /* 0x000fe40000010000 */
[----:B------:R-:W-:Y:S01]  /*cdc0*/  FADD.FTZ R0, R48, R0 ;  /* 0x0000000030007221 */ /* 0x000fe20000010000 */
[-C--:B-1----:R-:W-:Y:S08]  /*cdd0*/  HMMA.16816.F32.BF16 R196, R160, R4.reuse, R196 ;  /* 0x00000004a0c4723c */ /* 0x082ff000000418c4 */
        /* <DEDUP_REMOVED lines=48> */
[----:B------:R-:W-:Y:S08]  /*d0e0*/  HMMA.16816.F32.BF16 R72, R160, R80, R68 ;  /* 0x00000050a048723c */ /* 0x000ff00000041844 */
[-C--:B--2---:R-:W-:Y:S08]  /*d0f0*/  HMMA.16816.F32.BF16 R176, R200, R184.reuse, R176 ;  /* 0x000000b8c8b0723c */ /* 0x084ff000000418b0 */
        /* <DEDUP_REMOVED lines=38> */
[----:B------:R-:W-:Y:S06]  /*d360*/  BAR.SYNC.DEFER_BLOCKING 0x0 ;  /* 0x0000000000007b1d */ /* 0x000fec0000010000 */
[----:B------:R-:W-:Y:S02]  /*d370*/  ULDC.64 UR6, c[0x0][0x1a0] ;  /* 0x0000680000067ab9 */ /* 0x000fe40000000a00 */
[----:B------:R-:W-:Y:S02]  /*d380*/  UIMAD UR15, UR15, UR6, URZ ;  /* 0x000000060f0f72a4 */ /* 0x000fe4000f8e023f */
[----:B------:R-:W-:-:S02]  /*d390*/  UIMAD.WIDE.U32 UR20, UR12, UR6, URZ ;  /* 0x000000060c1472a5 */ /* 0x000fc4000f8e003f */
[----:B------:R-:W-:-:S04]  /*d3a0*/  UIMAD UR7, UR12, UR7, UR15 ;  /* 0x000000070c0772a4 */ /* 0x000fc8000f8e020f */
[----:B------:R-:W-:Y:S01]  /*d3b0*/  UIADD3 UR7, UR21, UR7, URZ ;  /* 0x0000000715077290 */ /* 0x000fe2000fffe03f */
[----:B------:R-:W-:-:S05]  /*d3c0*/  IMAD.U32 R4, RZ, RZ, UR20 ;  /* 0x00000014ff047e24 */ /* 0x000fca000f8e00ff */
[----:B------:R-:W-:Y:S01]  /*d3d0*/  IMAD.U32 R0, RZ, RZ, UR7 ;  /* 0x00000007ff007e24 */ /* 0x000fe2000f8e00ff */
[----:B------:R-:W-:Y:S01]  /*d3e0*/  @P3 STS.128 [R244+0xc000], RZ ;  /* 0x00c000fff4003388 */ /* 0x000fe20000000c00 */
[----:B------:R-:W-:Y:S01]  /*d3f0*/  IMAD.U32 R5, RZ, RZ, UR21 ;  /* 0x00000015ff057e24 */ /* 0x000fe2000f8e00ff */
        /* <DEDUP_REMOVED lines=13> */
[----:B------:R-:W-:Y:S02]  /*d4d0*/  IADD3.X R4, R4, UR9, RZ, P6, !PT ;  /* 0x0000000904047c10 */ /* 0x000fe4000b7fe4ff */
[C---:B------:R-:W-:Y:S02]  /*d4e0*/  IADD3 R0, P4, R2.reuse, UR14, RZ ;  /* 0x0000000e02007c10 */ /* 0x040fe4000ff9e0ff */
[C-C-:B------:R-:W-:Y:S02]  /*d4f0*/  @!P3 LEA.HI.X R17, R2.reuse, c[0x0][0x174], R4.reuse, 0x1, P5 ;  /* 0x00005d000211ba11 */ /* 0x140fe400028f0c04 */
[----:B------:R-:W-:-:S02]  /*d500*/  @!P2 LEA.HI.X R13, R2, c[0x0][0x174], R4, 0x1, P0 ;  /* 0x00005d00020daa11 */ /* 0x000fc400000f0c04 */
[----:B------:R-:W-:Y:S02]  /*d510*/  IADD3 R3, P1, R0, UR14, RZ ;  /* 0x0000000e00037c10 */ /* 0x000fe4000ff3e0ff */
[----:B------:R-:W-:Y:S02]  /*d520*/  IADD3.X R2, R4, UR9, RZ, P4, !PT ;  /* 0x0000000904027c10 */ /* 0x000fe4000a7fe4ff */
[----:B------:R-:W-:Y:S01]  /*d530*/  @!P3 LEA R10, P5, R0, c[0x0][0x170], 0x1 ;  /* 0x00005c00000aba11 */ /* 0x000fe200078a08ff */
[----:B------:R-:W-:Y:S01]  /*d540*/  @P2 STS.128 [R244+0xe000], RZ ;  /* 0x00e000fff4002388 */ /* 0x000fe20000000c00 */
[----:B------:R-:W-:Y:S02]  /*d550*/  @!P3 LEA R8, P4, R3, c[0x0][0x170], 0x1 ;  /* 0x00005c000308ba11 */ /* 0x000fe400078808ff */
[----:B------:R-:W-:Y:S01]  /*d560*/  IADD3.X R5, R2, UR9, RZ, P1, !PT ;  /* 0x0000000902057c10 */ /* 0x000fe20008ffe4ff */
[----:B------:R-:W-:Y:S01]  /*d570*/  @!PT LDS RZ, [RZ] ;  /* 0x00000000fffff984 */ /* 0x000fe20000000800 */
[----:B------:R-:W-:Y:S01]  /*d580*/  @!PT LDS RZ, [RZ] ;  /* 0x00000000fffff984 */ /* 0x000fe20000000800 */
[----:B------:R-:W-:Y:S01]  /*d590*/  @!PT LDS RZ, [RZ] ;  /* 0x00000000fffff984 */ /* 0x000fe20000000800 */
[----:B------:R2:W-:Y:S01]  /*d5a0*/  @!P2 LDGSTS.E.BYPASS.LTC128B.128 [R244+0xe000], [R14.64+0x80] ;  /* 0x0e0000800ef4afae */ /* 0x0005e2000b901d52 */
[----:B------:R-:W-:-:S03]  /*d5b0*/  @!P3 LEA.HI.X R11, R0, c[0x0][0x174], R2, 0x1, P5 ;  /* 0x00005d00000bba11 */ /* 0x000fc600028f0c02 */
[----:B------:R-:W-:Y:S01]  /*d5c0*/  @P3 STS.128 [R244+0xc800], RZ ;  /* 0x00c800fff4003388 */ /* 0x000fe20000000c00 */
[----:B-1----:R-:W-:-:S03]  /*d5d0*/  @!P2 LEA R6, P0, R0, c[0x0][0x170], 0x1 ;  /* 0x00005c000006aa11 */ /* 0x002fc600078008ff */
[----:B------:R-:W-:Y:S01]  /*d5e0*/  @!PT LDS RZ, [RZ] ;  /* 0x00000000fffff984 */ /* 0x000fe20000000800 */
[----:B------:R-:W-:Y:S01]  /*d5f0*/  @!PT LDS RZ, [RZ] ;  /* 0x00000000fffff984 */ /* 0x000fe20000000800 */
[----:B------:R-:W-:Y:S01]  /*d600*/  @!PT LDS RZ, [RZ] ;  /* 0x00000000fffff984 */ /* 0x000fe20000000800 */
[----:B------:R1:W-:Y:S01]  /*d610*/  @!P3 LDGSTS.E.BYPASS.LTC128B.128 [R244+0xc800], [R16.64] ;  /* 0x0c80000010f4bfae */ /* 0x0003e2000b901d52 */
[C---:B------:R-:W-:Y:S02]  /*d620*/  @!P2 LEA R4, P1, R3.reuse, c[0x0][0x170], 0x1 ;  /* 0x00005c000304aa11 */ /* 0x040fe400078208ff */
[----:B------:R-:W-:Y:S01]  /*d630*/  @!P2 LEA.HI.X R7, R0, c[0x0][0x174], R2, 0x1, P0 ;  /* 0x00005d000007aa11 */ /* 0x000fe200000f0c02 */
[----:B------:R-:W-:Y:S01]  /*d640*/  @P2 STS.128 [R244+0xe800], RZ ;  /* 0x00e800fff4002388 */ /* 0x000fe20000000c00 */
[----:B------:R-:W-:-:S03]  /*d650*/  @!P3 LEA.HI.X R9, R3, c[0x0][0x174], R5, 0x1, P4 ;  /* 0x00005d000309ba11 */ /* 0x000fc600020f0c05 */
[----:B------:R-:W-:Y:S01]  /*d660*/  @!PT LDS RZ, [RZ] ;  /* 0x00000000fffff984 */ /* 0x000fe20000000800 */
[----:B------:R-:W-:Y:S01]  /*d670*/  @!PT LDS RZ, [RZ] ;  /* 0x00000000fffff984 */ /* 0x000fe20000000800 */
[----:B------:R-:W-:Y:S01]  /*d680*/  @!PT LDS RZ, [RZ] ;  /* 0x00000000fffff984 */ /* 0x000fe20000000800 */
[----:B------:R2:W-:Y:S01]  /*d690*/  @!P2 LDGSTS.E.BYPASS.LTC128B.128 [R244+0xe800], [R12.64+0x80] ;  /* 0x0e8000800cf4afae */ /* 0x0005e2000b901d52 */
[----:B------:R-:W-:-:S03]  /*d6a0*/  @!P2 LEA.HI.X R5, R3, c[0x0][0x174], R5, 0x1, P1 ;  /* 0x00005d000305aa11 */ /* 0x000fc600008f0c05 */
        /* <DEDUP_REMOVED lines=24> */
[----:B---3--:R-:W3:Y:S04]  /*d830*/  LDSM.16.M88.4 R8, [R240+0x2000] ;  /* 0x00200000f008783b */ /* 0x008ee80000000200 */
[----:B-1----:R-:W-:Y:S04]  /*d840*/  LDSM.16.M88.4 R16, [R239] ;  /* 0x00000000ef10783b */ /* 0x002fe80000000200 */
[----:B----4-:R-:W1:Y:S04]  /*d850*/  LDSM.16.M88.4 R4, [R241+0x2000] ;  /* 0x00200000f104783b */ /* 0x010e680000000200 */
[----:B------:R-:W4:Y:S04]  /*d860*/  LDSM.16.M88.4 R40, [R239+0x1800] ;  /* 0x00180000ef28783b */ /* 0x000f280000000200 */
[----:B------:R-:W1:Y:S04]  /*d870*/  LDSM.16.M88.4 R48, [R239+0x800] ;  /* 0x00080000ef30783b */ /* 0x000e680000000200 */
[----:B------:R-:W1:Y:S04]  /*d880*/  LDSM.16.M88.4 R44, [R239+0x1000] ;  /* 0x00100000ef2c783b */ /* 0x000e680000000200 */
[----:B--2---:R-:W2:Y:S01]  /*d890*/  LDSM.16.M88.4 R12, [R240] ;  /* 0x00000000f00c783b */ /* 0x004ea20000000200 */
[----:B------:R-:W-:-:S03]  /*d8a0*/  UIADD3 UR21, UR8, -0x3, URZ ;  /* 0xfffffffd08157890 */ /* 0x000fc6000fffe03f */
[----:B------:R-:W0:Y:S01]  /*d8b0*/  LDGDEPBAR ;  /* 0x00000000000079af */ /* 0x000e220000000000 */
[C---:B---3--:R-:W-:Y:S08]  /*d8c0*/  HMMA.16816.F32.BF16 R168, R8.reuse, R38, RZ ;  /* 0x0000002608a8723c */ /* 0x048ff000000418ff */
[C---:B------:R-:W-:Y:S08]  /*d8d0*/  HMMA.16816.F32.BF16 R204, R8.reuse, R36, RZ ;  /* 0x0000002408cc723c */ /* 0x040ff000000418ff */
[C---:B------:R-:W-:Y:S08]  /*d8e0*/  HMMA.16816.F32.BF16 R164, R8.reuse, R32, RZ ;  /* 0x0000002008a4723c */ /* 0x040ff000000418ff */
[C---:B------:R-:W-:Y:S08]  /*d8f0*/  HMMA.16816.F32.BF16 R60, R8.reuse, R28, RZ ;  /* 0x0000001c083c723c */ /* 0x040ff000000418ff */
[C---:B------:R-:W-:Y:S08]  /*d900*/  HMMA.16816.F32.BF16 R52, R8.reuse, R20, RZ ;  /* 0x000000140834723c */ /* 0x040ff000000418ff */
[C---:B------:R-:W-:Y:S08]  /*d910*/  HMMA.16816.F32.BF16 R64, R8.reuse, R34, RZ ;  /* 0x000000220840723c */ /* 0x040ff000000418ff */
[C---:B------:R-:W-:Y:S08]  /*d920*/  HMMA.16816.F32.BF16 R56, R8.reuse, R30, RZ ;  /* 0x0000001e0838723c */ /* 0x040ff000000418ff */
[----:B------:R-:W-:Y:S08]  /*d930*/  HMMA.16816.F32.BF16 R8, R8, R22, RZ ;  /* 0x000000160808723c */ /* 0x000ff000000418ff */
[C---:B-1----:R-:W-:Y:S11]  /*d940*/  HMMA.16816.F32.BF16 R220, R4.reuse, R18, R168 ;  /* 0x0000001204dc723c */ /* 0x042ff600000418a8 */
[----:B------:R-:W-:Y:S05]  /*d950*/  @!UPT UIADD3 URZ, URZ, URZ, URZ ;  /* 0x0000003f3f3ff290 */ /* 0x000fea000fffe03f */
[C---:B----4-:R-:W-:Y:S01]  /*d960*/  HMMA.16816.F32.BF16 R228, R4.reuse, R42, R8 ;  /* 0x0000002a04e4723c */ /* 0x050fe20000041808 */
[----:B------:R-:W1:Y:S07]  /*d970*/  LDSM.16.M88.4 R8, [R241] ;  /* 0x00000000f108783b */ /* 0x000e6e0000000200 */
[----:B------:R-:W-:Y:S01]  /*d980*/  HMMA.16816.F32.BF16 R224, R4, R48, R164 ;  /* 0x0000003004e0723c */ /* 0x000fe200000418a4 */
[----:B------:R-:W-:Y:S02]  /*d990*/  IMAD.MOV.U32 R3, RZ, RZ, R221 ;  /* 0x000000ffff037224 */ /* 0x000fe400078e00dd */
[----:B------:R-:W-:-:S02]  /*d9a0*/  IMAD.MOV.U32 R2, RZ, RZ, R222 ;  /* 0x000000ffff027224 */ /* 0x000fc400078e00de */
[----:B------:R-:W-:Y:S02]  /*d9b0*/  IMAD.MOV.U32 R0, RZ, RZ, R223 ;  /* 0x000000ffff007224 */ /* 0x000fe400078e00df */
[----:B------:R-:W-:Y:S01]  /*d9c0*/  IMAD.MOV.U32 R164, RZ, RZ, R220 ;  /* 0x000000ffffa47224 */ /* 0x000fe200078e00dc */
[C---:B------:R-:W-:Y:S08]  /*d9d0*/  HMMA.16816.F32.BF16 R216, R4.reuse, R44, R60 ;  /* 0x0000002c04d8723c */ /* 0x040ff0000004183c */
[C---:B------:R-:W-:Y:S08]  /*d9e0*/  HMMA.16816.F32.BF16 R212, R4.reuse, R40, R52 ;  /* 0x0000002804d4723c */ /* 0x040ff00000041834 */
[C---:B------:R-:W-:Y:S08]  /*d9f0*/  HMMA.16816.F32.BF16 R208, R4.reuse, R16, R204 ;  /* 0x0000001004d0723c */ /* 0x040ff000000418cc */
[C---:B------:R-:W-:Y:S08]  /*da00*/  HMMA.16816.F32.BF16 R220, R4.reuse, R50, R64 ;  /* 0x0000003204dc723c */ /* 0x040ff00000041840 */
[----:B------:R-:W-:Y:S08]  /*da10*/  HMMA.16816.F32.BF16 R248, R4, R46, R56 ;  /* 0x0000002e04f8723c */ /* 0x000ff00000041838 */
[C---:B--2---:R-:W-:Y:S08]  /*da20*/  HMMA.16816.F32.BF16 R60, R12.reuse, R36, RZ ;  /* 0x000000240c3c723c */ /* 0x044ff000000418ff */
[C---:B------:R-:W-:Y:S08]  /*da30*/  HMMA.16816.F32.BF16 R52, R12.reuse, R28, RZ ;  /* 0x0000001c0c34723c */ /* 0x040ff000000418ff */
[C---:B------:R-:W-:Y:S08]  /*da40*/  HMMA.16816.F32.BF16 R4, R12.reuse, R20, RZ ;  /* 0x000000140c04723c */ /* 0x040ff000000418ff */
[C---:B------:R-:W-:Y:S08]  /*da50*/  HMMA.16816.F32.BF16 R28, R12.reuse, R30, RZ ;  /* 0x0000001e0c1c723c */ /* 0x040ff000000418ff */
[C---:B------:R-:W-:Y:S08]  /*da60*/  HMMA.16816.F32.BF16 R56, R12.reuse, R32, RZ ;  /* 0x000000200c38723c */ /* 0x040ff000000418ff */
[C---:B------:R-:W-:Y:S08]  /*da70*/  HMMA.16816.F32.BF16 R64, R12.reuse, R34, RZ ;  /* 0x000000220c40723c */ /* 0x040ff000000418ff */
[----:B------:R-:W-:Y:S08]  /*da80*/  HMMA.16816.F32.BF16 R36, R12, R38, RZ ;  /* 0x000000260c24723c */ /* 0x000ff000000418ff */
[C---:B-1----:R-:W-:Y:S08]  /*da90*/  HMMA.16816.F32.BF16 R32, R8.reuse, R16, R60 ;  /* 0x000000100820723c */ /* 0x042ff0000004183c */
[C---:B------:R-:W-:Y:S01]  /*daa0*/  HMMA.16816.F32.BF16 R204, R8.reuse, R40, R4 ;  /* 0x0000002808cc723c */ /* 0x040fe20000041804 */
[----:B------:R-:W-:Y:S07]  /*dab0*/  LDSM.16.M88.4 R4, [R243+0x2000] ;  /* 0x00200000f304783b */ /* 0x000fee0000000200 */
[----:B------:R-:W-:Y:S01]  /*dac0*/  HMMA.16816.F32.BF16 R60, R8, R46, R28 ;  /* 0x0000002e083c723c */ /* 0x000fe2000004181c */
[----:B------:R-:W1:Y:S07]  /*dad0*/  LDSM.16.M88.4 R28, [R238+0x9800] ;  /* 0x00980000ee1c783b */ /* 0x000e6e0000000200 */
[----:B------:R-:W-:Y:S01]  /*dae0*/  HMMA.16816.F32.BF16 R20, R12, R22, RZ ;  /* 0x000000160c14723c */ /* 0x000fe200000418ff */
[----:B------:R-:W-:Y:S07]  /*daf0*/  LDSM.16.M88.4 R12, [R243] ;  /* 0x00000000f30c783b */ /* 0x000fee0000000200 */
[C---:B------:R-:W-:Y:S07]  /*db00*/  HMMA.16816.F32.BF16 R168, R8.reuse, R48, R56 ;  /* 0x0000003008a8723c */ /* 0x040fee0000041838 */
[----:B------:R-:W-:Y:S01]  /*db10*/  IMAD.MOV.U32 R56, RZ, RZ, R164 ;  /* 0x000000ffff387224 */ /* 0x000fe200078e00a4 */
[C---:B------:R-:W-:Y:S01]  /*db20*/  HMMA.16816.F32.BF16 R36, R8.reuse, R18, R36 ;  /* 0x000000120824723c */ /* 0x040fe20000041824 */
[----:B------:R-:W2:Y:S07]  /*db30*/  LDSM.16.M88.4 R16, [R238+0x8000] ;  /* 0x00800000ee10783b */ /* 0x000eae0000000200 */
[C---:B------:R-:W-:Y:S08]  /*db40*/  HMMA.16816.F32.BF16 R164, R8.reuse, R44, R52 ;  /* 0x0000002c08a4723c */ /* 0x040ff00000041834 */
[C---:B------:R-:W-:Y:S08]  /*db50*/  HMMA.16816.F32.BF16 R48, R8.reuse, R50, R64 ;  /* 0x000000320830723c */ /* 0x040ff00000041840 */
[----:B------:R-:W-:Y:S01]  /*db60*/  HMMA.16816.F32.BF16 R44, R8, R42, R20 ;  /* 0x0000002a082c723c */ /* 0x000fe20000041814 */
[----:B------:R-:W3:Y:S04]  /*db70*/  LDSM.16.M88.4 R8, [R238+0x8800] ;  /* 0x00880000ee08783b */ /* 0x000ee80000000200 */
[----:B------:R-:W4:Y:S03]  /*db80*/  LDSM.16.M88.4 R20, [R238+0x9000] ;  /* 0x00900000ee14783b */ /* 0x000f260000000200 */
[----:B-1----:R-:W-:Y:S01]  /*db90*/  HMMA.16816.F32.BF16 R212, R4, R28, R212 ;  /* 0x0000001c04d4723c */ /* 0x002fe200000418d4 */
[----:B------:R-:W-:-:S02]  /*dba0*/  IMAD.MOV.U32 R57, RZ, RZ, R3 ;  /* 0x000000ffff397224 */ /* 0x000fc400078e0003 */
[----:B------:R-:W-:Y:S02]  /*dbb0*/  IMAD.MOV.U32 R58, RZ, RZ, R2 ;  /* 0x000000ffff3a7224 */ /* 0x000fe400078e0002 */
[----:B------:R-:W-:-:S03]  /*dbc0*/  IMAD.MOV.U32 R59, RZ, RZ, R0 ;  /* 0x000000ffff3b7224 */ /* 0x000fc600078e0000 */
[-C--:B--2---:R-:W-:Y:S08]  /*dbd0*/  HMMA.16816.F32.BF16 R40, R4, R16.reuse, R208 ;  /* 0x000000100428723c */ /* 0x084ff000000418d0 */
[----:B------:R-:W-:Y:S08]  /*dbe0*/  HMMA.16816.F32.BF16 R32, R12, R16, R32 ;  /* 0x000000100c20723c */ /* 0x000ff00000041820 */
[----:B------:R-:W-:Y:S01]  /*dbf0*/  IMAD.MOV.U32 R16, RZ, RZ, R212 ;  /* 0x000000ffff107224 */ /* 0x000fe200078e00d4 */
[----:B------:R-:W-:Y:S01]  /*dc00*/  HMMA.16816.F32.BF16 R56, R4, R18, R56 ;  /* 0x000000120438723c */ /* 0x000fe20000041838 */
[----:B------:R-:W-:-:S07]  /*dc10*/  IMAD.MOV.U32 R3, RZ, RZ, R213 ;  /* 0x000000ffff037224 */ /* 0x000fce00078e00d5 */
[----:B---3--:R-:W-:Y:S01]  /*dc20*/  HMMA.16816.F32.BF16 R52, R4, R8, R224 ;  /* 0x000000080434723c */ /* 0x008fe200000418e0 */
[----:B------:R-:W-:Y:S02]  /*dc30*/  IMAD.MOV.U32 R2, RZ, RZ, R214 ;  /* 0x000000ffff027224 */ /* 0x000fe400078e00d6 */
[----:B------:R-:W-:-:S05]  /*dc40*/  IMAD.MOV.U32 R0, RZ, RZ, R215 ;  /* 0x000000ffff007224 */ /* 0x000fca00078e00d7 */
[C---:B------:R-:W-:Y:S08]  /*dc50*/  HMMA.16816.F32.BF16 R224, R12.reuse, R18, R36 ;  /* 0x000000120ce0723c */ /* 0x040ff00000041824 */
[C---:B----4-:R-:W-:Y:S08]  /*dc60*/  HMMA.16816.F32.BF16 R60, R12.reuse, R22, R60 ;  /* 0x000000160c3c723c */ /* 0x050ff0000004183c */
[----:B------:R-:W-:Y:S07]  /*dc70*/  HMMA.16816.F32.BF16 R36, R12, R10, R48 ;  /* 0x0000000a0c24723c */ /* 0x000fee0000041830 */
[----:B------:R-:W-:Y:S01]  /*dc80*/  IMAD.MOV.U32 R48, RZ, RZ, R16 ;  /* 0x000000ffff307224 */ /* 0x000fe200078e0010 */
[C---:B------:R-:W-:Y:S01]  /*dc90*/  HMMA.16816.F32.BF16 R216, R4.reuse, R20, R216 ;  /* 0x0000001404d8723c */ /* 0x040fe200000418d8 */
[----:B------:R-:W-:Y:S07]  /*dca0*/  LDSM.16.M88.4 R16, [R237] ;  /* 0x00000000ed10783b */ /* 0x000fee0000000200 */
[C---:B------:R-:W-:Y:S08]  /*dcb0*/  HMMA.16816.F32.BF16 R64, R4.reuse, R10, R220 ;  /* 0x0000000a0440723c */ /* 0x040ff000000418dc */
[C---:B------:R-:W-:Y:S08]  /*dcc0*/  HMMA.16816.F32.BF16 R248, R4.reuse, R22, R248 ;  /* 0x0000001604f8723c */ /* 0x040ff000000418f8 */
[----:B------:R-:W-:Y:S01]  /*dcd0*/  HMMA.16816.F32.BF16 R228, R4, R30, R228 ;  /* 0x0000001e04e4723c */ /* 0x000fe200000418e4 */
[----:B------:R-:W1:Y:S07]  /*dce0*/  LDSM.16.M88.4 R4, [R242+0x2000] ;  /* 0x00200000f204783b */ /* 0x000e6e0000000200 */
[C---:B------:R-:W-:Y:S08]  /*dcf0*/  HMMA.16816.F32.BF16 R212, R12.reuse, R28, R204 ;  /* 0x0000001c0cd4723c */ /* 0x040ff000000418cc */
[C---:B------:R-:W-:Y:S01]  /*dd00*/  HMMA.16816.F32.BF16 R204, R12.reuse, R30, R44 ;  /* 0x0000001e0ccc723c */ /* 0x040fe2000004182c */
[----:B------:R-:W2:Y:S07]  /*dd10*/  LDSM.16.M88.4 R28, [R237+0x1800] ;  /* 0x00180000ed1c783b */ /* 0x000eae0000000200 */
[C---:B------:R-:W-:Y:S07]  /*dd20*/  HMMA.16816.F32.BF16 R208, R12.reuse, R20, R164 ;  /* 0x000000140cd0723c */ /* 0x040fee00000418a4 */
[----:B------:R-:W-:Y:S01]  /*dd30*/  IMAD.MOV.U32 R20, RZ, RZ, R60 ;  /* 0x000000ffff147224 */ /* 0x000fe200078e003c */
[----:B------:R-:W-:Y:S01]  /*dd40*/  HMMA.16816.F32.BF16 R220, R12, R8, R168 ;  /* 0x000000080cdc723c */ /* 0x000fe200000418a8 */
[----:B------:R-:W3:Y:S02]  /*dd50*/  LDSM.16.M88.4 R8, [R242] ;  /* 0x00000000f208783b */ /* 0x000ee40000000200 */
[----:B------:R-:W-:-:S02]  /*dd60*/  IMAD.MOV.U32 R44, RZ, RZ, R20 ;  /* 0x000000ffff2c7224 */ /* 0x000fc400078e0014 */
[----:B------:R-:W4:Y:S04]  /*dd70*/  LDSM.16.M88.4 R20, [R237+0x1000] ;  /* 0x00100000ed14783b */ /* 0x000f280000000200 */
[----:B------:R-:W4:Y:S01]  /*dd80*/  LDSM.16.M88.4 R12, [R237+0x800] ;  /* 0x00080000ed0c783b */ /* 0x000f220000000200 */
[----:B------:R-:W-:Y:S02]  /*dd90*/  IMAD.MOV.U32 R49, RZ, RZ, R3 ;  /* 0x000000ffff317224 */ /* 0x000fe400078e0003 */
[----:B------:R-:W-:Y:S02]  /*dda0*/  IMAD.MOV.U32 R50, RZ, RZ, R2 ;  /* 0x000000ffff327224 */ /* 0x000fe400078e0002 */
[----:B------:R-:W-:Y:S01]  /*ddb0*/  IMAD.MOV.U32 R51, RZ, RZ, R0 ;  /* 0x000000ffff337224 */ /* 0x000fe200078e0000 */
[C---:B-1----:R-:W-:Y:S08]  /*ddc0*/  HMMA.16816.F32.BF16 R56, R4.reuse, R18, R56 ;  /* 0x000000120438723c */ /* 0x042ff00000041838 */
[C---:B------:R-:W-:Y:S08]  /*ddd0*/  HMMA.16816.F32.BF16 R168, R4.reuse, R16, R40 ;  /* 0x0000001004a8723c */ /* 0x040ff00000041828 */
[----:B--2---:R-:W-:Y:S01]  /*dde0*/  HMMA.16816.F32.BF16 R40, R4, R28, R48 ;  /* 0x0000001c0428723c */ /* 0x004fe20000041830 */
[----:B------:R-:W-:-:S02]  /*ddf0*/  IMAD.MOV.U32 R3, RZ, RZ, R61 ;  /* 0x000000ffff037224 */ /* 0x000fc400078e003d */
[----:B------:R-:W-:Y:S02]  /*de00*/  IMAD.MOV.U32 R2, RZ, RZ, R62 ;  /* 0x000000ffff027224 */ /* 0x000fe400078e003e */
[----:B------:R-:W-:Y:S02]  /*de10*/  IMAD.MOV.U32 R0, RZ, RZ, R63 ;  /* 0x000000ffff007224 */ /* 0x000fe400078e003f */
[----:B------:R-:W-:Y:S02]  /*de20*/  IMAD.MOV.U32 R45, RZ, RZ, R3 ;  /* 0x000000ffff2d7224 */ /* 0x000fe400078e0003 */
[----:B------:R-:W-:Y:S01]  /*de30*/  IMAD.MOV.U32 R46, RZ, RZ, R2 ;  /* 0x000000ffff2e7224 */ /* 0x000fe200078e0002 */
[----:B---3--:R-:W-:Y:S01]  /*de40*/  HMMA.16816.F32.BF16 R32, R8, R16, R32 ;  /* 0x000000100820723c */ /* 0x008fe20000041820 */
[----:B------:R-:W-:Y:S02]  /*de50*/  IMAD.MOV.U32 R47, RZ, RZ, R0 ;  /* 0x000000ffff2f7224 */ /* 0x000fe400078e0000 */
        /* <DEDUP_REMOVED lines=16> */
[----:B------:R-:W-:Y:S01]  /*df60*/  HMMA.16816.F32.BF16 R164, R4, R12, R52 ;  /* 0x0000000c04a4723c */ /* 0x000fe20000041834 */
[----:B------:R-:W-:Y:S02]  /*df70*/  IMAD.MOV.U32 R229, RZ, RZ, R45 ;  /* 0x000000ffffe57224 */ /* 0x000fe400078e002d */
[----:B------:R-:W-:Y:S02]  /*df80*/  IMAD.MOV.U32 R230, RZ, RZ, R46 ;  /* 0x000000ffffe67224 */ /* 0x000fe400078e002e */
[----:B------:R-:W-:-:S03]  /*df90*/  IMAD.MOV.U32 R231, RZ, RZ, R47 ;  /* 0x000000ffffe77224 */ /* 0x000fc600078e002f */
[----:B------:R-:W-:Y:S01]  /*dfa0*/  HMMA.16816.F32.BF16 R64, R4, R14, R64 ;  /* 0x0000000e0440723c */ /* 0x000fe20000041840 */
[----:B------:R-:W-:Y:S07]  /*dfb0*/  LDSM.16.M88.4 R4, [R240+0x6000] ;  /* 0x00600000f004783b */ /* 0x000fee0000000200 */
[C---:B------:R-:W-:Y:S01]  /*dfc0*/  HMMA.16816.F32.BF16 R44, R8.reuse, R18, R224 ;  /* 0x00000012082c723c */ /* 0x040fe200000418e0 */
[----:B------:R-:W-:Y:S07]  /*dfd0*/  LDSM.16.M88.4 R16, [R232+0xa000] ;  /* 0x00a00000e810783b */ /* 0x000fee0000000200 */
[C---:B------:R-:W-:Y:S08]  /*dfe0*/  HMMA.16816.F32.BF16 R40, R8.reuse, R12, R220 ;  /* 0x0000000c0828723c */ /* 0x040ff000000418dc */
[C---:B------:R-:W-:Y:S01]  /*dff0*/  HMMA.16816.F32.BF16 R36, R8.reuse, R14, R36 ;  /* 0x0000000e0824723c */ /* 0x040fe20000041824 */
[----:B------:R-:W1:Y:S07]  /*e000*/  LDSM.16.M88.4 R12, [R240+0x4000] ;  /* 0x00400000f00c783b */ /* 0x000e6e0000000200 */
[C---:B------:R-:W-:Y:S08]  /*e010*/  HMMA.16816.F32.BF16 R224, R8.reuse, R28, R212 ;  /* 0x0000001c08e0723c */ /* 0x040ff000000418d4 */
[C---:B------:R-:W-:Y:S01]  /*e020*/  HMMA.16816.F32.BF16 R212, R8.reuse, R30, R204 ;  /* 0x0000001e08d4723c */ /* 0x040fe200000418cc */
[----:B------:R-:W2:Y:S07]  /*e030*/  LDSM.16.M88.4 R28, [R232+0xb800] ;  /* 0x00b80000e81c783b */ /* 0x000eae0000000200 */
[C---:B------:R-:W-:Y:S08]  /*e040*/  HMMA.16816.F32.BF16 R52, R8.reuse, R20, R208 ;  /* 0x000000140834723c */ /* 0x040ff000000418d0 */
[----:B------:R-:W-:Y:S01]  /*e050*/  HMMA.16816.F32.BF16 R228, R8, R22, R228 ;  /* 0x0000001608e4723c */ /* 0x000fe200000418e4 */
[----:B------:R-:W3:Y:S04]  /*e060*/  LDSM.16.M88.4 R8, [R232+0xa800] ;  /* 0x00a80000e808783b */ /* 0x000ee80000000200 */
[----:B------:R-:W4:Y:S03]  /*e070*/  LDSM.16.M88.4 R20, [R232+0xb000] ;  /* 0x00b00000e814783b */ /* 0x000f260000000200 */
[-C--:B-1----:R-:W-:Y:S07]  /*e080*/  HMMA.16816.F32.BF16 R204, R12, R16.reuse, R32 ;  /* 0x000000100ccc723c */ /* 0x082fee0000041820 */
[----:B------:R-:W-:Y:S01]  /*e090*/  IMAD.MOV.U32 R32, RZ, RZ, R248 ;  /* 0x000000ffff207224 */ /* 0x000fe200078e00f8 */
[----:B------:R-:W-:Y:S01]  /*e0a0*/  HMMA.16816.F32.BF16 R208, R4, R16, R168 ;  /* 0x0000001004d0723c */ /* 0x000fe200000418a8 */
[----:B------:R-:W-:-:S02]  /*e0b0*/  IMAD.MOV.U32 R33, RZ, RZ, R3 ;  /* 0x000000ffff217224 */ /* 0x000fc400078e0003 */
[----:B------:R-:W-:Y:S02]  /*e0c0*/  IMAD.MOV.U32 R34, RZ, RZ, R2 ;  /* 0x000000ffff227224 */ /* 0x000fe400078e0002 */
[----:B------:R-:W-:-:S03]  /*e0d0*/  IMAD.MOV.U32 R35, RZ, RZ, R0 ;  /* 0x000000ffff237224 */ /* 0x000fc600078e0000 */
[C---:B------:R-:W-:Y:S08]  /*e0e0*/  HMMA.16816.F32.BF16 R168, R4.reuse, R18, R216 ;  /* 0x0000001204a8723c */ /* 0x040ff000000418d8 */
[C---:B--2---:R-:W-:Y:S08]  /*e0f0*/  HMMA.16816.F32.BF16 R32, R4.reuse, R28, R32 ;  /* 0x0000001c0420723c */ /* 0x044ff00000041820 */
[----:B---3--:R-:W-:Y:S08]  /*e100*/  HMMA.16816.F32.BF16 R248, R4, R8, R164 ;  /* 0x0000000804f8723c */ /* 0x008ff000000418a4 */
[----:B------:R-:W-:-:S04]  /*e110*/  IMAD.MOV.U32 R16, RZ, RZ, R168 ;  /* 0x000000ffff107224 */ /* 0x000fc800078e00a8 */
        /* <DEDUP_REMOVED lines=9> */
[----:B------:R-:W-:-:S03]  /*e1b0*/  IMAD.MOV.U32 R164, RZ, RZ, R35 ;  /* 0x000000ffffa47224 */ /* 0x000fc600078e0023 */
[----:B----4-:R-:W-:Y:S01]  /*e1c0*/  HMMA.16816.F32.BF16 R168, R4, R22, R56 ;  /* 0x0000001604a8723c */ /* 0x010fe20000041838 */
[----:B------:R-:W-:-:S07]  /*e1d0*/  IMAD.MOV.U32 R51, RZ, RZ, R16 ;  /* 0x000000ffff337224 */ /* 0x000fce00078e0010 */
[C---:B------:R-:W-:Y:S01]  /*e1e0*/  HMMA.16816.F32.BF16 R56, R12.reuse, R18, R44 ;  /* 0x000000120c38723c */ /* 0x040fe2000004182c */
[----:B------:R-:W-:Y:S07]  /*e1f0*/  LDSM.16.M88.4 R16, [R239+0x2000] ;  /* 0x00200000ef10783b */ /* 0x000fee0000000200 */
[C---:B------:R-:W-:Y:S08]  /*e200*/  HMMA.16816.F32.BF16 R32, R12.reuse, R10, R36 ;  /* 0x0000000a0c20723c */ /* 0x040ff00000041824 */
[C---:B------:R-:W-:Y:S01]  /*e210*/  HMMA.16816.F32.BF16 R44, R12.reuse, R8, R40 ;  /* 0x000000080c2c723c */ /* 0x040fe20000041828 */
[----:B------:R-:W1:Y:S07]  /*e220*/  LDSM.16.M88.4 R8, [R241+0x4000] ;  /* 0x00400000f108783b */ /* 0x000e6e0000000200 */
[-C--:B------:R-:W-:Y:S08]  /*e230*/  HMMA.16816.F32.BF16 R36, R12, R20.reuse, R52 ;  /* 0x000000140c24723c */ /* 0x080ff00000041834 */
[----:B------:R-:W-:Y:S01]  /*e240*/  HMMA.16816.F32.BF16 R216, R4, R20, R60 ;  /* 0x0000001404d8723c */ /* 0x000fe2000004183c */
[----:B------:R-:W-:Y:S07]  /*e250*/  LDSM.16.M88.4 R4, [R241+0x6000] ;  /* 0x00600000f104783b */ /* 0x000fee0000000200 */
[C---:B------:R-:W-:Y:S08]  /*e260*/  HMMA.16816.F32.BF16 R52, R12.reuse, R28, R224 ;  /* 0x0000001c0c34723c */ /* 0x040ff000000418e0 */
[C---:B------:R-:W-:Y:S01]  /*e270*/  HMMA.16816.F32.BF16 R40, R12.reuse, R30, R212 ;  /* 0x0000001e0c28723c */ /* 0x040fe200000418d4 */
[----:B------:R-:W2:Y:S07]  /*e280*/  LDSM.16.M88.4 R28, [R239+0x3800] ;  /* 0x00380000ef1c783b */ /* 0x000eae0000000200 */
[----:B------:R-:W-:Y:S01]  /*e290*/  HMMA.16816.F32.BF16 R60, R12, R22, R228 ;  /* 0x000000160c3c723c */ /* 0x000fe200000418e4 */
[----:B------:R-:W3:Y:S04]  /*e2a0*/  LDSM.16.M88.4 R20, [R239+0x3000] ;  /* 0x00300000ef14783b */ /* 0x000ee80000000200 */
[----:B------:R-:W4:Y:S02]  /*e2b0*/  LDSM.16.M88.4 R12, [R239+0x2800] ;  /* 0x00280000ef0c783b */ /* 0x000f240000000200 */
[----:B------:R-:W-:-:S02]  /*e2c0*/  IMAD.MOV.U32 R228, RZ, RZ, R51 ;  /* 0x000000ffffe47224 */ /* 0x000fc400078e0033 */
[----:B------:R-:W-:Y:S02]  /*e2d0*/  IMAD.MOV.U32 R229, RZ, RZ, R166 ;  /* 0x000000ffffe57224 */ /* 0x000fe400078e00a6 */
[----:B------:R-:W-:Y:S02]  /*e2e0*/  IMAD.MOV.U32 R230, RZ, RZ, R165 ;  /* 0x000000ffffe67224 */ /* 0x000fe400078e00a5 */
[----:B------:R-:W-:Y:S02]  /*e2f0*/  IMAD.MOV.U32 R231, RZ, RZ, R164 ;  /* 0x000000ffffe77224 */ /* 0x000fe400078e00a4 */
[----:B------:R-:W-:Y:S02]  /*e300*/  IMAD.MOV.U32 R224, RZ, RZ, R167 ;  /* 0x000000ffffe07224 */ /* 0x000fe400078e00a7 */
[----:B-1----:R-:W-:Y:S08]  /*e310*/  HMMA.16816.F32.BF16 R164, R8, R16, R204 ;  /* 0x0000001008a4723c */ /* 0x002ff000000418cc */
[----:B--2---:R-:W-:Y:S01]  /*e320*/  HMMA.16816.F32.BF16 R204, R4, R28, R228 ;  /* 0x0000001c04cc723c */ /* 0x004fe200000418e4 */
[----:B------:R-:W-:-:S02]  /*e330*/  IMAD.MOV.U32 R225, RZ, RZ, R3 ;  /* 0x000000ffffe17224 */ /* 0x000fc400078e0003 */
[----:B------:R-:W-:Y:S02]  /*e340*/  IMAD.MOV.U32 R226, RZ, RZ, R2 ;  /* 0x000000ffffe27224 */ /* 0x000fe400078e0002 */
[----:B------:R-:W-:-:S03]  /*e350*/  IMAD.MOV.U32 R227, RZ, RZ, R0 ;  /* 0x000000ffffe37224 */ /* 0x000fc600078e0000 */
[C---:B------:R-:W-:Y:S08]  /*e360*/  HMMA.16816.F32.BF16 R48, R4.reuse, R16, R208 ;  /* 0x000000100430723c */ /* 0x040ff000000418d0 */
[C---:B---3--:R-:W-:Y:S08]  /*e370*/  HMMA.16816.F32.BF16 R208, R4.reuse, R22, R168 ;  /* 0x0000001604d0723c */ /* 0x048ff000000418a8 */
[----:B------:R-:W-:Y:S01]  /*e380*/  IMAD.MOV.U32 R228, RZ, RZ, R204 ;  /* 0x000000ffffe47224 */ /* 0x000fe200078e00cc */
[----:B------:R-:W-:Y:S01]  /*e390*/  HMMA.16816.F32.BF16 R224, R4, R18, R224 ;  /* 0x0000001204e0723c */ /* 0x000fe200000418e0 */
[----:B------:R-:W-:-:S02]  /*e3a0*/  IMAD.MOV.U32 R3, RZ, RZ, R205 ;  /* 0x000000ffff037224 */ /* 0x000fc400078e00cd */
[----:B------:R-:W-:Y:S02]  /*e3b0*/  IMAD.MOV.U32 R2, RZ, RZ, R206 ;  /* 0x000000ffff027224 */ /* 0x000fe400078e00ce */
[----:B------:R-:W-:-:S03]  /*e3c0*/  IMAD.MOV.U32 R0, RZ, RZ, R207 ;  /* 0x000000ffff007224 */ /* 0x000fc600078e00cf */
[C---:B----4-:R-:W-:Y:S08]  /*e3d0*/  HMMA.16816.F32.BF16 R212, R4.reuse, R12, R248 ;  /* 0x0000000c04d4723c */ /* 0x050ff000000418f8 */
[C---:B------:R-:W-:Y:S08]  /*e3e0*/  HMMA.16816.F32.BF16 R220, R4.reuse, R14, R220 ;  /* 0x0000000e04dc723c */ /* 0x040ff000000418dc */
[C---:B------:R-:W-:Y:S08]  /*e3f0*/  HMMA.16816.F32.BF16 R216, R4.reuse, R20, R216 ;  /* 0x0000001404d8723c */ /* 0x040ff000000418d8 */
[----:B------:R-:W-:Y:S01]  /*e400*/  HMMA.16816.F32.BF16 R204, R4, R30, R64 ;  /* 0x0000001e04cc723c */ /* 0x000fe20000041840 */
[----:B------:R-:W-:Y:S07]  /*e410*/  LDSM.16.M88.4 R4, [R243+0x6000] ;  /* 0x00600000f304783b */ /* 0x000fee0000000200 */
[C---:B------:R-:W-:Y:S01]  /*e420*/  HMMA.16816.F32.BF16 R168, R8.reuse, R18, R56 ;  /* 0x0000001208a8723c */ /* 0x040fe20000041838 */
[----:B------:R-:W1:Y:S07]  /*e430*/  LDSM.16.M88.4 R16, [R238+0xa000] ;  /* 0x00a00000ee10783b */ /* 0x000e6e0000000200 */
[C---:B------:R-:W-:Y:S08]  /*e440*/  HMMA.16816.F32.BF16 R64, R8.reuse, R12, R44 ;  /* 0x0000000c0840723c */ /* 0x040ff0000004182c */
[C---:B------:R-:W-:Y:S01]  /*e450*/  HMMA.16816.F32.BF16 R56, R8.reuse, R14, R32 ;  /* 0x0000000e0838723c */ /* 0x040fe20000041820 */
[----:B------:R-:W2:Y:S04]  /*e460*/  LDSM.16.M88.4 R12, [R243+0x4000] ;  /* 0x00400000f30c783b */ /* 0x000ea80000000200 */
[----:B------:R-:W-:Y:S03]  /*e470*/  LDSM.16.M88.4 R32, [R238+0xb800] ;  /* 0x00b80000ee20783b */ /* 0x000fe60000000200 */
[C---:B------:R-:W-:Y:S08]  /*e480*/  HMMA.16816.F32.BF16 R52, R8.reuse, R28, R52 ;  /* 0x0000001c0834723c */ /* 0x040ff00000041834 */
[C---:B------:R-:W-:Y:S01]  /*e490*/  HMMA.16816.F32.BF16 R40, R8.reuse, R30, R40 ;  /* 0x0000001e0828723c */ /* 0x040fe20000041828 */
[----:B------:R-:W3:Y:S07]  /*e4a0*/  LDSM.16.M88.4 R28, [R238+0xb000] ;  /* 0x00b00000ee1c783b */ /* 0x000eee0000000200 */
[C---:B------:R-:W-:Y:S08]  /*e4b0*/  HMMA.16816.F32.BF16 R36, R8.reuse, R20, R36 ;  /* 0x000000140824723c */ /* 0x040ff00000041824 */
[----:B------:R-:W-:Y:S01]  /*e4c0*/  HMMA.16816.F32.BF16 R60, R8, R22, R60 ;  /* 0x00000016083c723c */ /* 0x000fe2000004183c */
[----:B------:R-:W4:Y:S07]  /*e4d0*/  LDSM.16.M88.4 R8, [R238+0xa800] ;  /* 0x00a80000ee08783b */ /* 0x000f2e0000000200 */
[----:B-1----:R-:W-:Y:S01]  /*e4e0*/  HMMA.16816.F32.BF16 R224, R4, R18, R224 ;  /* 0x0000001204e0723c */ /* 0x002fe200000418e0 */
[----:B------:R-:W-:-:S02]  /*e4f0*/  IMAD.MOV.U32 R20, RZ, RZ, R228 ;  /* 0x000000ffff147224 */ /* 0x000fc400078e00e4 */
[----:B------:R-:W-:Y:S02]  /*e500*/  IMAD.MOV.U32 R21, RZ, RZ, R3 ;  /* 0x000000ffff157224 */ /* 0x000fe400078e0003 */
[----:B------:R-:W-:Y:S02]  /*e510*/  IMAD.MOV.U32 R22, RZ, RZ, R2 ;  /* 0x000000ffff167224 */ /* 0x000fe400078e0002 */
[----:B------:R-:W-:Y:S01]  /*e520*/  IMAD.MOV.U32 R23, RZ, RZ, R0 ;  /* 0x000000ffff177224 */ /* 0x000fe200078e0000 */
[-C--:B------:R-:W-:Y:S08]  /*e530*/  HMMA.16816.F32.BF16 R48, R4, R16.reuse, R48 ;  /* 0x000000100430723c */ /* 0x080ff00000041830 */
[----:B--2---:R-:W-:Y:S08]  /*e540*/  HMMA.16816.F32.BF16 R44, R12, R16, R164 ;  /* 0x000000100c2c723c */ /* 0x004ff000000418a4 */
[----:B------:R-:W-:-:S02]  /*e550*/  IMAD.MOV.U32 R16, RZ, RZ, R224 ;  /* 0x000000ffff107224 */ /* 0x000fc400078e00e0 */
[----:B------:R-:W-:Y:S02]  /*e560*/  IMAD.MOV.U32 R3, RZ, RZ, R225 ;  /* 0x000000ffff037224 */ /* 0x000fe400078e00e1 */
[----:B------:R-:W-:Y:S02]  /*e570*/  IMAD.MOV.U32 R2, RZ, RZ, R226 ;  /* 0x000000ffff027224 */ /* 0x000fe400078e00e2 */
[----:B------:R-:W-:Y:S02]  /*e580*/  IMAD.MOV.U32 R0, RZ, RZ, R227 ;  /* 0x000000ffff007224 */ /* 0x000fe400078e00e3 */
[C---:B---3--:R-:W-:Y:S08]  /*e590*/  HMMA.16816.F32.BF16 R224, R4.reuse, R28, R216 ;  /* 0x0000001c04e0723c */ /* 0x048ff000000418d8 */
[C---:B------:R-:W-:Y:S08]  /*e5a0*/  HMMA.16816.F32.BF16 R216, R4.reuse, R30, R208 ;  /* 0x0000001e04d8723c */ /* 0x040ff000000418d0 */
[C---:B------:R-:W-:Y:S08]  /*e5b0*/  HMMA.16816.F32.BF16 R208, R4.reuse, R34, R204 ;  /* 0x0000002204d0723c */ /* 0x040ff000000418cc */
[----:B----4-:R-:W-:Y:S08]  /*e5c0*/  HMMA.16816.F32.BF16 R248, R4, R8, R212 ;  /* 0x0000000804f8723c */ /* 0x010ff000000418d4 */
[----:B------:R-:W-:Y:S08]  /*e5d0*/  HMMA.16816.F32.BF16 R204, R12, R18, R168 ;  /* 0x000000120ccc723c */ /* 0x000ff000000418a8 */
[C---:B------:R-:W-:Y:S08]  /*e5e0*/  HMMA.16816.F32.BF16 R228, R4.reuse, R10, R220 ;  /* 0x0000000a04e4723c */ /* 0x040ff000000418dc */
[----:B------:R-:W-:Y:S01]  /*e5f0*/  HMMA.16816.F32.BF16 R212, R4, R32, R20 ;  /* 0x0000002004d4723c */ /* 0x000fe20000041814 */
[----:B------:R-:W-:Y:S01]  /*e600*/  LDSM.16.M88.4 R4, [R242+0x6000] ;  /* 0x00600000f204783b */ /* 0x000fe20000000200 */
[----:B------:R-:W-:-:S03]  /*e610*/  IMAD.MOV.U32 R220, RZ, RZ, R16 ;  /* 0x000000ffffdc7224 */ /* 0x000fc600078e0010 */
[----:B------:R-:W1:Y:S03]  /*e620*/  LDSM.16.M88.4 R20, [R237+0x2000] ;  /* 0x00200000ed14783b */ /* 0x000e660000000200 */
[C---:B------:R-:W-:Y:S01]  /*e630*/  HMMA.16816.F32.BF16 R168, R12.reuse, R8, R64 ;  /* 0x000000080ca8723c */ /* 0x040fe20000041840 */
[----:B------:R-:W-:Y:S07]  /*e640*/  LDSM.16.M88.4 R16, [R237+0x2800] ;  /* 0x00280000ed10783b */ /* 0x000fee0000000200 */
[----:B------:R-:W-:Y:S01]  /*e650*/  HMMA.16816.F32.BF16 R164, R12, R10, R56 ;  /* 0x0000000a0ca4723c */ /* 0x000fe20000041838 */
[----:B------:R-:W2:Y:S01]  /*e660*/  LDSM.16.M88.4 R8, [R242+0x4000] ;  /* 0x00400000f208783b */ /* 0x000ea20000000200 */
[----:B------:R-:W-:-:S06]  /*e670*/  IMAD.MOV.U32 R222, RZ, RZ, R2 ;  /* 0x000000ffffde7224 */ /* 0x000fcc00078e0002 */
[C---:B------:R-:W-:Y:S01]  /*e680*/  HMMA.16816.F32.BF16 R56, R12.reuse, R32, R52 ;  /* 0x000000200c38723c */ /* 0x040fe20000041834 */
[----:B------:R-:W3:Y:S07]  /*e690*/  S2R R2, SR_TID.X ;  /* 0x0000000000027919 */ /* 0x000eee0000002100 */
[C---:B------:R-:W-:Y:S08]  /*e6a0*/  HMMA.16816.F32.BF16 R64, R12.reuse, R28, R36 ;  /* 0x0000001c0c40723c */ /* 0x040ff00000041824 */
[C---:B------:R-:W-:Y:S01]  /*e6b0*/  HMMA.16816.F32.BF16 R60, R12.reuse, R30, R60 ;  /* 0x0000001e0c3c723c */ /* 0x040fe2000004183c */
[----:B------:R-:W-:Y:S07]  /*e6c0*/  LDSM.16.M88.4 R28, [R237+0x3800] ;  /* 0x00380000ed1c783b */ /* 0x000fee0000000200 */
[----:B------:R-:W-:Y:S01]  /*e6d0*/  HMMA.16816.F32.BF16 R32, R12, R34, R40 ;  /* 0x000000220c20723c */ /* 0x000fe20000041828 */
[----:B------:R-:W4:Y:S01]  /*e6e0*/  LDSM.16.M88.4 R12, [R237+0x3000] ;  /* 0x00300000ed0c783b */ /* 0x000f220000000200 */
[----:B---3--:R-:W-:Y:S01]  /*e6f0*/  IMAD.SHL.U32 R2, R2, 0x2, RZ ;  /* 0x0000000202027824 */ /* 0x008fe200078e00ff */
[----:B------:R-:W-:Y:S01]  /*e700*/  UISETP.GE.AND UP0, UPT, UR8, 0x4, UPT ;  /* 0x000000040800788c */ /* 0x000fe2000bf06270 */
[----:B------:R-:W-:Y:S01]  /*e710*/  IMAD.MOV.U32 R221, RZ, RZ, R3 ;  /* 0x000000ffffdd7224 */ /* 0x000fe200078e0003 */
[----:B------:R-:W-:-:S04]  /*e720*/  DEPBAR.LE SB0, 0x0 ;  /* 0x000080000000791a */ /* 0x000fc80000000000 */
[----:B------:R-:W-:Y:S01]  /*e730*/  IMAD.MOV.U32 R223, RZ, RZ, R0 ;  /* 0x000000ffffdf7224 */ /* 0x000fe200078e0000 */
[----:B------:R-:W-:Y:S01]  /*e740*/  LOP3.LUT R2, R2, 0x6, RZ, 0xc0, !PT ;  /* 0x0000000602027812 */ /* 0x000fe200078ec0ff */
[----:B------:R-:W-:Y:S01]  /*e750*/  IMAD.U32 R0, RZ, RZ, UR21 ;  /* 0x00000015ff007e24 */ /* 0x000fe2000f8e00ff */
[----:B-1----:R-:W-:Y:S03]  /*e760*/  HMMA.16816.F32.BF16 R48, R4, R20, R48 ;  /* 0x000000140430723c */ /* 0x002fe60000041830 */
[----:B------:R-:W-:-:S05]  /*e770*/  IMAD R0, R0, 0x40, R2 ;  /* 0x0000004000007824 */ /* 0x000fca00078e0202 */
[----:B--2---:R-:W-:Y:S08]  /*e780*/  HMMA.16816.F32.BF16 R36, R8, R20, R44 ;  /* 0x000000140824723c */ /* 0x004ff0000004182c */
[C---:B------:R-:W-:Y:S08]  /*e790*/  HMMA.16816.F32.BF16 R40, R4.reuse, R22, R220 ;  /* 0x000000160428723c */ /* 0x040ff000000418dc */
[C---:B------:R-:W-:Y:S08]  /*e7a0*/  HMMA.16816.F32.BF16 R220, R4.reuse, R16, R248 ;  /* 0x0000001004dc723c */ /* 0x040ff000000418f8 */
[C---:B----4-:R-:W-:Y:S08]  /*e7b0*/  HMMA.16816.F32.BF16 R248, R4.reuse, R12, R224 ;  /* 0x0000000c04f8723c */ /* 0x050ff000000418e0 */
[----:B------:R-:W-:Y:S08]  /*e7c0*/  HMMA.16816.F32.BF16 R224, R4, R14, R216 ;  /* 0x0000000e04e0723c */ /* 0x000ff000000418d8 */
[----:B------:R-:W-:Y:S08]  /*e7d0*/  HMMA.16816.F32.BF16 R20, R8, R22, R204 ;  /* 0x000000160814723c */ /* 0x000ff000000418cc */
[C---:B------:R-:W-:Y:S08]  /*e7e0*/  HMMA.16816.F32.BF16 R216, R4.reuse, R28, R212 ;  /* 0x0000001c04d8723c */ /* 0x040ff000000418d4 */
[C---:B------:R-:W-:Y:S08]  /*e7f0*/  HMMA.16816.F32.BF16 R228, R4.reuse, R18, R228 ;  /* 0x0000001204e4723c */ /* 0x040ff000000418e4 */
[----:B------:R-:W-:Y:S01]  /*e800*/  HMMA.16816.F32.BF16 R212, R4, R30, R208 ;  /* 0x0000001e04d4723c */ /* 0x000fe200000418d0 */
[----:B------:R-:W-:Y:S07]  /*e810*/  I2F R5, R0 ;  /* 0x0000000000057306 */ /* 0x000fee0000201400 */
[C---:B------:R-:W-:Y:S07]  /*e820*/  HMMA.16816.F32.BF16 R204, R8.reuse, R14, R60 ;  /* 0x0000000e08cc723c */ /* 0x040fee000004183c */
[C---:B------:R-:W-:Y:S01]  /*e830*/  IADD3 R15, R0.reuse, 0x1, RZ ;  /* 0x00000001000f7810 */ /* 0x040fe20007ffe0ff */
[----:B------:R-:W-:Y:S01]  /*e840*/  HMMA.16816.F32.BF16 R208, R8, R12, R64 ;  /* 0x0000000c08d0723c */ /* 0x000fe20000041840 */
[----:B------:R-:W-:-:S02]  /*e850*/  IADD3 R14, R0, 0x8, RZ ;  /* 0x00000008000e7810 */ /* 0x000fc40007ffe0ff */
[----:B------:R-:W1:Y:S04]  /*e860*/  I2F R2, R15 ;  /* 0x0000000f00027306 */ /* 0x000e680000201400 */
[----:B------:R-:W-:-:S04]  /*e870*/  IADD3 R13, R0, 0x9, RZ ;  /* 0x00000009000d7810 */ /* 0x000fc80007ffe0ff */
[----:B------:R-:W2:Y:S01]  /*e880*/  I2F R4, R13 ;  /* 0x0000000d00047306 */ /* 0x000ea20000201400 */
[----:B------:R-:W-:Y:S01]  /*e890*/  HMMA.16816.F32.BF16 R44, R8, R16, R168 ;  /* 0x00000010082c723c */ /* 0x000fe200000418a8 */
[----:B------:R-:W-:-:S06]  /*e8a0*/  IADD3 R12, R0, 0x10, RZ ;  /* 0x00000010000c7810 */ /* 0x000fcc0007ffe0ff */
[----:B------:R-:W3:Y:S01]  /*e8b0*/  I2F R3, R14 ;  /* 0x0000000e00037306 */ /* 0x000ee20000201400 */
[----:B------:R-:W-:Y:S01]  /*e8c0*/  HMMA.16816.F32.BF16 R52, R8, R18, R164 ;  /* 0x000000120834723c */ /* 0x000fe200000418a4 */
[----:B-1----:R-:W-:-:S06]  /*e8d0*/  FFMA.FTZ R17, R2, UR4, R37 ;  /* 0x0000000402117c23 */ /* 0x002fcc0008010025 */
[C---:B------:R-:W-:Y:S01]  /*e8e0*/  FFMA.FTZ R165, R5.reuse, UR4, R48 ;  /* 0x0000000405a57c23 */ /* 0x040fe20008010030 */
[----:B------:R-:W-:Y:S01]  /*e8f0*/  HMMA.16816.F32.BF16 R168, R8, R28, R56 ;  /* 0x0000001c08a8723c */ /* 0x000fe20000041838 */
[C---:B------:R-:W-:Y:S02]  /*e900*/  FFMA.FTZ R18, R5.reuse, UR4, R36 ;  /* 0x0000000405127c23 */ /* 0x040fe40008010024 */
[----:B------:R-:W-:-:S04]  /*e910*/  FFMA.FTZ R164, R5, UR4, R50 ;  /* 0x0000000405a47c23 */ /* 0x000fc80008010032 */
[----:B------:R-:W-:Y:S01]  /*e920*/  FFMA.FTZ R56, R5, UR4, R38 ;  /* 0x0000000405387c23 */ /* 0x000fe20008010026 */
[----:B------:R-:W-:Y:S01]  /*e930*/  HMMA.16816.F32.BF16 R64, R8, R30, R32 ;  /* 0x0000001e0840723c */ /* 0x000fe20000041820 */
[----:B------:R-:W1:Y:S01]  /*e940*/  I2F R5, R12 ;  /* 0x0000000c00057306 */ /* 0x000e620000201400 */
[C---:B--2---:R-:W-:Y:S02]  /*e950*/  FFMA.FTZ R37, R4.reuse, UR4, R23 ;  /* 0x0000000404257c23 */ /* 0x044fe40008010017 */
[----:B------:R-:W-:-:S03]  /*e960*/  FFMA.FTZ R59, R4, UR4, R41 ;  /* 0x00000004043b7c23 */ /* 0x000fc60008010029 */
[----:B------:R-:W-:Y:S01]  /*e970*/  IADD3 R11, R0, 0x11, RZ ;  /* 0x00000011000b7810 */ /* 0x000fe20007ffe0ff */
[----:B------:R-:W-:Y:S01]  /*e980*/  FFMA.FTZ R32, R4, UR4, R21 ;  /* 0x0000000404207c23 */ /* 0x000fe20008010015 */
[----:B------:R-:W-:Y:S01]  /*e990*/  IADD3 R10, R0, 0x18, RZ ;  /* 0x00000018000a7810 */ /* 0x000fe20007ffe0ff */
[----:B------:R-:W-:Y:S01]  /*e9a0*/  FFMA.FTZ R58, R4, UR4, R43 ;  /* 0x00000004043a7c23 */ /* 0x000fe2000801002b */
[----:B------:R-:W-:Y:S01]  /*e9b0*/  IADD3 R9, R0, 0x19, RZ ;  /* 0x0000001900097810 */ /* 0x000fe20007ffe0ff */
[----:B------:R-:W2:Y:S01]  /*e9c0*/  I2F R4, R11 ;  /* 0x0000000b00047306 */ /* 0x000ea20000201400 */
[C---:B---3--:R-:W-:Y:S02]  /*e9d0*/  FFMA.FTZ R62, R3.reuse, UR4, R40 ;  /* 0x00000004033e7c23 */ /* 0x048fe40008010028 */
[C---:B------:R-:W-:Y:S02]  /*e9e0*/  FFMA.FTZ R16, R3.reuse, UR4, R20 ;  /* 0x0000000403107c23 */ /* 0x040fe40008010014 */
[----:B------:R-:W-:-:S02]  /*e9f0*/  FFMA.FTZ R38, R3, UR4, R22 ;  /* 0x0000000403267c23 */ /* 0x000fc40008010016 */
[----:B------:R-:W-:Y:S02]  /*ea00*/  FFMA.FTZ R60, R3, UR4, R42 ;  /* 0x00000004033c7c23 */ /* 0x000fe4000801002a */
[C---:B------:R-:W-:Y:S01]  /*ea10*/  FFMA.FTZ R48, R2.reuse, UR4, R39 ;  /* 0x0000000402307c23 */ /* 0x040fe20008010027 */
[----:B------:R-:W3:Y:S01]  /*ea20*/  I2F R3, R10 ;  /* 0x0000000a00037306 */ /* 0x000ee20000201400 */
[C---:B------:R-:W-:Y:S02]  /*ea30*/  FFMA.FTZ R63, R2.reuse, UR4, R49 ;  /* 0x00000004023f7c23 */ /* 0x040fe40008010031 */
[----:B------:R-:W-:Y:S01]  /*ea40*/  FFMA.FTZ R61, R2, UR4, R51 ;  /* 0x00000004023d7c23 */ /* 0x000fe20008010033 */
[C---:B------:R-:W-:Y:S02]  /*ea50*/  IADD3 R8, R0.reuse, 0x20, RZ ;  /* 0x0000002000087810 */ /* 0x040fe40007ffe0ff */
[C---:B------:R-:W-:Y:S02]  /*ea60*/  IADD3 R7, R0.reuse, 0x21, RZ ;  /* 0x0000002100077810 */ /* 0x040fe40007ffe0ff */
[----:B------:R-:W4:Y:S01]  /*ea70*/  I2F R2, R9 ;  /* 0x0000000900027306 */ /* 0x000f220000201400 */
[----:B-----5:R-:W-:-:S02]  /*ea80*/  ISETP.GE.AND P5, PT, R0, R24, PT ;  /* 0x000000180000720c */ /* 0x020fc40003fa6270 */
[-C--:B------:R-:W-:Y:S01]  /*ea90*/  ISETP.GE.AND P6, PT, R15, R24.reuse, PT ;  /* 0x000000180f00720c */ /* 0x080fe20003fc6270 */
[C---:B-1----:R-:W-:Y:S01]  /*eaa0*/  FFMA.FTZ R31, R5.reuse, UR4, R44 ;  /* 0x00000004051f7c23 */ /* 0x042fe2000801002c */
[----:B------:R-:W-:Y:S01]  /*eab0*/  IADD3 R6, R0, 0x28, RZ ;  /* 0x0000002800067810 */ /* 0x000fe20007ffe0ff */
[C---:B------:R-:W-:Y:S01]  /*eac0*/  FFMA.FTZ R36, R5.reuse, UR4, R46 ;  /* 0x0000000405247c23 */ /* 0x040fe2000801002e */
[----:B------:R-:W-:Y:S01]  /*ead0*/  FSEL R41, R18, -INF , !P5 ;  /* 0xff80000012297808 */ /* 0x000fe20006800000 */
[----:B------:R-:W1:Y:S01]  /*eae0*/  I2F R23, R8 ;  /* 0x0000000800177306 */ /* 0x000e620000201400 */
[C---:B------:R-:W-:Y:S01]  /*eaf0*/  FFMA.FTZ R57, R5.reuse, UR4, R220 ;  /* 0x0000000405397c23 */ /* 0x040fe200080100dc */
[----:B------:R-:W-:Y:S01]  /*eb00*/  ISETP.GE.AND P5, PT, R14, R24, PT ;  /* 0x000000180e00720c */ /* 0x000fe20003fa6270 */
[----:B------:R-:W-:Y:S01]  /*eb10*/  FFMA.FTZ R51, R5, UR4, R222 ;  /* 0x0000000405337c23 */ /* 0x000fe200080100de */
[----:B------:R-:W-:Y:S02]  /*eb20*/  IADD3 R5, R0, 0x29, RZ ;  /* 0x0000002900057810 */ /* 0x000fe40007ffe0ff */
[----:B------:R-:W-:-:S02]  /*eb30*/  FSEL R44, R17, -INF , !P6 ;  /* 0xff800000112c7808 */ /* 0x000fc40007000000 */
[----:B------:R-:W1:Y:S01]  /*eb40*/  I2F R22, R7 ;  /* 0x0000000700167306 */ /* 0x000e620000201400 */
[-C--:B------:R-:W-:Y:S01]  /*eb50*/  ISETP.GE.AND P6, PT, R13, R24.reuse, PT ;  /* 0x000000180d00720c */ /* 0x080fe20003fc6270 */
[----:B--2---:R-:W-:Y:S01]  /*eb60*/  FFMA.FTZ R30, R4, UR4, R45 ;  /* 0x00000004041e7c23 */ /* 0x004fe2000801002d */
[----:B------:R-:W-:Y:S01]  /*eb70*/  FSEL R46, R16, -INF , !P5 ;  /* 0xff800000102e7808 */ /* 0x000fe20006800000 */
[----:B------:R-:W-:Y:S01]  /*eb80*/  FFMA.FTZ R34, R4, UR4, R47 ;  /* 0x0000000404227c23 */ /* 0x000fe2000801002f */
[----:B------:R-:W-:Y:S01]  /*eb90*/  ISETP.GE.AND P5, PT, R12, R24, PT ;  /* 0x000000180c00720c */ /* 0x000fe20003fa6270 */
[C---:B------:R-:W-:Y:S02]  /*eba0*/  FFMA.FTZ R50, R4.reuse, UR4, R221 ;  /* 0x0000000404327c23 */ /* 0x040fe400080100dd */
[----:B------:R-:W2:Y:S01]  /*ebb0*/  I2F R21, R6 ;  /* 0x0000000600157306 */ /* 0x000ea20000201400 */
[----:B------:R-:W-:Y:S01]  /*ebc0*/  FFMA.FTZ R47, R4, UR4, R223 ;  /* 0x00000004042f7c23 */ /* 0x000fe200080100df */
[----:B------:R-:W-:-:S02]  /*ebd0*/  FSEL R45, R32, -INF , !P6 ;  /* 0xff800000202d7808 */ /* 0x000fc40007000000 */
[----:B------:R-:W-:Y:S02]  /*ebe0*/  IADD3 R4, R0, 0x30, RZ ;  /* 0x0000003000047810 */ /* 0x000fe40007ffe0ff */
[-C--:B------:R-:W-:Y:S02]  /*ebf0*/  ISETP.GE.AND P6, PT, R11, R24.reuse, PT ;  /* 0x000000180b00720c */ /* 0x080fe40003fc6270 */
[----:B------:R-:W2:Y:S01]  /*ec00*/  I2F R20, R5 ;  /* 0x0000000500147306 */ /* 0x000ea20000201400 */
[----:B---3--:R-:W-:Y:S01]  /*ec10*/  FFMA.FTZ R39, R3, UR4, R230 ;  /* 0x0000000403277c23 */ /* 0x008fe200080100e6 */
[----:B------:R-:W-:Y:S01]  /*ec20*/  FSEL R230, R31, -INF , !P5 ;  /* 0xff8000001fe67808 */ /* 0x000fe20006800000 */
[----:B------:R-:W-:Y:S01]  /*ec30*/  FFMA.FTZ R29, R3, UR4, R52 ;  /* 0x00000004031d7c23 */ /* 0x000fe20008010034 */
[-C--:B------:R-:W-:Y:S01]  /*ec40*/  ISETP.GE.AND P5, PT, R10, R24.reuse, PT ;  /* 0x000000180a00720c */ /* 0x080fe20003fa6270 */
[----:B----4-:R-:W-:Y:S01]  /*ec50*/  FFMA.FTZ R40, R2, UR4, R229 ;  /* 0x0000000402287c23 */ /* 0x010fe200080100e5 */
[----:B------:R-:W-:Y:S01]  /*ec60*/  FSEL R229, R30, -INF , !P6 ;  /* 0xff8000001ee57808 */ /* 0x000fe20007000000 */
[C---:B------:R-:W-:Y:S01]  /*ec70*/  FFMA.FTZ R28, R2.reuse, UR4, R53 ;  /* 0x00000004021c7c23 */ /* 0x040fe20008010035 */
[----:B------:R-:W3:Y:S01]  /*ec80*/  I2F R19, R4 ;  /* 0x0000000400137306 */ /* 0x000ee20000201400 */
[C---:B------:R-:W-:Y:S01]  /*ec90*/  FFMA.FTZ R33, R2.reuse, UR4, R55 ;  /* 0x0000000402217c23 */ /* 0x040fe20008010037 */
[-C--:B------:R-:W-:Y:S01]  /*eca0*/  ISETP.GE.AND P6, PT, R9, R24.reuse, PT ;  /* 0x000000180900720c */ /* 0x080fe20003fc6270 */
[----:B------:R-:W-:Y:S01]  /*ecb0*/  FFMA.FTZ R42, R2, UR4, R231 ;  /* 0x00000004022a7c23 */ /* 0x000fe200080100e7 */
[----:B------:R-:W-:Y:S01]  /*ecc0*/  IADD3 R2, R0, 0x38, RZ ;  /* 0x0000003800027810 */ /* 0x000fe20007ffe0ff */
[----:B------:R-:W-:Y:S01]  /*ecd0*/  FFMA.FTZ R49, R3, UR4, R228 ;  /* 0x0000000403317c23 */ /* 0x000fe200080100e4 */
[----:B------:R-:W-:Y:S01]  /*ece0*/  FSEL R228, R29, -INF , !P5 ;  /* 0xff8000001de47808 */ /* 0x000fe20006800000 */
[----:B-1----:R-:W-:Y:S01]  /*ecf0*/  FFMA.FTZ R16, R23, UR4, R208 ;  /* 0x0000000417107c23 */ /* 0x002fe200080100d0 */
[-C--:B------:R-:W-:Y:S01]  /*ed00*/  ISETP.GE.AND P5, PT, R8, R24.reuse, PT ;  /* 0x000000180800720c */ /* 0x080fe20003fa6270 */
[----:B------:R-:W1:Y:S01]  /*ed10*/  I2F R17, R2 ;  /* 0x0000000200117306 */ /* 0x000e620000201400 */
[----:B------:R-:W-:Y:S01]  /*ed20*/  FSEL R223, R28, -INF , !P6 ;  /* 0xff8000001cdf7808 */ /* 0x000fe20007000000 */
[----:B------:R-:W-:Y:S01]  /*ed30*/  FFMA.FTZ R29, R22, UR4, R209 ;  /* 0x00000004161d7c23 */ /* 0x000fe200080100d1 */
[-C--:B------:R-:W-:Y:S01]  /*ed40*/  ISETP.GE.AND P6, PT, R7, R24.reuse, PT ;  /* 0x000000180700720c */ /* 0x080fe20003fc6270 */
[----:B--2---:R-:W-:Y:S01]  /*ed50*/  FFMA.FTZ R28, R21, UR4, R204 ;  /* 0x00000004151c7c23 */ /* 0x004fe200080100cc */
[----:B------:R-:W-:Y:S01]  /*ed60*/  FSEL R167, R16, -INF , !P5 ;  /* 0xff80000010a77808 */ /* 0x000fe20006800000 */
[----:B------:R-:W-:Y:S01]  /*ed70*/  FFMA.FTZ R16, R20, UR4, R205 ;  /* 0x0000000414107c23 */ /* 0x000fe200080100cd */
[----:B------:R-:W-:Y:S01]  /*ed80*/  BAR.SYNC.DEFER_BLOCKING 0x0 ;  /* 0x0000000000007b1d */ /* 0x000fe20000010000 */
[----:B------:R-:W-:-:S02]  /*ed90*/  ISETP.GE.AND P5, PT, R6, R24, PT ;  /* 0x000000180600720c */ /* 0x000fc40003fa6270 */
[----:B------:R-:W-:Y:S02]  /*eda0*/  FSEL R208, R29, -INF , !P6 ;  /* 0xff8000001dd07808 */ /* 0x000fe40007000000 */
[-C--:B------:R-:W-:Y:S02]  /*edb0*/  ISETP.GE.AND P6, PT, R5, R24.reuse, PT ;  /* 0x000000180500720c */ /* 0x080fe40003fc6270 */
[----:B------:R-:W-:Y:S01]  /*edc0*/  FSEL R28, R28, -INF , !P5 ;  /* 0xff8000001c1c7808 */ /* 0x000fe20006800000 */
[----:B---3--:R-:W-:Y:S01]  /*edd0*/  FFMA.FTZ R29, R19, UR4, R168 ;  /* 0x00000004131d7c23 */ /* 0x008fe200080100a8 */
[----:B------:R-:W-:Y:S02]  /*ede0*/  FSEL R16, R16, -INF , !P6 ;  /* 0xff80000010107808 */ /* 0x000fe40007000000 */
[----:B------:R-:W-:Y:S01]  /*edf0*/  ISETP.GE.AND P5, PT, R4, R24, PT ;  /* 0x000000180400720c */ /* 0x000fe20003fa6270 */
[----:B------:R-:W-:Y:S01]  /*ee00*/  STL [R1+0x10], R28 ;  /* 0x0000101c01007387 */ /* 0x000fe20000100800 */
[----:B------:R-:W-:-:S02]  /*ee10*/  FFMA.FTZ R35, R3, UR4, R54 ;  /* 0x0000000403237c23 */ /* 0x000fc40008010036 */
[----:B------:R-:W-:Y:S01]  /*ee20*/  FSEL R168, R29, -INF , !P5 ;  /* 0xff8000001da87808 */ /* 0x000fe20006800000 */
[----:B------:R1:W-:Y:S01]  /*ee30*/  STL [R1+0xc], R16 ;  /* 0x00000c1001007387 */ /* 0x0003e20000100800 */
[----:B------:R-:W-:Y:S02]  /*ee40*/  ISETP.GE.AND P5, PT, R2, R24, PT ;  /* 0x000000180200720c */ /* 0x000fe40003fa6270 */
[----:B------:R-:W-:-:S04]  /*ee50*/  IADD3 R3, R0, 0x31, RZ ;  /* 0x0000003100037810 */ /* 0x000fc80007ffe0ff */
[----:B------:R-:W2:Y:S01]  /*ee60*/  I2F R18, R3 ;  /* 0x0000000300127306 */ /* 0x000ea20000201400 */
[----:B------:R-:W-:Y:S01]  /*ee70*/  ISETP.GE.AND P0, PT, R0, R25, PT ;  /* 0x000000190000720c */ /* 0x000fe20003f06270 */
[----:B-1----:R-:W-:-:S05]  /*ee80*/  FFMA.FTZ R16, R17, UR4, R64 ;  /* 0x0000000411107c23 */ /* 0x002fca0008010040 */
[----:B------:R-:W-:Y:S02]  /*ee90*/  FSEL R205, R16, -INF , !P5 ;  /* 0xff80000010cd7808 */ /* 0x000fe40006800000 */
[----:B------:R-:W-:-:S04]  /*eea0*/  ISETP.GE.AND P5, PT, R15, R25, PT ;  /* 0x000000190f00720c */ /* 0x000fc80003fa6270 */
[----:B------:R-:W-:Y:S02]  /*eeb0*/  FSEL R43, R48, -INF , !P5 ;  /* 0xff800000302b7808 */ /* 0x000fe40006800000 */
[-C--:B------:R-:W-:Y:S02]  /*eec0*/  ISETP.GE.AND P5, PT, R13, R25.reuse, PT ;  /* 0x000000190d00720c */ /* 0x080fe40003fa6270 */
[----:B------:R-:W-:Y:S02]  /*eed0*/  FSEL R31, R56, -INF , !P0 ;  /* 0xff800000381f7808 */ /* 0x000fe40004000000 */
[-C--:B------:R-:W-:Y:S02]  /*eee0*/  ISETP.GE.AND P0, PT, R14, R25.reuse, PT ;  /* 0x000000190e00720c */ /* 0x080fe40003f06270 */
[----:B------:R-:W-:Y:S02]  /*eef0*/  FSEL R37, R37, -INF , !P5 ;  /* 0xff80000025257808 */ /* 0x000fe40006800000 */
[----:B------:R-:W-:-:S02]  /*ef00*/  ISETP.GE.AND P5, PT, R11, R25, PT ;  /* 0x000000190b00720c */ /* 0x000fc40003fa6270 */
[----:B------:R-:W-:Y:S02]  /*ef10*/  FSEL R38, R38, -INF , !P0 ;  /* 0xff80000026267808 */ /* 0x000fe40004000000 */
[-C--:B------:R-:W-:Y:S02]  /*ef20*/  ISETP.GE.AND P0, PT, R12, R25.reuse, PT ;  /* 0x000000190c00720c */ /* 0x080fe40003f06270 */
[----:B------:R-:W-:Y:S01]  /*ef30*/  FSEL R221, R34, -INF , !P5 ;  /* 0xff80000022dd7808 */ /* 0x000fe20006800000 */
[----:B--2---:R-:W-:Y:S01]  /*ef40*/  FFMA.FTZ R28, R18, UR4, R169 ;  /* 0x00000004121c7c23 */ /* 0x004fe200080100a9 */
[----:B------:R-:W-:Y:S02]  /*ef50*/  ISETP.GE.AND P5, PT, R9, R25, PT ;  /* 0x000000190900720c */ /* 0x000fe40003fa6270 */
[C---:B------:R-:W-:Y:S02]  /*ef60*/  ISETP.GE.AND P4, PT, R0.reuse, R27, PT ;  /* 0x0000001b0000720c */ /* 0x040fe40003f86270 */
[----:B------:R-:W-:-:S02]  /*ef70*/  ISETP.GE.AND P1, PT, R0, R26, PT ;  /* 0x0000001a0000720c */ /* 0x000fc40003f26270 */
[----:B------:R-:W-:Y:S01]  /*ef80*/  ISETP.GE.AND P6, PT, R3, R24, PT ;  /* 0x000000180300720c */ /* 0x000fe20003fc6270 */
[----:B------:R-:W-:Y:S01]  /*ef90*/  FFMA.FTZ R16, R22, UR4, R211 ;  /* 0x0000000416107c23 */ /* 0x000fe200080100d3 */
[----:B------:R-:W-:Y:S02]  /*efa0*/  IADD3 R0, R0, 0x39, RZ ;  /* 0x0000003900007810 */ /* 0x000fe40007ffe0ff */
[----:B------:R-:W-:Y:S02]  /*efb0*/  FSEL R222, R36, -INF , !P0 ;  /* 0xff80000024de7808 */ /* 0x000fe40004000000 */
[-C--:B------:R-:W-:Y:S02]  /*efc0*/  ISETP.GE.AND P0, PT, R10, R25.reuse, PT ;  /* 0x000000190a00720c */ /* 0x080fe40003f06270 */
[----:B------:R-:W-:Y:S02]  /*efd0*/  FSEL R169, R33, -INF , !P5 ;  /* 0xff80000021a97808 */ /* 0x000fe40006800000 */
[----:B------:R-:W-:-:S02]  /*efe0*/  ISETP.GE.AND P5, PT, R7, R25, PT ;  /* 0x000000190700720c */ /* 0x000fc40003fa6270 */
[----:B------:R-:W-:Y:S02]  /*eff0*/  FSEL R209, R28, -INF , !P6 ;  /* 0xff8000001cd17808 */ /* 0x000fe40007000000 */
[----:B------:R-:W-:Y:S01]  /*f000*/  ISETP.GE.AND P6, PT, R0, R24, PT ;  /* 0x000000180000720c */ /* 0x000fe20003fc6270 */
[----:B------:R-:W-:Y:S01]  /*f010*/  FFMA.FTZ R24, R23, UR4, R210 ;  /* 0x0000000417187c23 */ /* 0x000fe200080100d2 */
[----:B------:R-:W-:Y:S02]  /*f020*/  FSEL R220, R35, -INF , !P0 ;  /* 0xff80000023dc7808 */ /* 0x000fe40004000000 */
[-C--:B------:R-:W-:Y:S02]  /*f030*/  ISETP.GE.AND P0, PT, R8, R25.reuse, PT ;  /* 0x000000190800720c */ /* 0x080fe40003f06270 */
[----:B------:R-:W-:Y:S02]  /*f040*/  FSEL R52, R16, -INF , !P5 ;  /* 0xff80000010347808 */ /* 0x000fe40006800000 */
[----:B------:R-:W1:Y:S01]  /*f050*/  I2F R16, R0 ;  /* 0x0000000000107306 */ /* 0x000e620000201400 */
[----:B------:R-:W-:Y:S01]  /*f060*/  FFMA.FTZ R29, R20, UR4, R207 ;  /* 0x00000004141d7c23 */ /* 0x000fe200080100cf */
[----:B------:R-:W-:Y:S01]  /*f070*/  FSEL R53, R24, -INF , !P0 ;  /* 0xff80000018357808 */ /* 0x000fe20004000000 */
[----:B------:R-:W-:Y:S01]  /*f080*/  FFMA.FTZ R30, R21, UR4, R206 ;  /* 0x00000004151e7c23 */ /* 0x000fe200080100ce */
[----:B------:R-:W-:-:S02]  /*f090*/  ISETP.GE.AND P5, PT, R5, R25, PT ;  /* 0x000000190500720c */ /* 0x000fc40003fa6270 */
[-C--:B------:R-:W-:Y:S01]  /*f0a0*/  ISETP.GE.AND P0, PT, R6, R25.reuse, PT ;  /* 0x000000190600720c */ /* 0x080fe20003f06270 */
[----:B------:R-:W-:Y:S01]  /*f0b0*/  FFMA.FTZ R24, R18, UR4, R171 ;  /* 0x0000000412187c23 */ /* 0x000fe200080100ab */
[----:B------:R-:W-:Y:S01]  /*f0c0*/  FSEL R166, R29, -INF , !P5 ;  /* 0xff8000001da67808 */ /* 0x000fe20006800000 */
[----:B------:R-:W-:Y:S01]  /*f0d0*/  FFMA.FTZ R28, R19, UR4, R170 ;  /* 0x00000004131c7c23 */ /* 0x000fe200080100aa */
[----:B------:R-:W-:Y:S02]  /*f0e0*/  FSEL R35, R30, -INF , !P0 ;  /* 0xff8000001e237808 */ /* 0x000fe40004000000 */
[-C--:B------:R-:W-:Y:S02]  /*f0f0*/  ISETP.GE.AND P5, PT, R3, R25.reuse, PT ;  /* 0x000000190300720c */ /* 0x080fe40003fa6270 */
[----:B------:R-:W-:Y:S02]  /*f100*/  ISETP.GE.AND P0, PT, R4, R25, PT ;  /* 0x000000190400720c */ /* 0x000fe40003f06270 */
[----:B------:R-:W-:-:S02]  /*f110*/  FSEL R24, R24, -INF , !P5 ;  /* 0xff80000018187808 */ /* 0x000fc40006800000 */
[----:B------:R-:W-:Y:S02]  /*f120*/  FSEL R204, R28, -INF , !P0 ;  /* 0xff8000001ccc7808 */ /* 0x000fe40004000000 */
[-C--:B------:R-:W-:Y:S02]  /*f130*/  ISETP.GE.AND P0, PT, R2, R25.reuse, PT ;  /* 0x000000190200720c */ /* 0x080fe40003f06270 */
[----:B------:R-:W-:Y:S01]  /*f140*/  ISETP.GE.AND P5, PT, R0, R25, PT ;  /* 0x000000190000720c */ /* 0x000fe20003fa6270 */
[----:B------:R-:W-:Y:S01]  /*f150*/  FFMA.FTZ R25, R17, UR4, R66 ;  /* 0x0000000411197c23 */ /* 0x000fe20008010042 */
[----:B------:R2:W-:Y:S01]  /*f160*/  STL [R1+0x8], R24 ;  /* 0x0000081801007387 */ /* 0x0005e20000100800 */
[----:B-1----:R-:W-:-:S03]  /*f170*/  FFMA.FTZ R28, R16, UR4, R65 ;  /* 0x00000004101c7c23 */ /* 0x002fc60008010041 */
[----:B------:R-:W-:Y:S02]  /*f180*/  FSEL R55, R25, -INF , !P0 ;  /* 0xff80000019377808 */ /* 0x000fe40004000000 */
[C---:B------:R-:W-:Y:S02]  /*f190*/  ISETP.GE.AND P0, PT, R15.reuse, R27, PT ;  /* 0x0000001b0f00720c */ /* 0x040fe40003f06270 */
[----:B------:R-:W-:Y:S02]  /*f1a0*/  FSEL R206, R28, -INF , !P6 ;  /* 0xff8000001cce7808 */ /* 0x000fe40007000000 */
[-C--:B------:R-:W-:Y:S02]  /*f1b0*/  ISETP.GE.AND P6, PT, R15, R26.reuse, PT ;  /* 0x0000001a0f00720c */ /* 0x080fe40003fc6270 */
[----:B------:R-:W-:Y:S02]  /*f1c0*/  FSEL R15, R165, -INF , !P4 ;  /* 0xff800000a50f7808 */ /* 0x000fe40006000000 */
[----:B------:R-:W-:Y:S01]  /*f1d0*/  ISETP.GE.AND P4, PT, R14, R26, PT ;  /* 0x0000001a0e00720c */ /* 0x000fe20003f86270 */
[----:B--2---:R-:W-:-:S05]  /*f1e0*/  FFMA.FTZ R24, R16, UR4, R67 ;  /* 0x0000000410187c23 */ /* 0x004fca0008010043 */
[----:B------:R-:W-:Y:S02]  /*f1f0*/  FSEL R54, R24, -INF , !P5 ;  /* 0xff80000018367808 */ /* 0x000fe40006800000 */
[-C--:B------:R-:W-:Y:S02]  /*f200*/  ISETP.GE.AND P5, PT, R14, R27.reuse, PT ;  /* 0x0000001b0e00720c */ /* 0x080fe40003fa6270 */
[----:B------:R-:W-:Y:S02]  /*f210*/  FSEL R14, R164, -INF , !P1 ;  /* 0xff800000a40e7808 */ /* 0x000fe40004800000 */
[----:B------:R-:W-:Y:S02]  /*f220*/  FSEL R24, R63, -INF , !P0 ;  /* 0xff8000003f187808 */ /* 0x000fe40004000000 */
[C---:B------:R-:W-:Y:S02]  /*f230*/  ISETP.GE.AND P1, PT, R13.reuse, R27, PT ;  /* 0x0000001b0d00720c */ /* 0x040fe40003f26270 */
[----:B------:R-:W-:-:S02]  /*f240*/  ISETP.GE.AND P0, PT, R13, R26, PT ;  /* 0x0000001a0d00720c */ /* 0x000fc40003f06270 */
[----:B------:R-:W-:Y:S02]  /*f250*/  FSEL R25, R62, -INF , !P5 ;  /* 0xff8000003e197808 */ /* 0x000fe40006800000 */
[-C--:B------:R-:W-:Y:S02]  /*f260*/  ISETP.GE.AND P5, PT, R12, R26.reuse, PT ;  /* 0x0000001a0c00720c */ /* 0x080fe40003fa6270 */
[----:B------:R-:W-:Y:S02]  /*f270*/  FSEL R30, R59, -INF , !P1 ;  /* 0xff8000003b1e7808 */ /* 0x000fe40004800000 */
[----:B------:R-:W-:Y:S02]  /*f280*/  FSEL R34, R58, -INF , !P0 ;  /* 0xff8000003a227808 */ /* 0x000fe40004000000 */
[----:B------:R-:W-:Y:S02]  /*f290*/  FSEL R32, R61, -INF , !P6 ;  /* 0xff8000003d207808 */ /* 0x000fe40007000000 */
[----:B------:R-:W-:-:S02]  /*f2a0*/  ISETP.GE.AND P1, PT, R11, R26, PT ;  /* 0x0000001a0b00720c */ /* 0x000fc40003f26270 */
[-C--:B------:R-:W-:Y:S02]  /*f2b0*/  ISETP.GE.AND P0, PT, R10, R27.reuse, PT ;  /* 0x0000001b0a00720c */ /* 0x080fe40003f06270 */
[-C--:B------:R-:W-:Y:S02]  /*f2c0*/  ISETP.GE.AND P6, PT, R12, R27.reuse, PT ;  /* 0x0000001b0c00720c */ /* 0x080fe40003fc6270 */
[----:B------:R-:W-:Y:S02]  /*f2d0*/  FSEL R33, R60, -INF , !P4 ;  /* 0xff8000003c217808 */ /* 0x000fe40006000000 */
[----:B------:R-:W-:Y:S02]  /*f2e0*/  ISETP.GE.AND P4, PT, R11, R27, PT ;  /* 0x0000001b0b00720c */ /* 0x000fe40003f86270 */
[----:B------:R-:W-:Y:S02]  /*f2f0*/  FSEL R64, R51, -INF , !P5 ;  /* 0xff80000033407808 */ /* 0x000fe40006800000 */
[----:B------:R-:W-:-:S02]  /*f300*/  FSEL R51, R47, -INF , !P1 ;  /* 0xff8000002f337808 */ /* 0x000fc40004800000 */
[----:B------:R-:W-:Y:S02]  /*f310*/  FSEL R36, R49, -INF , !P0 ;  /* 0xff80000031247808 */ /* 0x000fe40004000000 */
[----:B------:R-:W-:Y:S02]  /*f320*/  FSEL R48, R57, -INF , !P6 ;  /* 0xff80000039307808 */ /* 0x000fe40007000000 */
[C---:B------:R-:W-:Y:S02]  /*f330*/  ISETP.GE.AND P1, PT, R8.reuse, R27, PT ;  /* 0x0000001b0800720c */ /* 0x040fe40003f26270 */
[-C--:B------:R-:W-:Y:S01]  /*f340*/  ISETP.GE.AND P0, PT, R8, R26.reuse, PT ;  /* 0x0000001a0800720c */ /* 0x080fe20003f06270 */
[----:B------:R-:W-:Y:S01]  /*f350*/  FFMA.FTZ R8, R23, UR4, R248 ;  /* 0x0000000417087c23 */ /* 0x000fe200080100f8 */
[----:B------:R-:W-:Y:S02]  /*f360*/  ISETP.GE.AND P6, PT, R10, R26, PT ;  /* 0x0000001a0a00720c */ /* 0x000fe40003fc6270 */
[----:B------:R-:W-:-:S02]  /*f370*/  FSEL R50, R50, -INF , !P4 ;  /* 0xff80000032327808 */ /* 0x000fc40006000000 */
[-C--:B------:R-:W-:Y:S02]  /*f380*/  ISETP.GE.AND P4, PT, R9, R26.reuse, PT ;  /* 0x0000001a0900720c */ /* 0x080fe40003f86270 */
[----:B------:R-:W-:Y:S02]  /*f390*/  FSEL R47, R39, -INF , !P6 ;  /* 0xff800000272f7808 */ /* 0x000fe40007000000 */
[----:B------:R-:W-:Y:S02]  /*f3a0*/  FSEL R39, R42, -INF , !P4 ;  /* 0xff8000002a277808 */ /* 0x000fe40006000000 */
[----:B------:R-:W-:Y:S02]  /*f3b0*/  FSEL R248, R8, -INF , !P1 ;  /* 0xff80000008f87808 */ /* 0x000fe40004800000 */
[CC--:B------:R-:W-:Y:S02]  /*f3c0*/  ISETP.GE.AND P4, PT, R6.reuse, R27.reuse, PT ;  /* 0x0000001b0600720c */ /* 0x0c0fe40003f86270 */
[----:B------:R-:W-:Y:S01]  /*f3d0*/  ISETP.GE.AND P1, PT, R6, R26, PT ;  /* 0x0000001a0600720c */ /* 0x000fe20003f26270 */
[----:B------:R-:W-:Y:S01]  /*f3e0*/  FFMA.FTZ R6, R22, UR4, R249 ;  /* 0x0000000416067c23 */ /* 0x000fe200080100f9 */
[----:B------:R-:W-:-:S02]  /*f3f0*/  ISETP.GE.AND P5, PT, R9, R27, PT ;  /* 0x0000001b0900720c */ /* 0x000fc40003fa6270 */
[CC--:B------:R-:W-:Y:S02]  /*f400*/  ISETP.GE.AND P6, PT, R7.reuse, R27.reuse, PT ;  /* 0x0000001b0700720c */ /* 0x0c0fe40003fc6270 */
[----:B------:R-:W-:Y:S02]  /*f410*/  FSEL R40, R40, -INF , !P5 ;  /* 0xff80000028287808 */ /* 0x000fe40006800000 */
[-C--:B------:R-:W-:Y:S01]  /*f420*/  ISETP.GE.AND P5, PT, R7, R26.reuse, PT ;  /* 0x0000001a0700720c */ /* 0x080fe20003fa6270 */
[----:B------:R-:W-:Y:S01]  /*f430*/  FFMA.FTZ R7, R23, UR4, R250 ;  /* 0x0000000417077c23 */ /* 0x000fe200080100fa */
[----:B------:R-:W-:Y:S01]  /*f440*/  FSEL R231, R6, -INF , !P6 ;  /* 0xff80000006e77808 */ /* 0x000fe20007000000 */
[----:B------:R-:W-:Y:S01]  /*f450*/  FFMA.FTZ R6, R21, UR4, R224 ;  /* 0x0000000415067c23 */ /* 0x000fe200080100e0 */
[----:B------:R-:W-:Y:S02]  /*f460*/  ISETP.GE.AND P6, PT, R5, R26, PT ;  /* 0x0000001a0500720c */ /* 0x000fe40003fc6270 */
[----:B------:R-:W-:Y:S01]  /*f470*/  FSEL R249, R7, -INF , !P0 ;  /* 0xff80000007f97808 */ /* 0x000fe20004000000 */
[----:B------:R-:W-:Y:S01]  /*f480*/  FFMA.FTZ R7, R21, UR4, R226 ;  /* 0x0000000415077c23 */ /* 0x000fe200080100e2 */
[----:B------:R-:W-:Y:S01]  /*f490*/  FSEL R164, R6, -INF , !P4 ;  /* 0xff80000006a47808 */ /* 0x000fe20006000000 */
[----:B------:R-:W-:Y:S01]  /*f4a0*/  FFMA.FTZ R6, R20, UR4, R225 ;  /* 0x0000000414067c23 */ /* 0x000fe200080100e1 */
[----:B------:R-:W-:Y:S01]  /*f4b0*/  ISETP.GE.AND P0, PT, R5, R27, PT ;  /* 0x0000001b0500720c */ /* 0x000fe20003f06270 */
[----:B------:R-:W-:Y:S01]  /*f4c0*/  FFMA.FTZ R5, R22, UR4, R251 ;  /* 0x0000000416057c23 */ /* 0x000fe200080100fb */
[----:B------:R-:W-:-:S02]  /*f4d0*/  FSEL R224, R7, -INF , !P1 ;  /* 0xff80000007e07808 */ /* 0x000fc40004800000 */
[----:B------:R-:W-:Y:S02]  /*f4e0*/  FSEL R42, R6, -INF , !P0 ;  /* 0xff800000062a7808 */ /* 0x000fe40004000000 */
[CC--:B------:R-:W-:Y:S02]  /*f4f0*/  ISETP.GE.AND P1, PT, R3.reuse, R27.reuse, PT ;  /* 0x0000001b0300720c */ /* 0x0c0fe40003f26270 */
[-C--:B------:R-:W-:Y:S01]  /*f500*/  ISETP.GE.AND P0, PT, R3, R26.reuse, PT ;  /* 0x0000001a0300720c */ /* 0x080fe20003f06270 */
[----:B------:R-:W-:Y:S01]  /*f510*/  FFMA.FTZ R3, R19, UR4, R218 ;  /* 0x0000000413037c23 */ /* 0x000fe200080100da */
[----:B------:R-:W-:Y:S02]  /*f520*/  FSEL R226, R5, -INF , !P5 ;  /* 0xff80000005e27808 */ /* 0x000fe40006800000 */
[C---:B------:R-:W-:Y:S02]  /*f530*/  ISETP.GE.AND P5, PT, R4.reuse, R27, PT ;  /* 0x0000001b0400720c */ /* 0x040fe40003fa6270 */
[----:B------:R-:W-:Y:S01]  /*f540*/  ISETP.GE.AND P4, PT, R4, R26, PT ;  /* 0x0000001a0400720c */ /* 0x000fe20003f86270 */
[----:B------:R-:W-:-:S02]  /*f550*/  FFMA.FTZ R4, R20, UR4, R227 ;  /* 0x0000000414047c23 */ /* 0x000fc400080100e3 */
[----:B------:R-:W-:Y:S01]  /*f560*/  FFMA.FTZ R5, R19, UR4, R216 ;  /* 0x0000000413057c23 */ /* 0x000fe200080100d8 */
[----:B------:R-:W-:Y:S01]  /*f570*/  FSEL R218, R3, -INF , !P4 ;  /* 0xff80000003da7808 */ /* 0x000fe20006000000 */
[----:B------:R-:W-:Y:S01]  /*f580*/  FFMA.FTZ R3, R18, UR4, R219 ;  /* 0x0000000412037c23 */ /* 0x000fe200080100db */
[----:B------:R-:W-:Y:S02]  /*f590*/  FSEL R216, R4, -INF , !P6 ;  /* 0xff80000004d87808 */ /* 0x000fe40007000000 */
[C---:B------:R-:W-:Y:S02]  /*f5a0*/  ISETP.GE.AND P6, PT, R2.reuse, R27, PT ;  /* 0x0000001b0200720c */ /* 0x040fe40003fc6270 */
[----:B------:R-:W-:Y:S01]  /*f5b0*/  ISETP.GE.AND P4, PT, R2, R26, PT ;  /* 0x0000001a0200720c */ /* 0x000fe20003f86270 */
[C---:B------:R-:W-:Y:S02]  /*f5c0*/  FFMA.FTZ R2, R17.reuse, UR4, R212 ;  /* 0x0000000411027c23 */ /* 0x040fe400080100d4 */
[----:B------:R-:W-:Y:S01]  /*f5d0*/  FFMA.FTZ R17, R17, UR4, R214 ;  /* 0x0000000411117c23 */ /* 0x000fe200080100d6 */
[----:B------:R-:W-:-:S02]  /*f5e0*/  FSEL R214, R3, -INF , !P0 ;  /* 0xff80000003d67808 */ /* 0x000fc40004000000 */
[----:B------:R-:W-:Y:S01]  /*f5f0*/  PLOP3.LUT P0, PT, PT, PT, UP0, 0x80, 0x0 ;  /* 0x000000000000781c */ /* 0x000fe20003f0f008 */
[----:B------:R-:W-:Y:S01]  /*f600*/  FFMA.FTZ R4, R18, UR4, R217 ;  /* 0x0000000412047c23 */ /* 0x000fe200080100d9 */
[----:B------:R-:W-:Y:S02]  /*f610*/  FSEL R225, R5, -INF , !P5 ;  /* 0xff80000005e17808 */ /* 0x000fe40006800000 */
[----:B------:R-:W-:Y:S02]  /*f620*/  ISETP.GE.AND P5, PT, R0, R27, PT ;  /* 0x0000001b0000720c */ /* 0x000fe40003fa6270 */
[----:B------:R-:W-:Y:S02]  /*f630*/  FSEL R217, R4, -INF , !P1 ;  /* 0xff80000004d97808 */ /* 0x000fe40004800000 */
[----:B------:R-:W-:Y:S01]  /*f640*/  ISETP.GE.AND P1, PT, R0, R26, PT ;  /* 0x0000001a0000720c */ /* 0x000fe20003f26270 */
[C---:B------:R-:W-:Y:S02]  /*f650*/  FFMA.FTZ R0, R16.reuse, UR4, R213 ;  /* 0x0000000410007c23 */ /* 0x040fe400080100d5 */
[----:B------:R-:W-:Y:S01]  /*f660*/  FFMA.FTZ R16, R16, UR4, R215 ;  /* 0x0000000410107c23 */ /* 0x000fe200080100d7 */
[----:B------:R-:W-:-:S02]  /*f670*/  FSEL R171, R2, -INF , !P6 ;  /* 0xff80000002ab7808 */ /* 0x000fc40007000000 */
        /* <DEDUP_REMOVED lines=82> */
.L_x_334:
[----:B------:R-:W-:Y:S05]  /*fba0*/  BSYNC B0 ;  /* 0x0000000000007941 */ /* 0x000fea0003800000 */
.L_x_333:
[----:B------:R-:W0:Y:S02]  /*fbb0*/  LDGDEPBAR ;  /* 0x00000000000079af */ /* 0x000e240000000000 */
.L_x_332:
[----:B------:R-:W3:Y:S01]  /*fbc0*/  LDL.LU R56, [R1+0x10] ;  /* 0x0000100001387983 */ /* 0x000ee20000300800 */
[----:B------:R-:W-:Y:S02]  /*fbd0*/  MOV R49, R167 ;  /* 0x000000a700317202 */ /* 0x000fe40000000f00 */
[----:B------:R-:W-:Y:S01]  /*fbe0*/  MOV R20, R168 ;  /* 0x000000a800147202 */ /* 0x000fe20000000f00 */
[----:B------:R-:W4:Y:S01]  /*fbf0*/  LDL.LU R251, [R1+0xc] ;  /* 0x00000c0001fb7983 */ /* 0x000f220000300800 */
[----:B------:R-:W-:-:S03]  /*fc00*/  MOV R65, R166 ;  /* 0x000000a600417202 */ /* 0x000fc60000000f00 */
[----:B--2---:R-:W2:Y:S01]  /*fc10*/  LDL.LU R219, [R1+0x8] ;  /* 0x0000080001db7983 */ /* 0x004ea20000300800 */
[----:B------:R-:W-:-:S03]  /*fc20*/  FMNMX.FTZ R0, R252, R41, !PT ;  /* 0x00000029fc007209 */ /* 0x000fc60007810000 */
[----:B------:R-:W-:Y:S01]  /*fc30*/  LDSM.16.MT88.4 R16, [R233+0xc000] ;  /* 0x00c00000e910783b */ /* 0x000fe20000004200 */
        /* <DEDUP_REMOVED lines=20> */
[----:B------:R-:W-:Y:S01]  /*fd80*/  FMNMX.FTZ R0, R30, R0, !PT ;  /* 0x000000001e007209 */ /* 0x000fe20007810000 */
[----:B------:R-:W-:Y:S04]  /*fd90*/  STL [R1+0x60], R238 ;  /* 0x000060ee01007387 */ /* 0x000fe80000100800 */
[----:B------:R-:W-:Y:S04]  /*fda0*/  STL [R1+0x5c], R237 ;  /* 0x00005ced01007387 */ /* 0x000fe80000100800 */
[----:B------:R-:W-:Y:S01]  /*fdb0*/  STL [R1+0x58], R232 ;  /* 0x000058e801007387 */ /* 0x000fe20000100800 */
[----:B---3--:R-:W-:-:S04]  /*fdc0*/  FMNMX.FTZ R3, R56, R3, !PT ;  /* 0x0000000338037209 */ /* 0x008fc80007810000 */
[----:B----4-:R-:W-:-:S04]  /*fdd0*/  FMNMX.FTZ R3, R251, R3, !PT ;  /* 0x00000003fb037209 */ /* 0x010fc80007810000 */
        /* <DEDUP_REMOVED lines=19> */
[----:B--2---:R-:W-:-:S02]  /*ff10*/  FMNMX.FTZ R4, R219, R4, !PT ;  /* 0x00000004db047209 */ /* 0x004fc40007810000 */
        /* <DEDUP_REMOVED lines=8> */
[----:B------:R-:W2:Y:S01]  /*ffa0*/  SHFL.BFLY PT, R3, R0, 0x2, 0x1f ;  /* 0x0c401f0000037f89 */ /* 0x000ea200000e0000 */
[----:B------:R-:W-:Y:S02]  /*ffb0*/  FMNMX.FTZ R2, R39, R2, !PT ;  /* 0x0000000227027209 */ /* 0x000fe40007810000 */
[----:B------:R-:W-:Y:S02]  /*ffc0*/  FMNMX.FTZ R166, R225, R166, !PT ;  /* 0x000000a6e1a67209 */ /* 0x000fe40007810000 */
[----:B-1----:R-:W-:Y:S02]  /*ffd0*/  FMNMX.FTZ R168, R168, R5, !PT ;  /* 0x00000005a8a87209 */ /* 0x002fe40007810000 */
[----:B------:R-:W-:-:S02]  /*ffe0*/  FMNMX.FTZ R2, R249, R2, !PT ;  /* 0x00000002f9027209 */ /* 0x000fc40007810000 */
[----:B------:R-:W-:Y:S01]  /*fff0*/  FMNMX.FTZ R166, R217, R166, !PT ;  /* 0x000000a6d9a67209 */ /* 0x000fe20007810000 */
[----:B------:R-:W1:Y:S01]  /*10000*/  SHFL.BFLY PT, R4, R168, 0x1, 0x1f ;  /* 0x0c201f00a8047f89 */ /* 0x000e6200000e0000 */
[----:B------:R-:W-:Y:S02]  /*10010*/  FMNMX.FTZ R2, R226, R2, !PT ;  /* 0x00000002e2027209 */ /* 0x000fe40007810000 */
[----:B------:R-:W-:Y:S02]  /*10020*/  FMNMX.FTZ R166, R171, R166, !PT ;  /* 0x000000a6aba67209 */ /* 0x000fe40007810000 */
[----:B------:R-:W-:Y:S02]  /*10030*/  FMNMX.FTZ R2, R224, R2, !PT ;  /* 0x00000002e0027209 */ /* 0x000fe40007810000 */
[----:B------:R-:W-:Y:S02]  /*10040*/  FMNMX.FTZ R166, R170, R166, !PT ;  /* 0x000000a6aaa67209 */ /* 0x000fe40007810000 */
[----:B------:R-:W-:-:S03]  /*10050*/  FMNMX.FTZ R2, R216, R2, !PT ;  /* 0x00000002d8027209 */ /* 0x000fc60007810000 */
[----:B------:R-:W3:Y:S01]  /*10060*/  SHFL.BFLY PT, R5, R166, 0x2, 0x1f ;  /* 0x0c401f00a6057f89 */ /* 0x000ee200000e0000 */
[----:B------:R-:W-:Y:S02]  /*10070*/  FMNMX.FTZ R2, R218, R2, !PT ;  /* 0x00000002da027209 */ /* 0x000fe40007810000 */
[----:B--2---:R-:W-:Y:S02]  /*10080*/  FMNMX.FTZ R0, R0, R3, !PT ;  /* 0x0000000300007209 */ /* 0x004fe40007810000 */
[----:B------:R-:W-:-:S03]  /*10090*/  FMNMX.FTZ R3, R214, R2, !PT ;  /* 0x00000002d6037209 */ /* 0x000fc60007810000 */
[----:B------:R-:W2:Y:S01]  /*100a0*/  SHFL.BFLY PT, R167, R0, 0x1, 0x1f ;  /* 0x0c201f0000a77f89 */ /* 0x000ea200000e0000 */
[----:B------:R-:W-:Y:S02]  /*100b0*/  FMNMX.FTZ R3, R212, R3, !PT ;  /* 0x00000003d4037209 */ /* 0x000fe40007810000 */
[----:B-1----:R-:W-:Y:S02]  /*100c0*/  FMNMX.FTZ R168, R168, R4, !PT ;  /* 0x00000004a8a87209 */ /* 0x002fe40007810000 */
[----:B------:R-:W-:Y:S02]  /*100d0*/  FMNMX.FTZ R165, R213, R3, !PT ;  /* 0x00000003d5a57209 */ /* 0x000fe40007810000 */
[C---:B------:R-:W-:Y:S01]  /*100e0*/  FSETP.NEU.FTZ.AND P4, PT, R168.reuse, -INF , PT ;  /* 0xff800000a800780b */ /* 0x040fe20003f9d000 */
[----:B------:R-:W-:Y:S02]  /*100f0*/  FMUL.FTZ R2, R168, c[0x0][0x23c] ;  /* 0x00008f00a8027a20 */ /* 0x000fe40000410000 */
[----:B------:R-:W1:Y:S03]  /*10100*/  SHFL.BFLY PT, R4, R165, 0x2, 0x1f ;  /* 0x0c401f00a5047f89 */ /* 0x000e6600000e0000 */
[----:B------:R-:W-:-:S02]  /*10110*/  FSEL R2, R2, RZ, P4 ;  /* 0x000000ff02027208 */ /* 0x000fc40002000000 */
[----:B---3--:R-:W-:-:S03]  /*10120*/  FMNMX.FTZ R166, R166, R5, !PT ;  /* 0x00000005a6a67209 */ /* 0x008fc60007810000 */
[--C-:B------:R-:W-:Y:S02]  /*10130*/  FFMA.FTZ R3, R41, c[0x0][0x23c], -R2.reuse ;  /* 0x00008f0029037a23 */ /* 0x100fe40000010802 */
[----:B------:R-:W3:Y:S02]  /*10140*/  SHFL.BFLY PT, R5, R166, 0x1, 0x1f ;  /* 0x0c201f00a6057f89 */ /* 0x000ee400000e0000 */
[----:B------:R4:W-:Y:S01]  /*10150*/  MUFU.EX2 R215, R3 ;  /* 0x0000000300d77308 */ /* 0x0009e20000000800 */
[----:B--2---:R-:W-:Y:S01]  /*10160*/  FMNMX.FTZ R167, R0, R167, !PT ;  /* 0x000000a700a77209 */ /* 0x004fe20007810000 */
[----:B------:R-:W-:-:S03]  /*10170*/  FFMA.FTZ R0, R46, c[0x0][0x23c], -R2 ;  /* 0x00008f002e007a23 */ /* 0x000fc60000010802 */
[----:B------:R-:W-:Y:S01]  /*10180*/  FSETP.NEU.FTZ.AND P3, PT, R167, -INF , PT ;  /* 0xff800000a700780b */ /* 0x000fe20003f7d000 */
[----:B----4-:R-:W-:-:S04]  /*10190*/  FFMA.FTZ R3, R44, c[0x0][0x23c], -R2 ;  /* 0x00008f002c037a23 */ /* 0x010fc80000010802 */
[----:B------:R2:W-:Y:S01]  /*101a0*/  MUFU.EX2 R26, R3 ;  /* 0x00000003001a7308 */ /* 0x0005e20000000800 */
[----:B-1----:R-:W-:-:S07]  /*101b0*/  FMNMX.FTZ R165, R165, R4, !PT ;  /* 0x00000004a5a57209 */ /* 0x002fce0007810000 */
[----:B------:R1:W4:Y:S01]  /*101c0*/  MUFU.EX2 R6, R0 ;  /* 0x0000000000067308 */ /* 0x0003220000000800 */
[----:B--2---:R-:W-:-:S05]  /*101d0*/  FMUL.FTZ R3, R167, c[0x0][0x23c] ;  /* 0x00008f00a7037a20 */ /* 0x004fca0000410000 */
[----:B------:R-:W-:Y:S01]  /*101e0*/  FSEL R3, R3, RZ, P3 ;  /* 0x000000ff03037208 */ /* 0x000fe20001800000 */
[----:B-1----:R-:W-:Y:S01]  /*101f0*/  FFMA.FTZ R0, R45, c[0x0][0x23c], -R2 ;  /* 0x00008f002d007a23 */ /* 0x002fe20000010802 */
[----:B------:R-:W1:Y:S03]  /*10200*/  SHFL.BFLY PT, R4, R165, 0x1, 0x1f ;  /* 0x0c201f00a5047f89 */ /* 0x000e6600000e0000 */
[----:B------:R2:W-:Y:S01]  /*10210*/  MUFU.EX2 R21, R0 ;  /* 0x0000000000157308 */ /* 0x0005e20000000800 */
[----:B---3--:R-:W-:-:S04]  /*10220*/  FMNMX.FTZ R166, R166, R5, !PT ;  /* 0x00000005a6a67209 */ /* 0x008fc80007810000 */
[C---:B------:R-:W-:Y:S01]  /*10230*/  FSETP.NEU.FTZ.AND P2, PT, R166.reuse, -INF , PT ;  /* 0xff800000a600780b */ /* 0x040fe20003f5d000 */
[----:B------:R-:W-:Y:S02]  /*10240*/  FMUL.FTZ R28, R166, c[0x0][0x23c] ;  /* 0x00008f00a61c7a20 */ /* 0x000fe40000410000 */
[----:B--2---:R-:W-:-:S04]  /*10250*/  FFMA.FTZ R0, R31, c[0x0][0x23c], -R3 ;  /* 0x00008f001f007a23 */ /* 0x004fc80000010803 */
[----:B------:R2:W-:Y:S01]  /*10260*/  MUFU.EX2 R238, R0 ;  /* 0x0000000000ee7308 */ /* 0x0005e20000000800 */
[----:B------:R-:W-:Y:S01]  /*10270*/  FSEL R28, R28, RZ, P2 ;  /* 0x000000ff1c1c7208 */ /* 0x000fe20001000000 */
[----:B--2---:R-:W-:-:S06]  /*10280*/  FFMA.FTZ R0, R43, c[0x0][0x23c], -R3 ;  /* 0x00008f002b007a23 */ /* 0x004fcc0000010803 */
[----:B------:R2:W-:Y:S01]  /*10290*/  MUFU.EX2 R22, R0 ;  /* 0x0000000000167308 */ /* 0x0005e20000000800 */
[----:B-1----:R-:W-:Y:S01]  /*102a0*/  FMNMX.FTZ R165, R165, R4, !PT ;  /* 0x00000004a5a57209 */ /* 0x002fe20007810000 */
[----:B--2---:R-:W-:-:S06]  /*102b0*/  FFMA.FTZ R0, R38, c[0x0][0x23c], -R3 ;  /* 0x00008f0026007a23 */ /* 0x004fcc0000010803 */
        /* <DEDUP_REMOVED lines=8> */
[----:B-1----:R-:W-:-:S06]  /*10340*/  FFMA.FTZ R0, R24, c[0x0][0x23c], -R28 ;  /* 0x00008f0018007a23 */ /* 0x002fcc000001081c */
[----:B------:R1:W-:Y:S02]  /*10350*/  MUFU.EX2 R250, R0 ;  /* 0x0000000000fa7308 */ /* 0x0003e40000000800 */
[----:B-1----:R-:W-:-:S06]  /*10360*/  FFMA.FTZ R0, R25, c[0x0][0x23c], -R28 ;  /* 0x00008f0019007a23 */ /* 0x002fcc000001081c */
[----:B------:R1:W-:Y:S01]  /*10370*/  MUFU.EX2 R67, R0 ;  /* 0x0000000000437308 */ /* 0x0003e20000000800 */
[----:B------:R-:W-:Y:S01]  /*10380*/  FSEL R4, R168, RZ, P4 ;  /* 0x000000ffa8047208 */ /* 0x000fe20002000000 */
[----:B-1----:R-:W-:-:S06]  /*10390*/  FFMA.FTZ R0, R30, c[0x0][0x23c], -R28 ;  /* 0x00008f001e007a23 */ /* 0x002fcc000001081c */
[----:B------:R1:W-:Y:S01]  /*103a0*/  MUFU.EX2 R23, R0 ;  /* 0x0000000000177308 */ /* 0x0003e20000000800 */
[----:B------:R-:W-:Y:S02]  /*103b0*/  FADD.FTZ R4, R252, -R4 ;  /* 0x80000004fc047221 */ /* 0x000fe40000010000 */
[--C-:B-1----:R-:W-:Y:S02]  /*103c0*/  FFMA.FTZ R0, R14, c[0x0][0x23c], -R29.reuse ;  /* 0x00008f000e007a23 */ /* 0x102fe4000001081d */
[----:B------:R-:W-:Y:S01]  /*103d0*/  FMUL.FTZ R30, R4, c[0x0][0x23c] ;  /* 0x00008f00041e7a20 */ /* 0x000fe20000410000 */
[----:B------:R-:W1:Y:S02]  /*103e0*/  LDSM.16.MT88.4 R12, [R234+0xc000] ;  /* 0x00c00000ea0c783b */ /* 0x000e640000004200 */
[----:B------:R2:W-:Y:S02]  /*103f0*/  MUFU.EX2 R232, R0 ;  /* 0x0000000000e87308 */ /* 0x0005e40000000800 */
[----:B--2---:R-:W-:-:S06]  /*10400*/  FFMA.FTZ R0, R32, c[0x0][0x23c], -R29 ;  /* 0x00008f0020007a23 */ /* 0x004fcc000001081d */
[----:B------:R2:W-:Y:S02]  /*10410*/  MUFU.EX2 R27, R0 ;  /* 0x00000000001b7308 */ /* 0x0005e40000000800 */
[----:B--2---:R-:W-:-:S06]  /*10420*/  FFMA.FTZ R0, R33, c[0x0][0x23c], -R29 ;  /* 0x00008f0021007a23 */ /* 0x004fcc000001081d */
[----:B------:R2:W-:Y:S02]  /*10430*/  MUFU.EX2 R252, R0 ;  /* 0x0000000000fc7308 */ /* 0x0005e40000000800 */
[----:B--2---:R-:W-:-:S05]  /*10440*/  FSEL R0, R167, RZ, P3 ;  /* 0x000000ffa7007208 */ /* 0x004fca0001800000 */
[----:B------:R-:W-:Y:S01]  /*10450*/  FADD.FTZ R4, R247, -R0 ;  /* 0x80000000f7047221 */ /* 0x000fe20000010000 */
[----:B------:R-:W-:-:S05]  /*10460*/  FSEL R0, R166, RZ, P2 ;  /* 0x000000ffa6007208 */ /* 0x000fca0001000000 */
[----:B------:R-:W-:Y:S01]  /*10470*/  FADD.FTZ R5, R246, -R0 ;  /* 0x80000000f6057221 */ /* 0x000fe20000010000 */
[----:B------:R-:W-:-:S05]  /*10480*/  FSEL R0, R165, RZ, P1 ;  /* 0x000000ffa5007208 */ /* 0x000fca0000800000 */
[----:B------:R-:W-:-:S04]  /*10490*/  FADD.FTZ R0, R245, -R0 ;  /* 0x80000000f5007221 */ /* 0x000fc80000010000 */
[----:B------:R-:W-:Y:S02]  /*104a0*/  FMUL.FTZ R0, R0, c[0x0][0x23c] ;  /* 0x00008f0000007a20 */ /* 0x000fe40000410000 */
[----:B------:R-:W-:Y:S02]  /*104b0*/  FMUL.FTZ R4, R4, c[0x0][0x23c] ;  /* 0x00008f0004047a20 */ /* 0x000fe40000410000 */
[----:B------:R2:W-:Y:S01]  /*104c0*/  MUFU.EX2 R46, R0 ;  /* 0x00000000002e7308 */ /* 0x0005e20000000800 */
[----:B------:R-:W-:-:S07]  /*104d0*/  FMUL.FTZ R5, R5, c[0x0][0x23c] ;  /* 0x00008f0005057a20 */ /* 0x000fce0000410000 */
[----:B------:R-:W3:Y:S01]  /*104e0*/  MUFU.EX2 R30, R30 ;  /* 0x0000001e001e7308 */ /* 0x000ee20000000800 */
[----:B--2---:R-:W-:-:S07]  /*104f0*/  FFMA.FTZ R0, R34, c[0x0][0x23c], -R29 ;  /* 0x00008f0022007a23 */ /* 0x004fce000001081d */
[----:B------:R-:W2:Y:S08]  /*10500*/  MUFU.EX2 R44, R4 ;  /* 0x00000004002c7308 */ /* 0x000eb00000000800 */
[----:B------:R1:W-:Y:S08]  /*10510*/  MUFU.EX2 R45, R5 ;  /* 0x00000005002d7308 */ /* 0x0003f00000000800 */
[----:B------:R-:W1:Y:S01]  /*10520*/  MUFU.EX2 R24, R0 ;  /* 0x0000000000187308 */ /* 0x000e620000000800 */
[----:B----4-:R-:W-:Y:S01]  /*10530*/  MOV R245, R6 ;  /* 0x0000000600f57202 */ /* 0x010fe20000000f00 */
[-C--:B---3--:R-:W-:Y:S01]  /*10540*/  FMUL.FTZ R184, R184, R30.reuse ;  /* 0x0000001eb8b87220 */ /* 0x088fe20000410000 */
[----:B------:R-:W-:Y:S01]  /*10550*/  F2FP.BF16.PACK_AB R8, R26, R215 ;  /* 0x000000d71a08723e */ /* 0x000fe200000010ff */
[----:B------:R-:W-:Y:S01]  /*10560*/  FMUL.FTZ R185, R185, R30 ;  /* 0x0000001eb9b97220 */ /* 0x000fe20000410000 */
[----:B------:R-:W-:Y:S01]  /*10570*/  F2FP.BF16.PACK_AB R9, R22, R238 ;  /* 0x000000ee1609723e */ /* 0x000fe200000010ff */
[-C--:B--2---:R-:W-:Y:S01]  /*10580*/  FMUL.FTZ R186, R186, R44.reuse ;  /* 0x0000002cbaba7220 */ /* 0x084fe20000410000 */
[----:B------:R-:W-:Y:S01]  /*10590*/  F2FP.BF16.PACK_AB R10, R21, R245 ;  /* 0x000000f5150a723e */ /* 0x000fe200000010ff */
[----:B------:R-:W-:Y:S01]  /*105a0*/  FMUL.FTZ R187, R187, R44 ;  /* 0x0000002cbbbb7220 */ /* 0x000fe20000410000 */
[----:B------:R-:W-:Y:S01]  /*105b0*/  F2FP.BF16.PACK_AB R11, R227, R66 ;  /* 0x00000042e30b723e */ /* 0x000fe200000010ff */
[-C--:B------:R-:W-:Y:S01]  /*105c0*/  FMUL.FTZ R176, R176, R30.reuse ;  /* 0x0000001eb0b07220 */ /* 0x080fe20000410000 */
[----:B------:R-:W-:Y:S01]  /*105d0*/  F2FP.BF16.PACK_AB R4, R250, R237 ;  /* 0x000000edfa04723e */ /* 0x000fe200000010ff */
[----:B------:R-:W-:Y:S01]  /*105e0*/  FMUL.FTZ R177, R177, R30 ;  /* 0x0000001eb1b17220 */ /* 0x000fe20000410000 */
[----:B-1----:R-:W-:Y:S01]  /*105f0*/  F2FP.BF16.PACK_AB R5, R27, R232 ;  /* 0x000000e81b05723e */ /* 0x002fe200000010ff */
[-C--:B------:R-:W-:Y:S01]  /*10600*/  FMUL.FTZ R178, R178, R44.reuse ;  /* 0x0000002cb2b27220 */ /* 0x080fe20000410000 */
[----:B------:R-:W-:Y:S01]  /*10610*/  F2FP.BF16.PACK_AB R6, R23, R67 ;  /* 0x000000431706723e */ /* 0x000fe200000010ff */
[----:B------:R-:W-:Y:S01]  /*10620*/  FMUL.FTZ R179, R179, R44 ;  /* 0x0000002cb3b37220 */ /* 0x000fe20000410000 */
[----:B------:R-:W-:Y:S01]  /*10630*/  F2FP.BF16.PACK_AB R7, R24, R252 ;  /* 0x000000fc1807723e */ /* 0x000fe200000010ff */
[----:B------:R-:W-:-:S02]  /*10640*/  FMUL.FTZ R172, R172, R45 ;  /* 0x0000002dacac7220 */ /* 0x000fc40000410000 */
        /* <DEDUP_REMOVED lines=24> */
[----:B------:R-:W-:Y:S01]  /*107d0*/  MOV R247, R208 ;  /* 0x000000d000f77202 */ /* 0x000fe20000000f00 */
[----:B------:R-:W-:Y:S01]  /*107e0*/  HMMA.16816.F32.BF16 R176, R8, R16, R176 ;  /* 0x0000001008b0723c */ /* 0x000fe200000418b0 */
[----:B------:R-:W-:-:S02]  /*107f0*/  MOV R37, R206 ;  /* 0x000000ce00257202 */ /* 0x000fc40000000f00 */
[----:B------:R-:W-:Y:S02]  /*10800*/  MOV R246, R205 ;  /* 0x000000cd00f67202 */ /* 0x000fe40000000f00 */
[----:B------:R-:W-:-:S03]  /*10810*/  MOV R38, R204 ;  /* 0x000000cc00267202 */ /* 0x000fc60000000f00 */
[----:B------:R-:W-:Y:S08]  /*10820*/  HMMA.16816.F32.BF16 R208, R8, R18, R184 ;  /* 0x0000001208d0723c */ /* 0x000ff000000418b8 */
[C---:B------:R-:W-:Y:S08]  /*10830*/  HMMA.16816.F32.BF16 R172, R4.reuse, R16, R172 ;  /* 0x0000001004ac723c */ /* 0x040ff000000418ac */
[C---:B------:R-:W-:Y:S01]  /*10840*/  HMMA.16816.F32.BF16 R180, R4.reuse, R18, R180 ;  /* 0x0000001204b4723c */ /* 0x040fe200000418b4 */
[----:B------:R-:W1:Y:S07]  /*10850*/  LDSM.16.MT88.4 R16, [R236+0xc000] ;  /* 0x00c00000ec10783b */ /* 0x000e6e0000004200 */
[-C--:B------:R-:W-:Y:S07]  /*10860*/  HMMA.16816.F32.BF16 R184, R4, R12.reuse, R72 ;  /* 0x0000000c04b8723c */ /* 0x080fee0000041848 */
[----:B------:R-:W-:Y:S01]  /*10870*/  MOV R73, R56 ;  /* 0x0000003800497202 */ /* 0x000fe20000000f00 */
[----:B------:R-:W-:Y:S08]  /*10880*/  HMMA.16816.F32.BF16 R204, R8, R12, R68 ;  /* 0x0000000c08cc723c */ /* 0x000ff00000041844 */
[-C--:B------:R-:W-:Y:S08]  /*10890*/  HMMA.16816.F32.BF16 R60, R4, R14.reuse, R76 ;  /* 0x0000000e043c723c */ /* 0x080ff0000004184c */
[----:B------:R-:W-:Y:S01]  /*108a0*/  HMMA.16816.F32.BF16 R56, R8, R14, R80 ;  /* 0x0000000e0838723c */ /* 0x000fe20000041850 */
[----:B------:R-:W2:Y:S01]  /*108b0*/  LDSM.16.MT88.4 R12, [R235+0xc000] ;  /* 0x00c00000eb0c783b */ /* 0x000ea20000004200 */
        /* <DEDUP_REMOVED lines=32> */
[----:B------:R-:W-:Y:S02]  /*10ac0*/  MOV R43, R55 ;  /* 0x00000037002b7202 */ /* 0x000fe40000000f00 */
[----:B------:R-:W-:Y:S02]  /*10ad0*/  MOV R31, R54 ;  /* 0x00000036001f7202 */ /* 0x000fe40000000f00 */
[----:B------:R-:W-:Y:S02]  /*10ae0*/  MOV R83, R53 ;  /* 0x0000003500537202 */ /* 0x000fe40000000f00 */
[----:B------:R-:W-:Y:S02]  /*10af0*/  MOV R82, R52 ;  /* 0x0000003400527202 */ /* 0x000fe40000000f00 */
[----:B-1----:R-:W-:Y:S01]  /*10b00*/  HMMA.16816.F32.BF16 R52, R8, R16, R84 ;  /* 0x000000100834723c */ /* 0x002fe20000041854 */
[----:B------:R-:W-:-:S02]  /*10b10*/  MOV R72, R27 ;  /* 0x0000001b00487202 */ /* 0x000fc40000000f00 */
[----:B------:R-:W-:Y:S02]  /*10b20*/  MOV R79, R26 ;  /* 0x0000001a004f7202 */ /* 0x000fe40000000f00 */
[----:B------:R-:W-:Y:S02]  /*10b30*/  MOV R78, R24 ;  /* 0x00000018004e7202 */ /* 0x000fe40000000f00 */
[----:B------:R-:W-:Y:S01]  /*10b40*/  MOV R87, R35 ;  /* 0x0000002300577202 */ /* 0x000fe20000000f00 */
[----:B------:R-:W-:Y:S01]  /*10b50*/  HMMA.16816.F32.BF16 R92, R4, R18, R92 ;  /* 0x00000012045c723c */ /* 0x000fe2000004185c */
[----:B------:R-:W-:Y:S01]  /*10b60*/  MOV R77, R23 ;  /* 0x00000017004d7202 */ /* 0x000fe20000000f00 */
[----:B------:R-:W-:Y:S01]  /*10b70*/  LDSM.16.MT88.4 R24, [R235+0xe000] ;  /* 0x00e00000eb18783b */ /* 0x000fe20000004200 */
[----:B------:R-:W-:Y:S02]  /*10b80*/  MOV R76, R22 ;  /* 0x00000016004c7202 */ /* 0x000fe40000000f00 */
[----:B------:R-:W-:-:S02]  /*10b90*/  MOV R74, R21 ;  /* 0x00000015004a7202 */ /* 0x000fc40000000f00 */
[----:B------:R-:W-:Y:S01]  /*10ba0*/  MOV R75, R20 ;  /* 0x00000014004b7202 */ /* 0x000fe20000000f00 */
[----:B------:R-:W-:Y:S01]  /*10bb0*/  HMMA.16816.F32.BF16 R32, R4, R16, R88 ;  /* 0x000000100420723c */ /* 0x000fe20000041858 */
[----:B------:R-:W1:Y:S07]  /*10bc0*/  LDSM.16.MT88.4 R20, [R233+0xe000] ;  /* 0x00e00000e914783b */ /* 0x000e6e0000004200 */
[C---:B------:R-:W-:Y:S01]  /*10bd0*/  HMMA.16816.F32.BF16 R68, R8.reuse, R18, R96 ;  /* 0x000000120844723c */ /* 0x040fe20000041860 */
[----:B------:R-:W-:Y:S07]  /*10be0*/  LDSM.16.MT88.4 R16, [R236+0xe000] ;  /* 0x00e00000ec10783b */ /* 0x000fee0000004200 */
[-C--:B--2---:R-:W-:Y:S08]  /*10bf0*/  HMMA.16816.F32.BF16 R100, R8, R12.reuse, R100 ;  /* 0x0000000c0864723c */ /* 0x084ff00000041864 */
[C---:B------:R-:W-:Y:S08]  /*10c00*/  HMMA.16816.F32.BF16 R104, R4.reuse, R12, R104 ;  /* 0x0000000c0468723c */ /* 0x040ff00000041868 */
[-C--:B------:R-:W-:Y:S08]  /*10c10*/  HMMA.16816.F32.BF16 R108, R4, R14.reuse, R108 ;  /* 0x0000000e046c723c */ /* 0x080ff0000004186c */
[----:B------:R-:W-:Y:S01]  /*10c20*/  HMMA.16816.F32.BF16 R112, R8, R14, R112 ;  /* 0x0000000e0870723c */ /* 0x000fe20000041870 */
[----:B------:R-:W2:Y:S01]  /*10c30*/  LDSM.16.MT88.4 R12, [R234+0xe000] ;  /* 0x00e00000ea0c783b */ /* 0x000ea20000004200 */
[----:B------:R-:W-:-:S04]  /*10c40*/  FFMA.FTZ R0, R230, c[0x0][0x23c], -R2 ;  /* 0x00008f00e6007a23 */ /* 0x000fc80000010802 */
        /* <DEDUP_REMOVED lines=10> */
[-C--:B------:R-:W-:Y:S02]  /*10cf0*/  FMUL.FTZ R123, R123, R46.reuse ;  /* 0x0000002e7b7b7220 */ /* 0x080fe40000410000 */
[-C--:B------:R-:W-:Y:S02]  /*10d00*/  FMUL.FTZ R124, R124, R45.reuse ;  /* 0x0000002d7c7c7220 */ /* 0x080fe40000410000 */
[-C--:B------:R-:W-:Y:S02]  /*10d10*/  FMUL.FTZ R125, R125, R45.reuse ;  /* 0x0000002d7d7d7220 */ /* 0x080fe40000410000 */
[----:B------:R-:W-:Y:S02]  /*10d20*/  FMUL.FTZ R136, R136, R45 ;  /* 0x0000002d88887220 */ /* 0x000fe40000410000 */
[----:B------:R-:W-:Y:S02]  /*10d30*/  FMUL.FTZ R126, R126, R46 ;  /* 0x0000002e7e7e7220 */ /* 0x000fe40000410000 */
[----:B---3--:R-:W-:-:S02]  /*10d40*/  FFMA.FTZ R0, R222, c[0x0][0x23c], -R3 ;  /* 0x00008f00de007a23 */ /* 0x008fc40000010803 */
        /* <DEDUP_REMOVED lines=10> */
[----:B---3--:R-:W-:Y:S02]  /*10df0*/  FFMA.FTZ R0, R221, c[0x0][0x23c], -R3 ;  /* 0x00008f00dd007a23 */ /* 0x008fe40000010803 */
        /* <DEDUP_REMOVED lines=14> */
[----:B------:R-:W-:Y:S01]  /*10ee0*/  FMUL.FTZ R163, R163, R46 ;  /* 0x0000002ea3a37220 */ /* 0x000fe20000410000 */
[----:B------:R3:W-:Y:S01]  /*10ef0*/  MUFU.EX2 R97, R0 ;  /* 0x0000000000617308 */ /* 0x0007e20000000800 */
[----:B-1----:R-:W-:Y:S01]  /*10f00*/  HMMA.16816.F32.BF16 R120, R4, R20, R120 ;  /* 0x000000140478723c */ /* 0x002fe20000041878 */
[-C--:B------:R-:W-:Y:S02]  /*10f10*/  FMUL.FTZ R116, R116, R30.reuse ;  /* 0x0000001e74747220 */ /* 0x080fe40000410000 */
[----:B------:R-:W-:Y:S02]  /*10f20*/  FMUL.FTZ R117, R117, R30 ;  /* 0x0000001e75757220 */ /* 0x000fe40000410000 */
[----:B------:R-:W-:-:S03]  /*10f30*/  FMUL.FTZ R118, R118, R44 ;  /* 0x0000002c76767220 */ /* 0x000fc60000410000 */
[----:B------:R-:W-:Y:S01]  /*10f40*/  HMMA.16816.F32.BF16 R124, R4, R22, R124 ;  /* 0x00000016047c723c */ /* 0x000fe2000004187c */
[----:B------:R-:W-:Y:S02]  /*10f50*/  FMUL.FTZ R119, R119, R44 ;  /* 0x0000002c77777220 */ /* 0x000fe40000410000 */
[----:B---3--:R-:W-:-:S05]  /*10f60*/  FFMA.FTZ R0, R220, c[0x0][0x23c], -R3 ;  /* 0x00008f00dc007a23 */ /* 0x008fca0000010803 */
[----:B--2---:R-:W-:Y:S01]  /*10f70*/  HMMA.16816.F32.BF16 R136, R4, R12, R136 ;  /* 0x0000000c0488723c */ /* 0x004fe20000041888 */
[-C--:B------:R-:W-:Y:S02]  /*10f80*/  FMUL.FTZ R128, R128, R30.reuse ;  /* 0x0000001e80807220 */ /* 0x080fe40000410000 */
[----:B------:R-:W-:Y:S02]  /*10f90*/  FMUL.FTZ R129, R129, R30 ;  /* 0x0000001e81817220 */ /* 0x000fe40000410000 */
[----:B------:R-:W-:-:S03]  /*10fa0*/  FMUL.FTZ R130, R130, R44 ;  /* 0x0000002c82827220 */ /* 0x000fc60000410000 */
[----:B------:R-:W-:Y:S01]  /*10fb0*/  HMMA.16816.F32.BF16 R188, R4, R14, R188 ;  /* 0x0000000e04bc723c */ /* 0x000fe200000418bc */
[----:B------:R-:W-:-:S07]  /*10fc0*/  FMUL.FTZ R131, R131, R44 ;  /* 0x0000002c83837220 */ /* 0x000fce0000410000 */
[C---:B------:R-:W-:Y:S08]  /*10fd0*/  HMMA.16816.F32.BF16 R144, R4.reuse, R16, R144 ;  /* 0x000000100490723c */ /* 0x040ff00000041890 */
[C---:B------:R-:W-:Y:S08]  /*10fe0*/  HMMA.16816.F32.BF16 R148, R4.reuse, R18, R148 ;  /* 0x000000120494723c */ /* 0x040ff00000041894 */
[C---:B------:R-:W-:Y:S08]  /*10ff0*/  HMMA.16816.F32.BF16 R196, R4.reuse, R24, R196 ;  /* 0x0000001804c4723c */ /* 0x040ff000000418c4 */
[----:B------:R-:W-:Y:S01]  /*11000*/  HMMA.16816.F32.BF16 R160, R4, R26, R160 ;  /* 0x0000001a04a0723c */ /* 0x000fe200000418a0 */
[----:B------:R1:W2:Y:S07]  /*11010*/  MUFU.EX2 R4, R0 ;  /* 0x0000000000047308 */ /* 0x0002ae0000000800 */
[----:B------:R-:W-:Y:S01]  /*11020*/  HMMA.16816.F32.BF16 R116, R8, R20, R116 ;  /* 0x000000140874723c */ /* 0x000fe20000041874 */
[----:B-1----:R-:W-:-:S04]  /*11030*/  FFMA.FTZ R0, R169, c[0x0][0x23c], -R3 ;  /* 0x00008f00a9007a23 */ /* 0x002fc80000010803 */
[----:B------:R1:W-:Y:S03]  /*11040*/  MUFU.EX2 R90, R0 ;  /* 0x00000000005a7308 */ /* 0x0003e60000000800 */
[----:B------:R-:W-:Y:S01]  /*11050*/  HMMA.16816.F32.BF16 R128, R8, R22, R128 ;  /* 0x000000160880723c */ /* 0x000fe20000041880 */
[----:B------:R-:W3:Y:S01]  /*11060*/  LDSM.16.MT88.4 R20, [R233+0xc800] ;  /* 0x00c80000e914783b */ /* 0x000ee20000004200 */
[----:B--2---:R-:W-:Y:S01]  /*11070*/  MOV R169, R4 ;  /* 0x0000000400a97202 */ /* 0x004fe20000000f00 */
[----:B-1----:R-:W-:-:S04]  /*11080*/  FFMA.FTZ R0, R48, c[0x0][0x23c], -R28 ;  /* 0x00008f0030007a23 */ /* 0x002fc8000001081c */
[----:B------:R1:W-:Y:S02]  /*11090*/  MUFU.EX2 R99, R0 ;  /* 0x0000000000637308 */ /* 0x0003e40000000800 */
[----:B-1----:R-:W-:-:S06]  /*110a0*/  FFMA.FTZ R0, R50, c[0x0][0x23c], -R28 ;  /* 0x00008f0032007a23 */ /* 0x002fcc000001081c */
[----:B------:R1:W-:Y:S01]  /*110b0*/  MUFU.EX2 R96, R0 ;  /* 0x0000000000607308 */ /* 0x0003e20000000800 */
[----:B------:R-:W-:Y:S02]  /*110c0*/  MOV R228, R83 ;  /* 0x0000005300e47202 */ /* 0x000fe40000000f00 */
[----:B------:R-:W-:Y:S01]  /*110d0*/  MOV R83, R77 ;  /* 0x0000004d00537202 */ /* 0x000fe20000000f00 */
[----:B-1----:R-:W-:-:S04]  /*110e0*/  FFMA.FTZ R0, R36, c[0x0][0x23c], -R28 ;  /* 0x00008f0024007a23 */ /* 0x002fc8000001081c */
[----:B------:R1:W2:Y:S01]  /*110f0*/  MUFU.EX2 R4, R0 ;  /* 0x0000000000047308 */ /* 0x0002a20000000800 */
[----:B------:R-:W-:Y:S01]  /*11100*/  MOV R77, R252 ;  /* 0x000000fc004d7202 */ /* 0x000fe20000000f00 */
[----:B------:R-:W-:Y:S02]  /*11110*/  FMUL.FTZ R132, R132, R30 ;  /* 0x0000001e84847220 */ /* 0x000fe40000410000 */
[----:B-1----:R-:W-:-:S04]  /*11120*/  FFMA.FTZ R0, R40, c[0x0][0x23c], -R28 ;  /* 0x00008f0028007a23 */ /* 0x002fc8000001081c */
[----:B------:R1:W4:Y:S01]  /*11130*/  MUFU.EX2 R91, R0 ;  /* 0x00000000005b7308 */ /* 0x0003220000000800 */
[----:B------:R-:W-:Y:S02]  /*11140*/  FMUL.FTZ R133, R133, R30 ;  /* 0x0000001e85857220 */ /* 0x000fe40000410000 */
        /* <DEDUP_REMOVED lines=14> */
[----:B------:R1:W1:Y:S01]  /*11230*/  MUFU.EX2 R222, R0 ;  /* 0x0000000000de7308 */ /* 0x0002620000000800 */
        /* <DEDUP_REMOVED lines=11> */
[----:B-1----:R-:W-:Y:S01]  /*112f0*/  FFMA.FTZ R0, R47, c[0x0][0x23c], -R29 ;  /* 0x00008f002f007a23 */ /* 0x002fe2000001081d */
[----:B------:R-:W-:Y:S01]  /*11300*/  MOV R221, R84 ;  /* 0x0000005400dd7202 */ /* 0x000fe20000000f00 */
[----:B------:R-:W-:Y:S01]  /*11310*/  HMMA.16816.F32.BF16 R132, R8, R12, R132 ;  /* 0x0000000c0884723c */ /* 0x000fe20000041884 */
[----:B------:R-:W-:Y:S01]  /*11320*/  MOV R47, R49 ;  /* 0x00000031002f7202 */ /* 0x000fe20000000f00 */
[----:B------:R1:W-:Y:S01]  /*11330*/  MUFU.EX2 R88, R0 ;  /* 0x0000000000587308 */ /* 0x0003e20000000800 */
[----:B------:R-:W-:-:S05]  /*11340*/  MOV R36, R65 ;  /* 0x0000004100247202 */ /* 0x000fca0000000f00 */
[C---:B------:R-:W-:Y:S01]  /*11350*/  HMMA.16816.F32.BF16 R140, R8.reuse, R14, R140 ;  /* 0x0000000e088c723c */ /* 0x040fe2000004188c */
[----:B--2---:R-:W-:Y:S01]  /*11360*/  MOV R40, R4 ;  /* 0x0000000400287202 */ /* 0x004fe20000000f00 */
[----:B------:R-:W2:Y:S06]  /*11370*/  LDSM.16.MT88.4 R12, [R234+0xc800] ;  /* 0x00c80000ea0c783b */ /* 0x000eac0000004200 */
[----:B------:R-:W-:Y:S01]  /*11380*/  HMMA.16816.F32.BF16 R192, R8, R16, R192 ;  /* 0x0000001008c0723c */ /* 0x000fe200000418c0 */
[----:B-1----:R-:W-:-:S07]  /*11390*/  FFMA.FTZ R0, R39, c[0x0][0x23c], -R29 ;  /* 0x00008f0027007a23 */ /* 0x002fce000001081d */
[C---:B------:R-:W-:Y:S01]  /*113a0*/  HMMA.16816.F32.BF16 R152, R8.reuse, R18, R152 ;  /* 0x000000120898723c */ /* 0x040fe20000041898 */
[----:B------:R1:W1:Y:S07]  /*113b0*/  MUFU.EX2 R85, R0 ;  /* 0x0000000000557308 */ /* 0x00026e0000000800 */
[C---:B------:R-:W-:Y:S08]  /*113c0*/  HMMA.16816.F32.BF16 R156, R8.reuse, R24, R156 ;  /* 0x00000018089c723c */ /* 0x040ff0000004189c */
[----:B------:R-:W-:Y:S01]  /*113d0*/  HMMA.16816.F32.BF16 R200, R8, R26, R200 ;  /* 0x0000001a08c8723c */ /* 0x000fe200000418c8 */
[----:B-1----:R-:W-:Y:S01]  /*113e0*/  FFMA.FTZ R0, R47, c[0x0][0x23c], -R2 ;  /* 0x00008f002f007a23 */ /* 0x002fe20000010802 */
[----:B------:R-:W-:Y:S01]  /*113f0*/  MOV R47, R36 ;  /* 0x00000024002f7202 */ /* 0x000fe20000000f00 */
[----:B------:R-:W-:Y:S04]  /*11400*/  LDSM.16.MT88.4 R16, [R236+0xc800] ;  /* 0x00c80000ec10783b */ /* 0x000fe80000004200 */
[----:B------:R-:W-:Y:S01]  /*11410*/  F2FP.BF16.PACK_AB R8, R98, R81 ;  /* 0x000000516208723e */ /* 0x000fe200000010ff */
[----:B------:R-:W-:Y:S01]  /*11420*/  LDSM.16.MT88.4 R24, [R233+0xe800] ;  /* 0x00e80000e918783b */ /* 0x000fe20000004200 */
[----:B------:R-:W-:-:S02]  /*11430*/  F2FP.BF16.PACK_AB R9, R97, R80 ;  /* 0x000000506109723e */ /* 0x000fc400000010ff */
[----:B------:R-:W-:Y:S02]  /*11440*/  F2FP.BF16.PACK_AB R10, R89, R221 ;  /* 0x000000dd590a723e */ /* 0x000fe400000010ff */
[----:B------:R-:W-:Y:S02]  /*11450*/  F2FP.BF16.PACK_AB R11, R90, R169 ;  /* 0x000000a95a0b723e */ /* 0x000fe400000010ff */
[----:B------:R-:W-:Y:S02]  /*11460*/  MOV R36, R246 ;  /* 0x000000f600247202 */ /* 0x000fe40000000f00 */
[----:B----4-:R-:W-:-:S03]  /*11470*/  F2FP.BF16.PACK_AB R6, R91, R40 ;  /* 0x000000285b06723e */ /* 0x010fc600000010ff */
[----:B---3--:R-:W-:Y:S07]  /*11480*/  HMMA.16816.F32.BF16 R48, R8, R22, R208 ;  /* 0x000000160830723c */ /* 0x008fee00000418d0 */
[----:B------:R-:W-:Y:S02]  /*11490*/  MOV R211, R40 ;  /* 0x0000002800d37202 */ /* 0x000fe40000000f00 */
[----:B------:R-:W-:Y:S02]  /*114a0*/  MOV R40, R36 ;  /* 0x0000002400287202 */ /* 0x000fe40000000f00 */
[----:B------:R-:W-:-:S02]  /*114b0*/  MOV R36, R43 ;  /* 0x0000002b00247202 */ /* 0x000fc40000000f00 */
[----:B------:R-:W3:Y:S01]  /*114c0*/  LDL.LU R43, [R1+0x14] ;  /* 0x00001400012b7983 */ /* 0x000ee20000300800 */
[----:B------:R-:W-:Y:S02]  /*114d0*/  F2FP.BF16.PACK_AB R4, R96, R99 ;  /* 0x000000636004723e */ /* 0x000fe400000010ff */
[----:B------:R-:W-:Y:S02]  /*114e0*/  F2FP.BF16.PACK_AB R5, R222, R252 ;  /* 0x000000fcde05723e */ /* 0x000fe400000010ff */
[----:B------:R-:W-:Y:S02]  /*114f0*/  F2FP.BF16.PACK_AB R7, R85, R88 ;  /* 0x000000585507723e */ /* 0x000fe400000010ff */
[----:B------:R-:W-:Y:S02]  /*11500*/  MOV R229, R82 ;  /* 0x0000005200e57202 */ /* 0x000fe40000000f00 */
[----:B------:R-:W-:Y:S02]  /*11510*/  MOV R230, R87 ;  /* 0x0000005700e67202 */ /* 0x000fe40000000f00 */
[----:B------:R-:W-:-:S02]  /*11520*/  MOV R86, R76 ;  /* 0x0000004c00567202 */ /* 0x000fc40000000f00 */
[----:B------:R-:W-:Y:S02]  /*11530*/  MOV R82, R78 ;  /* 0x0000004e00527202 */ /* 0x000fe40000000f00 */
[----:B------:R-:W-:Y:S01]  /*11540*/  MOV R84, R79 ;  /* 0x0000004f00547202 */ /* 0x000fe20000000f00 */
[-C--:B--2---:R-:W-:Y:S01]  /*11550*/  HMMA.16816.F32.BF16 R60, R4, R14.reuse, R60 ;  /* 0x0000000e043c723c */ /* 0x084fe2000004183c */
[----:B------:R-:W-:Y:S02]  /*11560*/  MOV R87, R72 ;  /* 0x0000004800577202 */ /* 0x000fe40000000f00 */
[----:B------:R-:W-:Y:S02]  /*11570*/  MOV R223, R73 ;  /* 0x0000004900df7202 */ /* 0x000fe40000000f00 */
[----:B------:R-:W-:Y:S02]  /*11580*/  MOV R76, R74 ;  /* 0x0000004a004c7202 */ /* 0x000fe40000000f00 */
[----:B------:R-:W-:Y:S01]  /*11590*/  MOV R220, R75 ;  /* 0x0000004b00dc7202 */ /* 0x000fe20000000f00 */
[----:B------:R-:W-:Y:S01]  /*115a0*/  HMMA.16816.F32.BF16 R56, R8, R14, R56 ;  /* 0x0000000e0838723c */ /* 0x000fe20000041838 */
[----:B------:R-:W-:-:S02]  /*115b0*/  MOV R78, R67 ;  /* 0x00000043004e7202 */ /* 0x000fc40000000f00 */
[----:B------:R-:W-:-:S05]  /*115c0*/  MOV R79, R66 ;  /* 0x00000042004f7202 */ /* 0x000fca0000000f00 */
[-C--:B------:R-:W-:Y:S08]  /*115d0*/  HMMA.16816.F32.BF16 R72, R8, R12.reuse, R204 ;  /* 0x0000000c0848723c */ /* 0x080ff000000418cc */
[----:B------:R-:W-:Y:S01]  /*115e0*/  HMMA.16816.F32.BF16 R64, R4, R12, R184 ;  /* 0x0000000c0440723c */ /* 0x000fe200000418b8 */
[----:B------:R-:W1:Y:S01]  /*115f0*/  LDSM.16.MT88.4 R12, [R235+0xc800] ;  /* 0x00c80000eb0c783b */ /* 0x000e620000004200 */
[----:B------:R2:W-:Y:S02]  /*11600*/  MUFU.EX2 R246, R0 ;  /* 0x0000000000f67308 */ /* 0x0005e40000000800 */
[----:B--2---:R-:W-:-:S06]  /*11610*/  FFMA.FTZ R0, R247, c[0x0][0x23c], -R2 ;  /* 0x00008f00f7007a23 */ /* 0x004fcc0000010802 */
[----:B------:R2:W-:Y:S02]  /*11620*/  MUFU.EX2 R247, R0 ;  /* 0x0000000000f77308 */ /* 0x0005e40000000800 */
[--C-:B--2---:R-:W-:Y:S01]  /*11630*/  FFMA.FTZ R0, R223, c[0x0][0x23c], -R2.reuse ;  /* 0x00008f00df007a23 */ /* 0x104fe20000010802 */
[----:B------:R-:W-:Y:S02]  /*11640*/  MOV R223, R84 ;  /* 0x0000005400df7202 */ /* 0x000fe40000000f00 */
[----:B------:R-:W-:Y:S02]  /*11650*/  MOV R84, R86 ;  /* 0x0000005600547202 */ /* 0x000fe40000000f00 */
[----:B------:R-:W-:Y:S01]  /*11660*/  MOV R86, R250 ;  /* 0x000000fa00567202 */ /* 0x000fe20000000f00 */
[-C--:B-1----:R-:W-:Y:S01]  /*11670*/  HMMA.16816.F32.BF16 R100, R8, R12.reuse, R100 ;  /* 0x0000000c0864723c */ /* 0x082fe20000041864 */
[----:B------:R1:W-:Y:S07]  /*11680*/  MUFU.EX2 R250, R0 ;  /* 0x0000000000fa7308 */ /* 0x0003ee0000000800 */
[C---:B------:R-:W-:Y:S08]  /*11690*/  HMMA.16816.F32.BF16 R104, R4.reuse, R12, R104 ;  /* 0x0000000c0468723c */ /* 0x040ff00000041868 */
[----:B------:R-:W-:Y:S01]  /*116a0*/  HMMA.16816.F32.BF16 R108, R4, R14, R108 ;  /* 0x0000000e046c723c */ /* 0x000fe2000004186c */
[----:B-1----:R-:W-:-:S07]  /*116b0*/  FFMA.FTZ R0, R251, c[0x0][0x23c], -R2 ;  /* 0x00008f00fb007a23 */ /* 0x002fce0000010802 */
[----:B------:R-:W-:Y:S01]  /*116c0*/  HMMA.16816.F32.BF16 R112, R8, R14, R112 ;  /* 0x0000000e0870723c */ /* 0x000fe20000041870 */
[----:B------:R-:W1:Y:S01]  /*116d0*/  LDSM.16.MT88.4 R12, [R235+0xe800] ;  /* 0x00e80000eb0c783b */ /* 0x000e620000004200 */
[----:B------:R2:W-:Y:S02]  /*116e0*/  MUFU.EX2 R251, R0 ;  /* 0x0000000000fb7308 */ /* 0x0005e40000000800 */
[----:B--2---:R-:W-:-:S06]  /*116f0*/  FFMA.FTZ R0, R228, c[0x0][0x23c], -R3 ;  /* 0x00008f00e4007a23 */ /* 0x004fcc0000010803 */
[----:B------:R2:W-:Y:S01]  /*11700*/  MUFU.EX2 R228, R0 ;  /* 0x0000000000e47308 */ /* 0x0005e20000000800 */
[----:B------:R-:W-:Y:S02]  /*11710*/  MOV R207, R86 ;  /* 0x0000005600cf7202 */ /* 0x000fe40000000f00 */
[----:B------:R-:W-:Y:S01]  /*11720*/  MOV R86, R245 ;  /* 0x000000f500567202 */ /* 0x000fe20000000f00 */
[----:B--2---:R-:W-:-:S04]  /*11730*/  FFMA.FTZ R0, R229, c[0x0][0x23c], -R3 ;  /* 0x00008f00e5007a23 */ /* 0x004fc80000010803 */
[----:B------:R2:W-:Y:S01]  /*11740*/  MUFU.EX2 R229, R0 ;  /* 0x0000000000e57308 */ /* 0x0005e20000000800 */
[----:B------:R-:W-:Y:S01]  /*11750*/  MOV R209, R221 ;  /* 0x000000dd00d17202 */ /* 0x000fe20000000f00 */
[----:B--2---:R-:W-:-:S06]  /*11760*/  FFMA.FTZ R0, R230, c[0x0][0x23c], -R3 ;  /* 0x00008f00e6007a23 */ /* 0x004fcc0000010803 */
[----:B------:R2:W-:Y:S01]  /*11770*/  MUFU.EX2 R230, R0 ;  /* 0x0000000000e67308 */ /* 0x0005e20000000800 */
[----:B------:R-:W-:Y:S01]  /*11780*/  HMMA.16816.F32.BF16 R176, R8, R20, R176 ;  /* 0x0000001408b0723c */ /* 0x000fe200000418b0 */
[----:B------:R-:W-:Y:S01]  /*11790*/  MOV R208, R222 ;  /* 0x000000de00d07202 */ /* 0x000fe20000000f00 */
[----:B--2---:R-:W-:-:S05]  /*117a0*/  FFMA.FTZ R0, R47, c[0x0][0x23c], -R3 ;  /* 0x00008f002f007a23 */ /* 0x004fca0000010803 */
[----:B------:R2:W-:Y:S01]  /*117b0*/  MUFU.EX2 R245, R0 ;  /* 0x0000000000f57308 */ /* 0x0005e20000000800 */
[----:B------:R-:W-:Y:S01]  /*117c0*/  HMMA.16816.F32.BF16 R172, R4, R20, R172 ;  /* 0x0000001404ac723c */ /* 0x000fe200000418ac */
[----:B------:R-:W-:Y:S01]  /*117d0*/  MOV R210, R169 ;  /* 0x000000a900d27202 */ /* 0x000fe20000000f00 */
[----:B--2---:R-:W-:-:S05]  /*117e0*/  FFMA.FTZ R0, R248, c[0x0][0x23c], -R28 ;  /* 0x00008f00f8007a23 */ /* 0x004fca000001081c */
[----:B------:R2:W-:Y:S01]  /*117f0*/  MUFU.EX2 R221, R0 ;  /* 0x0000000000dd7308 */ /* 0x0005e20000000800 */
[----:B------:R-:W-:Y:S01]  /*11800*/  HMMA.16816.F32.BF16 R180, R4, R22, R180 ;  /* 0x0000001604b4723c */ /* 0x000fe200000418b4 */
[----:B------:R-:W4:Y:S01]  /*11810*/  LDSM.16.MT88.4 R20, [R234+0xe800] ;  /* 0x00e80000ea14783b */ /* 0x000f220000004200 */
[----:B------:R-:W-:-:S06]  /*11820*/  MOV R169, R223 ;  /* 0x000000df00a97202 */ /* 0x000fcc0000000f00 */
[----:B------:R-:W-:Y:S01]  /*11830*/  HMMA.16816.F32.BF16 R52, R8, R16, R52 ;  /* 0x000000100834723c */ /* 0x000fe20000041834 */
[----:B--2---:R-:W-:-:S07]  /*11840*/  FFMA.FTZ R0, R231, c[0x0][0x23c], -R28 ;  /* 0x00008f00e7007a23 */ /* 0x004fce000001081c */
[C---:B------:R-:W-:Y:S01]  /*11850*/  HMMA.16816.F32.BF16 R32, R4.reuse, R16, R32 ;  /* 0x000000100420723c */ /* 0x040fe20000041820 */
[----:B------:R2:W1:Y:S07]  /*11860*/  MUFU.EX2 R222, R0 ;  /* 0x0000000000de7308 */ /* 0x00046e0000000800 */
[-C--:B------:R-:W-:Y:S08]  /*11870*/  HMMA.16816.F32.BF16 R92, R4, R18.reuse, R92 ;  /* 0x00000012045c723c */ /* 0x080ff0000004185c */
[----:B------:R-:W-:Y:S01]  /*11880*/  HMMA.16816.F32.BF16 R68, R8, R18, R68 ;  /* 0x000000120844723c */ /* 0x000fe20000041844 */
[----:B------:R-:W3:Y:S01]  /*11890*/  LDSM.16.MT88.4 R16, [R236+0xe800] ;  /* 0x00e80000ec10783b */ /* 0x000ee20000004200 */
[----:B--2---:R-:W-:Y:S01]  /*118a0*/  FFMA.FTZ R0, R164, c[0x0][0x23c], -R28 ;  /* 0x00008f00a4007a23 */ /* 0x004fe2000001081c */
[----:B------:R-:W-:-:S03]  /*118b0*/  MOV R47, R84 ;  /* 0x00000054002f7202 */ /* 0x000fc60000000f00 */
[----:B------:R2:W-:Y:S02]  /*118c0*/  MUFU.EX2 R223, R0 ;  /* 0x0000000000df7308 */ /* 0x0005e40000000800 */
[----:B-1----:R-:W-:Y:S01]  /*118d0*/  HMMA.16816.F32.BF16 R196, R4, R12, R196 ;  /* 0x0000000c04c4723c */ /* 0x002fe200000418c4 */
[----:B------:R-:W-:-:S07]  /*118e0*/  MOV R84, R227 ;  /* 0x000000e300547202 */ /* 0x000fce0000000f00 */
[----:B------:R-:W-:Y:S01]  /*118f0*/  HMMA.16816.F32.BF16 R160, R4, R14, R160 ;  /* 0x0000000e04a0723c */ /* 0x000fe200000418a0 */
[----:B--2---:R-:W-:-:S07]  /*11900*/  FFMA.FTZ R0, R42, c[0x0][0x23c], -R28 ;  /* 0x00008f002a007a23 */ /* 0x004fce000001081c */
[C---:B------:R-:W-:Y:S01]  /*11910*/  HMMA.16816.F32.BF16 R156, R8.reuse, R12, R156 ;  /* 0x0000000c089c723c */ /* 0x040fe2000004189c */
[----:B------:R1:W-:Y:S07]  /*11920*/  MUFU.EX2 R227, R0 ;  /* 0x0000000000e37308 */ /* 0x0003ee0000000800 */
[----:B------:R-:W-:Y:S01]  /*11930*/  HMMA.16816.F32.BF16 R200, R8, R14, R200 ;  /* 0x0000000e08c8723c */ /* 0x000fe200000418c8 */
[----:B------:R-:W2:Y:S01]  /*11940*/  LDSM.16.MT88.4 R12, [R236+0xd000] ;  /* 0x00d00000ec0c783b */ /* 0x000ea20000004200 */
[----:B------:R-:W-:-:S02]  /*11950*/  FFMA.FTZ R42, R220, c[0x0][0x23c], -R2 ;  /* 0x00008f00dc2a7a23 */ /* 0x000fc40000010802 */
[----:B------:R-:W-:Y:S02]  /*11960*/  FFMA.FTZ R39, R37, c[0x0][0x23c], -R2 ;  /* 0x00008f0025277a23 */ /* 0x000fe40000010802 */
[----:B-1----:R-:W-:-:S04]  /*11970*/  FFMA.FTZ R0, R249, c[0x0][0x23c], -R29 ;  /* 0x00008f00f9007a23 */ /* 0x002fc8000001081d */
[----:B------:R1:W-:Y:S01]  /*11980*/  MUFU.EX2 R220, R0 ;  /* 0x0000000000dc7308 */ /* 0x0003e20000000800 */
[----:B------:R-:W-:Y:S02]  /*11990*/  FFMA.FTZ R37, R219, c[0x0][0x23c], -R3 ;  /* 0x00008f00db257a23 */ /* 0x000fe40000010803 */
[--C-:B------:R-:W-:Y:S02]  /*119a0*/  FFMA.FTZ R41, R41, c[0x0][0x23c], -R2.reuse ;  /* 0x00008f0029297a23 */ /* 0x100fe40000010802 */
[----:B------:R-:W-:Y:S02]  /*119b0*/  FFMA.FTZ R40, R40, c[0x0][0x23c], -R2 ;  /* 0x00008f0028287a23 */ /* 0x000fe40000010802 */
[--C-:B------:R-:W-:Y:S02]  /*119c0*/  FFMA.FTZ R2, R216, c[0x0][0x23c], -R29.reuse ;  /* 0x00008f00d8027a23 */ /* 0x100fe4000001081d */
[----:B-1----:R-:W-:-:S04]  /*119d0*/  FFMA.FTZ R0, R226, c[0x0][0x23c], -R29 ;  /* 0x00008f00e2007a23 */ /* 0x002fc8000001081d */
[----:B------:R1:W1:Y:S01]  /*119e0*/  MUFU.EX2 R219, R0 ;  /* 0x0000000000db7308 */ /* 0x0002620000000800 */
[----:B---3--:R-:W-:-:S07]  /*119f0*/  FFMA.FTZ R43, R43, R30, R215 ;  /* 0x0000001e2b2b7223 */ /* 0x008fce00000100d7 */
[----:B------:R-:W-:Y:S01]  /*11a00*/  MUFU.EX2 R216, R2 ;  /* 0x0000000200d87308 */ /* 0x000fe20000000800 */
[----:B-1----:R-:W-:-:S07]  /*11a10*/  FFMA.FTZ R0, R224, c[0x0][0x23c], -R29 ;  /* 0x00008f00e0007a23 */ /* 0x002fce000001081d */
[----:B------:R-:W1:Y:S01]  /*11a20*/  MUFU.EX2 R215, R0 ;  /* 0x0000000000d77308 */ /* 0x000e620000000800 */
[----:B------:R-:W-:Y:S01]  /*11a30*/  HMMA.16816.F32.BF16 R120, R4, R24, R120 ;  /* 0x000000180478723c */ /* 0x000fe20000041878 */
[----:B------:R-:W-:-:S07]  /*11a40*/  MOV R224, R88 ;  /* 0x0000005800e07202 */ /* 0x000fce0000000f00 */
[----:B------:R-:W-:Y:S01]  /*11a50*/  HMMA.16816.F32.BF16 R124, R4, R26, R124 ;  /* 0x0000001a047c723c */ /* 0x000fe2000004187c */
[----:B------:R-:W-:-:S07]  /*11a60*/  MOV R226, R89 ;  /* 0x0000005900e27202 */ /* 0x000fce0000000f00 */
[----:B----4-:R-:W-:Y:S01]  /*11a70*/  HMMA.16816.F32.BF16 R136, R4, R20, R136 ;  /* 0x000000140488723c */ /* 0x010fe20000041888 */
[----:B------:R-:W-:-:S07]  /*11a80*/  MOV R249, R90 ;  /* 0x0000005a00f97202 */ /* 0x000fce0000000f00 */
[----:B------:R-:W-:Y:S01]  /*11a90*/  HMMA.16816.F32.BF16 R188, R4, R22, R188 ;  /* 0x0000001604bc723c */ /* 0x000fe200000418bc */
[----:B------:R-:W-:-:S07]  /*11aa0*/  MOV R231, R91 ;  /* 0x0000005b00e77202 */ /* 0x000fce0000000f00 */
[C---:B------:R-:W-:Y:S08]  /*11ab0*/  HMMA.16816.F32.BF16 R144, R4.reuse, R16, R144 ;  /* 0x000000100490723c */ /* 0x040ff00000041890 */
[----:B------:R-:W-:Y:S07]  /*11ac0*/  HMMA.16816.F32.BF16 R148, R4, R18, R148 ;  /* 0x000000120494723c */ /* 0x000fee0000041894 */
[----:B------:R-:W-:-:S02]  /*11ad0*/  F2FP.BF16.PACK_AB R4, R222, R221 ;  /* 0x000000ddde04723e */ /* 0x000fc400000010ff */
[----:B------:R-:W-:Y:S02]  /*11ae0*/  F2FP.BF16.PACK_AB R5, R219, R220 ;  /* 0x000000dcdb05723e */ /* 0x000fe400000010ff */
[----:B------:R-:W-:Y:S02]  /*11af0*/  F2FP.BF16.PACK_AB R6, R227, R223 ;  /* 0x000000dfe306723e */ /* 0x000fe400000010ff */
[----:B-1----:R-:W-:Y:S01]  /*11b00*/  F2FP.BF16.PACK_AB R7, R216, R215 ;  /* 0x000000d7d807723e */ /* 0x002fe200000010ff */
[C---:B------:R-:W-:Y:S08]  /*11b10*/  HMMA.16816.F32.BF16 R192, R8.reuse, R16, R192 ;  /* 0x0000001008c0723c */ /* 0x040ff000000418c0 */
[----:B------:R-:W-:Y:S01]  /*11b20*/  HMMA.16816.F32.BF16 R152, R8, R18, R152 ;  /* 0x000000120898723c */ /* 0x000fe20000041898 */
[----:B------:R-:W1:Y:S07]  /*11b30*/  LDSM.16.MT88.4 R16, [R234+0xd000] ;  /* 0x00d00000ea10783b */ /* 0x000e6e0000004200 */
[----:B--2---:R-:W-:Y:S01]  /*11b40*/  HMMA.16816.F32.BF16 R88, R4, R12, R32 ;  /* 0x0000000c0458723c */ /* 0x004fe20000041820 */
[----:B------:R-:W2:Y:S01]  /*11b50*/  LDSM.16.MT88.4 R32, [R235+0xf000] ;  /* 0x00f00000eb20783b */ /* 0x000ea20000004200 */
[----:B------:R-:W-:-:S06]  /*11b60*/  MOV R187, R207 ;  /* 0x000000cf00bb7202 */ /* 0x000fcc0000000f00 */
[----:B------:R-:W-:Y:S01]  /*11b70*/  HMMA.16816.F32.BF16 R116, R8, R24, R116 ;  /* 0x000000180874723c */ /* 0x000fe20000041874 */
[----:B------:R-:W-:Y:S02]  /*11b80*/  MOV R204, R208 ;  /* 0x000000d000cc7202 */ /* 0x000fe40000000f00 */
[----:B------:R-:W-:-:S05]  /*11b90*/  MOV R205, R209 ;  /* 0x000000d100cd7202 */ /* 0x000fca0000000f00 */
[----:B------:R-:W-:Y:S01]  /*11ba0*/  HMMA.16816.F32.BF16 R128, R8, R26, R128 ;  /* 0x0000001a0880723c */ /* 0x000fe20000041880 */
[----:B------:R-:W-:-:S07]  /*11bb0*/  MOV R206, R210 ;  /* 0x000000d200ce7202 */ /* 0x000fce0000000f00 */
[----:B------:R-:W-:Y:S01]  /*11bc0*/  HMMA.16816.F32.BF16 R132, R8, R20, R132 ;  /* 0x000000140884723c */ /* 0x000fe20000041884 */
[----:B------:R-:W-:-:S07]  /*11bd0*/  MOV R207, R211 ;  /* 0x000000d300cf7202 */ /* 0x000fce0000000f00 */
[----:B------:R-:W-:Y:S01]  /*11be0*/  HMMA.16816.F32.BF16 R140, R8, R22, R140 ;  /* 0x00000016088c723c */ /* 0x000fe2000004188c */
[--C-:B------:R-:W-:Y:S02]  /*11bf0*/  FFMA.FTZ R38, R38, c[0x0][0x23c], -R3.reuse ;  /* 0x00008f0026267a23 */ /* 0x100fe40000010803 */
[--C-:B------:R-:W-:Y:S02]  /*11c00*/  FFMA.FTZ R36, R36, c[0x0][0x23c], -R3.reuse ;  /* 0x00008f0024247a23 */ /* 0x100fe40000010803 */
[----:B------:R-:W-:Y:S01]  /*11c10*/  FFMA.FTZ R31, R31, c[0x0][0x23c], -R3 ;  /* 0x00008f001f1f7a23 */ /* 0x000fe20000010803 */
[----:B------:R-:W-:Y:S01]  /*11c20*/  MOV R248, R85 ;  /* 0x0000005500f87202 */ /* 0x000fe20000000f00 */
[--C-:B------:R-:W-:Y:S01]  /*11c30*/  FFMA.FTZ R30, R225, c[0x0][0x23c], -R28.reuse ;  /* 0x00008f00e11e7a23 */ /* 0x100fe2000001081c */
[----:B------:R-:W-:Y:S01]  /*11c40*/  F2FP.BF16.PACK_AB R8, R247, R246 ;  /* 0x000000f6f708723e */ /* 0x000fe200000010ff */
[--C-:B------:R-:W-:Y:S01]  /*11c50*/  FFMA.FTZ R2, R171, c[0x0][0x23c], -R28.reuse ;  /* 0x00008f00ab027a23 */ /* 0x100fe2000001081c */
[----:B------:R-:W-:Y:S01]  /*11c60*/  F2FP.BF16.PACK_AB R9, R229, R228 ;  /* 0x000000e4e509723e */ /* 0x000fe200000010ff */
[--C-:B------:R-:W-:Y:S01]  /*11c70*/  FFMA.FTZ R0, R170, c[0x0][0x23c], -R28.reuse ;  /* 0x00008f00aa007a23 */ /* 0x100fe2000001081c */
[----:B------:R-:W-:Y:S01]  /*11c80*/  F2FP.BF16.PACK_AB R10, R251, R250 ;  /* 0x000000fafb0a723e */ /* 0x000fe200000010ff */
[----:B-1----:R-:W-:Y:S01]  /*11c90*/  HMMA.16816.F32.BF16 R64, R4, R16, R64 ;  /* 0x000000100440723c */ /* 0x002fe20000041840 */
[----:B------:R-:W-:Y:S01]  /*11ca0*/  F2FP.BF16.PACK_AB R11, R245, R230 ;  /* 0x000000e6f50b723e */ /* 0x000fe200000010ff */
[----:B------:R-:W-:Y:S01]  /*11cb0*/  FFMA.FTZ R3, R217, c[0x0][0x23c], -R28 ;  /* 0x00008f00d9037a23 */ /* 0x000fe2000001081c */
[----:B------:R-:W-:Y:S01]  /*11cc0*/  MOV R217, R206 ;  /* 0x000000ce00d97202 */ /* 0x000fe20000000f00 */
[----:B------:R-:W1:Y:S01]  /*11cd0*/  LDSM.16.MT88.4 R20, [R233+0xd000] ;  /* 0x00d00000e914783b */ /* 0x000e620000004200 */
[----:B------:R-:W-:-:S03]  /*11ce0*/  MOV R225, R207 ;  /* 0x000000cf00e17202 */ /* 0x000fc60000000f00 */
[C---:B------:R-:W-:Y:S01]  /*11cf0*/  HMMA.16816.F32.BF16 R208, R8.reuse, R16, R72 ;  /* 0x0000001008d0723c */ /* 0x040fe20000041848 */
[----:B------:R-:W-:Y:S01]  /*11d00*/  MOV R28, R87 ;  /* 0x00000057001c7202 */ /* 0x000fe20000000f00 */
[----:B------:R-:W3:Y:S05]  /*11d10*/  LDSM.16.MT88.4 R24, [R235+0xd000] ;  /* 0x00d00000eb18783b */ /* 0x000eea0000004200 */
[----:B------:R-:W-:Y:S02]  /*11d20*/  MOV R74, R204 ;  /* 0x000000cc004a7202 */ /* 0x000fe40000000f00 */
[----:B------:R-:W-:Y:S02]  /*11d30*/  MOV R73, R205 ;  /* 0x000000cd00497202 */ /* 0x000fe40000000f00 */
[----:B------:R-:W-:Y:S01]  /*11d40*/  MOV R75, R84 ;  /* 0x00000054004b7202 */ /* 0x000fe20000000f00 */
[----:B------:R-:W-:Y:S01]  /*11d50*/  HMMA.16816.F32.BF16 R204, R8, R18, R56 ;  /* 0x0000001208cc723c */ /* 0x000fe20000041838 */
[----:B------:R-:W-:-:S07]  /*11d60*/  MOV R72, R86 ;  /* 0x0000005600487202 */ /* 0x000fce0000000f00 */
[C---:B------:R-:W-:Y:S08]  /*11d70*/  HMMA.16816.F32.BF16 R84, R8.reuse, R12, R52 ;  /* 0x0000000c0854723c */ /* 0x040ff00000041834 */
[----:B------:R-:W-:Y:S01]  /*11d80*/  HMMA.16816.F32.BF16 R56, R8, R14, R68 ;  /* 0x0000000e0838723c */ /* 0x000fe20000041844 */
[----:B------:R-:W4:Y:S07]  /*11d90*/  LDL.LU R68, [R1+0x20] ;  /* 0x0000200001447983 */ /* 0x000f2e0000300800 */
[----:B--2---:R-:W-:Y:S01]  /*11da0*/  HMMA.16816.F32.BF16 R52, R4, R34, R160 ;  /* 0x000000220434723c */ /* 0x004fe200000418a0 */
[----:B------:R-:W2:Y:S04]  /*11db0*/  LDL.LU R162, [R1+0x18] ;  /* 0x0000180001a27983 */ /* 0x000ea80000300800 */
[----:B------:R-:W4:Y:S03]  /*11dc0*/  LDL.LU R163, [R1+0x1c] ;  /* 0x00001c0001a37983 */ /* 0x000f260000300800 */
[-C--:B-1----:R-:W-:Y:S08]  /*11dd0*/  HMMA.16816.F32.BF16 R176, R8, R20.reuse, R176 ;  /* 0x0000001408b0723c */ /* 0x082ff000000418b0 */
[C---:B------:R-:W-:Y:S08]  /*11de0*/  HMMA.16816.F32.BF16 R172, R4.reuse, R20, R172 ;  /* 0x0000001404ac723c */ /* 0x040ff000000418ac */
[-C--:B------:R-:W-:Y:S08]  /*11df0*/  HMMA.16816.F32.BF16 R180, R4, R22.reuse, R180 ;  /* 0x0000001604b4723c */ /* 0x080ff000000418b4 */
[----:B------:R-:W-:Y:S01]  /*11e00*/  HMMA.16816.F32.BF16 R48, R8, R22, R48 ;  /* 0x000000160830723c */ /* 0x000fe20000041830 */
[----:B------:R-:W1:Y:S07]  /*11e10*/  LDSM.16.MT88.4 R20, [R233+0xf000] ;  /* 0x00f00000e914783b */ /* 0x000e6e0000004200 */
[C---:B------:R-:W-:Y:S01]  /*11e20*/  HMMA.16816.F32.BF16 R60, R4.reuse, R18, R60 ;  /* 0x00000012043c723c */ /* 0x040fe2000004183c */
[----:B------:R-:W1:Y:S07]  /*11e30*/  LDSM.16.MT88.4 R16, [R234+0xf000] ;  /* 0x00f00000ea10783b */ /* 0x000e6e0000004200 */
[----:B------:R-:W-:Y:S01]  /*11e40*/  HMMA.16816.F32.BF16 R92, R4, R14, R92 ;  /* 0x0000000e045c723c */ /* 0x000fe2000004185c */
[----:B------:R-:W1:Y:S01]  /*11e50*/  LDSM.16.MT88.4 R12, [R236+0xf000] ;  /* 0x00f00000ec0c783b */ /* 0x000e620000004200 */
[----:B------:R-:W-:-:S02]  /*11e60*/  MOV R69, R169 ;  /* 0x000000a900457202 */ /* 0x000fc40000000f00 */
[----:B------:R-:W-:Y:S01]  /*11e70*/  MUFU.EX2 R169, R42 ;  /* 0x0000002a00a97308 */ /* 0x000fe20000000800 */
[----:B------:R-:W-:-:S07]  /*11e80*/  MOV R70, R47 ;  /* 0x0000002f00467202 */ /* 0x000fce0000000f00 */
[----:B------:R-:W-:Y:S08]  /*11e90*/  MUFU.EX2 R42, R37 ;  /* 0x00000025002a7308 */ /* 0x000ff00000000800 */
[----:B------:R3:W-:Y:S08]  /*11ea0*/  MUFU.EX2 R37, R0 ;  /* 0x0000000000257308 */ /* 0x0007f00000000800 */
[----:B------:R-:W-:Y:S01]  /*11eb0*/  MUFU.EX2 R47, R36 ;  /* 0x00000024002f7308 */ /* 0x000fe20000000800 */
[----:B---3--:R-:W-:-:S07]  /*11ec0*/  FFMA.FTZ R0, R218, c[0x0][0x23c], -R29 ;  /* 0x00008f00da007a23 */ /* 0x008fce000001081d */
[----:B------:R-:W-:Y:S08]  /*11ed0*/  MUFU.EX2 R36, R30 ;  /* 0x0000001e00247308 */ /* 0x000ff00000000800 */
[----:B------:R3:W-:Y:S01]  /*11ee0*/  MUFU.EX2 R30, R0 ;  /* 0x00000000001e7308 */ /* 0x0007e20000000800 */
[----:B------:R-:W-:Y:S07]  /*11ef0*/  HMMA.16816.F32.BF16 R196, R4, R32, R196 ;  /* 0x0000002004c4723c */ /* 0x000fee00000418c4 */
[----:B------:R-:W-:Y:S01]  /*11f00*/  MUFU.EX2 R171, R41 ;  /* 0x0000002900ab7308 */ /* 0x000fe20000000800 */
[----:B---3--:R-:W-:-:S07]  /*11f10*/  FFMA.FTZ R0, R214, c[0x0][0x23c], -R29 ;  /* 0x00008f00d6007a23 */ /* 0x008fce000001081d */
[----:B------:R-:W-:Y:S01]  /*11f20*/  MUFU.EX2 R41, R31 ;  /* 0x0000001f00297308 */ /* 0x000fe20000000800 */
[----:B------:R-:W-:Y:S01]  /*11f30*/  HMMA.16816.F32.BF16 R156, R8, R32, R156 ;  /* 0x00000020089c723c */ /* 0x000fe2000004189c */
[----:B------:R-:W-:Y:S02]  /*11f40*/  MOV R71, R187 ;  /* 0x000000bb00477202 */ /* 0x000fe40000000f00 */
[----:B------:R-:W3:Y:S04]  /*11f50*/  LDSM.16.MT88.4 R184, [R233+0xd800] ;  /* 0x00d80000e9b8783b */ /* 0x000ee80000004200 */
[----:B------:R1:W-:Y:S01]  /*11f60*/  MUFU.EX2 R31, R0 ;  /* 0x00000000001f7308 */ /* 0x0003e20000000800 */
[C---:B------:R-:W-:Y:S07]  /*11f70*/  HMMA.16816.F32.BF16 R104, R4.reuse, R24, R104 ;  /* 0x000000180468723c */ /* 0x040fee0000041868 */
[----:B------:R-:W-:Y:S01]  /*11f80*/  MUFU.EX2 R164, R40 ;  /* 0x0000002800a47308 */ /* 0x000fe20000000800 */
[----:B------:R-:W-:Y:S01]  /*11f90*/  HMMA.16816.F32.BF16 R108, R4, R26, R108 ;  /* 0x0000001a046c723c */ /* 0x000fe2000004186c */
[----:B-1----:R-:W-:-:S06]  /*11fa0*/  FFMA.FTZ R0, R212, c[0x0][0x23c], -R29 ;  /* 0x00008f00d4007a23 */ /* 0x002fcc000001081d */
[----:B------:R-:W-:Y:S01]  /*11fb0*/  MUFU.EX2 R40, R38 ;  /* 0x0000002600287308 */ /* 0x000fe20000000800 */
[C---:B------:R-:W-:Y:S07]  /*11fc0*/  HMMA.16816.F32.BF16 R120, R4.reuse, R20, R120 ;  /* 0x000000140478723c */ /* 0x040fee0000041878 */
[----:B------:R-:W-:Y:S01]  /*11fd0*/  MUFU.EX2 R33, R0 ;  /* 0x0000000000217308 */ /* 0x000fe20000000800 */
[C---:B------:R-:W-:Y:S07]  /*11fe0*/  HMMA.16816.F32.BF16 R124, R4.reuse, R22, R124 ;  /* 0x00000016047c723c */ /* 0x040fee000004187c */
[----:B------:R-:W1:Y:S01]  /*11ff0*/  MUFU.EX2 R38, R3 ;  /* 0x0000000300267308 */ /* 0x000e620000000800 */
[C---:B------:R-:W-:Y:S07]  /*12000*/  HMMA.16816.F32.BF16 R136, R4.reuse, R16, R136 ;  /* 0x000000100488723c */ /* 0x040fee0000041888 */
[----:B------:R-:W1:Y:S01]  /*12010*/  MUFU.EX2 R170, R39 ;  /* 0x0000002700aa7308 */ /* 0x000e620000000800 */
[C---:B------:R-:W-:Y:S08]  /*12020*/  HMMA.16816.F32.BF16 R188, R4.reuse, R18, R188 ;  /* 0x0000001204bc723c */ /* 0x040ff000000418bc */
[C---:B------:R-:W-:Y:S01]  /*12030*/  HMMA.16816.F32.BF16 R144, R4.reuse, R12, R144 ;  /* 0x0000000c0490723c */ /* 0x040fe20000041890 */
[----:B------:R1:W1:Y:S07]  /*12040*/  MUFU.EX2 R39, R2 ;  /* 0x0000000200277308 */ /* 0x00026e0000000800 */
[----:B------:R-:W-:Y:S07]  /*12050*/  HMMA.16816.F32.BF16 R148, R4, R14, R148 ;  /* 0x0000000e0494723c */ /* 0x000fee0000041894 */
[----:B------:R-:W-:-:S02]  /*12060*/  FADD.FTZ R4, R69, R43 ;  /* 0x0000002b45047221 */ /* 0x000fc40000010000 */
[----:B-1----:R-:W-:-:S04]  /*12070*/  FFMA.FTZ R2, R213, c[0x0][0x23c], -R29 ;  /* 0x00008f00d5027a23 */ /* 0x002fc8000001081d */
[----:B------:R1:W1:Y:S01]  /*12080*/  MUFU.EX2 R32, R2 ;  /* 0x0000000200207308 */ /* 0x0002620000000800 */
[----:B------:R-:W-:Y:S01]  /*12090*/  HMMA.16816.F32.BF16 R100, R8, R24, R100 ;  /* 0x000000180864723c */ /* 0x000fe20000041864 */
[----:B------:R-:W-:Y:S02]  /*120a0*/  F2FP.BF16.PACK_AB R160, R38, R36 ;  /* 0x0000002426a0723e */ /* 0x000fe400000010ff */
[----:B------:R-:W-:-:S05]  /*120b0*/  F2FP.BF16.PACK_AB R161, R31, R30 ;  /* 0x0000001e1fa1723e */ /* 0x000fca00000010ff */
[C---:B------:R-:W-:Y:S08]  /*120c0*/  HMMA.16816.F32.BF16 R116, R8.reuse, R20, R116 ;  /* 0x000000140874723c */ /* 0x040ff00000041874 */
[C---:B------:R-:W-:Y:S08]  /*120d0*/  HMMA.16816.F32.BF16 R132, R8.reuse, R16, R132 ;  /* 0x000000100884723c */ /* 0x040ff00000041884 */
[C---:B------:R-:W-:Y:S08]  /*120e0*/  HMMA.16816.F32.BF16 R192, R8.reuse, R12, R192 ;  /* 0x0000000c08c0723c */ /* 0x040ff000000418c0 */
[C---:B------:R-:W-:Y:S01]  /*120f0*/  HMMA.16816.F32.BF16 R24, R8.reuse, R26, R112 ;  /* 0x0000001a0818723c */ /* 0x040fe20000041870 */
[----:B------:R-:W-:Y:S01]  /*12100*/  MOV R43, R81 ;  /* 0x00000051002b7202 */ /* 0x000fe20000000f00 */
[----:B------:R-:W-:Y:S06]  /*12110*/  LDSM.16.MT88.4 R112, [R235+0xd800] ;  /* 0x00d80000eb70783b */ /* 0x000fec0000004200 */
        /* <DEDUP_REMOVED lines=9> */
[----:B------:R-:W-:Y:S07]  /*121b0*/  HMMA.16816.F32.BF16 R8, R8, R34, R200 ;  /* 0x000000220808723c */ /* 0x000fee00000418c8 */
[----:B------:R-:W-:-:S02]  /*121c0*/  F2FP.BF16.PACK_AB R200, R171, R169 ;  /* 0x000000a9abc8723e */ /* 0x000fc400000010ff */
[----:B------:R-:W-:Y:S02]  /*121d0*/  F2FP.BF16.PACK_AB R201, R42, R40 ;  /* 0x000000282ac9723e */ /* 0x000fe400000010ff */
[----:B------:R-:W-:Y:S02]  /*121e0*/  F2FP.BF16.PACK_AB R202, R170, R164 ;  /* 0x000000a4aaca723e */ /* 0x000fe400000010ff */
[----:B------:R-:W-:Y:S01]  /*121f0*/  F2FP.BF16.PACK_AB R203, R41, R47 ;  /* 0x0000002f29cb723e */ /* 0x000fe200000010ff */
[----:B--2---:R-:W-:Y:S02]  /*12200*/  FFMA.FTZ R0, R162, R44, R238 ;  /* 0x0000002ca2007223 */ /* 0x004fe400000100ee */
[----:B----4-:R-:W-:Y:S01]  /*12210*/  FFMA.FTZ R3, R163, R45, R237 ;  /* 0x0000002da3037223 */ /* 0x010fe200000100ed */
[----:B------:R-:W-:Y:S01]  /*12220*/  F2FP.BF16.PACK_AB R162, R37, R39 ;  /* 0x0000002725a2723e */ /* 0x000fe200000010ff */
[----:B------:R-:W-:Y:S02]  /*12230*/  FADD.FTZ R29, R70, R0 ;  /* 0x00000000461d7221 */ /* 0x000fe40000010000 */
[----:B-1----:R-:W-:Y:S01]  /*12240*/  FFMA.FTZ R2, R68, R46, R232 ;  /* 0x0000002e44027223 */ /* 0x002fe200000100e8 */
[-C--:B---3--:R-:W-:Y:S01]  /*12250*/  HMMA.16816.F32.BF16 R176, R200, R184.reuse, R176 ;  /* 0x000000b8c8b0723c */ /* 0x088fe200000418b0 */
[----:B------:R-:W-:Y:S01]  /*12260*/  FADD.FTZ R0, R71, R3 ;  /* 0x0000000347007221 */ /* 0x000fe20000010000 */
[----:B------:R-:W-:Y:S01]  /*12270*/  MOV R34, R83 ;  /* 0x0000005300227202 */ /* 0x000fe20000000f00 */
[----:B------:R-:W-:Y:S01]  /*12280*/  FADD.FTZ R3, R72, R4 ;  /* 0x0000000448037221 */ /* 0x000fe20000010000 */
[----:B------:R-:W-:Y:S01]  /*12290*/  MOV R35, R82 ;  /* 0x0000005200237202 */ /* 0x000fe20000000f00 */
[----:B------:R-:W1:Y:S01]  /*122a0*/  LDSM.16.MT88.4 R4, [R235+0xf800] ;  /* 0x00f80000eb04783b */ /* 0x000e620000004200 */
[----:B------:R-:W-:Y:S01]  /*122b0*/  F2FP.BF16.PACK_AB R163, R32, R33 ;  /* 0x0000002120a3723e */ /* 0x000fe200000010ff */
[----:B------:R-:W-:Y:S01]  /*122c0*/  FADD.FTZ R28, R28, R2 ;  /* 0x000000021c1c7221 */ /* 0x000fe20000010000 */
[----:B------:R-:W-:Y:S01]  /*122d0*/  MOV R2, R79 ;  /* 0x0000004f00027202 */ /* 0x000fe20000000f00 */
[----:B------:R2:W5:Y:S04]  /*122e0*/  LDL.LU R238, [R1+0x60] ;  /* 0x0000600001ee7983 */ /* 0x0005680000300800 */
[----:B------:R-:W-:Y:S01]  /*122f0*/  HMMA.16816.F32.BF16 R172, R160, R184, R172 ;  /* 0x000000b8a0ac723c */ /* 0x000fe200000418ac */
[----:B------:R-:W-:Y:S01]  /*12300*/  FADD.FTZ R2, R2, R29 ;  /* 0x0000001d02027221 */ /* 0x000fe20000010000 */
[----:B------:R-:W-:Y:S01]  /*12310*/  MOV R46, R80 ;  /* 0x00000050002e7202 */ /* 0x000fe20000000f00 */
[----:B------:R2:W5:Y:S01]  /*12320*/  LDL.LU R237, [R1+0x5c] ;  /* 0x00005c0001ed7983 */ /* 0x0005620000300800 */
[----:B------:R-:W-:-:S02]  /*12330*/  MOV R45, R99 ;  /* 0x00000063002d7202 */ /* 0x000fc40000000f00 */
[----:B------:R-:W-:Y:S01]  /*12340*/  MOV R44, R98 ;  /* 0x00000062002c7202 */ /* 0x000fe20000000f00 */
[----:B------:R-:W3:Y:S01]  /*12350*/  LDSM.16.MT88.4 R80, [R234+0xd800] ;  /* 0x00d80000ea50783b */ /* 0x000ee20000004200 */
[-C--:B------:R-:W-:Y:S01]  /*12360*/  HMMA.16816.F32.BF16 R180, R160, R186.reuse, R180 ;  /* 0x000000baa0b4723c */ /* 0x080fe200000418b4 */
[----:B------:R-:W-:Y:S02]  /*12370*/  MOV R218, R73 ;  /* 0x0000004900da7202 */ /* 0x000fe40000000f00 */
[----:B------:R-:W4:Y:S04]  /*12380*/  LDSM.16.MT88.4 R96, [R236+0xd800] ;  /* 0x00d80000ec60783b */ /* 0x000f280000004200 */
[----:B------:R2:W5:Y:S01]  /*12390*/  LDL.LU R232, [R1+0x58] ;  /* 0x0000580001e87983 */ /* 0x0005620000300800 */
[----:B------:R-:W-:Y:S07]  /*123a0*/  HMMA.16816.F32.BF16 R184, R200, R186, R48 ;  /* 0x000000bac8b8723c */ /* 0x000fee0000041830 */
[----:B------:R-:W-:-:S02]  /*123b0*/  MOV R48, R78 ;  /* 0x0000004e00307202 */ /* 0x000fc40000000f00 */
[----:B------:R-:W-:Y:S02]  /*123c0*/  MOV R49, R77 ;  /* 0x0000004d00317202 */ /* 0x000fe40000000f00 */
[----:B------:R-:W-:Y:S02]  /*123d0*/  MOV R50, R76 ;  /* 0x0000004c00327202 */ /* 0x000fe40000000f00 */
[----:B------:R-:W-:Y:S01]  /*123e0*/  MOV R51, R75 ;  /* 0x0000004b00337202 */ /* 0x000fe20000000f00 */
[----:B------:R-:W-:Y:S01]  /*123f0*/  FADD.FTZ R0, R48, R0 ;  /* 0x0000000030007221 */ /* 0x000fe20000010000 */
[----:B-1----:R-:W-:Y:S01]  /*12400*/  HMMA.16816.F32.BF16 R196, R160, R4, R196 ;  /* 0x00000004a0c4723c */ /* 0x002fe200000418c4 */
[----:B------:R-:W-:Y:S02]  /*12410*/  FADD.FTZ R3, R50, R3 ;  /* 0x0000000332037221 */ /* 0x000fe40000010000 */
        /* <DEDUP_REMOVED lines=53> */
[----:B------:R2:W-:Y:S04]  /*12770*/  STL [R1+0x14], R4 ;  /* 0x0000140401007387 */ /* 0x0005e80000100800 */
[----:B------:R2:W-:Y:S04]  /*12780*/  STL [R1+0x18], R3 ;  /* 0x0000180301007387 */ /* 0x0005e80000100800 */
[----:B------:R2:W-:Y:S04]  /*12790*/  STL [R1+0x1c], R2 ;  /* 0x00001c0201007387 */ /* 0x0005e80000100800 */
[----:B------:R2:W-:Y:S01]  /*127a0*/  STL [R1+0x20], R0 ;  /* 0x0000200001007387 */ /* 0x0005e20000100800 */
[----:B---3--:R-:W-:Y:S01]  /*127b0*/  HMMA.16816.F32.BF16 R72, R160, R80, R64 ;  /* 0x00000050a048723c */ /* 0x008fe20000041840 */
[----:B------:R-:W-:-:S07]  /*127c0*/  @UP0 UIADD3 UR8, UR8, -0x4, URZ ;  /* 0xfffffffc08080890 */ /* 0x000fce000fffe03f */
        /* <DEDUP_REMOVED lines=25> */
[----:B------:R-:W-:Y:S11]  /*12960*/  @P0 BRA `(.L_x_335) ;  /* 0x0000001000000947 */ /* 0x000ff60003800000 */
.L_x_328:
[----:B-12-4-:R-:W-:-:S12]  /*12970*/  UIADD3 UR8, UR21, -0x1, URZ ;  /* 0xffffffff15087890 */ /* 0x016fd8000fffe03f */
.L_x_335:
[----:B--2---:R-:W-:-:S13]  /*12980*/  ISETP.LE.AND P0, PT, RZ, UR8, PT ;  /* 0x00000008ff007c0c */ /* 0x004fda000bf03270 */
[----:B------:R-:W-:Y:S05]  /*12990*/  @!P0 BRA `(.L_x_336) ;  /* 0x0000460000008947 */ /* 0x000fea0003800000 */
[----:B------:R-:W2:Y:S01]  /*129a0*/  LDL.LU.64 R4, [R1+0x48] ;  /* 0x0000480001047983 */ /* 0x000ea20000300a00 */
[----:B------:R-:W-:Y:S01]  /*129b0*/  IMAD.MOV.U32 R169, RZ, RZ, R167 ;  /* 0x000000ffffa97224 */ /* 0x000fe200078e00a7 */
[----:B------:R-:W-:Y:S01]  /*129c0*/  MOV R164, R168 ;  /* 0x000000a800a47202 */ /* 0x000fe20000000f00 */
[----:B-----5:R-:W-:Y:S01]  /*129d0*/  IMAD.MOV.U32 R170, RZ, RZ, R165 ;  /* 0x000000ffffaa7224 */ /* 0x020fe200078e00a5 */
[----:B------:R-:W2:Y:S01]  /*129e0*/  LDL.LU.64 R2, [R1+0x50] ;  /* 0x0000500001027983 */ /* 0x000ea20000300a00 */
[----:B------:R-:W-:-:S03]  /*129f0*/  MOV R171, R166 ;  /* 0x000000a600ab7202 */ /* 0x000fc60000000f00 */
[----:B------:R-:W3:Y:S04]  /*12a00*/  LDL.64 R6, [R1+0x30] ;  /* 0x0000300001067983 */ /* 0x000ee80000100a00 */
[----:B------:R-:W4:Y:S01]  /*12a10*/  LDL R0, [R1+0x24] ;  /* 0x0000240001007983 */ /* 0x000f220000100800 */
[----:B--2---:R-:W-:-:S05]  /*12a20*/  IMAD.MOV.U32 R3, RZ, RZ, R5 ;  /* 0x000000ffff037224 */ /* 0x004fca00078e0005 */
[----:B------:R1:W-:Y:S01]  /*12a30*/  STL.64 [R1+0x28], R2 ;  /* 0x0000280201007387 */ /* 0x0003e20000100a00 */
[----:B---3--:R-:W-:Y:S02]  /*12a40*/  ISETP.GE.AND P3, PT, R6, c[0x0][0x220], PT ;  /* 0x0000880006007a0c */ /* 0x008fe40003f66270 */
[----:B----4-:R-:W-:Y:S01]  /*12a50*/  ISETP.GE.AND P2, PT, R0, c[0x0][0x220], PT ;  /* 0x0000880000007a0c */ /* 0x010fe20003f46270 */
[----:B------:R-:W-:Y:S05]  /*12a60*/  BRA `(.L_x_337) ;  /* 0x000004e000007947 */ /* 0x000fea0003800000 */
.L_x_339:
        /* <DEDUP_REMOVED lines=78> */
.L_x_337:
        /* <DEDUP_REMOVED lines=252> */
.L_x_338:
[----:B------:R-:W2:Y:S01]  /*13f10*/  S2R R2, SR_TID.X ;  /* 0x0000000000027919 */ /* 0x000ea20000002100 */
[----:B------:R-:W-:Y:S01]  /*13f20*/  MOV R0, UR8 ;  /* 0x0000000800007c02 */ /* 0x000fe20008000f00 */
[----:B------:R-:W-:Y:S01]  /*13f30*/  UIADD3 UR8, UR8, -0x1, URZ ;  /* 0xffffffff08087890 */ /* 0x000fe2000fffe03f */
[----:B--2---:R-:W-:Y:S04]  /*13f40*/  SHF.L.U32 R2, R2, 0x1, RZ ;  /* 0x0000000102027819 */ /* 0x004fe800000006ff */
[----:B------:R-:W-:Y:S04]  /*13f50*/  LOP3.LUT R2, R2, 0x6, RZ, 0xc0, !PT ;  /* 0x0000000602027812 */ /* 0x000fe800078ec0ff */
[----:B------:R-:W-:Y:S04]  /*13f60*/  LEA R0, R0, R2, 0x6 ;  /* 0x0000000200007211 */ /* 0x000fe800078e30ff */
[C---:B------:R-:W-:Y:S01]  /*13f70*/  IADD3 R165, R0.reuse, 0x1, RZ ;  /* 0x0000000100a57810 */ /* 0x040fe20007ffe0ff */
[----:B------:R-:W2:Y:S01]  /*13f80*/  I2F R2, R0 ;  /* 0x0000000000027306 */ /* 0x000ea20000201400 */
[C---:B------:R-:W-:Y:S02]  /*13f90*/  IADD3 R168, R0.reuse, 0x9, RZ ;  /* 0x0000000900a87810 */ /* 0x040fe40007ffe0ff */
[C---:B------:R-:W-:Y:S02]  /*13fa0*/  IADD3 R3, R0.reuse, 0x8, RZ ;  /* 0x0000000800037810 */ /* 0x040fe40007ffe0ff */
[C---:B-1----:R-:W-:Y:S02]  /*13fb0*/  IADD3 R167, R0.reuse, 0x10, RZ ;  /* 0x0000001000a77810 */ /* 0x042fe40007ffe0ff */
[C---:B------:R-:W-:Y:S02]  /*13fc0*/  IADD3 R205, R0.reuse, 0x11, RZ ;  /* 0x0000001100cd7810 */ /* 0x040fe40007ffe0ff */
[C---:B------:R-:W-:Y:S01]  /*13fd0*/  IADD3 R204, R0.reuse, 0x18, RZ ;  /* 0x0000001800cc7810 */ /* 0x040fe20007ffe0ff */
[----:B------:R-:W1:Y:S01]  /*13fe0*/  I2F R165, R165 ;  /* 0x000000a500a57306 */ /* 0x000e620000201400 */
[C---:B------:R-:W-:Y:S02]  /*13ff0*/  IADD3 R207, R0.reuse, 0x19, RZ ;  /* 0x0000001900cf7810 */ /* 0x040fe40007ffe0ff */
[C---:B------:R-:W-:Y:S02]  /*14000*/  IADD3 R166, R0.reuse, 0x29, RZ ;  /* 0x0000002900a67810 */ /* 0x040fe40007ffe0ff */
[C---:B------:R-:W-:Y:S02]  /*14010*/  IADD3 R206, R0.reuse, 0x20, RZ ;  /* 0x0000002000ce7810 */ /* 0x040fe40007ffe0ff */
[C---:B------:R-:W-:Y:S02]  /*14020*/  IADD3 R209, R0.reuse, 0x21, RZ ;  /* 0x0000002100d17810 */ /* 0x040fe40007ffe0ff */
[----:B------:R-:W-:Y:S01]  /*14030*/  IADD3 R208, R0, 0x28, RZ ;  /* 0x0000002800d07810 */ /* 0x000fe20007ffe0ff */
[----:B------:R-:W3:Y:S01]  /*14040*/  I2F R168, R168 ;  /* 0x000000a800a87306 */ /* 0x000ee20000201400 */
[C---:B--2---:R-:W-:Y:S02]  /*14050*/  FFMA.FTZ R4, R2.reuse, UR4, R4 ;  /* 0x0000000402047c23 */ /* 0x044fe40008010004 */
[C---:B------:R-:W-:Y:S02]  /*14060*/  FFMA.FTZ R10, R2.reuse, UR4, R10 ;  /* 0x00000004020a7c23 */ /* 0x040fe4000801000a */
[C---:B------:R-:W-:Y:S05]  /*14070*/  FFMA.FTZ R8, R2.reuse, UR4, R8 ;  /* 0x0000000402087c23 */ /* 0x040fea0008010008 */
[----:B------:R-:W2:Y:S01]  /*14080*/  I2F R3, R3 ;  /* 0x0000000300037306 */ /* 0x000ea20000201400 */
[----:B------:R-:W-:Y:S01]  /*14090*/  FFMA.FTZ R6, R2, UR4, R6 ;  /* 0x0000000402067c23 */ /* 0x000fe20008010006 */
[C---:B------:R-:W-:Y:S01]  /*140a0*/  IADD3 R2, R0.reuse, 0x30, RZ ;  /* 0x0000003000027810 */ /* 0x040fe20007ffe0ff */
[C---:B-1----:R-:W-:Y:S02]  /*140b0*/  FFMA.FTZ R5, R165.reuse, UR4, R5 ;  /* 0x00000004a5057c23 */ /* 0x042fe40008010005 */
[C---:B------:R-:W-:Y:S02]  /*140c0*/  FFMA.FTZ R7, R165.reuse, UR4, R7 ;  /* 0x00000004a5077c23 */ /* 0x040fe40008010007 */
[C---:B------:R-:W-:Y:S03]  /*140d0*/  FFMA.FTZ R11, R165.reuse, UR4, R11 ;  /* 0x00000004a50b7c23 */ /* 0x040fe6000801000b */
[----:B------:R-:W1:Y:S01]  /*140e0*/  I2F R167, R167 ;  /* 0x000000a700a77306 */ /* 0x000e620000201400 */
[----:B------:R-:W-:Y:S01]  /*140f0*/  FFMA.FTZ R9, R165, UR4, R9 ;  /* 0x00000004a5097c23 */ /* 0x000fe20008010009 */
[----:B------:R-:W-:Y:S01]  /*14100*/  IADD3 R165, R0, 0x31, RZ ;  /* 0x0000003100a57810 */ /* 0x000fe20007ffe0ff */
[C---:B---3--:R-:W-:Y:S02]  /*14110*/  FFMA.FTZ R17, R168.reuse, UR4, R17 ;  /* 0x00000004a8117c23 */ /* 0x048fe40008010011 */
[C---:B------:R-:W-:Y:S02]  /*14120*/  FFMA.FTZ R19, R168.reuse, UR4, R19 ;  /* 0x00000004a8137c23 */ /* 0x040fe40008010013 */
[C---:B------:R-:W-:Y:S03]  /*14130*/  FFMA.FTZ R15, R168.reuse, UR4, R15 ;  /* 0x00000004a80f7c23 */ /* 0x040fe6000801000f */
[----:B------:R-:W3:Y:S01]  /*14140*/  I2F R205, R205 ;  /* 0x000000cd00cd7306 */ /* 0x000ee20000201400 */
[----:B------:R-:W-:Y:S01]  /*14150*/  FFMA.FTZ R13, R168, UR4, R13 ;  /* 0x00000004a80d7c23 */ /* 0x000fe2000801000d */
[----:B------:R-:W-:Y:S01]  /*14160*/  FMNMX.FTZ R168, R4, R164, !PT ;  /* 0x000000a404a87209 */ /* 0x000fe20007810000 */
[----:B--2---:R-:W-:Y:S03]  /*14170*/  FFMA.FTZ R16, R3, UR4, R16 ;  /* 0x0000000403107c23 */ /* 0x004fe60008010010 */
[----:B------:R-:W-:Y:S01]  /*14180*/  FMNMX.FTZ R168, R5, R168, !PT ;  /* 0x000000a805a87209 */ /* 0x000fe20007810000 */
[C---:B------:R-:W-:Y:S02]  /*14190*/  FFMA.FTZ R18, R3.reuse, UR4, R18 ;  /* 0x0000000403127c23 */ /* 0x040fe40008010012 */
[C---:B------:R-:W-:Y:S01]  /*141a0*/  FFMA.FTZ R14, R3.reuse, UR4, R14 ;  /* 0x00000004030e7c23 */ /* 0x040fe2000801000e */
[----:B------:R-:W2:Y:S01]  /*141b0*/  I2F R204, R204 ;  /* 0x000000cc00cc7306 */ /* 0x000ea20000201400 */
[----:B------:R-:W-:Y:S01]  /*141c0*/  FMNMX.FTZ R168, R16, R168, !PT ;  /* 0x000000a810a87209 */ /* 0x000fe20007810000 */
[----:B------:R-:W-:Y:S01]  /*141d0*/  FFMA.FTZ R12, R3, UR4, R12 ;  /* 0x00000004030c7c23 */ /* 0x000fe2000801000c */
[C---:B------:R-:W-:Y:S01]  /*141e0*/  IADD3 R3, R0.reuse, 0x38, RZ ;  /* 0x0000003800037810 */ /* 0x040fe20007ffe0ff */
[----:B-1----:R-:W-:Y:S01]  /*141f0*/  FFMA.FTZ R20, R167, UR4, R20 ;  /* 0x00000004a7147c23 */ /* 0x002fe20008010014 */
[----:B------:R-:W-:Y:S01]  /*14200*/  FMNMX.FTZ R168, R17, R168, !PT ;  /* 0x000000a811a87209 */ /* 0x000fe20007810000 */
[C---:B------:R-:W-:Y:S01]  /*14210*/  FFMA.FTZ R22, R167.reuse, UR4, R22 ;  /* 0x00000004a7167c23 */ /* 0x040fe20008010016 */
[----:B------:R-:W-:Y:S01]  /*14220*/  IADD3 R0, R0, 0x39, RZ ;  /* 0x0000003900007810 */ /* 0x000fe20007ffe0ff */
[C---:B------:R-:W-:Y:S01]  /*14230*/  FFMA.FTZ R26, R167.reuse, UR4, R26 ;  /* 0x00000004a71a7c23 */ /* 0x040fe2000801001a */
[----:B------:R-:W-:Y:S01]  /*14240*/  FMNMX.FTZ R168, R20, R168, !PT ;  /* 0x000000a814a87209 */ /* 0x000fe20007810000 */
[----:B------:R-:W1:Y:S01]  /*14250*/  I2F R207, R207 ;  /* 0x000000cf00cf7306 */ /* 0x000e620000201400 */
[----:B------:R-:W-:Y:S01]  /*14260*/  FFMA.FTZ R24, R167, UR4, R24 ;  /* 0x00000004a7187c23 */ /* 0x000fe20008010018 */
[----:B------:R-:W-:Y:S01]  /*14270*/  FMNMX.FTZ R167, R6, R169, !PT ;  /* 0x000000a906a77209 */ /* 0x000fe20007810000 */
[----:B---3--:R-:W-:Y:S03]  /*14280*/  FFMA.FTZ R21, R205, UR4, R21 ;  /* 0x00000004cd157c23 */ /* 0x008fe60008010015 */
[----:B------:R-:W-:Y:S01]  /*14290*/  FMNMX.FTZ R167, R7, R167, !PT ;  /* 0x000000a707a77209 */ /* 0x000fe20007810000 */
[----:B------:R-:W-:Y:S01]  /*142a0*/  FFMA.FTZ R23, R205, UR4, R23 ;  /* 0x00000004cd177c23 */ /* 0x000fe20008010017 */
[----:B------:R-:W-:Y:S02]  /*142b0*/  FMNMX.FTZ R168, R21, R168, !PT ;  /* 0x000000a815a87209 */ /* 0x000fe40007810000 */
[----:B------:R-:W3:Y:S01]  /*142c0*/  I2F R166, R166 ;  /* 0x000000a600a67306 */ /* 0x000ee20000201400 */
[----:B------:R-:W-:Y:S01]  /*142d0*/  FMNMX.FTZ R167, R18, R167, !PT ;  /* 0x000000a712a77209 */ /* 0x000fe20007810000 */
[----:B------:R-:W-:Y:S02]  /*142e0*/  FFMA.FTZ R25, R205, UR4, R25 ;  /* 0x00000004cd197c23 */ /* 0x000fe40008010019 */
[C---:B--2---:R-:W-:Y:S01]  /*142f0*/  FFMA.FTZ R32, R204.reuse, UR4, R32 ;  /* 0x00000004cc207c23 */ /* 0x044fe20008010020 */
[----:B------:R-:W-:Y:S01]  /*14300*/  FMNMX.FTZ R167, R19, R167, !PT ;  /* 0x000000a713a77209 */ /* 0x000fe20007810000 */
[C---:B------:R-:W-:Y:S02]  /*14310*/  FFMA.FTZ R34, R204.reuse, UR4, R34 ;  /* 0x00000004cc227c23 */ /* 0x040fe40008010022 */
[----:B------:R-:W-:Y:S01]  /*14320*/  FFMA.FTZ R28, R204, UR4, R28 ;  /* 0x00000004cc1c7c23 */ /* 0x000fe2000801001c */
[----:B------:R-:W-:Y:S01]  /*14330*/  FMNMX.FTZ R168, R32, R168, !PT ;  /* 0x000000a820a87209 */ /* 0x000fe20007810000 */
[----:B------:R-:W2:Y:S01]  /*14340*/  I2F R206, R206 ;  /* 0x000000ce00ce7306 */ /* 0x000ea20000201400 */
[----:B------:R-:W-:Y:S01]  /*14350*/  FMNMX.FTZ R167, R22, R167, !PT ;  /* 0x000000a716a77209 */ /* 0x000fe20007810000 */
[----:B------:R-:W-:Y:S02]  /*14360*/  FFMA.FTZ R27, R205, UR4, R27 ;  /* 0x00000004cd1b7c23 */ /* 0x000fe4000801001b */
[----:B-1----:R-:W-:Y:S01]  /*14370*/  FFMA.FTZ R33, R207, UR4, R33 ;  /* 0x00000004cf217c23 */ /* 0x002fe20008010021 */
[----:B------:R-:W-:Y:S01]  /*14380*/  FMNMX.FTZ R167, R23, R167, !PT ;  /* 0x000000a717a77209 */ /* 0x000fe20007810000 */
[C---:B------:R-:W-:Y:S02]  /*14390*/  FFMA.FTZ R35, R207.reuse, UR4, R35 ;  /* 0x00000004cf237c23 */ /* 0x040fe40008010023 */
[----:B------:R-:W-:Y:S01]  /*143a0*/  FFMA.FTZ R29, R207, UR4, R29 ;  /* 0x00000004cf1d7c23 */ /* 0x000fe2000801001d */
[----:B------:R-:W-:Y:S01]  /*143b0*/  FMNMX.FTZ R168, R33, R168, !PT ;  /* 0x000000a821a87209 */ /* 0x000fe20007810000 */
[----:B------:R-:W1:Y:S01]  /*143c0*/  I2F R209, R209 ;  /* 0x000000d100d17306 */ /* 0x000e620000201400 */
[----:B------:R-:W-:Y:S01]  /*143d0*/  FMNMX.FTZ R167, R34, R167, !PT ;  /* 0x000000a722a77209 */ /* 0x000fe20007810000 */
[----:B------:R-:W-:Y:S02]  /*143e0*/  FFMA.FTZ R30, R204, UR4, R30 ;  /* 0x00000004cc1e7c23 */ /* 0x000fe4000801001e */
[C---:B---3--:R-:W-:Y:S01]  /*143f0*/  FFMA.FTZ R49, R166.reuse, UR4, R49 ;  /* 0x00000004a6317c23 */ /* 0x048fe20008010031 */
[----:B------:R-:W-:Y:S01]  /*14400*/  FMNMX.FTZ R167, R35, R167, !PT ;  /* 0x000000a723a77209 */ /* 0x000fe20007810000 */
[C---:B------:R-:W-:Y:S02]  /*14410*/  FFMA.FTZ R51, R166.reuse, UR4, R51 ;  /* 0x00000004a6337c23 */ /* 0x040fe40008010033 */
[C---:B------:R-:W-:Y:S02]  /*14420*/  FFMA.FTZ R47, R166.reuse, UR4, R47 ;  /* 0x00000004a62f7c23 */ /* 0x040fe4000801002f */
[----:B------:R-:W3:Y:S01]  /*14430*/  I2F R2, R2 ;  /* 0x0000000200027306 */ /* 0x000ee20000201400 */
[----:B------:R-:W-:Y:S01]  /*14440*/  FFMA.FTZ R45, R166, UR4, R45 ;  /* 0x00000004a62d7c23 */ /* 0x000fe2000801002d */
[----:B------:R-:W-:Y:S01]  /*14450*/  FMNMX.FTZ R166, R8, R171, !PT ;  /* 0x000000ab08a67209 */ /* 0x000fe20007810000 */
[----:B------:R-:W-:Y:S02]  /*14460*/  FFMA.FTZ R31, R207, UR4, R31 ;  /* 0x00000004cf1f7c23 */ /* 0x000fe4000801001f */
[C---:B--2---:R-:W-:Y:S01]  /*14470*/  FFMA.FTZ R36, R206.reuse, UR4, R36 ;  /* 0x00000004ce247c23 */ /* 0x044fe20008010024 */
[----:B------:R-:W-:Y:S01]  /*14480*/  FMNMX.FTZ R166, R9, R166, !PT ;  /* 0x000000a609a67209 */ /* 0x000fe20007810000 */
[C---:B------:R-:W-:Y:S02]  /*14490*/  FFMA.FTZ R38, R206.reuse, UR4, R38 ;  /* 0x00000004ce267c23 */ /* 0x040fe40008010026 */
[----:B------:R-:W-:Y:S01]  /*144a0*/  FFMA.FTZ R40, R206, UR4, R40 ;  /* 0x00000004ce287c23 */ /* 0x000fe20008010028 */
[----:B------:R-:W2:Y:S01]  /*144b0*/  I2F R208, R208 ;  /* 0x000000d000d07306 */ /* 0x000ea20000201400 */
[----:B------:R-:W-:Y:S01]  /*144c0*/  FMNMX.FTZ R166, R12, R166, !PT ;  /* 0x000000a60ca67209 */ /* 0x000fe20007810000 */
[----:B------:R-:W-:Y:S01]  /*144d0*/  FFMA.FTZ R42, R206, UR4, R42 ;  /* 0x00000004ce2a7c23 */ /* 0x000fe2000801002a */
[----:B------:R-:W-:Y:S01]  /*144e0*/  FMNMX.FTZ R168, R36, R168, !PT ;  /* 0x000000a824a87209 */ /* 0x000fe20007810000 */
[----:B-1----:R-:W-:Y:S01]  /*144f0*/  FFMA.FTZ R37, R209, UR4, R37 ;  /* 0x00000004d1257c23 */ /* 0x002fe20008010025 */
[----:B------:R-:W-:Y:S01]  /*14500*/  FMNMX.FTZ R166, R13, R166, !PT ;  /* 0x000000a60da67209 */ /* 0x000fe20007810000 */
[C---:B------:R-:W-:Y:S01]  /*14510*/  FFMA.FTZ R39, R209.reuse, UR4, R39 ;  /* 0x00000004d1277c23 */ /* 0x040fe20008010027 */
[----:B------:R-:W-:Y:S01]  /*14520*/  FMNMX.FTZ R167, R38, R167, !PT ;  /* 0x000000a726a77209 */ /* 0x000fe20007810000 */
[----:B------:R-:W-:Y:S01]  /*14530*/  FFMA.FTZ R41, R209, UR4, R41 ;  /* 0x00000004d1297c23 */ /* 0x000fe20008010029 */
[----:B------:R-:W-:Y:S01]  /*14540*/  FMNMX.FTZ R168, R37, R168, !PT ;  /* 0x000000a825a87209 */ /* 0x000fe20007810000 */
[----:B------:R-:W1:Y:S01]  /*14550*/  I2F R165, R165 ;  /* 0x000000a500a57306 */ /* 0x000e620000201400 */
[----:B------:R-:W-:Y:S01]  /*14560*/  FMNMX.FTZ R166, R24, R166, !PT ;  /* 0x000000a618a67209 */ /* 0x000fe20007810000 */
[----:B------:R-:W-:Y:S01]  /*14570*/  FFMA.FTZ R43, R209, UR4, R43 ;  /* 0x00000004d12b7c23 */ /* 0x000fe2000801002b */
[----:B------:R-:W-:Y:S01]  /*14580*/  FMNMX.FTZ R167, R39, R167, !PT ;  /* 0x000000a727a77209 */ /* 0x000fe20007810000 */
[C---:B---3--:R-:W-:Y:S01]  /*14590*/  FFMA.FTZ R52, R2.reuse, UR4, R52 ;  /* 0x0000000402347c23 */ /* 0x048fe20008010034 */
[----:B------:R-:W-:Y:S01]  /*145a0*/  FMNMX.FTZ R166, R25, R166, !PT ;  /* 0x000000a619a67209 */ /* 0x000fe20007810000 */
[C---:B------:R-:W-:Y:S02]  /*145b0*/  FFMA.FTZ R54, R2.reuse, UR4, R54 ;  /* 0x0000000402367c23 */ /* 0x040fe40008010036 */
[----:B------:R-:W-:Y:S01]  /*145c0*/  FFMA.FTZ R56, R2, UR4, R56 ;  /* 0x0000000402387c23 */ /* 0x000fe20008010038 */
[----:B------:R-:W-:Y:S01]  /*145d0*/  FMNMX.FTZ R166, R28, R166, !PT ;  /* 0x000000a61ca67209 */ /* 0x000fe20007810000 */
[----:B------:R-:W3:Y:S01]  /*145e0*/  I2F R3, R3 ;  /* 0x0000000300037306 */ /* 0x000ee20000201400 */
[----:B------:R-:W-:Y:S01]  /*145f0*/  FFMA.FTZ R58, R2, UR4, R58 ;  /* 0x00000004023a7c23 */ /* 0x000fe2000801003a */
[----:B------:R-:W-:Y:S01]  /*14600*/  FMNMX.FTZ R2, R10, R170, !PT ;  /* 0x000000aa0a027209 */ /* 0x000fe20007810000 */
[C---:B--2---:R-:W-:Y:S01]  /*14610*/  FFMA.FTZ R48, R208.reuse, UR4, R48 ;  /* 0x00000004d0307c23 */ /* 0x044fe20008010030 */
[----:B------:R-:W-:Y:S01]  /*14620*/  FMNMX.FTZ R166, R29, R166, !PT ;  /* 0x000000a61da67209 */ /* 0x000fe20007810000 */
[C---:B------:R-:W-:Y:S01]  /*14630*/  FFMA.FTZ R50, R208.reuse, UR4, R50 ;  /* 0x00000004d0327c23 */ /* 0x040fe20008010032 */
[----:B------:R-:W-:Y:S01]  /*14640*/  FMNMX.FTZ R2, R11, R2, !PT ;  /* 0x000000020b027209 */ /* 0x000fe20007810000 */
[----:B------:R-:W-:Y:S01]  /*14650*/  FFMA.FTZ R44, R208, UR4, R44 ;  /* 0x00000004d02c7c23 */ /* 0x000fe2000801002c */
[----:B------:R-:W-:Y:S02]  /*14660*/  FMNMX.FTZ R168, R48, R168, !PT ;  /* 0x000000a830a87209 */ /* 0x000fe40007810000 */
        /* <DEDUP_REMOVED lines=8> */
[C---:B------:R-:W-:Y:S01]  /*146f0*/  FFMA.FTZ R59, R165.reuse, UR4, R59 ;  /* 0x00000004a53b7c23 */ /* 0x040fe2000801003b */
[----:B------:R-:W-:Y:S01]  /*14700*/  FMNMX.FTZ R2, R26, R2, !PT ;  /* 0x000000021a027209 */ /* 0x000fe20007810000 */
[----:B------:R-:W-:Y:S01]  /*14710*/  FFMA.FTZ R57, R165, UR4, R57 ;  /* 0x00000004a5397c23 */ /* 0x000fe20008010039 */
[----:B------:R-:W-:Y:S01]  /*14720*/  FMNMX.FTZ R167, R50, R167, !PT ;  /* 0x000000a732a77209 */ /* 0x000fe20007810000 */
[----:B------:R-:W-:Y:S01]  /*14730*/  LDSM.16.MT88.4 R208, [R234+0xc000] ;  /* 0x00c00000ead0783b */ /* 0x000fe20000004200 */
[----:B------:R-:W-:Y:S01]  /*14740*/  FMNMX.FTZ R168, R53, R168, !PT ;  /* 0x000000a835a87209 */ /* 0x000fe20007810000 */
[----:B---3--:R-:W-:Y:S01]  /*14750*/  FFMA.FTZ R64, R3, UR4, R64 ;  /* 0x0000000403407c23 */ /* 0x008fe20008010040 */
[----:B------:R-:W-:Y:S01]  /*14760*/  FMNMX.FTZ R2, R27, R2, !PT ;  /* 0x000000021b027209 */ /* 0x000fe20007810000 */
[----:B------:R-:W-:Y:S01]  /*14770*/  FFMA.FTZ R66, R3, UR4, R66 ;  /* 0x0000000403427c23 */ /* 0x000fe20008010042 */
[----:B------:R-:W-:Y:S01]  /*14780*/  FMNMX.FTZ R167, R51, R167, !PT ;  /* 0x000000a733a77209 */ /* 0x000fe20007810000 */
[C---:B------:R-:W-:Y:S01]  /*14790*/  FFMA.FTZ R62, R3.reuse, UR4, R62 ;  /* 0x00000004033e7c23 */ /* 0x040fe2000801003e */
[----:B------:R-:W-:Y:S01]  /*147a0*/  FMNMX.FTZ R204, R40, R166, !PT ;  /* 0x000000a628cc7209 */ /* 0x000fe20007810000 */
[----:B------:R-:W-:Y:S01]  /*147b0*/  FFMA.FTZ R60, R3, UR4, R60 ;  /* 0x00000004033c7c23 */ /* 0x000fe2000801003c */
[----:B------:R-:W-:Y:S02]  /*147c0*/  FMNMX.FTZ R168, R64, R168, !PT ;  /* 0x000000a840a87209 */ /* 0x000fe40007810000 */
[----:B------:R-:W-:Y:S01]  /*147d0*/  FMNMX.FTZ R2, R30, R2, !PT ;  /* 0x000000021e027209 */ /* 0x000fe20007810000 */
[----:B--2---:R-:W-:Y:S01]  /*147e0*/  FFMA.FTZ R65, R0, UR4, R65 ;  /* 0x0000000400417c23 */ /* 0x004fe20008010041 */
[----:B------:R-:W-:Y:S01]  /*147f0*/  FMNMX.FTZ R166, R54, R167, !PT ;  /* 0x000000a736a67209 */ /* 0x000fe20007810000 */
[C---:B------:R-:W-:Y:S01]  /*14800*/  FFMA.FTZ R67, R0.reuse, UR4, R67 ;  /* 0x0000000400437c23 */ /* 0x040fe20008010043 */
[----:B------:R-:W-:Y:S01]  /*14810*/  FMNMX.FTZ R204, R41, R204, !PT ;  /* 0x000000cc29cc7209 */ /* 0x000fe20007810000 */
[C---:B------:R-:W-:Y:S01]  /*14820*/  FFMA.FTZ R63, R0.reuse, UR4, R63 ;  /* 0x00000004003f7c23 */ /* 0x040fe2000801003f */
[----:B------:R-:W-:Y:S01]  /*14830*/  FMNMX.FTZ R168, R65, R168, !PT ;  /* 0x000000a841a87209 */ /* 0x000fe20007810000 */
[----:B------:R-:W-:Y:S01]  /*14840*/  FFMA.FTZ R61, R0, UR4, R61 ;  /* 0x00000004003d7c23 */ /* 0x000fe2000801003d */
[----:B------:R-:W-:Y:S02]  /*14850*/  FMNMX.FTZ R2, R31, R2, !PT ;  /* 0x000000021f027209 */ /* 0x000fe40007810000 */
[----:B------:R-:W-:Y:S02]  /*14860*/  FMNMX.FTZ R167, R55, R166, !PT ;  /* 0x000000a637a77209 */ /* 0x000fe40007810000 */
[----:B------:R-:W-:Y:S02]  /*14870*/  FMNMX.FTZ R166, R44, R204, !PT ;  /* 0x000000cc2ca67209 */ /* 0x000fe40007810000 */
[----:B------:R-:W1:Y:S01]  /*14880*/  SHFL.BFLY PT, R204, R168, 0x2, 0x1f ;  /* 0x0c401f00a8cc7f89 */ /* 0x000e6200000e0000 */
        /* <DEDUP_REMOVED lines=18> */
[----:B--2---:R-:W-:Y:S05]  /*149b0*/  FMNMX.FTZ R167, R167, R205, !PT ;  /* 0x000000cda7a77209 */ /* 0x004fea0007810000 */
[----:B------:R-:W2:Y:S08]  /*149c0*/  SHFL.BFLY PT, R0, R2, 0x2, 0x1f ;  /* 0x0c401f0002007f89 */ /* 0x000eb000000e0000 */
[----:B------:R-:W3:Y:S01]  /*149d0*/  SHFL.BFLY PT, R205, R167, 0x1, 0x1f ;  /* 0x0c201f00a7cd7f89 */ /* 0x000ee200000e0000 */
[----:B-1----:R-:W-:Y:S07]  /*149e0*/  FMNMX.FTZ R168, R168, R204, !PT ;  /* 0x000000cca8a87209 */ /* 0x002fee0007810000 */
[----:B------:R-:W1:Y:S01]  /*149f0*/  SHFL.BFLY PT, R166, R165, 0x2, 0x1f ;  /* 0x0c401f00a5a67f89 */ /* 0x000e6200000e0000 */
[----:B------:R-:W-:Y:S02]  /*14a00*/  FSETP.NEU.FTZ.AND P0, PT, R168, -INF , PT ;  /* 0xff800000a800780b */ /* 0x000fe40003f1d000 */
[----:B--2---:R-:W-:Y:S01]  /*14a10*/  FMNMX.FTZ R2, R2, R0, !PT ;  /* 0x0000000002027209 */ /* 0x004fe20007810000 */
[----:B------:R-:W-:Y:S04]  /*14a20*/  FADD.FTZ R0, -R168, R164 ;  /* 0x000000a4a8007221 */ /* 0x000fe80000010100 */
[----:B------:R-:W-:Y:S01]  /*14a30*/  FMUL.FTZ R0, R0, c[0x0][0x23c] ;  /* 0x00008f0000007a20 */ /* 0x000fe20000410000 */
[----:B------:R-:W2:Y:S01]  /*14a40*/  SHFL.BFLY PT, R3, R2, 0x1, 0x1f ;  /* 0x0c201f0002037f89 */ /* 0x000ea200000e0000 */
[----:B---3--:R-:W-:Y:S02]  /*14a50*/  FMNMX.FTZ R167, R167, R205, !PT ;  /* 0x000000cda7a77209 */ /* 0x008fe40007810000 */
[----:B------:R3:W4:Y:S01]  /*14a60*/  MUFU.EX2 R164, R0 ;  /* 0x0000000000a47308 */ /* 0x0007220000000800 */
[----:B-1----:R-:W-:Y:S05]  /*14a70*/  FMNMX.FTZ R166, R165, R166, !PT ;  /* 0x000000a6a5a67209 */ /* 0x002fea0007810000 */
[----:B------:R-:W1:Y:S01]  /*14a80*/  SHFL.BFLY PT, R204, R166, 0x1, 0x1f ;  /* 0x0c201f00a6cc7f89 */ /* 0x000e6200000e0000 */
[----:B--2---:R-:W-:Y:S01]  /*14a90*/  FMNMX.FTZ R165, R2, R3, !PT ;  /* 0x0000000302a57209 */ /* 0x004fe20007810000 */
[----:B---3--:R-:W-:Y:S02]  /*14aa0*/  FADD.FTZ R0, -R167, R169 ;  /* 0x000000a9a7007221 */ /* 0x008fe40000010100 */
[----:B------:R-:W-:Y:S02]  /*14ab0*/  FMUL.FTZ R169, R168, c[0x0][0x23c] ;  /* 0x00008f00a8a97a20 */ /* 0x000fe40000410000 */
[----:B------:R-:W-:Y:S02]  /*14ac0*/  FMUL.FTZ R0, R0, c[0x0][0x23c] ;  /* 0x00008f0000007a20 */ /* 0x000fe40000410000 */
[C---:B----4-:R-:W-:Y:S01]  /*14ad0*/  FMUL.FTZ R68, R164.reuse, R68 ;  /* 0x00000044a4447220 */ /* 0x050fe20000410000 */
[----:B------:R-:W-:Y:S01]  /*14ae0*/  FSEL R169, R169, RZ, P0 ;  /* 0x000000ffa9a97208 */ /* 0x000fe20000000000 */
[----:B------:R2:W3:Y:S01]  /*14af0*/  MUFU.EX2 R3, R0 ;  /* 0x0000000000037308 */ /* 0x0004e20000000800 */
[----:B------:R-:W-:Y:S01]  /*14b00*/  FSETP.NEU.FTZ.AND P0, PT, R167, -INF , PT ;  /* 0xff800000a700780b */ /* 0x000fe20003f1d000 */
[----:B------:R-:W-:Y:S02]  /*14b10*/  FMUL.FTZ R69, R164, R69 ;  /* 0x00000045a4457220 */ /* 0x000fe40000410000 */
[--C-:B------:R-:W-:Y:S01]  /*14b20*/  FFMA.FTZ R16, R16, c[0x0][0x23c], -R169.reuse ;  /* 0x00008f0010107a23 */ /* 0x100fe200000108a9 */
[----:B-1----:R-:W-:Y:S01]  /*14b30*/  FMNMX.FTZ R166, R166, R204, !PT ;  /* 0x000000cca6a67209 */ /* 0x002fe20007810000 */
[--C-:B------:R-:W-:Y:S01]  /*14b40*/  FFMA.FTZ R17, R17, c[0x0][0x23c], -R169.reuse ;  /* 0x00008f0011117a23 */ /* 0x100fe200000108a9 */
[----:B------:R-:W1:Y:S01]  /*14b50*/  LDSM.16.MT88.4 R204, [R233+0xc000] ;  /* 0x00c00000e9cc783b */ /* 0x000e620000004200 */
[--C-:B------:R-:W-:Y:S02]  /*14b60*/  FFMA.FTZ R4, R4, c[0x0][0x23c], -R169.reuse ;  /* 0x00008f0004047a23 */ /* 0x100fe400000108a9 */
[----:B------:R-:W-:Y:S01]  /*14b70*/  FMUL.FTZ R212, R166, c[0x0][0x23c] ;  /* 0x00008f00a6d47a20 */ /* 0x000fe20000410000 */
[----:B------:R4:W-:Y:S01]  /*14b80*/  MUFU.EX2 R228, R16 ;  /* 0x0000001000e47308 */ /* 0x0009e20000000800 */
[----:B------:R-:W-:Y:S02]  /*14b90*/  FFMA.FTZ R5, R5, c[0x0][0x23c], -R169 ;  /* 0x00008f0005057a23 */ /* 0x000fe400000108a9 */
[C---:B------:R-:W-:Y:S02]  /*14ba0*/  FMUL.FTZ R80, R164.reuse, R80 ;  /* 0x00000050a4507220 */ /* 0x040fe40000410000 */
[C---:B------:R-:W-:Y:S02]  /*14bb0*/  FMUL.FTZ R81, R164.reuse, R81 ;  /* 0x00000051a4517220 */ /* 0x040fe40000410000 */
[C---:B------:R-:W-:Y:S02]  /*14bc0*/  FMUL.FTZ R84, R164.reuse, R84 ;  /* 0x00000054a4547220 */ /* 0x040fe40000410000 */
[C---:B------:R-:W-:Y:S01]  /*14bd0*/  FMUL.FTZ R85, R164.reuse, R85 ;  /* 0x00000055a4557220 */ /* 0x040fe20000410000 */
[----:B------:R5:W-:Y:S01]  /*14be0*/  MUFU.EX2 R217, R4 ;  /* 0x0000000400d97308 */ /* 0x000be20000000800 */
        /* <DEDUP_REMOVED lines=9> */
[--C-:B------:R-:W-:Y:S02]  /*14c80*/  FFMA.FTZ R18, R18, c[0x0][0x23c], -R170.reuse ;  /* 0x00008f0012127a23 */ /* 0x100fe400000108aa */
[--C-:B------:R-:W-:Y:S02]  /*14c90*/  FFMA.FTZ R19, R19, c[0x0][0x23c], -R170.reuse ;  /* 0x00008f0013137a23 */ /* 0x100fe400000108aa */
[--C-:B------:R-:W-:Y:S02]  /*14ca0*/  FFMA.FTZ R6, R6, c[0x0][0x23c], -R170.reuse ;  /* 0x00008f0006067a23 */ /* 0x100fe400000108aa */
[----:B------:R-:W-:Y:S01]  /*14cb0*/  FFMA.FTZ R7, R7, c[0x0][0x23c], -R170 ;  /* 0x00008f0007077a23 */ /* 0x000fe200000108aa */
[----:B------:R-:W1:Y:S01]  /*14cc0*/  MUFU.EX2 R216, R5 ;  /* 0x0000000500d87308 */ /* 0x000e620000000800 */
[C---:B----4-:R-:W-:Y:S02]  /*14cd0*/  FMUL.FTZ R16, R164.reuse, R184 ;  /* 0x000000b8a4107220 */ /* 0x050fe40000410000 */
[----:B-----5:R-:W-:Y:S02]  /*14ce0*/  FMUL.FTZ R4, R164, R176 ;  /* 0x000000b0a4047220 */ /* 0x020fe40000410000 */
[C---:B------:R-:W-:Y:S02]  /*14cf0*/  FMUL.FTZ R82, R3.reuse, R82 ;  /* 0x0000005203527220 */ /* 0x040fe40000410000 */
[C---:B------:R-:W-:Y:S02]  /*14d00*/  FMUL.FTZ R83, R3.reuse, R83 ;  /* 0x0000005303537220 */ /* 0x040fe40000410000 */
[C---:B------:R-:W-:Y:S01]  /*14d10*/  FMUL.FTZ R86, R3.reuse, R86 ;  /* 0x0000005603567220 */ /* 0x040fe20000410000 */
[----:B------:R4:W5:Y:S01]  /*14d20*/  MUFU.EX2 R223, R17 ;  /* 0x0000001100df7308 */ /* 0x0009620000000800 */
[----:B------:R-:W-:Y:S02]  /*14d30*/  FMUL.FTZ R87, R3, R87 ;  /* 0x0000005703577220 */ /* 0x000fe40000410000 */
[----:B--2---:R-:W-:Y:S02]  /*14d40*/  FADD.FTZ R0, -R166, R171 ;  /* 0x000000aba6007221 */ /* 0x004fe40000010100 */
[----:B------:R-:W-:Y:S02]  /*14d50*/  FMUL.FTZ R171, R165, c[0x0][0x23c] ;  /* 0x00008f00a5ab7a20 */ /* 0x000fe40000410000 */
[----:B------:R-:W-:Y:S02]  /*14d60*/  FMUL.FTZ R0, R0, c[0x0][0x23c] ;  /* 0x00008f0000007a20 */ /* 0x000fe40000410000 */
[----:B---3--:R-:W-:Y:S01]  /*14d70*/  FMUL.FTZ R74, R2, R74 ;  /* 0x0000004a024a7220 */ /* 0x008fe20000410000 */
[----:B------:R-:W-:Y:S01]  /*14d80*/  FSEL R171, R171, RZ, P0 ;  /* 0x000000ffabab7208 */ /* 0x000fe20000000000 */
[----:B------:R2:W-:Y:S01]  /*14d90*/  MUFU.EX2 R222, R6 ;  /* 0x0000000600de7308 */ /* 0x0005e20000000800 */
[----:B------:R-:W-:Y:S01]  /*14da0*/  FSETP.NEU.FTZ.AND P0, PT, R166, -INF , PT ;  /* 0xff800000a600780b */ /* 0x000fe20003f1d000 */
[----:B------:R-:W-:Y:S01]  /*14db0*/  FMUL.FTZ R75, R2, R75 ;  /* 0x0000004b024b7220 */ /* 0x000fe20000410000 */
[----:B-1----:R-:W-:Y:S01]  /*14dc0*/  F2FP.BF16.PACK_AB R176, R216, R217 ;  /* 0x000000d9d8b0723e */ /* 0x002fe200000010ff */
[--C-:B------:R-:W-:Y:S01]  /*14dd0*/  FFMA.FTZ R10, R10, c[0x0][0x23c], -R171.reuse ;  /* 0x00008f000a0a7a23 */ /* 0x100fe200000108ab */
[----:B------:R-:W-:Y:S01]  /*14de0*/  FSEL R212, R212, RZ, P0 ;  /* 0x000000ffd4d47208 */ /* 0x000fe20000000000 */
[--C-:B------:R-:W-:Y:S02]  /*14df0*/  FFMA.FTZ R11, R11, c[0x0][0x23c], -R171.reuse ;  /* 0x00008f000b0b7a23 */ /* 0x100fe400000108ab */
[--C-:B------:R-:W-:Y:S02]  /*14e00*/  FFMA.FTZ R14, R14, c[0x0][0x23c], -R171.reuse ;  /* 0x00008f000e0e7a23 */ /* 0x100fe400000108ab */
[----:B------:R1:W-:Y:S01]  /*14e10*/  MUFU.EX2 R226, R18 ;  /* 0x0000001200e27308 */ /* 0x0003e20000000800 */
[----:B------:R-:W-:Y:S02]  /*14e20*/  FFMA.FTZ R15, R15, c[0x0][0x23c], -R171 ;  /* 0x00008f000f0f7a23 */ /* 0x000fe400000108ab */
[--C-:B------:R-:W-:Y:S02]  /*14e30*/  FFMA.FTZ R8, R8, c[0x0][0x23c], -R212.reuse ;  /* 0x00008f0008087a23 */ /* 0x100fe400000108d4 */
[--C-:B------:R-:W-:Y:S02]  /*14e40*/  FFMA.FTZ R9, R9, c[0x0][0x23c], -R212.reuse ;  /* 0x00008f0009097a23 */ /* 0x100fe400000108d4 */
[--C-:B------:R-:W-:Y:S02]  /*14e50*/  FFMA.FTZ R12, R12, c[0x0][0x23c], -R212.reuse ;  /* 0x00008f000c0c7a23 */ /* 0x100fe400000108d4 */
[----:B------:R-:W-:Y:S01]  /*14e60*/  FFMA.FTZ R13, R13, c[0x0][0x23c], -R212 ;  /* 0x00008f000d0d7a23 */ /* 0x000fe200000108d4 */
[----:B------:R3:W-:Y:S01]  /*14e70*/  MUFU.EX2 R213, R19 ;  /* 0x0000001300d57308 */ /* 0x0007e20000000800 */
[C---:B------:R-:W-:Y:S02]  /*14e80*/  FMUL.FTZ R5, R164.reuse, R177 ;  /* 0x000000b1a4057220 */ /* 0x040fe40000410000 */
[----:B----4-:R-:W-:Y:S02]  /*14e90*/  FMUL.FTZ R17, R164, R185 ;  /* 0x000000b9a4117220 */ /* 0x010fe40000410000 */
[----:B--2---:R-:W-:Y:S01]  /*14ea0*/  FMUL.FTZ R6, R3, R178 ;  /* 0x000000b203067220 */ /* 0x004fe20000410000 */
[----:B-----5:R-:W-:Y:S01]  /*14eb0*/  F2FP.BF16.PACK_AB R178, R223, R228 ;  /* 0x000000e4dfb2723e */ /* 0x020fe200000010ff */
[C---:B------:R-:W-:Y:S02]  /*14ec0*/  FMUL.FTZ R78, R2.reuse, R78 ;  /* 0x0000004e024e7220 */ /* 0x040fe40000410000 */
[C---:B------:R-:W-:Y:S01]  /*14ed0*/  FMUL.FTZ R79, R2.reuse, R79 ;  /* 0x0000004f024f7220 */ /* 0x040fe20000410000 */
[----:B------:R-:W2:Y:S01]  /*14ee0*/  MUFU.EX2 R215, R7 ;  /* 0x0000000700d77308 */ /* 0x000ea20000000800 */
[C---:B------:R-:W-:Y:S02]  /*14ef0*/  FMUL.FTZ R90, R2.reuse, R90 ;  /* 0x0000005a025a7220 */ /* 0x040fe40000410000 */
[C---:B------:R-:W-:Y:S02]  /*14f00*/  FMUL.FTZ R91, R2.reuse, R91 ;  /* 0x0000005b025b7220 */ /* 0x040fe40000410000 */
[C---:B-1----:R-:W-:Y:S02]  /*14f10*/  FMUL.FTZ R18, R3.reuse, R186 ;  /* 0x000000ba03127220 */ /* 0x042fe40000410000 */
[C---:B------:R-:W-:Y:S02]  /*14f20*/  FMUL.FTZ R94, R2.reuse, R94 ;  /* 0x0000005e025e7220 */ /* 0x040fe40000410000 */
[----:B------:R-:W-:Y:S01]  /*14f30*/  FMUL.FTZ R95, R2, R95 ;  /* 0x0000005f025f7220 */ /* 0x000fe20000410000 */
[----:B------:R-:W1:Y:S01]  /*14f40*/  MUFU.EX2 R0, R0 ;  /* 0x0000000000007308 */ /* 0x000e620000000800 */
[C---:B------:R-:W-:Y:S02]  /*14f50*/  FMUL.FTZ R97, R164.reuse, R97 ;  /* 0x00000061a4617220 */ /* 0x040fe40000410000 */
[C---:B------:R-:W-:Y:S02]  /*14f60*/  FMUL.FTZ R98, R3.reuse, R98 ;  /* 0x0000006203627220 */ /* 0x040fe40000410000 */
[C---:B---3--:R-:W-:Y:S02]  /*14f70*/  FMUL.FTZ R19, R3.reuse, R187 ;  /* 0x000000bb03137220 */ /* 0x048fe40000410000 */
[----:B------:R-:W-:Y:S01]  /*14f80*/  LDSM.16.MT88.4 R184, [R235+0xc000] ;  /* 0x00c00000ebb8783b */ /* 0x000fe20000004200 */
[----:B------:R-:W-:Y:S02]  /*14f90*/  FMUL.FTZ R99, R3, R99 ;  /* 0x0000006303637220 */ /* 0x000fe40000410000 */
[----:B------:R3:W-:Y:S01]  /*14fa0*/  MUFU.EX2 R219, R10 ;  /* 0x0000000a00db7308 */ /* 0x0007e20000000800 */
[C---:B------:R-:W-:Y:S02]  /*14fb0*/  FMUL.FTZ R100, R164.reuse, R100 ;  /* 0x00000064a4647220 */ /* 0x040fe40000410000 */
[----:B------:R-:W-:Y:S01]  /*14fc0*/  FMUL.FTZ R101, R164, R101 ;  /* 0x00000065a4657220 */ /* 0x000fe20000410000 */
[----:B--2---:R-:W-:Y:S01]  /*14fd0*/  F2FP.BF16.PACK_AB R177, R215, R222 ;  /* 0x000000ded7b1723e */ /* 0x004fe200000010ff */
[----:B------:R-:W-:Y:S01]  /*14fe0*/  FMUL.FTZ R7, R3, R179 ;  /* 0x000000b303077220 */ /* 0x000fe20000410000 */
[----:B------:R-:W-:Y:S01]  /*14ff0*/  F2FP.BF16.PACK_AB R179, R213, R226 ;  /* 0x000000e2d5b3723e */ /* 0x000fe200000010ff */
[--C-:B------:R-:W-:Y:S02]  /*15000*/  FFMA.FTZ R36, R36, c[0x0][0x23c], -R169.reuse ;  /* 0x00008f0024247a23 */ /* 0x100fe400000108a9 */
[--C-:B------:R-:W-:Y:S01]  /*15010*/  FFMA.FTZ R37, R37, c[0x0][0x23c], -R169.reuse ;  /* 0x00008f0025257a23 */ /* 0x100fe200000108a9 */
[----:B------:R2:W-:Y:S01]  /*15020*/  MUFU.EX2 R227, R14 ;  /* 0x0000000e00e37308 */ /* 0x0005e20000000800 */
[--C-:B------:R-:W-:Y:S02]  /*15030*/  FFMA.FTZ R38, R38, c[0x0][0x23c], -R170.reuse ;  /* 0x00008f0026267a23 */ /* 0x100fe400000108aa */
[-C--:B------:R-:W-:Y:S05]  /*15040*/  HMMA.16816.F32.BF16 R4, R176, R204.reuse, R4 ;  /* 0x000000ccb004723c */ /* 0x080fea0000041804 */
[C---:B-1----:R-:W-:Y:S02]  /*15050*/  FMUL.FTZ R72, R0.reuse, R72 ;  /* 0x0000004800487220 */ /* 0x042fe40000410000 */
[----:B------:R1:W-:Y:S01]  /*15060*/  MUFU.EX2 R224, R15 ;  /* 0x0000000f00e07308 */ /* 0x0003e20000000800 */
[----:B------:R-:W-:Y:S04]  /*15070*/  FMUL.FTZ R73, R0, R73 ;  /* 0x0000004900497220 */ /* 0x000fe80000410000 */
[----:B---3--:R-:W-:Y:S02]  /*15080*/  FMUL.FTZ R10, R2, R174 ;  /* 0x000000ae020a7220 */ /* 0x008fe40000410000 */
[C---:B------:R-:W-:Y:S02]  /*15090*/  FMUL.FTZ R76, R0.reuse, R76 ;  /* 0x0000004c004c7220 */ /* 0x040fe40000410000 */
[C---:B------:R-:W-:Y:S01]  /*150a0*/  FMUL.FTZ R77, R0.reuse, R77 ;  /* 0x0000004d004d7220 */ /* 0x040fe20000410000 */
[----:B------:R3:W-:Y:S01]  /*150b0*/  MUFU.EX2 R220, R8 ;  /* 0x0000000800dc7308 */ /* 0x0007e20000000800 */
[C---:B------:R-:W-:Y:S02]  /*150c0*/  FMUL.FTZ R88, R0.reuse, R88 ;  /* 0x0000005800587220 */ /* 0x040fe40000410000 */
[----:B------:R-:W-:Y:S02]  /*150d0*/  FMUL.FTZ R89, R0, R89 ;  /* 0x0000005900597220 */ /* 0x000fe40000410000 */
[----:B--2---:R-:W-:Y:S02]  /*150e0*/  FMUL.FTZ R14, R2, R182 ;  /* 0x000000b6020e7220 */ /* 0x004fe40000410000 */
[C---:B------:R-:W-:Y:S02]  /*150f0*/  FMUL.FTZ R92, R0.reuse, R92 ;  /* 0x0000005c005c7220 */ /* 0x040fe40000410000 */
[----:B------:R-:W-:Y:S01]  /*15100*/  FMUL.FTZ R93, R0, R93 ;  /* 0x0000005d005d7220 */ /* 0x000fe20000410000 */
[----:B------:R-:W2:Y:S01]  /*15110*/  MUFU.EX2 R214, R9 ;  /* 0x0000000900d67308 */ /* 0x000ea20000000800 */
[C---:B------:R-:W-:Y:S02]  /*15120*/  FMUL.FTZ R102, R3.reuse, R102 ;  /* 0x0000006603667220 */ /* 0x040fe40000410000 */
[C---:B------:R-:W-:Y:S02]  /*15130*/  FMUL.FTZ R103, R3.reuse, R103 ;  /* 0x0000006703677220 */ /* 0x040fe40000410000 */
[C---:B-1----:R-:W-:Y:S02]  /*15140*/  FMUL.FTZ R15, R2.reuse, R183 ;  /* 0x000000b7020f7220 */ /* 0x042fe40000410000 */
[C---:B------:R-:W-:Y:S02]  /*15150*/  FMUL.FTZ R106, R2.reuse, R106 ;  /* 0x0000006a026a7220 */ /* 0x040fe40000410000 */
[----:B------:R-:W-:Y:S01]  /*15160*/  FMUL.FTZ R107, R2, R107 ;  /* 0x0000006b026b7220 */ /* 0x000fe20000410000 */
[----:B------:R1:W-:Y:S01]  /*15170*/  MUFU.EX2 R221, R12 ;  /* 0x0000000c00dd7308 */ /* 0x0003e20000000800 */
[C---:B------:R-:W-:Y:S02]  /*15180*/  FMUL.FTZ R104, R0.reuse, R104 ;  /* 0x0000006800687220 */ /* 0x040fe40000410000 */
[C---:B------:R-:W-:Y:S02]  /*15190*/  FMUL.FTZ R105, R0.reuse, R105 ;  /* 0x0000006900697220 */ /* 0x040fe40000410000 */
[----:B---3--:R-:W-:Y:S02]  /*151a0*/  FMUL.FTZ R8, R0, R172 ;  /* 0x000000ac00087220 */ /* 0x008fe40000410000 */
[C---:B------:R-:W-:Y:S02]  /*151b0*/  FMUL.FTZ R110, R2.reuse, R110 ;  /* 0x0000006e026e7220 */ /* 0x040fe40000410000 */
[----:B------:R-:W-:Y:S01]  /*151c0*/  FMUL.FTZ R111, R2, R111 ;  /* 0x0000006f026f7220 */ /* 0x000fe20000410000 */
[----:B------:R-:W3:Y:S01]  /*151d0*/  MUFU.EX2 R225, R13 ;  /* 0x0000000d00e17308 */ /* 0x000ee20000000800 */
[C---:B------:R-:W-:Y:S02]  /*151e0*/  FMUL.FTZ R108, R0.reuse, R108 ;  /* 0x0000006c006c7220 */ /* 0x040fe40000410000 */
[----:B------:R-:W-:Y:S01]  /*151f0*/  FMUL.FTZ R109, R0, R109 ;  /* 0x0000006d006d7220 */ /* 0x000fe20000410000 */
[----:B--2---:R-:W-:Y:S01]  /*15200*/  F2FP.BF16.PACK_AB R172, R214, R220 ;  /* 0x000000dcd6ac723e */ /* 0x004fe200000010ff */
[----:B------:R-:W-:Y:S02]  /*15210*/  FMUL.FTZ R9, R0, R173 ;  /* 0x000000ad00097220 */ /* 0x000fe40000410000 */
[C---:B------:R-:W-:Y:S02]  /*15220*/  FMUL.FTZ R112, R164.reuse, R112 ;  /* 0x00000070a4707220 */ /* 0x040fe40000410000 */
[----:B------:R-:W-:Y:S01]  /*15230*/  FMUL.FTZ R113, R164, R113 ;  /* 0x00000071a4717220 */ /* 0x000fe20000410000 */
[----:B------:R2:W4:Y:S01]  /*15240*/  MUFU.EX2 R218, R11 ;  /* 0x0000000b00da7308 */ /* 0x0005220000000800 */
[C---:B------:R-:W-:Y:S02]  /*15250*/  FMUL.FTZ R114, R3.reuse, R114 ;  /* 0x0000007203727220 */ /* 0x040fe40000410000 */
[----:B------:R-:W-:Y:S02]  /*15260*/  FMUL.FTZ R115, R3, R115 ;  /* 0x0000007303737220 */ /* 0x000fe40000410000 */
[----:B-1----:R-:W-:Y:S02]  /*15270*/  FMUL.FTZ R12, R0, R180 ;  /* 0x000000b4000c7220 */ /* 0x002fe40000410000 */
[--C-:B------:R-:W-:Y:S02]  /*15280*/  FFMA.FTZ R39, R39, c[0x0][0x23c], -R170.reuse ;  /* 0x00008f0027277a23 */ /* 0x100fe400000108aa */
[--C-:B------:R-:W-:Y:S02]  /*15290*/  FFMA.FTZ R48, R48, c[0x0][0x23c], -R169.reuse ;  /* 0x00008f0030307a23 */ /* 0x100fe400000108a9 */
[----:B------:R-:W-:Y:S02]  /*152a0*/  FFMA.FTZ R49, R49, c[0x0][0x23c], -R169 ;  /* 0x00008f0031317a23 */ /* 0x000fe400000108a9 */
[--C-:B------:R-:W-:Y:S01]  /*152b0*/  FFMA.FTZ R50, R50, c[0x0][0x23c], -R170.reuse ;  /* 0x00008f0032327a23 */ /* 0x100fe200000108aa */
[----:B---3--:R-:W-:Y:S01]  /*152c0*/  F2FP.BF16.PACK_AB R174, R225, R221 ;  /* 0x000000dde1ae723e */ /* 0x008fe200000010ff */
[----:B------:R-:W-:Y:S02]  /*152d0*/  FMUL.FTZ R13, R0, R181 ;  /* 0x000000b5000d7220 */ /* 0x000fe40000410000 */
[----:B------:R-:W1:Y:S01]  /*152e0*/  LDSM.16.MT88.4 R180, [R236+0xc000] ;  /* 0x00c00000ecb4783b */ /* 0x000e620000004200 */
[----:B------:R-:W-:Y:S02]  /*152f0*/  FFMA.FTZ R51, R51, c[0x0][0x23c], -R170 ;  /* 0x00008f0033337a23 */ /* 0x000fe400000108aa */
[--C-:B------:R-:W-:Y:S02]  /*15300*/  FFMA.FTZ R46, R46, c[0x0][0x23c], -R171.reuse ;  /* 0x00008f002e2e7a23 */ /* 0x100fe400000108ab */
[----:B------:R-:W-:Y:S02]  /*15310*/  FFMA.FTZ R47, R47, c[0x0][0x23c], -R171 ;  /* 0x00008f002f2f7a23 */ /* 0x000fe400000108ab */
[----:B--2---:R-:W-:Y:S01]  /*15320*/  FMUL.FTZ R11, R2, R175 ;  /* 0x000000af020b7220 */ /* 0x004fe20000410000 */
[----:B----4-:R-:W-:Y:S01]  /*15330*/  F2FP.BF16.PACK_AB R173, R218, R219 ;  /* 0x000000dbdaad723e */ /* 0x010fe200000010ff */
[--C-:B------:R-:W-:Y:S01]  /*15340*/  FFMA.FTZ R44, R44, c[0x0][0x23c], -R212.reuse ;  /* 0x00008f002c2c7a23 */ /* 0x100fe200000108d4 */
[----:B------:R-:W-:Y:S01]  /*15350*/  F2FP.BF16.PACK_AB R175, R224, R227 ;  /* 0x000000e3e0af723e */ /* 0x000fe200000010ff */
[----:B------:R-:W-:Y:S02]  /*15360*/  FFMA.FTZ R45, R45, c[0x0][0x23c], -R212 ;  /* 0x00008f002d2d7a23 */ /* 0x000fe400000108d4 */
[--C-:B------:R-:W-:Y:S02]  /*15370*/  FFMA.FTZ R54, R54, c[0x0][0x23c], -R170.reuse ;  /* 0x00008f0036367a23 */ /* 0x100fe400000108aa */
[----:B------:R-:W-:Y:S02]  /*15380*/  FFMA.FTZ R55, R55, c[0x0][0x23c], -R170 ;  /* 0x00008f0037377a23 */ /* 0x000fe400000108aa */
[C---:B------:R-:W-:Y:S04]  /*15390*/  HMMA.16816.F32.BF16 R8, R172.reuse, R204, R8 ;  /* 0x000000ccac08723c */ /* 0x040fe80000041808 */
[--C-:B------:R-:W-:Y:S02]  /*153a0*/  FFMA.FTZ R52, R52, c[0x0][0x23c], -R169.reuse ;  /* 0x00008f0034347a23 */ /* 0x100fe400000108a9 */
[----:B------:R-:W-:Y:S01]  /*153b0*/  FFMA.FTZ R53, R53, c[0x0][0x23c], -R169 ;  /* 0x00008f0035357a23 */ /* 0x000fe200000108a9 */
[----:B------:R-:W-:Y:S01]  /*153c0*/  MOV R205, R228 ;  /* 0x000000e400cd7202 */ /* 0x000fe20000000f00 */
[-C--:B------:R-:W-:Y:S04]  /*153d0*/  HMMA.16816.F32.BF16 R12, R172, R206.reuse, R12 ;  /* 0x000000ceac0c723c */ /* 0x080fe8000004180c */
[--C-:B------:R-:W-:Y:S02]  /*153e0*/  FFMA.FTZ R59, R59, c[0x0][0x23c], -R171.reuse ;  /* 0x00008f003b3b7a23 */ /* 0x100fe400000108ab */
[----:B------:R-:W-:Y:S02]  /*153f0*/  FFMA.FTZ R62, R62, c[0x0][0x23c], -R171 ;  /* 0x00008f003e3e7a23 */ /* 0x000fe400000108ab */
[C---:B------:R-:W-:Y:S04]  /*15400*/  HMMA.16816.F32.BF16 R16, R176.reuse, R206, R16 ;  /* 0x000000ceb010723c */ /* 0x040fe80000041810 */
[--C-:B------:R-:W-:Y:S02]  /*15410*/  FFMA.FTZ R56, R56, c[0x0][0x23c], -R212.reuse ;  /* 0x00008f0038387a23 */ /* 0x100fe400000108d4 */
[--C-:B------:R-:W-:Y:S01]  /*15420*/  FFMA.FTZ R57, R57, c[0x0][0x23c], -R212.reuse ;  /* 0x00008f0039397a23 */ /* 0x100fe200000108d4 */
[----:B------:R-:W-:Y:S01]  /*15430*/  MOV R206, R213 ;  /* 0x000000d500ce7202 */ /* 0x000fe20000000f00 */
[-C--:B------:R-:W-:Y:S04]  /*15440*/  HMMA.16816.F32.BF16 R68, R176, R208.reuse, R68 ;  /* 0x000000d0b044723c */ /* 0x080fe80000041844 */
[----:B------:R-:W-:Y:S01]  /*15450*/  FFMA.FTZ R60, R60, c[0x0][0x23c], -R212 ;  /* 0x00008f003c3c7a23 */ /* 0x000fe200000108d4 */
[----:B------:R-:W-:Y:S01]  /*15460*/  MOV R207, R227 ;  /* 0x000000e300cf7202 */ /* 0x000fe20000000f00 */
[C---:B------:R-:W-:Y:S02]  /*15470*/  FMUL.FTZ R116, R164.reuse, R116 ;  /* 0x00000074a4747220 */ /* 0x040fe40000410000 */
[C---:B------:R-:W-:Y:S04]  /*15480*/  HMMA.16816.F32.BF16 R72, R172.reuse, R208, R72 ;  /* 0x000000d0ac48723c */ /* 0x040fe80000041848 */
[----:B------:R-:W-:Y:S02]  /*15490*/  FMUL.FTZ R117, R164, R117 ;  /* 0x00000075a4757220 */ /* 0x000fe40000410000 */
        /* <DEDUP_REMOVED lines=11> */
[-C--:B-1----:R-:W-:Y:S01]  /*15550*/  HMMA.16816.F32.BF16 R84, R176, R180.reuse, R84 ;  /* 0x000000b4b054723c */ /* 0x082fe20000041854 */
[----:B------:R-:W-:Y:S03]  /*15560*/  MUFU.EX2 R226, R36 ;  /* 0x0000002400e27308 */ /* 0x000fe60000000800 */
[----:B------:R-:W-:Y:S01]  /*15570*/  FMUL.FTZ R121, R0, R121 ;  /* 0x0000007900797220 */ /* 0x000fe20000410000 */
[----:B------:R-:W-:Y:S01]  /*15580*/  MOV R210, R225 ;  /* 0x000000e100d27202 */ /* 0x000fe20000000f00 */
[C---:B------:R-:W-:Y:S02]  /*15590*/  FMUL.FTZ R126, R2.reuse, R126 ;  /* 0x0000007e027e7220 */ /* 0x040fe40000410000 */
[C---:B------:R-:W-:Y:S03]  /*155a0*/  HMMA.16816.F32.BF16 R88, R172.reuse, R180, R88 ;  /* 0x000000b4ac58723c */ /* 0x040fe60000041858 */
[----:B------:R-:W-:Y:S01]  /*155b0*/  MUFU.EX2 R225, R48 ;  /* 0x0000003000e17308 */ /* 0x000fe20000000800 */
[----:B------:R-:W-:Y:S02]  /*155c0*/  FMUL.FTZ R127, R2, R127 ;  /* 0x0000007f027f7220 */ /* 0x000fe40000410000 */
[C---:B------:R-:W-:Y:S02]  /*155d0*/  FMUL.FTZ R124, R0.reuse, R124 ;  /* 0x0000007c007c7220 */ /* 0x040fe40000410000 */
[-C--:B------:R-:W-:Y:S04]  /*155e0*/  HMMA.16816.F32.BF16 R92, R172, R182.reuse, R92 ;  /* 0x000000b6ac5c723c */ /* 0x080fe8000004185c */
[----:B------:R-:W-:Y:S02]  /*155f0*/  FMUL.FTZ R125, R0, R125 ;  /* 0x0000007d007d7220 */ /* 0x000fe40000410000 */
[--C-:B------:R-:W-:Y:S02]  /*15600*/  FFMA.FTZ R20, R20, c[0x0][0x23c], -R169.reuse ;  /* 0x00008f0014147a23 */ /* 0x100fe400000108a9 */
[C---:B------:R-:W-:Y:S01]  /*15610*/  HMMA.16816.F32.BF16 R96, R176.reuse, R182, R96 ;  /* 0x000000b6b060723c */ /* 0x040fe20000041860 */
[----:B------:R-:W1:Y:S01]  /*15620*/  LDSM.16.MT88.4 R180, [R233+0xe000] ;  /* 0x00e00000e9b4783b */ /* 0x000e620000004200 */
[----:B------:R2:W-:Y:S02]  /*15630*/  MUFU.EX2 R209, R20 ;  /* 0x0000001400d17308 */ /* 0x0005e40000000800 */
[--C-:B------:R-:W-:Y:S02]  /*15640*/  FFMA.FTZ R21, R21, c[0x0][0x23c], -R169.reuse ;  /* 0x00008f0015157a23 */ /* 0x100fe400000108a9 */
[--C-:B------:R-:W-:Y:S02]  /*15650*/  FFMA.FTZ R22, R22, c[0x0][0x23c], -R170.reuse ;  /* 0x00008f0016167a23 */ /* 0x100fe400000108aa */
[-C--:B------:R-:W-:Y:S04]  /*15660*/  HMMA.16816.F32.BF16 R100, R176, R184.reuse, R100 ;  /* 0x000000b8b064723c */ /* 0x080fe80000041864 */
[--C-:B------:R-:W-:Y:S01]  /*15670*/  FFMA.FTZ R23, R23, c[0x0][0x23c], -R170.reuse ;  /* 0x00008f0017177a23 */ /* 0x100fe200000108aa */
[----:B------:R3:W-:Y:S01]  /*15680*/  MUFU.EX2 R213, R21 ;  /* 0x0000001500d57308 */ /* 0x0007e20000000800 */
[C---:B------:R-:W-:Y:S02]  /*15690*/  FMUL.FTZ R128, R164.reuse, R128 ;  /* 0x00000080a4807220 */ /* 0x040fe40000410000 */
[C---:B------:R-:W-:Y:S04]  /*156a0*/  HMMA.16816.F32.BF16 R104, R172.reuse, R184, R104 ;  /* 0x000000b8ac68723c */ /* 0x040fe80000041868 */
[----:B------:R-:W-:Y:S02]  /*156b0*/  FMUL.FTZ R129, R164, R129 ;  /* 0x00000081a4817220 */ /* 0x000fe40000410000 */
[C---:B------:R-:W-:Y:S01]  /*156c0*/  FMUL.FTZ R130, R3.reuse, R130 ;  /* 0x0000008203827220 */ /* 0x040fe20000410000 */
[----:B------:R4:W-:Y:S01]  /*156d0*/  MUFU.EX2 R251, R22 ;  /* 0x0000001600fb7308 */ /* 0x0009e20000000800 */
[-C--:B------:R-:W-:Y:S04]  /*156e0*/  HMMA.16816.F32.BF16 R108, R172, R186.reuse, R108 ;  /* 0x000000baac6c723c */ /* 0x080fe8000004186c */
[----:B--2---:R-:W-:Y:S02]  /*156f0*/  FMUL.FTZ R20, R0, R188 ;  /* 0x000000bc00147220 */ /* 0x004fe40000410000 */
[C---:B------:R-:W-:Y:S02]  /*15700*/  FMUL.FTZ R131, R3.reuse, R131 ;  /* 0x0000008303837220 */ /* 0x040fe40000410000 */
[C---:B------:R-:W-:Y:S01]  /*15710*/  HMMA.16816.F32.BF16 R112, R176.reuse, R186, R112 ;  /* 0x000000bab070723c */ /* 0x040fe20000041870 */
[----:B------:R-:W2:Y:S01]  /*15720*/  LDSM.16.MT88.4 R184, [R234+0xe000] ;  /* 0x00e00000eab8783b */ /* 0x000ea20000004200 */
[----:B------:R5:W-:Y:S02]  /*15730*/  MUFU.EX2 R250, R23 ;  /* 0x0000001700fa7308 */ /* 0x000be40000000800 */
[----:B------:R-:W-:Y:S02]  /*15740*/  FMUL.FTZ R132, R164, R132 ;  /* 0x00000084a4847220 */ /* 0x000fe40000410000 */
[----:B---3--:R-:W-:Y:S02]  /*15750*/  FMUL.FTZ R21, R0, R189 ;  /* 0x000000bd00157220 */ /* 0x008fe40000410000 */
[----:B------:R-:W-:Y:S01]  /*15760*/  FMUL.FTZ R133, R164, R133 ;  /* 0x00000085a4857220 */ /* 0x000fe20000410000 */
[-C--:B-1----:R-:W-:Y:S03]  /*15770*/  HMMA.16816.F32.BF16 R116, R176, R180.reuse, R116 ;  /* 0x000000b4b074723c */ /* 0x082fe60000041874 */
[C---:B------:R-:W-:Y:S02]  /*15780*/  FMUL.FTZ R134, R3.reuse, R134 ;  /* 0x0000008603867220 */ /* 0x040fe40000410000 */
[----:B------:R-:W-:Y:S02]  /*15790*/  FMUL.FTZ R135, R3, R135 ;  /* 0x0000008703877220 */ /* 0x000fe40000410000 */
[C---:B----4-:R-:W-:Y:S01]  /*157a0*/  FMUL.FTZ R22, R2.reuse, R190 ;  /* 0x000000be02167220 */ /* 0x050fe20000410000 */
[C---:B------:R-:W-:Y:S04]  /*157b0*/  HMMA.16816.F32.BF16 R120, R172.reuse, R180, R120 ;  /* 0x000000b4ac78723c */ /* 0x040fe80000041878 */
[C---:B------:R-:W-:Y:S02]  /*157c0*/  FMUL.FTZ R138, R2.reuse, R138 ;  /* 0x0000008a028a7220 */ /* 0x040fe40000410000 */
[C---:B------:R-:W-:Y:S02]  /*157d0*/  FMUL.FTZ R139, R2.reuse, R139 ;  /* 0x0000008b028b7220 */ /* 0x040fe40000410000 */
[-C--:B------:R-:W-:Y:S04]  /*157e0*/  HMMA.16816.F32.BF16 R124, R172, R182.reuse, R124 ;  /* 0x000000b6ac7c723c */ /* 0x080fe8000004187c */
[----:B-----5:R-:W-:Y:S02]  /*157f0*/  FMUL.FTZ R23, R2, R191 ;  /* 0x000000bf02177220 */ /* 0x020fe40000410000 */
[----:B------:R-:W-:Y:S01]  /*15800*/  LDSM.16.MT88.4 R188, [R236+0xc800] ;  /* 0x00c80000ecbc783b */ /* 0x000fe20000004200 */
[----:B------:R-:W-:Y:S01]  /*15810*/  FMUL.FTZ R136, R0, R136 ;  /* 0x0000008800887220 */ /* 0x000fe20000410000 */
[C---:B------:R-:W-:Y:S04]  /*15820*/  HMMA.16816.F32.BF16 R128, R176.reuse, R182, R128 ;  /* 0x000000b6b080723c */ /* 0x040fe80000041880 */
[--C-:B------:R-:W-:Y:S02]  /*15830*/  FFMA.FTZ R32, R32, c[0x0][0x23c], -R169.reuse ;  /* 0x00008f0020207a23 */ /* 0x100fe400000108a9 */
[----:B------:R-:W1:Y:S01]  /*15840*/  LDSM.16.MT88.4 R180, [R236+0xe000] ;  /* 0x00e00000ecb4783b */ /* 0x000e620000004200 */
[----:B------:R-:W-:Y:S01]  /*15850*/  FFMA.FTZ R33, R33, c[0x0][0x23c], -R169 ;  /* 0x00008f0021217a23 */ /* 0x000fe200000108a9 */
[-C--:B--2---:R-:W-:Y:S01]  /*15860*/  HMMA.16816.F32.BF16 R132, R176, R184.reuse, R132 ;  /* 0x000000b8b084723c */ /* 0x084fe20000041884 */
[----:B------:R2:W-:Y:S03]  /*15870*/  MUFU.EX2 R204, R32 ;  /* 0x0000002000cc7308 */ /* 0x0005e60000000800 */
[--C-:B------:R-:W-:Y:S02]  /*15880*/  FFMA.FTZ R34, R34, c[0x0][0x23c], -R170.reuse ;  /* 0x00008f0022227a23 */ /* 0x100fe400000108aa */
[----:B------:R-:W-:Y:S02]  /*15890*/  FFMA.FTZ R35, R35, c[0x0][0x23c], -R170 ;  /* 0x00008f0023237a23 */ /* 0x000fe400000108aa */
[----:B------:R-:W-:Y:S03]  /*158a0*/  FMUL.FTZ R137, R0, R137 ;  /* 0x0000008900897220 */ /* 0x000fe60000410000 */
[----:B------:R3:W4:Y:S01]  /*158b0*/  MUFU.EX2 R252, R33 ;  /* 0x0000002100fc7308 */ /* 0x0007220000000800 */
[C---:B------:R-:W-:Y:S02]  /*158c0*/  FMUL.FTZ R140, R164.reuse, R140 ;  /* 0x0000008ca48c7220 */ /* 0x040fe40000410000 */
[C---:B------:R-:W-:Y:S01]  /*158d0*/  FMUL.FTZ R141, R164.reuse, R141 ;  /* 0x0000008da48d7220 */ /* 0x040fe20000410000 */
[C---:B------:R-:W-:Y:S04]  /*158e0*/  HMMA.16816.F32.BF16 R136, R172.reuse, R184, R136 ;  /* 0x000000b8ac88723c */ /* 0x040fe80000041888 */
[C---:B------:R-:W-:Y:S02]  /*158f0*/  FMUL.FTZ R142, R3.reuse, R142 ;  /* 0x0000008e038e7220 */ /* 0x040fe40000410000 */
[----:B------:R5:W-:Y:S01]  /*15900*/  MUFU.EX2 R249, R34 ;  /* 0x0000002200f97308 */ /* 0x000be20000000800 */
[C---:B------:R-:W-:Y:S01]  /*15910*/  FMUL.FTZ R143, R3.reuse, R143 ;  /* 0x0000008f038f7220 */ /* 0x040fe20000410000 */
[-C--:B------:R-:W-:Y:S04]  /*15920*/  HMMA.16816.F32.BF16 R20, R172, R186.reuse, R20 ;  /* 0x000000baac14723c */ /* 0x080fe80000041814 */
[----:B--2---:R-:W-:Y:S01]  /*15930*/  FMUL.FTZ R32, R164, R192 ;  /* 0x000000c0a4207220 */ /* 0x004fe20000410000 */
[----:B------:R-:W-:Y:S01]  /*15940*/  MOV R192, R221 ;  /* 0x000000dd00c07202 */ /* 0x000fe20000000f00 */
[--C-:B------:R-:W-:Y:S02]  /*15950*/  FFMA.FTZ R30, R30, c[0x0][0x23c], -R171.reuse ;  /* 0x00008f001e1e7a23 */ /* 0x100fe400000108ab */
[C---:B------:R-:W-:Y:S01]  /*15960*/  HMMA.16816.F32.BF16 R140, R176.reuse, R186, R140 ;  /* 0x000000bab08c723c */ /* 0x040fe2000004188c */
[----:B------:R2:W1:Y:S01]  /*15970*/  MUFU.EX2 R248, R35 ;  /* 0x0000002300f87308 */ /* 0x0004620000000800 */
[----:B------:R-:W4:Y:S02]  /*15980*/  LDSM.16.MT88.4 R184, [R235+0xe000] ;  /* 0x00e00000ebb8783b */ /* 0x000f240000004200 */
[----:B---3--:R-:W-:Y:S01]  /*15990*/  FMUL.FTZ R33, R164, R193 ;  /* 0x000000c1a4217220 */ /* 0x008fe20000410000 */
[----:B------:R-:W-:Y:S01]  /*159a0*/  MOV R193, R224 ;  /* 0x000000e000c17202 */ /* 0x000fe20000000f00 */
[C---:B------:R-:W-:Y:S02]  /*159b0*/  FMUL.FTZ R146, R2.reuse, R146 ;  /* 0x0000009202927220 */ /* 0x040fe40000410000 */
[----:B------:R-:W-:Y:S03]  /*159c0*/  FMUL.FTZ R147, R2, R147 ;  /* 0x0000009302937220 */ /* 0x000fe60000410000 */
[----:B------:R3:W-:Y:S01]  /*159d0*/  MUFU.EX2 R245, R30 ;  /* 0x0000001e00f57308 */ /* 0x0007e20000000800 */
[C---:B------:R-:W-:Y:S02]  /*159e0*/  FMUL.FTZ R144, R0.reuse, R144 ;  /* 0x0000009000907220 */ /* 0x040fe40000410000 */
[----:B-----5:R-:W-:Y:S01]  /*159f0*/  FMUL.FTZ R34, R3, R194 ;  /* 0x000000c203227220 */ /* 0x020fe20000410000 */
[----:B------:R-:W-:Y:S01]  /*15a00*/  MOV R194, R223 ;  /* 0x000000df00c27202 */ /* 0x000fe20000000f00 */
[----:B------:R-:W-:Y:S02]  /*15a10*/  FMUL.FTZ R145, R0, R145 ;  /* 0x0000009100917220 */ /* 0x000fe40000410000 */
[--C-:B------:R-:W-:Y:S02]  /*15a20*/  FFMA.FTZ R26, R26, c[0x0][0x23c], -R171.reuse ;  /* 0x00008f001a1a7a23 */ /* 0x100fe400000108ab */
[--C-:B------:R-:W-:Y:S01]  /*15a30*/  FFMA.FTZ R27, R27, c[0x0][0x23c], -R171.reuse ;  /* 0x00008f001b1b7a23 */ /* 0x100fe200000108ab */
[----:B------:R-:W-:Y:S01]  /*15a40*/  MUFU.EX2 R224, R37 ;  /* 0x0000002500e07308 */ /* 0x000fe20000000800 */
[--C-:B------:R-:W-:Y:S02]  /*15a50*/  FFMA.FTZ R24, R24, c[0x0][0x23c], -R212.reuse ;  /* 0x00008f0018187a23 */ /* 0x100fe400000108d4 */
[C---:B------:R-:W-:Y:S02]  /*15a60*/  FMUL.FTZ R150, R2.reuse, R150 ;  /* 0x0000009602967220 */ /* 0x040fe40000410000 */
[C---:B--2---:R-:W-:Y:S01]  /*15a70*/  FMUL.FTZ R35, R3.reuse, R195 ;  /* 0x000000c303237220 */ /* 0x044fe20000410000 */
[----:B------:R-:W-:Y:S01]  /*15a80*/  MOV R195, R222 ;  /* 0x000000de00c37202 */ /* 0x000fe20000000f00 */
[----:B------:R-:W-:Y:S02]  /*15a90*/  FMUL.FTZ R151, R2, R151 ;  /* 0x0000009702977220 */ /* 0x000fe40000410000 */
[C---:B------:R-:W-:Y:S01]  /*15aa0*/  FMUL.FTZ R148, R0.reuse, R148 ;  /* 0x0000009400947220 */ /* 0x040fe20000410000 */
[----:B------:R2:W-:Y:S01]  /*15ab0*/  MUFU.EX2 R221, R38 ;  /* 0x0000002600dd7308 */ /* 0x0005e20000000800 */
[----:B------:R-:W-:Y:S01]  /*15ac0*/  FMUL.FTZ R149, R0, R149 ;  /* 0x0000009500957220 */ /* 0x000fe20000410000 */
[-C--:B-1----:R-:W-:Y:S03]  /*15ad0*/  HMMA.16816.F32.BF16 R32, R176, R180.reuse, R32 ;  /* 0x000000b4b020723c */ /* 0x082fe60000041820 */
[C---:B------:R-:W-:Y:S02]  /*15ae0*/  FMUL.FTZ R152, R164.reuse, R152 ;  /* 0x00000098a4987220 */ /* 0x040fe40000410000 */
[----:B------:R-:W-:Y:S02]  /*15af0*/  FMUL.FTZ R153, R164, R153 ;  /* 0x00000099a4997220 */ /* 0x000fe40000410000 */
[C---:B------:R-:W-:Y:S01]  /*15b00*/  FMUL.FTZ R154, R3.reuse, R154 ;  /* 0x0000009a039a7220 */ /* 0x040fe20000410000 */
[C---:B------:R-:W-:Y:S01]  /*15b10*/  HMMA.16816.F32.BF16 R144, R172.reuse, R180, R144 ;  /* 0x000000b4ac90723c */ /* 0x040fe20000041890 */
[----:B------:R1:W-:Y:S03]  /*15b20*/  MUFU.EX2 R247, R26 ;  /* 0x0000001a00f77308 */ /* 0x0003e60000000800 */
[----:B------:R-:W-:Y:S02]  /*15b30*/  FMUL.FTZ R155, R3, R155 ;  /* 0x0000009b039b7220 */ /* 0x000fe40000410000 */
[--C-:B------:R-:W-:Y:S02]  /*15b40*/  FFMA.FTZ R31, R31, c[0x0][0x23c], -R171.reuse ;  /* 0x00008f001f1f7a23 */ /* 0x100fe400000108ab */
[-C--:B------:R-:W-:Y:S03]  /*15b50*/  HMMA.16816.F32.BF16 R148, R172, R182.reuse, R148 ;  /* 0x000000b6ac94723c */ /* 0x080fe60000041894 */
[----:B------:R5:W4:Y:S01]  /*15b60*/  MUFU.EX2 R246, R27 ;  /* 0x0000001b00f67308 */ /* 0x000b220000000800 */
[--C-:B---3--:R-:W-:Y:S02]  /*15b70*/  FFMA.FTZ R30, R25, c[0x0][0x23c], -R212.reuse ;  /* 0x00008f00191e7a23 */ /* 0x108fe400000108d4 */
[--C-:B------:R-:W-:Y:S01]  /*15b80*/  FFMA.FTZ R28, R28, c[0x0][0x23c], -R212.reuse ;  /* 0x00008f001c1c7a23 */ /* 0x100fe200000108d4 */
[----:B--2---:R-:W-:Y:S01]  /*15b90*/  LDSM.16.MT88.4 R36, [R236+0xe800] ;  /* 0x00e80000ec24783b */ /* 0x004fe20000004200 */
[C---:B------:R-:W-:Y:S04]  /*15ba0*/  HMMA.16816.F32.BF16 R152, R176.reuse, R182, R152 ;  /* 0x000000b6b098723c */ /* 0x040fe80000041898 */
[--C-:B------:R-:W-:Y:S01]  /*15bb0*/  FFMA.FTZ R29, R29, c[0x0][0x23c], -R212.reuse ;  /* 0x00008f001d1d7a23 */ /* 0x100fe200000108d4 */
[----:B------:R2:W-:Y:S01]  /*15bc0*/  MUFU.EX2 R230, R24 ;  /* 0x0000001800e67308 */ /* 0x0005e20000000800 */
[C---:B------:R-:W-:Y:S01]  /*15bd0*/  FMUL.FTZ R156, R164.reuse, R156 ;  /* 0x0000009ca49c7220 */ /* 0x040fe20000410000 */
[----:B------:R-:W3:Y:S01]  /*15be0*/  LDSM.16.MT88.4 R180, [R233+0xc800] ;  /* 0x00c80000e9b4783b */ /* 0x000ee20000004200 */
[----:B------:R-:W-:Y:S04]  /*15bf0*/  FMUL.FTZ R157, R164, R157 ;  /* 0x0000009da49d7220 */ /* 0x000fe80000410000 */
[C---:B------:R-:W-:Y:S02]  /*15c00*/  FMUL.FTZ R158, R3.reuse, R158 ;  /* 0x0000009e039e7220 */ /* 0x040fe40000410000 */
[C---:B------:R-:W-:Y:S01]  /*15c10*/  FMUL.FTZ R159, R3.reuse, R159 ;  /* 0x0000009f039f7220 */ /* 0x040fe20000410000 */
[----:B------:R3:W3:Y:S01]  /*15c20*/  MUFU.EX2 R229, R30 ;  /* 0x0000001e00e57308 */ /* 0x0006e20000000800 */
[----:B-1----:R-:W-:Y:S02]  /*15c30*/  FMUL.FTZ R26, R2, R198 ;  /* 0x000000c6021a7220 */ /* 0x002fe40000410000 */
[----:B------:R-:W-:Y:S01]  /*15c40*/  FMUL.FTZ R25, R0, R197 ;  /* 0x000000c500197220 */ /* 0x000fe20000410000 */
[----:B------:R-:W-:Y:S01]  /*15c50*/  MOV R197, R216 ;  /* 0x000000d800c57202 */ /* 0x000fe20000000f00 */
[C---:B-----5:R-:W-:Y:S01]  /*15c60*/  FMUL.FTZ R27, R2.reuse, R199 ;  /* 0x000000c7021b7220 */ /* 0x060fe20000410000 */
[-C--:B----4-:R-:W-:Y:S03]  /*15c70*/  HMMA.16816.F32.BF16 R156, R176, R184.reuse, R156 ;  /* 0x000000b8b09c723c */ /* 0x090fe6000004189c */
[C---:B------:R-:W-:Y:S01]  /*15c80*/  FMUL.FTZ R162, R2.reuse, R162 ;  /* 0x000000a202a27220 */ /* 0x040fe20000410000 */
[----:B------:R1:W4:Y:S01]  /*15c90*/  MUFU.EX2 R231, R31 ;  /* 0x0000001f00e77308 */ /* 0x0003220000000800 */
[----:B------:R-:W-:Y:S02]  /*15ca0*/  FMUL.FTZ R163, R2, R163 ;  /* 0x000000a302a37220 */ /* 0x000fe40000410000 */
[C---:B------:R-:W-:Y:S02]  /*15cb0*/  FMUL.FTZ R160, R0.reuse, R160 ;  /* 0x000000a000a07220 */ /* 0x040fe40000410000 */
[C---:B--2---:R-:W-:Y:S03]  /*15cc0*/  FMUL.FTZ R24, R0.reuse, R196 ;  /* 0x000000c400187220 */ /* 0x044fe60000410000 */
[----:B------:R-:W-:Y:S01]  /*15cd0*/  FMUL.FTZ R161, R0, R161 ;  /* 0x000000a100a17220 */ /* 0x000fe20000410000 */
[----:B------:R-:W-:Y:S01]  /*15ce0*/  MOV R196, R218 ;  /* 0x000000da00c47202 */ /* 0x000fe20000000f00 */
[----:B------:R2:W-:Y:S01]  /*15cf0*/  MUFU.EX2 R228, R28 ;  /* 0x0000001c00e47308 */ /* 0x0005e20000000800 */
[--C-:B------:R-:W-:Y:S01]  /*15d00*/  FFMA.FTZ R42, R42, c[0x0][0x23c], -R171.reuse ;  /* 0x00008f002a2a7a23 */ /* 0x100fe200000108ab */
[C---:B------:R-:W-:Y:S04]  /*15d10*/  HMMA.16816.F32.BF16 R24, R172.reuse, R184, R24 ;  /* 0x000000b8ac18723c */ /* 0x040fe80000041818 */
[----:B---3--:R-:W-:Y:S01]  /*15d20*/  FMUL.FTZ R30, R3, R202 ;  /* 0x000000ca031e7220 */ /* 0x008fe20000410000 */
[----:B------:R-:W-:Y:S01]  /*15d30*/  MOV R202, R220 ;  /* 0x000000dc00ca7202 */ /* 0x000fe20000000f00 */
[--C-:B------:R-:W-:Y:S02]  /*15d40*/  FFMA.FTZ R43, R43, c[0x0][0x23c], -R171.reuse ;  /* 0x00008f002b2b7a23 */ /* 0x100fe400000108ab */
[-C--:B------:R-:W-:Y:S01]  /*15d50*/  HMMA.16816.F32.BF16 R160, R172, R186.reuse, R160 ;  /* 0x000000baaca0723c */ /* 0x080fe200000418a0 */
[----:B------:R3:W5:Y:S03]  /*15d60*/  MUFU.EX2 R227, R29 ;  /* 0x0000001d00e37308 */ /* 0x0007660000000800 */
[----:B-1----:R-:W-:Y:S01]  /*15d70*/  FMUL.FTZ R31, R3, R203 ;  /* 0x000000cb031f7220 */ /* 0x002fe20000410000 */
[----:B------:R-:W-:Y:S01]  /*15d80*/  MOV R203, R214 ;  /* 0x000000d600cb7202 */ /* 0x000fe20000000f00 */
[--C-:B------:R-:W-:Y:S01]  /*15d90*/  FFMA.FTZ R40, R40, c[0x0][0x23c], -R212.reuse ;  /* 0x00008f0028287a23 */ /* 0x100fe200000108d4 */
[----:B------:R-:W-:Y:S01]  /*15da0*/  F2FP.BF16.PACK_AB R174, R252, R204 ;  /* 0x000000ccfcae723e */ /* 0x000fe200000010ff */
[--C-:B------:R-:W-:Y:S01]  /*15db0*/  FFMA.FTZ R41, R41, c[0x0][0x23c], -R212.reuse ;  /* 0x00008f0029297a23 */ /* 0x100fe200000108d4 */
[----:B------:R-:W-:Y:S02]  /*15dc0*/  F2FP.BF16.PACK_AB R173, R250, R251 ;  /* 0x000000fbfaad723e */ /* 0x000fe400000010ff */
[----:B------:R-:W-:Y:S01]  /*15dd0*/  MUFU.EX2 R223, R49 ;  /* 0x0000003100df7308 */ /* 0x000fe20000000800 */
[----:B------:R-:W-:Y:S01]  /*15de0*/  F2FP.BF16.PACK_AB R175, R248, R249 ;  /* 0x000000f9f8af723e */ /* 0x000fe200000010ff */
[----:B------:R-:W-:Y:S02]  /*15df0*/  FFMA.FTZ R212, R61, c[0x0][0x23c], -R212 ;  /* 0x00008f003dd47a23 */ /* 0x000fe400000108d4 */
[----:B--2---:R-:W-:Y:S01]  /*15e00*/  FMUL.FTZ R28, R164, R200 ;  /* 0x000000c8a41c7220 */ /* 0x004fe20000410000 */
[----:B------:R-:W-:Y:S01]  /*15e10*/  MOV R200, R209 ;  /* 0x000000d100c87202 */ /* 0x000fe20000000f00 */
[--C-:B------:R-:W-:Y:S01]  /*15e20*/  FFMA.FTZ R66, R66, c[0x0][0x23c], -R170.reuse ;  /* 0x00008f0042427a23 */ /* 0x100fe200000108aa */
[----:B------:R-:W-:Y:S01]  /*15e30*/  MOV R209, R207 ;  /* 0x000000cf00d17202 */ /* 0x000fe20000000f00 */
[----:B------:R-:W-:Y:S01]  /*15e40*/  FFMA.FTZ R170, R67, c[0x0][0x23c], -R170 ;  /* 0x00008f0043aa7a23 */ /* 0x000fe200000108aa */
[----:B------:R-:W-:Y:S01]  /*15e50*/  F2FP.BF16.PACK_AB R172, R213, R200 ;  /* 0x000000c8d5ac723e */ /* 0x000fe200000010ff */
[----:B------:R-:W-:Y:S01]  /*15e60*/  MUFU.EX2 R220, R50 ;  /* 0x0000003200dc7308 */ /* 0x000fe20000000800 */
[----:B------:R-:W-:Y:S01]  /*15e70*/  MOV R207, R217 ;  /* 0x000000d900cf7202 */ /* 0x000fe20000000f00 */
[--C-:B------:R-:W-:Y:S02]  /*15e80*/  FFMA.FTZ R58, R58, c[0x0][0x23c], -R171.reuse ;  /* 0x00008f003a3a7a23 */ /* 0x100fe400000108ab */
[----:B---3--:R-:W-:Y:S01]  /*15e90*/  FMUL.FTZ R29, R164, R201 ;  /* 0x000000c9a41d7220 */ /* 0x008fe20000410000 */
[----:B------:R-:W-:Y:S01]  /*15ea0*/  MOV R201, R215 ;  /* 0x000000d700c97202 */ /* 0x000fe20000000f00 */
[----:B------:R-:W-:Y:S02]  /*15eb0*/  FFMA.FTZ R171, R63, c[0x0][0x23c], -R171 ;  /* 0x00008f003fab7a23 */ /* 0x000fe400000108ab */
[--C-:B------:R-:W-:Y:S02]  /*15ec0*/  FFMA.FTZ R64, R64, c[0x0][0x23c], -R169.reuse ;  /* 0x00008f0040407a23 */ /* 0x100fe400000108a9 */
[----:B------:R1:W-:Y:S01]  /*15ed0*/  MUFU.EX2 R222, R51 ;  /* 0x0000003300de7308 */ /* 0x0003e20000000800 */
[----:B------:R-:W-:Y:S01]  /*15ee0*/  HMMA.16816.F32.BF16 R28, R176, R186, R28 ;  /* 0x000000bab01c723c */ /* 0x000fe2000004181c */
[----:B------:R-:W2:Y:S03]  /*15ef0*/  LDSM.16.MT88.4 R184, [R234+0xc800] ;  /* 0x00c80000eab8783b */ /* 0x000ea60000004200 */
[----:B------:R-:W-:Y:S03]  /*15f00*/  FFMA.FTZ R169, R65, c[0x0][0x23c], -R169 ;  /* 0x00008f0041a97a23 */ /* 0x000fe600000108a9 */
[----:B------:R-:W-:Y:S01]  /*15f10*/  F2FP.BF16.PACK_AB R177, R246, R247 ;  /* 0x000000f7f6b1723e */ /* 0x000fe200000010ff */
[-C--:B------:R-:W-:Y:S01]  /*15f20*/  HMMA.16816.F32.BF16 R4, R172, R180.reuse, R4 ;  /* 0x000000b4ac04723c */ /* 0x080fe20000041804 */
[----:B------:R-:W-:Y:S04]  /*15f30*/  MUFU.EX2 R217, R46 ;  /* 0x0000002e00d97308 */ /* 0x000fe80000000800 */
[----:B------:R-:W-:Y:S02]  /*15f40*/  F2FP.BF16.PACK_AB R176, R229, R230 ;  /* 0x000000e6e5b0723e */ /* 0x000fe400000010ff */
[----:B----4-:R-:W-:Y:S02]  /*15f50*/  F2FP.BF16.PACK_AB R179, R231, R245 ;  /* 0x000000f5e7b3723e */ /* 0x010fe400000010ff */
[----:B-----5:R-:W-:Y:S02]  /*15f60*/  F2FP.BF16.PACK_AB R178, R227, R228 ;  /* 0x000000e4e3b2723e */ /* 0x020fe400000010ff */
[----:B------:R-:W3:Y:S01]  /*15f70*/  MUFU.EX2 R216, R47 ;  /* 0x0000002f00d87308 */ /* 0x000ee20000000800 */
[----:B-1----:R-:W-:Y:S04]  /*15f80*/  LDSM.16.MT88.4 R48, [R235+0xe800] ;  /* 0x00e80000eb30783b */ /* 0x002fe80000004200 */
[C---:B------:R-:W-:Y:S05]  /*15f90*/  HMMA.16816.F32.BF16 R8, R176.reuse, R180, R8 ;  /* 0x000000b4b008723c */ /* 0x040fea0000041808 */
[----:B------:R-:W-:Y:S03]  /*15fa0*/  MUFU.EX2 R214, R44 ;  /* 0x0000002c00d67308 */ /* 0x000fe60000000800 */
[-C--:B------:R-:W-:Y:S07]  /*15fb0*/  HMMA.16816.F32.BF16 R12, R176, R182.reuse, R12 ;  /* 0x000000b6b00c723c */ /* 0x080fee000004180c */
[----:B------:R-:W-:Y:S01]  /*15fc0*/  MUFU.EX2 R67, R62 ;  /* 0x0000003e00437308 */ /* 0x000fe20000000800 */
[C---:B------:R-:W-:Y:S01]  /*15fd0*/  HMMA.16816.F32.BF16 R16, R172.reuse, R182, R16 ;  /* 0x000000b6ac10723c */ /* 0x040fe20000041810 */
[----:B------:R-:W1:Y:S07]  /*15fe0*/  LDSM.16.MT88.4 R180, [R235+0xc800] ;  /* 0x00c80000ebb4783b */ /* 0x000e6e0000004200 */
[-C--:B--2---:R-:W-:Y:S01]  /*15ff0*/  HMMA.16816.F32.BF16 R68, R172, R184.reuse, R68 ;  /* 0x000000b8ac44723c */ /* 0x084fe20000041844 */
[----:B------:R-:W-:Y:S07]  /*16000*/  MUFU.EX2 R65, R56 ;  /* 0x0000003800417308 */ /* 0x000fee0000000800 */
[C---:B------:R-:W-:Y:S03]  /*16010*/  HMMA.16816.F32.BF16 R72, R176.reuse, R184, R72 ;  /* 0x000000b8b048723c */ /* 0x040fe60000041848 */
[----:B------:R-:W-:Y:S05]  /*16020*/  MUFU.EX2 R218, R42 ;  /* 0x0000002a00da7308 */ /* 0x000fea0000000800 */
[-C--:B------:R-:W-:Y:S05]  /*16030*/  HMMA.16816.F32.BF16 R76, R176, R186.reuse, R76 ;  /* 0x000000bab04c723c */ /* 0x080fea000004184c */
[----:B------:R3:W2:Y:S03]  /*16040*/  MUFU.EX2 R199, R43 ;  /* 0x0000002b00c77308 */ /* 0x0006a60000000800 */
[C---:B------:R-:W-:Y:S01]  /*16050*/  HMMA.16816.F32.BF16 R80, R172.reuse, R186, R80 ;  /* 0x000000baac50723c */ /* 0x040fe20000041850 */
[----:B------:R-:W4:Y:S06]  /*16060*/  LDSM.16.MT88.4 R184, [R233+0xe800] ;  /* 0x00e80000e9b8783b */ /* 0x000f2c0000004200 */
[----:B------:R-:W-:Y:S01]  /*16070*/  MUFU.EX2 R198, R40 ;  /* 0x0000002800c67308 */ /* 0x000fe20000000800 */
[-C--:B------:R-:W-:Y:S08]  /*16080*/  HMMA.16816.F32.BF16 R84, R172, R188.reuse, R84 ;  /* 0x000000bcac54723c */ /* 0x080ff00000041854 */
[C---:B------:R-:W-:Y:S01]  /*16090*/  HMMA.16816.F32.BF16 R88, R176.reuse, R188, R88 ;  /* 0x000000bcb058723c */ /* 0x040fe20000041858 */
[----:B------:R2:W5:Y:S03]  /*160a0*/  MUFU.EX2 R215, R41 ;  /* 0x0000002900d77308 */ /* 0x0005660000000800 */
[----:B---3--:R-:W-:Y:S04]  /*160b0*/  F2FP.BF16.PACK_AB R43, R216, R217 ;  /* 0x000000d9d82b723e */ /* 0x008fe800000010ff */
[-C--:B------:R-:W-:Y:S03]  /*160c0*/  HMMA.16816.F32.BF16 R92, R176, R190.reuse, R92 ;  /* 0x000000beb05c723c */ /* 0x080fe6000004185c */
[----:B------:R-:W-:Y:S05]  /*160d0*/  MUFU.EX2 R171, R171 ;  /* 0x000000ab00ab7308 */ /* 0x000fea0000000800 */
[C---:B------:R-:W-:Y:S01]  /*160e0*/  HMMA.16816.F32.BF16 R96, R172.reuse, R190, R96 ;  /* 0x000000beac60723c */ /* 0x040fe20000041860 */
[----:B------:R-:W3:Y:S04]  /*160f0*/  LDSM.16.MT88.4 R188, [R234+0xe800] ;  /* 0x00e80000eabc783b */ /* 0x000ee80000004200 */
[----:B------:R-:W-:Y:S03]  /*16100*/  MUFU.EX2 R212, R212 ;  /* 0x000000d400d47308 */ /* 0x000fe60000000800 */
[-C--:B-1----:R-:W-:Y:S04]  /*16110*/  HMMA.16816.F32.BF16 R100, R172, R180.reuse, R100 ;  /* 0x000000b4ac64723c */ /* 0x082fe80000041864 */
[----:B--2---:R-:W-:Y:S02]  /*16120*/  F2FP.BF16.PACK_AB R41, R199, R218 ;  /* 0x000000dac729723e */ /* 0x004fe400000010ff */
[----:B-----5:R-:W-:Y:S02]  /*16130*/  F2FP.BF16.PACK_AB R40, R215, R198 ;  /* 0x000000c6d728723e */ /* 0x020fe400000010ff */
[C---:B------:R-:W-:Y:S08]  /*16140*/  HMMA.16816.F32.BF16 R104, R176.reuse, R180, R104 ;  /* 0x000000b4b068723c */ /* 0x040ff00000041868 */
[-C--:B------:R-:W-:Y:S08]  /*16150*/  HMMA.16816.F32.BF16 R108, R176, R182.reuse, R108 ;  /* 0x000000b6b06c723c */ /* 0x080ff0000004186c */
[C---:B------:R-:W-:Y:S01]  /*16160*/  HMMA.16816.F32.BF16 R112, R172.reuse, R182, R112 ;  /* 0x000000b6ac70723c */ /* 0x040fe20000041870 */
[----:B------:R-:W1:Y:S07]  /*16170*/  LDSM.16.MT88.4 R180, [R233+0xd000] ;  /* 0x00d00000e9b4783b */ /* 0x000e6e0000004200 */
[-C--:B----4-:R-:W-:Y:S08]  /*16180*/  HMMA.16816.F32.BF16 R116, R172, R184.reuse, R116 ;  /* 0x000000b8ac74723c */ /* 0x090ff00000041874 */
[C---:B------:R-:W-:Y:S07]  /*16190*/  HMMA.16816.F32.BF16 R120, R176.reuse, R184, R120 ;  /* 0x000000b8b078723c */ /* 0x040fee0000041878 */
[----:B------:R-:W-:Y:S01]  /*161a0*/  MOV R185, R213 ;  /* 0x000000d500b97202 */ /* 0x000fe20000000f00 */
[-C--:B------:R-:W-:Y:S01]  /*161b0*/  HMMA.16816.F32.BF16 R124, R176, R186.reuse, R124 ;  /* 0x000000bab07c723c */ /* 0x080fe2000004187c */
[----:B------:R2:W4:Y:S07]  /*161c0*/  MUFU.EX2 R213, R45 ;  /* 0x0000002d00d57308 */ /* 0x00052e0000000800 */
[C---:B------:R-:W-:Y:S08]  /*161d0*/  HMMA.16816.F32.BF16 R128, R172.reuse, R186, R128 ;  /* 0x000000baac80723c */ /* 0x040ff00000041880 */
[-C--:B---3--:R-:W-:Y:S08]  /*161e0*/  HMMA.16816.F32.BF16 R132, R172, R188.reuse, R132 ;  /* 0x000000bcac84723c */ /* 0x088ff00000041884 */
[C---:B------:R-:W-:Y:S01]  /*161f0*/  HMMA.16816.F32.BF16 R136, R176.reuse, R188, R136 ;  /* 0x000000bcb088723c */ /* 0x040fe20000041888 */
[----:B--2---:R-:W2:Y:S03]  /*16200*/  LDSM.16.MT88.4 R44, [R234+0xd000] ;  /* 0x00d00000ea2c783b */ /* 0x004ea60000004200 */
[----:B----4-:R-:W-:Y:S03]  /*16210*/  F2FP.BF16.PACK_AB R42, R213, R214 ;  /* 0x000000d6d52a723e */ /* 0x010fe600000010ff */
[----:B------:R-:W-:Y:S01]  /*16220*/  MOV R189, R210 ;  /* 0x000000d200bd7202 */ /* 0x000fe20000000f00 */
[-C--:B------:R-:W-:Y:S01]  /*16230*/  HMMA.16816.F32.BF16 R20, R176, R190.reuse, R20 ;  /* 0x000000beb014723c */ /* 0x080fe20000041814 */
[----:B------:R-:W-:Y:S03]  /*16240*/  MUFU.EX2 R210, R52 ;  /* 0x0000003400d27308 */ /* 0x000fe60000000800 */
[----:B------:R-:W-:Y:S04]  /*16250*/  MOV R188, R211 ;  /* 0x000000d300bc7202 */ /* 0x000fe80000000f00 */
[C---:B------:R-:W-:Y:S03]  /*16260*/  HMMA.16816.F32.BF16 R140, R172.reuse, R190, R140 ;  /* 0x000000beac8c723c */ /* 0x040fe6000004188c */
[----:B------:R-:W-:Y:S04]  /*16270*/  MUFU.EX2 R211, R53 ;  /* 0x0000003500d37308 */ /* 0x000fe80000000800 */
[----:B------:R-:W-:Y:S01]  /*16280*/  MOV R191, R208 ;  /* 0x000000d000bf7202 */ /* 0x000fe20000000f00 */
[-C--:B------:R-:W-:Y:S04]  /*16290*/  HMMA.16816.F32.BF16 R32, R172, R36.reuse, R32 ;  /* 0x00000024ac20723c */ /* 0x080fe80000041820 */
[----:B------:R-:W-:Y:S01]  /*162a0*/  MOV R190, R209 ;  /* 0x000000d100be7202 */ /* 0x000fe20000000f00 */
[----:B------:R-:W-:Y:S03]  /*162b0*/  MUFU.EX2 R208, R169 ;  /* 0x000000a900d07308 */ /* 0x000fe60000000800 */
[C---:B------:R-:W-:Y:S07]  /*162c0*/  HMMA.16816.F32.BF16 R144, R176.reuse, R36, R144 ;  /* 0x00000024b090723c */ /* 0x040fee0000041890 */
[----:B------:R-:W-:Y:S01]  /*162d0*/  MUFU.EX2 R169, R59 ;  /* 0x0000003b00a97308 */ /* 0x000fe20000000800 */
[-C--:B------:R-:W-:Y:S04]  /*162e0*/  HMMA.16816.F32.BF16 R148, R176, R38.reuse, R148 ;  /* 0x00000026b094723c */ /* 0x080fe80000041894 */
[----:B------:R-:W-:Y:S02]  /*162f0*/  F2FP.BF16.PACK_AB R36, R224, R226 ;  /* 0x000000e2e024723e */ /* 0x000fe400000010ff */
[----:B------:R-:W-:Y:S02]  /*16300*/  F2FP.BF16.PACK_AB R37, R219, R221 ;  /* 0x000000dddb25723e */ /* 0x000fe400000010ff */
[C---:B------:R-:W-:Y:S01]  /*16310*/  HMMA.16816.F32.BF16 R152, R172.reuse, R38, R152 ;  /* 0x00000026ac98723c */ /* 0x040fe20000041898 */
[----:B------:R-:W-:Y:S06]  /*16320*/  MUFU.EX2 R209, R64 ;  /* 0x0000004000d17308 */ /* 0x000fec0000000800 */
[----:B------:R-:W-:Y:S01]  /*16330*/  F2FP.BF16.PACK_AB R38, R223, R225 ;  /* 0x000000e1df26723e */ /* 0x000fe200000010ff */
[-C--:B------:R-:W-:Y:S03]  /*16340*/  HMMA.16816.F32.BF16 R156, R172, R48.reuse, R156 ;  /* 0x00000030ac9c723c */ /* 0x080fe6000004189c */
[----:B------:R3:W-:Y:S01]  /*16350*/  MUFU.EX2 R64, R60 ;  /* 0x0000003c00407308 */ /* 0x0007e20000000800 */
[----:B------:R-:W-:Y:S04]  /*16360*/  F2FP.BF16.PACK_AB R39, R222, R220 ;  /* 0x000000dcde27723e */ /* 0x000fe800000010ff */
[C---:B------:R-:W-:Y:S08]  /*16370*/  HMMA.16816.F32.BF16 R24, R176.reuse, R48, R24 ;  /* 0x00000030b018723c */ /* 0x040ff00000041818 */
[-C--:B------:R-:W-:Y:S01]  /*16380*/  HMMA.16816.F32.BF16 R160, R176, R50.reuse, R160 ;  /* 0x00000032b0a0723c */ /* 0x080fe200000418a0 */
[----:B------:R-:W4:Y:S04]  /*16390*/  LDL.LU R177, [R1+0x18] ;  /* 0x0000180001b17983 */ /* 0x000f280000300800 */
[----:B------:R-:W5:Y:S02]  /*163a0*/  LDL.LU R176, [R1+0x1c] ;  /* 0x00001c0001b07983 */ /* 0x000f640000300800 */
[----:B------:R-:W-:Y:S01]  /*163b0*/  MOV R179, R185 ;  /* 0x000000b900b37202 */ /* 0x000fe20000000f00 */
[----:B------:R-:W-:Y:S01]  /*163c0*/  HMMA.16816.F32.BF16 R28, R172, R50, R28 ;  /* 0x00000032ac1c723c */ /* 0x000fe2000004181c */
[----:B------:R-:W2:Y:S03]  /*163d0*/  LDSM.16.MT88.4 R48, [R236+0xd000] ;  /* 0x00d00000ec30783b */ /* 0x000ea60000004200 */
[----:B------:R-:W-:Y:S02]  /*163e0*/  MOV R185, R205 ;  /* 0x000000cd00b97202 */ /* 0x000fe40000000f00 */
[----:B------:R-:W-:Y:S01]  /*163f0*/  MOV R178, R203 ;  /* 0x000000cb00b27202 */ /* 0x000fe20000000f00 */
[----:B------:R-:W-:Y:S01]  /*16400*/  MUFU.EX2 R205, R66 ;  /* 0x0000004200cd7308 */ /* 0x000fe20000000800 */
[-C--:B-1----:R-:W-:Y:S01]  /*16410*/  HMMA.16816.F32.BF16 R4, R36, R180.reuse, R4 ;  /* 0x000000b42404723c */ /* 0x082fe20000041804 */
[----:B------:R-:W1:Y:S04]  /*16420*/  LDSM.16.MT88.4 R172, [R235+0xd000] ;  /* 0x00d00000ebac783b */ /* 0x000e680000004200 */
[----:B------:R-:W-:Y:S02]  /*16430*/  MOV R203, R195 ;  /* 0x000000c300cb7202 */ /* 0x000fe40000000f00 */
[----:B------:R-:W-:Y:S01]  /*16440*/  MOV R195, R193 ;  /* 0x000000c100c37202 */ /* 0x000fe20000000f00 */
[C---:B------:R-:W-:Y:S01]  /*16450*/  HMMA.16816.F32.BF16 R8, R40.reuse, R180, R8 ;  /* 0x000000b42808723c */ /* 0x040fe20000041808 */
[----:B------:R-:W5:Y:S01]  /*16460*/  LDL.LU R180, [R1+0x14] ;  /* 0x0000140001b47983 */ /* 0x000f620000300800 */
[----:B------:R-:W-:Y:S02]  /*16470*/  MUFU.EX2 R66, R57 ;  /* 0x0000003900427308 */ /* 0x000fe40000000800 */
[----:B------:R-:W-:Y:S01]  /*16480*/  MOV R193, R206 ;  /* 0x000000ce00c17202 */ /* 0x000fe20000000f00 */
[----:B---3--:R-:W-:Y:S02]  /*16490*/  LDSM.16.MT88.4 R60, [R236+0xf800] ;  /* 0x00f80000ec3c783b */ /* 0x008fe40000004200 */
[----:B------:R-:W-:Y:S01]  /*164a0*/  MOV R181, R204 ;  /* 0x000000cc00b57202 */ /* 0x000fe20000000f00 */
[-C--:B------:R-:W-:Y:S04]  /*164b0*/  HMMA.16816.F32.BF16 R12, R40, R182.reuse, R12 ;  /* 0x000000b6280c723c */ /* 0x080fe8000004180c */
[----:B------:R-:W-:Y:S04]  /*164c0*/  MUFU.EX2 R206, R54 ;  /* 0x0000003600ce7308 */ /* 0x000fe80000000800 */
[C---:B------:R-:W-:Y:S01]  /*164d0*/  HMMA.16816.F32.BF16 R16, R36.reuse, R182, R16 ;  /* 0x000000b62410723c */ /* 0x040fe20000041810 */
[----:B------:R-:W3:Y:S05]  /*164e0*/  LDL.LU R182, [R1+0x20] ;  /* 0x0000200001b67983 */ /* 0x000eea0000300800 */
[----:B------:R-:W-:Y:S01]  /*164f0*/  MUFU.EX2 R204, R170 ;  /* 0x000000aa00cc7308 */ /* 0x000fe20000000800 */
[----:B------:R-:W-:Y:S01]  /*16500*/  MOV R183, R207 ;  /* 0x000000cf00b77202 */ /* 0x000fe20000000f00 */
[-C--:B--2---:R-:W-:Y:S08]  /*16510*/  HMMA.16816.F32.BF16 R68, R36, R44.reuse, R68 ;  /* 0x0000002c2444723c */ /* 0x084ff00000041844 */
[C---:B------:R-:W-:Y:S01]  /*16520*/  HMMA.16816.F32.BF16 R72, R40.reuse, R44, R72 ;  /* 0x0000002c2848723c */ /* 0x040fe20000041848 */
[----:B------:R2:W-:Y:S07]  /*16530*/  MUFU.EX2 R207, R55 ;  /* 0x0000003700cf7308 */ /* 0x0005ee0000000800 */
[-C--:B------:R-:W-:Y:S03]  /*16540*/  HMMA.16816.F32.BF16 R76, R40, R46.reuse, R76 ;  /* 0x0000002e284c723c */ /* 0x080fe6000004184c */
[----:B------:R1:W1:Y:S05]  /*16550*/  MUFU.EX2 R170, R58 ;  /* 0x0000003a00aa7308 */ /* 0x00026a0000000800 */
[C---:B------:R-:W-:Y:S01]  /*16560*/  HMMA.16816.F32.BF16 R80, R36.reuse, R46, R80 ;  /* 0x0000002e2450723c */ /* 0x040fe20000041850 */
[----:B------:R-:W1:Y:S07]  /*16570*/  LDSM.16.MT88.4 R44, [R233+0xf000] ;  /* 0x00f00000e92c783b */ /* 0x000e6e0000004200 */
[-C--:B------:R-:W-:Y:S01]  /*16580*/  HMMA.16816.F32.BF16 R84, R36, R48.reuse, R84 ;  /* 0x000000302454723c */ /* 0x080fe20000041854 */
[----:B--2---:R-:W-:Y:S07]  /*16590*/  LDSM.16.MT88.4 R52, [R236+0xd800] ;  /* 0x00d80000ec34783b */ /* 0x004fee0000004200 */
[C---:B------:R-:W-:Y:S04]  /*165a0*/  HMMA.16816.F32.BF16 R88, R40.reuse, R48, R88 ;  /* 0x000000302858723c */ /* 0x040fe80000041858 */
[----:B-1----:R-:W-:Y:S02]  /*165b0*/  MOV R58, R185 ;  /* 0x000000b9003a7202 */ /* 0x002fe40000000f00 */
[----:B------:R-:W-:Y:S02]  /*165c0*/  LDSM.16.MT88.4 R184, [R233+0xd800] ;  /* 0x00d80000e9b8783b */ /* 0x000fe40000004200 */
        /* <DEDUP_REMOVED lines=21> */
[C---:B------:R-:W-:Y:S08]  /*16720*/  HMMA.16816.F32.BF16 R152, R36.reuse, R174, R152 ;  /* 0x000000ae2498723c */ /* 0x040ff00000041898 */
[-C--:B------:R-:W-:Y:S08]  /*16730*/  HMMA.16816.F32.BF16 R156, R36, R44.reuse, R156 ;  /* 0x0000002c249c723c */ /* 0x080ff0000004189c */
[C---:B------:R-:W-:Y:S08]  /*16740*/  HMMA.16816.F32.BF16 R24, R40.reuse, R44, R24 ;  /* 0x0000002c2818723c */ /* 0x040ff00000041818 */
[-C--:B------:R-:W-:Y:S01]  /*16750*/  HMMA.16816.F32.BF16 R160, R40, R46.reuse, R160 ;  /* 0x0000002e28a0723c */ /* 0x080fe200000418a0 */
[----:B------:R-:W-:Y:S07]  /*16760*/  LDSM.16.MT88.4 R40, [R233+0xf800] ;  /* 0x00f80000e928783b */ /* 0x000fee0000004200 */
[----:B------:R-:W-:Y:S01]  /*16770*/  HMMA.16816.F32.BF16 R28, R36, R46, R28 ;  /* 0x0000002e241c723c */ /* 0x000fe2000004181c */
[----:B------:R-:W-:Y:S06]  /*16780*/  LDSM.16.MT88.4 R44, [R234+0xf800] ;  /* 0x00f80000ea2c783b */ /* 0x000fec0000004200 */
[----:B------:R-:W-:Y:S02]  /*16790*/  F2FP.BF16.PACK_AB R37, R169, R170 ;  /* 0x000000aaa925723e */ /* 0x000fe400000010ff */
[----:B------:R-:W-:Y:S03]  /*167a0*/  F2FP.BF16.PACK_AB R39, R171, R67 ;  /* 0x00000043ab27723e */ /* 0x000fe600000010ff */
[----:B------:R-:W-:Y:S02]  /*167b0*/  F2FP.BF16.PACK_AB R36, R66, R65 ;  /* 0x000000414224723e */ /* 0x000fe400000010ff */
[----:B------:R-:W-:Y:S01]  /*167c0*/  F2FP.BF16.PACK_AB R38, R212, R64 ;  /* 0x00000040d426723e */ /* 0x000fe200000010ff */
[----:B----4-:R-:W-:Y:S01]  /*167d0*/  FFMA.FTZ R3, R3, R177, R203 ;  /* 0x000000b103037223 */ /* 0x010fe200000100cb */
[----:B------:R-:W-:Y:S01]  /*167e0*/  F2FP.BF16.PACK_AB R203, R204, R205 ;  /* 0x000000cdcccb723e */ /* 0x000fe200000010ff */
[----:B-----5:R-:W-:Y:S01]  /*167f0*/  FFMA.FTZ R0, R0, R176, R202 ;  /* 0x000000b000007223 */ /* 0x020fe200000100ca */
[----:B------:R-:W-:Y:S01]  /*16800*/  F2FP.BF16.PACK_AB R202, R208, R209 ;  /* 0x000000d1d0ca723e */ /* 0x000fe200000010ff */
[----:B------:R-:W-:Y:S04]  /*16810*/  FFMA.FTZ R164, R164, R180, R183 ;  /* 0x000000b4a4a47223 */ /* 0x000fe800000100b7 */
[----:B------:R-:W-:Y:S02]  /*16820*/  FADD.FTZ R197, R197, R164 ;  /* 0x000000a4c5c57221 */ /* 0x000fe40000010000 */
[----:B------:R-:W-:Y:S01]  /*16830*/  FADD.FTZ R164, R201, R3 ;  /* 0x00000003c9a47221 */ /* 0x000fe20000010000 */
[----:B------:R-:W-:Y:S02]  /*16840*/  F2FP.BF16.PACK_AB R201, R207, R206 ;  /* 0x000000cecfc9723e */ /* 0x000fe400000010ff */
[----:B------:R-:W-:Y:S02]  /*16850*/  MOV R3, R200 ;  /* 0x000000c800037202 */ /* 0x000fe40000000f00 */
[----:B------:R-:W-:Y:S01]  /*16860*/  F2FP.BF16.PACK_AB R200, R211, R210 ;  /* 0x000000d2d3c8723e */ /* 0x000fe200000010ff */
[----:B---3--:R-:W-:Y:S02]  /*16870*/  FFMA.FTZ R2, R2, R182, R58 ;  /* 0x000000b602027223 */ /* 0x008fe4000001003a */
[----:B------:R-:W2:Y:S02]  /*16880*/  LDSM.16.MT88.4 R56, [R235+0xd800] ;  /* 0x00d80000eb38783b */ /* 0x000ea40000004200 */
[----:B------:R-:W-:Y:S02]  /*16890*/  FADD.FTZ R196, R196, R2 ;  /* 0x00000002c4c47221 */ /* 0x000fe40000010000 */
[----:B------:R-:W-:Y:S01]  /*168a0*/  FADD.FTZ R2, R178, R0 ;  /* 0x00000000b2027221 */ /* 0x000fe20000010000 */
[----:B------:R-:W-:Y:S02]  /*168b0*/  MOV R0, R179 ;  /* 0x000000b300007202 */ /* 0x000fe40000000f00 */
[-C--:B------:R-:W-:Y:S07]  /*168c0*/  HMMA.16816.F32.BF16 R176, R200, R184.reuse, R4 ;  /* 0x000000b8c8b0723c */ /* 0x080fee0000041804 */
[----:B------:R-:W-:Y:S01]  /*168d0*/  MOV R7, R181 ;  /* 0x000000b500077202 */ /* 0x000fe20000000f00 */
[C---:B------:R-:W-:Y:S07]  /*168e0*/  HMMA.16816.F32.BF16 R172, R36.reuse, R184, R8 ;  /* 0x000000b824ac723c */ /* 0x040fee0000041808 */
[----:B------:R-:W-:Y:S01]  /*168f0*/  MOV R10, R0 ;  /* 0x00000000000a7202 */ /* 0x000fe20000000f00 */
[-C--:B------:R-:W-:Y:S04]  /*16900*/  HMMA.16816.F32.BF16 R180, R36, R186.reuse, R12 ;  /* 0x000000ba24b4723c */ /* 0x080fe8000004180c */
[----:B------:R-:W-:Y:S02]  /*16910*/  MOV R0, R190 ;  /* 0x000000be00007202 */ /* 0x000fe40000000f00 */
[----:B------:R-:W-:Y:S02]  /*16920*/  MOV R11, R3 ;  /* 0x00000003000b7202 */ /* 0x000fe40000000f00 */
[C---:B------:R-:W-:Y:S04]  /*16930*/  HMMA.16816.F32.BF16 R184, R200.reuse, R186, R16 ;  /* 0x000000bac8b8723c */ /* 0x040fe80000041810 */
[----:B------:R-:W-:Y:S01]  /*16940*/  MOV R15, R7 ;  /* 0x00000007000f7202 */ /* 0x000fe20000000f00 */
[----:B------:R-:W-:Y:S01]  /*16950*/  FADD.FTZ R0, R0, R196 ;  /* 0x000000c400007221 */ /* 0x000fe20000010000 */
[----:B------:R-:W3:Y:S01]  /*16960*/  LDSM.16.MT88.4 R4, [R235+0xf800] ;  /* 0x00f80000eb04783b */ /* 0x000ee20000004200 */
[----:B------:R-:W-:Y:S01]  /*16970*/  MOV R3, R191 ;  /* 0x000000bf00037202 */ /* 0x000fe20000000f00 */
[-C--:B-1----:R-:W-:Y:S04]  /*16980*/  HMMA.16816.F32.BF16 R68, R200, R48.reuse, R68 ;  /* 0x00000030c844723c */ /* 0x082fe80000041844 */
[----:B------:R-:W-:Y:S01]  /*16990*/  FADD.FTZ R3, R3, R197 ;  /* 0x000000c503037221 */ /* 0x000fe20000010000 */
[----:B------:R-:W-:Y:S02]  /*169a0*/  MOV R9, R189 ;  /* 0x000000bd00097202 */ /* 0x000fe40000000f00 */
[----:B------:R-:W-:Y:S01]  /*169b0*/  MOV R12, R195 ;  /* 0x000000c3000c7202 */ /* 0x000fe20000000f00 */
[C---:B------:R-:W-:Y:S04]  /*169c0*/  HMMA.16816.F32.BF16 R72, R36.reuse, R48, R72 ;  /* 0x000000302448723c */ /* 0x040fe80000041848 */
[----:B------:R-:W-:Y:S01]  /*169d0*/  MOV R13, R194 ;  /* 0x000000c2000d7202 */ /* 0x000fe20000000f00 */
[----:B------:R-:W-:Y:S01]  /*169e0*/  FADD.FTZ R0, R12, R0 ;  /* 0x000000000c007221 */ /* 0x000fe20000010000 */
[----:B------:R-:W-:Y:S02]  /*169f0*/  MOV R14, R193 ;  /* 0x000000c1000e7202 */ /* 0x000fe40000000f00 */
[-C--:B------:R-:W-:Y:S04]  /*16a00*/  HMMA.16816.F32.BF16 R76, R36, R50.reuse, R76 ;  /* 0x00000032244c723c */ /* 0x080fe8000004184c */
        /* <DEDUP_REMOVED lines=60> */
[-C--:B------:R-:W-:Y:S08]  /*16dd0*/  HMMA.16816.F32.BF16 R148, R36, R62.reuse, R148 ;  /* 0x0000003e2494723c */ /* 0x080ff00000041894 */
[C---:B------:R-:W-:Y:S08]  /*16de0*/  HMMA.16816.F32.BF16 R152, R200.reuse, R62, R152 ;  /* 0x0000003ec898723c */ /* 0x040ff00000041898 */
[-C--:B---3--:R-:W-:Y:S08]  /*16df0*/  HMMA.16816.F32.BF16 R156, R200, R4.reuse, R156 ;  /* 0x00000004c89c723c */ /* 0x088ff0000004189c */
[C---:B------:R-:W-:Y:S07]  /*16e00*/  HMMA.16816.F32.BF16 R196, R36.reuse, R4, R24 ;  /* 0x0000000424c4723c */ /* 0x040fee0000041818 */
[----:B------:R-:W-:Y:S01]  /*16e10*/  FADD.FTZ R4, R220, R9 ;  /* 0x00000009dc047221 */ /* 0x000fe20000010000 */
[-C--:B------:R-:W-:Y:S04]  /*16e20*/  HMMA.16816.F32.BF16 R160, R36, R6.reuse, R160 ;  /* 0x0000000624a0723c */ /* 0x080fe800000418a0 */
[----:B------:R-:W-:Y:S02]  /*16e30*/  FADD.FTZ R3, R222, R4 ;  /* 0x00000004de037221 */ /* 0x000fe40000010000 */
[----:B------:R-:W-:Y:S01]  /*16e40*/  FADD.FTZ R5, R169, R0 ;  /* 0x00000000a9057221 */ /* 0x000fe20000010000 */
[----:B------:R-:W-:Y:S01]  /*16e50*/  MOV R169, R167 ;  /* 0x000000a700a97202 */ /* 0x000fe20000000f00 */
[----:B------:R-:W-:Y:S01]  /*16e60*/  FADD.FTZ R4, R206, R3 ;  /* 0x00000003ce047221 */ /* 0x000fe20000010000 */
[----:B------:R-:W-:Y:S04]  /*16e70*/  HMMA.16816.F32.BF16 R200, R200, R6, R28 ;  /* 0x00000006c8c8723c */ /* 0x000fe8000004181c */
[----:B------:R-:W-:Y:S02]  /*16e80*/  FADD.FTZ R3, R65, R2 ;  /* 0x0000000241037221 */ /* 0x000fe40000010000 */
[----:B------:R-:W-:Y:S02]  /*16e90*/  FADD.FTZ R2, R211, R8 ;  /* 0x00000008d3027221 */ /* 0x000fe40000010000 */
[----:B------:R-:W-:Y:S04]  /*16ea0*/  FADD.FTZ R5, R67, R5 ;  /* 0x0000000543057221 */ /* 0x000fe80000010000 */
[----:B------:R-:W-:Y:S02]  /*16eb0*/  FADD.FTZ R0, R207, R4 ;  /* 0x00000004cf007221 */ /* 0x000fe40000010000 */
[----:B------:R-:W-:Y:S01]  /*16ec0*/  FADD.FTZ R5, R171, R5 ;  /* 0x00000005ab057221 */ /* 0x000fe20000010000 */
[----:B------:R-:W-:Y:S01]  /*16ed0*/  MOV R171, R166 ;  /* 0x000000a600ab7202 */ /* 0x000fe20000000f00 */
        /* <DEDUP_REMOVED lines=12> */
.L_x_336:
[----:B------:R-:W2:Y:S01]  /*16fa0*/  LDL.LU R2, [R1+0x14] ;  /* 0x0000140001027983 */ /* 0x000ea20000300800 */
        /* <DEDUP_REMOVED lines=71> */
[----:B---3--:R-:W-:Y:S01]  /*17420*/  FMUL.FTZ R22, R0, R85 ;  /* 0x0000005500167220 */ /* 0x008fe20000410000 */
[----:B------:R-:W-:Y:S01]  /*17430*/  MOV R2, 0x3f800000 ;  /* 0x3f80000000027802 */ /* 0x000fe20000000f00 */
[----:B------:R-:W1:Y:S01]  /*17440*/  S2R R85, SR_TID.X ;  /* 0x0000000000557919 */ /* 0x000e620000002100 */
[----:B------:R-:W-:Y:S01]  /*17450*/  FSETP.NE.FTZ.AND P0, PT, R170, RZ, PT ;  /* 0x000000ffaa00720b */ /* 0x000fe20003f15000 */
[C---:B------:R-:W-:Y:S02]  /*17460*/  FMUL.FTZ R176, R0.reuse, R176 ;  /* 0x000000b000b07220 */ /* 0x040fe40000410000 */
[C---:B------:R-:W-:Y:S02]  /*17470*/  FMUL.FTZ R6, R0.reuse, R177 ;  /* 0x000000b100067220 */ /* 0x040fe40000410000 */
[C---:B------:R-:W-:Y:S02]  /*17480*/  FMUL.FTZ R184, R0.reuse, R184 ;  /* 0x000000b800b87220 */ /* 0x040fe40000410000 */
[----:B------:R-:W-:Y:S01]  /*17490*/  FMUL.FTZ R4, R0, R185 ;  /* 0x000000b900047220 */ /* 0x000fe20000410000 */
[----:B------:R-:W-:Y:S01]  /*174a0*/  F2FP.BF16.PACK_AB R6, R6, R176 ;  /* 0x000000b00606723e */ /* 0x000fe200000010ff */
[----:B------:R-:W2:Y:S01]  /*174b0*/  @P3 MUFU.RCP R2, R171 ;  /* 0x000000ab00023308 */ /* 0x000ea20000001000 */
        /* <DEDUP_REMOVED lines=43> */
[C---:B------:R-:W-:Y:S01]  /*17770*/  FMUL.FTZ R178, R3.reuse, R178 ;  /* 0x000000b203b27220 */ /* 0x040fe20000410000 */
[----:B------:R-:W-:Y:S01]  /*17780*/  F2FP.BF16.PACK_AB R32, R32, R156 ;  /* 0x0000009c2020723e */ /* 0x000fe200000010ff */
[----:B------:R-:W-:Y:S01]  /*17790*/  FMUL.FTZ R5, R3, R179 ;  /* 0x000000b303057220 */ /* 0x000fe20000410000 */
[-C--:B-----5:R-:W-:Y:S01]  /*177a0*/  LEA.HI R26, R87, R85.reuse, RZ, 0x2 ;  /* 0x00000055571a7211 */ /* 0x0a0fe200078f10ff */
[----:B------:R-:W1:Y:S01]  /*177b0*/  @P0 MUFU.RCP R0, R170 ;  /* 0x000000aa00000308 */ /* 0x000e620000001000 */
        /* <DEDUP_REMOVED lines=8> */
[C---:B------:R-:W-:Y:S01]  /*17840*/  FMUL.FTZ R82, R3.reuse, R82 ;  /* 0x0000005203527220 */ /* 0x040fe20000410000 */
[----:B------:R-:W-:Y:S01]  /*17850*/  F2FP.BF16.PACK_AB R28, R28, R200 ;  /* 0x000000c81c1c723e */ /* 0x000fe200000010ff */
[----:B------:R-:W-:Y:S01]  /*17860*/  FMUL.FTZ R14, R3, R83 ;  /* 0x00000053030e7220 */ /* 0x000fe20000410000 */
[----:B------:R-:W-:Y:S01]  /*17870*/  F2FP.BF16.PACK_AB R11, R11, R70 ;  /* 0x000000460b0b723e */ /* 0x000fe200000010ff */
[----:B------:R-:W-:-:S02]  /*17880*/  FMUL.FTZ R86, R3, R86 ;  /* 0x0000005603567220 */ /* 0x000fc40000410000 */
[C---:B------:R-:W-:Y:S01]  /*17890*/  FMUL.FTZ R98, R3.reuse, R98 ;  /* 0x0000006203627220 */ /* 0x040fe20000410000 */
[----:B------:R-:W-:Y:S01]  /*178a0*/  F2FP.BF16.PACK_AB R14, R14, R82 ;  /* 0x000000520e0e723e */ /* 0x000fe200000010ff */
        /* <DEDUP_REMOVED lines=83> */
[C---:B------:R-:W-:Y:S01]  /*17de0*/  FMUL.FTZ R8, R0.reuse, R174 ;  /* 0x000000ae00087220 */ /* 0x040fe20000410000 */
[----:B------:R-:W-:Y:S01]  /*17df0*/  LEA.HI R3, R3, R2, RZ, 0x3 ;  /* 0x0000000203037211 */ /* 0x000fe200078f18ff */
[----:B------:R-:W-:-:S02]  /*17e00*/  FMUL.FTZ R183, R0, R183 ;  /* 0x000000b700b77220 */ /* 0x000fc40000410000 */
[C---:B------:R-:W-:Y:S01]  /*17e10*/  FMUL.FTZ R13, R0.reuse, R182 ;  /* 0x000000b6000d7220 */ /* 0x040fe20000410000 */
[----:B------:R-:W-:Y:S01]  /*17e20*/  LOP3.LUT R3, R3, 0xfffffff8, RZ, 0xc0, !PT ;  /* 0xfffffff803037812 */ /* 0x000fe200078ec0ff */
[C---:B------:R-:W-:Y:S01]  /*17e30*/  FMUL.FTZ R75, R0.reuse, R75 ;  /* 0x0000004b004b7220 */ /* 0x040fe20000410000 */
[----:B------:R-:W-:Y:S01]  /*17e40*/  F2FP.BF16.PACK_AB R8, R175, R8 ;  /* 0x00000008af08723e */ /* 0x000fe200000010ff */
[----:B------:R-:W-:Y:S01]  /*17e50*/  FMUL.FTZ R17, R0, R74 ;  /* 0x0000004a00117220 */ /* 0x000fe20000410000 */
[----:B------:R-:W-:Y:S01]  /*17e60*/  IADD3 R3, R2, -R3, RZ ;  /* 0x8000000302037210 */ /* 0x000fe20007ffe0ff */
[C---:B------:R-:W-:Y:S01]  /*17e70*/  FMUL.FTZ R79, R0.reuse, R79 ;  /* 0x0000004f004f7220 */ /* 0x040fe20000410000 */
[----:B------:R-:W-:Y:S01]  /*17e80*/  F2FP.BF16.PACK_AB R13, R183, R13 ;  /* 0x0000000db70d723e */ /* 0x000fe200000010ff */
[C---:B------:R-:W-:Y:S01]  /*17e90*/  FMUL.FTZ R23, R0.reuse, R78 ;  /* 0x0000004e00177220 */ /* 0x040fe20000410000 */
        /* <DEDUP_REMOVED lines=38> */
[----:B------:R-:W-:Y:S02]  /*18100*/  F2FP.BF16.PACK_AB R29, R199, R29 ;  /* 0x0000001dc71d723e */ /* 0x000fe400000010ff */
        /* <DEDUP_REMOVED lines=19> */
[----:B------:R4:W-:Y:S04]  /*18240*/  STS [R0+0x2000], R9 ;  /* 0x0020000900007388 */ /* 0x0009e80000000800 */
[----:B------:R4:W-:Y:S01]  /*18250*/  STS [R0+0x2400], R8 ;  /* 0x0024000800007388 */ /* 0x0009e20000000800 */
[----:B-1----:R-:W-:-:S03]  /*18260*/  MOV R5, 0x40 ;  /* 0x0000004000057802 */ /* 0x002fc60000000f00 */
[----:B------:R-:W-:Y:S01]  /*18270*/  STS [R2+0x2000], R10 ;  /* 0x0020000a02007388 */ /* 0x000fe20000000800 */
[----:B------:R-:W-:-:S03]  /*18280*/  SEL R5, R5, 0xffffffc0, !P2 ;  /* 0xffffffc005057807 */ /* 0x000fc60005000000 */
[----:B------:R1:W-:Y:S01]  /*18290*/  STS [R2+0x2400], R13 ;  /* 0x0024000d02007388 */ /* 0x0003e20000000800 */
[C---:B--2---:R-:W-:Y:S02]  /*182a0*/  IADD3 R4, R0.reuse, R3, RZ ;  /* 0x0000000300047210 */ /* 0x044fe40007ffe0ff */
[-C--:B------:R-:W-:Y:S02]  /*182b0*/  IADD3 R3, R3, R2.reuse, RZ ;  /* 0x0000000203037210 */ /* 0x080fe40007ffe0ff */
[-C--:B---3--:R-:W-:Y:S01]  /*182c0*/  IADD3 R7, R0, R5.reuse, RZ ;  /* 0x0000000500077210 */ /* 0x088fe20007ffe0ff */
[----:B------:R2:W-:Y:S01]  /*182d0*/  STS [R4], R12 ;  /* 0x0000000c04007388 */ /* 0x0005e20000000800 */
[----:B------:R-:W-:Y:S02]  /*182e0*/  IADD3 R6, R4, R5, RZ ;  /* 0x0000000504067210 */ /* 0x000fe40007ffe0ff */
[----:B----4-:R-:W-:Y:S01]  /*182f0*/  MOV R9, 0x7f800000 ;  /* 0x7f80000000097802 */ /* 0x010fe20000000f00 */
[----:B------:R-:W-:Y:S01]  /*18300*/  STS [R4+0x400], R11 ;  /* 0x0004000b04007388 */ /* 0x000fe20000000800 */
[----:B------:R-:W-:-:S03]  /*18310*/  IADD3 R8, R5, R2, RZ ;  /* 0x0000000205087210 */ /* 0x000fc60007ffe0ff */
[----:B------:R-:W-:Y:S01]  /*18320*/  STS [R3], R15 ;  /* 0x0000000f03007388 */ /* 0x000fe20000000800 */
[----:B------:R-:W-:-:S03]  /*18330*/  IADD3 R5, R3, R5, RZ ;  /* 0x0000000503057210 */ /* 0x000fc60007ffe0ff */
[----:B------:R3:W-:Y:S04]  /*18340*/  STS [R3+0x400], R14 ;  /* 0x0004000e03007388 */ /* 0x0007e80000000800 */
[----:B------:R-:W-:Y:S01]  /*18350*/  STS [R4+0x2000], R16 ;  /* 0x0020001004007388 */ /* 0x000fe20000000800 */
[----:B-1----:R-:W-:-:S03]  /*18360*/  MOV R13, 0x7f800000 ;  /* 0x7f800000000d7802 */ /* 0x002fc60000000f00 */
[----:B------:R-:W-:Y:S04]  /*18370*/  STS [R4+0x2400], R17 ;  /* 0x0024001104007388 */ /* 0x000fe80000000800 */
[----:B------:R-:W-:Y:S01]  /*18380*/  STS [R3+0x2000], R24 ;  /* 0x0020001803007388 */ /* 0x000fe20000000800 */
[----:B--2---:R-:W-:-:S03]  /*18390*/  MOV R12, 0x7f800000 ;  /* 0x7f800000000c7802 */ /* 0x004fc60000000f00 */
[----:B------:R-:W-:Y:S04]  /*183a0*/  STS [R3+0x2400], R23 ;  /* 0x0024001703007388 */ /* 0x000fe80000000800 */
[----:B------:R-:W-:Y:S04]  /*183b0*/  STS [R7], R22 ;  /* 0x0000001607007388 */ /* 0x000fe80000000800 */
[----:B------:R-:W-:Y:S01]  /*183c0*/  STS [R7+0x400], R21 ;  /* 0x0004001507007388 */ /* 0x000fe20000000800 */
[----:B---3--:R-:W-:-:S03]  /*183d0*/  MOV R14, 0x7f800000 ;  /* 0x7f800000000e7802 */ /* 0x008fc60000000f00 */
        /* <DEDUP_REMOVED lines=35> */
[----:B------:R3:W-:Y:S04]  /*18610*/  STS [R7+0x4000], R40 ;  /* 0x0040002807007388 */ /* 0x0007e80000000800 */
[----:B------:R3:W-:Y:S01]  /*18620*/  STS [R7+0x4400], R39 ;  /* 0x0044002707007388 */ /* 0x0007e20000000800 */
[----:B--2---:R-:W-:-:S03]  /*18630*/  @P3 FMUL.FTZ R2, R2, 0.69314718246459960938 ;  /* 0x3f31721802023820 */ /* 0x004fc60000410000 */
[----:B------:R2:W-:Y:S01]  /*18640*/  STS [R8+0x4000], R36 ;  /* 0x0040002408007388 */ /* 0x0005e20000000800 */
[----:B------:R-:W-:-:S03]  /*18650*/  @P3 FFMA.FTZ R9, R166, c[0x0][0x238], R2 ;  /* 0x00008e00a6093a23 */ /* 0x000fc60000010002 */
[----:B------:R2:W-:Y:S01]  /*18660*/  STS [R8+0x4400], R35 ;  /* 0x0044002308007388 */ /* 0x0005e20000000800 */
[----:B-1----:R-:W1:Y:S01]  /*18670*/  @P5 MUFU.LG2 R4, R169 ;  /* 0x000000a900045308 */ /* 0x002e620000000c00 */
[----:B----4-:R-:W-:Y:S02]  /*18680*/  @P0 FMUL.FTZ R0, R0, 0.69314718246459960938 ;  /* 0x3f31721800000820 */ /* 0x010fe40000410000 */
[----:B------:R2:W-:Y:S02]  /*18690*/  STS [R7+0x6000], R38 ;  /* 0x0060002607007388 */ /* 0x0005e40000000800 */
[----:B------:R-:W-:Y:S02]  /*186a0*/  @P0 FFMA.FTZ R12, R165, c[0x0][0x238], R0 ;  /* 0x00008e00a50c0a23 */ /* 0x000fe40000010000 */
[----:B------:R2:W-:Y:S01]  /*186b0*/  STS [R7+0x6400], R37 ;  /* 0x0064002507007388 */ /* 0x0005e20000000800 */
[----:B---3--:R-:W3:Y:S03]  /*186c0*/  @P4 MUFU.LG2 R3, R164 ;  /* 0x000000a400034308 */ /* 0x008ee60000000c00 */
[----:B------:R2:W-:Y:S04]  /*186d0*/  STS [R8+0x6000], R34 ;  /* 0x0060002208007388 */ /* 0x0005e80000000800 */
[----:B------:R2:W-:Y:S01]  /*186e0*/  STS [R8+0x6400], R33 ;  /* 0x0064002108007388 */ /* 0x0005e20000000800 */
[----:B-1----:R-:W-:-:S03]  /*186f0*/  @P5 FMUL.FTZ R4, R4, 0.69314718246459960938 ;  /* 0x3f31721804045820 */ /* 0x002fc60000410000 */
[----:B------:R2:W-:Y:S01]  /*18700*/  STS [R6+0x4000], R32 ;  /* 0x0040002006007388 */ /* 0x0005e20000000800 */
[----:B------:R-:W-:-:S03]  /*18710*/  @P5 FFMA.FTZ R13, R168, c[0x0][0x238], R4 ;  /* 0x00008e00a80d5a23 */ /* 0x000fc60000010004 */
[----:B------:R2:W-:Y:S01]  /*18720*/  STS [R6+0x4400], R31 ;  /* 0x0044001f06007388 */ /* 0x0005e20000000800 */
[----:B---3--:R-:W-:-:S03]  /*18730*/  @P4 FMUL.FTZ R3, R3, 0.69314718246459960938 ;  /* 0x3f31721803034820 */ /* 0x008fc60000410000 */
[----:B------:R2:W-:Y:S01]  /*18740*/  STS [R5+0x4000], R28 ;  /* 0x0040001c05007388 */ /* 0x0005e20000000800 */
[----:B------:R-:W-:-:S03]  /*18750*/  @P4 FFMA.FTZ R14, R167, c[0x0][0x238], R3 ;  /* 0x00008e00a70e4a23 */ /* 0x000fc60000010003 */
[----:B------:R2:W-:Y:S04]  /*18760*/  STS [R5+0x4400], R27 ;  /* 0x0044001b05007388 */ /* 0x0005e80000000800 */
[----:B------:R2:W-:Y:S04]  /*18770*/  STS [R6+0x6000], R30 ;  /* 0x0060001e06007388 */ /* 0x0005e80000000800 */
[----:B------:R2:W-:Y:S04]  /*18780*/  STS [R6+0x6400], R29 ;  /* 0x0064001d06007388 */ /* 0x0005e80000000800 */
[----:B------:R2:W-:Y:S04]  /*18790*/  STS [R5+0x6000], R26 ;  /* 0x0060001a05007388 */ /* 0x0005e80000000800 */
[----:B------:R2:W-:Y:S04]  /*187a0*/  STS [R5+0x6400], R68 ;  /* 0x0064004405007388 */ /* 0x0005e80000000800 */
[----:B------:R-:W-:Y:S06]  /*187b0*/  BAR.SYNC.DEFER_BLOCKING 0x0 ;  /* 0x0000000000007b1d */ /* 0x000fec0000010000 */
[----:B------:R2:W1:Y:S04]  /*187c0*/  LDS.128 R20, [R244] ;  /* 0x00000000f4147984 */ /* 0x0004680000000c00 */
        /* <DEDUP_REMOVED lines=16> */
[----:B---34-:R-:W3:Y:S01]  /*188d0*/  S2R R3, SR_TID.X ;  /* 0x0000000000037919 */ /* 0x018ee20000002100 */
[----:B------:R-:W-:-:S04]  /*188e0*/  SHF.R.S32.HI R2, RZ, 0x1f, R41 ;  /* 0x0000001fff027819 */ /* 0x000fc80000011429 */
[----:B------:R-:W-:-:S04]  /*188f0*/  LEA.HI R2, R2, R41, RZ, 0x2 ;  /* 0x0000002902027211 */ /* 0x000fc800078f10ff */
[----:B------:R-:W-:-:S05]  /*18900*/  LOP3.LUT R2, R2, 0xffffffc, RZ, 0xc0, !PT ;  /* 0x0ffffffc02027812 */ /* 0x000fca00078ec0ff */
[----:B------:R-:W-:Y:S01]  /*18910*/  IMAD.IADD R2, R41, 0x1, -R2 ;  /* 0x0000000129027824 */ /* 0x000fe200078e0a02 */
[----:B---3--:R-:W-:-:S04]  /*18920*/  SHF.R.S32.HI R0, RZ, 0x1f, R3 ;  /* 0x0000001fff007819 */ /* 0x008fc80000011403 */
[----:B------:R-:W-:-:S04]  /*18930*/  LEA.HI R0, R0, R3, RZ, 0x5 ;  /* 0x0000000300007211 */ /* 0x000fc800078f28ff */
[----:B------:R-:W-:-:S05]  /*18940*/  LOP3.LUT R0, R0, 0xffffffe0, RZ, 0xc0, !PT ;  /* 0xffffffe000007812 */ /* 0x000fca00078ec0ff */
[----:B------:R-:W-:-:S05]  /*18950*/  IMAD.IADD R0, R3, 0x1, -R0 ;  /* 0x0000000103007824 */ /* 0x000fca00078e0a00 */
[----:B------:R-:W-:-:S04]  /*18960*/  SHF.R.S32.HI R3, RZ, 0x1f, R0 ;  /* 0x0000001fff037819 */ /* 0x000fc80000011400 */
[----:B------:R-:W-:-:S04]  /*18970*/  LEA.HI R0, R3, R0, RZ, 0x2 ;  /* 0x0000000003007211 */ /* 0x000fc800078f10ff */
[----:B------:R-:W-:-:S05]  /*18980*/  SHF.R.S32.HI R0, RZ, 0x2, R0 ;  /* 0x00000002ff007819 */ /* 0x000fca0000011400 */
[----:B------:R-:W-:-:S05]  /*18990*/  IMAD R0, R2, 0x10, R0 ;  /* 0x0000001002007824 */ /* 0x000fca00078e0200 */
[C---:B------:R-:W-:Y:S02]  /*189a0*/  ISETP.GE.AND P6, PT, R0.reuse, UR17, PT ;  /* 0x0000001100007c0c */ /* 0x040fe4000bfc6270 */
[C---:B------:R-:W-:Y:S02]  /*189b0*/  IADD3 R2, R0.reuse, 0x8, RZ ;  /* 0x0000000800027810 */ /* 0x040fe40007ffe0ff */
[----:B--2---:R-:W-:Y:S02]  /*189c0*/  IADD3 R5, R0, 0x40, RZ ;  /* 0x0000004000057810 */ /* 0x004fe40007ffe0ff */
        /* <DEDUP_REMOVED lines=28> */
.L_x_341:
[----:B---34-:R-:W-:Y:S05]  /*18b90*/  BSYNC B0 ;  /* 0x0000000000007941 */ /* 0x018fea0003800000 */
.L_x_340:
[----:B------:R-:W3:Y:S04]  /*18ba0*/  LDL.64 R42, [R1+0x30] ;  /* 0x00003000012a7983 */ /* 0x000ee80000100a00 */
[----:B------:R4:W5:Y:S01]  /*18bb0*/  LDL R40, [R1+0x24] ;  /* 0x0000240001287983 */ /* 0x0009620000100800 */
[----:B--2---:R-:W-:Y:S01]  /*18bc0*/  LEA.HI R14, R87, R85, RZ, 0x3 ;  /* 0x00000055570e7211 */ /* 0x004fe200078f18ff */
[----:B------:R-:W-:Y:S01]  /*18bd0*/  UIMAD UR9, UR9, -0x80, UR13 ;  /* 0xffffff80090978a4 */ /* 0x000fe2000f8e020d */
[----:B------:R-:W-:Y:S01]  /*18be0*/  BSSY B0, `(.L_x_342) ;  /* 0x0000020000007945 */ /* 0x000fe20003800000 */
[----:B------:R-:W2:Y:S01]  /*18bf0*/  S2R R0, SR_TID.X ;  /* 0x0000000000007919 */ /* 0x000ea20000002100 */
[----:B------:R-:W-:Y:S01]  /*18c00*/  SHF.R.S32.HI R5, RZ, 0x3, R14 ;  /* 0x00000003ff057819 */ /* 0x000fe2000001140e */
[----:B------:R-:W-:-:S02]  /*18c10*/  USHF.R.S32.HI UR6, URZ, 0x1f, UR12 ;  /* 0x0000001f3f067899 */ /* 0x000fc4000801140c */
[----:B------:R-:W1:Y:S01]  /*18c20*/  S2R R10, SR_CTAID.Z ;  /* 0x00000000000a7919 */ /* 0x000e620000002700 */
[----:B------:R-:W-:Y:S02]  /*18c30*/  ULDC.64 UR4, c[0x0][0x1f0] ;  /* 0x00007c0000047ab9 */ /* 0x000fe40000000a00 */
[----:B------:R-:W-:-:S04]  /*18c40*/  UIMAD UR4, UR6, UR4, URZ ;  /* 0x00000004060472a4 */ /* 0x000fc8000f8e023f */
[----:B------:R-:W-:Y:S01]  /*18c50*/  UIMAD UR4, UR12, UR5, UR4 ;  /* 0x000000050c0472a4 */ /* 0x000fe2000f8e0204 */
[----:B--2---:R-:W-:-:S04]  /*18c60*/  SHF.R.S32.HI R4, RZ, 0x1f, R0 ;  /* 0x0000001fff047819 */ /* 0x004fc80000011400 */
[----:B------:R-:W-:-:S04]  /*18c70*/  LEA.HI R4, R4, R0, RZ, 0x3 ;  /* 0x0000000004047211 */ /* 0x000fc800078f18ff */
[----:B------:R-:W-:-:S04]  /*18c80*/  SHF.R.S32.HI R12, RZ, 0x3, R4 ;  /* 0x00000003ff0c7819 */ /* 0x000fc80000011404 */
[----:B------:R-:W-:Y:S02]  /*18c90*/  SHF.R.S32.HI R13, RZ, 0x1f, R12 ;  /* 0x0000001fff0d7819 */ /* 0x000fe4000001140c */
[----:B---3--:R-:W-:Y:S02]  /*18ca0*/  SHF.R.S32.HI R0, RZ, 0x1f, R42 ;  /* 0x0000001fff007819 */ /* 0x008fe4000001142a */
[----:B------:R-:W-:-:S04]  /*18cb0*/  IADD3 R2, P0, R42, UR20, RZ ;  /* 0x000000142a027c10 */ /* 0x000fc8000ff1e0ff */
[----:B------:R-:W-:Y:S01]  /*18cc0*/  IADD3.X R3, R0, UR7, RZ, P0, !PT ;  /* 0x0000000700037c10 */ /* 0x000fe200087fe4ff */
[----:B------:R-:W-:Y:S01]  /*18cd0*/  IMAD.U32 R0, RZ, RZ, UR11 ;  /* 0x0000000bff007e24 */ /* 0x000fe2000f8e00ff */
[----:B------:R-:W-:-:S03]  /*18ce0*/  ISETP.GE.AND P0, PT, R5, UR9, PT ;  /* 0x0000000905007c0c */ /* 0x000fc6000bf06270 */
[----:B-1----:R-:W-:-:S04]  /*18cf0*/  IMAD.WIDE.U32 R10, R10, c[0x0][0x1f0], R2 ;  /* 0x00007c000a0a7a25 */ /* 0x002fc800078e0002 */
[----:B------:R-:W-:Y:S01]  /*18d00*/  IMAD.WIDE R6, R0, 0x80, R12 ;  /* 0x0000008000067825 */ /* 0x000fe200078e020c */
[----:B------:R-:W-:-:S05]  /*18d10*/  IADD3 R9, R11, UR4, RZ ;  /* 0x000000040b097c10 */ /* 0x000fca000fffe0ff */
[----:B------:R-:W-:Y:S05]  /*18d20*/  @P0 BRA `(.L_x_343) ;  /* 0x000000b000000947 */ /* 0x000fea0003800000 */
[----:B----4-:R-:W-:Y:S01]  /*18d30*/  IMAD R0, R7, c[0x0][0x1e8], RZ ;  /* 0x00007a0007007a24 */ /* 0x010fe200078e02ff */
        /* <DEDUP_REMOVED lines=10> */
.L_x_343:
[----:B----4-:R-:W-:Y:S05]  /*18de0*/  BSYNC B0 ;  /* 0x0000000000007941 */ /* 0x010fea0003800000 */
.L_x_342:
        /* <DEDUP_REMOVED lines=18> */
.L_x_345:
[----:B------:R-:W-:Y:S05]  /*18f10*/  BSYNC B0 ;  /* 0x0000000000007941 */ /* 0x000fea0003800000 */
.L_x_344:
        /* <DEDUP_REMOVED lines=18> */
.L_x_347:
[----:B------:R-:W-:Y:S05]  /*19040*/  BSYNC B0 ;  /* 0x0000000000007941 */ /* 0x000fea0003800000 */
.L_x_346:
        /* <DEDUP_REMOVED lines=18> */
.L_x_349:
[----:B------:R-:W-:Y:S05]  /*19170*/  BSYNC B0 ;  /* 0x0000000000007941 */ /* 0x000fea0003800000 */
.L_x_348:
        /* <DEDUP_REMOVED lines=18> */
.L_x_351:
[----:B------:R-:W-:Y:S05]  /*192a0*/  BSYNC B0 ;  /* 0x0000000000007941 */ /* 0x000fea0003800000 */
.L_x_350:
        /* <DEDUP_REMOVED lines=18> */
.L_x_353:
[----:B------:R-:W-:Y:S05]  /*193d0*/  BSYNC B0 ;  /* 0x0000000000007941 */ /* 0x000fea0003800000 */
.L_x_352:
        /* <DEDUP_REMOVED lines=18> */
.L_x_355:
[----:B------:R-:W-:Y:S05]  /*19500*/  BSYNC B0 ;  /* 0x0000000000007941 */ /* 0x000fea0003800000 */
.L_x_354:
        /* <DEDUP_REMOVED lines=19> */
.L_x_290:
        /* <DEDUP_REMOVED lines=74> */
.L_x_357:
[----:B------:R-:W-:Y:S05]  /*19ae0*/  BSYNC B0 ;  /* 0x0000000000007941 */ /* 0x000fea0003800000 */
.L_x_356:
        /* <DEDUP_REMOVED lines=18> */
.L_x_359:
[----:B------:R-:W-:Y:S05]  /*19c10*/  BSYNC B0 ;  /* 0x0000000000007941 */ /* 0x000fea0003800000 */
.L_x_358:
        /* <DEDUP_REMOVED lines=18> */
.L_x_361:
[----:B------:R-:W-:Y:S05]  /*19d40*/  BSYNC B0 ;  /* 0x0000000000007941 */ /* 0x000fea0003800000 */
.L_x_360:
        /* <DEDUP_REMOVED lines=18> */
.L_x_363:
[----:B------:R-:W-:Y:S05]  /*19e70*/  BSYNC B0 ;  /* 0x0000000000007941 */ /* 0x000fea0003800000 */
.L_x_362:
        /* <DEDUP_REMOVED lines=18> */
.L_x_365:
[----:B------:R-:W-:Y:S05]  /*19fa0*/  BSYNC B0 ;  /* 0x0000000000007941 */ /* 0x000fea0003800000 */
.L_x_364:
        /* <DEDUP_REMOVED lines=18> */
.L_x_367:
[----:B------:R-:W-:Y:S05]  /*1a0d0*/  BSYNC B0 ;  /* 0x0000000000007941 */ /* 0x000fea0003800000 */
.L_x_366:
        /* <DEDUP_REMOVED lines=18> */
.L_x_369:
[----:B------:R-:W-:Y:S05]  /*1a200*/  BSYNC B0 ;  /* 0x0000000000007941 */ /* 0x000fea0003800000 */
.L_x_368:
        /* <DEDUP_REMOVED lines=18> */
.L_x_371:
[----:B------:R-:W-:Y:S05]  /*1a330*/  BSYNC B0 ;  /* 0x0000000000007941 */ /* 0x000fea0003800000 */
.L_x_370:
        /* <DEDUP_REMOVED lines=67> */
.L_x_372:
        /* <DEDUP_REMOVED lines=9> */
.L_x_1398:


//--------------------- .text._ZN5flash16flash_fwd_kernelI23Flash_fwd_kernel_traitsILi128ELi128ELi64ELi4ELb0ELb0EN7cutlass10bfloat16_tE19Flash_kernel_traitsILi128ELi128ELi64ELi4ES3_EELb0ELb1ELb0ELb1ELb0ELb0ELb1ELb0EEEvNS_16Flash_fwd_paramsE --------------------------
	.section	.text._ZN5flash16flash_fwd_kernelI23Flash_fwd_kernel_traitsILi128ELi128ELi64ELi4ELb0ELb0EN7cutlass10bfloat16_tE19Flash_kernel_traitsILi128ELi128ELi64ELi4ES3_EELb0ELb1ELb0ELb1ELb0ELb0ELb1ELb0EEEvNS_16Flash_fwd_paramsE,"ax",@progbits
	.sectioninfo	@"SHI_REGISTERS=255"
	.align	128
        .global         _ZN5flash16flash_fwd_kernelI23Flash_fwd_kernel_traitsILi128ELi128ELi64ELi4ELb0ELb0EN7cutlass10bfloat16_tE19Flash_kernel_traitsILi128ELi128ELi64ELi4ES3_EELb0ELb1ELb0ELb1ELb0ELb0ELb1ELb0EEEvNS_16Flash_fwd_paramsE
        .type           _ZN5flash16flash_fwd_kernelI23Flash_fwd_kernel_traitsILi128ELi128ELi64ELi4ELb0ELb0EN7cutlass10bfloat16_tE19Flash_kernel_traitsILi128ELi128ELi64ELi4ES3_EELb0ELb1ELb0ELb1ELb0ELb0ELb1ELb0EEEvNS_16Flash_fwd_paramsE,@function
        .size           _ZN5flash16flash_fwd_kernelI23Flash_fwd_kernel_traitsILi128ELi128ELi64ELi4ELb0ELb0EN7cutlass10bfloat16_tE19Flash_kernel_traitsILi128ELi128ELi64ELi4ES3_EELb0ELb1ELb0ELb1ELb0ELb0ELb1ELb0EEEvNS_16Flash_fwd_paramsE,(.L_x_1399 - _ZN5flash16flash_fwd_kernelI23Flash_fwd_kernel_traitsILi128ELi128ELi64ELi4ELb0ELb0EN7cutlass10bfloat16_tE19Flash_kernel_traitsILi128ELi128ELi64ELi4ES3_EELb0ELb1ELb0ELb1ELb0ELb0ELb1ELb0EEEvNS_16Flash_fwd_paramsE)
        .other          _ZN5flash16flash_fwd_kernelI23Flash_fwd_kernel_traitsILi128ELi128ELi64ELi4ELb0ELb0EN7cutlass10bfloat16_tE19Flash_kernel_traitsILi128ELi128ELi64ELi4ES3_EELb0ELb1ELb0ELb1ELb0ELb0ELb1ELb0EEEvNS_16Flash_fwd_paramsE,@"STO_CUDA_ENTRY STV_DEFAULT"
_ZN5flash16flash_fwd_kernelI23Flash_fwd_kernel_traitsILi128ELi128ELi64ELi4ELb0ELb0EN7cutlass10bfloat16_tE19Flash_kernel_traitsILi128ELi128ELi64ELi4ES3_EELb0ELb1ELb0ELb1ELb0ELb0ELb1ELb0EEEvNS_16Flash_fwd_paramsE:
.text._ZN5flash16flash_fwd_kernelI23Flash_fwd_kernel_traitsILi128ELi128ELi64ELi4ELb0ELb0EN7cutlass10bfloat16_tE19Flash_kernel_traitsILi128ELi128ELi64ELi4ES3_EELb0ELb1ELb0ELb1ELb0ELb0ELb1ELb0EEEvNS_16Flash_fwd_paramsE:
        /* <DEDUP_REMOVED lines=56> */
.L_x_373:
[----:B-1----:R-:W-:Y:S02]  /*0380*/  ULDC UR6, c[0x0][0x218] ;  /* 0x0000860000067ab9 */ /* 0x002fe40000000800 */
.L_x_374:
        /* <DEDUP_REMOVED lines=69> */
.L_x_376:
        /* <DEDUP_REMOVED lines=44> */
.L_x_377:
        /* <DEDUP_REMOVED lines=95> */
.L_x_379:
[----:B------:R-:W-:Y:S05]  /*1090*/  BSYNC B0 ;  /* 0x0000000000007941 */ /* 0x000fea0003800000 */
.L_x_378:
        /* <DEDUP_REMOVED lines=29> */
.L_x_381:
[----:B------:R-:W-:Y:S05]  /*1270*/  BSYNC B0 ;  /* 0x0000000000007941 */ /* 0x000fea0003800000 */
.L_x_380:
        /* <DEDUP_REMOVED lines=29> */
.L_x_383:
[----:B------:R-:W-:Y:S05]  /*1450*/  BSYNC B0 ;  /* 0x0000000000007941 */ /* 0x000fea0003800000 */
.L_x_382:
        /* <DEDUP_REMOVED lines=29> */
.L_x_385:
[----:B------:R-:W-:Y:S05]  /*1630*/  BSYNC B0 ;  /* 0x0000000000007941 */ /* 0x000fea0003800000 */
.L_x_384:
        /* <DEDUP_REMOVED lines=29> */
.L_x_387:
[----:B------:R-:W-:Y:S05]  /*1810*/  BSYNC B0 ;  /* 0x0000000000007941 */ /* 0x000fea0003800000 */
.L_x_386:
        /* <DEDUP_REMOVED lines=29> */
.L_x_389:
[----:B------:R-:W-:Y:S05]  /*19f0*/  BSYNC B0 ;  /* 0x0000000000007941 */ /* 0x000fea0003800000 */
.L_x_388:
        /* <DEDUP_REMOVED lines=29> */
.L_x_391:
[----:B------:R-:W-:Y:S05]  /*1bd0*/  BSYNC B0 ;  /* 0x0000000000007941 */ /* 0x000fea0003800000 */
.L_x_390:
        /* <DEDUP_REMOVED lines=32> */
.L_x_393:
[----:B------:R-:W-:Y:S05]  /*1de0*/  BSYNC B0 ;  /* 0x0000000000007941 */ /* 0x000fea0003800000 */
.L_x_392:
        /* <DEDUP_REMOVED lines=32> */
.L_x_395:
[----:B------:R-:W-:Y:S05]  /*1ff0*/  BSYNC B0 ;  /* 0x0000000000007941 */ /* 0x000fea0003800000 */
.L_x_394:
        /* <DEDUP_REMOVED lines=25> */
.L_x_397:
[----:B------:R-:W-:Y:S05]  /*2190*/  BSYNC B0 ;  /* 0x0000000000007941 */ /* 0x000fea0003800000 */
.L_x_396:
        /* <DEDUP_REMOVED lines=24> */
.L_x_399:
[----:B------:R-:W-:Y:S05]  /*2320*/  BSYNC B0 ;  /* 0x0000000000007941 */ /* 0x000fea0003800000 */
.L_x_398:
        /* <DEDUP_REMOVED lines=26> */
.L_x_401:
[----:B------:R-:W-:Y:S05]  /*24d0*/  BSYNC B0 ;  /* 0x0000000000007941 */ /* 0x000fea0003800000 */
.L_x_400:
        /* <DEDUP_REMOVED lines=93> */
.L_x_403:
[----:B--2---:R-:W-:Y:S05]  /*2ab0*/  BSYNC B0 ;  /* 0x0000000000007941 */ /* 0x004fea0003800000 */
.L_x_402:
        /* <DEDUP_REMOVED lines=27> */
.L_x_405:
[----:B------:R-:W-:Y:S05]  /*2c70*/  BSYNC B0 ;  /* 0x0000000000007941 */ /* 0x000fea0003800000 */
.L_x_404:
        /* <DEDUP_REMOVED lines=26> */
.L_x_407:
[----:B------:R-:W-:Y:S05]  /*2e20*/  BSYNC B0 ;  /* 0x0000000000007941 */ /* 0x000fea0003800000 */
.L_x_406:
        /* <DEDUP_REMOVED lines=31> */
.L_x_409:
[----:B------:R-:W-:Y:S05]  /*3020*/  BSYNC B0 ;  /* 0x0000000000007941 */ /* 0x000fea0003800000 */
.L_x_408:
        /* <DEDUP_REMOVED lines=20> */
[----:B------:R-:W4:Y:S01]  /*3170*/  LDSM.16.M88.4 R16, [R244] ;  /* 0x00000000f410783b */ /* 0x000f220000000200 */
[----:B------:R-:W-:Y:S03]  /*3180*/  I2F R170, R2 ;  /* 0x0000000200aa7306 */ /* 0x000fe60000201400 */
[----:B------:R-:W-:Y:S04]  /*3190*/  LDSM.16.M88.4 R24, [R6+0x9800] ;  /* 0x009800000618783b */ /* 0x000fe80000000200 */
[----:B------:R-:W-:Y:S04]  /*31a0*/  LDSM.16.M88.4 R28, [R6+0x9000] ;  /* 0x00900000061c783b */ /* 0x000fe80000000200 */
[----:B------:R-:W-:Y:S04]  /*31b0*/  LDSM.16.M88.4 R36, [R6+0x8000] ;  /* 0x008000000624783b */ /* 0x000fe80000000200 */
[----:B------:R-:W-:Y:S04]  /*31c0*/  LDSM.16.M88.4 R32, [R6+0x8800] ;  /* 0x008800000620783b */ /* 0x000fe80000000200 */
[----:B------:R-:W-:Y:S01]  /*31d0*/  LDSM.16.M88.4 R84, [R242+0x8000] ;  /* 0x00800000f254783b */ /* 0x000fe20000000200 */
[C---:B-1----:R-:W-:Y:S03]  /*31e0*/  HMMA.16816.F32.BF16 R104, R8.reuse, R12, RZ ;  /* 0x0000000c0868723c */ /* 0x042fe600000418ff */
[----:B------:R-:W-:Y:S05]  /*31f0*/  LDSM.16.M88.4 R68, [R242+0x8800] ;  /* 0x00880000f244783b */ /* 0x000fea0000000200 */
[C---:B------:R-:W-:Y:S08]  /*3200*/  HMMA.16816.F32.BF16 R100, R8.reuse, R14, RZ ;  /* 0x0000000e0864723c */ /* 0x040ff000000418ff */
        /* <DEDUP_REMOVED lines=11> */
[C---:B------:R-:W-:Y:S08]  /*32c0*/  HMMA.16816.F32.BF16 R48, R16.reuse, R42, RZ ;  /* 0x0000002a1030723c */ /* 0x040ff000000418ff */
[C---:B------:R-:W-:Y:S08]  /*32d0*/  HMMA.16816.F32.BF16 R60, R16.reuse, R20, RZ ;  /* 0x00000014103c723c */ /* 0x040ff000000418ff */
[C---:B------:R-:W-:Y:S01]  /*32e0*/  HMMA.16816.F32.BF16 R56, R16.reuse, R22, RZ ;  /* 0x000000161038723c */ /* 0x040fe200000418ff */
[----:B------:R-:W3:Y:S07]  /*32f0*/  LDSM.16.M88.4 R20, [R247+0x2000] ;  /* 0x00200000f714783b */ /* 0x000eee0000000200 */
[C---:B------:R-:W-:Y:S08]  /*3300*/  HMMA.16816.F32.BF16 R40, R16.reuse, R44, RZ ;  /* 0x0000002c1028723c */ /* 0x040ff000000418ff */
[----:B------:R-:W-:Y:S01]  /*3310*/  HMMA.16816.F32.BF16 R16, R16, R46, RZ ;  /* 0x0000002e1010723c */ /* 0x000fe200000418ff */
[----:B------:R-:W-:Y:S07]  /*3320*/  LDSM.16.M88.4 R44, [R241+0x800] ;  /* 0x00080000f12c783b */ /* 0x000fee0000000200 */
[C---:B-1----:R-:W-:Y:S08]  /*3330*/  HMMA.16816.F32.BF16 R136, R8.reuse, R24, R72 ;  /* 0x000000180888723c */ /* 0x042ff00000041848 */
[C---:B------:R-:W-:Y:S08]  /*3340*/  HMMA.16816.F32.BF16 R116, R8.reuse, R26, R64 ;  /* 0x0000001a0874723c */ /* 0x040ff00000041840 */
[C---:B------:R-:W-:Y:S08]  /*3350*/  HMMA.16816.F32.BF16 R140, R8.reuse, R28, R80 ;  /* 0x0000001c088c723c */ /* 0x040ff00000041850 */
[----:B------:R-:W-:Y:S08]  /*3360*/  HMMA.16816.F32.BF16 R132, R8, R30, R76 ;  /* 0x0000001e0884723c */ /* 0x000ff0000004184c */
[C---:B--2---:R-:W-:Y:S08]  /*3370*/  HMMA.16816.F32.BF16 R124, R12.reuse, R28, R52 ;  /* 0x0000001c0c7c723c */ /* 0x044ff00000041834 */
[C---:B------:R-:W-:Y:S01]  /*3380*/  HMMA.16816.F32.BF16 R128, R12.reuse, R24, R40 ;  /* 0x000000180c80723c */ /* 0x040fe20000041828 */
[----:B------:R-:W-:Y:S07]  /*3390*/  LDSM.16.M88.4 R40, [R241+0x1000] ;  /* 0x00100000f128783b */ /* 0x000fee0000000200 */
[C---:B------:R-:W-:Y:S01]  /*33a0*/  HMMA.16816.F32.BF16 R72, R12.reuse, R30, R48 ;  /* 0x0000001e0c48723c */ /* 0x040fe20000041830 */
[----:B------:R-:W1:Y:S04]  /*33b0*/  LDSM.16.M88.4 R28, [R242+0x9000] ;  /* 0x00900000f21c783b */ /* 0x000e680000000200 */
[----:B------:R-:W-:Y:S03]  /*33c0*/  LDSM.16.M88.4 R48, [R241] ;  /* 0x00000000f130783b */ /* 0x000fe60000000200 */
[----:B------:R-:W-:Y:S01]  /*33d0*/  HMMA.16816.F32.BF16 R64, R12, R26, R16 ;  /* 0x0000001a0c40723c */ /* 0x000fe20000041810 */
[----:B------:R-:W2:Y:S04]  /*33e0*/  LDSM.16.M88.4 R24, [R242+0x9800] ;  /* 0x00980000f218783b */ /* 0x000ea80000000200 */
[----:B------:R-:W4:Y:S03]  /*33f0*/  LDSM.16.M88.4 R16, [R247] ;  /* 0x00000000f710783b */ /* 0x000f260000000200 */
[C---:B------:R-:W-:Y:S08]  /*3400*/  HMMA.16816.F32.BF16 R104, R8.reuse, R36, R104 ;  /* 0x000000240868723c */ /* 0x040ff00000041868 */
[C---:B------:R-:W-:Y:S08]  /*3410*/  HMMA.16816.F32.BF16 R92, R8.reuse, R32, R92 ;  /* 0x00000020085c723c */ /* 0x040ff0000004185c */
[C---:B------:R-:W-:Y:S08]  /*3420*/  HMMA.16816.F32.BF16 R100, R8.reuse, R38, R100 ;  /* 0x000000260864723c */ /* 0x040ff00000041864 */
[----:B------:R-:W-:Y:S01]  /*3430*/  HMMA.16816.F32.BF16 R88, R8, R34, R88 ;  /* 0x000000220858723c */ /* 0x000fe20000041858 */
[----:B------:R-:W5:Y:S07]  /*3440*/  LDSM.16.M88.4 R8, [R246+0x2000] ;  /* 0x00200000f608783b */ /* 0x000f6e0000000200 */
[C---:B------:R-:W-:Y:S08]  /*3450*/  HMMA.16816.F32.BF16 R112, R12.reuse, R36, R108 ;  /* 0x000000240c70723c */ /* 0x040ff0000004186c */
[C---:B------:R-:W-:Y:S08]  /*3460*/  HMMA.16816.F32.BF16 R80, R12.reuse, R38, R96 ;  /* 0x000000260c50723c */ /* 0x040ff00000041860 */
[C---:B------:R-:W-:Y:S08]  /*3470*/  HMMA.16816.F32.BF16 R76, R12.reuse, R34, R56 ;  /* 0x000000220c4c723c */ /* 0x040ff00000041838 */
[----:B------:R-:W-:Y:S01]  /*3480*/  HMMA.16816.F32.BF16 R120, R12, R32, R60 ;  /* 0x000000200c78723c */ /* 0x000fe2000004183c */
[----:B------:R-:W2:Y:S04]  /*3490*/  LDSM.16.M88.4 R60, [R241+0x1800] ;  /* 0x00180000f13c783b */ /* 0x000ea80000000200 */
[----:B------:R-:W2:Y:S03]  /*34a0*/  LDSM.16.M88.4 R12, [R246] ;  /* 0x00000000f60c783b */ /* 0x000ea60000000200 */
[C---:B---3--:R-:W-:Y:S08]  /*34b0*/  HMMA.16816.F32.BF16 R56, R20.reuse, R84, R104 ;  /* 0x000000541438723c */ /* 0x048ff00000041868 */
[C---:B------:R-:W-:Y:S08]  /*34c0*/  HMMA.16816.F32.BF16 R36, R20.reuse, R68, R92 ;  /* 0x000000441424723c */ /* 0x040ff0000004185c */
[C---:B------:R-:W-:Y:S08]  /*34d0*/  HMMA.16816.F32.BF16 R32, R20.reuse, R70, R88 ;  /* 0x000000461420723c */ /* 0x040ff00000041858 */
[C---:B------:R-:W-:Y:S08]  /*34e0*/  HMMA.16816.F32.BF16 R52, R20.reuse, R86, R100 ;  /* 0x000000561434723c */ /* 0x040ff00000041864 */
[C---:B-1----:R-:W-:Y:S07]  /*34f0*/  HMMA.16816.F32.BF16 R100, R20.reuse, R28, R140 ;  /* 0x0000001c1464723c */ /* 0x042fee000004188c */
[C---:B------:R-:W-:Y:S01]  /*3500*/  IADD3 R141, R2.reuse, 0x39, RZ ;  /* 0x00000039028d7810 */ /* 0x040fe20007ffe0ff */
[C---:B--2---:R-:W-:Y:S03]  /*3510*/  HMMA.16816.F32.BF16 R104, R20.reuse, R24, R136 ;  /* 0x000000181468723c */ /* 0x044fe60000041888 */
[----:B------:R-:W-:Y:S05]  /*3520*/  I2F R169, R141 ;  /* 0x0000008d00a97306 */ /* 0x000fea0000201400 */
[C---:B------:R-:W-:Y:S08]  /*3530*/  HMMA.16816.F32.BF16 R108, R20.reuse, R30, R132 ;  /* 0x0000001e146c723c */ /* 0x040ff00000041884 */
[----:B------:R-:W-:Y:S08]  /*3540*/  HMMA.16816.F32.BF16 R96, R20, R26, R116 ;  /* 0x0000001a1460723c */ /* 0x000ff00000041874 */
[C---:B----4-:R-:W-:Y:S08]  /*3550*/  HMMA.16816.F32.BF16 R92, R16.reuse, R84, R112 ;  /* 0x00000054105c723c */ /* 0x050ff00000041870 */
[C---:B------:R-:W-:Y:S08]  /*3560*/  HMMA.16816.F32.BF16 R84, R16.reuse, R86, R80 ;  /* 0x000000561054723c */ /* 0x040ff00000041850 */
[C---:B------:R-:W-:Y:S08]  /*3570*/  HMMA.16816.F32.BF16 R80, R16.reuse, R70, R76 ;  /* 0x000000461050723c */ /* 0x040ff0000004184c */
[C---:B------:R-:W-:Y:S08]  /*3580*/  HMMA.16816.F32.BF16 R76, R16.reuse, R28, R124 ;  /* 0x0000001c104c723c */ /* 0x040ff0000004187c */
[C---:B------:R-:W-:Y:S07]  /*3590*/  HMMA.16816.F32.BF16 R88, R16.reuse, R68, R120 ;  /* 0x000000441058723c */ /* 0x040fee0000041878 */
[C---:B------:R-:W-:Y:S01]  /*35a0*/  IADD3 R120, R2.reuse, 0x10, RZ ;  /* 0x0000001002787810 */ /* 0x040fe20007ffe0ff */
[----:B------:R-:W-:Y:S01]  /*35b0*/  HMMA.16816.F32.BF16 R28, R16, R30, R72 ;  /* 0x0000001e101c723c */ /* 0x000fe20000041848 */
[----:B------:R-:W-:-:S07]  /*35c0*/  IADD3 R122, R2, 0x11, RZ ;  /* 0x00000011027a7810 */ /* 0x000fce0007ffe0ff */
[C---:B------:R-:W-:Y:S01]  /*35d0*/  HMMA.16816.F32.BF16 R20, R16.reuse, R24, R128 ;  /* 0x000000181014723c */ /* 0x040fe20000041880 */
[----:B------:R-:W-:Y:S06]  /*35e0*/  I2F R129, R120 ;  /* 0x0000007800817306 */ /* 0x000fec0000201400 */
[C---:B------:R-:W-:Y:S01]  /*35f0*/  IADD3 R128, R2.reuse, 0x18, RZ ;  /* 0x0000001802807810 */ /* 0x040fe20007ffe0ff */
[----:B------:R-:W-:Y:S01]  /*3600*/  HMMA.16816.F32.BF16 R64, R16, R26, R64 ;  /* 0x0000001a1040723c */ /* 0x000fe20000041840 */
[----:B------:R-:W-:Y:S01]  /*3610*/  LDSM.16.M88.4 R24, [R245+0x6000] ;  /* 0x00600000f518783b */ /* 0x000fe20000000200 */
[----:B------:R-:W-:Y:S06]  /*3620*/  I2F R130, R122 ;  /* 0x0000007a00827306 */ /* 0x000fec0000201400 */
[C---:B-----5:R-:W-:Y:S01]  /*3630*/  HMMA.16816.F32.BF16 R16, R8.reuse, R48, R56 ;  /* 0x000000300810723c */ /* 0x060fe20000041838 */
[----:B------:R-:W-:Y:S01]  /*3640*/  LDSM.16.M88.4 R56, [R236+0xa000] ;  /* 0x00a00000ec38783b */ /* 0x000fe20000000200 */
[----:B------:R-:W-:Y:S06]  /*3650*/  I2F R131, R128 ;  /* 0x0000008000837306 */ /* 0x000fec0000201400 */
[C---:B------:R-:W-:Y:S01]  /*3660*/  HMMA.16816.F32.BF16 R112, R8.reuse, R44, R36 ;  /* 0x0000002c0870723c */ /* 0x040fe20000041824 */
[----:B------:R-:W1:Y:S07]  /*3670*/  LDSM.16.M88.4 R36, [R244+0x4000] ;  /* 0x00400000f424783b */ /* 0x000e6e0000000200 */
[C---:B------:R-:W-:Y:S01]  /*3680*/  HMMA.16816.F32.BF16 R116, R8.reuse, R46, R32 ;  /* 0x0000002e0874723c */ /* 0x040fe20000041820 */
[----:B------:R-:W2:Y:S07]  /*3690*/  LDSM.16.M88.4 R32, [R244+0x6000] ;  /* 0x00600000f420783b */ /* 0x000eae0000000200 */
[C---:B------:R-:W-:Y:S01]  /*36a0*/  HMMA.16816.F32.BF16 R72, R8.reuse, R50, R52 ;  /* 0x000000320848723c */ /* 0x040fe20000041834 */
[----:B------:R-:W-:Y:S07]  /*36b0*/  LDSM.16.M88.4 R52, [R6+0xa000] ;  /* 0x00a000000634783b */ /* 0x000fee0000000200 */
[C---:B------:R-:W-:Y:S08]  /*36c0*/  HMMA.16816.F32.BF16 R124, R8.reuse, R40, R100 ;  /* 0x00000028087c723c */ /* 0x040ff00000041864 */
[C---:B------:R-:W-:Y:S07]  /*36d0*/  HMMA.16816.F32.BF16 R148, R8.reuse, R42, R108 ;  /* 0x0000002a0894723c */ /* 0x040fee000004186c */
[C---:B------:R-:W-:Y:S01]  /*36e0*/  IADD3 R108, R2.reuse, 0x1, RZ ;  /* 0x00000001026c7810 */ /* 0x040fe20007ffe0ff */
[----:B------:R-:W-:Y:S01]  /*36f0*/  HMMA.16816.F32.BF16 R152, R8, R60, R104 ;  /* 0x0000003c0898723c */ /* 0x000fe20000041868 */
[----:B------:R-:W-:-:S02]  /*3700*/  IADD3 R109, R2, 0x8, RZ ;  /* 0x00000008026d7810 */ /* 0x000fc40007ffe0ff */
[----:B------:R-:W-:Y:S01]  /*3710*/  I2F R111, R108 ;  /* 0x0000006c006f7306 */ /* 0x000fe20000201400 */
[----:B------:R-:W-:-:S04]  /*3720*/  IADD3 R110, R2, 0x9, RZ ;  /* 0x00000009026e7810 */ /* 0x000fc80007ffe0ff */
[----:B------:R-:W-:Y:S03]  /*3730*/  HMMA.16816.F32.BF16 R156, R8, R62, R96 ;  /* 0x0000003e089c723c */ /* 0x000fe60000041860 */
[----:B------:R-:W-:Y:S05]  /*3740*/  I2F R121, R109 ;  /* 0x0000006d00797306 */ /* 0x000fea0000201400 */
[C---:B------:R-:W-:Y:S03]  /*3750*/  HMMA.16816.F32.BF16 R8, R12.reuse, R48, R92 ;  /* 0x000000300c08723c */ /* 0x040fe6000004185c */
[----:B------:R-:W-:Y:S05]  /*3760*/  I2F R123, R110 ;  /* 0x0000006e007b7306 */ /* 0x000fea0000201400 */
[C---:B------:R-:W-:Y:S01]  /*3770*/  HMMA.16816.F32.BF16 R132, R12.reuse, R42, R28 ;  /* 0x0000002a0c84723c */ /* 0x040fe2000004181c */
[----:B------:R-:W3:Y:S07]  /*3780*/  LDSM.16.M88.4 R28, [R245+0x4000] ;  /* 0x00400000f51c783b */ /* 0x000eee0000000200 */
[C---:B------:R-:W-:Y:S08]  /*3790*/  HMMA.16816.F32.BF16 R68, R12.reuse, R50, R84 ;  /* 0x000000320c44723c */ /* 0x040ff00000041854 */
[C---:B------:R-:W-:Y:S08]  /*37a0*/  HMMA.16816.F32.BF16 R84, R12.reuse, R44, R88 ;  /* 0x0000002c0c54723c */ /* 0x040ff00000041858 */
[C---:B------:R-:W-:Y:S01]  /*37b0*/  HMMA.16816.F32.BF16 R80, R12.reuse, R46, R80 ;  /* 0x0000002e0c50723c */ /* 0x040fe20000041850 */
[----:B------:R-:W-:Y:S07]  /*37c0*/  LDSM.16.M88.4 R44, [R242+0xa000] ;  /* 0x00a00000f22c783b */ /* 0x000fee0000000200 */
[C---:B------:R-:W-:Y:S01]  /*37d0*/  HMMA.16816.F32.BF16 R100, R12.reuse, R40, R76 ;  /* 0x000000280c64723c */ /* 0x040fe2000004184c */
[----:B------:R-:W-:Y:S07]  /*37e0*/  LDSM.16.M88.4 R40, [R236+0xa800] ;  /* 0x00a80000ec28783b */ /* 0x000fee0000000200 */
[C---:B------:R-:W-:Y:S01]  /*37f0*/  HMMA.16816.F32.BF16 R164, R12.reuse, R60, R20 ;  /* 0x0000003c0ca4723c */ /* 0x040fe20000041814 */
[----:B------:R-:W4:Y:S07]  /*3800*/  LDSM.16.M88.4 R20, [R247+0x4000] ;  /* 0x00400000f714783b */ /* 0x000f2e0000000200 */
[----:B------:R-:W-:Y:S08]  /*3810*/  HMMA.16816.F32.BF16 R160, R12, R62, R64 ;  /* 0x0000003e0ca0723c */ /* 0x000ff00000041840 */
[-C--:B-1----:R-:W-:Y:S08]  /*3820*/  HMMA.16816.F32.BF16 R12, R36, R56.reuse, R8 ;  /* 0x00000038240c723c */ /* 0x082ff00000041808 */
[C---:B--2---:R-:W-:Y:S01]  /*3830*/  HMMA.16816.F32.BF16 R8, R32.reuse, R56, R16 ;  /* 0x000000382008723c */ /* 0x044fe20000041810 */
[----:B------:R-:W1:Y:S07]  /*3840*/  LDSM.16.M88.4 R16, [R247+0x6000] ;  /* 0x00600000f710783b */ /* 0x000e6e0000000200 */
[----:B------:R-:W-:Y:S08]  /*3850*/  HMMA.16816.F32.BF16 R72, R32, R58, R72 ;  /* 0x0000003a2048723c */ /* 0x000ff00000041848 */
[----:B---3--:R-:W-:Y:S01]  /*3860*/  HMMA.16816.F32.BF16 R60, R28, R52, R12 ;  /* 0x000000341c3c723c */ /* 0x008fe2000004180c */
[----:B------:R-:W-:Y:S07]  /*3870*/  LDSM.16.M88.4 R12, [R246+0x4000] ;  /* 0x00400000f60c783b */ /* 0x000fee0000000200 */
[----:B------:R-:W-:Y:S01]  /*3880*/  HMMA.16816.F32.BF16 R68, R36, R58, R68 ;  /* 0x0000003a2444723c */ /* 0x000fe20000041844 */
[----:B------:R-:W2:Y:S07]  /*3890*/  LDSM.16.M88.4 R56, [R241+0x2000] ;  /* 0x00200000f138783b */ /* 0x000eae0000000200 */
[----:B------:R-:W-:Y:S01]  /*38a0*/  HMMA.16816.F32.BF16 R48, R24, R52, R8 ;  /* 0x000000341830723c */ /* 0x000fe20000041808 */
[----:B------:R-:W3:Y:S07]  /*38b0*/  LDSM.16.M88.4 R8, [R246+0x6000] ;  /* 0x00600000f608783b */ /* 0x000eee0000000200 */
[----:B----4-:R-:W-:Y:S08]  /*38c0*/  HMMA.16816.F32.BF16 R60, R20, R44, R60 ;  /* 0x0000002c143c723c */ /* 0x010ff0000004183c */
[----:B------:R-:W-:Y:S08]  /*38d0*/  HMMA.16816.F32.BF16 R68, R28, R54, R68 ;  /* 0x000000361c44723c */ /* 0x000ff00000041844 */
[----:B-1----:R-:W-:Y:S01]  /*38e0*/  HMMA.16816.F32.BF16 R64, R16, R44, R48 ;  /* 0x0000002c1040723c */ /* 0x002fe20000041830 */
[----:B------:R-:W1:Y:S07]  /*38f0*/  LDSM.16.M88.4 R48, [R6+0xa800] ;  /* 0x00a800000630783b */ /* 0x000e6e0000000200 */
[----:B------:R-:W-:Y:S01]  /*3900*/  HMMA.16816.F32.BF16 R72, R24, R54, R72 ;  /* 0x000000361848723c */ /* 0x000fe20000041848 */
[----:B------:R-:W-:Y:S07]  /*3910*/  LDSM.16.M88.4 R52, [R242+0xa800] ;  /* 0x00a80000f234783b */ /* 0x000fee0000000200 */
[----:B------:R-:W-:Y:S08]  /*3920*/  HMMA.16816.F32.BF16 R84, R36, R40, R84 ;  /* 0x000000282454723c */ /* 0x000ff00000041854 */
[----:B--2---:R-:W-:Y:S01]  /*3930*/  HMMA.16816.F32.BF16 R76, R12, R56, R60 ;  /* 0x000000380c4c723c */ /* 0x004fe2000004183c */
[----:B------:R-:W2:Y:S07]  /*3940*/  LDSM.16.M88.4 R60, [R236+0xb000] ;  /* 0x00b00000ec3c783b */ /* 0x000eae0000000200 */
[C---:B------:R-:W-:Y:S07]  /*3950*/  HMMA.16816.F32.BF16 R88, R32.reuse, R40, R112 ;  /* 0x000000282058723c */ /* 0x040fee0000041870 */
[C---:B------:R-:W-:Y:S01]  /*3960*/  IADD3 R112, R2.reuse, 0x19, RZ ;  /* 0x0000001902707810 */ /* 0x040fe20007ffe0ff */
[----:B------:R-:W-:Y:S01]  /*3970*/  HMMA.16816.F32.BF16 R96, R32, R42, R116 ;  /* 0x0000002a2060723c */ /* 0x000fe20000041874 */
[----:B------:R-:W-:-:S02]  /*3980*/  IADD3 R113, R2, 0x20, RZ ;  /* 0x0000002002717810 */ /* 0x000fc40007ffe0ff */
[C---:B------:R-:W-:Y:S01]  /*3990*/  IADD3 R114, R2.reuse, 0x21, RZ ;  /* 0x0000002102727810 */ /* 0x040fe20007ffe0ff */
[----:B------:R-:W-:Y:S01]  /*39a0*/  I2F R137, R112 ;  /* 0x0000007000897306 */ /* 0x000fe20000201400 */
[C---:B------:R-:W-:Y:S02]  /*39b0*/  IADD3 R115, R2.reuse, 0x28, RZ ;  /* 0x0000002802737810 */ /* 0x040fe40007ffe0ff */
[----:B------:R-:W-:Y:S01]  /*39c0*/  IADD3 R116, R2, 0x29, RZ ;  /* 0x0000002902747810 */ /* 0x000fe20007ffe0ff */
[----:B------:R-:W-:Y:S01]  /*39d0*/  HMMA.16816.F32.BF16 R92, R36, R42, R80 ;  /* 0x0000002a245c723c */ /* 0x000fe20000041850 */
[----:B------:R-:W-:Y:S01]  /*39e0*/  FMUL.FTZ R3, R76, c[0x0][0x2ec] ;  /* 0x0000bb004c037a20 */ /* 0x000fe20000410000 */
[C---:B------:R-:W-:Y:S02]  /*39f0*/  IADD3 R117, R2.reuse, 0x30, RZ ;  /* 0x0000003002757810 */ /* 0x040fe40007ffe0ff */
[C---:B------:R-:W-:Y:S01]  /*3a00*/  IADD3 R118, R2.reuse, 0x31, RZ ;  /* 0x0000003102767810 */ /* 0x040fe20007ffe0ff */
[----:B------:R4:W-:Y:S01]  /*3a10*/  MUFU.TANH R187, R3 ;  /* 0x0000000300bb7308 */ /* 0x0009e20000002400 */
[----:B------:R-:W-:-:S02]  /*3a20*/  IADD3 R119, R2, 0x38, RZ ;  /* 0x0000003802777810 */ /* 0x000fc40007ffe0ff */
[----:B------:R-:W-:Y:S05]  /*3a30*/  HMMA.16816.F32.BF16 R40, R20, R46, R68 ;  /* 0x0000002e1428723c */ /* 0x000fea0000041844 */
[----:B------:R-:W-:Y:S03]  /*3a40*/  I2F R140, R113 ;  /* 0x00000071008c7306 */ /* 0x000fe60000201400 */
[----:B---3--:R-:W-:Y:S01]  /*3a50*/  HMMA.16816.F32.BF16 R80, R8, R56, R64 ;  /* 0x000000380850723c */ /* 0x008fe20000041840 */
[----:B----4-:R-:W-:-:S04]  /*3a60*/  FMUL.FTZ R3, R77, c[0x0][0x2ec] ;  /* 0x0000bb004d037a20 */ /* 0x010fc80000410000 */
[----:B------:R-:W-:Y:S03]  /*3a70*/  I2F R142, R114 ;  /* 0x00000072008e7306 */ /* 0x000fe60000201400 */
[----:B------:R-:W-:Y:S05]  /*3a80*/  HMMA.16816.F32.BF16 R44, R16, R46, R72 ;  /* 0x0000002e102c723c */ /* 0x000fea0000041848 */
[----:B------:R3:W-:Y:S03]  /*3a90*/  MUFU.TANH R180, R3 ;  /* 0x0000000300b47308 */ /* 0x0007e60000002400 */
[----:B-1----:R-:W-:Y:S05]  /*3aa0*/  HMMA.16816.F32.BF16 R68, R28, R48, R84 ;  /* 0x000000301c44723c */ /* 0x002fea0000041854 */
[----:B------:R-:W-:Y:S03]  /*3ab0*/  I2F R143, R115 ;  /* 0x00000073008f7306 */ /* 0x000fe60000201400 */
[----:B------:R-:W-:Y:S01]  /*3ac0*/  HMMA.16816.F32.BF16 R64, R12, R58, R40 ;  /* 0x0000003a0c40723c */ /* 0x000fe20000041828 */
[----:B------:R-:W1:Y:S01]  /*3ad0*/  LDSM.16.M88.4 R40, [R241+0x2800] ;  /* 0x00280000f128783b */ /* 0x000e620000000200 */
[----:B---3--:R-:W-:-:S03]  /*3ae0*/  FMUL.FTZ R3, R78, c[0x0][0x2ec] ;  /* 0x0000bb004e037a20 */ /* 0x008fc60000410000 */
[----:B------:R-:W-:Y:S03]  /*3af0*/  I2F R145, R116 ;  /* 0x0000007400917306 */ /* 0x000fe60000201400 */
[----:B------:R-:W-:Y:S05]  /*3b00*/  HMMA.16816.F32.BF16 R84, R24, R48, R88 ;  /* 0x000000301854723c */ /* 0x000fea0000041858 */
[----:B------:R3:W-:Y:S03]  /*3b10*/  MUFU.TANH R186, R3 ;  /* 0x0000000300ba7308 */ /* 0x0007e60000002400 */
[-C--:B--2---:R-:W-:Y:S05]  /*3b20*/  HMMA.16816.F32.BF16 R88, R36, R60.reuse, R100 ;  /* 0x0000003c2458723c */ /* 0x084fea0000041864 */
[----:B------:R-:W-:Y:S03]  /*3b30*/  I2F R146, R117 ;  /* 0x0000007500927306 */ /* 0x000fe60000201400 */
[----:B------:R-:W-:Y:S01]  /*3b40*/  HMMA.16816.F32.BF16 R104, R32, R60, R124 ;  /* 0x0000003c2068723c */ /* 0x000fe2000004187c */
[----:B---3--:R-:W-:-:S07]  /*3b50*/  FMUL.FTZ R3, R79, c[0x0][0x2ec] ;  /* 0x0000bb004f037a20 */ /* 0x008fce0000410000 */
[----:B------:R-:W-:Y:S01]  /*3b60*/  HMMA.16816.F32.BF16 R72, R16, R52, R84 ;  /* 0x000000341048723c */ /* 0x000fe20000041854 */
[----:B------:R-:W-:Y:S07]  /*3b70*/  I2F R147, R118 ;  /* 0x0000007600937306 */ /* 0x000fee0000201400 */
[----:B------:R-:W-:Y:S01]  /*3b80*/  HMMA.16816.F32.BF16 R76, R8, R58, R44 ;  /* 0x0000003a084c723c */ /* 0x000fe2000004182c */
[----:B------:R2:W-:Y:S01]  /*3b90*/  MUFU.TANH R179, R3 ;  /* 0x0000000300b37308 */ /* 0x0005e20000002400 */
[----:B------:R-:W3:Y:S06]  /*3ba0*/  LDSM.16.M88.4 R56, [R236+0xb800] ;  /* 0x00b80000ec38783b */ /* 0x000eec0000000200 */
[----:B------:R-:W-:Y:S01]  /*3bb0*/  HMMA.16816.F32.BF16 R44, R20, R52, R68 ;  /* 0x00000034142c723c */ /* 0x000fe20000041844 */
[----:B------:R-:W-:Y:S07]  /*3bc0*/  I2F R168, R119 ;  /* 0x0000007700a87306 */ /* 0x000fee0000201400 */
[----:B-1----:R-:W-:Y:S01]  /*3bd0*/  HMMA.16816.F32.BF16 R84, R8, R40, R72 ;  /* 0x000000280854723c */ /* 0x002fe20000041848 */
[----:B--2---:R-:W-:-:S04]  /*3be0*/  FMUL.FTZ R3, R80, c[0x0][0x2ec] ;  /* 0x0000bb0050037a20 */ /* 0x004fc80000410000 */
[----:B------:R1:W-:Y:S11]  /*3bf0*/  MUFU.TANH R185, R3 ;  /* 0x0000000300b97308 */ /* 0x0003f60000002400 */
[----:B------:R-:W-:Y:S01]  /*3c00*/  HMMA.16816.F32.BF16 R68, R12, R40, R44 ;  /* 0x000000280c44723c */ /* 0x000fe2000004182c */
[----:B------:R-:W2:Y:S01]  /*3c10*/  LDSM.16.M88.4 R44, [R6+0xb000] ;  /* 0x00b00000062c783b */ /* 0x000ea20000000200 */
[----:B-1----:R-:W-:-:S04]  /*3c20*/  FMUL.FTZ R3, R81, c[0x0][0x2ec] ;  /* 0x0000bb0051037a20 */ /* 0x002fc80000410000 */
[----:B------:R1:W4:Y:S02]  /*3c30*/  MUFU.TANH R178, R3 ;  /* 0x0000000300b27308 */ /* 0x0003240000002400 */
[----:B---3--:R-:W-:Y:S01]  /*3c40*/  HMMA.16816.F32.BF16 R100, R32, R56, R152 ;  /* 0x000000382064723c */ /* 0x008fe20000041898 */
[----:B-1----:R-:W-:-:S05]  /*3c50*/  FMUL.FTZ R3, R82, c[0x0][0x2ec] ;  /* 0x0000bb0052037a20 */ /* 0x002fca0000410000 */
[----:B------:R1:W-:Y:S02]  /*3c60*/  MUFU.TANH R184, R3 ;  /* 0x0000000300b87308 */ /* 0x0003e40000002400 */
[----:B-1----:R-:W-:Y:S02]  /*3c70*/  FMUL.FTZ R3, R83, c[0x0][0x2ec] ;  /* 0x0000bb0053037a20 */ /* 0x002fe40000410000 */
[-C--:B------:R-:W-:Y:S04]  /*3c80*/  HMMA.16816.F32.BF16 R80, R24, R50.reuse, R96 ;  /* 0x000000321850723c */ /* 0x080fe80000041860 */
[----:B------:R1:W-:Y:S04]  /*3c90*/  MUFU.TANH R172, R3 ;  /* 0x0000000300ac7308 */ /* 0x0003e80000002400 */
[----:B------:R-:W-:Y:S08]  /*3ca0*/  HMMA.16816.F32.BF16 R48, R28, R50, R92 ;  /* 0x000000321c30723c */ /* 0x000ff0000004185c */
[----:B------:R-:W-:Y:S01]  /*3cb0*/  HMMA.16816.F32.BF16 R92, R32, R62, R148 ;  /* 0x0000003e205c723c */ /* 0x000fe20000041894 */
[----:B-1----:R-:W-:-:S04]  /*3cc0*/  FMUL.FTZ R3, R64, c[0x0][0x2ec] ;  /* 0x0000bb0040037a20 */ /* 0x002fc80000410000 */
[----:B------:R1:W-:Y:S03]  /*3cd0*/  MUFU.TANH R175, R3 ;  /* 0x0000000300af7308 */ /* 0x0003e60000002400 */
[----:B------:R-:W-:Y:S01]  /*3ce0*/  HMMA.16816.F32.BF16 R96, R32, R58, R156 ;  /* 0x0000003a2060723c */ /* 0x000fe2000004189c */
[----:B------:R-:W3:Y:S07]  /*3cf0*/  LDSM.16.M88.4 R32, [R242+0xb000] ;  /* 0x00b00000f220783b */ /* 0x000eee0000000200 */
[----:B------:R-:W-:Y:S01]  /*3d00*/  HMMA.16816.F32.BF16 R48, R20, R54, R48 ;  /* 0x000000361430723c */ /* 0x000fe20000041830 */
[----:B-1----:R-:W-:-:S07]  /*3d10*/  FMUL.FTZ R3, R65, c[0x0][0x2ec] ;  /* 0x0000bb0041037a20 */ /* 0x002fce0000410000 */
[----:B------:R-:W-:Y:S01]  /*3d20*/  HMMA.16816.F32.BF16 R72, R16, R54, R80 ;  /* 0x000000361048723c */ /* 0x000fe20000041850 */
[----:B------:R1:W-:Y:S07]  /*3d30*/  MUFU.TANH R177, R3 ;  /* 0x0000000300b17308 */ /* 0x0003ee0000002400 */
[----:B--2---:R-:W-:Y:S08]  /*3d40*/  HMMA.16816.F32.BF16 R52, R24, R44, R104 ;  /* 0x0000002c1834723c */ /* 0x004ff00000041868 */
[----:B------:R-:W-:Y:S01]  /*3d50*/  HMMA.16816.F32.BF16 R80, R36, R58, R160 ;  /* 0x0000003a2450723c */ /* 0x000fe200000418a0 */
[----:B-1----:R-:W-:-:S04]  /*3d60*/  FMUL.FTZ R3, R66, c[0x0][0x2ec] ;  /* 0x0000bb0042037a20 */ /* 0x002fc80000410000 */
[----:B------:R1:W-:Y:S03]  /*3d70*/  MUFU.TANH R174, R3 ;  /* 0x0000000300ae7308 */ /* 0x0003e60000002400 */
[----:B------:R-:W-:Y:S01]  /*3d80*/  HMMA.16816.F32.BF16 R72, R8, R42, R72 ;  /* 0x0000002a0848723c */ /* 0x000fe20000041848 */
[----:B-1----:R-:W-:-:S07]  /*3d90*/  FMUL.FTZ R3, R67, c[0x0][0x2ec] ;  /* 0x0000bb0043037a20 */ /* 0x002fce0000410000 */
[----:B------:R-:W-:Y:S01]  /*3da0*/  HMMA.16816.F32.BF16 R64, R28, R44, R88 ;  /* 0x0000002c1c40723c */ /* 0x000fe20000041858 */
[----:B------:R1:W-:Y:S02]  /*3db0*/  MUFU.TANH R176, R3 ;  /* 0x0000000300b07308 */ /* 0x0003e40000002400 */
[----:B-1----:R-:W-:-:S06]  /*3dc0*/  FMUL.FTZ R3, R76, c[0x0][0x2ec] ;  /* 0x0000bb004c037a20 */ /* 0x002fcc0000410000 */
[----:B------:R1:W2:Y:S02]  /*3dd0*/  MUFU.TANH R171, R3 ;  /* 0x0000000300ab7308 */ /* 0x0002a40000002400 */
[----:B-1----:R-:W-:-:S06]  /*3de0*/  FMUL.FTZ R3, R77, c[0x0][0x2ec] ;  /* 0x0000bb004d037a20 */ /* 0x002fcc0000410000 */
[----:B------:R1:W-:Y:S02]  /*3df0*/  MUFU.TANH R173, R3 ;  /* 0x0000000300ad7308 */ /* 0x0003e40000002400 */
[----:B-1----:R-:W-:-:S06]  /*3e00*/  FMUL.FTZ R3, R78, c[0x0][0x2ec] ;  /* 0x0000bb004e037a20 */ /* 0x002fcc0000410000 */
[----:B------:R1:W-:Y:S02]  /*3e10*/  MUFU.TANH R127, R3 ;  /* 0x00000003007f7308 */ /* 0x0003e40000002400 */
[----:B-1----:R-:W-:Y:S02]  /*3e20*/  FMUL.FTZ R3, R79, c[0x0][0x2ec] ;  /* 0x0000bb004f037a20 */ /* 0x002fe40000410000 */
[----:B------:R-:W-:Y:S04]  /*3e30*/  HMMA.16816.F32.BF16 R76, R36, R62, R132 ;  /* 0x0000003e244c723c */ /* 0x000fe80000041884 */
[----:B------:R1:W5:Y:S04]  /*3e40*/  MUFU.TANH R148, R3 ;  /* 0x0000000300947308 */ /* 0x0003680000002400 */
[----:B---3--:R-:W-:Y:S08]  /*3e50*/  HMMA.16816.F32.BF16 R60, R20, R32, R64 ;  /* 0x00000020143c723c */ /* 0x008ff00000041840 */
[----:B------:R-:W-:Y:S01]  /*3e60*/  HMMA.16816.F32.BF16 R64, R36, R56, R164 ;  /* 0x000000382440723c */ /* 0x000fe200000418a4 */
[----:B-1----:R-:W-:-:S04]  /*3e70*/  FMUL.FTZ R3, R68, c[0x0][0x2ec] ;  /* 0x0000bb0044037a20 */ /* 0x002fc80000410000 */
[----:B------:R1:W-:Y:S03]  /*3e80*/  MUFU.TANH R136, R3 ;  /* 0x0000000300887308 */ /* 0x0003e60000002400 */
[----:B------:R-:W-:Y:S01]  /*3e90*/  HMMA.16816.F32.BF16 R36, R16, R32, R52 ;  /* 0x000000201024723c */ /* 0x000fe20000041834 */
[----:B-1----:R-:W-:-:S04]  /*3ea0*/  FMUL.FTZ R3, R69, c[0x0][0x2ec] ;  /* 0x0000bb0045037a20 */ /* 0x002fc80000410000 */
[----:B------:R1:W-:Y:S02]  /*3eb0*/  MUFU.TANH R149, R3 ;  /* 0x0000000300957308 */ /* 0x0003e40000002400 */
[----:B-1----:R-:W-:-:S06]  /*3ec0*/  FMUL.FTZ R3, R70, c[0x0][0x2ec] ;  /* 0x0000bb0046037a20 */ /* 0x002fcc0000410000 */
[----:B------:R1:W3:Y:S02]  /*3ed0*/  MUFU.TANH R138, R3 ;  /* 0x00000003008a7308 */ /* 0x0002e40000002400 */
[----:B-1----:R-:W-:Y:S02]  /*3ee0*/  FMUL.FTZ R3, R71, c[0x0][0x2ec] ;  /* 0x0000bb0047037a20 */ /* 0x002fe40000410000 */
[----:B------:R-:W-:Y:S01]  /*3ef0*/  HMMA.16816.F32.BF16 R68, R12, R42, R48 ;  /* 0x0000002a0c44723c */ /* 0x000fe20000041830 */
[----:B------:R-:W1:Y:S03]  /*3f00*/  LDSM.16.M88.4 R48, [R241+0x3000] ;  /* 0x00300000f130783b */ /* 0x000e660000000200 */
[----:B------:R2:W-:Y:S01]  /*3f10*/  MUFU.TANH R139, R3 ;  /* 0x00000003008b7308 */ /* 0x0005e20000002400 */
[----:B------:R3:W4:Y:S01]  /*3f20*/  LDSM.16.M88.4 R40, [R6+0xb800] ;  /* 0x00b800000628783b */ /* 0x0007220000000200 */
[----:B--2---:R-:W-:-:S06]  /*3f30*/  FMUL.FTZ R3, R84, c[0x0][0x2ec] ;  /* 0x0000bb0054037a20 */ /* 0x004fcc0000410000 */
[----:B------:R2:W-:Y:S01]  /*3f40*/  MUFU.TANH R125, R3 ;  /* 0x00000003007d7308 */ /* 0x0005e20000002400 */
[----:B---3--:R-:W-:Y:S01]  /*3f50*/  IADD3 R6, R144, 0x48, RZ ;  /* 0x0000004890067810 */ /* 0x008fe20007ffe0ff */
[----:B--2---:R-:W-:Y:S01]  /*3f60*/  FMUL.FTZ R3, R85, c[0x0][0x2ec] ;  /* 0x0000bb0055037a20 */ /* 0x004fe20000410000 */
[----:B-1----:R-:W-:Y:S05]  /*3f70*/  HMMA.16816.F32.BF16 R52, R12, R48, R60 ;  /* 0x000000300c34723c */ /* 0x002fea000004183c */
[----:B------:R1:W-:Y:S03]  /*3f80*/  MUFU.TANH R126, R3 ;  /* 0x00000003007e7308 */ /* 0x0003e60000002400 */
[-C--:B------:R-:W-:Y:S08]  /*3f90*/  HMMA.16816.F32.BF16 R60, R24, R46.reuse, R92 ;  /* 0x0000002e183c723c */ /* 0x080ff0000004185c */
[----:B------:R-:W-:Y:S01]  /*3fa0*/  HMMA.16816.F32.BF16 R44, R28, R46, R76 ;  /* 0x0000002e1c2c723c */ /* 0x000fe2000004184c */
[----:B-1----:R-:W-:-:S04]  /*3fb0*/  FMUL.FTZ R3, R86, c[0x0][0x2ec] ;  /* 0x0000bb0056037a20 */ /* 0x002fc80000410000 */
[----:B------:R1:W2:Y:S03]  /*3fc0*/  MUFU.TANH R105, R3 ;  /* 0x0000000300697308 */ /* 0x0002a60000002400 */
[----:B----4-:R-:W-:Y:S08]  /*3fd0*/  HMMA.16816.F32.BF16 R96, R24, R42, R96 ;  /* 0x0000002a1860723c */ /* 0x010ff00000041860 */
[----:B------:R-:W-:Y:S01]  /*3fe0*/  HMMA.16816.F32.BF16 R56, R8, R48, R36 ;  /* 0x000000300838723c */ /* 0x000fe20000041824 */
[----:B-1----:R-:W-:-:S07]  /*3ff0*/  FMUL.FTZ R3, R87, c[0x0][0x2ec] ;  /* 0x0000bb0057037a20 */ /* 0x002fce0000410000 */
[-C--:B------:R-:W-:Y:S01]  /*4000*/  HMMA.16816.F32.BF16 R44, R20, R34.reuse, R44 ;  /* 0x00000022142c723c */ /* 0x080fe2000004182c */
[----:B------:R1:W-:Y:S07]  /*4010*/  MUFU.TANH R106, R3 ;  /* 0x00000003006a7308 */ /* 0x0003ee0000002400 */
[----:B------:R-:W-:Y:S01]  /*4020*/  HMMA.16816.F32.BF16 R36, R16, R34, R60 ;  /* 0x000000221024723c */ /* 0x000fe2000004183c */
[----:B------:R-:W3:Y:S07]  /*4030*/  LDSM.16.M88.4 R32, [R242+0xb800] ;  /* 0x00b80000f220783b */ /* 0x000eee0000000200 */
[----:B------:R-:W-:Y:S01]  /*4040*/  HMMA.16816.F32.BF16 R64, R28, R40, R64 ;  /* 0x000000281c40723c */ /* 0x000fe20000041840 */
[----:B-1----:R-:W-:-:S04]  /*4050*/  FMUL.FTZ R3, R68, c[0x0][0x2ec] ;  /* 0x0000bb0044037a20 */ /* 0x002fc80000410000 */
[----:B------:R1:W4:Y:S03]  /*4060*/  MUFU.TANH R107, R3 ;  /* 0x00000003006b7308 */ /* 0x0003260000002400 */
[-C--:B------:R-:W-:Y:S08]  /*4070*/  HMMA.16816.F32.BF16 R44, R12, R50.reuse, R44 ;  /* 0x000000320c2c723c */ /* 0x080ff0000004182c */
[----:B------:R-:W-:Y:S01]  /*4080*/  HMMA.16816.F32.BF16 R48, R8, R50, R36 ;  /* 0x000000320830723c */ /* 0x000fe20000041824 */
[----:B-1----:R-:W-:-:S04]  /*4090*/  FMUL.FTZ R3, R69, c[0x0][0x2ec] ;  /* 0x0000bb0045037a20 */ /* 0x002fc80000410000 */
[----:B------:R1:W-:Y:S03]  /*40a0*/  MUFU.TANH R124, R3 ;  /* 0x00000003007c7308 */ /* 0x0003e60000002400 */
[----:B---3--:R-:W-:Y:S01]  /*40b0*/  HMMA.16816.F32.BF16 R36, R20, R32, R64 ;  /* 0x000000201424723c */ /* 0x008fe20000041840 */
[----:B-1----:R-:W-:-:S04]  /*40c0*/  FMUL.FTZ R3, R70, c[0x0][0x2ec] ;  /* 0x0000bb0046037a20 */ /* 0x002fc80000410000 */
[----:B------:R1:W3:Y:S02]  /*40d0*/  MUFU.TANH R90, R3 ;  /* 0x00000003005a7308 */ /* 0x0002e40000002400 */
[----:B-1----:R-:W-:Y:S02]  /*40e0*/  FMUL.FTZ R3, R71, c[0x0][0x2ec] ;  /* 0x0000bb0047037a20 */ /* 0x002fe40000410000 */
[----:B------:R-:W-:Y:S04]  /*40f0*/  HMMA.16816.F32.BF16 R68, R24, R40, R100 ;  /* 0x000000281844723c */ /* 0x000fe80000041864 */
[----:B------:R1:W-:Y:S03]  /*4100*/  MUFU.TANH R104, R3 ;  /* 0x0000000300687308 */ /* 0x0003e60000002400 */
[----:B------:R-:W-:Y:S01]  /*4110*/  FMUL.FTZ R26, R53, c[0x0][0x2ec] ;  /* 0x0000bb00351a7a20 */ /* 0x000fe20000410000 */
[----:B------:R-:W-:Y:S01]  /*4120*/  IMNMX R24, R144, UR12, PT ;  /* 0x0000000c90187c17 */ /* 0x000fe2000b800200 */
[----:B------:R-:W-:Y:S01]  /*4130*/  HMMA.16816.F32.BF16 R40, R28, R42, R80 ;  /* 0x0000002a1c28723c */ /* 0x000fe20000041850 */
[----:B------:R-:W-:-:S02]  /*4140*/  IMNMX R27, R6, UR12, PT ;  /* 0x0000000c061b7c17 */ /* 0x000fc4000b800200 */
[----:B------:R2:W-:Y:S01]  /*4150*/  MUFU.TANH R87, R26 ;  /* 0x0000001a00577308 */ /* 0x0005e20000002400 */
[CC--:B------:R-:W-:Y:S01]  /*4160*/  ISETP.GE.AND P1, PT, R2.reuse, R24.reuse, PT ;  /* 0x000000180200720c */ /* 0x0c0fe20003f26270 */
[----:B------:R-:W3:Y:S01]  /*4170*/  LDSM.16.M88.4 R28, [R241+0x3800] ;  /* 0x00380000f11c783b */ /* 0x000ee20000000200 */
[----:B------:R-:W-:Y:S01]  /*4180*/  ISETP.GE.AND P2, PT, R2, R27, PT ;  /* 0x0000001b0200720c */ /* 0x000fe20003f46270 */
[----:B------:R-:W-:Y:S01]  /*4190*/  FMUL.FTZ R6, R56, c[0x0][0x2ec] ;  /* 0x0000bb0038067a20 */ /* 0x000fe20000410000 */
[----:B------:R-:W-:Y:S01]  /*41a0*/  ISETP.GE.AND P5, PT, R108, R24, PT ;  /* 0x000000186c00720c */ /* 0x000fe20003fa6270 */
[----:B------:R-:W-:-:S04]  /*41b0*/  DEPBAR.LE SB0, 0x0 ;  /* 0x000080000000791a */ /* 0x000fc80000000000 */
[----:B-1----:R-:W-:Y:S01]  /*41c0*/  FMUL.FTZ R3, R72, c[0x0][0x2ec] ;  /* 0x0000bb0048037a20 */ /* 0x002fe20000410000 */
[----:B------:R1:W-:Y:S01]  /*41d0*/  MUFU.TANH R77, R6 ;  /* 0x00000006004d7308 */ /* 0x0003e20000002400 */
[----:B--2---:R-:W-:Y:S01]  /*41e0*/  IMNMX R26, R5, UR12, PT ;  /* 0x0000000c051a7c17 */ /* 0x004fe2000b800200 */
[----:B------:R-:W-:-:S06]  /*41f0*/  FFMA.FTZ R5, R111, UR4, R178 ;  /* 0x000000046f057c23 */ /* 0x000fcc00080100b2 */
[----:B------:R2:W-:Y:S01]  /*4200*/  MUFU.TANH R89, R3 ;  /* 0x0000000300597308 */ /* 0x0005e20000002400 */
[----:B------:R-:W-:Y:S01]  /*4210*/  BAR.SYNC.DEFER_BLOCKING 0x0 ;  /* 0x0000000000007b1d */ /* 0x000fe20000010000 */
[-C--:B------:R-:W-:Y:S01]  /*4220*/  ISETP.GE.AND P4, PT, R2, R26.reuse, PT ;  /* 0x0000001a0200720c */ /* 0x080fe20003f86270 */
[----:B------:R-:W-:Y:S01]  /*4230*/  HMMA.16816.F32.BF16 R40, R20, R34, R40 ;  /* 0x000000221428723c */ /* 0x000fe20000041828 */
[----:B------:R-:W-:-:S04]  /*4240*/  ISETP.GE.AND P6, PT, R108, R26, PT ;  /* 0x0000001a6c00720c */ /* 0x000fc80003fc6270 */
[----:B------:R-:W-:Y:S01]  /*4250*/  FSEL R60, R5, -INF , !P6 ;  /* 0xff800000053c7808 */ /* 0x000fe20007000000 */
[----:B------:R-:W-:Y:S02]  /*4260*/  FFMA.FTZ R5, R121, UR4, R171 ;  /* 0x0000000479057c23 */ /* 0x000fe400080100ab */
[----:B-1----:R-:W-:-:S04]  /*4270*/  FMUL.FTZ R6, R57, c[0x0][0x2ec] ;  /* 0x0000bb0039067a20 */ /* 0x002fc80000410000 */
[----:B------:R1:W-:Y:S01]  /*4280*/  MUFU.TANH R78, R6 ;  /* 0x00000006004e7308 */ /* 0x0003e20000002400 */
[----:B--2---:R-:W-:-:S07]  /*4290*/  FMUL.FTZ R3, R73, c[0x0][0x2ec] ;  /* 0x0000bb0049037a20 */ /* 0x004fce0000410000 */
[----:B------:R2:W-:Y:S01]  /*42a0*/  MUFU.TANH R91, R3 ;  /* 0x00000003005b7308 */ /* 0x0005e20000002400 */
[----:B---3--:R-:W-:Y:S01]  /*42b0*/  HMMA.16816.F32.BF16 R36, R12, R28, R36 ;  /* 0x0000001c0c24723c */ /* 0x008fe20000041824 */
[----:B-1----:R-:W-:-:S07]  /*42c0*/  FMUL.FTZ R6, R59, c[0x0][0x2ec] ;  /* 0x0000bb003b067a20 */ /* 0x002fce0000410000 */
[----:B------:R-:W-:Y:S01]  /*42d0*/  HMMA.16816.F32.BF16 R12, R12, R30, R40 ;  /* 0x0000001e0c0c723c */ /* 0x000fe20000041828 */
[----:B------:R1:W-:Y:S01]  /*42e0*/  MUFU.TANH R76, R6 ;  /* 0x00000006004c7308 */ /* 0x0003e20000002400 */
[----:B--2---:R-:W-:-:S07]  /*42f0*/  FMUL.FTZ R3, R74, c[0x0][0x2ec] ;  /* 0x0000bb004a037a20 */ /* 0x004fce0000410000 */
[----:B------:R2:W3:Y:S07]  /*4300*/  MUFU.TANH R85, R3 ;  /* 0x0000000300557308 */ /* 0x0004ee0000002400 */
[----:B------:R-:W-:Y:S02]  /*4310*/  FMUL.FTZ R39, R39, c[0x0][0x2ec] ;  /* 0x0000bb0027277a20 */ /* 0x000fe40000410000 */
[----:B-1----:R-:W-:-:S04]  /*4320*/  FMUL.FTZ R6, R45, c[0x0][0x2ec] ;  /* 0x0000bb002d067a20 */ /* 0x002fc80000410000 */
[----:B------:R-:W-:Y:S01]  /*4330*/  MUFU.TANH R39, R39 ;  /* 0x0000002700277308 */ /* 0x000fe20000002400 */
[----:B--2---:R-:W-:-:S07]  /*4340*/  FMUL.FTZ R3, R75, c[0x0][0x2ec] ;  /* 0x0000bb004b037a20 */ /* 0x004fce0000410000 */
[----:B------:R1:W-:Y:S08]  /*4350*/  MUFU.TANH R75, R6 ;  /* 0x00000006004b7308 */ /* 0x0003f00000002400 */
[----:B------:R2:W-:Y:S01]  /*4360*/  MUFU.TANH R88, R3 ;  /* 0x0000000300587308 */ /* 0x0005e20000002400 */
[----:B-1----:R-:W-:Y:S02]  /*4370*/  FMUL.FTZ R6, R47, c[0x0][0x2ec] ;  /* 0x0000bb002f067a20 */ /* 0x002fe40000410000 */
[----:B--2---:R-:W-:-:S05]  /*4380*/  FMUL.FTZ R3, R52, c[0x0][0x2ec] ;  /* 0x0000bb0034037a20 */ /* 0x004fca0000410000 */
[----:B------:R1:W2:Y:S02]  /*4390*/  MUFU.TANH R86, R3 ;  /* 0x0000000300567308 */ /* 0x0002a40000002400 */
[----:B-1----:R-:W-:-:S04]  /*43a0*/  IADD3 R3, R144, 0x8, RZ ;  /* 0x0000000890037810 */ /* 0x002fc80007ffe0ff */
[----:B------:R-:W-:Y:S01]  /*43b0*/  IMNMX R25, R3, UR12, PT ;  /* 0x0000000c03197c17 */ /* 0x000fe2000b800200 */
[----:B------:R-:W-:-:S03]  /*43c0*/  FMUL.FTZ R3, R54, c[0x0][0x2ec] ;  /* 0x0000bb0036037a20 */ /* 0x000fc60000410000 */
[-C--:B------:R-:W-:Y:S01]  /*43d0*/  ISETP.GE.AND P0, PT, R2, R25.reuse, PT ;  /* 0x000000190200720c */ /* 0x080fe20003f06270 */
[----:B------:R-:W-:Y:S01]  /*43e0*/  FFMA.FTZ R2, R111, UR4, R180 ;  /* 0x000000046f027c23 */ /* 0x000fe200080100b4 */
[-C--:B------:R-:W-:Y:S01]  /*43f0*/  ISETP.GE.AND P3, PT, R108, R25.reuse, PT ;  /* 0x000000196c00720c */ /* 0x080fe20003f66270 */
[----:B------:R1:W-:Y:S01]  /*4400*/  MUFU.TANH R79, R3 ;  /* 0x00000003004f7308 */ /* 0x0003e20000002400 */
[----:B------:R-:W-:Y:S02]  /*4410*/  ISETP.GE.AND P6, PT, R109, R25, PT ;  /* 0x000000196d00720c */ /* 0x000fe40003fc6270 */
[----:B------:R-:W-:Y:S01]  /*4420*/  FSEL R161, R2, -INF , !P5 ;  /* 0xff80000002a17808 */ /* 0x000fe20006800000 */
[----:B------:R-:W-:Y:S01]  /*4430*/  FFMA.FTZ R2, R111, UR4, R179 ;  /* 0x000000046f027c23 */ /* 0x000fe200080100b3 */
[----:B------:R-:W-:-:S04]  /*4440*/  ISETP.GE.AND P5, PT, R108, R27, PT ;  /* 0x0000001b6c00720c */ /* 0x000fc80003fa6270 */
[----:B------:R-:W-:Y:S01]  /*4450*/  FSEL R163, R2, -INF , !P3 ;  /* 0xff80000002a37808 */ /* 0x000fe20005800000 */
[----:B------:R-:W-:Y:S01]  /*4460*/  FFMA.FTZ R2, R121, UR4, R175 ;  /* 0x0000000479027c23 */ /* 0x000fe200080100af */
[----:B------:R-:W-:-:S04]  /*4470*/  ISETP.GE.AND P3, PT, R109, R24, PT ;  /* 0x000000186d00720c */ /* 0x000fc80003f66270 */
[----:B------:R-:W-:Y:S01]  /*4480*/  FSEL R160, R2, -INF , !P3 ;  /* 0xff80000002a07808 */ /* 0x000fe20005800000 */
[----:B-1----:R-:W-:Y:S01]  /*4490*/  FMUL.FTZ R3, R55, c[0x0][0x2ec] ;  /* 0x0000bb0037037a20 */ /* 0x002fe20000410000 */
[----:B------:R-:W-:Y:S01]  /*44a0*/  ISETP.GE.AND P3, PT, R109, R27, PT ;  /* 0x0000001b6d00720c */ /* 0x000fe20003f66270 */
[----:B------:R-:W-:Y:S01]  /*44b0*/  FFMA.FTZ R2, R121, UR4, R174 ;  /* 0x0000000479027c23 */ /* 0x000fe200080100ae */
[----:B------:R-:W-:Y:S01]  /*44c0*/  HMMA.16816.F32.BF16 R52, R16, R32, R68 ;  /* 0x000000201034723c */ /* 0x000fe20000041844 */
[----:B------:R1:W-:Y:S03]  /*44d0*/  MUFU.TANH R84, R3 ;  /* 0x0000000300547308 */ /* 0x0003e60000002400 */
[----:B------:R-:W-:Y:S01]  /*44e0*/  FSEL R162, R2, -INF , !P6 ;  /* 0xff80000002a27808 */ /* 0x000fe20007000000 */
[----:B------:R-:W-:Y:S01]  /*44f0*/  FFMA.FTZ R2, R123, UR4, R177 ;  /* 0x000000047b027c23 */ /* 0x000fe200080100b1 */
[----:B------:R-:W-:-:S02]  /*4500*/  ISETP.GE.AND P6, PT, R110, R24, PT ;  /* 0x000000186e00720c */ /* 0x000fc40003fc6270 */
[----:B------:R-:W-:Y:S01]  /*4510*/  HMMA.16816.F32.BF16 R16, R16, R34, R96 ;  /* 0x000000221010723c */ /* 0x000fe20000041860 */
[----:B------:R2:W-:Y:S01]  /*4520*/  MUFU.TANH R68, R6 ;  /* 0x0000000600447308 */ /* 0x0005e20000002400 */
[----:B------:R-:W-:Y:S01]  /*4530*/  FSEL R157, R2, -INF , !P6 ;  /* 0xff800000029d7808 */ /* 0x000fe20007000000 */
[----:B------:R-:W-:Y:S01]  /*4540*/  FMUL.FTZ R2, R44, c[0x0][0x2ec] ;  /* 0x0000bb002c027a20 */ /* 0x000fe20000410000 */
[----:B------:R-:W-:Y:S01]  /*4550*/  ISETP.GE.AND P6, PT, R110, R27, PT ;  /* 0x0000001b6e00720c */ /* 0x000fe20003fc6270 */
[----:B-1----:R-:W-:-:S04]  /*4560*/  FFMA.FTZ R3, R111, UR4, R172 ;  /* 0x000000046f037c23 */ /* 0x002fc800080100ac */
[----:B------:R1:W-:Y:S01]  /*4570*/  MUFU.TANH R74, R2 ;  /* 0x00000002004a7308 */ /* 0x0003e20000002400 */
[----:B------:R-:W-:Y:S01]  /*4580*/  FSEL R61, R3, -INF , !P5 ;  /* 0xff800000033d7808 */ /* 0x000fe20006800000 */
[----:B------:R-:W-:Y:S01]  /*4590*/  FMUL.FTZ R3, R58, c[0x0][0x2ec] ;  /* 0x0000bb003a037a20 */ /* 0x000fe20000410000 */
[----:B------:R-:W-:-:S04]  /*45a0*/  ISETP.GE.AND P5, PT, R109, R26, PT ;  /* 0x0000001a6d00720c */ /* 0x000fc80003fa6270 */
[----:B------:R-:W-:Y:S01]  /*45b0*/  HMMA.16816.F32.BF16 R20, R8, R28, R52 ;  /* 0x0000001c0814723c */ /* 0x000fe20000041834 */
[----:B--2---:R-:W-:Y:S01]  /*45c0*/  FMUL.FTZ R6, R49, c[0x0][0x2ec] ;  /* 0x0000bb0031067a20 */ /* 0x004fe20000410000 */
[----:B------:R2:W2:Y:S01]  /*45d0*/  MUFU.TANH R73, R3 ;  /* 0x0000000300497308 */ /* 0x0004a20000002400 */
[----:B------:R-:W-:Y:S01]  /*45e0*/  FSEL R57, R5, -INF , !P5 ;  /* 0xff80000005397808 */ /* 0x000fe20006800000 */
[----:B-----5:R-:W-:Y:S01]  /*45f0*/  FFMA.FTZ R5, R123, UR4, R148 ;  /* 0x000000047b057c23 */ /* 0x020fe20008010094 */
[----:B------:R-:W-:-:S03]  /*4600*/  ISETP.GE.AND P5, PT, R110, R25, PT ;  /* 0x000000196e00720c */ /* 0x000fc60003fa6270 */
[----:B------:R-:W-:Y:S01]  /*4610*/  HMMA.16816.F32.BF16 R8, R8, R30, R16 ;  /* 0x0000001e0808723c */ /* 0x000fe20000041810 */
[----:B-1----:R-:W-:Y:S01]  /*4620*/  FFMA.FTZ R2, R123, UR4, R173 ;  /* 0x000000047b027c23 */ /* 0x002fe200080100ad */
[----:B------:R-:W-:Y:S01]  /*4630*/  FSEL R56, R5, -INF , !P6 ;  /* 0xff80000005387808 */ /* 0x000fe20007000000 */
[----:B------:R-:W-:Y:S01]  /*4640*/  FFMA.FTZ R5, R129, UR4, R138 ;  /* 0x0000000481057c23 */ /* 0x000fe2000801008a */
[----:B------:R-:W-:Y:S01]  /*4650*/  ISETP.GE.AND P6, PT, R120, R26, PT ;  /* 0x0000001a7800720c */ /* 0x000fe20003fc6270 */
[----:B--2---:R-:W-:-:S05]  /*4660*/  FFMA.FTZ R3, R121, UR4, R127 ;  /* 0x0000000479037c23 */ /* 0x004fca000801007f */
[----:B------:R-:W-:Y:S01]  /*4670*/  FSEL R58, R3, -INF , !P3 ;  /* 0xff800000033a7808 */ /* 0x000fe20005800000 */
[----:B------:R-:W-:Y:S01]  /*4680*/  FFMA.FTZ R3, R123, UR4, R176 ;  /* 0x000000047b037c23 */ /* 0x000fe200080100b0 */
[----:B------:R-:W-:-:S04]  /*4690*/  ISETP.GE.AND P3, PT, R110, R26, PT ;  /* 0x0000001a6e00720c */ /* 0x000fc80003f66270 */
[----:B------:R-:W-:Y:S02]  /*46a0*/  FMUL.FTZ R20, R20, c[0x0][0x2ec] ;  /* 0x0000bb0014147a20 */ /* 0x000fe40000410000 */
[----:B------:R-:W-:Y:S01]  /*46b0*/  FMUL.FTZ R22, R22, c[0x0][0x2ec] ;  /* 0x0000bb0016167a20 */ /* 0x000fe20000410000 */
[----:B------:R-:W-:Y:S01]  /*46c0*/  FSEL R44, R2, -INF , !P3 ;  /* 0xff800000022c7808 */ /* 0x000fe20005800000 */
[----:B------:R-:W-:Y:S01]  /*46d0*/  FFMA.FTZ R2, R129, UR4, R136 ;  /* 0x0000000481027c23 */ /* 0x000fe20008010088 */
[----:B------:R-:W-:Y:S01]  /*46e0*/  FSEL R159, R3, -INF , !P5 ;  /* 0xff800000039f7808 */ /* 0x000fe20006800000 */
[----:B------:R-:W-:Y:S01]  /*46f0*/  FMUL.FTZ R3, R46, c[0x0][0x2ec] ;  /* 0x0000bb002e037a20 */ /* 0x000fe20000410000 */
[C---:B------:R-:W-:Y:S01]  /*4700*/  ISETP.GE.AND P3, PT, R120.reuse, R25, PT ;  /* 0x000000197800720c */ /* 0x040fe20003f66270 */
[----:B------:R1:W-:Y:S01]  /*4710*/  MUFU.TANH R46, R6 ;  /* 0x00000006002e7308 */ /* 0x0003e20000002400 */
[-C--:B------:R-:W-:Y:S01]  /*4720*/  ISETP.GE.AND P5, PT, R120, R24.reuse, PT ;  /* 0x000000187800720c */ /* 0x080fe20003fa6270 */
[----:B------:R-:W-:Y:S01]  /*4730*/  FMUL.FTZ R21, R21, c[0x0][0x2ec] ;  /* 0x0000bb0015157a20 */ /* 0x000fe20000410000 */
[----:B------:R-:W-:Y:S01]  /*4740*/  FSEL R156, R5, -INF , !P3 ;  /* 0xff800000059c7808 */ /* 0x000fe20005800000 */
[----:B------:R-:W-:Y:S01]  /*4750*/  FFMA.FTZ R5, R130, UR4, R149 ;  /* 0x0000000482057c23 */ /* 0x000fe20008010095 */
[----:B------:R-:W-:Y:S01]  /*4760*/  FSEL R136, R2, -INF , !P5 ;  /* 0xff80000002887808 */ /* 0x000fe20006800000 */
[----:B------:R-:W-:Y:S01]  /*4770*/  FFMA.FTZ R2, R129, UR4, R105 ;  /* 0x0000000481027c23 */ /* 0x000fe20008010069 */
[----:B------:R-:W-:Y:S01]  /*4780*/  ISETP.GE.AND P3, PT, R122, R24, PT ;  /* 0x000000187a00720c */ /* 0x000fe20003f66270 */
[----:B------:R2:W-:Y:S01]  /*4790*/  MUFU.TANH R67, R3 ;  /* 0x0000000300437308 */ /* 0x0005e20000002400 */
[-C--:B------:R-:W-:Y:S01]  /*47a0*/  ISETP.GE.AND P5, PT, R120, R27.reuse, PT ;  /* 0x0000001b7800720c */ /* 0x080fe20003fa6270 */
[----:B------:R-:W-:Y:S01]  /*47b0*/  FMUL.FTZ R10, R10, c[0x0][0x2ec] ;  /* 0x0000bb000a0a7a20 */ /* 0x000fe20000410000 */
[----:B------:R-:W-:Y:S01]  /*47c0*/  FSEL R138, R5, -INF , !P3 ;  /* 0xff800000058a7808 */ /* 0x000fe20005800000 */
[----:B------:R-:W-:Y:S01]  /*47d0*/  FFMA.FTZ R5, R130, UR4, R126 ;  /* 0x0000000482057c23 */ /* 0x000fe2000801007e */
[----:B------:R-:W-:Y:S01]  /*47e0*/  FSEL R72, R2, -INF , !P5 ;  /* 0xff80000002487808 */ /* 0x000fe20006800000 */
[----:B------:R-:W-:Y:S01]  /*47f0*/  FFMA.FTZ R2, R130, UR4, R139 ;  /* 0x0000000482027c23 */ /* 0x000fe2000801008b */
[C---:B------:R-:W-:Y:S01]  /*4800*/  ISETP.GE.AND P5, PT, R122.reuse, R26, PT ;  /* 0x0000001a7a00720c */ /* 0x040fe20003fa6270 */
[----:B-1----:R-:W-:Y:S01]  /*4810*/  FMUL.FTZ R6, R51, c[0x0][0x2ec] ;  /* 0x0000bb0033067a20 */ /* 0x002fe20000410000 */
[----:B------:R-:W-:Y:S01]  /*4820*/  ISETP.GE.AND P3, PT, R122, R27, PT ;  /* 0x0000001b7a00720c */ /* 0x000fe20003f66270 */
[----:B------:R-:W-:Y:S01]  /*4830*/  MUFU.TANH R20, R20 ;  /* 0x0000001400147308 */ /* 0x000fe20000002400 */
[----:B------:R-:W-:Y:S01]  /*4840*/  FSEL R62, R5, -INF , !P5 ;  /* 0xff800000053e7808 */ /* 0x000fe20006800000 */
[----:B------:R-:W-:Y:S01]  /*4850*/  FMUL.FTZ R5, R50, c[0x0][0x2ec] ;  /* 0x0000bb0032057a20 */ /* 0x000fe20000410000 */
[----:B------:R-:W-:Y:S01]  /*4860*/  ISETP.GE.AND P5, PT, R128, R25, PT ;  /* 0x000000198000720c */ /* 0x000fe20003fa6270 */
[----:B------:R-:W-:-:S02]  /*4870*/  FMUL.FTZ R8, R8, c[0x0][0x2ec] ;  /* 0x0000bb0008087a20 */ /* 0x000fc40000410000 */
[----:B--2---:R-:W-:Y:S02]  /*4880*/  FFMA.FTZ R3, R129, UR4, R125 ;  /* 0x0000000481037c23 */ /* 0x004fe4000801007d */
[----:B------:R1:W-:Y:S01]  /*4890*/  MUFU.TANH R45, R5 ;  /* 0x00000005002d7308 */ /* 0x0003e20000002400 */
[----:B------:R-:W-:Y:S02]  /*48a0*/  FMUL.FTZ R11, R11, c[0x0][0x2ec] ;  /* 0x0000bb000b0b7a20 */ /* 0x000fe40000410000 */
[----:B------:R-:W-:Y:S01]  /*48b0*/  FSEL R63, R3, -INF , !P6 ;  /* 0xff800000033f7808 */ /* 0x000fe20007000000 */
[----:B------:R-:W-:Y:S01]  /*48c0*/  FMUL.FTZ R3, R48, c[0x0][0x2ec] ;  /* 0x0000bb0030037a20 */ /* 0x000fe20000410000 */
[----:B------:R-:W-:Y:S01]  /*48d0*/  ISETP.GE.AND P6, PT, R122, R25, PT ;  /* 0x000000197a00720c */ /* 0x000fe20003fc6270 */
[----:B------:R-:W-:Y:S02]  /*48e0*/  FMUL.FTZ R9, R9, c[0x0][0x2ec] ;  /* 0x0000bb0009097a20 */ /* 0x000fe40000410000 */
[----:B------:R2:W5:Y:S01]  /*48f0*/  MUFU.TANH R47, R3 ;  /* 0x00000003002f7308 */ /* 0x0005620000002400 */
[----:B------:R-:W-:Y:S01]  /*4900*/  FSEL R139, R2, -INF , !P6 ;  /* 0xff800000028b7808 */ /* 0x000fe20007000000 */
[----:B----4-:R-:W-:Y:S01]  /*4910*/  FFMA.FTZ R2, R131, UR4, R107 ;  /* 0x0000000483027c23 */ /* 0x010fe2000801006b */
[----:B------:R-:W-:-:S04]  /*4920*/  ISETP.GE.AND P6, PT, R128, R24, PT ;  /* 0x000000188000720c */ /* 0x000fc80003fc6270 */
[----:B------:R-:W-:Y:S01]  /*4930*/  FSEL R132, R2, -INF , !P6 ;  /* 0xff80000002847808 */ /* 0x000fe20007000000 */
[C---:B-1----:R-:W-:Y:S01]  /*4940*/  FFMA.FTZ R5, R131.reuse, UR4, R90 ;  /* 0x0000000483057c23 */ /* 0x042fe2000801005a */
[----:B------:R-:W-:Y:S01]  /*4950*/  ISETP.GE.AND P6, PT, R128, R27, PT ;  /* 0x0000001b8000720c */ /* 0x000fe20003fc6270 */
[----:B---3--:R-:W-:Y:S01]  /*4960*/  FFMA.FTZ R2, R131, UR4, R85 ;  /* 0x0000000483027c23 */ /* 0x008fe20008010055 */
[----:B------:R1:W3:Y:S02]  /*4970*/  MUFU.TANH R33, R6 ;  /* 0x0000000600217308 */ /* 0x0002e40000002400 */
[----:B------:R-:W-:Y:S01]  /*4980*/  FSEL R133, R5, -INF , !P5 ;  /* 0xff80000005857808 */ /* 0x000fe20006800000 */
[C---:B------:R-:W-:Y:S01]  /*4990*/  FFMA.FTZ R5, R137.reuse, UR4, R124 ;  /* 0x0000000489057c23 */ /* 0x040fe2000801007c */
[----:B------:R-:W-:Y:S01]  /*49a0*/  ISETP.GE.AND P5, PT, R112, R24, PT ;  /* 0x000000187000720c */ /* 0x000fe20003fa6270 */
[----:B--2---:R-:W-:Y:S01]  /*49b0*/  FFMA.FTZ R3, R130, UR4, R106 ;  /* 0x0000000482037c23 */ /* 0x004fe2000801006a */
[----:B------:R-:W-:Y:S01]  /*49c0*/  FSEL R64, R2, -INF , !P6 ;  /* 0xff80000002407808 */ /* 0x000fe20007000000 */
[----:B------:R-:W-:Y:S01]  /*49d0*/  FFMA.FTZ R2, R137, UR4, R104 ;  /* 0x0000000489027c23 */ /* 0x000fe20008010068 */
[----:B------:R-:W-:Y:S01]  /*49e0*/  FSEL R122, R5, -INF , !P5 ;  /* 0xff800000057a7808 */ /* 0x000fe20006800000 */
[----:B------:R-:W-:Y:S01]  /*49f0*/  FFMA.FTZ R5, R137, UR4, R91 ;  /* 0x0000000489057c23 */ /* 0x000fe2000801005b */
[----:B------:R-:W-:Y:S01]  /*4a00*/  FSEL R66, R3, -INF , !P3 ;  /* 0xff80000003427808 */ /* 0x000fe20005800000 */
[----:B------:R-:W-:Y:S01]  /*4a10*/  FFMA.FTZ R3, R131, UR4, R89 ;  /* 0x0000000483037c23 */ /* 0x000fe20008010059 */
[-C--:B------:R-:W-:Y:S01]  /*4a20*/  ISETP.GE.AND P3, PT, R128, R26.reuse, PT ;  /* 0x0000001a8000720c */ /* 0x080fe20003f66270 */
[----:B------:R-:W-:Y:S01]  /*4a30*/  MUFU.TANH R22, R22 ;  /* 0x0000001600167308 */ /* 0x000fe20000002400 */
[----:B------:R-:W-:-:S02]  /*4a40*/  ISETP.GE.AND P6, PT, R112, R26, PT ;  /* 0x0000001a7000720c */ /* 0x000fc40003fc6270 */
[----:B------:R-:W-:Y:S01]  /*4a50*/  FSEL R59, R3, -INF , !P3 ;  /* 0xff800000033b7808 */ /* 0x000fe20005800000 */
[----:B------:R-:W-:Y:S01]  /*4a60*/  FMUL.FTZ R3, R36, c[0x0][0x2ec] ;  /* 0x0000bb0024037a20 */ /* 0x000fe20000410000 */
[----:B------:R-:W-:Y:S01]  /*4a70*/  FSEL R36, R5, -INF , !P6 ;  /* 0xff80000005247808 */ /* 0x000fe20007000000 */
[----:B------:R-:W-:Y:S01]  /*4a80*/  FMUL.FTZ R5, R38, c[0x0][0x2ec] ;  /* 0x0000bb0026057a20 */ /* 0x000fe20000410000 */
[CC--:B------:R-:W-:Y:S01]  /*4a90*/  ISETP.GE.AND P3, PT, R112.reuse, R25.reuse, PT ;  /* 0x000000197000720c */ /* 0x0c0fe20003f66270 */
[----:B------:R2:W-:Y:S01]  /*4aa0*/  MUFU.TANH R32, R3 ;  /* 0x0000000300207308 */ /* 0x0005e20000002400 */
[----:B------:R-:W-:Y:S01]  /*4ab0*/  ISETP.GE.AND P6, PT, R113, R25, PT ;  /* 0x000000197100720c */ /* 0x000fe20003fc6270 */
[----:B-1----:R-:W-:Y:S01]  /*4ac0*/  FMUL.FTZ R6, R37, c[0x0][0x2ec] ;  /* 0x0000bb0025067a20 */ /* 0x002fe20000410000 */
[-C--:B------:R-:W-:Y:S02]  /*4ad0*/  ISETP.GE.AND P5, PT, R112, R27.reuse, PT ;  /* 0x0000001b7000720c */ /* 0x080fe40003fa6270 */
[----:B------:R-:W-:Y:S01]  /*4ae0*/  FSEL R123, R2, -INF , !P3 ;  /* 0xff800000027b7808 */ /* 0x000fe20005800000 */
[----:B------:R-:W-:Y:S01]  /*4af0*/  FFMA.FTZ R2, R140, UR4, R86 ;  /* 0x000000048c027c23 */ /* 0x000fe20008010056 */
[C---:B------:R-:W-:Y:S01]  /*4b00*/  ISETP.GE.AND P3, PT, R113.reuse, R24, PT ;  /* 0x000000187100720c */ /* 0x040fe20003f66270 */
[----:B------:R1:W4:Y:S03]  /*4b10*/  MUFU.TANH R28, R5 ;  /* 0x00000005001c7308 */ /* 0x0003260000002400 */
[----:B------:R-:W-:Y:S01]  /*4b20*/  FSEL R198, R2, -INF , !P3 ;  /* 0xff80000002c67808 */ /* 0x000fe20005800000 */
[----:B------:R-:W-:Y:S01]  /*4b30*/  FFMA.FTZ R2, R140, UR4, R73 ;  /* 0x000000048c027c23 */ /* 0x000fe20008010049 */
[----:B------:R-:W-:Y:S01]  /*4b40*/  ISETP.GE.AND P3, PT, R113, R27, PT ;  /* 0x0000001b7100720c */ /* 0x000fe20003f66270 */
[----:B--2---:R-:W-:-:S03]  /*4b50*/  FFMA.FTZ R3, R137, UR4, R88 ;  /* 0x0000000489037c23 */ /* 0x004fc60008010058 */
[----:B------:R-:W-:Y:S01]  /*4b60*/  FSEL R197, R2, -INF , !P3 ;  /* 0xff80000002c57808 */ /* 0x000fe20005800000 */
[----:B------:R-:W-:Y:S01]  /*4b70*/  FFMA.FTZ R2, R142, UR4, R76 ;  /* 0x000000048e027c23 */ /* 0x000fe2000801004c */
[-C--:B------:R-:W-:Y:S01]  /*4b80*/  ISETP.GE.AND P3, PT, R114, R26.reuse, PT ;  /* 0x0000001a7200720c */ /* 0x080fe20003f66270 */
[----:B------:R2:W-:Y:S01]  /*4b90*/  MUFU.TANH R29, R6 ;  /* 0x00000006001d7308 */ /* 0x0005e20000002400 */
[----:B------:R-:W-:Y:S01]  /*4ba0*/  FSEL R65, R3, -INF , !P5 ;  /* 0xff80000003417808 */ /* 0x000fe20006800000 */
[C---:B------:R-:W-:Y:S01]  /*4bb0*/  FFMA.FTZ R3, R140.reuse, UR4, R77 ;  /* 0x000000048c037c23 */ /* 0x040fe2000801004d */
[----:B------:R-:W-:Y:S01]  /*4bc0*/  ISETP.GE.AND P5, PT, R113, R26, PT ;  /* 0x0000001a7100720c */ /* 0x000fe20003fa6270 */
[----:B-1----:R-:W-:-:S03]  /*4bd0*/  FFMA.FTZ R5, R140, UR4, R79 ;  /* 0x000000048c057c23 */ /* 0x002fc6000801004f */
[----:B------:R-:W-:Y:S01]  /*4be0*/  FSEL R196, R3, -INF , !P5 ;  /* 0xff80000003c47808 */ /* 0x000fe20006800000 */
[C---:B------:R-:W-:Y:S01]  /*4bf0*/  FFMA.FTZ R3, R142.reuse, UR4, R78 ;  /* 0x000000048e037c23 */ /* 0x040fe2000801004e */
[----:B------:R-:W-:Y:S01]  /*4c00*/  FSEL R195, R5, -INF , !P6 ;  /* 0xff80000005c37808 */ /* 0x000fe20007000000 */
[----:B------:R-:W-:Y:S01]  /*4c10*/  FFMA.FTZ R5, R142, UR4, R87 ;  /* 0x000000048e057c23 */ /* 0x000fe20008010057 */
[CC--:B------:R-:W-:Y:S01]  /*4c20*/  ISETP.GE.AND P6, PT, R114.reuse, R24.reuse, PT ;  /* 0x000000187200720c */ /* 0x0c0fe20003fc6270 */
[----:B------:R-:W1:Y:S01]  /*4c30*/  MUFU.TANH R21, R21 ;  /* 0x0000001500157308 */ /* 0x000e620000002400 */
[----:B------:R-:W-:Y:S02]  /*4c40*/  ISETP.GE.AND P5, PT, R114, R25, PT ;  /* 0x000000197200720c */ /* 0x000fe40003fa6270 */
[----:B------:R-:W-:Y:S01]  /*4c50*/  FSEL R194, R5, -INF , !P6 ;  /* 0xff80000005c27808 */ /* 0x000fe20007000000 */
[----:B------:R-:W-:Y:S01]  /*4c60*/  FFMA.FTZ R5, R142, UR4, R84 ;  /* 0x000000048e057c23 */ /* 0x000fe20008010054 */
[-C--:B------:R-:W-:Y:S01]  /*4c70*/  ISETP.GE.AND P6, PT, R114, R27.reuse, PT ;  /* 0x0000001b7200720c */ /* 0x080fe20003fc6270 */
[----:B--2---:R-:W-:Y:S01]  /*4c80*/  FMUL.FTZ R6, R23, c[0x0][0x2ec] ;  /* 0x0000bb0017067a20 */ /* 0x004fe20000410000 */
[----:B------:R-:W-:Y:S01]  /*4c90*/  FSEL R192, R3, -INF , !P3 ;  /* 0xff80000003c07808 */ /* 0x000fe20005800000 */
[----:B-----5:R-:W-:Y:S01]  /*4ca0*/  FFMA.FTZ R3, R143, UR4, R47 ;  /* 0x000000048f037c23 */ /* 0x020fe2000801002f */
[----:B------:R-:W-:Y:S01]  /*4cb0*/  FSEL R183, R5, -INF , !P5 ;  /* 0xff80000005b77808 */ /* 0x000fe20006800000 */
[----:B------:R-:W-:Y:S01]  /*4cc0*/  FFMA.FTZ R5, R143, UR4, R74 ;  /* 0x000000048f057c23 */ /* 0x000fe2000801004a */
[----:B------:R-:W-:Y:S01]  /*4cd0*/  ISETP.GE.AND P5, PT, R115, R24, PT ;  /* 0x000000187300720c */ /* 0x000fe20003fa6270 */
[----:B------:R2:W5:Y:S01]  /*4ce0*/  MUFU.TANH R17, R6 ;  /* 0x0000000600117308 */ /* 0x0005620000002400 */
[----:B------:R-:W-:Y:S01]  /*4cf0*/  FSEL R193, R2, -INF , !P6 ;  /* 0xff80000002c17808 */ /* 0x000fe20007000000 */
[----:B------:R-:W-:Y:S01]  /*4d00*/  FFMA.FTZ R2, R143, UR4, R45 ;  /* 0x000000048f027c23 */ /* 0x000fe2000801002d */
[----:B------:R-:W-:Y:S01]  /*4d10*/  FSEL R182, R5, -INF , !P5 ;  /* 0xff80000005b67808 */ /* 0x000fe20006800000 */
[----:B------:R-:W-:Y:S01]  /*4d20*/  FFMA.FTZ R5, R143, UR4, R67 ;  /* 0x000000048f057c23 */ /* 0x000fe20008010043 */
[----:B------:R-:W-:-:S02]  /*4d30*/  ISETP.GE.AND P5, PT, R115, R27, PT ;  /* 0x0000001b7300720c */ /* 0x000fc40003fa6270 */
[CC--:B------:R-:W-:Y:S01]  /*4d40*/  ISETP.GE.AND P3, PT, R115.reuse, R25.reuse, PT ;  /* 0x000000197300720c */ /* 0x0c0fe20003f66270 */
[----:B------:R-:W-:Y:S01]  /*4d50*/  MUFU.TANH R10, R10 ;  /* 0x0000000a000a7308 */ /* 0x000fe20000002400 */
[----:B------:R-:W-:Y:S01]  /*4d60*/  FSEL R181, R2, -INF , !P5 ;  /* 0xff80000002b57808 */ /* 0x000fe20006800000 */
[----:B------:R-:W-:Y:S01]  /*4d70*/  FMUL.FTZ R2, R12, c[0x0][0x2ec] ;  /* 0x0000bb000c027a20 */ /* 0x000fe20000410000 */
[-C--:B------:R-:W-:Y:S02]  /*4d80*/  ISETP.GE.AND P6, PT, R115, R26.reuse, PT ;  /* 0x0000001a7300720c */ /* 0x080fe40003fc6270 */
[----:B------:R-:W-:Y:S01]  /*4d90*/  FSEL R167, R5, -INF , !P3 ;  /* 0xff80000005a77808 */ /* 0x000fe20005800000 */
[----:B------:R-:W-:Y:S01]  /*4da0*/  FFMA.FTZ R5, R145, UR4, R75 ;  /* 0x0000000491057c23 */ /* 0x000fe2000801004b */
[----:B------:R-:W-:Y:S01]  /*4db0*/  FSEL R180, R3, -INF , !P6 ;  /* 0xff80000003b47808 */ /* 0x000fe20007000000 */
[----:B------:R1:W1:Y:S01]  /*4dc0*/  MUFU.TANH R16, R2 ;  /* 0x0000000200107308 */ /* 0x0002620000002400 */
[C---:B------:R-:W-:Y:S01]  /*4dd0*/  ISETP.GE.AND P5, PT, R116.reuse, R26, PT ;  /* 0x0000001a7400720c */ /* 0x040fe20003fa6270 */
[----:B------:R-:W-:Y:S01]  /*4de0*/  FFMA.FTZ R3, R145, UR4, R68 ;  /* 0x0000000491037c23 */ /* 0x000fe20008010044 */
[C---:B------:R-:W-:Y:S01]  /*4df0*/  ISETP.GE.AND P3, PT, R116.reuse, R24, PT ;  /* 0x000000187400720c */ /* 0x040fe20003f66270 */
[----:B--2---:R-:W-:Y:S01]  /*4e00*/  FMUL.FTZ R6, R13, c[0x0][0x2ec] ;  /* 0x0000bb000d067a20 */ /* 0x004fe20000410000 */
[----:B------:R-:W-:-:S02]  /*4e10*/  ISETP.GE.AND P6, PT, R116, R25, PT ;  /* 0x000000197400720c */ /* 0x000fc40003fc6270 */
[----:B------:R-:W-:Y:S01]  /*4e20*/  FSEL R164, R5, -INF , !P3 ;  /* 0xff80000005a47808 */ /* 0x000fe20005800000 */
[----:B---3--:R-:W-:Y:S01]  /*4e30*/  FFMA.FTZ R5, R145, UR4, R33 ;  /* 0x0000000491057c23 */ /* 0x008fe20008010021 */
[----:B------:R-:W-:Y:S01]  /*4e40*/  FSEL R158, R3, -INF , !P6 ;  /* 0xff800000039e7808 */ /* 0x000fe20007000000 */
[----:B------:R-:W-:Y:S01]  /*4e50*/  FMUL.FTZ R3, R14, c[0x0][0x2ec] ;  /* 0x0000bb000e037a20 */ /* 0x000fe20000410000 */
[----:B------:R-:W-:Y:S01]  /*4e60*/  ISETP.GE.AND P6, PT, R117, R24, PT ;  /* 0x000000187500720c */ /* 0x000fe20003fc6270 */
[----:B------:R-:W-:Y:S01]  /*4e70*/  MUFU.TANH R8, R8 ;  /* 0x0000000800087308 */ /* 0x000fe20000002400 */
[----:B------:R-:W-:Y:S01]  /*4e80*/  ISETP.GE.AND P3, PT, R116, R27, PT ;  /* 0x0000001b7400720c */ /* 0x000fe20003f66270 */
[----:B-1----:R-:W-:-:S03]  /*4e90*/  FFMA.FTZ R2, R145, UR4, R46 ;  /* 0x0000000491027c23 */ /* 0x002fc6000801002e */
[----:B------:R-:W-:Y:S01]  /*4ea0*/  FSEL R166, R5, -INF , !P3 ;  /* 0xff80000005a67808 */ /* 0x000fe20005800000 */
[----:B----4-:R-:W-:Y:S01]  /*4eb0*/  FFMA.FTZ R5, R146, UR4, R28 ;  /* 0x0000000492057c23 */ /* 0x010fe2000801001c */
[C---:B------:R-:W-:Y:S01]  /*4ec0*/  ISETP.GE.AND P3, PT, R117.reuse, R26, PT ;  /* 0x0000001a7500720c */ /* 0x040fe20003f66270 */
[----:B------:R1:W2:Y:S01]  /*4ed0*/  MUFU.TANH R12, R3 ;  /* 0x00000003000c7308 */ /* 0x0002a20000002400 */
[----:B------:R-:W-:Y:S01]  /*4ee0*/  FSEL R165, R2, -INF , !P5 ;  /* 0xff80000002a57808 */ /* 0x000fe20006800000 */
[----:B------:R-:W-:Y:S01]  /*4ef0*/  FFMA.FTZ R2, R146, UR4, R32 ;  /* 0x0000000492027c23 */ /* 0x000fe20008010020 */
[----:B------:R-:W-:-:S04]  /*4f00*/  ISETP.GE.AND P5, PT, R117, R25, PT ;  /* 0x000000197500720c */ /* 0x000fc80003fa6270 */
[----:B------:R-:W-:Y:S01]  /*4f10*/  FSEL R174, R2, -INF , !P6 ;  /* 0xff80000002ae7808 */ /* 0x000fe20007000000 */
[----:B------:R-:W-:Y:S01]  /*4f20*/  FFMA.FTZ R2, R146, UR4, R20 ;  /* 0x0000000492027c23 */ /* 0x000fe20008010014 */
[----:B------:R-:W-:Y:S01]  /*4f30*/  FSEL R177, R5, -INF , !P5 ;  /* 0xff80000005b17808 */ /* 0x000fe20006800000 */
[C---:B------:R-:W-:Y:S01]  /*4f40*/  FFMA.FTZ R5, R147.reuse, UR4, R21 ;  /* 0x0000000493057c23 */ /* 0x040fe20008010015 */
[----:B------:R-:W-:Y:S01]  /*4f50*/  ISETP.GE.AND P5, PT, R118, R24, PT ;  /* 0x000000187600720c */ /* 0x000fe20003fa6270 */
[----:B------:R3:W4:Y:S01]  /*4f60*/  MUFU.TANH R18, R6 ;  /* 0x0000000600127308 */ /* 0x0007220000002400 */
[----:B------:R-:W-:Y:S01]  /*4f70*/  FSEL R200, R2, -INF , !P3 ;  /* 0xff80000002c87808 */ /* 0x000fe20005800000 */
[----:B------:R-:W-:Y:S01]  /*4f80*/  FFMA.FTZ R2, R147, UR4, R29 ;  /* 0x0000000493027c23 */ /* 0x000fe2000801001d */
[----:B------:R-:W-:Y:S01]  /*4f90*/  ISETP.GE.AND P6, PT, R117, R27, PT ;  /* 0x0000001b7500720c */ /* 0x000fe20003fc6270 */
[----:B-1----:R-:W-:Y:S01]  /*4fa0*/  FFMA.FTZ R3, R146, UR4, R22 ;  /* 0x0000000492037c23 */ /* 0x002fe20008010016 */
[----:B------:R-:W-:-:S02]  /*4fb0*/  ISETP.GE.AND P3, PT, R118, R25, PT ;  /* 0x000000197600720c */ /* 0x000fc40003f66270 */
[----:B------:R-:W-:Y:S01]  /*4fc0*/  FSEL R175, R2, -INF , !P5 ;  /* 0xff80000002af7808 */ /* 0x000fe20006800000 */
[----:B------:R-:W-:Y:S01]  /*4fd0*/  FFMA.FTZ R2, R147, UR4, R39 ;  /* 0x0000000493027c23 */ /* 0x000fe20008010027 */
[----:B------:R-:W-:Y:S01]  /*4fe0*/  FSEL R201, R3, -INF , !P6 ;  /* 0xff80000003c97808 */ /* 0x000fe20007000000 */
[----:B------:R-:W-:Y:S01]  /*4ff0*/  MUFU.TANH R11, R11 ;  /* 0x0000000b000b7308 */ /* 0x000fe20000002400 */
[----:B------:R-:W-:Y:S01]  /*5000*/  ISETP.GE.AND P6, PT, R118, R26, PT ;  /* 0x0000001a7600720c */ /* 0x000fe20003fc6270 */
[----:B-----5:R-:W-:Y:S01]  /*5010*/  FFMA.FTZ R3, R147, UR4, R17 ;  /* 0x0000000493037c23 */ /* 0x020fe20008010011 */
[----:B------:R-:W-:Y:S01]  /*5020*/  FSEL R252, R2, -INF , !P3 ;  /* 0xff80000002fc7808 */ /* 0x000fe20005800000 */
[C---:B------:R-:W-:Y:S01]  /*5030*/  FFMA.FTZ R2, R168.reuse, UR4, R16 ;  /* 0x00000004a8027c23 */ /* 0x040fe20008010010 */
[----:B------:R-:W-:Y:S01]  /*5040*/  FSEL R179, R5, -INF , !P6 ;  /* 0xff80000005b37808 */ /* 0x000fe20007000000 */
[----:B---3--:R-:W-:Y:S01]  /*5050*/  FMUL.FTZ R6, R15, c[0x0][0x2ec] ;  /* 0x0000bb000f067a20 */ /* 0x008fe20000410000 */
[C---:B------:R-:W-:Y:S01]  /*5060*/  ISETP.GE.AND P3, PT, R119.reuse, R24, PT ;  /* 0x000000187700720c */ /* 0x040fe20003f66270 */
[----:B--2---:R-:W-:Y:S01]  /*5070*/  FFMA.FTZ R5, R168, UR4, R12 ;  /* 0x00000004a8057c23 */ /* 0x004fe2000801000c */
[-C--:B------:R-:W-:Y:S01]  /*5080*/  ISETP.GE.AND P5, PT, R118, R27.reuse, PT ;  /* 0x0000001b7600720c */ /* 0x080fe20003fa6270 */
[----:B------:R1:W2:Y:S01]  /*5090*/  MUFU.TANH R12, R9 ;  /* 0x00000009000c7308 */ /* 0x0002a20000002400 */
[----:B------:R-:W-:Y:S01]  /*50a0*/  FSEL R249, R2, -INF , !P3 ;  /* 0xff80000002f97808 */ /* 0x000fe20005800000 */
[C---:B------:R-:W-:Y:S01]  /*50b0*/  FFMA.FTZ R2, R168.reuse, UR4, R10 ;  /* 0x00000004a8027c23 */ /* 0x040fe2000801000a */
[----:B------:R-:W-:Y:S01]  /*50c0*/  ISETP.GE.AND P3, PT, R119, R27, PT ;  /* 0x0000001b7700720c */ /* 0x000fe20003f66270 */
[----:B----4-:R-:W-:Y:S01]  /*50d0*/  FFMA.FTZ R10, R169, UR4, R18 ;  /* 0x00000004a90a7c23 */ /* 0x010fe20008010012 */
[----:B------:R-:W-:Y:S01]  /*50e0*/  FSEL R178, R3, -INF , !P5 ;  /* 0xff80000003b27808 */ /* 0x000fe20006800000 */
[----:B------:R-:W-:Y:S01]  /*50f0*/  FFMA.FTZ R3, R168, UR4, R8 ;  /* 0x00000004a8037c23 */ /* 0x000fe20008010008 */
[----:B------:R-:W-:Y:S01]  /*5100*/  FSEL R202, R2, -INF , !P3 ;  /* 0xff80000002ca7808 */ /* 0x000fe20005800000 */
[----:B------:R3:W4:Y:S01]  /*5110*/  MUFU.TANH R13, R6 ;  /* 0x00000006000d7308 */ /* 0x0007220000002400 */
[----:B------:R-:W-:Y:S01]  /*5120*/  FFMA.FTZ R2, R170, UR4, R187 ;  /* 0x00000004aa027c23 */ /* 0x000fe200080100bb */
[----:B------:R-:W-:-:S02]  /*5130*/  ISETP.GE.AND P6, PT, R119, R25, PT ;  /* 0x000000197700720c */ /* 0x000fc40003fc6270 */
[----:B------:R-:W-:Y:S02]  /*5140*/  ISETP.GE.AND P5, PT, R119, R26, PT ;  /* 0x0000001a7700720c */ /* 0x000fe40003fa6270 */
[----:B------:R-:W-:Y:S01]  /*5150*/  FSEL R235, R5, -INF , !P6 ;  /* 0xff80000005eb7808 */ /* 0x000fe20007000000 */
[C---:B-1----:R-:W-:Y:S01]  /*5160*/  FFMA.FTZ R9, R170.reuse, UR4, R186 ;  /* 0x00000004aa097c23 */ /* 0x042fe200080100ba */
[----:B------:R-:W-:Y:S01]  /*5170*/  FSEL R250, R3, -INF , !P5 ;  /* 0xff80000003fa7808 */ /* 0x000fe20006800000 */
[----:B------:R-:W-:Y:S01]  /*5180*/  FFMA.FTZ R3, R170, UR4, R184 ;  /* 0x00000004aa037c23 */ /* 0x000fe200080100b8 */
[----:B------:R-:W-:Y:S01]  /*5190*/  FSEL R120, R2, -INF , !P1 ;  /* 0xff80000002787808 */ /* 0x000fe20004800000 */
[----:B--2---:R-:W-:Y:S01]  /*51a0*/  FFMA.FTZ R5, R169, UR4, R12 ;  /* 0x00000004a9057c23 */ /* 0x004fe2000801000c */
[----:B------:R-:W-:Y:S01]  /*51b0*/  FSEL R121, R9, -INF , !P0 ;  /* 0xff80000009797808 */ /* 0x000fe20004000000 */
[----:B------:R-:W-:Y:S01]  /*51c0*/  FFMA.FTZ R2, R169, UR4, R11 ;  /* 0x00000004a9027c23 */ /* 0x000fe2000801000b */
[----:B------:R-:W-:Y:S01]  /*51d0*/  PLOP3.LUT P0, PT, PT, PT, UP0, 0x80, 0x0 ;  /* 0x000000000000781c */ /* 0x000fe20003f0f008 */
[----:B---3--:R-:W-:Y:S01]  /*51e0*/  FFMA.FTZ R6, R170, UR4, R185 ;  /* 0x00000004aa067c23 */ /* 0x008fe200080100b9 */
[----:B------:R-:W-:Y:S01]  /*51f0*/  ISETP.GE.AND P6, PT, R141, R24, PT ;  /* 0x000000188d00720c */ /* 0x000fe20003fc6270 */
[----:B----4-:R-:W-:Y:S01]  /*5200*/  FFMA.FTZ R8, R169, UR4, R13 ;  /* 0x00000004a9087c23 */ /* 0x010fe2000801000d */
[----:B------:R-:W-:-:S02]  /*5210*/  ISETP.GE.AND P5, PT, R141, R25, PT ;  /* 0x000000198d00720c */ /* 0x000fc40003fa6270 */
[C---:B------:R-:W-:Y:S02]  /*5220*/  ISETP.GE.AND P3, PT, R141.reuse, R26, PT ;  /* 0x0000001a8d00720c */ /* 0x040fe40003f66270 */
[----:B------:R-:W-:Y:S02]  /*5230*/  ISETP.GE.AND P1, PT, R141, R27, PT ;  /* 0x0000001b8d00720c */ /* 0x000fe40003f26270 */
[----:B------:R-:W-:Y:S02]  /*5240*/  FSEL R18, R6, -INF , !P4 ;  /* 0xff80000006127808 */ /* 0x000fe40006000000 */
[----:B------:R-:W-:Y:S02]  /*5250*/  FSEL R19, R3, -INF , !P2 ;  /* 0xff80000003137808 */ /* 0x000fe40005000000 */
[----:B------:R-:W-:Y:S02]  /*5260*/  FSEL R232, R10, -INF , !P6 ;  /* 0xff8000000ae87808 */ /* 0x000fe40007000000 */
[----:B------:R-:W-:-:S02]  /*5270*/  FSEL R233, R8, -INF , !P5 ;  /* 0xff80000008e97808 */ /* 0x000fc40006800000 */
[----:B------:R-:W-:Y:S02]  /*5280*/  FSEL R234, R5, -INF , !P3 ;  /* 0xff80000005ea7808 */ /* 0x000fe40005800000 */
[----:B------:R-:W-:Y:S01]  /*5290*/  FSEL R251, R2, -INF , !P1 ;  /* 0xff80000002fb7808 */ /* 0x000fe20004800000 */
[----:B------:R-:W-:Y:S05]  /*52a0*/  @!P0 BRA `(.L_x_410) ;  /* 0x000004a000008947 */ /* 0x000fea0003800000 */
[----:B------:R-:W-:Y:S01]  /*52b0*/  UIADD3 UR7, UR8, -0x2, URZ ;  /* 0xfffffffe08077890 */ /* 0x000fe2000fffe03f */
[----:B------:R-:W-:Y:S01]  /*52c0*/  ISETP.GE.AND P3, PT, R204, c[0x0][0x220], PT ;  /* 0x00008800cc007a0c */ /* 0x000fe20003f66270 */
[----:B------:R-:W-:Y:S01]  /*52d0*/  BSSY B0, `(.L_x_411) ;  /* 0x0000046000007945 */ /* 0x000fe20003800000 */
[----:B------:R-:W-:Y:S01]  /*52e0*/  ISETP.GE.AND P2, PT, R189, c[0x0][0x220], PT ;  /* 0x00008800bd007a0c */ /* 0x000fe20003f46270 */
[----:B------:R-:W-:Y:S02]  /*52f0*/  USHF.R.S32.HI UR6, URZ, 0x1f, UR7 ;  /* 0x0000001f3f067899 */ /* 0x000fe40008011407 */
        /* <DEDUP_REMOVED lines=67> */
.L_x_412:
[----:B------:R-:W-:Y:S05]  /*5730*/  BSYNC B0 ;  /* 0x0000000000007941 */ /* 0x000fea0003800000 */
.L_x_411:
[----:B------:R-:W0:Y:S02]  /*5740*/  LDGDEPBAR ;  /* 0x00000000000079af */ /* 0x000e240000000000 */
.L_x_410:
        /* <DEDUP_REMOVED lines=89> */
[----:B---3--:R2:W-:Y:S04]  /*5ce0*/  STL [R1+0xd8], R248 ;  /* 0x0000d8f801007387 */ /* 0x0085e80000100800 */
[----:B------:R-:W-:Y:S01]  /*5cf0*/  FSEL R3, R3, RZ, P1 ;  /* 0x000000ff03037208 */ /* 0x000fe20000800000 */
[--C-:B-1----:R-:W-:Y:S01]  /*5d00*/  FFMA.FTZ R2, R57, c[0x0][0x23c], -R12.reuse ;  /* 0x00008f0039027a23 */ /* 0x102fe2000001080c */
[----:B----4-:R-:W-:Y:S01]  /*5d10*/  F2FP.BF16.PACK_AB R4, R135, R248 ;  /* 0x000000f88704723e */ /* 0x010fe200000010ff */
[----:B------:R-:W-:Y:S02]  /*5d20*/  STL [R1+0xd4], R135 ;  /* 0x0000d48701007387 */ /* 0x000fe40000100800 */
[----:B------:R1:W-:Y:S01]  /*5d30*/  MUFU.EX2 R243, R2 ;  /* 0x0000000200f37308 */ /* 0x0003e20000000800 */
[----:B--2---:R-:W-:Y:S01]  /*5d40*/  MOV R248, R200 ;  /* 0x000000c800f87202 */ /* 0x004fe20000000f00 */
[----:B-1----:R-:W-:-:S02]  /*5d50*/  FFMA.FTZ R2, R44, c[0x0][0x23c], -R12 ;  /* 0x00008f002c027a23 */ /* 0x002fc4000001080c */
[----:B------:R-:W1:Y:S04]  /*5d60*/  LDSM.16.MT88.4 R44, [R237+0xc000] ;  /* 0x00c00000ed2c783b */ /* 0x000e680000004200 */
[----:B------:R2:W3:Y:S02]  /*5d70*/  MUFU.EX2 R27, R2 ;  /* 0x00000002001b7308 */ /* 0x0004e40000000800 */
[--C-:B--2---:R-:W-:Y:S01]  /*5d80*/  FFMA.FTZ R2, R19, c[0x0][0x23c], -R3.reuse ;  /* 0x00008f0013027a23 */ /* 0x104fe20000010803 */
[----:B---3--:R-:W-:Y:S01]  /*5d90*/  F2FP.BF16.PACK_AB R6, R27, R243 ;  /* 0x000000f31b06723e */ /* 0x008fe200000010ff */
[----:B------:R-:W-:Y:S04]  /*5da0*/  STL [R1+0xe0], R27 ;  /* 0x0000e01b01007387 */ /* 0x000fe80000100800 */
        /* <DEDUP_REMOVED lines=11> */
[C---:B-1----:R-:W-:Y:S08]  /*5e60*/  HMMA.16816.F32.BF16 R68, R4.reuse, R44, RZ ;  /* 0x0000002c0444723c */ /* 0x042ff000000418ff */
[----:B------:R-:W-:Y:S01]  /*5e70*/  HMMA.16816.F32.BF16 R116, R4, R108, RZ ;  /* 0x0000006c0474723c */ /* 0x000fe200000418ff */
[----:B--2---:R-:W-:-:S02]  /*5e80*/  FMNMX.FTZ R2, R174, R0, !PT ;  /* 0x00000000ae027209 */ /* 0x004fc40007810000 */
[----:B------:R-:W-:Y:S01]  /*5e90*/  FMNMX.FTZ R0, R162, R8, !PT ;  /* 0x00000008a2007209 */ /* 0x000fe20007810000 */
[--C-:B------:R-:W-:Y:S01]  /*5ea0*/  FFMA.FTZ R8, R62, c[0x0][0x23c], -R12.reuse ;  /* 0x00008f003e087a23 */ /* 0x100fe2000001080c */
[----:B------:R-:W-:Y:S01]  /*5eb0*/  FMNMX.FTZ R2, R175, R2, !PT ;  /* 0x00000002af027209 */ /* 0x000fe20007810000 */
[----:B------:R-:W-:Y:S01]  /*5ec0*/  LDSM.16.MT88.4 R60, [R237+0xc800] ;  /* 0x00c80000ed3c783b */ /* 0x000fe20000004200 */
[----:B------:R-:W-:Y:S01]  /*5ed0*/  FMNMX.FTZ R0, R159, R0, !PT ;  /* 0x000000009f007209 */ /* 0x000fe20007810000 */
[----:B------:R1:W-:Y:S01]  /*5ee0*/  MUFU.EX2 R172, R8 ;  /* 0x0000000800ac7308 */ /* 0x0003e20000000800 */
[----:B------:R-:W-:Y:S01]  /*5ef0*/  FMNMX.FTZ R9, R249, R2, !PT ;  /* 0x00000002f9097209 */ /* 0x000fe20007810000 */
[----:B------:R-:W-:Y:S01]  /*5f00*/  FFMA.FTZ R2, R59, c[0x0][0x23c], -R12 ;  /* 0x00008f003b027a23 */ /* 0x000fe2000001080c */
[C---:B------:R-:W-:Y:S01]  /*5f10*/  HMMA.16816.F32.BF16 R144, R4.reuse, R48, RZ ;  /* 0x000000300490723c */ /* 0x040fe200000418ff */
[----:B------:R-:W-:Y:S04]  /*5f20*/  LDSM.16.MT88.4 R56, [R240+0xe800] ;  /* 0x00e80000f038783b */ /* 0x000fe80000004200 */
[----:B------:R2:W-:Y:S03]  /*5f30*/  MUFU.EX2 R168, R2 ;  /* 0x0000000200a87308 */ /* 0x0005e60000000800 */
[----:B------:R-:W-:Y:S01]  /*5f40*/  HMMA.16816.F32.BF16 R152, R4, R84, RZ ;  /* 0x000000540498723c */ /* 0x000fe200000418ff */
[----:B-1----:R-:W-:-:S02]  /*5f50*/  FMNMX.FTZ R8, R156, R0, !PT ;  /* 0x000000009c087209 */ /* 0x002fc40007810000 */
[----:B------:R-:W-:-:S05]  /*5f60*/  FMNMX.FTZ R0, R232, R9, !PT ;  /* 0x00000009e8007209 */ /* 0x000fca0007810000 */
[----:B------:R-:W-:Y:S01]  /*5f70*/  HMMA.16816.F32.BF16 R148, R4, R88, RZ ;  /* 0x000000580494723c */ /* 0x000fe200000418ff */
[----:B------:R-:W1:Y:S01]  /*5f80*/  SHFL.BFLY PT, R9, R0, 0x2, 0x1f ;  /* 0x0c401f0000097f89 */ /* 0x000e6200000e0000 */
[----:B--2---:R-:W-:Y:S01]  /*5f90*/  FMNMX.FTZ R2, R139, R8, !PT ;  /* 0x000000088b027209 */ /* 0x004fe20007810000 */
[----:B------:R-:W-:-:S05]  /*5fa0*/  FFMA.FTZ R8, R36, c[0x0][0x23c], -R12 ;  /* 0x00008f0024087a23 */ /* 0x000fca000001080c */
[----:B------:R-:W-:Y:S01]  /*5fb0*/  HMMA.16816.F32.BF16 R140, R4, R92, RZ ;  /* 0x0000005c048c723c */ /* 0x000fe200000418ff */
[----:B------:R-:W-:Y:S01]  /*5fc0*/  FMNMX.FTZ R2, R133, R2, !PT ;  /* 0x0000000285027209 */ /* 0x000fe20007810000 */
[----:B------:R2:W3:Y:S03]  /*5fd0*/  MUFU.EX2 R169, R8 ;  /* 0x0000000800a97308 */ /* 0x0004e60000000800 */
[----:B------:R-:W-:-:S03]  /*5fe0*/  FMNMX.FTZ R2, R123, R2, !PT ;  /* 0x000000027b027209 */ /* 0x000fc60007810000 */
[----:B------:R-:W-:Y:S01]  /*5ff0*/  HMMA.16816.F32.BF16 R128, R4, R96, RZ ;  /* 0x000000600480723c */ /* 0x000fe200000418ff */
[----:B------:R-:W-:-:S04]  /*6000*/  FMNMX.FTZ R2, R195, R2, !PT ;  /* 0x00000002c3027209 */ /* 0x000fc80007810000 */
[----:B------:R-:W-:-:S03]  /*6010*/  FMNMX.FTZ R2, R183, R2, !PT ;  /* 0x00000002b7027209 */ /* 0x000fc60007810000 */
[C---:B------:R-:W-:Y:S01]  /*6020*/  HMMA.16816.F32.BF16 R124, R4.reuse, R104, RZ ;  /* 0x00000068047c723c */ /* 0x040fe200000418ff */
[----:B------:R-:W-:Y:S01]  /*6030*/  FMNMX.FTZ R2, R167, R2, !PT ;  /* 0x00000002a7027209 */ /* 0x000fe20007810000 */
[--C-:B--2---:R-:W-:Y:S01]  /*6040*/  FFMA.FTZ R8, R72, c[0x0][0x23c], -R3.reuse ;  /* 0x00008f0048087a23 */ /* 0x104fe20000010803 */
[----:B---3--:R-:W-:Y:S01]  /*6050*/  F2FP.BF16.PACK_AB R10, R169, R168 ;  /* 0x000000a8a90a723e */ /* 0x008fe200000010ff */
[----:B------:R-:W-:Y:S01]  /*6060*/  LDSM.16.MT88.4 R72, [R238+0xe800] ;  /* 0x00e80000ee48783b */ /* 0x000fe20000004200 */
[----:B-1----:R-:W-:Y:S01]  /*6070*/  FMNMX.FTZ R0, R0, R9, !PT ;  /* 0x0000000900007209 */ /* 0x002fe20007810000 */
[----:B------:R1:W-:Y:S02]  /*6080*/  MUFU.EX2 R173, R8 ;  /* 0x0000000800ad7308 */ /* 0x0003e40000000800 */
[C---:B------:R-:W-:Y:S02]  /*6090*/  HMMA.16816.F32.BF16 R112, R4.reuse, R46, RZ ;  /* 0x0000002e0470723c */ /* 0x040fe400000418ff */
[----:B------:R-:W2:Y:S06]  /*60a0*/  SHFL.BFLY PT, R15, R0, 0x1, 0x1f ;  /* 0x0c201f00000f7f89 */ /* 0x000eac00000e0000 */
[----:B------:R-:W-:Y:S01]  /*60b0*/  HMMA.16816.F32.BF16 R100, R4, R50, RZ ;  /* 0x000000320464723c */ /* 0x000fe200000418ff */
[----:B-1----:R-:W-:-:S07]  /*60c0*/  FFMA.FTZ R8, R66, c[0x0][0x23c], -R3 ;  /* 0x00008f0042087a23 */ /* 0x002fce0000010803 */
[C---:B------:R-:W-:Y:S01]  /*60d0*/  HMMA.16816.F32.BF16 R40, R4.reuse, R86, RZ ;  /* 0x000000560428723c */ /* 0x040fe200000418ff */
[----:B------:R1:W3:Y:S07]  /*60e0*/  MUFU.EX2 R134, R8 ;  /* 0x0000000800867308 */ /* 0x0002ee0000000800 */
[----:B------:R-:W-:Y:S01]  /*60f0*/  HMMA.16816.F32.BF16 R36, R4, R90, RZ ;  /* 0x0000005a0424723c */ /* 0x000fe200000418ff */
[----:B--2---:R-:W-:-:S04]  /*6100*/  FMNMX.FTZ R137, R0, R15, !PT ;  /* 0x0000000f00897209 */ /* 0x004fc80007810000 */
[----:B------:R-:W-:-:S03]  /*6110*/  FSETP.NEU.FTZ.AND P1, PT, R137, -INF , PT ;  /* 0xff8000008900780b */ /* 0x000fc60003f3d000 */
[C---:B------:R-:W-:Y:S01]  /*6120*/  HMMA.16816.F32.BF16 R32, R4.reuse, R94, RZ ;  /* 0x0000005e0420723c */ /* 0x040fe200000418ff */
[----:B-1----:R-:W-:Y:S01]  /*6130*/  FMNMX.FTZ R8, R158, R2, !PT ;  /* 0x000000029e087209 */ /* 0x002fe20007810000 */
[--C-:B------:R-:W-:Y:S01]  /*6140*/  FFMA.FTZ R2, R64, c[0x0][0x23c], -R3.reuse ;  /* 0x00008f0040027a23 */ /* 0x100fe20000010803 */
[----:B---3--:R-:W-:Y:S02]  /*6150*/  F2FP.BF16.PACK_AB R9, R134, R173 ;  /* 0x000000ad8609723e */ /* 0x008fe400000010ff */
[----:B------:R-:W-:Y:S01]  /*6160*/  FMNMX.FTZ R8, R177, R8, !PT ;  /* 0x00000008b1087209 */ /* 0x000fe20007810000 */
[----:B------:R1:W-:Y:S02]  /*6170*/  MUFU.EX2 R199, R2 ;  /* 0x0000000200c77308 */ /* 0x0003e40000000800 */
[C---:B------:R-:W-:Y:S08]  /*6180*/  HMMA.16816.F32.BF16 R28, R4.reuse, R98, RZ ;  /* 0x00000062041c723c */ /* 0x040ff000000418ff */
[----:B------:R-:W-:Y:S01]  /*6190*/  HMMA.16816.F32.BF16 R20, R4, R106, RZ ;  /* 0x0000006a0414723c */ /* 0x000fe200000418ff */
[----:B-1----:R-:W-:Y:S01]  /*61a0*/  FMNMX.FTZ R2, R252, R8, !PT ;  /* 0x00000008fc027209 */ /* 0x002fe20007810000 */
[----:B------:R-:W-:-:S06]  /*61b0*/  FFMA.FTZ R8, R65, c[0x0][0x23c], -R3 ;  /* 0x00008f0041087a23 */ /* 0x000fcc0000010803 */
[----:B------:R-:W-:Y:S01]  /*61c0*/  HMMA.16816.F32.BF16 R16, R4, R110, RZ ;  /* 0x0000006e0410723c */ /* 0x000fe200000418ff */
        /* <DEDUP_REMOVED lines=8> */
[----:B-1----:R-:W-:Y:S02]  /*6250*/  F2FP.BF16.PACK_AB R8, R172, R236 ;  /* 0x000000ecac08723e */ /* 0x002fe400000010ff */
[----:B--2---:R-:W-:Y:S01]  /*6260*/  F2FP.BF16.PACK_AB R11, R251, R199 ;  /* 0x000000c7fb0b723e */ /* 0x004fe200000010ff */
[----:B------:R1:W-:Y:S06]  /*6270*/  MUFU.EX2 R176, R4 ;  /* 0x0000000400b07308 */ /* 0x0003ec0000000800 */
[----:B------:R-:W-:Y:S01]  /*6280*/  HMMA.16816.F32.BF16 R188, R8, R60, R68 ;  /* 0x0000003c08bc723c */ /* 0x000fe20000041844 */
[----:B------:R-:W2:Y:S01]  /*6290*/  LDSM.16.MT88.4 R68, [R239+0xe800] ;  /* 0x00e80000ef44783b */ /* 0x000ea20000004200 */
[----:B---3--:R-:W-:-:S06]  /*62a0*/  FMNMX.FTZ R0, R13, R14, !PT ;  /* 0x0000000e0d007209 */ /* 0x008fcc0007810000 */
[C---:B------:R-:W-:Y:S01]  /*62b0*/  HMMA.16816.F32.BF16 R224, R8.reuse, R80, R152 ;  /* 0x0000005008e0723c */ /* 0x040fe20000041898 */
[--C-:B-1----:R-:W-:Y:S01]  /*62c0*/  FFMA.FTZ R4, R161, c[0x0][0x23c], -R2.reuse ;  /* 0x00008f00a1047a23 */ /* 0x102fe20000010802 */
[----:B------:R-:W-:Y:S01]  /*62d0*/  MOV R161, R169 ;  /* 0x000000a900a17202 */ /* 0x000fe20000000f00 */
[----:B------:R-:W1:Y:S02]  /*62e0*/  SHFL.BFLY PT, R5, R0, 0x1, 0x1f ;  /* 0x0c201f0000057f89 */ /* 0x000e6400000e0000 */
[----:B------:R3:W4:Y:S03]  /*62f0*/  MUFU.EX2 R13, R4 ;  /* 0x00000004000d7308 */ /* 0x0007260000000800 */
[C---:B------:R-:W-:Y:S08]  /*6300*/  HMMA.16816.F32.BF16 R128, R8.reuse, R72, R128 ;  /* 0x000000480880723c */ /* 0x040ff00000041880 */
[----:B------:R-:W-:Y:S01]  /*6310*/  HMMA.16816.F32.BF16 R184, R8, R76, R140 ;  /* 0x0000004c08b8723c */ /* 0x000fe2000004188c */
[----:B---3--:R-:W-:-:S02]  /*6320*/  FFMA.FTZ R4, R160, c[0x0][0x23c], -R2 ;  /* 0x00008f00a0047a23 */ /* 0x008fc40000010802 */
[----:B------:R-:W-:-:S05]  /*6330*/  IMAD.MOV.U32 R160, RZ, RZ, R202 ;  /* 0x000000ffffa07224 */ /* 0x000fca00078e00ca */
[C---:B------:R-:W-:Y:S01]  /*6340*/  HMMA.16816.F32.BF16 R208, R8.reuse, R52, R144 ;  /* 0x0000003408d0723c */ /* 0x040fe20000041890 */
[----:B------:R3:W-:Y:S07]  /*6350*/  MUFU.EX2 R245, R4 ;  /* 0x0000000400f57308 */ /* 0x0007ee0000000800 */
[----:B------:R-:W-:Y:S01]  /*6360*/  IMAD.MOV.U32 R141, RZ, RZ, R131 ;  /* 0x000000ffff8d7224 */ /* 0x000fe200078e0083 */
[----:B--2---:R-:W-:Y:S01]  /*6370*/  HMMA.16816.F32.BF16 R116, R8, R68, R116 ;  /* 0x000000440874723c */ /* 0x004fe20000041874 */
[----:B------:R-:W-:Y:S01]  /*6380*/  IMAD.MOV.U32 R131, RZ, RZ, R201 ;  /* 0x000000ffff837224 */ /* 0x000fe200078e00c9 */
[----:B------:R-:W-:Y:S01]  /*6390*/  MOV R144, R128 ;  /* 0x0000008000907202 */ /* 0x000fe20000000f00 */
[----:B------:R-:W-:Y:S01]  /*63a0*/  IMAD.MOV.U32 R143, RZ, RZ, R129 ;  /* 0x000000ffff8f7224 */ /* 0x000fe200078e0081 */
[----:B------:R-:W-:-:S03]  /*63b0*/  MOV R142, R130 ;  /* 0x00000082008e7202 */ /* 0x000fc60000000f00 */
[----:B------:R-:W-:Y:S01]  /*63c0*/  MOV R140, R184 ;  /* 0x000000b8008c7202 */ /* 0x000fe20000000f00 */
[----:B------:R-:W-:Y:S01]  /*63d0*/  IMAD.MOV.U32 R27, RZ, RZ, R185 ;  /* 0x000000ffff1b7224 */ /* 0x000fe200078e00b9 */
[----:B------:R-:W-:Y:S01]  /*63e0*/  MOV R15, R186 ;  /* 0x000000ba000f7202 */ /* 0x000fe20000000f00 */
[----:B---3--:R-:W-:Y:S01]  /*63f0*/  FFMA.FTZ R4, R157, c[0x0][0x23c], -R2 ;  /* 0x00008f009d047a23 */ /* 0x008fe20000010802 */
[----:B------:R-:W-:Y:S01]  /*6400*/  MOV R157, R168 ;  /* 0x000000a8009d7202 */ /* 0x000fe20000000f00 */
[----:B------:R-:W-:Y:S01]  /*6410*/  IMAD.MOV.U32 R14, RZ, RZ, R187 ;  /* 0x000000ffff0e7224 */ /* 0x000fe200078e00bb */
[C---:B------:R-:W-:Y:S01]  /*6420*/  HMMA.16816.F32.BF16 R228, R8.reuse, R64, R148 ;  /* 0x0000004008e4723c */ /* 0x040fe20000041894 */
[----:B------:R2:W3:Y:S07]  /*6430*/  MUFU.EX2 R241, R4 ;  /* 0x0000000400f17308 */ /* 0x0004ee0000000800 */
[----:B------:R-:W-:Y:S03]  /*6440*/  HMMA.16816.F32.BF16 R124, R8, R56, R124 ;  /* 0x00000038087c723c */ /* 0x000fe6000004187c */
[----:B------:R-:W-:Y:S01]  /*6450*/  MOV R120, R116 ;  /* 0x0000007400787202 */ /* 0x000fe20000000f00 */
[----:B------:R-:W-:Y:S01]  /*6460*/  IMAD.MOV.U32 R155, RZ, RZ, R117 ;  /* 0x000000ffff9b7224 */ /* 0x000fe200078e0075 */
[----:B------:R-:W-:Y:S01]  /*6470*/  MOV R154, R118 ;  /* 0x00000076009a7202 */ /* 0x000fe20000000f00 */
[----:B------:R-:W-:-:S02]  /*6480*/  IMAD.MOV.U32 R153, RZ, RZ, R119 ;  /* 0x000000ffff997224 */ /* 0x000fc400078e0077 */
[C---:B------:R-:W-:Y:S01]  /*6490*/  HMMA.16816.F32.BF16 R112, R8.reuse, R62, R112 ;  /* 0x0000003e0870723c */ /* 0x040fe20000041870 */
[--C-:B--2---:R-:W-:Y:S01]  /*64a0*/  FFMA.FTZ R4, R136, c[0x0][0x23c], -R2.reuse ;  /* 0x00008f0088047a23 */ /* 0x104fe20000010802 */
[----:B-1----:R-:W-:Y:S01]  /*64b0*/  FMNMX.FTZ R136, R0, R5, !PT ;  /* 0x0000000500887209 */ /* 0x002fe20007810000 */
[----:B------:R-:W-:Y:S02]  /*64c0*/  FFMA.FTZ R0, R138, c[0x0][0x23c], -R2 ;  /* 0x00008f008a007a23 */ /* 0x000fe40000010802 */
[----:B------:R1:W-:Y:S01]  /*64d0*/  MUFU.EX2 R25, R4 ;  /* 0x0000000400197308 */ /* 0x0003e20000000800 */
[----:B------:R-:W-:Y:S02]  /*64e0*/  FSETP.NEU.FTZ.AND P1, PT, R136, -INF , PT ;  /* 0xff8000008800780b */ /* 0x000fe40003f3d000 */
[C---:B------:R-:W-:Y:S05]  /*64f0*/  HMMA.16816.F32.BF16 R168, R8.reuse, R54, R100 ;  /* 0x0000003608a8723c */ /* 0x040fea0000041864 */
[----:B------:R2:W-:Y:S03]  /*6500*/  MUFU.EX2 R116, R0 ;  /* 0x0000000000747308 */ /* 0x0005e60000000800 */
[----:B------:R-:W-:Y:S01]  /*6510*/  HMMA.16816.F32.BF16 R184, R8, R82, R40 ;  /* 0x0000005208b8723c */ /* 0x000fe20000041828 */
[----:B------:R-:W-:Y:S01]  /*6520*/  MOV R152, R124 ;  /* 0x0000007c00987202 */ /* 0x000fe20000000f00 */
[----:B------:R-:W-:Y:S01]  /*6530*/  IMAD.MOV.U32 R147, RZ, RZ, R125 ;  /* 0x000000ffff937224 */ /* 0x000fe200078e007d */
[----:B------:R-:W-:Y:S01]  /*6540*/  MOV R146, R126 ;  /* 0x0000007e00927202 */ /* 0x000fe20000000f00 */
[----:B------:R-:W-:-:S02]  /*6550*/  IMAD.MOV.U32 R145, RZ, RZ, R127 ;  /* 0x000000ffff917224 */ /* 0x000fc400078e007f */
[----:B-1----:R-:W-:Y:S01]  /*6560*/  FFMA.FTZ R4, R132, c[0x0][0x23c], -R2 ;  /* 0x00008f0084047a23 */ /* 0x002fe20000010802 */
[----:B------:R-:W-:Y:S01]  /*6570*/  MOV R132, R173 ;  /* 0x000000ad00847202 */ /* 0x000fe20000000f00 */
[----:B------:R-:W-:Y:S02]  /*6580*/  HMMA.16816.F32.BF16 R200, R8, R66, R36 ;  /* 0x0000004208c8723c */ /* 0x000fe40000041824 */
[----:B------:R1:W-:Y:S01]  /*6590*/  MUFU.EX2 R135, R4 ;  /* 0x0000000400877308 */ /* 0x0003e20000000800 */
[----:B--2---:R-:W-:-:S05]  /*65a0*/  FMUL.FTZ R0, R136, c[0x0][0x23c] ;  /* 0x00008f0088007a20 */ /* 0x004fca0000410000 */
[----:B------:R-:W-:Y:S01]  /*65b0*/  HMMA.16816.F32.BF16 R220, R8, R78, R32 ;  /* 0x0000004e08dc723c */ /* 0x000fe20000041820 */
[----:B------:R-:W-:-:S07]  /*65c0*/  FSEL R0, R0, RZ, P1 ;  /* 0x000000ff00007208 */ /* 0x000fce0000800000 */
[C---:B------:R-:W-:Y:S01]  /*65d0*/  HMMA.16816.F32.BF16 R216, R8.reuse, R74, R28 ;  /* 0x0000004a08d8723c */ /* 0x040fe2000004181c */
[----:B-1----:R-:W-:Y:S02]  /*65e0*/  FFMA.FTZ R4, R122, c[0x0][0x23c], -R2 ;  /* 0x00008f007a047a23 */ /* 0x002fe40000010802 */
[----:B------:R-:W-:Y:S02]  /*65f0*/  IMAD.MOV.U32 R122, RZ, RZ, R160 ;  /* 0x000000ffff7a7224 */ /* 0x000fe400078e00a0 */
[----:B------:R1:W-:Y:S03]  /*6600*/  MUFU.EX2 R5, R4 ;  /* 0x0000000400057308 */ /* 0x0003e60000000800 */
[C---:B------:R-:W-:Y:S08]  /*6610*/  HMMA.16816.F32.BF16 R212, R8.reuse, R58, R20 ;  /* 0x0000003a08d4723c */ /* 0x040ff00000041814 */
[----:B------:R-:W-:Y:S01]  /*6620*/  HMMA.16816.F32.BF16 R204, R8, R70, R16 ;  /* 0x0000004608cc723c */ /* 0x000fe20000041810 */
[----:B-1----:R-:W-:-:S06]  /*6630*/  FFMA.FTZ R4, R121, c[0x0][0x23c], -R0 ;  /* 0x00008f0079047a23 */ /* 0x002fcc0000010800 */
[----:B----4-:R-:W-:Y:S02]  /*6640*/  F2FP.BF16.PACK_AB R8, R13, R176 ;  /* 0x000000b00d08723e */ /* 0x010fe400000010ff */
[----:B---3--:R-:W-:Y:S01]  /*6650*/  F2FP.BF16.PACK_AB R10, R241, R245 ;  /* 0x000000f5f10a723e */ /* 0x008fe200000010ff */
[----:B------:R1:W-:Y:S02]  /*6660*/  MUFU.EX2 R117, R4 ;  /* 0x0000000400757308 */ /* 0x0003e40000000800 */
[----:B-1----:R-:W-:-:S06]  /*6670*/  FFMA.FTZ R4, R163, c[0x0][0x23c], -R0 ;  /* 0x00008f00a3047a23 */ /* 0x002fcc0000010800 */
[----:B------:R1:W2:Y:S02]  /*6680*/  MUFU.EX2 R118, R4 ;  /* 0x0000000400767308 */ /* 0x0002a40000000800 */
[----:B-1----:R-:W-:Y:S01]  /*6690*/  FFMA.FTZ R4, R162, c[0x0][0x23c], -R0 ;  /* 0x00008f00a2047a23 */ /* 0x002fe20000010800 */
[----:B--2---:R-:W-:-:S05]  /*66a0*/  F2FP.BF16.PACK_AB R9, R118, R117 ;  /* 0x000000757609723e */ /* 0x004fca00000010ff */
[----:B------:R1:W-:Y:S02]  /*66b0*/  MUFU.EX2 R244, R4 ;  /* 0x0000000400f47308 */ /* 0x0003e40000000800 */
[----:B-1----:R-:W-:Y:S01]  /*66c0*/  FFMA.FTZ R4, R159, c[0x0][0x23c], -R0 ;  /* 0x00008f009f047a23 */ /* 0x002fe20000010800 */
[----:B------:R-:W-:-:S05]  /*66d0*/  MOV R159, R161 ;  /* 0x000000a1009f7202 */ /* 0x000fca0000000f00 */
[----:B------:R1:W2:Y:S02]  /*66e0*/  MUFU.EX2 R138, R4 ;  /* 0x00000004008a7308 */ /* 0x0002a40000000800 */
[----:B-1----:R-:W-:Y:S01]  /*66f0*/  FFMA.FTZ R4, R156, c[0x0][0x23c], -R0 ;  /* 0x00008f009c047a23 */ /* 0x002fe20000010800 */
[----:B--2---:R-:W-:Y:S01]  /*6700*/  F2FP.BF16.PACK_AB R11, R138, R244 ;  /* 0x000000f48a0b723e */ /* 0x004fe200000010ff */
[----:B------:R-:W-:-:S04]  /*6710*/  IMAD.MOV.U32 R156, RZ, RZ, R174 ;  /* 0x000000ffff9c7224 */ /* 0x000fc800078e00ae */
[----:B------:R1:W-:Y:S02]  /*6720*/  MUFU.EX2 R24, R4 ;  /* 0x0000000400187308 */ /* 0x0003e40000000800 */
[C---:B------:R-:W-:Y:S07]  /*6730*/  HMMA.16816.F32.BF16 R20, R8.reuse, R44, RZ ;  /* 0x0000002c0814723c */ /* 0x040fee00000418ff */
[----:B------:R-:W-:Y:S01]  /*6740*/  IMAD.MOV.U32 R44, RZ, RZ, R248 ;  /* 0x000000ffff2c7224 */ /* 0x000fe200078e00f8 */
[----:B------:R-:W-:Y:S01]  /*6750*/  HMMA.16816.F32.BF16 R16, R8, R48, RZ ;  /* 0x000000300810723c */ /* 0x000fe200000418ff */
[----:B-1----:R-:W-:-:S02]  /*6760*/  FFMA.FTZ R4, R139, c[0x0][0x23c], -R0 ;  /* 0x00008f008b047a23 */ /* 0x002fc40000010800 */
[----:B------:R-:W-:-:S04]  /*6770*/  IMAD.MOV.U32 R139, RZ, RZ, R5 ;  /* 0x000000ffff8b7224 */ /* 0x000fc800078e0005 */
[----:B------:R-:W-:Y:S01]  /*6780*/  MOV R48, R177 ;  /* 0x000000b100307202 */ /* 0x000fe20000000f00 */
[----:B------:R1:W2:Y:S01]  /*6790*/  MUFU.EX2 R5, R4 ;  /* 0x0000000400057308 */ /* 0x0002a20000000800 */
[----:B------:R-:W-:Y:S01]  /*67a0*/  HMMA.16816.F32.BF16 R28, R8, R96, RZ ;  /* 0x00000060081c723c */ /* 0x000fe200000418ff */
[----:B------:R-:W-:Y:S02]  /*67b0*/  MOV R49, R175 ;  /* 0x000000af00317202 */ /* 0x000fe40000000f00 */
[----:B------:R-:W-:-:S04]  /*67c0*/  F2FP.BF16.PACK_AB R6, R139, R135 ;  /* 0x000000878b06723e */ /* 0x000fc800000010ff */
[----:B------:R-:W-:Y:S01]  /*67d0*/  MOV R96, R157 ;  /* 0x0000009d00607202 */ /* 0x000fe20000000f00 */
[----:B------:R-:W-:Y:S01]  /*67e0*/  HMMA.16816.F32.BF16 R40, R8, R84, RZ ;  /* 0x000000540828723c */ /* 0x000fe200000418ff */
[----:B------:R-:W-:Y:S02]  /*67f0*/  IMAD.MOV.U32 R97, RZ, RZ, R199 ;  /* 0x000000ffff617224 */ /* 0x000fe400078e00c7 */
[----:B-1----:R-:W-:Y:S01]  /*6800*/  FFMA.FTZ R4, R133, c[0x0][0x23c], -R0 ;  /* 0x00008f0085047a23 */ /* 0x002fe20000010800 */
[----:B--2---:R-:W-:-:S04]  /*6810*/  MOV R45, R5 ;  /* 0x00000005002d7202 */ /* 0x004fc80000000f00 */
[C---:B------:R-:W-:Y:S01]  /*6820*/  HMMA.16816.F32.BF16 R36, R8.reuse, R88, RZ ;  /* 0x000000580824723c */ /* 0x040fe200000418ff */
[----:B------:R-:W-:Y:S01]  /*6830*/  IMAD.MOV.U32 R85, RZ, RZ, R116 ;  /* 0x000000ffff557224 */ /* 0x000fe200078e0074 */
[----:B------:R1:W-:Y:S01]  /*6840*/  MUFU.EX2 R121, R4 ;  /* 0x0000000400797308 */ /* 0x0003e20000000800 */
[----:B------:R-:W-:Y:S01]  /*6850*/  F2FP.BF16.PACK_AB R5, R45, R24 ;  /* 0x000000182d05723e */ /* 0x000fe200000010ff */
[----:B------:R-:W-:Y:S01]  /*6860*/  IMAD.MOV.U32 R133, RZ, RZ, R176 ;  /* 0x000000ffff857224 */ /* 0x000fe200078e00b0 */
[----:B------:R-:W-:Y:S02]  /*6870*/  MOV R84, R179 ;  /* 0x000000b300547202 */ /* 0x000fe40000000f00 */
[----:B------:R-:W-:Y:S01]  /*6880*/  IMAD.MOV.U32 R88, RZ, RZ, R144 ;  /* 0x000000ffff587224 */ /* 0x000fe200078e0090 */
[----:B------:R-:W-:Y:S01]  /*6890*/  HMMA.16816.F32.BF16 R32, R8, R92, RZ ;  /* 0x0000005c0820723c */ /* 0x000fe200000418ff */
[----:B------:R-:W-:Y:S01]  /*68a0*/  MOV R89, R143 ;  /* 0x0000008f00597202 */ /* 0x000fe20000000f00 */
[----:B-1----:R-:W-:-:S02]  /*68b0*/  FFMA.FTZ R4, R123, c[0x0][0x23c], -R0 ;  /* 0x00008f007b047a23 */ /* 0x002fc40000010800 */
[----:B------:R-:W-:Y:S02]  /*68c0*/  IMAD.MOV.U32 R123, RZ, RZ, R178 ;  /* 0x000000ffff7b7224 */ /* 0x000fe400078e00b2 */
[----:B------:R1:W2:Y:S02]  /*68d0*/  MUFU.EX2 R248, R4 ;  /* 0x0000000400f87308 */ /* 0x0002a40000000800 */
[----:B-1----:R-:W-:Y:S02]  /*68e0*/  F2FP.BF16.PACK_AB R4, R116, R25 ;  /* 0x000000197404723e */ /* 0x002fe400000010ff */
[----:B--2---:R-:W-:-:S07]  /*68f0*/  F2FP.BF16.PACK_AB R7, R248, R121 ;  /* 0x00000079f807723e */ /* 0x004fce00000010ff */
[C---:B------:R-:W-:Y:S07]  /*6900*/  HMMA.16816.F32.BF16 R148, R4.reuse, R60, R20 ;  /* 0x0000003c0494723c */ /* 0x040fee0000041814 */
[----:B------:R-:W-:Y:S01]  /*6910*/  IMAD.MOV.U32 R61, RZ, RZ, R118 ;  /* 0x000000ffff3d7224 */ /* 0x000fe200078e0076 */
[----:B------:R-:W-:Y:S01]  /*6920*/  HMMA.16816.F32.BF16 R160, R4, R52, R16 ;  /* 0x0000003404a0723c */ /* 0x000fe20000041810 */
[----:B------:R-:W-:-:S06]  /*6930*/  MOV R60, R131 ;  /* 0x00000083003c7202 */ /* 0x000fcc0000000f00 */
[----:B------:R-:W-:Y:S01]  /*6940*/  IMAD.MOV.U32 R53, RZ, RZ, R117 ;  /* 0x000000ffff357224 */ /* 0x000fe200078e0075 */
[----:B------:R-:W-:Y:S01]  /*6950*/  HMMA.16816.F32.BF16 R20, R8, R104, RZ ;  /* 0x000000680814723c */ /* 0x000fe200000418ff */
[----:B------:R-:W-:-:S06]  /*6960*/  MOV R52, R172 ;  /* 0x000000ac00347202 */ /* 0x000fcc0000000f00 */
[----:B------:R-:W-:Y:S01]  /*6970*/  IMAD.MOV.U32 R104, RZ, RZ, R152 ;  /* 0x000000ffff687224 */ /* 0x000fe200078e0098 */
[----:B------:R-:W-:Y:S01]  /*6980*/  HMMA.16816.F32.BF16 R16, R8, R108, RZ ;  /* 0x0000006c0810723c */ /* 0x000fe200000418ff */
[----:B------:R-:W-:-:S07]  /*6990*/  MOV R105, R147 ;  /* 0x0000009300697202 */ /* 0x000fce0000000f00 */
[C---:B------:R-:W-:Y:S08]  /*69a0*/  HMMA.16816.F32.BF16 R124, R4.reuse, R72, R28 ;  /* 0x00000048047c723c */ /* 0x040ff0000004181c */
[C---:B------:R-:W-:Y:S08]  /*69b0*/  HMMA.16816.F32.BF16 R116, R4.reuse, R56, R20 ;  /* 0x000000380474723c */ /* 0x040ff00000041814 */
[C---:B------:R-:W-:Y:S07]  /*69c0*/  HMMA.16816.F32.BF16 R176, R4.reuse, R80, R40 ;  /* 0x0000005004b0723c */ /* 0x040fee0000041828 */
[----:B------:R-:W-:Y:S01]  /*69d0*/  IMAD.MOV.U32 R80, RZ, RZ, R45 ;  /* 0x000000ffff507224 */ /* 0x000fe200078e002d */
[----:B------:R-:W-:Y:S01]  /*69e0*/  HMMA.16816.F32.BF16 R172, R4, R68, R16 ;  /* 0x0000004404ac723c */ /* 0x000fe20000041810 */
[----:B------:R-:W-:-:S06]  /*69f0*/  IMAD.MOV.U32 R81, RZ, RZ, R85 ;  /* 0x000000ffff517224 */ /* 0x000fcc00078e0055 */
[----:B------:R-:W-:Y:S01]  /*6a00*/  MOV R68, R44 ;  /* 0x0000002c00447202 */ /* 0x000fe20000000f00 */
[----:B------:R-:W-:Y:S01]  /*6a10*/  HMMA.16816.F32.BF16 R28, R8, R94, RZ ;  /* 0x0000005e081c723c */ /* 0x000fe200000418ff */
[----:B------:R-:W-:-:S06]  /*6a20*/  MOV R69, R84 ;  /* 0x0000005400457202 */ /* 0x000fcc0000000f00 */
[----:B------:R-:W-:Y:S01]  /*6a30*/  IMAD.MOV.U32 R94, RZ, RZ, R48 ;  /* 0x000000ffff5e7224 */ /* 0x000fe200078e0030 */
[----:B------:R-:W-:Y:S01]  /*6a40*/  HMMA.16816.F32.BF16 R20, R8, R98, RZ ;  /* 0x000000620814723c */ /* 0x000fe200000418ff */
[----:B------:R-:W-:-:S06]  /*6a50*/  MOV R95, R61 ;  /* 0x0000003d005f7202 */ /* 0x000fcc0000000f00 */
[----:B------:R-:W-:Y:S01]  /*6a60*/  MOV R99, R49 ;  /* 0x0000003100637202 */ /* 0x000fe20000000f00 */
[----:B------:R-:W-:Y:S01]  /*6a70*/  HMMA.16816.F32.BF16 R100, R4, R64, R36 ;  /* 0x000000400464723c */ /* 0x000fe20000041824 */
[----:B------:R-:W-:Y:S01]  /*6a80*/  IMAD.MOV.U32 R98, RZ, RZ, R121 ;  /* 0x000000ffff627224 */ /* 0x000fe200078e0079 */
[----:B------:R-:W-:-:S06]  /*6a90*/  MOV R121, R155 ;  /* 0x0000009b00797202 */ /* 0x000fcc0000000f00 */
[----:B------:R-:W-:Y:S08]  /*6aa0*/  HMMA.16816.F32.BF16 R128, R4, R76, R32 ;  /* 0x0000004c0480723c */ /* 0x000ff00000041820 */
[C---:B------:R-:W-:Y:S08]  /*6ab0*/  HMMA.16816.F32.BF16 R40, R8.reuse, R50, RZ ;  /* 0x000000320828723c */ /* 0x040ff000000418ff */
[C---:B------:R-:W-:Y:S08]  /*6ac0*/  HMMA.16816.F32.BF16 R44, R8.reuse, R46, RZ ;  /* 0x0000002e082c723c */ /* 0x040ff000000418ff */
[C---:B------:R-:W-:Y:S07]  /*6ad0*/  HMMA.16816.F32.BF16 R36, R8.reuse, R86, RZ ;  /* 0x000000560824723c */ /* 0x040fee00000418ff */
[----:B------:R-:W-:Y:S01]  /*6ae0*/  IMAD.MOV.U32 R86, RZ, RZ, R53 ;  /* 0x000000ffff567224 */ /* 0x000fe200078e0035 */
[----:B------:R-:W-:Y:S01]  /*6af0*/  HMMA.16816.F32.BF16 R32, R8, R90, RZ ;  /* 0x0000005a0820723c */ /* 0x000fe200000418ff */
[----:B------:R-:W-:-:S02]  /*6b00*/  MOV R53, R27 ;  /* 0x0000001b00357202 */ /* 0x000fc40000000f00 */
[----:B------:R-:W-:Y:S01]  /*6b10*/  MOV R87, R52 ;  /* 0x0000003400577202 */ /* 0x000fe20000000f00 */
[----:B------:R-:W-:-:S03]  /*6b20*/  IMAD.MOV.U32 R52, RZ, RZ, R140 ;  /* 0x000000ffff347224 */ /* 0x000fc600078e008c */
[----:B------:R-:W-:Y:S01]  /*6b30*/  IMAD.MOV.U32 R90, RZ, RZ, R142 ;  /* 0x000000ffff5a7224 */ /* 0x000fe200078e008e */
[----:B------:R-:W-:Y:S01]  /*6b40*/  HMMA.16816.F32.BF16 R16, R8, R106, RZ ;  /* 0x0000006a0810723c */ /* 0x000fe200000418ff */
[----:B------:R-:W-:-:S06]  /*6b50*/  MOV R91, R141 ;  /* 0x0000008d005b7202 */ /* 0x000fcc0000000f00 */
[----:B------:R-:W-:Y:S01]  /*6b60*/  IMAD.MOV.U32 R106, RZ, RZ, R146 ;  /* 0x000000ffff6a7224 */ /* 0x000fe200078e0092 */
[----:B------:R-:W-:Y:S01]  /*6b70*/  HMMA.16816.F32.BF16 R48, R8, R110, RZ ;  /* 0x0000006e0830723c */ /* 0x000fe200000418ff */
[----:B------:R-:W-:-:S06]  /*6b80*/  MOV R107, R145 ;  /* 0x00000091006b7202 */ /* 0x000fcc0000000f00 */
[----:B------:R-:W-:Y:S01]  /*6b90*/  FFMA.FTZ R8, R198, c[0x0][0x23c], -R2 ;  /* 0x00008f00c6087a23 */ /* 0x000fe20000010802 */
[----:B------:R-:W-:Y:S01]  /*6ba0*/  HMMA.16816.F32.BF16 R44, R4, R62, R44 ;  /* 0x0000003e042c723c */ /* 0x000fe2000004182c */
[----:B------:R-:W-:Y:S01]  /*6bb0*/  MOV R110, R156 ;  /* 0x0000009c006e7202 */ /* 0x000fe20000000f00 */
[----:B------:R-:W-:Y:S01]  /*6bc0*/  IMAD.MOV.U32 R111, RZ, RZ, R123 ;  /* 0x000000ffff6f7224 */ /* 0x000fe200078e007b */
[----:B------:R1:W-:Y:S01]  /*6bd0*/  MUFU.EX2 R61, R8 ;  /* 0x00000008003d7308 */ /* 0x0003e20000000800 */
[----:B------:R-:W-:-:S03]  /*6be0*/  MOV R123, R153 ;  /* 0x00000099007b7202 */ /* 0x000fc60000000f00 */
[----:B------:R-:W-:Y:S01]  /*6bf0*/  IMAD.MOV.U32 R63, RZ, RZ, R159 ;  /* 0x000000ffff3f7224 */ /* 0x000fe200078e009f */
[----:B------:R-:W-:Y:S01]  /*6c00*/  HMMA.16816.F32.BF16 R40, R4, R54, R40 ;  /* 0x000000360428723c */ /* 0x000fe20000041828 */
[----:B------:R-:W-:Y:S01]  /*6c10*/  MOV R62, R122 ;  /* 0x0000007a003e7202 */ /* 0x000fe20000000f00 */
[----:B------:R-:W-:-:S05]  /*6c20*/  IMAD.MOV.U32 R122, RZ, RZ, R154 ;  /* 0x000000ffff7a7224 */ /* 0x000fca00078e009a */
[----:B------:R-:W-:Y:S01]  /*6c30*/  IMAD.MOV.U32 R54, RZ, RZ, R15 ;  /* 0x000000ffff367224 */ /* 0x000fe200078e000f */
[----:B------:R-:W-:Y:S01]  /*6c40*/  HMMA.16816.F32.BF16 R36, R4, R82, R36 ;  /* 0x000000520424723c */ /* 0x000fe20000041824 */
[----:B------:R-:W-:Y:S01]  /*6c50*/  MOV R55, R14 ;  /* 0x0000000e00377202 */ /* 0x000fe20000000f00 */
[----:B-1----:R-:W-:-:S04]  /*6c60*/  FFMA.FTZ R8, R194, c[0x0][0x23c], -R2 ;  /* 0x00008f00c2087a23 */ /* 0x002fc80000010802 */
[----:B------:R1:W-:Y:S02]  /*6c70*/  MUFU.EX2 R108, R8 ;  /* 0x00000008006c7308 */ /* 0x0003e40000000800 */
        /* <DEDUP_REMOVED lines=19> */
[----:B----4-:R-:W-:-:S07]  /*6db0*/  FFMA.FTZ R4, R165, c[0x0][0x23c], -R12 ;  /* 0x00008f00a5047a23 */ /* 0x010fce000001080c */
[----:B------:R3:W4:Y:S01]  /*6dc0*/  MUFU.EX2 R156, R4 ;  /* 0x00000004009c7308 */ /* 0x0007220000000800 */
[----:B-1----:R-:W-:-:S07]  /*6dd0*/  FFMA.FTZ R8, R183, c[0x0][0x23c], -R0 ;  /* 0x00008f00b7087a23 */ /* 0x002fce0000010800 */
        /* <DEDUP_REMOVED lines=18> */
[----:B------:R-:W3:Y:S01]  /*6f00*/  MUFU.EX2 R158, R4 ;  /* 0x00000004009e7308 */ /* 0x000ee20000000800 */
[----:B-1----:R-:W-:-:S07]  /*6f10*/  FFMA.FTZ R8, R192, c[0x0][0x23c], -R12 ;  /* 0x00008f00c0087a23 */ /* 0x002fce000001080c */
[----:B------:R1:W4:Y:S01]  /*6f20*/  MUFU.EX2 R92, R8 ;  /* 0x00000008005c7308 */ /* 0x0003220000000800 */
[----:B---3--:R-:W-:Y:S02]  /*6f30*/  F2FP.BF16.PACK_AB R7, R158, R14 ;  /* 0x0000000e9e07723e */ /* 0x008fe400000010ff */
[----:B-1----:R-:W-:Y:S02]  /*6f40*/  F2FP.BF16.PACK_AB R8, R108, R61 ;  /* 0x0000003d6c08723e */ /* 0x002fe400000010ff */
[----:B----4-:R-:W-:-:S05]  /*6f50*/  F2FP.BF16.PACK_AB R4, R92, R64 ;  /* 0x000000405c04723e */ /* 0x010fca00000010ff */
[-C--:B--2---:R-:W-:Y:S08]  /*6f60*/  HMMA.16816.F32.BF16 R148, R8, R16.reuse, R148 ;  /* 0x000000100894723c */ /* 0x084ff00000041894 */
[C---:B------:R-:W-:Y:S07]  /*6f70*/  HMMA.16816.F32.BF16 R144, R4.reuse, R16, R188 ;  /* 0x000000100490723c */ /* 0x040fee00000418bc */
[----:B------:R-:W-:Y:S01]  /*6f80*/  MOV R191, R111 ;  /* 0x0000006f00bf7202 */ /* 0x000fe20000000f00 */
[----:B------:R-:W-:Y:S01]  /*6f90*/  HMMA.16816.F32.BF16 R152, R4, R18, R112 ;  /* 0x000000120498723c */ /* 0x000fe20000041870 */
[----:B------:R-:W-:Y:S01]  /*6fa0*/  MOV R189, R64 ;  /* 0x0000004000bd7202 */ /* 0x000fe20000000f00 */
[----:B------:R-:W-:-:S02]  /*6fb0*/  IMAD.MOV.U32 R188, RZ, RZ, R65 ;  /* 0x000000ffffbc7224 */ /* 0x000fc400078e0041 */
[----:B------:R-:W-:-:S03]  /*6fc0*/  IMAD.MOV.U32 R190, RZ, RZ, R61 ;  /* 0x000000ffffbe7224 */ /* 0x000fc600078e003d */
[----:B------:R-:W-:Y:S01]  /*6fd0*/  MOV R114, R108 ;  /* 0x0000006c00727202 */ /* 0x000fe20000000f00 */
[----:B------:R-:W-:Y:S01]  /*6fe0*/  HMMA.16816.F32.BF16 R44, R8, R18, R44 ;  /* 0x00000012082c723c */ /* 0x000fe2000004182c */
[----:B------:R-:W1:Y:S01]  /*6ff0*/  LDSM.16.MT88.4 R16, [R239+0xd000] ;  /* 0x00d00000ef10783b */ /* 0x000e620000004200 */
[----:B------:R-:W-:Y:S01]  /*7000*/  IMAD.MOV.U32 R113, RZ, RZ, R109 ;  /* 0x000000ffff717224 */ /* 0x000fe200078e006d */
[----:B------:R-:W-:Y:S02]  /*7010*/  MOV R112, R92 ;  /* 0x0000005c00707202 */ /* 0x000fe40000000f00 */
[----:B------:R-:W-:-:S03]  /*7020*/  MOV R115, R60 ;  /* 0x0000003c00737202 */ /* 0x000fc60000000f00 */
[-C--:B------:R-:W-:Y:S08]  /*7030*/  HMMA.16816.F32.BF16 R160, R8, R28.reuse, R160 ;  /* 0x0000001c08a0723c */ /* 0x080ff000000418a0 */
[C---:B------:R-:W-:Y:S07]  /*7040*/  HMMA.16816.F32.BF16 R164, R4.reuse, R28, R208 ;  /* 0x0000001c04a4723c */ /* 0x040fee00000418d0 */
[----:B------:R-:W-:Y:S01]  /*7050*/  IMAD.MOV.U32 R208, RZ, RZ, R110 ;  /* 0x000000ffffd07224 */ /* 0x000fe200078e006e */
[----:B------:R-:W-:Y:S01]  /*7060*/  HMMA.16816.F32.BF16 R168, R4, R30, R168 ;  /* 0x0000001e04a8723c */ /* 0x000fe200000418a8 */
[----:B------:R-:W-:Y:S01]  /*7070*/  IMAD.MOV.U32 R211, RZ, RZ, R95 ;  /* 0x000000ffffd37224 */ /* 0x000fe200078e005f */
[----:B------:R-:W-:Y:S01]  /*7080*/  MOV R209, R84 ;  /* 0x0000005400d17202 */ /* 0x000fe20000000f00 */
[----:B------:R-:W-:-:S05]  /*7090*/  IMAD.MOV.U32 R210, RZ, RZ, R85 ;  /* 0x000000ffffd27224 */ /* 0x000fca00078e0055 */
[C---:B------:R-:W-:Y:S01]  /*70a0*/  HMMA.16816.F32.BF16 R40, R8.reuse, R30, R40 ;  /* 0x0000001e0828723c */ /* 0x040fe20000041828 */
[----:B------:R-:W2:Y:S07]  /*70b0*/  LDSM.16.MT88.4 R28, [R240+0xf000] ;  /* 0x00f00000f01c783b */ /* 0x000eae0000004200 */
[-C--:B------:R-:W-:Y:S08]  /*70c0*/  HMMA.16816.F32.BF16 R176, R8, R20.reuse, R176 ;  /* 0x0000001408b0723c */ /* 0x080ff000000418b0 */
[C---:B------:R-:W-:Y:S07]  /*70d0*/  HMMA.16816.F32.BF16 R180, R4.reuse, R20, R224 ;  /* 0x0000001404b4723c */ /* 0x040fee00000418e0 */
[----:B------:R-:W-:Y:S01]  /*70e0*/  IMAD.MOV.U32 R226, RZ, RZ, R93 ;  /* 0x000000ffffe27224 */ /* 0x000fe200078e005d */
[----:B------:R-:W-:Y:S01]  /*70f0*/  HMMA.16816.F32.BF16 R184, R4, R22, R184 ;  /* 0x0000001604b8723c */ /* 0x000fe200000418b8 */
[----:B------:R-:W-:Y:S01]  /*7100*/  MOV R224, R68 ;  /* 0x0000004400e07202 */ /* 0x000fe20000000f00 */
[----:B------:R-:W-:Y:S01]  /*7110*/  IMAD.MOV.U32 R225, RZ, RZ, R69 ;  /* 0x000000ffffe17224 */ /* 0x000fe200078e0045 */
[----:B------:R-:W-:-:S05]  /*7120*/  MOV R227, R86 ;  /* 0x0000005600e37202 */ /* 0x000fca0000000f00 */
[C---:B------:R-:W-:Y:S01]  /*7130*/  HMMA.16816.F32.BF16 R36, R8.reuse, R22, R36 ;  /* 0x000000160824723c */ /* 0x040fe20000041824 */
[----:B------:R-:W3:Y:S07]  /*7140*/  LDSM.16.MT88.4 R20, [R237+0xf000] ;  /* 0x00f00000ed14783b */ /* 0x000eee0000004200 */
[-C--:B-1----:R-:W-:Y:S07]  /*7150*/  HMMA.16816.F32.BF16 R192, R8, R16.reuse, R100 ;  /* 0x0000001008c0723c */ /* 0x082fee0000041864 */
[----:B------:R-:W-:Y:S01]  /*7160*/  MOV R103, R94 ;  /* 0x0000005e00677202 */ /* 0x000fe20000000f00 */
[----:B------:R-:W-:Y:S01]  /*7170*/  HMMA.16816.F32.BF16 R196, R4, R16, R228 ;  /* 0x0000001004c4723c */ /* 0x000fe200000418e4 */
[----:B------:R-:W-:-:S02]  /*7180*/  IMAD.MOV.U32 R102, RZ, RZ, R99 ;  /* 0x000000ffff667224 */ /* 0x000fc400078e0063 */
[----:B------:R-:W-:-:S04]  /*7190*/  IMAD.MOV.U32 R99, RZ, RZ, R87 ;  /* 0x000000ffff637224 */ /* 0x000fc800078e0057 */
[----:B------:R-:W-:Y:S01]  /*71a0*/  IMAD.MOV.U32 R229, RZ, RZ, R224 ;  /* 0x000000ffffe57224 */ /* 0x000fe200078e00e0 */
[-C--:B------:R-:W-:Y:S01]  /*71b0*/  HMMA.16816.F32.BF16 R200, R4, R18.reuse, R200 ;  /* 0x0000001204c8723c */ /* 0x080fe200000418c8 */
[----:B------:R-:W-:Y:S01]  /*71c0*/  IMAD.MOV.U32 R231, RZ, RZ, R226 ;  /* 0x000000ffffe77224 */ /* 0x000fe200078e00e2 */
[----:B------:R-:W-:Y:S02]  /*71d0*/  MOV R224, R209 ;  /* 0x000000d100e07202 */ /* 0x000fe40000000f00 */
[----:B------:R-:W-:Y:S01]  /*71e0*/  MOV R226, R115 ;  /* 0x0000007300e27202 */ /* 0x000fe20000000f00 */
[----:B------:R-:W-:Y:S01]  /*71f0*/  IMAD.MOV.U32 R115, RZ, RZ, R191 ;  /* 0x000000ffff737224 */ /* 0x000fe200078e00bf */
[----:B------:R-:W-:Y:S01]  /*7200*/  MOV R191, R82 ;  /* 0x0000005200bf7202 */ /* 0x000fe20000000f00 */
[----:B------:R-:W-:Y:S01]  /*7210*/  IMAD.MOV.U32 R82, RZ, RZ, R83 ;  /* 0x000000ffff527224 */ /* 0x000fe200078e0053 */
[----:B------:R-:W-:Y:S01]  /*7220*/  HMMA.16816.F32.BF16 R140, R8, R18, R32 ;  /* 0x00000012088c723c */ /* 0x000fe20000041820 */
[----:B------:R-:W1:Y:S01]  /*7230*/  LDSM.16.MT88.4 R16, [R238+0xf000] ;  /* 0x00f00000ee10783b */ /* 0x000e620000004200 */
[----:B------:R-:W-:-:S02]  /*7240*/  MOV R228, R103 ;  /* 0x0000006700e47202 */ /* 0x000fc40000000f00 */
[----:B------:R-:W-:Y:S01]  /*7250*/  MOV R83, R96 ;  /* 0x0000006000537202 */ /* 0x000fe20000000f00 */
[----:B------:R-:W4:Y:S01]  /*7260*/  LDSM.16.MT88.4 R32, [R239+0xf000] ;  /* 0x00f00000ef20783b */ /* 0x000f220000004200 */
[----:B------:R-:W-:Y:S01]  /*7270*/  IMAD.MOV.U32 R96, RZ, RZ, R97 ;  /* 0x000000ffff607224 */ /* 0x000fe200078e0061 */
[----:B------:R-:W-:Y:S01]  /*7280*/  MOV R97, R139 ;  /* 0x0000008b00617202 */ /* 0x000fe20000000f00 */
[----:B--2---:R-:W-:Y:S01]  /*7290*/  HMMA.16816.F32.BF16 R104, R4, R28, R104 ;  /* 0x0000001c0468723c */ /* 0x004fe20000041868 */
[----:B------:R-:W-:Y:S01]  /*72a0*/  MOV R230, R225 ;  /* 0x000000e100e67202 */ /* 0x000fe20000000f00 */
[----:B------:R-:W-:-:S06]  /*72b0*/  IMAD.MOV.U32 R225, RZ, RZ, R210 ;  /* 0x000000ffffe17224 */ /* 0x000fcc00078e00d2 */
[C---:B---3--:R-:W-:Y:S08]  /*72c0*/  HMMA.16816.F32.BF16 R52, R4.reuse, R20, R52 ;  /* 0x000000140434723c */ /* 0x048ff00000041834 */
        /* <DEDUP_REMOVED lines=9> */
[----:B------:R-:W-:Y:S01]  /*7360*/  IMAD.MOV.U32 R230, RZ, RZ, R225 ;  /* 0x000000ffffe67224 */ /* 0x000fe200078e00e1 */
[----:B------:R-:W-:Y:S01]  /*7370*/  MOV R225, R82 ;  /* 0x0000005200e17202 */ /* 0x000fe20000000f00 */
[----:B------:R-:W-:Y:S02]  /*7380*/  IMAD.MOV.U32 R82, RZ, RZ, R96 ;  /* 0x000000ffff527224 */ /* 0x000fe400078e0060 */
[----:B------:R-:W-:Y:S01]  /*7390*/  IMAD.MOV.U32 R96, RZ, RZ, R138 ;  /* 0x000000ffff607224 */ /* 0x000fe200078e008a */
[----:B------:R-:W-:Y:S01]  /*73a0*/  MOV R220, R225 ;  /* 0x000000e100dc7202 */ /* 0x000fe20000000f00 */
[----:B------:R-:W-:Y:S01]  /*73b0*/  IMAD.MOV.U32 R225, RZ, RZ, R157 ;  /* 0x000000ffffe17224 */ /* 0x000fe200078e009d */
[C---:B-1----:R-:W-:Y:S08]  /*73c0*/  HMMA.16816.F32.BF16 R88, R4.reuse, R16, R88 ;  /* 0x000000100458723c */ /* 0x042ff00000041858 */
[C---:B----4-:R-:W-:Y:S08]  /*73d0*/  HMMA.16816.F32.BF16 R120, R4.reuse, R32, R120 ;  /* 0x000000200478723c */ /* 0x050ff00000041878 */
[C---:B------:R-:W-:Y:S07]  /*73e0*/  HMMA.16816.F32.BF16 R92, R4.reuse, R18, R216 ;  /* 0x00000012045c723c */ /* 0x040fee00000418d8 */
[----:B------:R-:W-:Y:S01]  /*73f0*/  IMAD.MOV.U32 R219, RZ, RZ, R224 ;  /* 0x000000ffffdb7224 */ /* 0x000fe200078e00e0 */
[----:B------:R-:W-:Y:S01]  /*7400*/  HMMA.16816.F32.BF16 R64, R4, R34, R204 ;  /* 0x000000220440723c */ /* 0x000fe200000418cc */
[----:B------:R-:W-:Y:S01]  /*7410*/  MOV R224, R14 ;  /* 0x0000000e00e07202 */ /* 0x000fe20000000f00 */
[----:B------:R-:W-:Y:S05]  /*7420*/  LDSM.16.MT88.4 R204, [R239+0xd800] ;  /* 0x00d80000efcc783b */ /* 0x000fea0000004200 */
[--C-:B------:R-:W-:Y:S01]  /*7430*/  FFMA.FTZ R4, R208, c[0x0][0x23c], -R2.reuse ;  /* 0x00008f00d0047a23 */ /* 0x100fe20000010802 */
[C---:B------:R-:W-:Y:S03]  /*7440*/  HMMA.16816.F32.BF16 R68, R8.reuse, R20, R128 ;  /* 0x000000140844723c */ /* 0x040fe60000041880 */
[----:B------:R1:W-:Y:S05]  /*7450*/  MUFU.EX2 R208, R4 ;  /* 0x0000000400d07308 */ /* 0x0003ea0000000800 */
[C---:B------:R-:W-:Y:S08]  /*7460*/  HMMA.16816.F32.BF16 R84, R8.reuse, R16, R124 ;  /* 0x000000100854723c */ /* 0x040ff0000004187c */
[----:B------:R-:W-:Y:S01]  /*7470*/  HMMA.16816.F32.BF16 R20, R8, R22, R76 ;  /* 0x000000160814723c */ /* 0x000fe2000004184c */
[----:B-1----:R-:W-:-:S04]  /*7480*/  FFMA.FTZ R4, R102, c[0x0][0x23c], -R2 ;  /* 0x00008f0066047a23 */ /* 0x002fc80000010802 */
[----:B------:R1:W2:Y:S03]  /*7490*/  MUFU.EX2 R209, R4 ;  /* 0x0000000400d17308 */ /* 0x0002a60000000800 */
[C---:B------:R-:W-:Y:S08]  /*74a0*/  HMMA.16816.F32.BF16 R100, R8.reuse, R28, R116 ;  /* 0x0000001c0864723c */ /* 0x040ff00000041874 */
[----:B------:R-:W-:Y:S01]  /*74b0*/  HMMA.16816.F32.BF16 R16, R8, R18, R72 ;  /* 0x000000120810723c */ /* 0x000fe20000041848 */
[----:B-1----:R-:W-:-:S07]  /*74c0*/  FFMA.FTZ R4, R249, c[0x0][0x23c], -R2 ;  /* 0x00008f00f9047a23 */ /* 0x002fce0000010802 */
[----:B------:R-:W-:Y:S01]  /*74d0*/  HMMA.16816.F32.BF16 R116, R8, R32, R172 ;  /* 0x000000200874723c */ /* 0x000fe200000418ac */
[----:B------:R-:W-:-:S07]  /*74e0*/  FFMA.FTZ R2, R232, c[0x0][0x23c], -R2 ;  /* 0x00008f00e8027a23 */ /* 0x000fce0000010802 */
[----:B------:R-:W-:Y:S01]  /*74f0*/  HMMA.16816.F32.BF16 R48, R8, R34, R48 ;  /* 0x000000220830723c */ /* 0x000fe20000041830 */
[----:B------:R1:W-:Y:S08]  /*7500*/  MUFU.EX2 R139, R2 ;  /* 0x00000002008b7308 */ /* 0x0003f00000000800 */
[----:B------:R3:W4:Y:S01]  /*7510*/  MUFU.EX2 R210, R4 ;  /* 0x0000000400d27308 */ /* 0x0007220000000800 */
[----:B--2---:R-:W-:Y:S01]  /*7520*/  F2FP.BF16.PACK_AB R128, R209, R208 ;  /* 0x000000d0d180723e */ /* 0x004fe200000010ff */
[----:B------:R-:W-:Y:S01]  /*7530*/  LDSM.16.MT88.4 R172, [R238+0xd800] ;  /* 0x00d80000eeac783b */ /* 0x000fe20000004200 */
[----:B-1----:R-:W-:-:S02]  /*7540*/  FFMA.FTZ R2, R228, c[0x0][0x23c], -R0 ;  /* 0x00008f00e4027a23 */ /* 0x002fc40000010800 */
[----:B------:R-:W-:Y:S01]  /*7550*/  IMAD.MOV.U32 R228, RZ, RZ, R231 ;  /* 0x000000ffffe47224 */ /* 0x000fe200078e00e7 */
[----:B------:R-:W-:Y:S02]  /*7560*/  MOV R231, R226 ;  /* 0x000000e200e77202 */ /* 0x000fe40000000f00 */
[----:B------:R1:W-:Y:S01]  /*7570*/  MUFU.EX2 R132, R2 ;  /* 0x0000000200847308 */ /* 0x0003e20000000800 */
[----:B------:R-:W-:Y:S01]  /*7580*/  IMAD.MOV.U32 R226, RZ, RZ, R133 ;  /* 0x000000ffffe27224 */ /* 0x000fe200078e0085 */
[----:B------:R-:W-:Y:S01]  /*7590*/  MOV R218, R231 ;  /* 0x000000e700da7202 */ /* 0x000fe20000000f00 */
[----:B------:R-:W-:Y:S01]  /*75a0*/  IMAD.MOV.U32 R231, RZ, RZ, R15 ;  /* 0x000000ffffe77224 */ /* 0x000fe200078e000f */
[----:B---3--:R-:W2:Y:S01]  /*75b0*/  LDSM.16.MT88.4 R4, [R239+0xf800] ;  /* 0x00f80000ef04783b */ /* 0x008ea20000004200 */
[----:B------:R-:W-:Y:S02]  /*75c0*/  IMAD.MOV.U32 R221, RZ, RZ, R226 ;  /* 0x000000ffffdd7224 */ /* 0x000fe400078e00e2 */
[----:B------:R-:W-:Y:S01]  /*75d0*/  IMAD.MOV.U32 R35, RZ, RZ, R246 ;  /* 0x000000ffff237224 */ /* 0x000fe200078e00f6 */
[----:B----4-:R-:W-:-:S02]  /*75e0*/  F2FP.BF16.PACK_AB R130, R139, R210 ;  /* 0x000000d28b82723e */ /* 0x010fc400000010ff */
[----:B------:R-:W-:Y:S02]  /*75f0*/  MOV R32, R97 ;  /* 0x0000006100207202 */ /* 0x000fe40000000f00 */
[----:B------:R-:W-:Y:S02]  /*7600*/  MOV R33, R81 ;  /* 0x0000005100217202 */ /* 0x000fe40000000f00 */
[----:B------:R-:W-:Y:S01]  /*7610*/  MOV R31, R80 ;  /* 0x00000050001f7202 */ /* 0x000fe20000000f00 */
[----:B-1----:R-:W-:Y:S01]  /*7620*/  FFMA.FTZ R2, R252, c[0x0][0x23c], -R0 ;  /* 0x00008f00fc027a23 */ /* 0x002fe20000010800 */
[----:B------:R-:W-:-:S03]  /*7630*/  MOV R226, R159 ;  /* 0x0000009f00e27202 */ /* 0x000fc60000000f00 */
[----:B------:R1:W3:Y:S02]  /*7640*/  MUFU.EX2 R133, R2 ;  /* 0x0000000200857308 */ /* 0x0002e40000000800 */
[--C-:B-1----:R-:W-:Y:S02]  /*7650*/  FFMA.FTZ R2, R235, c[0x0][0x23c], -R0.reuse ;  /* 0x00008f00eb027a23 */ /* 0x102fe40000010800 */
[----:B------:R-:W-:-:S04]  /*7660*/  FFMA.FTZ R0, R233, c[0x0][0x23c], -R0 ;  /* 0x00008f00e9007a23 */ /* 0x000fc80000010800 */
[----:B------:R-:W-:Y:S08]  /*7670*/  MUFU.EX2 R138, R2 ;  /* 0x00000002008a7308 */ /* 0x000ff00000000800 */
[----:B------:R1:W4:Y:S02]  /*7680*/  MUFU.EX2 R30, R0 ;  /* 0x00000000001e7308 */ /* 0x0003240000000800 */
[----:B-1----:R-:W-:Y:S01]  /*7690*/  FFMA.FTZ R0, R222, c[0x0][0x23c], -R12 ;  /* 0x00008f00de007a23 */ /* 0x002fe2000001080c */
[----:B------:R-:W-:-:S02]  /*76a0*/  MOV R222, R227 ;  /* 0x000000e300de7202 */ /* 0x000fc40000000f00 */
[----:B---3--:R-:W-:-:S03]  /*76b0*/  F2FP.BF16.PACK_AB R129, R133, R132 ;  /* 0x000000848581723e */ /* 0x008fc600000010ff */
[----:B------:R1:W-:Y:S01]  /*76c0*/  MUFU.EX2 R28, R0 ;  /* 0x00000000001c7308 */ /* 0x0003e20000000800 */
[----:B----4-:R-:W-:Y:S01]  /*76d0*/  F2FP.BF16.PACK_AB R131, R30, R138 ;  /* 0x0000008a1e83723e */ /* 0x010fe200000010ff */
[----:B------:R-:W-:Y:S02]  /*76e0*/  IMAD.MOV.U32 R233, RZ, RZ, R99 ;  /* 0x000000ffffe97224 */ /* 0x000fe400078e0063 */
[----:B------:R-:W-:Y:S02]  /*76f0*/  IMAD.MOV.U32 R227, RZ, RZ, R156 ;  /* 0x000000ffffe37224 */ /* 0x000fe400078e009c */
[----:B-1----:R-:W-:Y:S02]  /*7700*/  FFMA.FTZ R0, R223, c[0x0][0x23c], -R12 ;  /* 0x00008f00df007a23 */ /* 0x002fe4000001080c */
[----:B------:R-:W-:Y:S01]  /*7710*/  IMAD.MOV.U32 R223, RZ, RZ, R211 ;  /* 0x000000ffffdf7224 */ /* 0x000fe200078e00d3 */
[----:B--2---:R-:W-:Y:S01]  /*7720*/  HMMA.16816.F32.BF16 R116, R128, R4, R116 ;  /* 0x000000048074723c */ /* 0x004fe20000041874 */
[----:B------:R1:W2:Y:S01]  /*7730*/  MUFU.EX2 R29, R0 ;  /* 0x00000000001d7308 */ /* 0x0002a20000000800 */
[----:B------:R-:W-:-:S02]  /*7740*/  MOV R211, R158 ;  /* 0x0000009e00d37202 */ /* 0x000fc40000000f00 */
[----:B------:R-:W3:Y:S01]  /*7750*/  LDSM.16.MT88.4 R156, [R237+0xd800] ;  /* 0x00d80000ed9c783b */ /* 0x000ee20000004200 */
[----:B-1----:R-:W-:-:S04]  /*7760*/  FFMA.FTZ R0, R250, c[0x0][0x23c], -R12 ;  /* 0x00008f00fa007a23 */ /* 0x002fc8000001080c */
[----:B------:R1:W-:Y:S02]  /*7770*/  MUFU.EX2 R15, R0 ;  /* 0x00000000000f7308 */ /* 0x0003e40000000800 */
[----:B-1----:R-:W-:-:S06]  /*7780*/  FFMA.FTZ R0, R234, c[0x0][0x23c], -R12 ;  /* 0x00008f00ea007a23 */ /* 0x002fcc000001080c */
[----:B------:R1:W-:Y:S02]  /*7790*/  MUFU.EX2 R14, R0 ;  /* 0x00000000000e7308 */ /* 0x0003e40000000800 */
[----:B-1----:R-:W-:Y:S01]  /*77a0*/  FFMA.FTZ R0, R218, c[0x0][0x23c], -R3 ;  /* 0x00008f00da007a23 */ /* 0x002fe20000010803 */
[----:B------:R-:W-:Y:S01]  /*77b0*/  MOV R218, R219 ;  /* 0x000000db00da7202 */ /* 0x000fe20000000f00 */
[----:B------:R-:W-:Y:S01]  /*77c0*/  IMAD.MOV.U32 R219, RZ, RZ, R220 ;  /* 0x000000ffffdb7224 */ /* 0x000fe200078e00dc */
[----:B------:R-:W-:Y:S01]  /*77d0*/  MOV R220, R221 ;  /* 0x000000dd00dc7202 */ /* 0x000fe20000000f00 */
[----:B------:R-:W-:Y:S01]  /*77e0*/  IMAD.MOV.U32 R221, RZ, RZ, R222 ;  /* 0x000000ffffdd7224 */ /* 0x000fe200078e00de */
[----:B------:R-:W-:Y:S01]  /*77f0*/  MOV R222, R223 ;  /* 0x000000df00de7202 */ /* 0x000fe20000000f00 */
[----:B------:R1:W-:Y:S01]  /*7800*/  MUFU.EX2 R10, R0 ;  /* 0x00000000000a7308 */ /* 0x0003e20000000800 */
[----:B------:R-:W-:Y:S01]  /*7810*/  MOV R223, R112 ;  /* 0x0000007000df7202 */ /* 0x000fe20000000f00 */
[----:B------:R-:W-:Y:S01]  /*7820*/  IMAD.MOV.U32 R112, RZ, RZ, R113 ;  /* 0x000000ffff707224 */ /* 0x000fe200078e0071 */
[----:B------:R-:W-:-:S02]  /*7830*/  MOV R113, R114 ;  /* 0x0000007200717202 */ /* 0x000fc40000000f00 */
[----:B------:R-:W-:Y:S01]  /*7840*/  MOV R114, R188 ;  /* 0x000000bc00727202 */ /* 0x000fe20000000f00 */
[----:B------:R-:W-:Y:S01]  /*7850*/  IMAD.MOV.U32 R188, RZ, RZ, R189 ;  /* 0x000000ffffbc7224 */ /* 0x000fe200078e00bd */
[----:B------:R-:W-:Y:S02]  /*7860*/  MOV R189, R27 ;  /* 0x0000001b00bd7202 */ /* 0x000fe40000000f00 */
[----:B------:R-:W4:Y:S01]  /*7870*/  LDL.LU R27, [R1+0xe0] ;  /* 0x0000e000011b7983 */ /* 0x000f220000300800 */
[----:B-1----:R-:W-:Y:S01]  /*7880*/  FFMA.FTZ R0, R218, c[0x0][0x23c], -R3 ;  /* 0x00008f00da007a23 */ /* 0x002fe20000010803 */
[----:B------:R-:W-:Y:S01]  /*7890*/  MOV R218, R219 ;  /* 0x000000db00da7202 */ /* 0x000fe20000000f00 */
[----:B------:R-:W-:Y:S01]  /*78a0*/  IMAD.MOV.U32 R219, RZ, RZ, R220 ;  /* 0x000000ffffdb7224 */ /* 0x000fe200078e00dc */
[----:B------:R-:W-:Y:S02]  /*78b0*/  MOV R220, R221 ;  /* 0x000000dd00dc7202 */ /* 0x000fe40000000f00 */
[----:B------:R-:W-:Y:S01]  /*78c0*/  MOV R221, R222 ;  /* 0x000000de00dd7202 */ /* 0x000fe20000000f00 */
[----:B------:R-:W-:Y:S01]  /*78d0*/  IMAD.MOV.U32 R222, RZ, RZ, R112 ;  /* 0x000000ffffde7224 */ /* 0x000fe200078e0070 */
[----:B------:R-:W-:-:S02]  /*78e0*/  MOV R112, R113 ;  /* 0x0000007100707202 */ /* 0x000fc40000000f00 */
[----:B------:R-:W-:Y:S01]  /*78f0*/  MOV R113, R114 ;  /* 0x0000007200717202 */ /* 0x000fe20000000f00 */
[----:B------:R-:W-:Y:S01]  /*7900*/  IMAD.MOV.U32 R114, RZ, RZ, R188 ;  /* 0x000000ffff727224 */ /* 0x000fe200078e00bc */
[----:B------:R-:W-:Y:S02]  /*7910*/  MOV R188, R189 ;  /* 0x000000bd00bc7202 */ /* 0x000fe40000000f00 */
[----:B------:R-:W-:Y:S01]  /*7920*/  MOV R189, R190 ;  /* 0x000000be00bd7202 */ /* 0x000fe20000000f00 */
[----:B------:R-:W-:Y:S02]  /*7930*/  IMAD.MOV.U32 R190, RZ, RZ, R251 ;  /* 0x000000ffffbe7224 */ /* 0x000fe400078e00fb */
[----:B------:R-:W4:Y:S01]  /*7940*/  LDL.LU R251, [R1+0xdc] ;  /* 0x0000dc0001fb7983 */ /* 0x000f220000300800 */
[----:B------:R1:W1:Y:S01]  /*7950*/  MUFU.EX2 R12, R0 ;  /* 0x00000000000c7308 */ /* 0x0002620000000800 */
[----:B------:R-:W-:Y:S01]  /*7960*/  MOV R214, R219 ;  /* 0x000000db00d67202 */ /* 0x000fe20000000f00 */
[----:B------:R-:W-:Y:S01]  /*7970*/  IMAD.MOV.U32 R219, RZ, RZ, R114 ;  /* 0x000000ffffdb7224 */ /* 0x000fe200078e0072 */
[----:B------:R-:W-:Y:S01]  /*7980*/  MOV R215, R220 ;  /* 0x000000dc00d77202 */ /* 0x000fe20000000f00 */
[----:B------:R-:W-:Y:S01]  /*7990*/  IMAD.MOV.U32 R216, RZ, RZ, R221 ;  /* 0x000000ffffd87224 */ /* 0x000fe200078e00dd */
[----:B------:R-:W-:-:S02]  /*79a0*/  MOV R220, R113 ;  /* 0x0000007100dc7202 */ /* 0x000fc40000000f00 */
[----:B------:R-:W-:Y:S02]  /*79b0*/  MOV R113, R191 ;  /* 0x000000bf00717202 */ /* 0x000fe40000000f00 */
[----:B------:R-:W-:Y:S02]  /*79c0*/  MOV R114, R248 ;  /* 0x000000f800727202 */ /* 0x000fe40000000f00 */
[----:B------:R-:W4:Y:S01]  /*79d0*/  LDL.LU R248, [R1+0xd8] ;  /* 0x0000d80001f87983 */ /* 0x000f220000300800 */
[----:B------:R-:W-:Y:S01]  /*79e0*/  MOV R234, R247 ;  /* 0x000000f700ea7202 */ /* 0x000fe20000000f00 */
[----:B------:R-:W-:Y:S01]  /*79f0*/  IMAD.MOV.U32 R250, RZ, RZ, R96 ;  /* 0x000000fffffa7224 */ /* 0x000fe200078e0060 */
[----:B--2---:R-:W-:Y:S01]  /*7a00*/  F2FP.BF16.PACK_AB R124, R29, R28 ;  /* 0x0000001c1d7c723e */ /* 0x004fe200000010ff */
[----:B-1----:R-:W-:Y:S01]  /*7a10*/  FFMA.FTZ R0, R218, c[0x0][0x23c], -R3 ;  /* 0x00008f00da007a23 */ /* 0x002fe20000010803 */
[----:B------:R-:W-:Y:S02]  /*7a20*/  MOV R213, R216 ;  /* 0x000000d800d57202 */ /* 0x000fe40000000f00 */
[----:B------:R-:W-:Y:S01]  /*7a30*/  MOV R221, R112 ;  /* 0x0000007000dd7202 */ /* 0x000fe20000000f00 */
[----:B------:R1:W-:Y:S01]  /*7a40*/  MUFU.EX2 R11, R0 ;  /* 0x00000000000b7308 */ /* 0x0003e20000000800 */
[----:B------:R-:W-:Y:S01]  /*7a50*/  IMAD.MOV.U32 R112, RZ, RZ, R190 ;  /* 0x000000ffff707224 */ /* 0x000fe200078e00be */
[----:B------:R-:W-:Y:S01]  /*7a60*/  F2FP.BF16.PACK_AB R125, R12, R10 ;  /* 0x0000000a0c7d723e */ /* 0x000fe200000010ff */
[----:B------:R-:W-:Y:S01]  /*7a70*/  FADD.FTZ R8, R234, R35 ;  /* 0x00000023ea087221 */ /* 0x000fe20000010000 */
[----:B------:R-:W-:-:S02]  /*7a80*/  F2FP.BF16.PACK_AB R126, R14, R15 ;  /* 0x0000000f0e7e723e */ /* 0x000fc400000010ff */
[----:B------:R-:W-:Y:S02]  /*7a90*/  MOV R217, R189 ;  /* 0x000000bd00d97202 */ /* 0x000fe40000000f00 */
[----:B------:R-:W-:Y:S01]  /*7aa0*/  MOV R218, R188 ;  /* 0x000000bc00da7202 */ /* 0x000fe20000000f00 */
[----:B-1----:R-:W-:Y:S01]  /*7ab0*/  FADD.FTZ R0, R214, R13 ;  /* 0x0000000dd6007221 */ /* 0x002fe20000010000 */
        /* <DEDUP_REMOVED lines=8> */
[----:B------:R-:W1:Y:S04]  /*7b40*/  LDSM.16.MT88.4 R188, [R240+0xd800] ;  /* 0x00d80000f0bc783b */ /* 0x000e680000004200 */
[----:B------:R-:W2:Y:S01]  /*7b50*/  LDL.LU R135, [R1+0xd4] ;  /* 0x0000d40001877983 */ /* 0x000ea20000300800 */
[----:B------:R-:W-:Y:S01]  /*7b60*/  FADD.FTZ R2, R214, R213 ;  /* 0x000000d5d6027221 */ /* 0x000fe20000010000 */
[----:B------:R-:W-:-:S03]  /*7b70*/  MOV R112, R114 ;  /* 0x0000007200707202 */ /* 0x000fc60000000f00 */
[----:B------:R-:W-:Y:S01]  /*7b80*/  FADD.FTZ R2, R244, R2 ;  /* 0x00000002f4027221 */ /* 0x000fe20000010000 */
[----:B------:R-:W-:Y:S01]  /*7b90*/  MOV R250, R236 ;  /* 0x000000ec00fa7202 */ /* 0x000fe20000000f00 */
[----:B------:R-:W-:Y:S01]  /*7ba0*/  IMAD.MOV.U32 R114, RZ, RZ, R82 ;  /* 0x000000ffff727224 */ /* 0x000fe200078e0052 */
[----:B------:R-:W-:Y:S01]  /*7bb0*/  MOV R82, R98 ;  /* 0x0000006200527202 */ /* 0x000fe20000000f00 */
[----:B------:R-:W-:Y:S01]  /*7bc0*/  FADD.FTZ R2, R234, R2 ;  /* 0x00000002ea027221 */ /* 0x000fe20000010000 */
[----:B------:R-:W-:Y:S02]  /*7bd0*/  MOV R98, R134 ;  /* 0x0000008600627202 */ /* 0x000fe40000000f00 */
[----:B------:R-:W-:Y:S01]  /*7be0*/  MOV R252, R83 ;  /* 0x0000005300fc7202 */ /* 0x000fe20000000f00 */
[----:B------:R-:W-:Y:S01]  /*7bf0*/  FADD.FTZ R2, R24, R2 ;  /* 0x0000000218027221 */ /* 0x000fe20000010000 */
[----:B------:R-:W-:Y:S01]  /*7c00*/  MOV R235, R98 ;  /* 0x0000006200eb7202 */ /* 0x000fe20000000f00 */
[----:B------:R-:W-:Y:S01]  /*7c10*/  IMAD.MOV.U32 R232, RZ, RZ, R82 ;  /* 0x000000ffffe87224 */ /* 0x000fe200078e0052 */
[----:B------:R-:W-:Y:S01]  /*7c20*/  MOV R249, R115 ;  /* 0x0000007300f97202 */ /* 0x000fe20000000f00 */
[----:B------:R-:W-:Y:S01]  /*7c30*/  FADD.FTZ R2, R31, R2 ;  /* 0x000000021f027221 */ /* 0x000fe20000010000 */
[----:B------:R-:W-:Y:S01]  /*7c40*/  MOV R212, R114 ;  /* 0x0000007200d47202 */ /* 0x000fe20000000f00 */
[----:B------:R-:W-:Y:S01]  /*7c50*/  IMAD.MOV.U32 R213, RZ, RZ, R113 ;  /* 0x000000ffffd57224 */ /* 0x000fe200078e0071 */
[----:B------:R-:W-:Y:S01]  /*7c60*/  MOV R214, R112 ;  /* 0x0000007000d67202 */ /* 0x000fe20000000f00 */
[----:B------:R-:W1:Y:S04]  /*7c70*/  LDSM.16.MT88.4 R80, [R237+0xf800] ;  /* 0x00f80000ed50783b */ /* 0x000e680000004200 */
[----:B------:R-:W1:Y:S04]  /*7c80*/  LDSM.16.MT88.4 R96, [R238+0xf800] ;  /* 0x00f80000ee60783b */ /* 0x000e680000004200 */
[----:B------:R-:W1:Y:S04]  /*7c90*/  LDSM.16.MT88.4 R112, [R240+0xf800] ;  /* 0x00f80000f070783b */ /* 0x000e680000004200 */
[----:B------:R1:W5:Y:S01]  /*7ca0*/  LDL.LU R134, [R1+0xd0] ;  /* 0x0000d00001867983 */ /* 0x0003620000300800 */
[C---:B---3--:R-:W-:Y:S08]  /*7cb0*/  HMMA.16816.F32.BF16 R148, R128.reuse, R156, R148 ;  /* 0x0000009c8094723c */ /* 0x048ff00000041894 */
[C---:B------:R-:W-:Y:S08]  /*7cc0*/  HMMA.16816.F32.BF16 R160, R128.reuse, R172, R160 ;  /* 0x000000ac80a0723c */ /* 0x040ff000000418a0 */
[C---:B-1----:R-:W-:Y:S08]  /*7cd0*/  HMMA.16816.F32.BF16 R176, R128.reuse, R188, R176 ;  /* 0x000000bc80b0723c */ /* 0x042ff000000418b0 */
[C---:B------:R-:W-:Y:S08]  /*7ce0*/  HMMA.16816.F32.BF16 R192, R128.reuse, R204, R192 ;  /* 0x000000cc80c0723c */ /* 0x040ff000000418c0 */
[C---:B------:R-:W-:Y:S08]  /*7cf0*/  HMMA.16816.F32.BF16 R68, R128.reuse, R80, R68 ;  /* 0x000000508044723c */ /* 0x040ff00000041844 */
[C---:B------:R-:W-:Y:S08]  /*7d00*/  HMMA.16816.F32.BF16 R84, R128.reuse, R96, R84 ;  /* 0x000000608054723c */ /* 0x040ff00000041854 */
[----:B------:R-:W-:Y:S01]  /*7d10*/  HMMA.16816.F32.BF16 R100, R128, R112, R100 ;  /* 0x000000708064723c */ /* 0x000fe20000041864 */
[----:B----4-:R-:W-:-:S04]  /*7d20*/  FFMA.FTZ R3, R251, c[0x0][0x23c], -R3 ;  /* 0x00008f00fb037a23 */ /* 0x010fc80000010803 */
[----:B------:R-:W1:Y:S02]  /*7d30*/  MUFU.EX2 R13, R3 ;  /* 0x00000003000d7308 */ /* 0x000e640000000800 */
[----:B-1----:R-:W-:Y:S01]  /*7d40*/  F2FP.BF16.PACK_AB R127, R13, R11 ;  /* 0x0000000b0d7f723e */ /* 0x002fe200000010ff */
[----:B------:R-:W-:-:S04]  /*7d50*/  FADD.FTZ R3, R245, R0 ;  /* 0x00000000f5037221 */ /* 0x000fc80000010000 */
[----:B------:R-:W-:Y:S02]  /*7d60*/  FADD.FTZ R3, R241, R3 ;  /* 0x00000003f1037221 */ /* 0x000fe40000010000 */
[----:B------:R-:W-:Y:S02]  /*7d70*/  HMMA.16816.F32.BF16 R120, R124, R4, R120 ;  /* 0x000000047c78723c */ /* 0x000fe40000041878 */
[----:B------:R-:W-:-:S05]  /*7d80*/  FADD.FTZ R3, R25, R3 ;  /* 0x0000000319037221 */ /* 0x000fca0000010000 */
[----:B------:R-:W-:Y:S02]  /*7d90*/  FADD.FTZ R4, R26, R8 ;  /* 0x000000081a047221 */ /* 0x000fe40000010000 */
[----:B------:R-:W-:Y:S02]  /*7da0*/  FADD.FTZ R3, R33, R3 ;  /* 0x0000000321037221 */ /* 0x000fe40000010000 */
[----:B--2---:R-:W-:Y:S02]  /*7db0*/  FADD.FTZ R9, R248, R135 ;  /* 0x00000087f8097221 */ /* 0x004fe40000010000 */
        /* <DEDUP_REMOVED lines=174> */
[----:B--2---:R-:W2:Y:S04]  /*88a0*/  LDSM.16.M88.4 R16, [R243] ;  /* 0x00000000f310783b */ /* 0x004ea80000000200 */
[----:B------:R-:W2:Y:S04]  /*88b0*/  LDSM.16.M88.4 R44, [R243+0x1000] ;  /* 0x00100000f32c783b */ /* 0x000ea80000000200 */
[----:B---3--:R-:W3:Y:S04]  /*88c0*/  LDSM.16.M88.4 R12, [R244] ;  /* 0x00000000f40c783b */ /* 0x008ee80000000200 */
[----:B------:R-:W0:Y:S01]  /*88d0*/  LDGDEPBAR ;  /* 0x00000000000079af */ /* 0x000e220000000000 */
[C---:B-1----:R-:W-:Y:S08]  /*88e0*/  HMMA.16816.F32.BF16 R140, R8.reuse, R32, RZ ;  /* 0x00000020088c723c */ /* 0x042ff000000418ff */
[C---:B------:R-:W-:Y:S08]  /*88f0*/  HMMA.16816.F32.BF16 R52, R8.reuse, R20, RZ ;  /* 0x000000140834723c */ /* 0x040ff000000418ff */
[----:B------:R-:W-:Y:S08]  /*8900*/  HMMA.16816.F32.BF16 R64, R8, R34, RZ ;  /* 0x000000220840723c */ /* 0x000ff000000418ff */
[----:B----4-:R-:W-:Y:S08]  /*8910*/  HMMA.16816.F32.BF16 R220, R4, R48, R140 ;  /* 0x0000003004dc723c */ /* 0x010ff0000004188c */
        /* <DEDUP_REMOVED lines=13> */
[C---:B--2---:R-:W-:Y:S08]  /*89f0*/  HMMA.16816.F32.BF16 R208, R4.reuse, R18, R208 ;  /* 0x0000001204d0723c */ /* 0x044ff000000418d0 */
[----:B------:R-:W-:Y:S01]  /*8a00*/  HMMA.16816.F32.BF16 R228, R4, R46, R56 ;  /* 0x0000002e04e4723c */ /* 0x000fe20000041838 */
[----:B------:R-:W-:Y:S01]  /*8a10*/  IMAD.MOV.U32 R132, RZ, RZ, R52 ;  /* 0x000000ffff847224 */ /* 0x000fe200078e0034 */
[----:B------:R-:W-:Y:S01]  /*8a20*/  MOV R2, R54 ;  /* 0x0000003600027202 */ /* 0x000fe20000000f00 */
[----:B------:R-:W-:-:S02]  /*8a30*/  IMAD.MOV.U32 R3, RZ, RZ, R53 ;  /* 0x000000ffff037224 */ /* 0x000fc400078e0035 */
[----:B------:R-:W-:-:S03]  /*8a40*/  IMAD.MOV.U32 R0, RZ, RZ, R55 ;  /* 0x000000ffff007224 */ /* 0x000fc600078e0037 */
[----:B---3--:R-:W-:Y:S08]  /*8a50*/  HMMA.16816.F32.BF16 R56, R12, R32, RZ ;  /* 0x000000200c38723c */ /* 0x008ff000000418ff */
[----:B------:R-:W-:Y:S01]  /*8a60*/  HMMA.16816.F32.BF16 R224, R4, R44, R60 ;  /* 0x0000002c04e0723c */ /* 0x000fe2000004183c */
[----:B------:R-:W-:Y:S01]  /*8a70*/  IMAD.MOV.U32 R139, RZ, RZ, R209 ;  /* 0x000000ffff8b7224 */ /* 0x000fe200078e00d1 */
[----:B------:R-:W-:Y:S01]  /*8a80*/  MOV R133, R211 ;  /* 0x000000d300857202 */ /* 0x000fe20000000f00 */
[----:B------:R-:W-:-:S05]  /*8a90*/  IMAD.MOV.U32 R138, RZ, RZ, R210 ;  /* 0x000000ffff8a7224 */ /* 0x000fca00078e00d2 */
[----:B------:R-:W-:Y:S08]  /*8aa0*/  HMMA.16816.F32.BF16 R52, R12, R28, RZ ;  /* 0x0000001c0c34723c */ /* 0x000ff000000418ff */
[----:B------:R-:W-:Y:S07]  /*8ab0*/  HMMA.16816.F32.BF16 R216, R4, R16, R212 ;  /* 0x0000001004d8723c */ /* 0x000fee00000418d4 */
[----:B------:R-:W-:Y:S01]  /*8ac0*/  MOV R212, R208 ;  /* 0x000000d000d47202 */ /* 0x000fe20000000f00 */
[C---:B------:R-:W-:Y:S08]  /*8ad0*/  HMMA.16816.F32.BF16 R60, R12.reuse, R36, RZ ;  /* 0x000000240c3c723c */ /* 0x040ff000000418ff */
[C---:B------:R-:W-:Y:S08]  /*8ae0*/  HMMA.16816.F32.BF16 R4, R12.reuse, R20, RZ ;  /* 0x000000140c04723c */ /* 0x040ff000000418ff */
[C---:B------:R-:W-:Y:S08]  /*8af0*/  HMMA.16816.F32.BF16 R36, R12.reuse, R38, RZ ;  /* 0x000000260c24723c */ /* 0x040ff000000418ff */
[C---:B------:R-:W-:Y:S08]  /*8b00*/  HMMA.16816.F32.BF16 R28, R12.reuse, R30, RZ ;  /* 0x0000001e0c1c723c */ /* 0x040ff000000418ff */
[----:B------:R-:W-:Y:S08]  /*8b10*/  HMMA.16816.F32.BF16 R20, R12, R22, RZ ;  /* 0x000000160c14723c */ /* 0x000ff000000418ff */
[----:B-1----:R-:W-:Y:S07]  /*8b20*/  HMMA.16816.F32.BF16 R208, R8, R48, R56 ;  /* 0x0000003008d0723c */ /* 0x002fee0000041838 */
[----:B------:R-:W-:Y:S01]  /*8b30*/  IMAD.MOV.U32 R56, RZ, RZ, R143 ;  /* 0x000000ffff387224 */ /* 0x000fe200078e008f */
[----:B------:R-:W-:Y:S01]  /*8b40*/  MOV R57, R142 ;  /* 0x0000008e00397202 */ /* 0x000fe20000000f00 */
[----:B------:R-:W-:Y:S01]  /*8b50*/  IMAD.MOV.U32 R58, RZ, RZ, R141 ;  /* 0x000000ffff3a7224 */ /* 0x000fe200078e008d */
[----:B------:R-:W-:Y:S01]  /*8b60*/  HMMA.16816.F32.BF16 R64, R12, R34, RZ ;  /* 0x000000220c40723c */ /* 0x000fe200000418ff */
[----:B------:R-:W-:Y:S01]  /*8b70*/  IMAD.MOV.U32 R59, RZ, RZ, R140 ;  /* 0x000000ffff3b7224 */ /* 0x000fe200078e008c */
[----:B------:R-:W-:Y:S06]  /*8b80*/  LDSM.16.M88.4 R12, [R247] ;  /* 0x00000000f70c783b */ /* 0x000fec0000000200 */
[C---:B------:R-:W-:Y:S07]  /*8b90*/  HMMA.16816.F32.BF16 R140, R8.reuse, R44, R52 ;  /* 0x0000002c088c723c */ /* 0x040fee0000041834 */
[----:B------:R-:W-:Y:S01]  /*8ba0*/  MOV R52, R212 ;  /* 0x000000d400347202 */ /* 0x000fe20000000f00 */
        /* <DEDUP_REMOVED lines=8> */
[C---:B------:R-:W-:Y:S01]  /*8c30*/  HMMA.16816.F32.BF16 R60, R8.reuse, R46, R28 ;  /* 0x0000002e083c723c */ /* 0x040fe2000004181c */
[----:B------:R-:W2:Y:S07]  /*8c40*/  LDSM.16.M88.4 R28, [R242+0x9800] ;  /* 0x00980000f21c783b */ /* 0x000eae0000000200 */
[C---:B------:R-:W-:Y:S01]  /*8c50*/  HMMA.16816.F32.BF16 R44, R8.reuse, R42, R20 ;  /* 0x0000002a082c723c */ /* 0x040fe20000041814 */
[----:B------:R-:W3:Y:S07]  /*8c60*/  LDSM.16.M88.4 R20, [R242+0x9000] ;  /* 0x00900000f214783b */ /* 0x000eee0000000200 */
[----:B------:R-:W-:Y:S01]  /*8c70*/  HMMA.16816.F32.BF16 R48, R8, R50, R64 ;  /* 0x000000320830723c */ /* 0x000fe20000041840 */
[----:B------:R-:W4:Y:S06]  /*8c80*/  LDSM.16.M88.4 R8, [R242+0x8800] ;  /* 0x00880000f208783b */ /* 0x000f2c0000000200 */
[----:B------:R-:W-:Y:S01]  /*8c90*/  IMAD.MOV.U32 R64, RZ, RZ, R132 ;  /* 0x000000ffff407224 */ /* 0x000fe200078e0084 */
[----:B------:R-:W-:Y:S01]  /*8ca0*/  MOV R66, R2 ;  /* 0x0000000200427202 */ /* 0x000fe20000000f00 */
[----:B------:R-:W-:-:S02]  /*8cb0*/  IMAD.MOV.U32 R65, RZ, RZ, R3 ;  /* 0x000000ffff417224 */ /* 0x000fc400078e0003 */
[----:B------:R-:W-:Y:S01]  /*8cc0*/  IMAD.MOV.U32 R67, RZ, RZ, R0 ;  /* 0x000000ffff437224 */ /* 0x000fe200078e0000 */
[C---:B-1----:R-:W-:Y:S08]  /*8cd0*/  HMMA.16816.F32.BF16 R40, R4.reuse, R16, R216 ;  /* 0x000000100428723c */ /* 0x042ff000000418d8 */
[----:B--2---:R-:W-:Y:S08]  /*8ce0*/  HMMA.16816.F32.BF16 R216, R4, R28, R220 ;  /* 0x0000001c04d8723c */ /* 0x004ff000000418dc */
[C---:B---3--:R-:W-:Y:S08]  /*8cf0*/  HMMA.16816.F32.BF16 R220, R12.reuse, R22, R60 ;  /* 0x000000160cdc723c */ /* 0x048ff0000004183c */
[----:B------:R-:W-:Y:S08]  /*8d00*/  HMMA.16816.F32.BF16 R32, R12, R16, R32 ;  /* 0x000000100c20723c */ /* 0x000ff00000041820 */
[----:B------:R-:W-:Y:S01]  /*8d10*/  IMAD.MOV.U32 R132, RZ, RZ, R216 ;  /* 0x000000ffff847224 */ /* 0x000fe200078e00d8 */
[----:B------:R-:W-:Y:S01]  /*8d20*/  MOV R3, R217 ;  /* 0x000000d900037202 */ /* 0x000fe20000000f00 */
[----:B------:R-:W-:Y:S01]  /*8d30*/  IMAD.MOV.U32 R2, RZ, RZ, R218 ;  /* 0x000000ffff027224 */ /* 0x000fe200078e00da */
[----:B----4-:R-:W-:Y:S01]  /*8d40*/  HMMA.16816.F32.BF16 R56, R4, R8, R56 ;  /* 0x000000080438723c */ /* 0x010fe20000041838 */
[----:B------:R-:W-:-:S04]  /*8d50*/  IMAD.MOV.U32 R0, RZ, RZ, R219 ;  /* 0x000000ffff007224 */ /* 0x000fc800078e00db */
[----:B------:R-:W-:Y:S01]  /*8d60*/  IMAD.MOV.U32 R63, RZ, RZ, R220 ;  /* 0x000000ffff3f7224 */ /* 0x000fe200078e00dc */
[----:B------:R-:W-:Y:S01]  /*8d70*/  MOV R61, R222 ;  /* 0x000000de003d7202 */ /* 0x000fe20000000f00 */
[----:B------:R-:W-:Y:S01]  /*8d80*/  IMAD.MOV.U32 R62, RZ, RZ, R221 ;  /* 0x000000ffff3e7224 */ /* 0x000fe200078e00dd */
[----:B------:R-:W-:Y:S01]  /*8d90*/  HMMA.16816.F32.BF16 R224, R4, R20, R224 ;  /* 0x0000001404e0723c */ /* 0x000fe200000418e0 */
[----:B------:R-:W-:-:S07]  /*8da0*/  IMAD.MOV.U32 R60, RZ, RZ, R223 ;  /* 0x000000ffff3c7224 */ /* 0x000fce00078e00df */
[C---:B------:R-:W-:Y:S08]  /*8db0*/  HMMA.16816.F32.BF16 R52, R4.reuse, R18, R52 ;  /* 0x000000120434723c */ /* 0x040ff00000041834 */
[C---:B------:R-:W-:Y:S08]  /*8dc0*/  HMMA.16816.F32.BF16 R64, R4.reuse, R10, R64 ;  /* 0x0000000a0440723c */ /* 0x040ff00000041840 */
[C---:B------:R-:W-:Y:S08]  /*8dd0*/  HMMA.16816.F32.BF16 R216, R4.reuse, R22, R228 ;  /* 0x0000001604d8723c */ /* 0x040ff000000418e4 */
[----:B------:R-:W-:Y:S01]  /*8de0*/  HMMA.16816.F32.BF16 R232, R4, R30, R232 ;  /* 0x0000001e04e8723c */ /* 0x000fe200000418e8 */
[----:B------:R-:W-:Y:S07]  /*8df0*/  LDSM.16.M88.4 R4, [R246+0x2000] ;  /* 0x00200000f604783b */ /* 0x000fee0000000200 */
[C---:B------:R-:W-:Y:S01]  /*8e00*/  HMMA.16816.F32.BF16 R36, R12.reuse, R18, R36 ;  /* 0x000000120c24723c */ /* 0x040fe20000041824 */
[----:B------:R-:W1:Y:S07]  /*8e10*/  LDSM.16.M88.4 R16, [R241] ;  /* 0x00000000f110783b */ /* 0x000e6e0000000200 */
[----:B------:R-:W-:Y:S01]  /*8e20*/  HMMA.16816.F32.BF16 R220, R12, R28, R212 ;  /* 0x0000001c0cdc723c */ /* 0x000fe200000418d4 */
[----:B------:R-:W-:Y:S01]  /*8e30*/  MOV R249, R216 ;  /* 0x000000d800f97202 */ /* 0x000fe20000000f00 */
[----:B------:R-:W-:Y:S01]  /*8e40*/  IMAD.MOV.U32 R139, RZ, RZ, R217 ;  /* 0x000000ffff8b7224 */ /* 0x000fe200078e00d9 */
[----:B------:R-:W-:Y:S01]  /*8e50*/  MOV R133, R219 ;  /* 0x000000db00857202 */ /* 0x000fe20000000f00 */
[----:B------:R-:W-:-:S04]  /*8e60*/  IMAD.MOV.U32 R138, RZ, RZ, R218 ;  /* 0x000000ffff8a7224 */ /* 0x000fc800078e00da */
[C---:B------:R-:W-:Y:S01]  /*8e70*/  HMMA.16816.F32.BF16 R212, R12.reuse, R30, R44 ;  /* 0x0000001e0cd4723c */ /* 0x040fe2000004182c */
[----:B------:R-:W2:Y:S06]  /*8e80*/  LDSM.16.M88.4 R28, [R241+0x1800] ;  /* 0x00180000f11c783b */ /* 0x000eac0000000200 */
[----:B------:R-:W-:Y:S01]  /*8e90*/  IMAD.MOV.U32 R44, RZ, RZ, R249 ;  /* 0x000000ffff2c7224 */ /* 0x000fe200078e00f9 */
[----:B------:R-:W-:Y:S01]  /*8ea0*/  HMMA.16816.F32.BF16 R228, R12, R8, R208 ;  /* 0x000000080ce4723c */ /* 0x000fe200000418d0 */
[----:B------:R-:W-:Y:S01]  /*8eb0*/  MOV R45, R139 ;  /* 0x0000008b002d7202 */ /* 0x000fe20000000f00 */
[----:B------:R-:W-:-:S02]  /*8ec0*/  IMAD.MOV.U32 R46, RZ, RZ, R138 ;  /* 0x000000ffff2e7224 */ /* 0x000fc400078e008a */
[----:B------:R-:W-:-:S04]  /*8ed0*/  IMAD.MOV.U32 R47, RZ, RZ, R133 ;  /* 0x000000ffff2f7224 */ /* 0x000fc800078e0085 */
[C---:B------:R-:W-:Y:S01]  /*8ee0*/  HMMA.16816.F32.BF16 R216, R12.reuse, R10, R48 ;  /* 0x0000000a0cd8723c */ /* 0x040fe20000041830 */
[----:B------:R-:W3:Y:S07]  /*8ef0*/  LDSM.16.M88.4 R8, [R246] ;  /* 0x00000000f608783b */ /* 0x000eee0000000200 */
[----:B------:R-:W-:Y:S01]  /*8f00*/  HMMA.16816.F32.BF16 R140, R12, R20, R140 ;  /* 0x000000140c8c723c */ /* 0x000fe2000004188c */
[----:B------:R-:W-:Y:S04]  /*8f10*/  LDSM.16.M88.4 R20, [R241+0x1000] ;  /* 0x00100000f114783b */ /* 0x000fe80000000200 */
[----:B------:R-:W4:Y:S03]  /*8f20*/  LDSM.16.M88.4 R12, [R241+0x800] ;  /* 0x00080000f10c783b */ /* 0x000f260000000200 */
[C---:B-1----:R-:W-:Y:S07]  /*8f30*/  HMMA.16816.F32.BF16 R208, R4.reuse, R16, R40 ;  /* 0x0000001004d0723c */ /* 0x042fee0000041828 */
[----:B------:R-:W-:Y:S01]  /*8f40*/  MOV R40, R132 ;  /* 0x0000008400287202 */ /* 0x000fe20000000f00 */
[----:B------:R-:W-:Y:S01]  /*8f50*/  IMAD.MOV.U32 R41, RZ, RZ, R3 ;  /* 0x000000ffff297224 */ /* 0x000fe200078e0003 */
[----:B------:R-:W-:Y:S01]  /*8f60*/  MOV R43, R0 ;  /* 0x00000000002b7202 */ /* 0x000fe20000000f00 */
[----:B------:R-:W-:Y:S01]  /*8f70*/  IMAD.MOV.U32 R42, RZ, RZ, R2 ;  /* 0x000000ffff2a7224 */ /* 0x000fe200078e0002 */
[C---:B------:R-:W-:Y:S08]  /*8f80*/  HMMA.16816.F32.BF16 R48, R4.reuse, R18, R52 ;  /* 0x000000120430723c */ /* 0x040ff00000041834 */
[----:B--2---:R-:W-:Y:S08]  /*8f90*/  HMMA.16816.F32.BF16 R40, R4, R28, R40 ;  /* 0x0000001c0428723c */ /* 0x004ff00000041828 */
[----:B---3--:R-:W-:Y:S08]  /*8fa0*/  HMMA.16816.F32.BF16 R32, R8, R16, R32 ;  /* 0x000000100820723c */ /* 0x008ff00000041820 */
[----:B------:R-:W-:Y:S01]  /*8fb0*/  IMAD.MOV.U32 R3, RZ, RZ, R49 ;  /* 0x000000ffff037224 */ /* 0x000fe200078e0031 */
[----:B------:R-:W-:Y:S01]  /*8fc0*/  MOV R2, R50 ;  /* 0x0000003200027202 */ /* 0x000fe20000000f00 */
[----:B------:R-:W-:Y:S01]  /*8fd0*/  IMAD.MOV.U32 R0, RZ, RZ, R51 ;  /* 0x000000ffff007224 */ /* 0x000fe200078e0033 */
[----:B----4-:R-:W-:Y:S01]  /*8fe0*/  HMMA.16816.F32.BF16 R56, R4, R12, R56 ;  /* 0x0000000c0438723c */ /* 0x010fe20000041838 */
[----:B------:R-:W-:-:S04]  /*8ff0*/  IMAD.MOV.U32 R16, RZ, RZ, R48 ;  /* 0x000000ffff107224 */ /* 0x000fc800078e0030 */
[----:B------:R-:W-:-:S03]  /*9000*/  MOV R132, R40 ;  /* 0x0000002800847202 */ /* 0x000fc60000000f00 */
[C---:B------:R-:W-:Y:S07]  /*9010*/  HMMA.16816.F32.BF16 R48, R4.reuse, R20, R224 ;  /* 0x000000140430723c */ /* 0x040fee00000418e0 */
[----:B------:R-:W-:Y:S01]  /*9020*/  MOV R225, R3 ;  /* 0x0000000300e17202 */ /* 0x000fe20000000f00 */
[----:B------:R-:W-:Y:S01]  /*9030*/  IMAD.MOV.U32 R226, RZ, RZ, R2 ;  /* 0x000000ffffe27224 */ /* 0x000fe200078e0002 */
[----:B------:R-:W-:Y:S01]  /*9040*/  HMMA.16816.F32.BF16 R52, R4, R14, R64 ;  /* 0x0000000e0434723c */ /* 0x000fe20000041840 */
[----:B------:R-:W-:Y:S01]  /*9050*/  IMAD.MOV.U32 R227, RZ, RZ, R0 ;  /* 0x000000ffffe37224 */ /* 0x000fe200078e0000 */
[----:B------:R-:W-:Y:S01]  /*9060*/  MOV R0, R43 ;  /* 0x0000002b00007202 */ /* 0x000fe20000000f00 */
[----:B------:R-:W-:-:S02]  /*9070*/  IMAD.MOV.U32 R3, RZ, RZ, R41 ;  /* 0x000000ffff037224 */ /* 0x000fc400078e0029 */
[----:B------:R-:W-:Y:S02]  /*9080*/  IMAD.MOV.U32 R2, RZ, RZ, R42 ;  /* 0x000000ffff027224 */ /* 0x000fe400078e002a */
[----:B------:R-:W-:Y:S01]  /*9090*/  IMAD.MOV.U32 R224, RZ, RZ, R16 ;  /* 0x000000ffffe07224 */ /* 0x000fe200078e0010 */
[C---:B------:R-:W-:Y:S08]  /*90a0*/  HMMA.16816.F32.BF16 R44, R4.reuse, R22, R44 ;  /* 0x00000016042c723c */ /* 0x040ff0000004182c */
[----:B------:R-:W-:Y:S01]  /*90b0*/  HMMA.16816.F32.BF16 R40, R4, R30, R232 ;  /* 0x0000001e0428723c */ /* 0x000fe200000418e8 */
[----:B------:R-:W-:Y:S06]  /*90c0*/  LDSM.16.M88.4 R4, [R244+0x6000] ;  /* 0x00600000f404783b */ /* 0x000fec0000000200 */
[----:B------:R-:W-:Y:S01]  /*90d0*/  IMAD.MOV.U32 R232, RZ, RZ, R63 ;  /* 0x000000ffffe87224 */ /* 0x000fe200078e003f */
[----:B------:R-:W-:Y:S01]  /*90e0*/  HMMA.16816.F32.BF16 R36, R8, R18, R36 ;  /* 0x000000120824723c */ /* 0x000fe20000041824 */
[----:B------:R-:W1:Y:S01]  /*90f0*/  LDSM.16.M88.4 R16, [R236+0xa000] ;  /* 0x00a00000ec10783b */ /* 0x000e620000000200 */
[----:B------:R-:W-:Y:S01]  /*9100*/  IMAD.MOV.U32 R233, RZ, RZ, R62 ;  /* 0x000000ffffe97224 */ /* 0x000fe200078e003e */
[----:B------:R-:W-:Y:S01]  /*9110*/  MOV R234, R61 ;  /* 0x0000003d00ea7202 */ /* 0x000fe20000000f00 */
[----:B------:R-:W-:-:S04]  /*9120*/  IMAD.MOV.U32 R235, RZ, RZ, R60 ;  /* 0x000000ffffeb7224 */ /* 0x000fc800078e003c */
[C---:B------:R-:W-:Y:S08]  /*9130*/  HMMA.16816.F32.BF16 R60, R8.reuse, R12, R228 ;  /* 0x0000000c083c723c */ /* 0x040ff000000418e4 */
[C---:B------:R-:W-:Y:S01]  /*9140*/  HMMA.16816.F32.BF16 R64, R8.reuse, R14, R216 ;  /* 0x0000000e0840723c */ /* 0x040fe200000418d8 */
[----:B------:R-:W2:Y:S07]  /*9150*/  LDSM.16.M88.4 R12, [R244+0x4000] ;  /* 0x00400000f40c783b */ /* 0x000eae0000000200 */
[C---:B------:R-:W-:Y:S08]  /*9160*/  HMMA.16816.F32.BF16 R140, R8.reuse, R20, R140 ;  /* 0x00000014088c723c */ /* 0x040ff0000004188c */
[C---:B------:R-:W-:Y:S01]  /*9170*/  HMMA.16816.F32.BF16 R232, R8.reuse, R22, R232 ;  /* 0x0000001608e8723c */ /* 0x040fe200000418e8 */
[----:B------:R-:W-:Y:S07]  /*9180*/  LDSM.16.M88.4 R20, [R236+0xb000] ;  /* 0x00b00000ec14783b */ /* 0x000fee0000000200 */
[C---:B------:R-:W-:Y:S08]  /*9190*/  HMMA.16816.F32.BF16 R228, R8.reuse, R28, R220 ;  /* 0x0000001c08e4723c */ /* 0x040ff000000418dc */
[----:B------:R-:W-:Y:S01]  /*91a0*/  HMMA.16816.F32.BF16 R216, R8, R30, R212 ;  /* 0x0000001e08d8723c */ /* 0x000fe200000418d4 */
[----:B------:R-:W3:Y:S04]  /*91b0*/  LDSM.16.M88.4 R8, [R236+0xa800] ;  /* 0x00a80000ec08783b */ /* 0x000ee80000000200 */
[----:B------:R-:W4:Y:S03]  /*91c0*/  LDSM.16.M88.4 R28, [R236+0xb800] ;  /* 0x00b80000ec1c783b */ /* 0x000f260000000200 */
[----:B-1----:R-:W-:Y:S08]  /*91d0*/  HMMA.16816.F32.BF16 R220, R4, R18, R224 ;  /* 0x0000001204dc723c */ /* 0x002ff000000418e0 */
[-C--:B--2---:R-:W-:Y:S07]  /*91e0*/  HMMA.16816.F32.BF16 R212, R12, R16.reuse, R32 ;  /* 0x000000100cd4723c */ /* 0x084fee0000041820 */
[----:B------:R-:W-:Y:S01]  /*91f0*/  IMAD.MOV.U32 R32, RZ, RZ, R132 ;  /* 0x000000ffff207224 */ /* 0x000fe200078e0084 */
[----:B------:R-:W-:Y:S01]  /*9200*/  MOV R33, R3 ;  /* 0x0000000300217202 */ /* 0x000fe20000000f00 */
[----:B------:R-:W-:Y:S01]  /*9210*/  IMAD.MOV.U32 R34, RZ, RZ, R2 ;  /* 0x000000ffff227224 */ /* 0x000fe200078e0002 */
[----:B------:R-:W-:Y:S01]  /*9220*/  HMMA.16816.F32.BF16 R208, R4, R16, R208 ;  /* 0x0000001004d0723c */ /* 0x000fe200000418d0 */
[----:B------:R-:W-:-:S05]  /*9230*/  IMAD.MOV.U32 R35, RZ, RZ, R0 ;  /* 0x000000ffff237224 */ /* 0x000fca00078e0000 */
[----:B------:R-:W-:Y:S01]  /*9240*/  MOV R132, R220 ;  /* 0x000000dc00847202 */ /* 0x000fe20000000f00 */
[----:B------:R-:W-:Y:S01]  /*9250*/  IMAD.MOV.U32 R3, RZ, RZ, R221 ;  /* 0x000000ffff037224 */ /* 0x000fe200078e00dd */
[----:B------:R-:W-:Y:S01]  /*9260*/  MOV R0, R223 ;  /* 0x000000df00007202 */ /* 0x000fe20000000f00 */
[----:B------:R-:W-:Y:S02]  /*9270*/  IMAD.MOV.U32 R2, RZ, RZ, R222 ;  /* 0x000000ffff027224 */ /* 0x000fe400078e00de */
[C---:B---3--:R-:W-:Y:S08]  /*9280*/  HMMA.16816.F32.BF16 R220, R4.reuse, R8, R56 ;  /* 0x0000000804dc723c */ /* 0x048ff00000041838 */
[C---:B----4-:R-:W-:Y:S08]  /*9290*/  HMMA.16816.F32.BF16 R32, R4.reuse, R28, R32 ;  /* 0x0000001c0420723c */ /* 0x050ff00000041820 */
[C---:B------:R-:W-:Y:S08]  /*92a0*/  HMMA.16816.F32.BF16 R224, R4.reuse, R10, R52 ;  /* 0x0000000a04e0723c */ /* 0x040ff00000041834 */
        /* <DEDUP_REMOVED lines=9> */
[----:B------:R-:W-:-:S07]  /*9340*/  IMAD.MOV.U32 R138, RZ, RZ, R32 ;  /* 0x000000ffff8a7224 */ /* 0x000fce00078e0020 */
[----:B------:R-:W-:Y:S01]  /*9350*/  HMMA.16816.F32.BF16 R48, R4, R30, R40 ;  /* 0x0000001e0430723c */ /* 0x000fe20000041828 */
[----:B------:R-:W-:Y:S07]  /*9360*/  LDSM.16.M88.4 R4, [R245+0x6000] ;  /* 0x00600000f504783b */ /* 0x000fee0000000200 */
[C---:B------:R-:W-:Y:S08]  /*9370*/  HMMA.16816.F32.BF16 R40, R12.reuse, R8, R60 ;  /* 0x000000080c28723c */ /* 0x040ff0000004183c */
[C---:B------:R-:W-:Y:S08]  /*9380*/  HMMA.16816.F32.BF16 R44, R12.reuse, R18, R36 ;  /* 0x000000120c2c723c */ /* 0x040ff00000041824 */
[C---:B------:R-:W-:Y:S07]  /*9390*/  HMMA.16816.F32.BF16 R60, R12.reuse, R22, R232 ;  /* 0x000000160c3c723c */ /* 0x040fee00000418e8 */
[----:B------:R-:W-:Y:S01]  /*93a0*/  IMAD.MOV.U32 R232, RZ, RZ, R59 ;  /* 0x000000ffffe87224 */ /* 0x000fe200078e003b */
[C---:B------:R-:W-:Y:S01]  /*93b0*/  HMMA.16816.F32.BF16 R36, R12.reuse, R10, R64 ;  /* 0x0000000a0c24723c */ /* 0x040fe20000041840 */
[----:B------:R-:W-:Y:S01]  /*93c0*/  IMAD.MOV.U32 R233, RZ, RZ, R58 ;  /* 0x000000ffffe97224 */ /* 0x000fe200078e003a */
[----:B------:R-:W-:Y:S01]  /*93d0*/  MOV R234, R57 ;  /* 0x0000003900ea7202 */ /* 0x000fe20000000f00 */
[----:B------:R-:W-:Y:S01]  /*93e0*/  IMAD.MOV.U32 R235, RZ, RZ, R56 ;  /* 0x000000ffffeb7224 */ /* 0x000fe200078e0038 */
[----:B------:R-:W-:Y:S04]  /*93f0*/  LDSM.16.M88.4 R8, [R245+0x4000] ;  /* 0x00400000f508783b */ /* 0x000fe80000000200 */
[C---:B------:R-:W-:Y:S01]  /*9400*/  HMMA.16816.F32.BF16 R32, R12.reuse, R20, R140 ;  /* 0x000000140c20723c */ /* 0x040fe2000004188c */
[----:B------:R-:W1:Y:S06]  /*9410*/  LDSM.16.M88.4 R20, [R243+0x3000] ;  /* 0x00300000f314783b */ /* 0x000e6c0000000200 */
[----:B------:R-:W-:Y:S01]  /*9420*/  IMAD.MOV.U32 R142, RZ, RZ, R17 ;  /* 0x000000ffff8e7224 */ /* 0x000fe200078e0011 */
[----:B------:R-:W-:Y:S01]  /*9430*/  HMMA.16816.F32.BF16 R56, R12, R28, R228 ;  /* 0x0000001c0c38723c */ /* 0x000fe200000418e4 */
[----:B------:R-:W-:Y:S01]  /*9440*/  MOV R143, R16 ;  /* 0x00000010008f7202 */ /* 0x000fe20000000f00 */
[----:B------:R-:W-:Y:S01]  /*9450*/  IMAD.MOV.U32 R141, RZ, RZ, R133 ;  /* 0x000000ffff8d7224 */ /* 0x000fe200078e0085 */
[----:B------:R-:W2:Y:S01]  /*9460*/  LDSM.16.M88.4 R16, [R243+0x2000] ;  /* 0x00200000f310783b */ /* 0x000ea20000000200 */
[----:B------:R-:W-:-:S03]  /*9470*/  MOV R140, R138 ;  /* 0x0000008a008c7202 */ /* 0x000fc60000000f00 */
[----:B------:R-:W-:Y:S01]  /*9480*/  IMAD.MOV.U32 R228, RZ, RZ, R132 ;  /* 0x000000ffffe47224 */ /* 0x000fe200078e0084 */
[----:B------:R-:W-:Y:S01]  /*9490*/  HMMA.16816.F32.BF16 R64, R12, R30, R216 ;  /* 0x0000001e0c40723c */ /* 0x000fe200000418d8 */
[----:B------:R-:W3:Y:S01]  /*94a0*/  LDSM.16.M88.4 R12, [R243+0x2800] ;  /* 0x00280000f30c783b */ /* 0x000ee20000000200 */
[----:B------:R-:W-:Y:S01]  /*94b0*/  MOV R229, R3 ;  /* 0x0000000300e57202 */ /* 0x000fe20000000f00 */
[----:B------:R-:W-:Y:S02]  /*94c0*/  IMAD.MOV.U32 R230, RZ, RZ, R2 ;  /* 0x000000ffffe67224 */ /* 0x000fe400078e0002 */
[----:B------:R-:W4:Y:S01]  /*94d0*/  LDSM.16.M88.4 R28, [R243+0x3800] ;  /* 0x00380000f31c783b */ /* 0x000f220000000200 */
[----:B------:R-:W-:Y:S02]  /*94e0*/  IMAD.MOV.U32 R231, RZ, RZ, R0 ;  /* 0x000000ffffe77224 */ /* 0x000fe400078e0000 */
[----:B-1----:R-:W-:Y:S08]  /*94f0*/  HMMA.16816.F32.BF16 R60, R8, R22, R60 ;  /* 0x00000016083c723c */ /* 0x002ff0000004183c */
[C---:B--2---:R-:W-:Y:S08]  /*9500*/  HMMA.16816.F32.BF16 R228, R4.reuse, R18, R228 ;  /* 0x0000001204e4723c */ /* 0x044ff000000418e4 */
[C---:B---3--:R-:W-:Y:S08]  /*9510*/  HMMA.16816.F32.BF16 R216, R4.reuse, R12, R232 ;  /* 0x0000000c04d8723c */ /* 0x048ff000000418e8 */
[-C--:B------:R-:W-:Y:S08]  /*9520*/  HMMA.16816.F32.BF16 R208, R4, R16.reuse, R208 ;  /* 0x0000001004d0723c */ /* 0x080ff000000418d0 */
[----:B------:R-:W-:Y:S01]  /*9530*/  HMMA.16816.F32.BF16 R212, R8, R16, R212 ;  /* 0x0000001008d4723c */ /* 0x000fe200000418d4 */
[----:B------:R-:W-:Y:S01]  /*9540*/  MOV R249, R228 ;  /* 0x000000e400f97202 */ /* 0x000fe20000000f00 */
[----:B------:R-:W-:Y:S01]  /*9550*/  IMAD.MOV.U32 R139, RZ, RZ, R229 ;  /* 0x000000ffff8b7224 */ /* 0x000fe200078e00e5 */
[----:B------:R-:W-:Y:S01]  /*9560*/  MOV R133, R231 ;  /* 0x000000e700857202 */ /* 0x000fe20000000f00 */
[----:B------:R-:W-:-:S04]  /*9570*/  IMAD.MOV.U32 R138, RZ, RZ, R230 ;  /* 0x000000ffff8a7224 */ /* 0x000fc800078e00e6 */
[----:B------:R-:W-:Y:S01]  /*9580*/  IMAD.MOV.U32 R16, RZ, RZ, R216 ;  /* 0x000000ffff107224 */ /* 0x000fe200078e00d8 */
[----:B----4-:R-:W-:Y:S01]  /*9590*/  HMMA.16816.F32.BF16 R140, R4, R28, R140 ;  /* 0x0000001c048c723c */ /* 0x010fe2000004188c */
[----:B------:R-:W-:Y:S01]  /*95a0*/  IMAD.MOV.U32 R252, RZ, RZ, R217 ;  /* 0x000000fffffc7224 */ /* 0x000fe200078e00d9 */
[----:B------:R-:W-:Y:S01]  /*95b0*/  MOV R251, R218 ;  /* 0x000000da00fb7202 */ /* 0x000fe20000000f00 */
[----:B------:R-:W-:-:S05]  /*95c0*/  IMAD.MOV.U32 R250, RZ, RZ, R219 ;  /* 0x000000fffffa7224 */ /* 0x000fca00078e00db */
[C---:B------:R-:W-:Y:S08]  /*95d0*/  HMMA.16816.F32.BF16 R228, R4.reuse, R20, R220 ;  /* 0x0000001404e4723c */ /* 0x040ff000000418dc */
[C---:B------:R-:W-:Y:S08]  /*95e0*/  HMMA.16816.F32.BF16 R232, R4.reuse, R14, R224 ;  /* 0x0000000e04e8723c */ /* 0x040ff000000418e0 */
[----:B------:R-:W-:Y:S01]  /*95f0*/  HMMA.16816.F32.BF16 R220, R4, R30, R48 ;  /* 0x0000001e04dc723c */ /* 0x000fe20000041830 */
[----:B------:R-:W-:Y:S01]  /*9600*/  IMAD.MOV.U32 R132, RZ, RZ, R140 ;  /* 0x000000ffff847224 */ /* 0x000fe200078e008c */
[----:B------:R-:W-:Y:S01]  /*9610*/  MOV R3, R141 ;  /* 0x0000008d00037202 */ /* 0x000fe20000000f00 */
[----:B------:R-:W-:-:S02]  /*9620*/  IMAD.MOV.U32 R2, RZ, RZ, R142 ;  /* 0x000000ffff027224 */ /* 0x000fc400078e008e */
[----:B------:R-:W-:Y:S02]  /*9630*/  IMAD.MOV.U32 R0, RZ, RZ, R143 ;  /* 0x000000ffff007224 */ /* 0x000fe400078e008f */
[----:B------:R-:W-:Y:S01]  /*9640*/  MOV R51, R16 ;  /* 0x0000001000337202 */ /* 0x000fe20000000f00 */
[----:B------:R-:W-:Y:S01]  /*9650*/  HMMA.16816.F32.BF16 R224, R4, R22, R52 ;  /* 0x0000001604e0723c */ /* 0x000fe20000041834 */
[----:B------:R-:W-:Y:S06]  /*9660*/  LDSM.16.M88.4 R4, [R247+0x6000] ;  /* 0x00600000f704783b */ /* 0x000fec0000000200 */
[----:B------:R-:W-:Y:S01]  /*9670*/  MOV R22, R251 ;  /* 0x000000fb00167202 */ /* 0x000fe20000000f00 */
[----:B------:R-:W-:Y:S01]  /*9680*/  HMMA.16816.F32.BF16 R216, R8, R18, R44 ;  /* 0x0000001208d8723c */ /* 0x000fe2000004182c */
[----:B------:R-:W1:Y:S01]  /*9690*/  LDSM.16.M88.4 R16, [R242+0xa000] ;  /* 0x00a00000f210783b */ /* 0x000e620000000200 */
[----:B------:R-:W-:-:S06]  /*96a0*/  IMAD.MOV.U32 R23, RZ, RZ, R250 ;  /* 0x000000ffff177224 */ /* 0x000fcc00078e00fa */
[C---:B------:R-:W-:Y:S08]  /*96b0*/  HMMA.16816.F32.BF16 R140, R8.reuse, R12, R40 ;  /* 0x0000000c088c723c */ /* 0x040ff00000041828 */
[C---:B------:R-:W-:Y:S01]  /*96c0*/  HMMA.16816.F32.BF16 R40, R8.reuse, R20, R32 ;  /* 0x000000140828723c */ /* 0x040fe20000041820 */
[----:B------:R-:W-:Y:S06]  /*96d0*/  LDSM.16.M88.4 R32, [R242+0xb800] ;  /* 0x00b80000f220783b */ /* 0x000fec0000000200 */
[----:B------:R-:W-:Y:S01]  /*96e0*/  IMAD.MOV.U32 R20, RZ, RZ, R51 ;  /* 0x000000ffff147224 */ /* 0x000fe200078e0033 */
[----:B------:R-:W-:Y:S01]  /*96f0*/  HMMA.16816.F32.BF16 R52, R8, R14, R36 ;  /* 0x0000000e0834723c */ /* 0x000fe20000041824 */
[----:B------:R-:W2:Y:S01]  /*9700*/  LDSM.16.M88.4 R12, [R247+0x4000] ;  /* 0x00400000f70c783b */ /* 0x000ea20000000200 */
[----:B------:R-:W-:-:S03]  /*9710*/  IMAD.MOV.U32 R21, RZ, RZ, R252 ;  /* 0x000000ffff157224 */ /* 0x000fc600078e00fc */
[----:B------:R-:W3:Y:S03]  /*9720*/  S2R R252, SR_TID.X ;  /* 0x0000000000fc7919 */ /* 0x000ee60000002100 */
[C---:B------:R-:W-:Y:S08]  /*9730*/  HMMA.16816.F32.BF16 R56, R8.reuse, R28, R56 ;  /* 0x0000001c0838723c */ /* 0x040ff00000041838 */
[----:B------:R-:W-:Y:S01]  /*9740*/  HMMA.16816.F32.BF16 R48, R8, R30, R64 ;  /* 0x0000001e0830723c */ /* 0x000fe20000041840 */
[----:B------:R-:W4:Y:S04]  /*9750*/  LDSM.16.M88.4 R8, [R242+0xa800] ;  /* 0x00a80000f208783b */ /* 0x000f280000000200 */
[----:B------:R-:W4:Y:S02]  /*9760*/  LDSM.16.M88.4 R28, [R242+0xb000] ;  /* 0x00b00000f21c783b */ /* 0x000f240000000200 */
[----:B------:R-:W-:Y:S01]  /*9770*/  IMAD.MOV.U32 R64, RZ, RZ, R249 ;  /* 0x000000ffff407224 */ /* 0x000fe200078e00f9 */
[----:B------:R-:W-:Y:S01]  /*9780*/  MOV R65, R139 ;  /* 0x0000008b00417202 */ /* 0x000fe20000000f00 */
[----:B------:R-:W-:Y:S01]  /*9790*/  IMAD.MOV.U32 R66, RZ, RZ, R138 ;  /* 0x000000ffff427224 */ /* 0x000fe200078e008a */
[----:B-1----:R-:W-:Y:S01]  /*97a0*/  HMMA.16816.F32.BF16 R44, R4, R16, R208 ;  /* 0x00000010042c723c */ /* 0x002fe200000418d0 */
[----:B------:R-:W-:-:S02]  /*97b0*/  IMAD.MOV.U32 R67, RZ, RZ, R133 ;  /* 0x000000ffff437224 */ /* 0x000fc400078e0085 */
[----:B---3--:R-:W-:-:S05]  /*97c0*/  IMAD.SHL.U32 R252, R252, 0x2, RZ ;  /* 0x00000002fcfc7824 */ /* 0x008fca00078e00ff */
[----:B------:R-:W-:Y:S01]  /*97d0*/  HMMA.16816.F32.BF16 R64, R4, R18, R64 ;  /* 0x000000120440723c */ /* 0x000fe20000041840 */
[----:B------:R-:W-:-:S07]  /*97e0*/  LOP3.LUT R252, R252, 0x6, RZ, 0xc0, !PT ;  /* 0x00000006fcfc7812 */ /* 0x000fce00078ec0ff */
[----:B--2---:R-:W-:Y:S07]  /*97f0*/  HMMA.16816.F32.BF16 R36, R12, R16, R212 ;  /* 0x000000100c24723c */ /* 0x004fee00000418d4 */
[----:B------:R-:W-:Y:S01]  /*9800*/  MOV R212, R132 ;  /* 0x0000008400d47202 */ /* 0x000fe20000000f00 */
[----:B------:R-:W-:Y:S01]  /*9810*/  IMAD.MOV.U32 R213, RZ, RZ, R3 ;  /* 0x000000ffffd57224 */ /* 0x000fe200078e0003 */
[----:B------:R-:W-:Y:S01]  /*9820*/  MOV R215, R0 ;  /* 0x0000000000d77202 */ /* 0x000fe20000000f00 */
[----:B------:R-:W-:-:S06]  /*9830*/  IMAD.MOV.U32 R214, RZ, RZ, R2 ;  /* 0x000000ffffd67224 */ /* 0x000fcc00078e0002 */
[----:B------:R-:W-:Y:S01]  /*9840*/  IMAD.MOV.U32 R211, RZ, RZ, R64 ;  /* 0x000000ffffd37224 */ /* 0x000fe200078e0040 */
[----:B------:R-:W-:Y:S01]  /*9850*/  MOV R210, R65 ;  /* 0x0000004100d27202 */ /* 0x000fe20000000f00 */
[----:B------:R-:W-:Y:S01]  /*9860*/  IMAD.MOV.U32 R209, RZ, RZ, R66 ;  /* 0x000000ffffd17224 */ /* 0x000fe200078e0042 */
[----:B------:R-:W-:Y:S01]  /*9870*/  MOV R208, R67 ;  /* 0x0000004300d07202 */ /* 0x000fe20000000f00 */
[C---:B------:R-:W-:Y:S08]  /*9880*/  HMMA.16816.F32.BF16 R212, R4.reuse, R32, R212 ;  /* 0x0000002004d4723c */ /* 0x040ff000000418d4 */
[C---:B----4-:R-:W-:Y:S11]  /*9890*/  HMMA.16816.F32.BF16 R64, R4.reuse, R8, R20 ;  /* 0x000000080440723c */ /* 0x050ff60000041814 */
[----:B------:R-:W-:Y:S05]  /*98a0*/  @!UPT UIADD3 URZ, URZ, URZ, URZ ;  /* 0x0000003f3f3ff290 */ /* 0x000fea000fffe03f */
[----:B------:R-:W-:Y:S01]  /*98b0*/  IMAD.MOV.U32 R138, RZ, RZ, R212 ;  /* 0x000000ffff8a7224 */ /* 0x000fe200078e00d4 */
[----:B------:R-:W-:Y:S01]  /*98c0*/  MOV R133, R213 ;  /* 0x000000d500857202 */ /* 0x000fe20000000f00 */
[----:B------:R-:W-:Y:S01]  /*98d0*/  IMAD.MOV.U32 R132, RZ, RZ, R214 ;  /* 0x000000ffff847224 */ /* 0x000fe200078e00d6 */
[----:B------:R-:W-:Y:S02]  /*98e0*/  MOV R17, R215 ;  /* 0x000000d700117202 */ /* 0x000fe40000000f00 */
[----:B------:R-:W-:Y:S03]  /*98f0*/  HMMA.16816.F32.BF16 R212, R4, R34, R220 ;  /* 0x0000002204d4723c */ /* 0x000fe600000418dc */
[----:B------:R-:W-:Y:S01]  /*9900*/  IMAD.MOV.U32 R23, RZ, RZ, R64 ;  /* 0x000000ffff177224 */ /* 0x000fe200078e0040 */
[----:B------:R-:W-:Y:S01]  /*9910*/  MOV R22, R65 ;  /* 0x0000004100167202 */ /* 0x000fe20000000f00 */
[----:B------:R-:W-:Y:S01]  /*9920*/  IMAD.MOV.U32 R21, RZ, RZ, R66 ;  /* 0x000000ffff157224 */ /* 0x000fe200078e0042 */
[----:B------:R-:W-:-:S02]  /*9930*/  MOV R20, R67 ;  /* 0x0000004300147202 */ /* 0x000fc40000000f00 */
[----:B------:R-:W-:Y:S08]  /*9940*/  HMMA.16816.F32.BF16 R64, R4, R10, R232 ;  /* 0x0000000a0440723c */ /* 0x000ff000000418e8 */
[C---:B------:R-:W-:Y:S08]  /*9950*/  HMMA.16816.F32.BF16 R232, R12.reuse, R18, R216 ;  /* 0x000000120ce8723c */ /* 0x040ff000000418d8 */
[C---:B------:R-:W-:Y:S08]  /*9960*/  HMMA.16816.F32.BF16 R220, R12.reuse, R28, R40 ;  /* 0x0000001c0cdc723c */ /* 0x040ff00000041828 */
[----:B------:R-:W-:Y:S01]  /*9970*/  IMAD.MOV.U32 R251, RZ, RZ, R64 ;  /* 0x000000fffffb7224 */ /* 0x000fe200078e0040 */
[----:B------:R-:W-:Y:S01]  /*9980*/  MOV R250, R65 ;  /* 0x0000004100fa7202 */ /* 0x000fe20000000f00 */
[----:B------:R-:W-:Y:S01]  /*9990*/  IMAD.MOV.U32 R249, RZ, RZ, R66 ;  /* 0x000000fffff97224 */ /* 0x000fe200078e0042 */
[----:B------:R-:W-:Y:S01]  /*99a0*/  MOV R139, R67 ;  /* 0x00000043008b7202 */ /* 0x000fe20000000f00 */
[----:B------:R-:W-:Y:S08]  /*99b0*/  HMMA.16816.F32.BF16 R216, R12, R30, R60 ;  /* 0x0000001e0cd8723c */ /* 0x000ff0000004183c */
[----:B------:R-:W-:Y:S08]  /*99c0*/  HMMA.16816.F32.BF16 R64, R4, R28, R228 ;  /* 0x0000001c0440723c */ /* 0x000ff000000418e4 */
[----:B------:R-:W-:Y:S11]  /*99d0*/  HMMA.16816.F32.BF16 R228, R12, R8, R140 ;  /* 0x000000080ce4723c */ /* 0x000ff6000004188c */
[----:B------:R-:W-:Y:S05]  /*99e0*/  @!UPT UIADD3 URZ, URZ, URZ, URZ ;  /* 0x0000003f3f3ff290 */ /* 0x000fea000fffe03f */
[----:B------:R-:W-:Y:S01]  /*99f0*/  IMAD.MOV.U32 R16, RZ, RZ, R64 ;  /* 0x000000ffff107224 */ /* 0x000fe200078e0040 */
[----:B------:R-:W-:Y:S01]  /*9a00*/  MOV R3, R65 ;  /* 0x0000004100037202 */ /* 0x000fe20000000f00 */
[----:B------:R-:W-:Y:S01]  /*9a10*/  IMAD.MOV.U32 R2, RZ, RZ, R66 ;  /* 0x000000ffff027224 */ /* 0x000fe200078e0042 */
[----:B------:R-:W-:Y:S02]  /*9a20*/  MOV R0, R67 ;  /* 0x0000004300007202 */ /* 0x000fe40000000f00 */
[----:B------:R-:W-:Y:S01]  /*9a30*/  HMMA.16816.F32.BF16 R64, R4, R30, R224 ;  /* 0x0000001e0440723c */ /* 0x000fe200000418e0 */
[----:B------:R-:W-:Y:S06]  /*9a40*/  LDSM.16.M88.4 R28, [R241+0x3800] ;  /* 0x00380000f11c783b */ /* 0x000fec0000000200 */
        /* <DEDUP_REMOVED lines=8> */
[C---:B------:R-:W-:Y:S01]  /*9ad0*/  HMMA.16816.F32.BF16 R224, R12.reuse, R10, R52 ;  /* 0x0000000a0ce0723c */ /* 0x040fe20000041834 */
[----:B------:R-:W1:Y:S04]  /*9ae0*/  LDSM.16.M88.4 R4, [R246+0x6000] ;  /* 0x00600000f604783b */ /* 0x000e680000000200 */
[----:B------:R-:W2:Y:S02]  /*9af0*/  LDSM.16.M88.4 R8, [R246+0x4000] ;  /* 0x00400000f608783b */ /* 0x000ea40000000200 */
[----:B------:R-:W-:Y:S01]  /*9b00*/  IMAD.MOV.U32 R52, RZ, RZ, R23 ;  /* 0x000000ffff347224 */ /* 0x000fe200078e0017 */
[----:B------:R-:W-:Y:S01]  /*9b10*/  MOV R53, R22 ;  /* 0x0000001600357202 */ /* 0x000fe20000000f00 */
[----:B------:R-:W-:Y:S01]  /*9b20*/  IMAD.MOV.U32 R54, RZ, RZ, R21 ;  /* 0x000000ffff367224 */ /* 0x000fe200078e0015 */
[----:B------:R-:W-:Y:S01]  /*9b30*/  MOV R55, R20 ;  /* 0x0000001400377202 */ /* 0x000fe20000000f00 */
[C---:B------:R-:W-:Y:S01]  /*9b40*/  HMMA.16816.F32.BF16 R212, R12.reuse, R32, R56 ;  /* 0x000000200cd4723c */ /* 0x040fe20000041838 */
[----:B------:R-:W3:Y:S06]  /*9b50*/  LDSM.16.M88.4 R20, [R241+0x2000] ;  /* 0x00200000f114783b */ /* 0x000eec0000000200 */
[----:B------:R-:W-:Y:S01]  /*9b60*/  IMAD.MOV.U32 R56, RZ, RZ, R211 ;  /* 0x000000ffff387224 */ /* 0x000fe200078e00d3 */
[----:B------:R-:W-:Y:S01]  /*9b70*/  MOV R57, R210 ;  /* 0x000000d200397202 */ /* 0x000fe20000000f00 */
[----:B------:R-:W-:Y:S01]  /*9b80*/  IMAD.MOV.U32 R58, RZ, RZ, R209 ;  /* 0x000000ffff3a7224 */ /* 0x000fe200078e00d1 */
[----:B------:R-:W-:Y:S01]  /*9b90*/  MOV R59, R208 ;  /* 0x000000d0003b7202 */ /* 0x000fe20000000f00 */
[----:B------:R-:W-:Y:S01]  /*9ba0*/  IMAD.MOV.U32 R32, RZ, RZ, R138 ;  /* 0x000000ffff207224 */ /* 0x000fe200078e008a */
[----:B------:R-:W-:Y:S01]  /*9bb0*/  HMMA.16816.F32.BF16 R208, R12, R34, R48 ;  /* 0x000000220cd0723c */ /* 0x000fe20000041830 */
[----:B------:R-:W-:Y:S01]  /*9bc0*/  MOV R33, R133 ;  /* 0x0000008500217202 */ /* 0x000fe20000000f00 */
[----:B------:R-:W4:Y:S05]  /*9bd0*/  LDSM.16.M88.4 R12, [R241+0x3000] ;  /* 0x00300000f10c783b */ /* 0x000f2a0000000200 */
[----:B------:R-:W-:Y:S01]  /*9be0*/  IMAD.MOV.U32 R34, RZ, RZ, R132 ;  /* 0x000000ffff227224 */ /* 0x000fe200078e0084 */
[----:B------:R-:W-:Y:S01]  /*9bf0*/  MOV R35, R17 ;  /* 0x0000001100237202 */ /* 0x000fe20000000f00 */
[----:B------:R-:W-:Y:S01]  /*9c00*/  IMAD.MOV.U32 R48, RZ, RZ, R251 ;  /* 0x000000ffff307224 */ /* 0x000fe200078e00fb */
[----:B------:R-:W-:Y:S01]  /*9c10*/  MOV R49, R250 ;  /* 0x000000fa00317202 */ /* 0x000fe20000000f00 */
[----:B------:R-:W-:Y:S01]  /*9c20*/  IMAD.MOV.U32 R50, RZ, RZ, R249 ;  /* 0x000000ffff327224 */ /* 0x000fe200078e00f9 */
[----:B------:R-:W-:-:S03]  /*9c30*/  MOV R51, R139 ;  /* 0x0000008b00337202 */ /* 0x000fc60000000f00 */
[-C--:B-1----:R-:W-:Y:S08]  /*9c40*/  HMMA.16816.F32.BF16 R32, R4, R28.reuse, R32 ;  /* 0x0000001c0420723c */ /* 0x082ff00000041820 */
[----:B--2---:R-:W-:Y:S08]  /*9c50*/  HMMA.16816.F32.BF16 R212, R8, R28, R212 ;  /* 0x0000001c08d4723c */ /* 0x004ff000000418d4 */
[-C--:B---3--:R-:W-:Y:S07]  /*9c60*/  HMMA.16816.F32.BF16 R140, R4, R20.reuse, R44 ;  /* 0x00000014048c723c */ /* 0x088fee000004182c */
[----:B------:R-:W-:Y:S01]  /*9c70*/  IMAD.MOV.U32 R44, RZ, RZ, R16 ;  /* 0x000000ffff2c7224 */ /* 0x000fe200078e0010 */
[----:B------:R-:W-:Y:S01]  /*9c80*/  MOV R45, R3 ;  /* 0x00000003002d7202 */ /* 0x000fe20000000f00 */
[----:B------:R-:W1:Y:S01]  /*9c90*/  LDSM.16.M88.4 R16, [R241+0x2800] ;  /* 0x00280000f110783b */ /* 0x000e620000000200 */
[----:B------:R-:W-:Y:S01]  /*9ca0*/  IMAD.MOV.U32 R46, RZ, RZ, R2 ;  /* 0x000000ffff2e7224 */ /* 0x000fe200078e0002 */
[----:B------:R-:W-:Y:S01]  /*9cb0*/  MOV R3, R35 ;  /* 0x0000002300037202 */ /* 0x000fe20000000f00 */
[----:B------:R-:W-:Y:S01]  /*9cc0*/  IMAD.MOV.U32 R132, RZ, RZ, R33 ;  /* 0x000000ffff847224 */ /* 0x000fe200078e0021 */
[----:B------:R-:W-:Y:S01]  /*9cd0*/  MOV R250, R34 ;  /* 0x0000002200fa7202 */ /* 0x000fe20000000f00 */
[----:B------:R-:W-:Y:S01]  /*9ce0*/  IMAD.MOV.U32 R2, RZ, RZ, R32 ;  /* 0x000000ffff027224 */ /* 0x000fe200078e0020 */
[----:B------:R-:W-:Y:S01]  /*9cf0*/  HMMA.16816.F32.BF16 R60, R8, R20, R36 ;  /* 0x00000014083c723c */ /* 0x000fe20000041824 */
[----:B------:R-:W-:Y:S01]  /*9d00*/  MOV R47, R0 ;  /* 0x00000000002f7202 */ /* 0x000fe20000000f00 */
[----:B------:R-:W-:-:S04]  /*9d10*/  DEPBAR.LE SB0, 0x0 ;  /* 0x000080000000791a */ /* 0x000fc80000000000 */
[----:B------:R-:W-:Y:S02]  /*9d20*/  MOV R0, UR21 ;  /* 0x0000001500007c02 */ /* 0x000fe40008000f00 */
[----:B------:R-:W-:Y:S03]  /*9d30*/  HMMA.16816.F32.BF16 R32, R4, R30, R40 ;  /* 0x0000001e0420723c */ /* 0x000fe60000041828 */
[----:B------:R-:W-:-:S05]  /*9d40*/  IMAD R0, R0, 0x40, R252 ;  /* 0x0000004000007824 */ /* 0x000fca00078e02fc */
[C---:B------:R-:W-:Y:S08]  /*9d50*/  HMMA.16816.F32.BF16 R56, R4.reuse, R22, R56 ;  /* 0x000000160438723c */ /* 0x040ff00000041838 */
[C---:B----4-:R-:W-:Y:S08]  /*9d60*/  HMMA.16816.F32.BF16 R44, R4.reuse, R12, R44 ;  /* 0x0000000c042c723c */ /* 0x050ff0000004182c */
[----:B------:R-:W-:Y:S01]  /*9d70*/  HMMA.16816.F32.BF16 R64, R4, R14, R64 ;  /* 0x0000000e0440723c */ /* 0x000fe20000041840 */
[----:B------:R-:W-:-:S07]  /*9d80*/  MOV R249, R35 ;  /* 0x0000002300f97202 */ /* 0x000fce0000000f00 */
[C---:B-1----:R-:W-:Y:S08]  /*9d90*/  HMMA.16816.F32.BF16 R52, R4.reuse, R16, R52 ;  /* 0x000000100434723c */ /* 0x042ff00000041834 */
[----:B------:R-:W-:Y:S07]  /*9da0*/  HMMA.16816.F32.BF16 R48, R4, R18, R48 ;  /* 0x000000120430723c */ /* 0x000fee0000041830 */
[----:B------:R-:W-:Y:S01]  /*9db0*/  IMAD.MOV.U32 R4, RZ, RZ, R32 ;  /* 0x000000ffff047224 */ /* 0x000fe200078e0020 */
[----:B------:R-:W-:Y:S01]  /*9dc0*/  HMMA.16816.F32.BF16 R40, R8, R22, R232 ;  /* 0x000000160828723c */ /* 0x000fe200000418e8 */
[----:B------:R-:W-:Y:S01]  /*9dd0*/  IMAD.MOV.U32 R6, RZ, RZ, R34 ;  /* 0x000000ffff067224 */ /* 0x000fe200078e0022 */
[----:B------:R-:W-:-:S05]  /*9de0*/  MOV R5, R33 ;  /* 0x0000002100057202 */ /* 0x000fca0000000f00 */
[----:B------:R-:W-:Y:S01]  /*9df0*/  MOV R233, R4 ;  /* 0x0000000400e97202 */ /* 0x000fe20000000f00 */
[----:B------:R-:W-:Y:S01]  /*9e00*/  FMUL.FTZ R4, R60, c[0x0][0x2ec] ;  /* 0x0000bb003c047a20 */ /* 0x000fe20000410000 */
[C---:B------:R-:W-:Y:S01]  /*9e10*/  HMMA.16816.F32.BF16 R32, R8.reuse, R18, R224 ;  /* 0x000000120820723c */ /* 0x040fe200000418e0 */
[----:B------:R-:W-:Y:S01]  /*9e20*/  IMAD.MOV.U32 R235, RZ, RZ, R5 ;  /* 0x000000ffffeb7224 */ /* 0x000fe200078e0005 */
[----:B------:R-:W-:Y:S01]  /*9e30*/  MOV R232, R3 ;  /* 0x0000000300e87202 */ /* 0x000fe20000000f00 */
[----:B------:R1:W2:Y:S01]  /*9e40*/  MUFU.TANH R225, R4 ;  /* 0x0000000400e17308 */ /* 0x0002a20000002400 */
[----:B------:R-:W-:Y:S02]  /*9e50*/  IADD3 R3, R0, 0x8, RZ ;  /* 0x0000000800037810 */ /* 0x000fe40007ffe0ff */
[----:B------:R-:W-:Y:S02]  /*9e60*/  MOV R234, R6 ;  /* 0x0000000600ea7202 */ /* 0x000fe40000000f00 */
[----:B------:R-:W-:Y:S01]  /*9e70*/  HMMA.16816.F32.BF16 R36, R8, R16, R228 ;  /* 0x000000100824723c */ /* 0x000fe200000418e4 */
[----:B------:R-:W-:-:S02]  /*9e80*/  ISETP.GE.AND P1, PT, R3, R24, PT ;  /* 0x000000180300720c */ /* 0x000fc40003f26270 */
[----:B------:R-:W-:Y:S04]  /*9e90*/  I2F R7, R3 ;  /* 0x0000000300077306 */ /* 0x000fe80000201400 */
[----:B------:R-:W-:Y:S01]  /*9ea0*/  IMAD.MOV.U32 R231, RZ, RZ, R132 ;  /* 0x000000ffffe77224 */ /* 0x000fe200078e0084 */
[----:B------:R-:W-:Y:S01]  /*9eb0*/  HMMA.16816.F32.BF16 R20, R8, R12, R220 ;  /* 0x0000000c0814723c */ /* 0x000fe200000418dc */
[----:B------:R-:W-:Y:S01]  /*9ec0*/  IMAD.MOV.U32 R230, RZ, RZ, R2 ;  /* 0x000000ffffe67224 */ /* 0x000fe200078e0002 */
[----:B------:R-:W-:Y:S01]  /*9ed0*/  IADD3 R2, R0, 0x1, RZ ;  /* 0x0000000100027810 */ /* 0x000fe20007ffe0ff */
[----:B-1----:R-:W-:Y:S01]  /*9ee0*/  FMUL.FTZ R4, R61, c[0x0][0x2ec] ;  /* 0x0000bb003d047a20 */ /* 0x002fe20000410000 */
[----:B------:R-:W-:Y:S01]  /*9ef0*/  I2F R12, R0 ;  /* 0x00000000000c7306 */ /* 0x000fe20000201400 */
[----:B------:R-:W-:Y:S01]  /*9f00*/  BAR.SYNC.DEFER_BLOCKING 0x0 ;  /* 0x0000000000007b1d */ /* 0x000fe20000010000 */
[----:B------:R-:W-:-:S02]  /*9f10*/  ISETP.GE.AND P6, PT, R2, R24, PT ;  /* 0x000000180200720c */ /* 0x000fc40003fc6270 */
[----:B------:R-:W-:Y:S01]  /*9f20*/  HMMA.16816.F32.BF16 R16, R8, R14, R216 ;  /* 0x0000000e0810723c */ /* 0x000fe200000418d8 */
[C---:B------:R-:W-:Y:S02]  /*9f30*/  ISETP.GE.AND P0, PT, R2.reuse, R25, PT ;  /* 0x000000190200720c */ /* 0x040fe40003f06270 */
[C---:B------:R-:W-:Y:S01]  /*9f40*/  ISETP.GE.AND P5, PT, R2.reuse, R26, PT ;  /* 0x0000001a0200720c */ /* 0x040fe20003fa6270 */
[----:B------:R1:W-:Y:S01]  /*9f50*/  I2F R5, R2 ;  /* 0x0000000200057306 */ /* 0x0003e20000201400 */
[----:B------:R-:W-:-:S03]  /*9f60*/  ISETP.GE.AND P4, PT, R2, R27, PT ;  /* 0x0000001b0200720c */ /* 0x000fc60003f86270 */
[----:B------:R-:W-:Y:S04]  /*9f70*/  HMMA.16816.F32.BF16 R208, R8, R30, R208 ;  /* 0x0000001e08d0723c */ /* 0x000fe800000418d0 */
[----:B------:R3:W4:Y:S03]  /*9f80*/  MUFU.TANH R9, R4 ;  /* 0x0000000400097308 */ /* 0x0007260000002400 */
[----:B------:R-:W-:Y:S02]  /*9f90*/  FMUL.FTZ R8, R66, c[0x0][0x2ec] ;  /* 0x0000bb0042087a20 */ /* 0x000fe40000410000 */
[----:B--2---:R-:W-:Y:S01]  /*9fa0*/  IMAD.MOV.U32 R66, RZ, RZ, R225 ;  /* 0x000000ffff427224 */ /* 0x004fe200078e00e1 */
[----:B-1----:R-:W-:Y:S01]  /*9fb0*/  IADD3 R2, R0, 0x10, RZ ;  /* 0x0000001000027810 */ /* 0x002fe20007ffe0ff */
[----:B---3--:R-:W-:-:S02]  /*9fc0*/  FMUL.FTZ R4, R62, c[0x0][0x2ec] ;  /* 0x0000bb003e047a20 */ /* 0x008fc40000410000 */
[----:B----4-:R-:W-:Y:S02]  /*9fd0*/  FFMA.FTZ R9, R5, UR4, R9 ;  /* 0x0000000405097c23 */ /* 0x010fe40008010009 */
[----:B------:R1:W-:Y:S02]  /*9fe0*/  MUFU.TANH R226, R4 ;  /* 0x0000000400e27308 */ /* 0x0003e40000002400 */
[----:B-1----:R-:W-:-:S06]  /*9ff0*/  FMUL.FTZ R4, R63, c[0x0][0x2ec] ;  /* 0x0000bb003f047a20 */ /* 0x002fcc0000410000 */
[----:B------:R1:W-:Y:S02]  /*a000*/  MUFU.TANH R30, R4 ;  /* 0x00000004001e7308 */ /* 0x0003e40000002400 */
[----:B-1----:R-:W-:-:S06]  /*a010*/  FMUL.FTZ R4, R140, c[0x0][0x2ec] ;  /* 0x0000bb008c047a20 */ /* 0x002fcc0000410000 */
[----:B------:R1:W-:Y:S02]  /*a020*/  MUFU.TANH R252, R4 ;  /* 0x0000000400fc7308 */ /* 0x0003e40000002400 */
[----:B-1----:R-:W-:-:S06]  /*a030*/  FMUL.FTZ R4, R141, c[0x0][0x2ec] ;  /* 0x0000bb008d047a20 */ /* 0x002fcc0000410000 */
[----:B------:R1:W2:Y:S02]  /*a040*/  MUFU.TANH R11, R4 ;  /* 0x00000004000b7308 */ /* 0x0002a40000002400 */
[----:B-1----:R-:W-:Y:S02]  /*a050*/  FMUL.FTZ R4, R142, c[0x0][0x2ec] ;  /* 0x0000bb008e047a20 */ /* 0x002fe40000410000 */
[----:B--2---:R-:W-:-:S04]  /*a060*/  FFMA.FTZ R11, R5, UR4, R11 ;  /* 0x00000004050b7c23 */ /* 0x004fc8000801000b */
[----:B------:R1:W-:Y:S01]  /*a070*/  MUFU.TANH R251, R4 ;  /* 0x0000000400fb7308 */ /* 0x0003e20000002400 */
[----:B------:R-:W-:Y:S02]  /*a080*/  FSEL R31, R11, -INF , !P5 ;  /* 0xff8000000b1f7808 */ /* 0x000fe40006800000 */
[----:B------:R-:W-:Y:S01]  /*a090*/  ISETP.GE.AND P5, PT, R3, R27, PT ;  /* 0x0000001b0300720c */ /* 0x000fe20003fa6270 */
[----:B-1----:R-:W-:-:S04]  /*a0a0*/  FMUL.FTZ R4, R143, c[0x0][0x2ec] ;  /* 0x0000bb008f047a20 */ /* 0x002fc80000410000 */
[----:B------:R1:W2:Y:S02]  /*a0b0*/  MUFU.TANH R10, R4 ;  /* 0x00000004000a7308 */ /* 0x0002a40000002400 */
[----:B-1----:R-:W-:Y:S02]  /*a0c0*/  FMUL.FTZ R4, R40, c[0x0][0x2ec] ;  /* 0x0000bb0028047a20 */ /* 0x002fe40000410000 */
[----:B--2---:R-:W-:-:S04]  /*a0d0*/  FFMA.FTZ R10, R5, UR4, R10 ;  /* 0x00000004050a7c23 */ /* 0x004fc8000801000a */
[----:B------:R1:W2:Y:S02]  /*a0e0*/  MUFU.TANH R28, R4 ;  /* 0x00000004001c7308 */ /* 0x0002a40000002400 */
[----:B-1----:R-:W-:-:S06]  /*a0f0*/  FMUL.FTZ R4, R41, c[0x0][0x2ec] ;  /* 0x0000bb0029047a20 */ /* 0x002fcc0000410000 */
[----:B------:R1:W-:Y:S02]  /*a100*/  MUFU.TANH R60, R4 ;  /* 0x00000004003c7308 */ /* 0x0003e40000002400 */
[----:B-1----:R-:W-:-:S06]  /*a110*/  FMUL.FTZ R4, R42, c[0x0][0x2ec] ;  /* 0x0000bb002a047a20 */ /* 0x002fcc0000410000 */
        /* <DEDUP_REMOVED lines=29> */
[----:B-1----:R-:W-:Y:S01]  /*a2f0*/  FMUL.FTZ R4, R33, c[0x0][0x2ec] ;  /* 0x0000bb0021047a20 */ /* 0x002fe20000410000 */
[----:B------:R-:W-:-:S05]  /*a300*/  FSEL R33, R10, -INF , !P4 ;  /* 0xff8000000a217808 */ /* 0x000fca0006000000 */
        /* <DEDUP_REMOVED lines=22> */
[----:B------:R1:W-:Y:S08]  /*a470*/  MUFU.TANH R44, R8 ;  /* 0x00000008002c7308 */ /* 0x0003f00000002400 */
[----:B------:R3:W-:Y:S01]  /*a480*/  MUFU.TANH R54, R4 ;  /* 0x0000000400367308 */ /* 0x0007e20000002400 */
[----:B-1----:R-:W-:Y:S02]  /*a490*/  FFMA.FTZ R8, R5, UR4, R30 ;  /* 0x0000000405087c23 */ /* 0x002fe4000801001e */
[----:B--2---:R-:W-:-:S03]  /*a4a0*/  FFMA.FTZ R5, R7, UR4, R28 ;  /* 0x0000000407057c23 */ /* 0x004fc6000801001c */
[----:B------:R-:W-:Y:S02]  /*a4b0*/  FSEL R23, R8, -INF , !P0 ;  /* 0xff80000008177808 */ /* 0x000fe40004000000 */
[----:B------:R-:W-:Y:S01]  /*a4c0*/  ISETP.GE.AND P0, PT, R3, R26, PT ;  /* 0x0000001a0300720c */ /* 0x000fe20003f06270 */
[----:B---3--:R-:W-:Y:S01]  /*a4d0*/  FMUL.FTZ R4, R45, c[0x0][0x2ec] ;  /* 0x0000bb002d047a20 */ /* 0x008fe20000410000 */
[----:B------:R-:W1:Y:S08]  /*a4e0*/  I2F R8, R2 ;  /* 0x0000000200087306 */ /* 0x000e700000201400 */
[----:B------:R2:W-:Y:S02]  /*a4f0*/  MUFU.TANH R133, R4 ;  /* 0x0000000400857308 */ /* 0x0005e40000002400 */
[----:B--2---:R-:W-:-:S06]  /*a500*/  FMUL.FTZ R4, R46, c[0x0][0x2ec] ;  /* 0x0000bb002e047a20 */ /* 0x004fcc0000410000 */
[----:B------:R2:W-:Y:S02]  /*a510*/  MUFU.TANH R45, R4 ;  /* 0x00000004002d7308 */ /* 0x0005e40000002400 */
[----:B--2---:R-:W-:-:S06]  /*a520*/  FMUL.FTZ R4, R47, c[0x0][0x2ec] ;  /* 0x0000bb002f047a20 */ /* 0x004fcc0000410000 */
[----:B------:R2:W-:Y:S02]  /*a530*/  MUFU.TANH R55, R4 ;  /* 0x0000000400377308 */ /* 0x0005e40000002400 */
[----:B--2---:R-:W-:-:S06]  /*a540*/  FMUL.FTZ R4, R16, c[0x0][0x2ec] ;  /* 0x0000bb0010047a20 */ /* 0x004fcc0000410000 */
[----:B------:R2:W-:Y:S02]  /*a550*/  MUFU.TANH R132, R4 ;  /* 0x0000000400847308 */ /* 0x0005e40000002400 */
[----:B--2---:R-:W-:Y:S01]  /*a560*/  FMUL.FTZ R4, R17, c[0x0][0x2ec] ;  /* 0x0000bb0011047a20 */ /* 0x004fe20000410000 */
[----:B------:R-:W-:Y:S01]  /*a570*/  FSEL R17, R5, -INF , !P1 ;  /* 0xff80000005117808 */ /* 0x000fe20004800000 */
[----:B------:R-:W-:-:S04]  /*a580*/  FMUL.FTZ R5, R212, c[0x0][0x2ec] ;  /* 0x0000bb00d4057a20 */ /* 0x000fc80000410000 */
[----:B------:R2:W-:Y:S08]  /*a590*/  MUFU.TANH R141, R4 ;  /* 0x00000004008d7308 */ /* 0x0005f00000002400 */
[----:B------:R3:W-:Y:S01]  /*a5a0*/  MUFU.TANH R37, R5 ;  /* 0x0000000500257308 */ /* 0x0007e20000002400 */
[----:B--2---:R-:W-:-:S07]  /*a5b0*/  FMUL.FTZ R4, R18, c[0x0][0x2ec] ;  /* 0x0000bb0012047a20 */ /* 0x004fce0000410000 */
[----:B------:R2:W-:Y:S01]  /*a5c0*/  MUFU.TANH R47, R4 ;  /* 0x00000004002f7308 */ /* 0x0005e20000002400 */
[----:B---3--:R-:W-:Y:S01]  /*a5d0*/  IADD3 R5, R0, 0x18, RZ ;  /* 0x0000001800057810 */ /* 0x008fe20007ffe0ff */
[----:B--2---:R-:W-:Y:S01]  /*a5e0*/  FMUL.FTZ R4, R19, c[0x0][0x2ec] ;  /* 0x0000bb0013047a20 */ /* 0x004fe20000410000 */
[----:B------:R-:W-:Y:S01]  /*a5f0*/  FSEL R19, R9, -INF , !P6 ;  /* 0xff80000009137808 */ /* 0x000fe20007000000 */
[----:B------:R-:W-:Y:S01]  /*a600*/  FMUL.FTZ R9, R67, c[0x0][0x2ec] ;  /* 0x0000bb0043097a20 */ /* 0x000fe20000410000 */
[----:B------:R-:W-:-:S03]  /*a610*/  ISETP.GE.AND P6, PT, R3, R25, PT ;  /* 0x000000190300720c */ /* 0x000fc60003fc6270 */
[----:B------:R2:W-:Y:S01]  /*a620*/  MUFU.TANH R139, R4 ;  /* 0x00000004008b7308 */ /* 0x0005e20000002400 */
[----:B------:R-:W-:-:S05]  /*a630*/  FFMA.FTZ R3, R7, UR4, R15 ;  /* 0x0000000407037c23 */ /* 0x000fca000801000f */
[----:B------:R-:W-:Y:S02]  /*a640*/  FSEL R20, R3, -INF , !P6 ;  /* 0xff80000003147808 */ /* 0x000fe40007000000 */
[----:B------:R4:W-:Y:S01]  /*a650*/  MUFU.TANH R15, R9 ;  /* 0x00000009000f7308 */ /* 0x0009e20000002400 */
[----:B------:R-:W-:Y:S01]  /*a660*/  IADD3 R3, R0, 0x11, RZ ;  /* 0x0000001100037810 */ /* 0x000fe20007ffe0ff */
[----:B--2---:R-:W-:-:S06]  /*a670*/  FMUL.FTZ R4, R64, c[0x0][0x2ec] ;  /* 0x0000bb0040047a20 */ /* 0x004fcc0000410000 */
[----:B------:R2:W-:Y:S01]  /*a680*/  MUFU.TANH R46, R4 ;  /* 0x00000004002e7308 */ /* 0x0005e20000002400 */
[C---:B----4-:R-:W-:Y:S02]  /*a690*/  FFMA.FTZ R9, R7.reuse, UR4, R13 ;  /* 0x0000000407097c23 */ /* 0x050fe4000801000d */
[----:B------:R-:W-:-:S03]  /*a6a0*/  FFMA.FTZ R7, R7, UR4, R14 ;  /* 0x0000000407077c23 */ /* 0x000fc6000801000e */
[----:B------:R-:W-:Y:S02]  /*a6b0*/  FSEL R22, R9, -INF , !P0 ;  /* 0xff80000009167808 */ /* 0x000fe40004000000 */
[----:B------:R-:W-:Y:S01]  /*a6c0*/  FSEL R30, R7, -INF , !P5 ;  /* 0xff800000071e7808 */ /* 0x000fe20006800000 */
[----:B-1----:R-:W-:Y:S01]  /*a6d0*/  FFMA.FTZ R7, R8, UR4, R56 ;  /* 0x0000000408077c23 */ /* 0x002fe20008010038 */
[----:B------:R-:W-:Y:S01]  /*a6e0*/  ISETP.GE.AND P5, PT, R2, R24, PT ;  /* 0x000000180200720c */ /* 0x000fe20003fa6270 */
[----:B--2---:R-:W-:-:S03]  /*a6f0*/  FMUL.FTZ R4, R65, c[0x0][0x2ec] ;  /* 0x0000bb0041047a20 */ /* 0x004fc60000410000 */
[----:B------:R-:W-:Y:S01]  /*a700*/  FSEL R221, R7, -INF , !P5 ;  /* 0xff80000007dd7808 */ /* 0x000fe20006800000 */
[----:B------:R-:W-:Y:S01]  /*a710*/  FFMA.FTZ R7, R8, UR4, R36 ;  /* 0x0000000408077c23 */ /* 0x000fe20008010024 */
[----:B------:R-:W-:Y:S01]  /*a720*/  ISETP.GE.AND P5, PT, R3, R25, PT ;  /* 0x000000190300720c */ /* 0x000fe20003fa6270 */
[----:B------:R1:W-:Y:S01]  /*a730*/  MUFU.TANH R63, R4 ;  /* 0x00000004003f7308 */ /* 0x0003e20000002400 */
[----:B------:R-:W-:Y:S02]  /*a740*/  MOV R65, R226 ;  /* 0x000000e200417202 */ /* 0x000fe40000000f00 */
[----:B-1----:R-:W-:-:S05]  /*a750*/  IADD3 R4, R0, 0x9, RZ ;  /* 0x0000000900047810 */ /* 0x002fca0007ffe0ff */
[----:B------:R-:W1:Y:S01]  /*a760*/  I2F R6, R4 ;  /* 0x0000000400067306 */ /* 0x000e620000201400 */
[C---:B------:R-:W-:Y:S02]  /*a770*/  ISETP.GE.AND P4, PT, R4.reuse, R24, PT ;  /* 0x000000180400720c */ /* 0x040fe40003f86270 */
[C---:B------:R-:W-:Y:S02]  /*a780*/  ISETP.GE.AND P1, PT, R4.reuse, R25, PT ;  /* 0x000000190400720c */ /* 0x040fe40003f26270 */
[C---:B------:R-:W-:Y:S02]  /*a790*/  ISETP.GE.AND P6, PT, R4.reuse, R26, PT ;  /* 0x0000001a0400720c */ /* 0x040fe40003fc6270 */
[----:B------:R-:W-:Y:S02]  /*a7a0*/  ISETP.GE.AND P0, PT, R4, R27, PT ;  /* 0x0000001b0400720c */ /* 0x000fe40003f06270 */
[----:B------:R-:W2:Y:S01]  /*a7b0*/  I2F R4, R3 ;  /* 0x0000000300047306 */ /* 0x000ea20000201400 */
[----:B-1----:R-:W-:-:S02]  /*a7c0*/  FFMA.FTZ R9, R6, UR4, R43 ;  /* 0x0000000406097c23 */ /* 0x002fc4000801002b */
[C---:B------:R-:W-:Y:S02]  /*a7d0*/  FFMA.FTZ R10, R6.reuse, UR4, R60 ;  /* 0x00000004060a7c23 */ /* 0x040fe4000801003c */
[----:B------:R-:W-:Y:S01]  /*a7e0*/  FFMA.FTZ R13, R6, UR4, R40 ;  /* 0x00000004060d7c23 */ /* 0x000fe20008010028 */
[----:B------:R-:W-:Y:S01]  /*a7f0*/  FSEL R18, R9, -INF , !P1 ;  /* 0xff80000009127808 */ /* 0x000fe20004800000 */
[----:B------:R-:W-:Y:S01]  /*a800*/  FMUL.FTZ R9, R213, c[0x0][0x2ec] ;  /* 0x0000bb00d5097a20 */ /* 0x000fe20000410000 */
[----:B------:R-:W-:Y:S01]  /*a810*/  FSEL R16, R10, -INF , !P4 ;  /* 0xff8000000a107808 */ /* 0x000fe20006000000 */
[----:B------:R-:W-:Y:S01]  /*a820*/  FFMA.FTZ R11, R6, UR4, R29 ;  /* 0x00000004060b7c23 */ /* 0x000fe2000801001d */
[----:B------:R-:W-:Y:S01]  /*a830*/  FSEL R21, R13, -INF , !P6 ;  /* 0xff8000000d157808 */ /* 0x000fe20007000000 */
[----:B------:R-:W1:Y:S01]  /*a840*/  I2F R6, R5 ;  /* 0x0000000500067306 */ /* 0x000e620000201400 */
[----:B------:R-:W-:Y:S01]  /*a850*/  ISETP.GE.AND P4, PT, R2, R25, PT ;  /* 0x000000190200720c */ /* 0x000fe20003f86270 */
[----:B--2---:R-:W-:Y:S01]  /*a860*/  FFMA.FTZ R10, R4, UR4, R42 ;  /* 0x00000004040a7c23 */ /* 0x004fe2000801002a */
[----:B------:R-:W-:Y:S01]  /*a870*/  ISETP.GE.AND P1, PT, R2, R26, PT ;  /* 0x0000001a0200720c */ /* 0x000fe20003f26270 */
[----:B------:R-:W-:Y:S01]  /*a880*/  FMUL.FTZ R13, R214, c[0x0][0x2ec] ;  /* 0x0000bb00d60d7a20 */ /* 0x000fe20000410000 */
[----:B------:R-:W-:Y:S01]  /*a890*/  ISETP.GE.AND P6, PT, R2, R27, PT ;  /* 0x0000001b0200720c */ /* 0x000fe20003fc6270 */
[----:B------:R-:W-:Y:S01]  /*a8a0*/  FFMA.FTZ R2, R8, UR4, R38 ;  /* 0x0000000408027c23 */ /* 0x000fe20008010026 */
[----:B------:R-:W-:Y:S01]  /*a8b0*/  FSEL R34, R11, -INF , !P0 ;  /* 0xff8000000b227808 */ /* 0x000fe20004000000 */
[----:B------:R2:W-:Y:S01]  /*a8c0*/  MUFU.TANH R38, R9 ;  /* 0x0000000900267308 */ /* 0x0005e20000002400 */
[----:B------:R-:W-:Y:S01]  /*a8d0*/  ISETP.GE.AND P0, PT, R3, R24, PT ;  /* 0x000000180300720c */ /* 0x000fe20003f06270 */
[----:B------:R-:W-:Y:S01]  /*a8e0*/  FFMA.FTZ R11, R4, UR4, R52 ;  /* 0x00000004040b7c23 */ /* 0x000fe20008010034 */
[----:B------:R-:W-:-:S02]  /*a8f0*/  FSEL R222, R2, -INF , !P4 ;  /* 0xff80000002de7808 */ /* 0x000fc40006000000 */
[----:B------:R-:W-:Y:S02]  /*a900*/  IADD3 R2, R0, 0x19, RZ ;  /* 0x0000001900027810 */ /* 0x000fe40007ffe0ff */
[----:B------:R-:W-:Y:S01]  /*a910*/  ISETP.GE.AND P4, PT, R3, R26, PT ;  /* 0x0000001a0300720c */ /* 0x000fe20003f86270 */
[----:B------:R3:W-:Y:S01]  /*a920*/  MUFU.TANH R29, R13 ;  /* 0x0000000d001d7308 */ /* 0x0007e20000002400 */
[----:B------:R-:W-:Y:S01]  /*a930*/  FSEL R223, R7, -INF , !P6 ;  /* 0xff80000007df7808 */ /* 0x000fe20007000000 */
[----:B-1----:R-:W-:Y:S01]  /*a940*/  FFMA.FTZ R7, R6, UR4, R53 ;  /* 0x0000000406077c23 */ /* 0x002fe20008010035 */
[----:B------:R-:W-:Y:S02]  /*a950*/  FSEL R219, R11, -INF , !P4 ;  /* 0xff8000000bdb7808 */ /* 0x000fe40006000000 */
[C---:B------:R-:W-:Y:S02]  /*a960*/  ISETP.GE.AND P6, PT, R5.reuse, R24, PT ;  /* 0x000000180500720c */ /* 0x040fe40003fc6270 */
[----:B------:R-:W-:Y:S01]  /*a970*/  ISETP.GE.AND P4, PT, R5, R27, PT ;  /* 0x0000001b0500720c */ /* 0x000fe20003f86270 */
[----:B--2---:R-:W-:Y:S01]  /*a980*/  FFMA.FTZ R9, R8, UR4, R39 ;  /* 0x0000000408097c23 */ /* 0x004fe20008010027 */
[----:B------:R-:W-:Y:S01]  /*a990*/  FSEL R212, R7, -INF , !P6 ;  /* 0xff80000007d47808 */ /* 0x000fe20007000000 */
[----:B------:R-:W-:Y:S01]  /*a9a0*/  FFMA.FTZ R8, R4, UR4, R57 ;  /* 0x0000000404087c23 */ /* 0x000fe20008010039 */
[----:B------:R-:W-:-:S02]  /*a9b0*/  ISETP.GE.AND P6, PT, R2, R25, PT ;  /* 0x000000190200720c */ /* 0x000fc40003fc6270 */
[----:B------:R-:W-:Y:S01]  /*a9c0*/  FSEL R224, R9, -INF , !P1 ;  /* 0xff80000009e07808 */ /* 0x000fe20004800000 */
[----:B------:R-:W-:Y:S01]  /*a9d0*/  FFMA.FTZ R9, R4, UR4, R58 ;  /* 0x0000000404097c23 */ /* 0x000fe2000801003a */
[----:B------:R-:W-:Y:S01]  /*a9e0*/  ISETP.GE.AND P1, PT, R3, R27, PT ;  /* 0x0000001b0300720c */ /* 0x000fe20003f26270 */
[----:B---3--:R-:W-:Y:S01]  /*a9f0*/  FMUL.FTZ R13, R230, c[0x0][0x2ec] ;  /* 0x0000bb00e60d7a20 */ /* 0x008fe20000410000 */
[----:B------:R-:W1:Y:S01]  /*aa00*/  I2F R3, R2 ;  /* 0x0000000200037306 */ /* 0x000e620000201400 */
[----:B------:R-:W-:Y:S01]  /*aa10*/  FSEL R218, R8, -INF , !P5 ;  /* 0xff80000008da7808 */ /* 0x000fe20006800000 */
[----:B------:R-:W-:Y:S01]  /*aa20*/  FMUL.FTZ R8, R215, c[0x0][0x2ec] ;  /* 0x0000bb00d7087a20 */ /* 0x000fe20000410000 */
[----:B------:R-:W-:Y:S02]  /*aa30*/  IADD3 R4, R0, 0x20, RZ ;  /* 0x0000002000047810 */ /* 0x000fe40007ffe0ff */
[----:B------:R-:W-:Y:S02]  /*aa40*/  FSEL R217, R9, -INF , !P0 ;  /* 0xff80000009d97808 */ /* 0x000fe40004000000 */
[C---:B------:R-:W-:Y:S01]  /*aa50*/  ISETP.GE.AND P0, PT, R5.reuse, R25, PT ;  /* 0x000000190500720c */ /* 0x040fe20003f06270 */
[----:B------:R2:W-:Y:S01]  /*aa60*/  MUFU.TANH R36, R8 ;  /* 0x0000000800247308 */ /* 0x0005e20000002400 */
[----:B------:R-:W-:Y:S01]  /*aa70*/  ISETP.GE.AND P5, PT, R5, R26, PT ;  /* 0x0000001a0500720c */ /* 0x000fe20003fa6270 */
[----:B------:R-:W-:Y:S01]  /*aa80*/  FFMA.FTZ R5, R6, UR4, R41 ;  /* 0x0000000406057c23 */ /* 0x000fe20008010029 */
[----:B------:R-:W-:-:S02]  /*aa90*/  FSEL R220, R10, -INF , !P1 ;  /* 0xff8000000adc7808 */ /* 0x000fc40004800000 */
[----:B------:R-:W-:Y:S02]  /*aaa0*/  ISETP.GE.AND P1, PT, R2, R24, PT ;  /* 0x000000180200720c */ /* 0x000fe40003f26270 */
[----:B------:R-:W-:Y:S01]  /*aab0*/  FSEL R214, R5, -INF , !P0 ;  /* 0xff80000005d67808 */ /* 0x000fe20004000000 */
[----:B------:R-:W3:Y:S01]  /*aac0*/  I2F R9, R4 ;  /* 0x0000000400097306 */ /* 0x000ee20000201400 */
[----:B------:R-:W-:Y:S01]  /*aad0*/  IADD3 R5, R0, 0x21, RZ ;  /* 0x0000002100057810 */ /* 0x000fe20007ffe0ff */
[C---:B-1----:R-:W-:Y:S01]  /*aae0*/  FFMA.FTZ R11, R3.reuse, UR4, R49 ;  /* 0x00000004030b7c23 */ /* 0x042fe20008010031 */
[----:B------:R-:W-:Y:S01]  /*aaf0*/  ISETP.GE.AND P0, PT, R2, R26, PT ;  /* 0x0000001a0200720c */ /* 0x000fe20003f06270 */
[----:B------:R-:W-:Y:S01]  /*ab00*/  FFMA.FTZ R10, R3, UR4, R48 ;  /* 0x00000004030a7c23 */ /* 0x000fe20008010030 */
[----:B------:R-:W-:Y:S01]  /*ab10*/  MOV R230, R233 ;  /* 0x000000e900e67202 */ /* 0x000fe20000000f00 */
[----:B------:R-:W-:Y:S01]  /*ab20*/  IMAD.MOV.U32 R233, RZ, RZ, R234 ;  /* 0x000000ffffe97224 */ /* 0x000fe200078e00ea */
[----:B------:R-:W-:Y:S01]  /*ab30*/  FSEL R51, R11, -INF , !P0 ;  /* 0xff8000000b337808 */ /* 0x000fe20004000000 */
[----:B--2---:R-:W-:Y:S01]  /*ab40*/  FFMA.FTZ R8, R6, UR4, R35 ;  /* 0x0000000406087c23 */ /* 0x004fe20008010023 */
[----:B------:R-:W1:Y:S01]  /*ab50*/  I2F R7, R5 ;  /* 0x0000000500077306 */ /* 0x000e620000201400 */
[----:B------:R-:W-:-:S02]  /*ab60*/  ISETP.GE.AND P0, PT, R4, R27, PT ;  /* 0x0000001b0400720c */ /* 0x000fc40003f06270 */
[----:B------:R-:W-:Y:S02]  /*ab70*/  MOV R226, R230 ;  /* 0x000000e600e27202 */ /* 0x000fe40000000f00 */
[----:B------:R-:W-:Y:S01]  /*ab80*/  FSEL R215, R8, -INF , !P5 ;  /* 0xff80000008d77808 */ /* 0x000fe20006800000 */
[C---:B------:R-:W-:Y:S01]  /*ab90*/  FFMA.FTZ R8, R3.reuse, UR4, R138 ;  /* 0x0000000403087c23 */ /* 0x040fe2000801008a */
[----:B------:R-:W-:Y:S01]  /*aba0*/  ISETP.GE.AND P5, PT, R2, R27, PT ;  /* 0x0000001b0200720c */ /* 0x000fe20003fa6270 */
[----:B------:R-:W-:Y:S02]  /*abb0*/  FFMA.FTZ R2, R6, UR4, R32 ;  /* 0x0000000406027c23 */ /* 0x000fe40008010020 */
[----:B------:R-:W-:Y:S01]  /*abc0*/  FFMA.FTZ R6, R3, UR4, R61 ;  /* 0x0000000403067c23 */ /* 0x000fe2000801003d */
[----:B------:R-:W-:Y:S01]  /*abd0*/  IADD3 R3, R0, 0x28, RZ ;  /* 0x0000002800037810 */ /* 0x000fe20007ffe0ff */
[----:B------:R-:W-:Y:S01]  /*abe0*/  MUFU.TANH R32, R13 ;  /* 0x0000000d00207308 */ /* 0x000fe20000002400 */
[----:B------:R-:W-:Y:S01]  /*abf0*/  FSEL R216, R2, -INF , !P4 ;  /* 0xff80000002d87808 */ /* 0x000fe20006000000 */
[----:B---3--:R-:W-:Y:S01]  /*ac00*/  FFMA.FTZ R2, R9, UR4, R59 ;  /* 0x0000000409027c23 */ /* 0x008fe2000801003b */
[----:B------:R-:W-:Y:S01]  /*ac10*/  FSEL R50, R6, -INF , !P6 ;  /* 0xff80000006327808 */ /* 0x000fe20007000000 */
[----:B------:R-:W-:Y:S01]  /*ac20*/  FMUL.FTZ R6, R231, c[0x0][0x2ec] ;  /* 0x0000bb00e7067a20 */ /* 0x000fe20000410000 */
[----:B------:R-:W-:Y:S01]  /*ac30*/  FSEL R49, R8, -INF , !P1 ;  /* 0xff80000008317808 */ /* 0x000fe20004800000 */
[----:B-1----:R-:W-:Y:S01]  /*ac40*/  FFMA.FTZ R11, R7, UR4, R133 ;  /* 0x00000004070b7c23 */ /* 0x002fe20008010085 */
[C---:B------:R-:W-:Y:S01]  /*ac50*/  ISETP.GE.AND P1, PT, R4.reuse, R25, PT ;  /* 0x000000190400720c */ /* 0x040fe20003f26270 */
[----:B------:R-:W1:Y:S01]  /*ac60*/  I2F R8, R3 ;  /* 0x0000000300087306 */ /* 0x000e620000201400 */
[----:B------:R-:W-:-:S02]  /*ac70*/  ISETP.GE.AND P4, PT, R4, R24, PT ;  /* 0x000000180400720c */ /* 0x000fc40003f86270 */
[----:B------:R-:W-:Y:S01]  /*ac80*/  ISETP.GE.AND P6, PT, R4, R26, PT ;  /* 0x0000001a0400720c */ /* 0x000fe20003fc6270 */
[----:B------:R-:W-:Y:S01]  /*ac90*/  FFMA.FTZ R4, R9, UR4, R62 ;  /* 0x0000000409047c23 */ /* 0x000fe2000801003e */
[----:B------:R-:W-:Y:S02]  /*aca0*/  FSEL R39, R2, -INF , !P1 ;  /* 0xff80000002277808 */ /* 0x000fe40004800000 */
[----:B------:R-:W-:Y:S01]  /*acb0*/  IADD3 R2, R0, 0x29, RZ ;  /* 0x0000002900027810 */ /* 0x000fe20007ffe0ff */
[----:B------:R2:W-:Y:S01]  /*acc0*/  MUFU.TANH R35, R6 ;  /* 0x0000000600237308 */ /* 0x0005e20000002400 */
[----:B------:R-:W-:Y:S01]  /*acd0*/  FSEL R213, R10, -INF , !P5 ;  /* 0xff8000000ad57808 */ /* 0x000fe20006800000 */
[----:B------:R-:W-:Y:S01]  /*ace0*/  FFMA.FTZ R10, R7, UR4, R142 ;  /* 0x00000004070a7c23 */ /* 0x000fe2000801008e */
[----:B------:R-:W-:Y:S01]  /*acf0*/  FSEL R64, R4, -INF , !P4 ;  /* 0xff80000004407808 */ /* 0x000fe20006000000 */
[----:B------:R-:W-:Y:S01]  /*ad00*/  FFMA.FTZ R4, R9, UR4, R45 ;  /* 0x0000000409047c23 */ /* 0x000fe2000801002d */
[----:B------:R-:W-:-:S02]  /*ad10*/  ISETP.GE.AND P5, PT, R5, R24, PT ;  /* 0x000000180500720c */ /* 0x000fc40003fa6270 */
[C---:B------:R-:W-:Y:S02]  /*ad20*/  ISETP.GE.AND P4, PT, R5.reuse, R25, PT ;  /* 0x000000190500720c */ /* 0x040fe40003f86270 */
[----:B------:R-:W-:Y:S02]  /*ad30*/  ISETP.GE.AND P1, PT, R5, R26, PT ;  /* 0x0000001a0500720c */ /* 0x000fe40003f26270 */
[----:B------:R-:W-:Y:S01]  /*ad40*/  FSEL R133, R4, -INF , !P0 ;  /* 0xff80000004857808 */ /* 0x000fe20004000000 */
[----:B-1----:R-:W-:Y:S01]  /*ad50*/  FFMA.FTZ R4, R8, UR4, R132 ;  /* 0x0000000408047c23 */ /* 0x002fe20008010084 */
[----:B------:R-:W-:Y:S02]  /*ad60*/  FSEL R143, R11, -INF , !P1 ;  /* 0xff8000000b8f7808 */ /* 0x000fe40004800000 */
[----:B------:R-:W-:Y:S01]  /*ad70*/  ISETP.GE.AND P0, PT, R3, R24, PT ;  /* 0x000000180300720c */ /* 0x000fe20003f06270 */
[----:B--2---:R-:W-:Y:S01]  /*ad80*/  FFMA.FTZ R6, R9, UR4, R54 ;  /* 0x0000000409067c23 */ /* 0x004fe20008010036 */
[----:B------:R-:W-:Y:S01]  /*ad90*/  ISETP.GE.AND P1, PT, R3, R27, PT ;  /* 0x0000001b0300720c */ /* 0x000fe20003f26270 */
[C---:B------:R-:W-:Y:S01]  /*ada0*/  FFMA.FTZ R9, R7.reuse, UR4, R140 ;  /* 0x0000000407097c23 */ /* 0x040fe2000801008c */
[----:B------:R-:W-:Y:S01]  /*adb0*/  MOV R231, R235 ;  /* 0x000000eb00e77202 */ /* 0x000fe20000000f00 */
[----:B------:R-:W-:Y:S01]  /*adc0*/  FFMA.FTZ R7, R7, UR4, R55 ;  /* 0x0000000407077c23 */ /* 0x000fe20008010037 */
[----:B------:R-:W-:-:S02]  /*add0*/  FSEL R138, R6, -INF , !P6 ;  /* 0xff800000068a7808 */ /* 0x000fc40007000000 */
[----:B------:R-:W-:Y:S01]  /*ade0*/  ISETP.GE.AND P6, PT, R5, R27, PT ;  /* 0x0000001b0500720c */ /* 0x000fe20003fc6270 */
[----:B------:R-:W1:Y:S01]  /*adf0*/  I2F R6, R2 ;  /* 0x0000000200067306 */ /* 0x000e620000201400 */
[----:B------:R-:W-:Y:S01]  /*ae00*/  FMUL.FTZ R5, R250, c[0x0][0x2ec] ;  /* 0x0000bb00fa057a20 */ /* 0x000fe20000410000 */
[----:B------:R-:W-:Y:S01]  /*ae10*/  FSEL R250, R10, -INF , !P5 ;  /* 0xff8000000afa7808 */ /* 0x000fe20006800000 */
[----:B------:R-:W-:Y:S01]  /*ae20*/  FMUL.FTZ R10, R232, c[0x0][0x2ec] ;  /* 0x0000bb00e80a7a20 */ /* 0x000fe20000410000 */
[----:B------:R-:W-:Y:S01]  /*ae30*/  FSEL R142, R9, -INF , !P4 ;  /* 0xff800000098e7808 */ /* 0x000fe20006000000 */
[----:B------:R-:W-:Y:S01]  /*ae40*/  IMAD.MOV.U32 R232, RZ, RZ, R249 ;  /* 0x000000ffffe87224 */ /* 0x000fe200078e00f9 */
[C---:B------:R-:W-:Y:S01]  /*ae50*/  ISETP.GE.AND P5, PT, R3.reuse, R25, PT ;  /* 0x000000190300720c */ /* 0x040fe20003fa6270 */
[----:B------:R-:W-:Y:S01]  /*ae60*/  IMAD.MOV.U32 R227, RZ, RZ, R231 ;  /* 0x000000ffffe37224 */ /* 0x000fe200078e00e7 */
[----:B------:R2:W-:Y:S01]  /*ae70*/  MUFU.TANH R14, R5 ;  /* 0x00000005000e7308 */ /* 0x0005e20000002400 */
[----:B------:R-:W-:Y:S01]  /*ae80*/  ISETP.GE.AND P4, PT, R3, R26, PT ;  /* 0x0000001a0300720c */ /* 0x000fe20003f86270 */
[C---:B------:R-:W-:Y:S01]  /*ae90*/  FFMA.FTZ R3, R8.reuse, UR4, R47 ;  /* 0x0000000408037c23 */ /* 0x040fe2000801002f */
[----:B------:R-:W-:Y:S01]  /*aea0*/  FSEL R58, R7, -INF , !P6 ;  /* 0xff800000073a7808 */ /* 0x000fe20007000000 */
[----:B------:R-:W-:Y:S01]  /*aeb0*/  FFMA.FTZ R7, R8, UR4, R46 ;  /* 0x0000000408077c23 */ /* 0x000fe2000801002e */
[----:B------:R-:W-:-:S02]  /*aec0*/  FSEL R234, R4, -INF , !P0 ;  /* 0xff80000004ea7808 */ /* 0x000fc40004000000 */
[----:B------:R-:W-:Y:S01]  /*aed0*/  FSEL R235, R3, -INF , !P5 ;  /* 0xff80000003eb7808 */ /* 0x000fe20006800000 */
[----:B------:R3:W-:Y:S01]  /*aee0*/  MUFU.TANH R28, R10 ;  /* 0x0000000a001c7308 */ /* 0x0007e20000002400 */
[----:B------:R-:W-:Y:S01]  /*aef0*/  FSEL R249, R7, -INF , !P4 ;  /* 0xff80000007f97808 */ /* 0x000fe20006000000 */
[----:B-1----:R-:W-:Y:S01]  /*af00*/  FFMA.FTZ R13, R6, UR4, R63 ;  /* 0x00000004060d7c23 */ /* 0x002fe2000801003f */
[----:B------:R-:W-:Y:S01]  /*af10*/  ISETP.GE.AND P6, PT, R2, R24, PT ;  /* 0x000000180200720c */ /* 0x000fe20003fc6270 */
[----:B------:R-:W-:Y:S01]  /*af20*/  FMUL.FTZ R3, R208, c[0x0][0x2ec] ;  /* 0x0000bb00d0037a20 */ /* 0x000fe20000410000 */
[----:B------:R-:W-:Y:S01]  /*af30*/  ISETP.GE.AND P0, PT, R2, R25, PT ;  /* 0x000000190200720c */ /* 0x000fe20003f06270 */
[----:B------:R-:W-:Y:S01]  /*af40*/  FFMA.FTZ R11, R6, UR4, R15 ;  /* 0x00000004060b7c23 */ /* 0x000fe2000801000f */
[----:B------:R-:W-:Y:S01]  /*af50*/  ISETP.GE.AND P5, PT, R2, R26, PT ;  /* 0x0000001a0200720c */ /* 0x000fe20003fa6270 */
[----:B------:R1:W-:Y:S01]  /*af60*/  MUFU.TANH R15, R3 ;  /* 0x00000003000f7308 */ /* 0x0003e20000002400 */
[----:B--2---:R-:W-:-:S02]  /*af70*/  IADD3 R5, R0, 0x30, RZ ;  /* 0x0000003000057810 */ /* 0x004fc40007ffe0ff */
[----:B------:R-:W-:Y:S01]  /*af80*/  ISETP.GE.AND P4, PT, R2, R27, PT ;  /* 0x0000001b0200720c */ /* 0x000fe20003f86270 */
[----:B------:R-:W-:Y:S01]  /*af90*/  FFMA.FTZ R2, R8, UR4, R44 ;  /* 0x0000000408027c23 */ /* 0x000fe2000801002c */
[----:B------:R-:W-:Y:S01]  /*afa0*/  IADD3 R4, R0, 0x31, RZ ;  /* 0x0000003100047810 */ /* 0x000fe20007ffe0ff */
[----:B------:R-:W-:Y:S01]  /*afb0*/  FFMA.FTZ R8, R6, UR4, R139 ;  /* 0x0000000406087c23 */ /* 0x000fe2000801008b */
[----:B------:R-:W-:Y:S01]  /*afc0*/  FSEL R231, R13, -INF , !P5 ;  /* 0xff8000000de77808 */ /* 0x000fe20006800000 */
[----:B------:R-:W2:Y:S01]  /*afd0*/  I2F R9, R5 ;  /* 0x0000000500097306 */ /* 0x000ea20000201400 */
[----:B------:R-:W-:Y:S01]  /*afe0*/  FSEL R2, R2, -INF , !P1 ;  /* 0xff80000002027808 */ /* 0x000fe20004800000 */
[----:B---3--:R-:W-:Y:S01]  /*aff0*/  FFMA.FTZ R10, R6, UR4, R141 ;  /* 0x00000004060a7c23 */ /* 0x008fe2000801008d */
[----:B------:R-:W-:Y:S01]  /*b000*/  FSEL R230, R8, -INF , !P0 ;  /* 0xff80000008e67808 */ /* 0x000fe20004000000 */
[----:B------:R-:W-:Y:S01]  /*b010*/  FMUL.FTZ R8, R209, c[0x0][0x2ec] ;  /* 0x0000bb00d1087a20 */ /* 0x000fe20000410000 */
[C---:B------:R-:W-:Y:S01]  /*b020*/  ISETP.GE.AND P1, PT, R5.reuse, R24, PT ;  /* 0x000000180500720c */ /* 0x040fe20003f26270 */
[----:B------:R3:W-:Y:S01]  /*b030*/  STL [R1+0x18], R2 ;  /* 0x0000180201007387 */ /* 0x0007e20000100800 */
[----:B------:R-:W-:Y:S01]  /*b040*/  FSEL R228, R10, -INF , !P6 ;  /* 0xff8000000ae47808 */ /* 0x000fe20007000000 */
[----:B------:R-:W4:Y:S01]  /*b050*/  I2F R7, R4 ;  /* 0x0000000400077306 */ /* 0x000f220000201400 */
[----:B------:R-:W-:-:S02]  /*b060*/  ISETP.GE.AND P6, PT, R5, R25, PT ;  /* 0x000000190500720c */ /* 0x000fc40003fc6270 */
[C---:B------:R-:W-:Y:S02]  /*b070*/  ISETP.GE.AND P0, PT, R5.reuse, R26, PT ;  /* 0x0000001a0500720c */ /* 0x040fe40003f06270 */
[----:B------:R-:W-:Y:S02]  /*b080*/  ISETP.GE.AND P5, PT, R5, R27, PT ;  /* 0x0000001b0500720c */ /* 0x000fe40003fa6270 */
[----:B-1----:R-:W-:Y:S01]  /*b090*/  IADD3 R3, R0, 0x38, RZ ;  /* 0x0000003800037810 */ /* 0x002fe20007ffe0ff */
[----:B--2---:R-:W-:Y:S01]  /*b0a0*/  FFMA.FTZ R5, R9, UR4, R37 ;  /* 0x0000000409057c23 */ /* 0x004fe20008010025 */
[----:B------:R-:W-:Y:S01]  /*b0b0*/  FSEL R56, R11, -INF , !P4 ;  /* 0xff8000000b387808 */ /* 0x000fe20006000000 */
[----:B------:R-:W-:Y:S01]  /*b0c0*/  FMUL.FTZ R11, R226, c[0x0][0x2ec] ;  /* 0x0000bb00e20b7a20 */ /* 0x000fe20000410000 */
[----:B------:R-:W-:Y:S01]  /*b0d0*/  I2F R6, R3 ;  /* 0x0000000300067306 */ /* 0x000fe20000201400 */
[----:B------:R-:W-:Y:S02]  /*b0e0*/  MOV R67, R232 ;  /* 0x000000e800437202 */ /* 0x000fe40000000f00 */
[----:B------:R-:W-:Y:S01]  /*b0f0*/  FSEL R229, R5, -INF , !P1 ;  /* 0xff80000005e57808 */ /* 0x000fe20004800000 */
[----:B------:R-:W-:Y:S01]  /*b100*/  FFMA.FTZ R5, R9, UR4, R14 ;  /* 0x0000000409057c23 */ /* 0x000fe2000801000e */
[CC--:B------:R-:W-:Y:S01]  /*b110*/  ISETP.GE.AND P4, PT, R4.reuse, R24.reuse, PT ;  /* 0x000000180400720c */ /* 0x0c0fe20003f86270 */
[----:B----4-:R-:W-:Y:S01]  /*b120*/  FFMA.FTZ R10, R7, UR4, R38 ;  /* 0x00000004070a7c23 */ /* 0x010fe20008010026 */
[-C--:B------:R-:W-:Y:S01]  /*b130*/  ISETP.GE.AND P1, PT, R4, R25.reuse, PT ;  /* 0x000000190400720c */ /* 0x080fe20003f26270 */
[----:B------:R-:W-:Y:S01]  /*b140*/  MUFU.TANH R11, R11 ;  /* 0x0000000b000b7308 */ /* 0x000fe20000002400 */
[----:B------:R-:W-:Y:S01]  /*b150*/  FSEL R46, R5, -INF , !P5 ;  /* 0xff800000052e7808 */ /* 0x000fe20006800000 */
[----:B------:R-:W-:Y:S01]  /*b160*/  FMUL.FTZ R5, R233, c[0x0][0x2ec] ;  /* 0x0000bb00e9057a20 */ /* 0x000fe20000410000 */
[----:B------:R-:W-:Y:S01]  /*b170*/  FSEL R225, R10, -INF , !P4 ;  /* 0xff8000000ae17808 */ /* 0x000fe20006000000 */
[----:B---3--:R-:W-:Y:S01]  /*b180*/  FFMA.FTZ R2, R9, UR4, R29 ;  /* 0x0000000409027c23 */ /* 0x008fe2000801001d */
[C---:B------:R-:W-:Y:S01]  /*b190*/  ISETP.GE.AND P5, PT, R0.reuse, R24, PT ;  /* 0x000000180000720c */ /* 0x040fe20003fa6270 */
[----:B------:R-:W-:Y:S01]  /*b1a0*/  FMUL.FTZ R14, R211, c[0x0][0x2ec] ;  /* 0x0000bb00d30e7a20 */ /* 0x000fe20000410000 */
[----:B------:R-:W-:Y:S01]  /*b1b0*/  ISETP.GE.AND P4, PT, R0, R25, PT ;  /* 0x000000190000720c */ /* 0x000fe20003f86270 */
[----:B------:R1:W-:Y:S01]  /*b1c0*/  MUFU.TANH R29, R8 ;  /* 0x00000008001d7308 */ /* 0x0003e20000002400 */
[----:B------:R-:W-:Y:S01]  /*b1d0*/  FSEL R232, R2, -INF , !P6 ;  /* 0xff80000002e87808 */ /* 0x000fe20007000000 */
[----:B------:R-:W-:Y:S01]  /*b1e0*/  FMUL.FTZ R10, R67, c[0x0][0x2ec] ;  /* 0x0000bb00430a7a20 */ /* 0x000fe20000410000 */
[----:B------:R-:W-:-:S02]  /*b1f0*/  ISETP.GE.AND P6, PT, R4, R26, PT ;  /* 0x0000001a0400720c */ /* 0x000fc40003fc6270 */
[----:B------:R-:W-:Y:S01]  /*b200*/  IADD3 R2, R0, 0x39, RZ ;  /* 0x0000003900027810 */ /* 0x000fe20007ffe0ff */
[----:B-1----:R-:W-:Y:S02]  /*b210*/  FFMA.FTZ R8, R9, UR4, R32 ;  /* 0x0000000409087c23 */ /* 0x002fe40008010020 */
[----:B------:R-:W-:-:S03]  /*b220*/  FFMA.FTZ R9, R7, UR4, R36 ;  /* 0x0000000407097c23 */ /* 0x000fc60008010024 */
[----:B------:R-:W-:Y:S01]  /*b230*/  FSEL R141, R8, -INF , !P0 ;  /* 0xff800000088d7808 */ /* 0x000fe20004000000 */
[----:B------:R-:W-:Y:S01]  /*b240*/  FMUL.FTZ R8, R210, c[0x0][0x2ec] ;  /* 0x0000bb00d2087a20 */ /* 0x000fe20000410000 */
[----:B------:R-:W-:Y:S02]  /*b250*/  ISETP.GE.AND P0, PT, R4, R27, PT ;  /* 0x0000001b0400720c */ /* 0x000fe40003f06270 */
[----:B------:R-:W-:Y:S01]  /*b260*/  FSEL R226, R9, -INF , !P1 ;  /* 0xff80000009e27808 */ /* 0x000fe20004800000 */
[----:B------:R1:W2:Y:S01]  /*b270*/  MUFU.TANH R13, R8 ;  /* 0x00000008000d7308 */ /* 0x0002a20000002400 */
[----:B------:R-:W-:-:S07]  /*b280*/  ISETP.GE.AND P1, PT, R0, R26, PT ;  /* 0x0000001a0000720c */ /* 0x000fce0003f26270 */
[----:B------:R-:W-:Y:S01]  /*b290*/  I2F R4, R2 ;  /* 0x0000000200047306 */ /* 0x000fe20000201400 */
[----:B-1----:R-:W-:-:S07]  /*b2a0*/  FFMA.FTZ R8, R7, UR4, R35 ;  /* 0x0000000407087c23 */ /* 0x002fce0008010023 */
[----:B------:R-:W-:Y:S01]  /*b2b0*/  MUFU.TANH R9, R14 ;  /* 0x0000000e00097308 */ /* 0x000fe20000002400 */
[----:B------:R-:W-:Y:S01]  /*b2c0*/  FFMA.FTZ R7, R7, UR4, R28 ;  /* 0x0000000407077c23 */ /* 0x000fe2000801001c */
[----:B------:R-:W-:Y:S02]  /*b2d0*/  FSEL R233, R8, -INF , !P6 ;  /* 0xff80000008e97808 */ /* 0x000fe40007000000 */
[----:B------:R-:W-:-:S04]  /*b2e0*/  ISETP.GE.AND P6, PT, R3, R24, PT ;  /* 0x000000180300720c */ /* 0x000fc80003fc6270 */
[----:B------:R1:W3:Y:S01]  /*b2f0*/  MUFU.TANH R8, R5 ;  /* 0x0000000500087308 */ /* 0x0002e20000002400 */
[----:B------:R-:W-:Y:S01]  /*b300*/  FSEL R40, R7, -INF , !P0 ;  /* 0xff80000007287808 */ /* 0x000fe20004000000 */
[----:B--2---:R-:W-:Y:S01]  /*b310*/  FFMA.FTZ R7, R6, UR4, R13 ;  /* 0x0000000406077c23 */ /* 0x004fe2000801000d */
[----:B------:R-:W-:-:S04]  /*b320*/  ISETP.GE.AND P0, PT, R3, R25, PT ;  /* 0x000000190300720c */ /* 0x000fc80003f06270 */
[----:B------:R-:W-:Y:S01]  /*b330*/  FSEL R211, R7, -INF , !P0 ;  /* 0xff80000007d37808 */ /* 0x000fe20004000000 */
[----:B------:R-:W-:Y:S01]  /*b340*/  FMUL.FTZ R7, R227, c[0x0][0x2ec] ;  /* 0x0000bb00e3077a20 */ /* 0x000fe20000410000 */
[----:B------:R-:W-:Y:S01]  /*b350*/  ISETP.GE.AND P0, PT, R0, R27, PT ;  /* 0x0000001b0000720c */ /* 0x000fe20003f06270 */
[----:B------:R-:W-:-:S04]  /*b360*/  FFMA.FTZ R0, R12, UR4, R252 ;  /* 0x000000040c007c23 */ /* 0x000fc800080100fc */
[----:B------:R-:W2:Y:S01]  /*b370*/  MUFU.TANH R7, R7 ;  /* 0x0000000700077308 */ /* 0x000ea20000002400 */
[----:B-1----:R-:W-:Y:S01]  /*b380*/  FFMA.FTZ R5, R6, UR4, R15 ;  /* 0x0000000406057c23 */ /* 0x002fe2000801000f */
[----:B------:R-:W-:Y:S02]  /*b390*/  FSEL R15, R0, -INF , !P1 ;  /* 0xff800000000f7808 */ /* 0x000fe40004800000 */
[----:B------:R-:W-:Y:S02]  /*b3a0*/  ISETP.GE.AND P1, PT, R2, R27, PT ;  /* 0x0000001b0200720c */ /* 0x000fe40003f26270 */
[----:B------:R-:W-:Y:S01]  /*b3b0*/  FSEL R210, R5, -INF , !P6 ;  /* 0xff80000005d27808 */ /* 0x000fe20007000000 */
[C---:B------:R-:W-:Y:S01]  /*b3c0*/  FFMA.FTZ R5, R6.reuse, UR4, R11 ;  /* 0x0000000406057c23 */ /* 0x040fe2000801000b */
[----:B------:R-:W-:Y:S01]  /*b3d0*/  ISETP.GE.AND P6, PT, R3, R26, PT ;  /* 0x0000001a0300720c */ /* 0x000fe20003fc6270 */
[----:B---3--:R-:W-:-:S03]  /*b3e0*/  FFMA.FTZ R6, R6, UR4, R8 ;  /* 0x0000000406067c23 */ /* 0x008fc60008010008 */
[----:B------:R-:W-:Y:S01]  /*b3f0*/  FSEL R227, R5, -INF , !P6 ;  /* 0xff80000005e37808 */ /* 0x000fe20007000000 */
[C---:B------:R-:W-:Y:S01]  /*b400*/  FFMA.FTZ R5, R12.reuse, UR4, R66 ;  /* 0x000000040c057c23 */ /* 0x040fe20008010042 */
[----:B------:R-:W-:Y:S01]  /*b410*/  ISETP.GE.AND P6, PT, R3, R27, PT ;  /* 0x0000001b0300720c */ /* 0x000fe20003fc6270 */
[C---:B------:R-:W-:Y:S02]  /*b420*/  FFMA.FTZ R3, R12.reuse, UR4, R65 ;  /* 0x000000040c037c23 */ /* 0x040fe40008010041 */
[----:B------:R-:W-:Y:S01]  /*b430*/  FFMA.FTZ R12, R12, UR4, R251 ;  /* 0x000000040c0c7c23 */ /* 0x000fe200080100fb */
[----:B------:R-:W-:Y:S01]  /*b440*/  FSEL R41, R6, -INF , !P6 ;  /* 0xff80000006297808 */ /* 0x000fe20007000000 */
[----:B--2---:R-:W-:Y:S01]  /*b450*/  FFMA.FTZ R0, R4, UR4, R7 ;  /* 0x0000000404007c23 */ /* 0x004fe20008010007 */
[----:B------:R-:W1:Y:S01]  /*b460*/  MUFU.TANH R6, R10 ;  /* 0x0000000a00067308 */ /* 0x000e620000002400 */
[----:B------:R-:W-:Y:S02]  /*b470*/  FSEL R13, R5, -INF , !P5 ;  /* 0xff800000050d7808 */ /* 0x000fe40006800000 */
[----:B------:R-:W-:-:S02]  /*b480*/  FSEL R12, R12, -INF , !P0 ;  /* 0xff8000000c0c7808 */ /* 0x000fc40004000000 */
[----:B------:R-:W-:Y:S02]  /*b490*/  PLOP3.LUT P0, PT, PT, PT, UP0, 0x80, 0x0 ;  /* 0x000000000000781c */ /* 0x000fe40003f0f008 */
[----:B------:R-:W-:Y:S01]  /*b4a0*/  FSEL R14, R3, -INF , !P4 ;  /* 0xff800000030e7808 */ /* 0x000fe20006000000 */
[----:B------:R-:W-:Y:S01]  /*b4b0*/  FFMA.FTZ R3, R4, UR4, R29 ;  /* 0x0000000404037c23 */ /* 0x000fe2000801001d */
[C---:B------:R-:W-:Y:S02]  /*b4c0*/  ISETP.GE.AND P6, PT, R2.reuse, R24, PT ;  /* 0x000000180200720c */ /* 0x040fe40003fc6270 */
[C---:B------:R-:W-:Y:S02]  /*b4d0*/  ISETP.GE.AND P5, PT, R2.reuse, R25, PT ;  /* 0x000000190200720c */ /* 0x040fe40003fa6270 */
[----:B------:R-:W-:Y:S01]  /*b4e0*/  ISETP.GE.AND P4, PT, R2, R26, PT ;  /* 0x0000001a0200720c */ /* 0x000fe20003f86270 */
[C---:B------:R-:W-:Y:S01]  /*b4f0*/  FFMA.FTZ R2, R4.reuse, UR4, R9 ;  /* 0x0000000404027c23 */ /* 0x040fe20008010009 */
[----:B------:R-:W-:Y:S01]  /*b500*/  FSEL R35, R3, -INF , !P6 ;  /* 0xff80000003237808 */ /* 0x000fe20007000000 */
[----:B-1----:R-:W-:Y:S01]  /*b510*/  FFMA.FTZ R4, R4, UR4, R6 ;  /* 0x0000000404047c23 */ /* 0x002fe20008010006 */
        /* <DEDUP_REMOVED lines=82> */
.L_x_416:
[----:B------:R-:W-:Y:S05]  /*ba40*/  BSYNC B0 ;  /* 0x0000000000007941 */ /* 0x000fea0003800000 */
.L_x_415:
[----:B------:R-:W0:Y:S02]  /*ba50*/  LDGDEPBAR ;  /* 0x00000000000079af */ /* 0x000e240000000000 */
.L_x_414:
[----:B------:R-:W-:Y:S04]  /*ba60*/  STL [R1+0xa8], R236 ;  /* 0x0000a8ec01007387 */ /* 0x000fe80000100800 */
[----:B------:R-:W-:Y:S04]  /*ba70*/  STL [R1+0xa4], R27 ;  /* 0x0000a41b01007387 */ /* 0x000fe80000100800 */
[----:B------:R-:W-:Y:S04]  /*ba80*/  STL [R1+0xa0], R26 ;  /* 0x0000a01a01007387 */ /* 0x000fe80000100800 */
[----:B------:R2:W-:Y:S04]  /*ba90*/  STL [R1+0x9c], R25 ;  /* 0x00009c1901007387 */ /* 0x0005e80000100800 */
[----:B--2---:R-:W2:Y:S01]  /*baa0*/  LDL.LU R25, [R1+0x18] ;  /* 0x0000180001197983 */ /* 0x004ea20000300800 */
[----:B------:R-:W-:-:S03]  /*bab0*/  FMNMX.FTZ R0, R137, R13, !PT ;  /* 0x0000000d89007209 */ /* 0x000fc60007810000 */
[----:B------:R-:W-:Y:S01]  /*bac0*/  STL [R1+0x98], R24 ;  /* 0x0000981801007387 */ /* 0x000fe20000100800 */
        /* <DEDUP_REMOVED lines=53> */
[----:B------:R-:W-:Y:S01]  /*be20*/  FMNMX.FTZ R4, R231, R4, !PT ;  /* 0x00000004e7047209 */ /* 0x000fe20007810000 */
[----:B------:R-:W3:Y:S01]  /*be30*/  SHFL.BFLY PT, R5, R2, 0x2, 0x1f ;  /* 0x0c401f0002057f89 */ /* 0x000ee200000e0000 */
[----:B------:R-:W-:Y:S02]  /*be40*/  FMNMX.FTZ R3, R133, R3, !PT ;  /* 0x0000000385037209 */ /* 0x000fe40007810000 */
[----:B------:R-:W-:-:S02]  /*be50*/  FMNMX.FTZ R4, R141, R4, !PT ;  /* 0x000000048d047209 */ /* 0x000fc40007810000 */
[----:B------:R-:W-:Y:S02]  /*be60*/  FMNMX.FTZ R3, R58, R3, !PT ;  /* 0x000000033a037209 */ /* 0x000fe40007810000 */
[----:B------:R-:W-:-:S04]  /*be70*/  FMNMX.FTZ R4, R233, R4, !PT ;  /* 0x00000004e9047209 */ /* 0x000fc80007810000 */
[----:B------:R-:W-:-:S04]  /*be80*/  FMNMX.FTZ R4, R227, R4, !PT ;  /* 0x00000004e3047209 */ /* 0x000fc80007810000 */
[----:B------:R-:W-:Y:S02]  /*be90*/  FMNMX.FTZ R4, R209, R4, !PT ;  /* 0x00000004d1047209 */ /* 0x000fe40007810000 */
[----:B-1----:R-:W-:-:S03]  /*bea0*/  FMNMX.FTZ R38, R0, R6, !PT ;  /* 0x0000000600267209 */ /* 0x002fc60007810000 */
[----:B------:R-:W1:Y:S01]  /*beb0*/  SHFL.BFLY PT, R8, R4, 0x2, 0x1f ;  /* 0x0c401f0004087f89 */ /* 0x000e6200000e0000 */
[----:B------:R-:W-:-:S03]  /*bec0*/  FSETP.NEU.FTZ.AND P6, PT, R38, -INF , PT ;  /* 0xff8000002600780b */ /* 0x000fc60003fdd000 */
[----:B------:R-:W-:Y:S01]  /*bed0*/  STL [R1+0x34], R38 ;  /* 0x0000342601007387 */ /* 0x000fe20000100800 */
[----:B---3--:R-:W-:-:S05]  /*bee0*/  FMNMX.FTZ R2, R2, R5, !PT ;  /* 0x0000000502027209 */ /* 0x008fca0007810000 */
[----:B------:R-:W3:Y:S01]  /*bef0*/  SHFL.BFLY PT, R7, R2, 0x1, 0x1f ;  /* 0x0c201f0002077f89 */ /* 0x000ee200000e0000 */
[----:B-1----:R-:W-:-:S05]  /*bf00*/  FMNMX.FTZ R4, R4, R8, !PT ;  /* 0x0000000804047209 */ /* 0x002fca0007810000 */
[----:B------:R-:W1:Y:S01]  /*bf10*/  SHFL.BFLY PT, R8, R4, 0x1, 0x1f ;  /* 0x0c201f0004087f89 */ /* 0x000e6200000e0000 */
[----:B---3--:R-:W-:-:S04]  /*bf20*/  FMNMX.FTZ R57, R2, R7, !PT ;  /* 0x0000000702397209 */ /* 0x008fc80007810000 */
[C---:B------:R-:W-:Y:S01]  /*bf30*/  FSETP.NEU.FTZ.AND P5, PT, R57.reuse, -INF , PT ;  /* 0xff8000003900780b */ /* 0x040fe20003fbd000 */
[----:B------:R-:W-:Y:S01]  /*bf40*/  FMUL.FTZ R28, R57, c[0x0][0x23c] ;  /* 0x00008f00391c7a20 */ /* 0x000fe20000410000 */
[----:B------:R-:W-:Y:S04]  /*bf50*/  STL [R1+0x30], R57 ;  /* 0x0000303901007387 */ /* 0x000fe80000100800 */
[----:B------:R-:W-:Y:S02]  /*bf60*/  FSEL R28, R28, RZ, P5 ;  /* 0x000000ff1c1c7208 */ /* 0x000fe40002800000 */
[----:B-1----:R-:W-:-:S04]  /*bf70*/  FMNMX.FTZ R252, R4, R8, !PT ;  /* 0x0000000804fc7209 */ /* 0x002fc80007810000 */
[C---:B------:R-:W-:Y:S01]  /*bf80*/  FSETP.NEU.FTZ.AND P4, PT, R252.reuse, -INF , PT ;  /* 0xff800000fc00780b */ /* 0x040fe20003f9d000 */
[----:B------:R-:W-:-:S05]  /*bf90*/  FMUL.FTZ R29, R252, c[0x0][0x23c] ;  /* 0x00008f00fc1d7a20 */ /* 0x000fca0000410000 */
[----:B------:R-:W-:Y:S02]  /*bfa0*/  FSEL R29, R29, RZ, P4 ;  /* 0x000000ff1d1d7208 */ /* 0x000fe40002000000 */
[----:B--2---:R-:W-:-:S04]  /*bfb0*/  FMNMX.FTZ R3, R25, R3, !PT ;  /* 0x0000000319037209 */ /* 0x004fc80007810000 */
[----:B------:R-:W-:-:S04]  /*bfc0*/  FMNMX.FTZ R3, R56, R3, !PT ;  /* 0x0000000338037209 */ /* 0x000fc80007810000 */
        /* <DEDUP_REMOVED lines=14> */
[----:B---3--:R-:W-:-:S06]  /*c0b0*/  FFMA.FTZ R2, R16, c[0x0][0x23c], -R3 ;  /* 0x00008f0010027a23 */ /* 0x008fcc0000010803 */
[----:B------:R1:W3:Y:S01]  /*c0c0*/  MUFU.EX2 R132, R2 ;  /* 0x0000000200847308 */ /* 0x0002e20000000800 */
[----:B--2---:R-:W2:Y:S01]  /*c0d0*/  SHFL.BFLY PT, R5, R0, 0x1, 0x1f ;  /* 0x0c201f0000057f89 */ /* 0x004ea200000e0000 */
[----:B----4-:R-:W-:Y:S01]  /*c0e0*/  F2FP.BF16.PACK_AB R8, R37, R236 ;  /* 0x000000ec2508723e */ /* 0x010fe200000010ff */
[----:B-1----:R-:W-:Y:S01]  /*c0f0*/  FFMA.FTZ R2, R14, c[0x0][0x23c], -R28 ;  /* 0x00008f000e027a23 */ /* 0x002fe2000001081c */
[----:B---3--:R-:W-:-:S04]  /*c100*/  F2FP.BF16.PACK_AB R10, R132, R42 ;  /* 0x0000002a840a723e */ /* 0x008fc800000010ff */
[----:B------:R1:W-:Y:S01]  /*c110*/  MUFU.EX2 R27, R2 ;  /* 0x00000002001b7308 */ /* 0x0003e20000000800 */
[----:B--2---:R-:W-:Y:S01]  /*c120*/  FMNMX.FTZ R251, R0, R5, !PT ;  /* 0x0000000500fb7209 */ /* 0x004fe20007810000 */
[----:B------:R-:W-:-:S03]  /*c130*/  FFMA.FTZ R0, R22, c[0x0][0x23c], -R29 ;  /* 0x00008f0016007a23 */ /* 0x000fc6000001081d */
[C---:B------:R-:W-:Y:S01]  /*c140*/  FSETP.NEU.FTZ.AND P1, PT, R251.reuse, -INF , PT ;  /* 0xff800000fb00780b */ /* 0x040fe20003f3d000 */
[----:B------:R-:W-:Y:S02]  /*c150*/  FMUL.FTZ R32, R251, c[0x0][0x23c] ;  /* 0x00008f00fb207a20 */ /* 0x000fe40000410000 */
[----:B------:R2:W-:Y:S01]  /*c160*/  MUFU.EX2 R140, R0 ;  /* 0x00000000008c7308 */ /* 0x0005e20000000800 */
[----:B-1----:R-:W-:Y:S01]  /*c170*/  FFMA.FTZ R2, R23, c[0x0][0x23c], -R28 ;  /* 0x00008f0017027a23 */ /* 0x002fe2000001081c */
[----:B------:R-:W-:Y:S02]  /*c180*/  MOV R23, R138 ;  /* 0x0000008a00177202 */ /* 0x000fe40000000f00 */
[----:B------:R-:W-:-:S04]  /*c190*/  FSEL R32, R32, RZ, P1 ;  /* 0x000000ff20207208 */ /* 0x000fc80000800000 */
[----:B------:R1:W-:Y:S01]  /*c1a0*/  MUFU.EX2 R36, R2 ;  /* 0x0000000200247308 */ /* 0x0003e20000000800 */
[----:B--2---:R-:W-:-:S07]  /*c1b0*/  FFMA.FTZ R0, R21, c[0x0][0x23c], -R29 ;  /* 0x00008f0015007a23 */ /* 0x004fce000001081d */
[----:B------:R2:W3:Y:S01]  /*c1c0*/  MUFU.EX2 R45, R0 ;  /* 0x00000000002d7308 */ /* 0x0004e20000000800 */
[----:B-1----:R-:W-:-:S07]  /*c1d0*/  FFMA.FTZ R2, R20, c[0x0][0x23c], -R28 ;  /* 0x00008f0014027a23 */ /* 0x002fce000001081c */
[----:B------:R1:W-:Y:S01]  /*c1e0*/  MUFU.EX2 R47, R2 ;  /* 0x00000002002f7308 */ /* 0x0003e20000000800 */
[----:B--2---:R-:W-:Y:S01]  /*c1f0*/  FFMA.FTZ R0, R12, c[0x0][0x23c], -R32 ;  /* 0x00008f000c007a23 */ /* 0x004fe20000010820 */
[----:B---3--:R-:W-:-:S06]  /*c200*/  F2FP.BF16.PACK_AB R6, R45, R140 ;  /* 0x0000008c2d06723e */ /* 0x008fcc00000010ff */
[----:B------:R2:W-:Y:S01]  /*c210*/  MUFU.EX2 R24, R0 ;  /* 0x0000000000187308 */ /* 0x0005e20000000800 */
[----:B-1----:R-:W-:Y:S02]  /*c220*/  FFMA.FTZ R2, R18, c[0x0][0x23c], -R28 ;  /* 0x00008f0012027a23 */ /* 0x002fe4000001081c */
[----:B------:R-:W-:Y:S05]  /*c230*/  LDSM.16.MT88.4 R16, [R238+0xc000] ;  /* 0x00c00000ee10783b */ /* 0x000fea0000004200 */
[----:B------:R1:W3:Y:S01]  /*c240*/  MUFU.EX2 R44, R2 ;  /* 0x00000002002c7308 */ /* 0x0002e20000000800 */
[----:B--2---:R-:W-:-:S07]  /*c250*/  FFMA.FTZ R0, R33, c[0x0][0x23c], -R32 ;  /* 0x00008f0021007a23 */ /* 0x004fce0000010820 */
[----:B------:R2:W-:Y:S01]  /*c260*/  MUFU.EX2 R5, R0 ;  /* 0x0000000000057308 */ /* 0x0005e20000000800 */
[----:B-1----:R-:W-:Y:S01]  /*c270*/  FFMA.FTZ R2, R15, c[0x0][0x23c], -R29 ;  /* 0x00008f000f027a23 */ /* 0x002fe2000001081d */
[----:B---3--:R-:W-:Y:S01]  /*c280*/  F2FP.BF16.PACK_AB R11, R44, R47 ;  /* 0x0000002f2c0b723e */ /* 0x008fe200000010ff */
[----:B------:R-:W1:Y:S05]  /*c290*/  LDSM.16.MT88.4 R12, [R237+0xc000] ;  /* 0x00c00000ed0c783b */ /* 0x000e6a0000004200 */
[----:B------:R3:W-:Y:S01]  /*c2a0*/  MUFU.EX2 R26, R2 ;  /* 0x00000002001a7308 */ /* 0x0007e20000000800 */
[----:B--2---:R-:W-:-:S07]  /*c2b0*/  FFMA.FTZ R0, R30, c[0x0][0x23c], -R32 ;  /* 0x00008f001e007a23 */ /* 0x004fce0000010820 */
[----:B------:R2:W-:Y:S01]  /*c2c0*/  MUFU.EX2 R20, R0 ;  /* 0x0000000000147308 */ /* 0x0005e20000000800 */
[----:B---3--:R-:W-:-:S07]  /*c2d0*/  FFMA.FTZ R2, R31, c[0x0][0x23c], -R29 ;  /* 0x00008f001f027a23 */ /* 0x008fce000001081d */
[----:B------:R3:W4:Y:S01]  /*c2e0*/  MUFU.EX2 R9, R2 ;  /* 0x0000000200097308 */ /* 0x0007220000000800 */
[----:B--2---:R-:W-:-:S05]  /*c2f0*/  FSEL R0, R57, RZ, P5 ;  /* 0x000000ff39007208 */ /* 0x004fca0002800000 */
[----:B------:R-:W-:Y:S01]  /*c300*/  FADD.FTZ R4, R136, -R0 ;  /* 0x8000000088047221 */ /* 0x000fe20000010000 */
[----:B------:R-:W-:Y:S02]  /*c310*/  FSEL R0, R252, RZ, P4 ;  /* 0x000000fffc007208 */ /* 0x000fe40002000000 */
[----:B---3--:R-:W-:Y:S01]  /*c320*/  FSEL R2, R38, RZ, P6 ;  /* 0x000000ff26027208 */ /* 0x008fe20003000000 */
[----:B------:R-:W-:Y:S01]  /*c330*/  FMUL.FTZ R30, R4, c[0x0][0x23c] ;  /* 0x00008f00041e7a20 */ /* 0x000fe20000410000 */
[----:B----4-:R-:W-:Y:S01]  /*c340*/  MOV R33, R9 ;  /* 0x0000000900217202 */ /* 0x010fe20000000f00 */
[----:B------:R-:W-:Y:S01]  /*c350*/  FADD.FTZ R4, R135, -R0 ;  /* 0x8000000087047221 */ /* 0x000fe20000010000 */
[----:B------:R-:W-:Y:S01]  /*c360*/  FSEL R0, R251, RZ, P1 ;  /* 0x000000fffb007208 */ /* 0x000fe20000800000 */
[----:B------:R-:W-:Y:S01]  /*c370*/  FADD.FTZ R2, R137, -R2 ;  /* 0x8000000289027221 */ /* 0x000fe20000010000 */
[----:B------:R-:W-:Y:S01]  /*c380*/  F2FP.BF16.PACK_AB R9, R36, R27 ;  /* 0x0000001b2409723e */ /* 0x000fe200000010ff */
[----:B------:R-:W-:Y:S01]  /*c390*/  FMUL.FTZ R4, R4, c[0x0][0x23c] ;  /* 0x00008f0004047a20 */ /* 0x000fe20000410000 */
[----:B------:R-:W2:Y:S01]  /*c3a0*/  MUFU.EX2 R30, R30 ;  /* 0x0000001e001e7308 */ /* 0x000ea20000000800 */
[----:B------:R-:W-:-:S02]  /*c3b0*/  FADD.FTZ R0, R134, -R0 ;  /* 0x8000000086007221 */ /* 0x000fc40000010000 */
[----:B------:R-:W-:Y:S02]  /*c3c0*/  FMUL.FTZ R2, R2, c[0x0][0x23c] ;  /* 0x00008f0002027a20 */ /* 0x000fe40000410000 */
[----:B------:R-:W-:-:S03]  /*c3d0*/  FMUL.FTZ R0, R0, c[0x0][0x23c] ;  /* 0x00008f0000007a20 */ /* 0x000fc60000410000 */
[----:B------:R-:W3:Y:S08]  /*c3e0*/  MUFU.EX2 R31, R4 ;  /* 0x00000004001f7308 */ /* 0x000ef00000000800 */
[----:B------:R4:W1:Y:S01]  /*c3f0*/  MUFU.EX2 R48, R0 ;  /* 0x0000000000307308 */ /* 0x0008620000000800 */
[-C--:B--2---:R-:W-:Y:S02]  /*c400*/  FMUL.FTZ R150, R150, R30.reuse ;  /* 0x0000001e96967220 */ /* 0x084fe40000410000 */
[----:B------:R-:W-:-:S02]  /*c410*/  FMUL.FTZ R151, R151, R30 ;  /* 0x0000001e97977220 */ /* 0x000fc40000410000 */
[-C--:B------:R-:W-:Y:S02]  /*c420*/  FMUL.FTZ R158, R158, R30.reuse ;  /* 0x0000001e9e9e7220 */ /* 0x080fe40000410000 */
[----:B------:R-:W-:Y:S01]  /*c430*/  FMUL.FTZ R159, R159, R30 ;  /* 0x0000001e9f9f7220 */ /* 0x000fe20000410000 */
[----:B------:R-:W2:Y:S01]  /*c440*/  MUFU.EX2 R2, R2 ;  /* 0x0000000200027308 */ /* 0x000ea20000000800 */
[-C--:B---3--:R-:W-:Y:S01]  /*c450*/  FMUL.FTZ R144, R144, R31.reuse ;  /* 0x0000001f90907220 */ /* 0x088fe20000410000 */
[----:B------:R-:W-:Y:S01]  /*c460*/  F2FP.BF16.PACK_AB R4, R33, R26 ;  /* 0x0000001a2104723e */ /* 0x000fe200000010ff */
[-C--:B------:R-:W-:Y:S02]  /*c470*/  FMUL.FTZ R145, R145, R31.reuse ;  /* 0x0000001f91917220 */ /* 0x080fe40000410000 */
[-C--:B------:R-:W-:Y:S02]  /*c480*/  FMUL.FTZ R152, R152, R31.reuse ;  /* 0x0000001f98987220 */ /* 0x080fe40000410000 */
[----:B------:R-:W-:-:S02]  /*c490*/  FMUL.FTZ R153, R153, R31 ;  /* 0x0000001f99997220 */ /* 0x000fc40000410000 */
[----:B----4-:R-:W-:Y:S01]  /*c4a0*/  FFMA.FTZ R0, R34, c[0x0][0x23c], -R32 ;  /* 0x00008f0022007a23 */ /* 0x010fe20000010820 */
[----:B------:R-:W-:Y:S01]  /*c4b0*/  MOV R34, R5 ;  /* 0x0000000500227202 */ /* 0x000fe20000000f00 */
[-C--:B-1----:R-:W-:Y:S02]  /*c4c0*/  FMUL.FTZ R146, R146, R48.reuse ;  /* 0x0000003092927220 */ /* 0x082fe40000410000 */
[----:B------:R-:W-:Y:S01]  /*c4d0*/  FMUL.FTZ R147, R147, R48 ;  /* 0x0000003093937220 */ /* 0x000fe20000410000 */
[----:B------:R-:W-:Y:S01]  /*c4e0*/  F2FP.BF16.PACK_AB R5, R34, R24 ;  /* 0x000000182205723e */ /* 0x000fe200000010ff */
[----:B------:R-:W1:Y:S01]  /*c4f0*/  MUFU.EX2 R0, R0 ;  /* 0x0000000000007308 */ /* 0x000e620000000800 */
[-C--:B--2---:R-:W-:Y:S02]  /*c500*/  FMUL.FTZ R148, R148, R2.reuse ;  /* 0x0000000294947220 */ /* 0x084fe40000410000 */
[----:B------:R-:W-:Y:S02]  /*c510*/  FMUL.FTZ R149, R149, R2 ;  /* 0x0000000295957220 */ /* 0x000fe40000410000 */
[----:B------:R-:W-:-:S02]  /*c520*/  FMUL.FTZ R154, R154, R48 ;  /* 0x000000309a9a7220 */ /* 0x000fc40000410000 */
[----:B------:R-:W-:Y:S02]  /*c530*/  FMUL.FTZ R155, R155, R48 ;  /* 0x000000309b9b7220 */ /* 0x000fe40000410000 */
[-C--:B------:R-:W-:Y:S01]  /*c540*/  FMUL.FTZ R156, R156, R2.reuse ;  /* 0x000000029c9c7220 */ /* 0x080fe20000410000 */
[C---:B------:R-:W-:Y:S01]  /*c550*/  HMMA.16816.F32.BF16 R148, R8.reuse, R12, R148 ;  /* 0x0000000c0894723c */ /* 0x040fe20000041894 */
[-C--:B------:R-:W-:Y:S02]  /*c560*/  FMUL.FTZ R157, R157, R2.reuse ;  /* 0x000000029d9d7220 */ /* 0x080fe40000410000 */
[-C--:B------:R-:W-:Y:S02]  /*c570*/  FMUL.FTZ R172, R172, R2.reuse ;  /* 0x00000002acac7220 */ /* 0x080fe40000410000 */
[----:B------:R-:W-:Y:S01]  /*c580*/  FMUL.FTZ R173, R173, R2 ;  /* 0x00000002adad7220 */ /* 0x000fe20000410000 */
[----:B-1----:R-:W-:Y:S01]  /*c590*/  F2FP.BF16.PACK_AB R7, R0, R20 ;  /* 0x000000140007723e */ /* 0x002fe200000010ff */
[-C--:B------:R-:W-:Y:S01]  /*c5a0*/  FMUL.FTZ R174, R174, R30.reuse ;  /* 0x0000001eaeae7220 */ /* 0x080fe20000410000 */
[----:B------:R-:W-:Y:S01]  /*c5b0*/  HMMA.16816.F32.BF16 R52, R8, R14, R156 ;  /* 0x0000000e0834723c */ /* 0x000fe2000004189c */
[----:B------:R-:W-:-:S02]  /*c5c0*/  FMUL.FTZ R175, R175, R30 ;  /* 0x0000001eafaf7220 */ /* 0x000fc40000410000 */
[-C--:B------:R-:W-:Y:S02]  /*c5d0*/  FMUL.FTZ R176, R176, R2.reuse ;  /* 0x00000002b0b07220 */ /* 0x080fe40000410000 */
[----:B------:R-:W-:Y:S02]  /*c5e0*/  FMUL.FTZ R177, R177, R2 ;  /* 0x00000002b1b17220 */ /* 0x000fe40000410000 */
[-C--:B------:R-:W-:Y:S01]  /*c5f0*/  FMUL.FTZ R178, R178, R30.reuse ;  /* 0x0000001eb2b27220 */ /* 0x080fe20000410000 */
[C---:B------:R-:W-:Y:S01]  /*c600*/  HMMA.16816.F32.BF16 R144, R4.reuse, R12, R144 ;  /* 0x0000000c0490723c */ /* 0x040fe20000041890 */
[----:B------:R-:W-:Y:S01]  /*c610*/  FMUL.FTZ R179, R179, R30 ;  /* 0x0000001eb3b37220 */ /* 0x000fe20000410000 */
[----:B------:R-:W-:Y:S01]  /*c620*/  MOV R158, R58 ;  /* 0x0000003a009e7202 */ /* 0x000fe20000000f00 */
[----:B------:R-:W-:Y:S01]  /*c630*/  FMUL.FTZ R180, R180, R31 ;  /* 0x0000001fb4b47220 */ /* 0x000fe20000410000 */
[----:B------:R-:W-:Y:S01]  /*c640*/  MOV R157, R57 ;  /* 0x00000039009d7202 */ /* 0x000fe20000000f00 */
[-C--:B------:R-:W-:Y:S01]  /*c650*/  FMUL.FTZ R181, R181, R31.reuse ;  /* 0x0000001fb5b57220 */ /* 0x080fe20000410000 */
[----:B------:R-:W-:Y:S01]  /*c660*/  MOV R156, R38 ;  /* 0x00000026009c7202 */ /* 0x000fe20000000f00 */
[-C--:B------:R-:W-:Y:S01]  /*c670*/  FMUL.FTZ R182, R182, R48.reuse ;  /* 0x00000030b6b67220 */ /* 0x080fe20000410000 */
[----:B------:R-:W-:Y:S01]  /*c680*/  HMMA.16816.F32.BF16 R152, R4, R14, R152 ;  /* 0x0000000e0498723c */ /* 0x000fe20000041898 */
[----:B------:R-:W1:Y:S01]  /*c690*/  LDSM.16.MT88.4 R12, [R240+0xc000] ;  /* 0x00c00000f00c783b */ /* 0x000e620000004200 */
[----:B------:R-:W-:Y:S01]  /*c6a0*/  FMUL.FTZ R183, R183, R48 ;  /* 0x00000030b7b77220 */ /* 0x000fe20000410000 */
[----:B------:R-:W-:Y:S01]  /*c6b0*/  MOV R159, R64 ;  /* 0x00000040009f7202 */ /* 0x000fe20000000f00 */
[----:B------:R-:W-:-:S02]  /*c6c0*/  FMUL.FTZ R184, R184, R31 ;  /* 0x0000001fb8b87220 */ /* 0x000fc40000410000 */
[-C--:B------:R-:W-:Y:S02]  /*c6d0*/  FMUL.FTZ R185, R185, R31.reuse ;  /* 0x0000001fb9b97220 */ /* 0x080fe40000410000 */
[-C--:B------:R-:W-:Y:S01]  /*c6e0*/  FMUL.FTZ R186, R186, R48.reuse ;  /* 0x00000030baba7220 */ /* 0x080fe20000410000 */
[----:B------:R-:W-:Y:S01]  /*c6f0*/  HMMA.16816.F32.BF16 R60, R8, R18, R172 ;  /* 0x00000012083c723c */ /* 0x000fe200000418ac */
[----:B------:R-:W-:Y:S02]  /*c700*/  FMUL.FTZ R187, R187, R48 ;  /* 0x00000030bbbb7220 */ /* 0x000fe40000410000 */
[-C--:B------:R-:W-:Y:S02]  /*c710*/  FMUL.FTZ R188, R188, R2.reuse ;  /* 0x00000002bcbc7220 */ /* 0x080fe40000410000 */
[----:B------:R-:W-:Y:S02]  /*c720*/  FMUL.FTZ R189, R189, R2 ;  /* 0x00000002bdbd7220 */ /* 0x000fe40000410000 */
[----:B------:R-:W-:Y:S01]  /*c730*/  FMUL.FTZ R190, R190, R30 ;  /* 0x0000001ebebe7220 */ /* 0x000fe20000410000 */
[----:B------:R-:W-:Y:S01]  /*c740*/  MOV R174, R56 ;  /* 0x0000003800ae7202 */ /* 0x000fe20000000f00 */
[----:B------:R-:W-:Y:S01]  /*c750*/  FMUL.FTZ R191, R191, R30 ;  /* 0x0000001ebfbf7220 */ /* 0x000fe20000410000 */
[----:B------:R-:W-:Y:S01]  /*c760*/  MOV R172, R40 ;  /* 0x0000002800ac7202 */ /* 0x000fe20000000f00 */
[----:B------:R-:W-:-:S02]  /*c770*/  FMUL.FTZ R168, R168, R31 ;  /* 0x0000001fa8a87220 */ /* 0x000fc40000410000 */
[----:B------:R-:W-:Y:S02]  /*c780*/  FMUL.FTZ R169, R169, R31 ;  /* 0x0000001fa9a97220 */ /* 0x000fe40000410000 */
[-C--:B------:R-:W-:Y:S02]  /*c790*/  FMUL.FTZ R170, R170, R48.reuse ;  /* 0x00000030aaaa7220 */ /* 0x080fe40000410000 */
[----:B------:R-:W-:Y:S02]  /*c7a0*/  FMUL.FTZ R171, R171, R48 ;  /* 0x00000030abab7220 */ /* 0x000fe40000410000 */
[-C--:B------:R-:W-:Y:S02]  /*c7b0*/  FMUL.FTZ R68, R68, R2.reuse ;  /* 0x0000000244447220 */ /* 0x080fe40000410000 */
[----:B------:R-:W-:Y:S02]  /*c7c0*/  FMUL.FTZ R69, R69, R2 ;  /* 0x0000000245457220 */ /* 0x000fe40000410000 */
[-C--:B------:R-:W-:Y:S01]  /*c7d0*/  FMUL.FTZ R70, R70, R30.reuse ;  /* 0x0000001e46467220 */ /* 0x080fe20000410000 */
[----:B------:R-:W-:Y:S01]  /*c7e0*/  HMMA.16816.F32.BF16 R64, R4, R18, R168 ;  /* 0x000000120440723c */ /* 0x000fe200000418a8 */
[----:B------:R-:W-:-:S02]  /*c7f0*/  FMUL.FTZ R71, R71, R30 ;  /* 0x0000001e47477220 */ /* 0x000fc40000410000 */
[-C--:B------:R-:W-:Y:S02]  /*c800*/  FMUL.FTZ R72, R72, R31.reuse ;  /* 0x0000001f48487220 */ /* 0x080fe40000410000 */
[----:B------:R-:W-:Y:S02]  /*c810*/  FMUL.FTZ R73, R73, R31 ;  /* 0x0000001f49497220 */ /* 0x000fe40000410000 */
[----:B------:R-:W-:Y:S01]  /*c820*/  MOV R169, R0 ;  /* 0x0000000000a97202 */ /* 0x000fe20000000f00 */
[----:B-1----:R-:W-:Y:S01]  /*c830*/  HMMA.16816.F32.BF16 R56, R8, R12, R176 ;  /* 0x0000000c0838723c */ /* 0x002fe200000418b0 */
[----:B------:R-:W-:Y:S01]  /*c840*/  FFMA.FTZ R0, R221, c[0x0][0x23c], -R3 ;  /* 0x00008f00dd007a23 */ /* 0x000fe20000010803 */
[----:B------:R-:W-:Y:S01]  /*c850*/  MOV R171, R44 ;  /* 0x0000002c00ab7202 */ /* 0x000fe20000000f00 */
[-C--:B------:R-:W-:Y:S02]  /*c860*/  FMUL.FTZ R74, R74, R48.reuse ;  /* 0x000000304a4a7220 */ /* 0x080fe40000410000 */
[----:B------:R1:W-:Y:S01]  /*c870*/  MUFU.EX2 R168, R0 ;  /* 0x0000000000a87308 */ /* 0x0003e20000000800 */
[----:B------:R-:W-:Y:S01]  /*c880*/  FMUL.FTZ R75, R75, R48 ;  /* 0x000000304b4b7220 */ /* 0x000fe20000410000 */
[----:B------:R-:W-:Y:S01]  /*c890*/  MOV R177, R39 ;  /* 0x0000002700b17202 */ /* 0x000fe20000000f00 */
[----:B------:R-:W-:Y:S01]  /*c8a0*/  HMMA.16816.F32.BF16 R184, R4, R14, R184 ;  /* 0x0000000e04b8723c */ /* 0x000fe200000418b8 */
[----:B------:R-:W-:Y:S01]  /*c8b0*/  MOV R179, R37 ;  /* 0x0000002500b37202 */ /* 0x000fe20000000f00 */
[----:B------:R-:W-:Y:S01]  /*c8c0*/  FMUL.FTZ R80, R80, R2 ;  /* 0x0000000250507220 */ /* 0x000fe20000410000 */
[----:B------:R-:W-:Y:S01]  /*c8d0*/  MOV R178, R36 ;  /* 0x0000002400b27202 */ /* 0x000fe20000000f00 */
[----:B------:R-:W-:Y:S01]  /*c8e0*/  FMUL.FTZ R81, R81, R2 ;  /* 0x0000000251517220 */ /* 0x000fe20000410000 */
[----:B------:R-:W-:Y:S01]  /*c8f0*/  MOV R176, R41 ;  /* 0x0000002900b07202 */ /* 0x000fe20000000f00 */
[----:B------:R-:W-:-:S02]  /*c900*/  FMUL.FTZ R82, R82, R30 ;  /* 0x0000001e52527220 */ /* 0x000fc40000410000 */
[----:B------:R-:W-:Y:S01]  /*c910*/  HMMA.16816.F32.BF16 R36, R4, R12, R180 ;  /* 0x0000000c0424723c */ /* 0x000fe200000418b4 */
[----:B------:R-:W-:Y:S02]  /*c920*/  FMUL.FTZ R83, R83, R30 ;  /* 0x0000001e53537220 */ /* 0x000fe40000410000 */
[-C--:B------:R-:W-:Y:S02]  /*c930*/  FMUL.FTZ R76, R76, R31.reuse ;  /* 0x0000001f4c4c7220 */ /* 0x080fe40000410000 */
[----:B-1----:R-:W-:Y:S02]  /*c940*/  FFMA.FTZ R0, R217, c[0x0][0x23c], -R3 ;  /* 0x00008f00d9007a23 */ /* 0x002fe40000010803 */
[----:B------:R-:W-:Y:S01]  /*c950*/  MOV R182, R132 ;  /* 0x0000008400b67202 */ /* 0x000fe20000000f00 */
[----:B------:R-:W-:Y:S01]  /*c960*/  HMMA.16816.F32.BF16 R188, R8, R14, R188 ;  /* 0x0000000e08bc723c */ /* 0x000fe200000418bc */
[----:B------:R-:W1:Y:S01]  /*c970*/  LDSM.16.MT88.4 R12, [R237+0xe000] ;  /* 0x00e00000ed0c783b */ /* 0x000e620000004200 */
[----:B------:R2:W-:Y:S01]  /*c980*/  MUFU.EX2 R173, R0 ;  /* 0x0000000000ad7308 */ /* 0x0005e20000000800 */
[----:B------:R-:W-:Y:S01]  /*c990*/  MOV R183, R42 ;  /* 0x0000002a00b77202 */ /* 0x000fe20000000f00 */
[----:B------:R-:W-:Y:S01]  /*c9a0*/  FMUL.FTZ R77, R77, R31 ;  /* 0x0000001f4d4d7220 */ /* 0x000fe20000410000 */
[----:B------:R-:W-:Y:S01]  /*c9b0*/  MOV R180, R47 ;  /* 0x0000002f00b47202 */ /* 0x000fe20000000f00 */
[----:B------:R-:W-:Y:S01]  /*c9c0*/  FMUL.FTZ R78, R78, R48 ;  /* 0x000000304e4e7220 */ /* 0x000fe20000410000 */
[----:B------:R-:W-:Y:S01]  /*c9d0*/  MOV R181, R46 ;  /* 0x0000002e00b57202 */ /* 0x000fe20000000f00 */
[----:B------:R-:W-:-:S02]  /*c9e0*/  FMUL.FTZ R79, R79, R48 ;  /* 0x000000304f4f7220 */ /* 0x000fc40000410000 */
[----:B------:R-:W-:Y:S02]  /*c9f0*/  IMAD.MOV.U32 R170, RZ, RZ, R45 ;  /* 0x000000ffffaa7224 */ /* 0x000fe400078e002d */
[-C--:B------:R-:W-:Y:S02]  /*ca00*/  FMUL.FTZ R160, R160, R2.reuse ;  /* 0x00000002a0a07220 */ /* 0x080fe40000410000 */
[----:B------:R-:W-:Y:S02]  /*ca10*/  FMUL.FTZ R161, R161, R2 ;  /* 0x00000002a1a17220 */ /* 0x000fe40000410000 */
[-C--:B------:R-:W-:Y:S02]  /*ca20*/  FMUL.FTZ R162, R162, R30.reuse ;  /* 0x0000001ea2a27220 */ /* 0x080fe40000410000 */
[----:B--2---:R-:W-:Y:S02]  /*ca30*/  FFMA.FTZ R0, R212, c[0x0][0x23c], -R3 ;  /* 0x00008f00d4007a23 */ /* 0x004fe40000010803 */
        /* <DEDUP_REMOVED lines=9> */
[----:B------:R-:W-:Y:S01]  /*cad0*/  HMMA.16816.F32.BF16 R164, R4, R16, R164 ;  /* 0x0000001004a4723c */ /* 0x000fe200000418a4 */
[----:B------:R-:W2:Y:S01]  /*cae0*/  LDSM.16.MT88.4 R16, [R239+0xc000] ;  /* 0x00c00000ef10783b */ /* 0x000ea20000004200 */
[----:B------:R-:W-:Y:S02]  /*caf0*/  FMUL.FTZ R195, R195, R30 ;  /* 0x0000001ec3c37220 */ /* 0x000fe40000410000 */
[-C--:B------:R-:W-:Y:S02]  /*cb00*/  FMUL.FTZ R196, R196, R31.reuse ;  /* 0x0000001fc4c47220 */ /* 0x080fe40000410000 */
[----:B------:R-:W-:Y:S02]  /*cb10*/  FMUL.FTZ R197, R197, R31 ;  /* 0x0000001fc5c57220 */ /* 0x000fe40000410000 */
[----:B-1----:R-:W-:Y:S01]  /*cb20*/  HMMA.16816.F32.BF16 R136, R8, R12, R68 ;  /* 0x0000000c0888723c */ /* 0x002fe20000041844 */
[----:B------:R1:W-:Y:S01]  /*cb30*/  MUFU.EX2 R69, R0 ;  /* 0x0000000000457308 */ /* 0x0003e20000000800 */
[----:B------:R-:W-:-:S02]  /*cb40*/  FMUL.FTZ R198, R198, R48 ;  /* 0x00000030c6c67220 */ /* 0x000fc40000410000 */
[----:B------:R-:W-:Y:S02]  /*cb50*/  FMUL.FTZ R199, R199, R48 ;  /* 0x00000030c7c77220 */ /* 0x000fe40000410000 */
[----:B------:R-:W-:Y:S01]  /*cb60*/  FMUL.FTZ R200, R200, R31 ;  /* 0x0000001fc8c87220 */ /* 0x000fe20000410000 */
[----:B------:R-:W-:Y:S01]  /*cb70*/  MOV R68, R133 ;  /* 0x0000008500447202 */ /* 0x000fe20000000f00 */
[C---:B------:R-:W-:Y:S01]  /*cb80*/  HMMA.16816.F32.BF16 R44, R4.reuse, R14, R76 ;  /* 0x0000000e042c723c */ /* 0x040fe2000004184c */
[----:B------:R-:W-:Y:S01]  /*cb90*/  FMUL.FTZ R201, R201, R31 ;  /* 0x0000001fc9c97220 */ /* 0x000fe20000410000 */
[----:B------:R-:W-:Y:S01]  /*cba0*/  MOV R71, R142 ;  /* 0x0000008e00477202 */ /* 0x000fe20000000f00 */
[-C--:B------:R-:W-:Y:S02]  /*cbb0*/  FMUL.FTZ R202, R202, R48.reuse ;  /* 0x00000030caca7220 */ /* 0x080fe40000410000 */
[----:B------:R-:W-:Y:S02]  /*cbc0*/  FMUL.FTZ R203, R203, R48 ;  /* 0x00000030cbcb7220 */ /* 0x000fe40000410000 */
[----:B------:R-:W-:Y:S01]  /*cbd0*/  FMUL.FTZ R204, R204, R2 ;  /* 0x00000002cccc7220 */ /* 0x000fe20000410000 */
[----:B------:R-:W-:Y:S01]  /*cbe0*/  HMMA.16816.F32.BF16 R132, R4, R12, R72 ;  /* 0x0000000c0484723c */ /* 0x000fe20000041848 */
[----:B-1----:R-:W-:Y:S01]  /*cbf0*/  FFMA.FTZ R0, R49, c[0x0][0x23c], -R3 ;  /* 0x00008f0031007a23 */ /* 0x002fe20000010803 */
[----:B------:R-:W-:Y:S01]  /*cc00*/  MOV R79, R20 ;  /* 0x00000014004f7202 */ /* 0x000fe20000000f00 */
[----:B------:R-:W-:Y:S01]  /*cc10*/  FMUL.FTZ R205, R205, R2 ;  /* 0x00000002cdcd7220 */ /* 0x000fe20000410000 */
[----:B------:R-:W-:Y:S01]  /*cc20*/  MOV R78, R143 ;  /* 0x0000008f004e7202 */ /* 0x000fe20000000f00 */
[----:B------:R-:W-:-:S02]  /*cc30*/  FMUL.FTZ R206, R206, R30 ;  /* 0x0000001ecece7220 */ /* 0x000fc40000410000 */
[----:B------:R-:W-:Y:S01]  /*cc40*/  MOV R72, R43 ;  /* 0x0000002b00487202 */ /* 0x000fe20000000f00 */
[----:B------:R-:W-:Y:S01]  /*cc50*/  FMUL.FTZ R207, R207, R30 ;  /* 0x0000001ecfcf7220 */ /* 0x000fe20000410000 */
[C---:B------:R-:W-:Y:S01]  /*cc60*/  HMMA.16816.F32.BF16 R40, R8.reuse, R14, R80 ;  /* 0x0000000e0828723c */ /* 0x040fe20000041850 */
[----:B------:R1:W-:Y:S01]  /*cc70*/  MUFU.EX2 R82, R0 ;  /* 0x0000000000527308 */ /* 0x0003e20000000800 */
[----:B------:R-:W-:Y:S01]  /*cc80*/  MOV R75, R23 ;  /* 0x00000017004b7202 */ /* 0x000fe20000000f00 */
[----:B------:R-:W3:Y:S01]  /*cc90*/  LDSM.16.MT88.4 R12, [R240+0xe000] ;  /* 0x00e00000f00c783b */ /* 0x000ee20000004200 */
[-C--:B------:R-:W-:Y:S01]  /*cca0*/  FMUL.FTZ R88, R88, R31.reuse ;  /* 0x0000001f58587220 */ /* 0x080fe20000410000 */
[----:B------:R-:W-:Y:S01]  /*ccb0*/  MOV R73, R140 ;  /* 0x0000008c00497202 */ /* 0x000fe20000000f00 */
[----:B------:R-:W-:Y:S01]  /*ccc0*/  FMUL.FTZ R89, R89, R31 ;  /* 0x0000001f59597220 */ /* 0x000fe20000410000 */
[----:B------:R-:W4:Y:S01]  /*ccd0*/  LDSM.16.MT88.4 R20, [R239+0xe000] ;  /* 0x00e00000ef14783b */ /* 0x000f220000004200 */
[----:B--2---:R-:W-:Y:S01]  /*cce0*/  HMMA.16816.F32.BF16 R192, R8, R16, R192 ;  /* 0x0000001008c0723c */ /* 0x004fe200000418c0 */
[-C--:B------:R-:W-:Y:S01]  /*ccf0*/  FMUL.FTZ R90, R90, R48.reuse ;  /* 0x000000305a5a7220 */ /* 0x080fe20000410000 */
[----:B------:R-:W-:Y:S01]  /*cd00*/  MOV R74, R141 ;  /* 0x0000008d004a7202 */ /* 0x000fe20000000f00 */
[----:B------:R-:W-:-:S02]  /*cd10*/  FMUL.FTZ R91, R91, R48 ;  /* 0x000000305b5b7220 */ /* 0x000fc40000410000 */
[-C--:B------:R-:W-:Y:S02]  /*cd20*/  FMUL.FTZ R92, R92, R31.reuse ;  /* 0x0000001f5c5c7220 */ /* 0x080fe40000410000 */
[-C--:B------:R-:W-:Y:S01]  /*cd30*/  FMUL.FTZ R93, R93, R31.reuse ;  /* 0x0000001f5d5d7220 */ /* 0x080fe20000410000 */
[C---:B------:R-:W-:Y:S01]  /*cd40*/  HMMA.16816.F32.BF16 R196, R4.reuse, R16, R196 ;  /* 0x0000001004c4723c */ /* 0x040fe200000418c4 */
[----:B-1----:R-:W-:Y:S02]  /*cd50*/  FFMA.FTZ R0, R222, c[0x0][0x23c], -R28 ;  /* 0x00008f00de007a23 */ /* 0x002fe4000001081c */
[-C--:B------:R-:W-:Y:S02]  /*cd60*/  FMUL.FTZ R94, R94, R48.reuse ;  /* 0x000000305e5e7220 */ /* 0x080fe40000410000 */
[----:B------:R1:W-:Y:S01]  /*cd70*/  MUFU.EX2 R175, R0 ;  /* 0x0000000000af7308 */ /* 0x0003e20000000800 */
[----:B------:R-:W-:Y:S02]  /*cd80*/  FMUL.FTZ R95, R95, R48 ;  /* 0x000000305f5f7220 */ /* 0x000fe40000410000 */
[----:B------:R-:W-:Y:S01]  /*cd90*/  HMMA.16816.F32.BF16 R200, R4, R18, R200 ;  /* 0x0000001204c8723c */ /* 0x000fe200000418c8 */
[----:B------:R-:W-:-:S02]  /*cda0*/  FMUL.FTZ R104, R104, R31 ;  /* 0x0000001f68687220 */ /* 0x000fc40000410000 */
[-C--:B------:R-:W-:Y:S02]  /*cdb0*/  FMUL.FTZ R105, R105, R31.reuse ;  /* 0x0000001f69697220 */ /* 0x080fe40000410000 */
[-C--:B------:R-:W-:Y:S02]  /*cdc0*/  FMUL.FTZ R106, R106, R48.reuse ;  /* 0x000000306a6a7220 */ /* 0x080fe40000410000 */
[----:B------:R-:W-:Y:S01]  /*cdd0*/  FMUL.FTZ R107, R107, R48 ;  /* 0x000000306b6b7220 */ /* 0x000fe20000410000 */
[----:B------:R-:W-:Y:S01]  /*cde0*/  HMMA.16816.F32.BF16 R204, R8, R18, R204 ;  /* 0x0000001208cc723c */ /* 0x000fe200000418cc */
[----:B------:R-:W2:Y:S01]  /*cdf0*/  LDSM.16.MT88.4 R16, [R238+0xe000] ;  /* 0x00e00000ee10783b */ /* 0x000ea20000004200 */
[-C--:B------:R-:W-:Y:S02]  /*ce00*/  FMUL.FTZ R108, R108, R31.reuse ;  /* 0x0000001f6c6c7220 */ /* 0x080fe40000410000 */
[----:B------:R-:W-:Y:S02]  /*ce10*/  FMUL.FTZ R109, R109, R31 ;  /* 0x0000001f6d6d7220 */ /* 0x000fe40000410000 */
[----:B-1----:R-:W-:-:S02]  /*ce20*/  FFMA.FTZ R0, R218, c[0x0][0x23c], -R28 ;  /* 0x00008f00da007a23 */ /* 0x002fc4000001081c */
[-C--:B------:R-:W-:Y:S02]  /*ce30*/  FMUL.FTZ R110, R110, R48.reuse ;  /* 0x000000306e6e7220 */ /* 0x080fe40000410000 */
[----:B------:R1:W1:Y:S01]  /*ce40*/  MUFU.EX2 R76, R0 ;  /* 0x00000000004c7308 */ /* 0x0002620000000800 */
[-C--:B------:R-:W-:Y:S01]  /*ce50*/  FMUL.FTZ R111, R111, R48.reuse ;  /* 0x000000306f6f7220 */ /* 0x080fe20000410000 */
[C---:B---3--:R-:W-:Y:S01]  /*ce60*/  HMMA.16816.F32.BF16 R104, R4.reuse, R12, R104 ;  /* 0x0000000c0468723c */ /* 0x048fe20000041868 */
[-C--:B------:R-:W-:Y:S02]  /*ce70*/  FMUL.FTZ R120, R120, R31.reuse ;  /* 0x0000001f78787220 */ /* 0x080fe40000410000 */
[-C--:B------:R-:W-:Y:S02]  /*ce80*/  FMUL.FTZ R121, R121, R31.reuse ;  /* 0x0000001f79797220 */ /* 0x080fe40000410000 */
[-C--:B------:R-:W-:Y:S02]  /*ce90*/  FMUL.FTZ R122, R122, R48.reuse ;  /* 0x000000307a7a7220 */ /* 0x080fe40000410000 */
[----:B------:R-:W-:Y:S01]  /*cea0*/  FMUL.FTZ R123, R123, R48 ;  /* 0x000000307b7b7220 */ /* 0x000fe20000410000 */
[----:B------:R-:W-:Y:S01]  /*ceb0*/  HMMA.16816.F32.BF16 R108, R4, R14, R108 ;  /* 0x0000000e046c723c */ /* 0x000fe2000004186c */
[----:B------:R-:W-:-:S02]  /*cec0*/  FMUL.FTZ R124, R124, R31 ;  /* 0x0000001f7c7c7220 */ /* 0x000fc40000410000 */
[----:B------:R-:W-:Y:S02]  /*ced0*/  FMUL.FTZ R125, R125, R31 ;  /* 0x0000001f7d7d7220 */ /* 0x000fe40000410000 */
[-C--:B------:R-:W-:Y:S02]  /*cee0*/  FMUL.FTZ R126, R126, R48.reuse ;  /* 0x000000307e7e7220 */ /* 0x080fe40000410000 */
[----:B-1----:R-:W-:Y:S01]  /*cef0*/  FFMA.FTZ R0, R214, c[0x0][0x23c], -R28 ;  /* 0x00008f00d6007a23 */ /* 0x002fe2000001081c */
[----:B----4-:R-:W-:Y:S01]  /*cf00*/  HMMA.16816.F32.BF16 R120, R4, R20, R120 ;  /* 0x000000140478723c */ /* 0x010fe20000041878 */
[----:B------:R-:W-:Y:S02]  /*cf10*/  FMUL.FTZ R127, R127, R48 ;  /* 0x000000307f7f7220 */ /* 0x000fe40000410000 */
[----:B------:R1:W-:Y:S01]  /*cf20*/  MUFU.EX2 R70, R0 ;  /* 0x0000000000467308 */ /* 0x0003e20000000800 */
[----:B------:R-:W-:Y:S01]  /*cf30*/  MOV R77, R78 ;  /* 0x0000004e004d7202 */ /* 0x000fe20000000f00 */
[----:B------:R-:W-:-:S02]  /*cf40*/  FMUL.FTZ R100, R100, R2 ;  /* 0x0000000264647220 */ /* 0x000fc40000410000 */
[----:B------:R-:W-:Y:S01]  /*cf50*/  FMUL.FTZ R101, R101, R2 ;  /* 0x0000000265657220 */ /* 0x000fe20000410000 */
[C---:B------:R-:W-:Y:S01]  /*cf60*/  HMMA.16816.F32.BF16 R124, R4.reuse, R22, R124 ;  /* 0x00000016047c723c */ /* 0x040fe2000004187c */
[-C--:B------:R-:W-:Y:S02]  /*cf70*/  FMUL.FTZ R102, R102, R30.reuse ;  /* 0x0000001e66667220 */ /* 0x080fe40000410000 */
[----:B------:R-:W-:Y:S02]  /*cf80*/  FMUL.FTZ R103, R103, R30 ;  /* 0x0000001e67677220 */ /* 0x000fe40000410000 */
[-C--:B------:R-:W-:Y:S02]  /*cf90*/  FMUL.FTZ R112, R112, R2.reuse ;  /* 0x0000000270707220 */ /* 0x080fe40000410000 */
[----:B------:R-:W-:Y:S01]  /*cfa0*/  FMUL.FTZ R113, R113, R2 ;  /* 0x0000000271717220 */ /* 0x000fe20000410000 */
[----:B--2---:R-:W-:Y:S01]  /*cfb0*/  HMMA.16816.F32.BF16 R88, R4, R16, R88 ;  /* 0x000000100458723c */ /* 0x004fe20000041858 */
[----:B------:R-:W-:-:S02]  /*cfc0*/  FMUL.FTZ R114, R114, R30 ;  /* 0x0000001e72727220 */ /* 0x000fc40000410000 */
[----:B-1----:R-:W-:Y:S01]  /*cfd0*/  FFMA.FTZ R0, R50, c[0x0][0x23c], -R28 ;  /* 0x00008f0032007a23 */ /* 0x002fe2000001081c */
[----:B------:R-:W-:Y:S01]  /*cfe0*/  MOV R50, R76 ;  /* 0x0000004c00327202 */ /* 0x000fe20000000f00 */
[----:B------:R-:W-:Y:S01]  /*cff0*/  FMUL.FTZ R115, R115, R30 ;  /* 0x0000001e73737220 */ /* 0x000fe20000410000 */
[----:B------:R-:W2:Y:S01]  /*d000*/  LDL.LU R76, [R1+0x50] ;  /* 0x00005000014c7983 */ /* 0x000ea20000300800 */
[-C--:B------:R-:W-:Y:S01]  /*d010*/  FMUL.FTZ R84, R84, R2.reuse ;  /* 0x0000000254547220 */ /* 0x080fe20000410000 */
[----:B------:R-:W-:Y:S01]  /*d020*/  HMMA.16816.F32.BF16 R92, R4, R18, R92 ;  /* 0x00000012045c723c */ /* 0x000fe2000004185c */
[----:B------:R1:W3:Y:S01]  /*d030*/  MUFU.EX2 R4, R0 ;  /* 0x0000000000047308 */ /* 0x0002e20000000800 */
[----:B------:R-:W-:Y:S01]  /*d040*/  MOV R78, R79 ;  /* 0x0000004f004e7202 */ /* 0x000fe20000000f00 */
[----:B------:R-:W-:Y:S01]  /*d050*/  FMUL.FTZ R85, R85, R2 ;  /* 0x0000000255557220 */ /* 0x000fe20000410000 */
[----:B------:R-:W-:Y:S01]  /*d060*/  MOV R79, R72 ;  /* 0x00000048004f7202 */ /* 0x000fe20000000f00 */
[-C--:B------:R-:W-:Y:S01]  /*d070*/  FMUL.FTZ R96, R96, R2.reuse ;  /* 0x0000000260607220 */ /* 0x080fe20000410000 */
[----:B------:R-:W-:Y:S01]  /*d080*/  MOV R72, R73 ;  /* 0x0000004900487202 */ /* 0x000fe20000000f00 */
        /* <DEDUP_REMOVED lines=9> */
[----:B-1----:R-:W-:Y:S01]  /*d120*/  FFMA.FTZ R0, R224, c[0x0][0x23c], -R29 ;  /* 0x00008f00e0007a23 */ /* 0x002fe2000001081d */
[----:B------:R-:W-:Y:S01]  /*d130*/  MOV R182, R177 ;  /* 0x000000b100b67202 */ /* 0x000fe20000000f00 */
[----:B------:R-:W-:Y:S01]  /*d140*/  IMAD.MOV.U32 R177, RZ, RZ, R174 ;  /* 0x000000ffffb17224 */ /* 0x000fe200078e00ae */
[----:B------:R-:W-:Y:S01]  /*d150*/  HMMA.16816.F32.BF16 R112, R8, R14, R112 ;  /* 0x0000000e0870723c */ /* 0x000fe20000041870 */
[----:B------:R1:W-:Y:S01]  /*d160*/  MUFU.EX2 R174, R0 ;  /* 0x0000000000ae7308 */ /* 0x0003e20000000800 */
[----:B------:R-:W-:Y:S01]  /*d170*/  FMUL.FTZ R129, R129, R2 ;  /* 0x0000000281817220 */ /* 0x000fe20000410000 */
[----:B------:R-:W4:Y:S01]  /*d180*/  LDSM.16.MT88.4 R12, [R237+0xc800] ;  /* 0x00c80000ed0c783b */ /* 0x000f220000004200 */
[-C--:B------:R-:W-:Y:S02]  /*d190*/  FMUL.FTZ R118, R118, R30.reuse ;  /* 0x0000001e76767220 */ /* 0x080fe40000410000 */
[----:B------:R-:W-:Y:S01]  /*d1a0*/  FMUL.FTZ R119, R119, R30 ;  /* 0x0000001e77777220 */ /* 0x000fe20000410000 */
[----:B------:R-:W-:Y:S01]  /*d1b0*/  MOV R83, R176 ;  /* 0x000000b000537202 */ /* 0x000fe20000000f00 */
[----:B------:R-:W-:-:S02]  /*d1c0*/  FMUL.FTZ R86, R86, R30 ;  /* 0x0000001e56567220 */ /* 0x000fc40000410000 */
[-C--:B------:R-:W-:Y:S02]  /*d1d0*/  FMUL.FTZ R87, R87, R30.reuse ;  /* 0x0000001e57577220 */ /* 0x080fe40000410000 */
[-C--:B------:R-:W-:Y:S01]  /*d1e0*/  FMUL.FTZ R98, R98, R30.reuse ;  /* 0x0000001e62627220 */ /* 0x080fe20000410000 */
[C---:B------:R-:W-:Y:S01]  /*d1f0*/  HMMA.16816.F32.BF16 R116, R8.reuse, R20, R116 ;  /* 0x000000140874723c */ /* 0x040fe20000041874 */
[-C--:B------:R-:W-:Y:S02]  /*d200*/  FMUL.FTZ R99, R99, R30.reuse ;  /* 0x0000001e63637220 */ /* 0x080fe40000410000 */
[----:B------:R-:W-:Y:S02]  /*d210*/  FMUL.FTZ R130, R130, R30 ;  /* 0x0000001e82827220 */ /* 0x000fe40000410000 */
[--C-:B-1----:R-:W-:Y:S01]  /*d220*/  FFMA.FTZ R0, R219, c[0x0][0x23c], -R29.reuse ;  /* 0x00008f00db007a23 */ /* 0x102fe2000001081d */
[----:B---3--:R-:W-:Y:S01]  /*d230*/  MOV R219, R4 ;  /* 0x0000000400db7202 */ /* 0x008fe20000000f00 */
[----:B------:R-:W-:Y:S01]  /*d240*/  FMUL.FTZ R131, R131, R30 ;  /* 0x0000001e83837220 */ /* 0x000fe20000410000 */
[C---:B------:R-:W-:Y:S01]  /*d250*/  HMMA.16816.F32.BF16 R140, R8.reuse, R16, R84 ;  /* 0x00000010088c723c */ /* 0x040fe20000041854 */
[----:B------:R1:W-:Y:S07]  /*d260*/  MUFU.EX2 R4, R0 ;  /* 0x0000000000047308 */ /* 0x0003ee0000000800 */
[C---:B------:R-:W-:Y:S01]  /*d270*/  HMMA.16816.F32.BF16 R96, R8.reuse, R18, R96 ;  /* 0x000000120860723c */ /* 0x040fe20000041860 */
[----:B------:R-:W3:Y:S07]  /*d280*/  LDSM.16.MT88.4 R16, [R238+0xc800] ;  /* 0x00c80000ee10783b */ /* 0x000eee0000004200 */
[----:B------:R-:W-:Y:S01]  /*d290*/  HMMA.16816.F32.BF16 R128, R8, R22, R128 ;  /* 0x000000160880723c */ /* 0x000fe20000041880 */
[----:B-1----:R-:W-:-:S04]  /*d2a0*/  FFMA.FTZ R0, R215, c[0x0][0x23c], -R29 ;  /* 0x00008f00d7007a23 */ /* 0x002fc8000001081d */
[----:B------:R1:W1:Y:S02]  /*d2b0*/  MUFU.EX2 R5, R0 ;  /* 0x0000000000057308 */ /* 0x0002640000000800 */
[----:B-1----:R-:W-:Y:S01]  /*d2c0*/  FFMA.FTZ R0, R223, c[0x0][0x23c], -R32 ;  /* 0x00008f00df007a23 */ /* 0x002fe20000010820 */
[----:B------:R-:W-:Y:S02]  /*d2d0*/  F2FP.BF16.PACK_AB R8, R173, R168 ;  /* 0x000000a8ad08723e */ /* 0x000fe400000010ff */
[----:B------:R-:W-:Y:S02]  /*d2e0*/  F2FP.BF16.PACK_AB R9, R50, R175 ;  /* 0x000000af3209723e */ /* 0x000fe400000010ff */
[----:B------:R-:W-:Y:S02]  /*d2f0*/  F2FP.BF16.PACK_AB R11, R219, R70 ;  /* 0x00000046db0b723e */ /* 0x000fe400000010ff */
[----:B------:R-:W-:Y:S02]  /*d300*/  MOV R223, R77 ;  /* 0x0000004d00df7202 */ /* 0x000fe40000000f00 */
[----:B------:R-:W-:Y:S01]  /*d310*/  MOV R222, R83 ;  /* 0x0000005300de7202 */ /* 0x000fe20000000f00 */
[----:B--2---:R-:W-:Y:S01]  /*d320*/  FFMA.FTZ R49, R76, R2, R236 ;  /* 0x000000024c317223 */ /* 0x004fe200000100ec */
[----:B------:R-:W-:Y:S01]  /*d330*/  MOV R76, R78 ;  /* 0x0000004e004c7202 */ /* 0x000fe20000000f00 */
[----:B------:R-:W-:Y:S01]  /*d340*/  FFMA.FTZ R2, R51, c[0x0][0x23c], -R29 ;  /* 0x00008f0033027a23 */ /* 0x000fe2000001081d */
[----:B------:R-:W-:Y:S01]  /*d350*/  MOV R78, R79 ;  /* 0x0000004f004e7202 */ /* 0x000fe20000000f00 */
[----:B------:R1:W5:Y:S01]  /*d360*/  LDL.LU R236, [R1+0xa8] ;  /* 0x0000a80001ec7983 */ /* 0x0003620000300800 */
[----:B------:R-:W-:-:S02]  /*d370*/  MOV R79, R72 ;  /* 0x00000048004f7202 */ /* 0x000fc40000000f00 */
[----:B------:R-:W-:Y:S02]  /*d380*/  MOV R72, R73 ;  /* 0x0000004900487202 */ /* 0x000fe40000000f00 */
[----:B------:R-:W-:Y:S02]  /*d390*/  MOV R73, R74 ;  /* 0x0000004a00497202 */ /* 0x000fe40000000f00 */
[----:B------:R-:W-:Y:S02]  /*d3a0*/  MOV R74, R75 ;  /* 0x0000004b004a7202 */ /* 0x000fe40000000f00 */
[----:B------:R-:W-:Y:S02]  /*d3b0*/  MOV R75, R68 ;  /* 0x00000044004b7202 */ /* 0x000fe40000000f00 */
[----:B------:R-:W-:Y:S02]  /*d3c0*/  MOV R68, R182 ;  /* 0x000000b600447202 */ /* 0x000fe40000000f00 */
[----:B------:R-:W-:-:S02]  /*d3d0*/  MOV R182, R172 ;  /* 0x000000ac00b67202 */ /* 0x000fc40000000f00 */
[----:B------:R2:W-:Y:S08]  /*d3e0*/  MUFU.EX2 R172, R0 ;  /* 0x0000000000ac7308 */ /* 0x0005f00000000800 */
[----:B------:R-:W-:Y:S01]  /*d3f0*/  MUFU.EX2 R176, R2 ;  /* 0x0000000200b07308 */ /* 0x000fe20000000800 */
[----:B--2---:R-:W-:-:S07]  /*d400*/  FFMA.FTZ R0, R220, c[0x0][0x23c], -R32 ;  /* 0x00008f00dc007a23 */ /* 0x004fce0000010820 */
[----:B------:R2:W1:Y:S01]  /*d410*/  MUFU.EX2 R2, R0 ;  /* 0x0000000000027308 */ /* 0x0004620000000800 */
[----:B------:R-:W-:Y:S02]  /*d420*/  MOV R51, R73 ;  /* 0x0000004900337202 */ /* 0x000fe40000000f00 */
[----:B------:R-:W-:Y:S02]  /*d430*/  MOV R73, R75 ;  /* 0x0000004b00497202 */ /* 0x000fe40000000f00 */
[----:B------:R-:W-:Y:S01]  /*d440*/  MOV R75, R177 ;  /* 0x000000b1004b7202 */ /* 0x000fe20000000f00 */
[----:B--2---:R-:W-:-:S04]  /*d450*/  FFMA.FTZ R0, R216, c[0x0][0x23c], -R32 ;  /* 0x00008f00d8007a23 */ /* 0x004fc80000010820 */
[----:B------:R2:W-:Y:S02]  /*d460*/  MUFU.EX2 R20, R0 ;  /* 0x0000000000147308 */ /* 0x0005e40000000800 */
[----:B--2---:R-:W-:-:S06]  /*d470*/  FFMA.FTZ R0, R213, c[0x0][0x23c], -R32 ;  /* 0x00008f00d5007a23 */ /* 0x004fcc0000010820 */
[----:B------:R-:W2:Y:S01]  /*d480*/  MUFU.EX2 R177, R0 ;  /* 0x0000000000b17308 */ /* 0x000ea20000000800 */
[----:B------:R-:W-:Y:S02]  /*d490*/  MOV R220, R82 ;  /* 0x0000005200dc7202 */ /* 0x000fe40000000f00 */
[----:B------:R-:W-:Y:S02]  /*d4a0*/  MOV R216, R5 ;  /* 0x0000000500d87202 */ /* 0x000fe40000000f00 */
[----:B------:R-:W-:Y:S02]  /*d4b0*/  MOV R213, R4 ;  /* 0x0000000400d57202 */ /* 0x000fe40000000f00 */
[----:B------:R-:W-:Y:S02]  /*d4c0*/  F2FP.BF16.PACK_AB R10, R220, R69 ;  /* 0x00000045dc0a723e */ /* 0x000fe400000010ff */
[----:B------:R-:W-:Y:S02]  /*d4d0*/  F2FP.BF16.PACK_AB R4, R213, R174 ;  /* 0x000000aed504723e */ /* 0x000fe400000010ff */
[----:B-1----:R-:W-:-:S02]  /*d4e0*/  F2FP.BF16.PACK_AB R5, R2, R172 ;  /* 0x000000ac0205723e */ /* 0x002fc400000010ff */
[----:B------:R-:W-:Y:S02]  /*d4f0*/  F2FP.BF16.PACK_AB R6, R176, R216 ;  /* 0x000000d8b006723e */ /* 0x000fe400000010ff */
[----:B--2---:R-:W-:Y:S01]  /*d500*/  F2FP.BF16.PACK_AB R7, R177, R20 ;  /* 0x00000014b107723e */ /* 0x004fe200000010ff */
[-C--:B----4-:R-:W-:Y:S08]  /*d510*/  HMMA.16816.F32.BF16 R148, R8, R12.reuse, R148 ;  /* 0x0000000c0894723c */ /* 0x090ff00000041894 */
        /* <DEDUP_REMOVED lines=8> */
[----:B------:R-:W-:Y:S02]  /*d5a0*/  MOV R214, R79 ;  /* 0x0000004f00d67202 */ /* 0x000fe40000000f00 */
[----:B------:R-:W-:Y:S01]  /*d5b0*/  MOV R74, R68 ;  /* 0x00000044004a7202 */ /* 0x000fe20000000f00 */
[----:B---3--:R-:W-:Y:S01]  /*d5c0*/  HMMA.16816.F32.BF16 R76, R8, R16, R160 ;  /* 0x00000010084c723c */ /* 0x008fe200000418a0 */
[----:B------:R-:W-:Y:S02]  /*d5d0*/  MOV R221, R73 ;  /* 0x0000004900dd7202 */ /* 0x000fe40000000f00 */
[----:B------:R-:W-:-:S04]  /*d5e0*/  MOV R218, R74 ;  /* 0x0000004a00da7202 */ /* 0x000fc80000000f00 */
[----:B------:R-:W-:Y:S02]  /*d5f0*/  MOV R162, R69 ;  /* 0x0000004500a27202 */ /* 0x000fe40000000f00 */
[----:B------:R-:W-:Y:S02]  /*d600*/  MOV R161, R70 ;  /* 0x0000004600a17202 */ /* 0x000fe40000000f00 */
[----:B------:R-:W-:Y:S02]  /*d610*/  MOV R160, R71 ;  /* 0x0000004700a07202 */ /* 0x000fe40000000f00 */
[----:B------:R-:W-:Y:S01]  /*d620*/  MOV R163, R2 ;  /* 0x0000000200a37202 */ /* 0x000fe20000000f00 */
[----:B------:R-:W-:Y:S01]  /*d630*/  HMMA.16816.F32.BF16 R68, R4, R16, R164 ;  /* 0x000000100444723c */ /* 0x000fe200000418a4 */
[----:B------:R-:W-:Y:S02]  /*d640*/  MOV R2, R75 ;  /* 0x0000004b00027202 */ /* 0x000fe40000000f00 */
[----:B------:R-:W-:-:S04]  /*d650*/  MOV R0, R159 ;  /* 0x0000009f00007202 */ /* 0x000fc80000000f00 */
[----:B------:R-:W-:Y:S01]  /*d660*/  MOV R164, R72 ;  /* 0x0000004800a47202 */ /* 0x000fe20000000f00 */
[----:B------:R-:W-:Y:S01]  /*d670*/  FFMA.FTZ R0, R0, c[0x0][0x23c], -R3 ;  /* 0x00008f0000007a23 */ /* 0x000fe20000010803 */
[-C--:B-1----:R-:W-:Y:S08]  /*d680*/  HMMA.16816.F32.BF16 R56, R8, R12.reuse, R56 ;  /* 0x0000000c0838723c */ /* 0x082ff00000041838 */
[C---:B------:R-:W-:Y:S08]  /*d690*/  HMMA.16816.F32.BF16 R36, R4.reuse, R12, R36 ;  /* 0x0000000c0424723c */ /* 0x040ff00000041824 */
[-C--:B------:R-:W-:Y:S08]  /*d6a0*/  HMMA.16816.F32.BF16 R184, R4, R14.reuse, R184 ;  /* 0x0000000e04b8723c */ /* 0x080ff000000418b8 */
[----:B------:R-:W-:Y:S01]  /*d6b0*/  HMMA.16816.F32.BF16 R72, R8, R14, R188 ;  /* 0x0000000e0848723c */ /* 0x000fe200000418bc */
[----:B------:R-:W1:Y:S06]  /*d6c0*/  LDSM.16.MT88.4 R12, [R237+0xe800] ;  /* 0x00e80000ed0c783b */ /* 0x000e6c0000004200 */
[----:B------:R-:W-:-:S02]  /*d6d0*/  MOV R191, R222 ;  /* 0x000000de00bf7202 */ /* 0x000fc40000000f00 */
[----:B------:R2:W-:Y:S01]  /*d6e0*/  MUFU.EX2 R222, R0 ;  /* 0x0000000000de7308 */ /* 0x0005e20000000800 */
[----:B------:R-:W-:Y:S02]  /*d6f0*/  MOV R189, R160 ;  /* 0x000000a000bd7202 */ /* 0x000fe40000000f00 */
[----:B------:R-:W-:Y:S02]  /*d700*/  MOV R190, R223 ;  /* 0x000000df00be7202 */ /* 0x000fe40000000f00 */
[----:B------:R-:W-:Y:S02]  /*d710*/  MOV R160, R161 ;  /* 0x000000a100a07202 */ /* 0x000fe40000000f00 */
[----:B------:R-:W-:Y:S02]  /*d720*/  MOV R161, R162 ;  /* 0x000000a200a17202 */ /* 0x000fe40000000f00 */
[----:B------:R-:W-:Y:S01]  /*d730*/  MOV R162, R163 ;  /* 0x000000a300a27202 */ /* 0x000fe20000000f00 */
[----:B--2---:R-:W-:Y:S01]  /*d740*/  FFMA.FTZ R0, R250, c[0x0][0x23c], -R3 ;  /* 0x00008f00fa007a23 */ /* 0x004fe20000010803 */
[----:B------:R-:W-:-:S03]  /*d750*/  MOV R163, R213 ;  /* 0x000000d500a37202 */ /* 0x000fc60000000f00 */
[----:B------:R2:W-:Y:S01]  /*d760*/  MUFU.EX2 R223, R0 ;  /* 0x0000000000df7308 */ /* 0x0005e20000000800 */
[----:B------:R-:W-:Y:S01]  /*d770*/  MOV R213, R224 ;  /* 0x000000e000d57202 */ /* 0x000fe20000000f00 */
[----:B--2---:R-:W-:-:S06]  /*d780*/  FFMA.FTZ R0, R234, c[0x0][0x23c], -R3 ;  /* 0x00008f00ea007a23 */ /* 0x004fcc0000010803 */
[----:B------:R2:W-:Y:S01]  /*d790*/  MUFU.EX2 R224, R0 ;  /* 0x0000000000e07308 */ /* 0x0005e20000000800 */
[----:B------:R-:W-:Y:S02]  /*d7a0*/  MOV R188, R164 ;  /* 0x000000a400bc7202 */ /* 0x000fe40000000f00 */
[----:B------:R-:W-:Y:S01]  /*d7b0*/  MOV R165, R157 ;  /* 0x0000009d00a57202 */ /* 0x000fe20000000f00 */
[----:B--2---:R-:W-:-:S04]  /*d7c0*/  FFMA.FTZ R0, R228, c[0x0][0x23c], -R3 ;  /* 0x00008f00e4007a23 */ /* 0x004fc80000010803 */
[----:B------:R2:W-:Y:S01]  /*d7d0*/  MUFU.EX2 R228, R0 ;  /* 0x0000000000e47308 */ /* 0x0005e20000000800 */
[----:B------:R-:W-:Y:S01]  /*d7e0*/  MOV R164, R219 ;  /* 0x000000db00a47202 */ /* 0x000fe20000000f00 */
[----:B------:R-:W-:Y:S01]  /*d7f0*/  IMAD.MOV.U32 R166, RZ, RZ, R158 ;  /* 0x000000ffffa67224 */ /* 0x000fe200078e009e */
[----:B------:R-:W-:Y:S01]  /*d800*/  MOV R167, R20 ;  /* 0x0000001400a77202 */ /* 0x000fe20000000f00 */
[----:B-1----:R-:W-:Y:S01]  /*d810*/  HMMA.16816.F32.BF16 R84, R4, R14, R44 ;  /* 0x0000000e0454723c */ /* 0x002fe2000004182c */
[----:B------:R-:W-:Y:S01]  /*d820*/  MOV R212, R156 ;  /* 0x0000009c00d47202 */ /* 0x000fe20000000f00 */
[----:B------:R-:W-:Y:S01]  /*d830*/  LDSM.16.MT88.4 R20, [R238+0xe800] ;  /* 0x00e80000ee14783b */ /* 0x000fe20000004200 */
[----:B--2---:R-:W-:-:S04]  /*d840*/  FFMA.FTZ R0, R218, c[0x0][0x23c], -R28 ;  /* 0x00008f00da007a23 */ /* 0x004fc8000001081c */
[----:B------:R1:W-:Y:S01]  /*d850*/  MUFU.EX2 R218, R0 ;  /* 0x0000000000da7308 */ /* 0x0003e20000000800 */
[----:B------:R-:W-:Y:S02]  /*d860*/  MOV R47, R190 ;  /* 0x000000be002f7202 */ /* 0x000fe40000000f00 */
[----:B------:R-:W-:Y:S01]  /*d870*/  MOV R190, R166 ;  /* 0x000000a600be7202 */ /* 0x000fe20000000f00 */
[----:B-1----:R-:W-:Y:S01]  /*d880*/  FFMA.FTZ R0, R189, c[0x0][0x23c], -R28 ;  /* 0x00008f00bd007a23 */ /* 0x002fe2000001081c */
[----:B------:R-:W-:-:S03]  /*d890*/  MOV R189, R191 ;  /* 0x000000bf00bd7202 */ /* 0x000fc60000000f00 */
[----:B------:R1:W-:Y:S01]  /*d8a0*/  MUFU.EX2 R219, R0 ;  /* 0x0000000000db7308 */ /* 0x0003e20000000800 */
[----:B------:R-:W-:Y:S02]  /*d8b0*/  MOV R191, R165 ;  /* 0x000000a500bf7202 */ /* 0x000fe40000000f00 */
[----:B------:R-:W-:Y:S02]  /*d8c0*/  MOV R165, R220 ;  /* 0x000000dc00a57202 */ /* 0x000fe40000000f00 */
[----:B------:R-:W-:Y:S01]  /*d8d0*/  MOV R166, R167 ;  /* 0x000000a700a67202 */ /* 0x000fe20000000f00 */
[----:B------:R-:W-:Y:S02]  /*d8e0*/  IMAD.MOV.U32 R167, RZ, RZ, R221 ;  /* 0x000000ffffa77224 */ /* 0x000fe400078e00dd */
[----:B-1----:R-:W-:-:S04]  /*d8f0*/  FFMA.FTZ R0, R235, c[0x0][0x23c], -R28 ;  /* 0x00008f00eb007a23 */ /* 0x002fc8000001081c */
[----:B------:R1:W-:Y:S02]  /*d900*/  MUFU.EX2 R220, R0 ;  /* 0x0000000000dc7308 */ /* 0x0003e40000000800 */
[----:B-1----:R-:W-:-:S06]  /*d910*/  FFMA.FTZ R0, R230, c[0x0][0x23c], -R28 ;  /* 0x00008f00e6007a23 */ /* 0x002fcc000001081c */
[----:B------:R1:W-:Y:S02]  /*d920*/  MUFU.EX2 R221, R0 ;  /* 0x0000000000dd7308 */ /* 0x0003e40000000800 */
[----:B-1----:R-:W-:Y:S01]  /*d930*/  FFMA.FTZ R0, R51, c[0x0][0x23c], -R29 ;  /* 0x00008f0033007a23 */ /* 0x002fe2000001081d */
[----:B------:R-:W-:Y:S02]  /*d940*/  MOV R51, R215 ;  /* 0x000000d700337202 */ /* 0x000fe40000000f00 */
[----:B------:R-:W-:-:S03]  /*d950*/  MOV R215, R214 ;  /* 0x000000d600d77202 */ /* 0x000fc60000000f00 */
[----:B------:R1:W-:Y:S02]  /*d960*/  MUFU.EX2 R214, R0 ;  /* 0x0000000000d67308 */ /* 0x0003e40000000800 */
[----:B-1----:R-:W-:Y:S02]  /*d970*/  FFMA.FTZ R0, R47, c[0x0][0x23c], -R29 ;  /* 0x00008f002f007a23 */ /* 0x002fe4000001081d */
[----:B------:R-:W2:Y:S01]  /*d980*/  LDL.LU R47, [R1+0x54] ;  /* 0x00005400012f7983 */ /* 0x000ea20000300800 */
[----:B------:R-:W-:Y:S02]  /*d990*/  MOV R45, R51 ;  /* 0x00000033002d7202 */ /* 0x000fe40000000f00 */
[----:B------:R-:W-:Y:S02]  /*d9a0*/  MOV R51, R215 ;  /* 0x000000d700337202 */ /* 0x000fe40000000f00 */
[----:B------:R1:W3:Y:S01]  /*d9b0*/  MUFU.EX2 R215, R0 ;  /* 0x0000000000d77308 */ /* 0x0002e20000000800 */
[----:B------:R-:W-:-:S02]  /*d9c0*/  MOV R46, R190 ;  /* 0x000000be002e7202 */ /* 0x000fc40000000f00 */
[----:B------:R-:W-:Y:S02]  /*d9d0*/  MOV R190, R167 ;  /* 0x000000a700be7202 */ /* 0x000fe40000000f00 */
[----:B------:R-:W-:Y:S02]  /*d9e0*/  MOV R167, R216 ;  /* 0x000000d800a77202 */ /* 0x000fe40000000f00 */
[----:B------:R-:W-:Y:S02]  /*d9f0*/  MOV R44, R188 ;  /* 0x000000bc002c7202 */ /* 0x000fe40000000f00 */
[----:B------:R-:W-:Y:S01]  /*da00*/  MOV R188, R217 ;  /* 0x000000d900bc7202 */ /* 0x000fe20000000f00 */
[----:B-1----:R-:W-:-:S04]  /*da10*/  FFMA.FTZ R0, R249, c[0x0][0x23c], -R29 ;  /* 0x00008f00f9007a23 */ /* 0x002fc8000001081d */
[----:B------:R1:W-:Y:S01]  /*da20*/  MUFU.EX2 R216, R0 ;  /* 0x0000000000d87308 */ /* 0x0003e20000000800 */
[C---:B------:R-:W-:Y:S08]  /*da30*/  HMMA.16816.F32.BF16 R156, R8.reuse, R12, R136 ;  /* 0x0000000c089c723c */ /* 0x040ff00000041888 */
[----:B------:R-:W-:Y:S01]  /*da40*/  HMMA.16816.F32.BF16 R136, R8, R14, R40 ;  /* 0x0000000e0888723c */ /* 0x000fe20000041828 */
[----:B-1----:R-:W-:-:S06]  /*da50*/  FFMA.FTZ R0, R231, c[0x0][0x23c], -R29 ;  /* 0x00008f00e7007a23 */ /* 0x002fcc000001081d */
[----:B------:R-:W-:Y:S01]  /*da60*/  MOV R41, R188 ;  /* 0x000000bc00297202 */ /* 0x000fe20000000f00 */
[----:B------:R1:W-:Y:S01]  /*da70*/  MUFU.EX2 R217, R0 ;  /* 0x0000000000d97308 */ /* 0x0003e20000000800 */
[----:B------:R-:W-:Y:S02]  /*da80*/  MOV R188, R189 ;  /* 0x000000bd00bc7202 */ /* 0x000fe40000000f00 */
[----:B------:R-:W-:Y:S01]  /*da90*/  MOV R189, R213 ;  /* 0x000000d500bd7202 */ /* 0x000fe20000000f00 */
[----:B-1----:R-:W-:-:S04]  /*daa0*/  FFMA.FTZ R0, R44, c[0x0][0x23c], -R32 ;  /* 0x00008f002c007a23 */ /* 0x002fc80000010820 */
[----:B------:R1:W-:Y:S02]  /*dab0*/  MUFU.EX2 R213, R0 ;  /* 0x0000000000d57308 */ /* 0x0003e40000000800 */
[----:B-1----:R-:W-:Y:S01]  /*dac0*/  FFMA.FTZ R0, R46, c[0x0][0x23c], -R32 ;  /* 0x00008f002e007a23 */ /* 0x002fe20000010820 */
[-C--:B------:R-:W-:Y:S08]  /*dad0*/  HMMA.16816.F32.BF16 R64, R4, R18.reuse, R64 ;  /* 0x000000120440723c */ /* 0x080ff00000041840 */
[----:B------:R-:W-:Y:S01]  /*dae0*/  HMMA.16816.F32.BF16 R60, R8, R18, R60 ;  /* 0x00000012083c723c */ /* 0x000fe2000004183c */
[----:B------:R-:W1:Y:S07]  /*daf0*/  LDSM.16.MT88.4 R16, [R239+0xc800] ;  /* 0x00c80000ef10783b */ /* 0x000e6e0000004200 */
[----:B------:R-:W-:Y:S01]  /*db00*/  HMMA.16816.F32.BF16 R80, R4, R12, R132 ;  /* 0x0000000c0450723c */ /* 0x000fe20000041884 */
[----:B------:R-:W4:Y:S01]  /*db10*/  LDSM.16.MT88.4 R12, [R239+0xe800] ;  /* 0x00e80000ef0c783b */ /* 0x000f220000004200 */
[----:B--2---:R-:W-:-:S03]  /*db20*/  FFMA.FTZ R47, R47, R30, R27 ;  /* 0x0000001e2f2f7223 */ /* 0x004fc6000001001b */
[----:B------:R2:W5:Y:S04]  /*db30*/  LDL.LU R27, [R1+0xa4] ;  /* 0x0000a400011b7983 */ /* 0x0005680000300800 */
[----:B------:R-:W2:Y:S01]  /*db40*/  LDL.LU R46, [R1+0x58] ;  /* 0x00005800012e7983 */ /* 0x000ea20000300800 */
[-C--:B-1----:R-:W-:Y:S08]  /*db50*/  HMMA.16816.F32.BF16 R192, R8, R16.reuse, R192 ;  /* 0x0000001008c0723c */ /* 0x082ff000000418c0 */
[C---:B------:R-:W-:Y:S08]  /*db60*/  HMMA.16816.F32.BF16 R196, R4.reuse, R16, R196 ;  /* 0x0000001004c4723c */ /* 0x040ff000000418c4 */
[-C--:B------:R-:W-:Y:S08]  /*db70*/  HMMA.16816.F32.BF16 R200, R4, R18.reuse, R200 ;  /* 0x0000001204c8723c */ /* 0x080ff000000418c8 */
[----:B------:R-:W-:Y:S01]  /*db80*/  HMMA.16816.F32.BF16 R204, R8, R18, R204 ;  /* 0x0000001208cc723c */ /* 0x000fe200000418cc */
[----:B------:R-:W1:Y:S07]  /*db90*/  LDSM.16.MT88.4 R16, [R240+0xe800] ;  /* 0x00e80000f010783b */ /* 0x000e6e0000004200 */
[C---:B------:R-:W-:Y:S08]  /*dba0*/  HMMA.16816.F32.BF16 R88, R4.reuse, R20, R88 ;  /* 0x000000140458723c */ /* 0x040ff00000041858 */
[C---:B------:R-:W-:Y:S08]  /*dbb0*/  HMMA.16816.F32.BF16 R92, R4.reuse, R22, R92 ;  /* 0x00000016045c723c */ /* 0x040ff0000004185c */
[C---:B----4-:R-:W-:Y:S08]  /*dbc0*/  HMMA.16816.F32.BF16 R120, R4.reuse, R12, R120 ;  /* 0x0000000c0478723c */ /* 0x050ff00000041878 */
[C---:B------:R-:W-:Y:S08]  /*dbd0*/  HMMA.16816.F32.BF16 R124, R4.reuse, R14, R124 ;  /* 0x0000000e047c723c */ /* 0x040ff0000004187c */
[C---:B-1----:R-:W-:Y:S08]  /*dbe0*/  HMMA.16816.F32.BF16 R104, R4.reuse, R16, R104 ;  /* 0x000000100468723c */ /* 0x042ff00000041868 */
[----:B------:R-:W-:Y:S08]  /*dbf0*/  HMMA.16816.F32.BF16 R108, R4, R18, R108 ;  /* 0x00000012046c723c */ /* 0x000ff0000004186c */
[C---:B------:R-:W-:Y:S08]  /*dc00*/  HMMA.16816.F32.BF16 R100, R8.reuse, R16, R100 ;  /* 0x000000100864723c */ /* 0x040ff00000041864 */
[C---:B------:R-:W-:Y:S01]  /*dc10*/  HMMA.16816.F32.BF16 R112, R8.reuse, R18, R112 ;  /* 0x000000120870723c */ /* 0x040fe20000041870 */
[----:B------:R-:W1:Y:S07]  /*dc20*/  LDSM.16.MT88.4 R16, [R238+0xd000] ;  /* 0x00d00000ee10783b */ /* 0x000e6e0000004200 */
[C---:B------:R-:W-:Y:S08]  /*dc30*/  HMMA.16816.F32.BF16 R132, R8.reuse, R20, R140 ;  /* 0x000000140884723c */ /* 0x040ff0000004188c */
[C---:B------:R-:W-:Y:S01]  /*dc40*/  HMMA.16816.F32.BF16 R96, R8.reuse, R22, R96 ;  /* 0x000000160860723c */ /* 0x040fe20000041860 */
[----:B------:R-:W4:Y:S07]  /*dc50*/  LDSM.16.MT88.4 R20, [R237+0xd000] ;  /* 0x00d00000ed14783b */ /* 0x000f2e0000004200 */
[C---:B------:R-:W-:Y:S08]  /*dc60*/  HMMA.16816.F32.BF16 R116, R8.reuse, R12, R116 ;  /* 0x0000000c0874723c */ /* 0x040ff00000041874 */
[----:B------:R-:W-:Y:S01]  /*dc70*/  HMMA.16816.F32.BF16 R128, R8, R14, R128 ;  /* 0x0000000e0880723c */ /* 0x000fe20000041880 */
[----:B------:R-:W1:Y:S01]  /*dc80*/  LDSM.16.MT88.4 R12, [R240+0xd000] ;  /* 0x00d00000f00c783b */ /* 0x000e620000004200 */
[----:B------:R-:W-:-:S02]  /*dc90*/  MOV R6, R189 ;  /* 0x000000bd00067202 */ /* 0x000fc40000000f00 */
[----:B------:R-:W-:Y:S01]  /*dca0*/  MOV R189, R212 ;  /* 0x000000d400bd7202 */ /* 0x000fe20000000f00 */
[----:B------:R-:W-:Y:S01]  /*dcb0*/  FFMA.FTZ R2, R2, c[0x0][0x23c], -R32 ;  /* 0x00008f0002027a23 */ /* 0x000fe20000010820 */
[----:B------:R-:W-:Y:S01]  /*dcc0*/  MOV R5, R188 ;  /* 0x000000bc00057202 */ /* 0x000fe20000000f00 */
[----:B------:R3:W1:Y:S01]  /*dcd0*/  MUFU.EX2 R212, R0 ;  /* 0x0000000000d47308 */ /* 0x0006620000000800 */
[----:B------:R-:W-:Y:S01]  /*dce0*/  IMAD.MOV.U32 R188, RZ, RZ, R191 ;  /* 0x000000ffffbc7224 */ /* 0x000fe200078e00bf */
[----:B------:R-:W-:Y:S01]  /*dcf0*/  MOV R191, R176 ;  /* 0x000000b000bf7202 */ /* 0x000fe20000000f00 */
[----:B------:R-:W-:Y:S01]  /*dd00*/  FFMA.FTZ R43, R210, c[0x0][0x23c], -R3 ;  /* 0x00008f00d22b7a23 */ /* 0x000fe20000010803 */
[----:B------:R-:W-:Y:S01]  /*dd10*/  MOV R176, R34 ;  /* 0x0000002200b07202 */ /* 0x000fe20000000f00 */
[----:B------:R-:W-:-:S03]  /*dd20*/  FFMA.FTZ R34, R211, c[0x0][0x23c], -R28 ;  /* 0x00008f00d3227a23 */ /* 0x000fc6000001081c */
[----:B------:R4:W-:Y:S01]  /*dd30*/  MUFU.EX2 R211, R2 ;  /* 0x0000000200d37308 */ /* 0x0009e20000000800 */
[----:B---3--:R-:W-:-:S07]  /*dd40*/  FFMA.FTZ R0, R25, c[0x0][0x23c], -R32 ;  /* 0x00008f0019007a23 */ /* 0x008fce0000010820 */
[----:B------:R3:W1:Y:S01]  /*dd50*/  MUFU.EX2 R210, R0 ;  /* 0x0000000000d27308 */ /* 0x0006620000000800 */
[----:B------:R-:W-:Y:S02]  /*dd60*/  MOV R40, R45 ;  /* 0x0000002d00287202 */ /* 0x000fe40000000f00 */
[----:B------:R-:W-:Y:S02]  /*dd70*/  MOV R4, R41 ;  /* 0x0000002900047202 */ /* 0x000fe40000000f00 */
[----:B------:R-:W-:Y:S02]  /*dd80*/  MOV R7, R190 ;  /* 0x000000be00077202 */ /* 0x000fe40000000f00 */
[----:B------:R-:W-:Y:S01]  /*dd90*/  MOV R190, R177 ;  /* 0x000000b100be7202 */ /* 0x000fe20000000f00 */
[----:B----4-:R-:W-:Y:S01]  /*dda0*/  FFMA.FTZ R2, R233, c[0x0][0x23c], -R29 ;  /* 0x00008f00e9027a23 */ /* 0x010fe2000001081d */
[----:B------:R-:W-:Y:S01]  /*ddb0*/  MOV R143, R40 ;  /* 0x00000028008f7202 */ /* 0x000fe20000000f00 */
[--C-:B------:R-:W-:Y:S01]  /*ddc0*/  FFMA.FTZ R40, R226, c[0x0][0x23c], -R28.reuse ;  /* 0x00008f00e2287a23 */ /* 0x100fe2000001081c */
[----:B------:R-:W-:Y:S01]  /*ddd0*/  MOV R177, R33 ;  /* 0x0000002100b17202 */ /* 0x000fe20000000f00 */
[----:B------:R-:W-:Y:S01]  /*dde0*/  FFMA.FTZ R33, R208, c[0x0][0x23c], -R28 ;  /* 0x00008f00d0217a23 */ /* 0x000fe2000001081c */
[----:B------:R-:W-:-:S02]  /*ddf0*/  MOV R208, R4 ;  /* 0x0000000400d07202 */ /* 0x000fc40000000f00 */
[----:B------:R-:W-:Y:S01]  /*de00*/  MOV R233, R6 ;  /* 0x0000000600e97202 */ /* 0x000fe20000000f00 */
[----:B---3--:R-:W-:Y:S01]  /*de10*/  FFMA.FTZ R0, R227, c[0x0][0x23c], -R29 ;  /* 0x00008f00e3007a23 */ /* 0x008fe2000001081d */
[----:B------:R-:W-:Y:S02]  /*de20*/  MOV R227, R5 ;  /* 0x0000000500e37202 */ /* 0x000fe40000000f00 */
[----:B------:R-:W-:Y:S02]  /*de30*/  MOV R226, R7 ;  /* 0x0000000700e27202 */ /* 0x000fe40000000f00 */
[----:B------:R-:W-:Y:S02]  /*de40*/  F2FP.BF16.PACK_AB R4, R215, R214 ;  /* 0x000000d6d704723e */ /* 0x000fe400000010ff */
[----:B-1----:R-:W-:Y:S02]  /*de50*/  F2FP.BF16.PACK_AB R5, R212, R213 ;  /* 0x000000d5d405723e */ /* 0x002fe400000010ff */
[----:B------:R-:W-:-:S02]  /*de60*/  F2FP.BF16.PACK_AB R6, R217, R216 ;  /* 0x000000d8d906723e */ /* 0x000fc400000010ff */
[----:B------:R-:W-:Y:S02]  /*de70*/  F2FP.BF16.PACK_AB R7, R211, R210 ;  /* 0x000000d2d307723e */ /* 0x000fe400000010ff */
[----:B------:R-:W-:Y:S02]  /*de80*/  F2FP.BF16.PACK_AB R8, R223, R222 ;  /* 0x000000dedf08723e */ /* 0x000fe400000010ff */
[----:B------:R-:W-:Y:S02]  /*de90*/  F2FP.BF16.PACK_AB R9, R219, R218 ;  /* 0x000000dadb09723e */ /* 0x000fe400000010ff */
[----:B------:R-:W-:Y:S02]  /*dea0*/  F2FP.BF16.PACK_AB R10, R228, R224 ;  /* 0x000000e0e40a723e */ /* 0x000fe400000010ff */
[----:B------:R-:W-:Y:S01]  /*deb0*/  F2FP.BF16.PACK_AB R11, R221, R220 ;  /* 0x000000dcdd0b723e */ /* 0x000fe200000010ff */
[--C-:B------:R-:W-:Y:S01]  /*dec0*/  FFMA.FTZ R45, R229, c[0x0][0x23c], -R3.reuse ;  /* 0x00008f00e52d7a23 */ /* 0x100fe20000010803 */
[----:B------:R-:W-:Y:S01]  /*ded0*/  MOV R249, R164 ;  /* 0x000000a400f97202 */ /* 0x000fe20000000f00 */
[----:B------:R-:W-:Y:S01]  /*dee0*/  FFMA.FTZ R44, R225, c[0x0][0x23c], -R3 ;  /* 0x00008f00e12c7a23 */ /* 0x000fe20000010803 */
[----:B------:R-:W-:-:S02]  /*def0*/  MOV R231, R165 ;  /* 0x000000a500e77202 */ /* 0x000fc40000000f00 */
[----:B------:R-:W-:Y:S02]  /*df00*/  MOV R229, R166 ;  /* 0x000000a600e57202 */ /* 0x000fe40000000f00 */
[----:B------:R-:W-:Y:S01]  /*df10*/  MOV R225, R167 ;  /* 0x000000a700e17202 */ /* 0x000fe20000000f00 */
[----:B------:R-:W-:Y:S01]  /*df20*/  FFMA.FTZ R42, R35, c[0x0][0x23c], -R3 ;  /* 0x00008f00232a7a23 */ /* 0x000fe20000010803 */
[----:B------:R-:W-:Y:S01]  /*df30*/  HMMA.16816.F32.BF16 R164, R4, R16, R68 ;  /* 0x0000001004a4723c */ /* 0x000fe20000041844 */
[----:B------:R-:W-:Y:S01]  /*df40*/  MOV R230, R191 ;  /* 0x000000bf00e67202 */ /* 0x000fe20000000f00 */
[----:B------:R-:W-:Y:S01]  /*df50*/  FFMA.FTZ R35, R209, c[0x0][0x23c], -R29 ;  /* 0x00008f00d1237a23 */ /* 0x000fe2000001081d */
        /* <DEDUP_REMOVED lines=8> */
[C---:B------:R-:W-:Y:S08]  /*dfe0*/  HMMA.16816.F32.BF16 R144, R4.reuse, R20, R144 ;  /* 0x000000140490723c */ /* 0x040ff00000041890 */
[-C--:B------:R-:W-:Y:S08]  /*dff0*/  HMMA.16816.F32.BF16 R152, R4, R22.reuse, R152 ;  /* 0x000000160498723c */ /* 0x080ff00000041898 */
[C---:B------:R-:W-:Y:S01]  /*e000*/  HMMA.16816.F32.BF16 R52, R8.reuse, R22, R52 ;  /* 0x000000160834723c */ /* 0x040fe20000041834 */
[----:B------:R-:W1:Y:S07]  /*e010*/  LDSM.16.MT88.4 R20, [R237+0xf000] ;  /* 0x00f00000ed14783b */ /* 0x000e6e0000004200 */
[----:B------:R-:W-:Y:S07]  /*e020*/  HMMA.16816.F32.BF16 R176, R8, R12, R56 ;  /* 0x0000000c08b0723c */ /* 0x000fee0000041838 */
[----:B------:R-:W-:-:S02]  /*e030*/  MOV R58, R182 ;  /* 0x000000b6003a7202 */ /* 0x000fc40000000f00 */
[----:B------:R-:W-:Y:S02]  /*e040*/  MOV R59, R183 ;  /* 0x000000b7003b7202 */ /* 0x000fe40000000f00 */
[----:B------:R-:W-:Y:S01]  /*e050*/  HMMA.16816.F32.BF16 R180, R4, R12, R36 ;  /* 0x0000000c04b4723c */ /* 0x000fe20000041824 */
[----:B------:R-:W3:Y:S01]  /*e060*/  LDSM.16.MT88.4 R36, [R239+0xf000] ;  /* 0x00f00000ef24783b */ /* 0x000ee20000004200 */
[----:B------:R-:W-:Y:S01]  /*e070*/  FFMA.FTZ R41, R232, c[0x0][0x23c], -R28 ;  /* 0x00008f00e8297a23 */ /* 0x000fe2000001081c */
[----:B------:R-:W-:Y:S01]  /*e080*/  MOV R234, R188 ;  /* 0x000000bc00ea7202 */ /* 0x000fe20000000f00 */
[----:B------:R-:W-:Y:S01]  /*e090*/  FFMA.FTZ R3, R143, c[0x0][0x23c], -R29 ;  /* 0x00008f008f037a23 */ /* 0x000fe2000001081d */
[----:B------:R-:W-:Y:S01]  /*e0a0*/  MOV R250, R189 ;  /* 0x000000bd00fa7202 */ /* 0x000fe20000000f00 */
[----:B------:R-:W-:Y:S01]  /*e0b0*/  IMAD.MOV.U32 R188, RZ, RZ, R161 ;  /* 0x000000ffffbc7224 */ /* 0x000fe200078e00a1 */
[----:B------:R-:W-:Y:S01]  /*e0c0*/  MOV R235, R190 ;  /* 0x000000be00eb7202 */ /* 0x000fe20000000f00 */
[----:B------:R-:W-:Y:S01]  /*e0d0*/  HMMA.16816.F32.BF16 R140, R8, R18, R60 ;  /* 0x00000012088c723c */ /* 0x000fe2000004183c */
[----:B------:R-:W-:-:S02]  /*e0e0*/  MOV R232, R160 ;  /* 0x000000a000e87202 */ /* 0x000fc40000000f00 */
[----:B------:R-:W-:Y:S02]  /*e0f0*/  MOV R189, R162 ;  /* 0x000000a200bd7202 */ /* 0x000fe40000000f00 */
[----:B------:R-:W-:-:S03]  /*e100*/  MOV R190, R163 ;  /* 0x000000a300be7202 */ /* 0x000fc60000000f00 */
[C---:B------:R-:W-:Y:S08]  /*e110*/  HMMA.16816.F32.BF16 R160, R8.reuse, R16, R76 ;  /* 0x0000001008a0723c */ /* 0x040ff0000004184c */
[----:B------:R-:W-:Y:S08]  /*e120*/  HMMA.16816.F32.BF16 R60, R8, R14, R72 ;  /* 0x0000000e083c723c */ /* 0x000ff00000041848 */
[C---:B-1----:R-:W-:Y:S07]  /*e130*/  HMMA.16816.F32.BF16 R72, R4.reuse, R20, R80 ;  /* 0x000000140448723c */ /* 0x042fee0000041850 */
[----:B------:R-:W-:Y:S01]  /*e140*/  MOV R83, R59 ;  /* 0x0000003b00537202 */ /* 0x000fe20000000f00 */
[----:B------:R-:W-:Y:S07]  /*e150*/  HMMA.16816.F32.BF16 R76, R4, R22, R84 ;  /* 0x00000016044c723c */ /* 0x000fee0000041854 */
[----:B------:R-:W-:-:S02]  /*e160*/  MOV R84, R58 ;  /* 0x0000003a00547202 */ /* 0x000fc40000000f00 */
[C---:B---3--:R-:W-:Y:S01]  /*e170*/  HMMA.16816.F32.BF16 R56, R4.reuse, R38, R124 ;  /* 0x000000260438723c */ /* 0x048fe2000004187c */
[----:B--2---:R-:W-:Y:S02]  /*e180*/  FFMA.FTZ R46, R46, R31, R26 ;  /* 0x0000001f2e2e7223 */ /* 0x004fe4000001001a */
[----:B------:R1:W5:Y:S04]  /*e190*/  LDL.LU R26, [R1+0xa0] ;  /* 0x0000a000011a7983 */ /* 0x0003680000300800 */
[----:B------:R1:W5:Y:S04]  /*e1a0*/  LDL.LU R25, [R1+0x9c] ;  /* 0x00009c0001197983 */ /* 0x0003680000300800 */
[----:B------:R-:W2:Y:S01]  /*e1b0*/  LDL.LU R126, [R1+0x5c] ;  /* 0x00005c00017e7983 */ /* 0x000ea20000300800 */
[C---:B------:R-:W-:Y:S03]  /*e1c0*/  HMMA.16816.F32.BF16 R64, R4.reuse, R18, R64 ;  /* 0x000000120440723c */ /* 0x040fe60000041840 */
[----:B------:R-:W3:Y:S04]  /*e1d0*/  LDSM.16.MT88.4 R28, [R239+0xd000] ;  /* 0x00d00000ef1c783b */ /* 0x000ee80000004200 */
[----:B------:R-:W4:Y:S01]  /*e1e0*/  LDSM.16.MT88.4 R16, [R238+0xf000] ;  /* 0x00f00000ee10783b */ /* 0x000f220000004200 */
[----:B------:R-:W-:Y:S03]  /*e1f0*/  HMMA.16816.F32.BF16 R184, R4, R14, R184 ;  /* 0x0000000e04b8723c */ /* 0x000fe600000418b8 */
[----:B------:R-:W1:Y:S01]  /*e200*/  LDSM.16.MT88.4 R12, [R240+0xf000] ;  /* 0x00f00000f00c783b */ /* 0x000e620000004200 */
[----:B------:R-:W-:-:S02]  /*e210*/  MOV R81, R69 ;  /* 0x0000004500517202 */ /* 0x000fc40000000f00 */
[----:B------:R-:W-:Y:S02]  /*e220*/  MOV R80, R70 ;  /* 0x0000004600507202 */ /* 0x000fe40000000f00 */
[----:B------:R-:W-:Y:S01]  /*e230*/  MOV R85, R227 ;  /* 0x000000e300557202 */ /* 0x000fe20000000f00 */
[----:B------:R-:W-:Y:S01]  /*e240*/  HMMA.16816.F32.BF16 R120, R4, R36, R120 ;  /* 0x000000240478723c */ /* 0x000fe20000041878 */
[----:B------:R-:W-:Y:S01]  /*e250*/  MOV R127, R50 ;  /* 0x00000032007f7202 */ /* 0x000fe20000000f00 */
[----:B------:R-:W-:Y:S01]  /*e260*/  IMAD.MOV.U32 R86, RZ, RZ, R208 ;  /* 0x000000ffff567224 */ /* 0x000fe200078e00d0 */
[----:B------:R-:W-:Y:S01]  /*e270*/  MOV R227, R51 ;  /* 0x0000003300e37202 */ /* 0x000fe20000000f00 */
[----:B------:R-:W-:Y:S01]  /*e280*/  MUFU.EX2 R208, R42 ;  /* 0x0000002a00d07308 */ /* 0x000fe20000000800 */
[----:B------:R-:W-:Y:S02]  /*e290*/  MOV R82, R68 ;  /* 0x0000004400527202 */ /* 0x000fe40000000f00 */
[----:B------:R-:W-:-:S02]  /*e2a0*/  MOV R87, R71 ;  /* 0x0000004700577202 */ /* 0x000fc40000000f00 */
[C---:B------:R-:W-:Y:S01]  /*e2b0*/  HMMA.16816.F32.BF16 R68, R8.reuse, R20, R156 ;  /* 0x000000140844723c */ /* 0x040fe2000004189c */
[----:B------:R-:W-:Y:S02]  /*e2c0*/  LDSM.16.MT88.4 R156, [R237+0xd800] ;  /* 0x00d80000ed9c783b */ /* 0x000fe40000004200 */
[----:B------:R4:W-:Y:S05]  /*e2d0*/  MUFU.EX2 R42, R0 ;  /* 0x00000000002a7308 */ /* 0x0009ea0000000800 */
[----:B------:R-:W-:Y:S03]  /*e2e0*/  HMMA.16816.F32.BF16 R20, R8, R22, R136 ;  /* 0x000000160814723c */ /* 0x000fe60000041888 */
[----:B------:R1:W-:Y:S05]  /*e2f0*/  MUFU.EX2 R50, R34 ;  /* 0x0000002200327308 */ /* 0x0003ea0000000800 */
[----:B---3--:R-:W-:Y:S03]  /*e300*/  HMMA.16816.F32.BF16 R196, R4, R28, R196 ;  /* 0x0000001c04c4723c */ /* 0x008fe600000418c4 */
[----:B------:R3:W-:Y:S01]  /*e310*/  MUFU.EX2 R136, R33 ;  /* 0x0000002100887308 */ /* 0x0007e20000000800 */
[----:B----4-:R-:W-:-:S04]  /*e320*/  FFMA.FTZ R0, R127, c[0x0][0x23c], -R32 ;  /* 0x00008f007f007a23 */ /* 0x010fc80000010820 */
[C---:B------:R-:W-:Y:S08]  /*e330*/  HMMA.16816.F32.BF16 R200, R4.reuse, R30, R200 ;  /* 0x0000001e04c8723c */ /* 0x040ff000000418c8 */
[C---:B------:R-:W-:Y:S01]  /*e340*/  HMMA.16816.F32.BF16 R88, R4.reuse, R16, R88 ;  /* 0x000000100458723c */ /* 0x040fe20000041858 */
[----:B------:R-:W-:Y:S07]  /*e350*/  MUFU.EX2 R51, R41 ;  /* 0x0000002900337308 */ /* 0x000fee0000000800 */
[C---:B------:R-:W-:Y:S08]  /*e360*/  HMMA.16816.F32.BF16 R92, R4.reuse, R18, R92 ;  /* 0x00000012045c723c */ /* 0x040ff0000004185c */
[C---:B-1----:R-:W-:Y:S08]  /*e370*/  HMMA.16816.F32.BF16 R104, R4.reuse, R12, R104 ;  /* 0x0000000c0468723c */ /* 0x042ff00000041868 */
[----:B------:R-:W-:Y:S07]  /*e380*/  HMMA.16816.F32.BF16 R108, R4, R14, R108 ;  /* 0x0000000e046c723c */ /* 0x000fee000004186c */
[----:B------:R-:W-:-:S02]  /*e390*/  FADD.FTZ R4, R80, R47 ;  /* 0x0000002f50047221 */ /* 0x000fc40000010000 */
[----:B------:R-:W-:Y:S02]  /*e3a0*/  FADD.FTZ R5, R81, R46 ;  /* 0x0000002e51057221 */ /* 0x000fe40000010000 */
[----:B------:R-:W-:Y:S02]  /*e3b0*/  FADD.FTZ R34, R209, R4 ;  /* 0x00000004d1227221 */ /* 0x000fe40000010000 */
[----:B---3--:R-:W-:Y:S01]  /*e3c0*/  FADD.FTZ R33, R227, R5 ;  /* 0x00000005e3217221 */ /* 0x008fe20000010000 */
[----:B------:R-:W-:Y:S01]  /*e3d0*/  MUFU.EX2 R41, R35 ;  /* 0x0000002300297308 */ /* 0x000fe20000000800 */
[----:B------:R-:W1:Y:S01]  /*e3e0*/  LDSM.16.MT88.4 R4, [R239+0xf800] ;  /* 0x00f80000ef04783b */ /* 0x000e620000004200 */
[----:B------:R-:W-:Y:S06]  /*e3f0*/  HMMA.16816.F32.BF16 R116, R8, R36, R116 ;  /* 0x000000240874723c */ /* 0x000fec0000041874 */
[----:B------:R3:W-:Y:S08]  /*e400*/  MUFU.EX2 R35, R0 ;  /* 0x0000000000237308 */ /* 0x0007f00000000800 */
[----:B------:R-:W-:Y:S01]  /*e410*/  MUFU.EX2 R137, R45 ;  /* 0x0000002d00897308 */ /* 0x000fe20000000800 */
[----:B---3--:R-:W-:-:S07]  /*e420*/  FFMA.FTZ R0, R84, c[0x0][0x23c], -R32 ;  /* 0x00008f0054007a23 */ /* 0x008fce0000010820 */
[----:B------:R3:W4:Y:S08]  /*e430*/  MUFU.EX2 R36, R0 ;  /* 0x0000000000247308 */ /* 0x0007300000000800 */
[----:B------:R-:W-:Y:S01]  /*e440*/  MUFU.EX2 R45, R40 ;  /* 0x00000028002d7308 */ /* 0x000fe20000000800 */
[----:B---3--:R-:W-:-:S07]  /*e450*/  FFMA.FTZ R0, R85, c[0x0][0x23c], -R32 ;  /* 0x00008f0055007a23 */ /* 0x008fce0000010820 */
[----:B------:R3:W-:Y:S08]  /*e460*/  MUFU.EX2 R40, R0 ;  /* 0x0000000000287308 */ /* 0x0007f00000000800 */
[----:B------:R-:W-:Y:S01]  /*e470*/  MUFU.EX2 R138, R44 ;  /* 0x0000002c008a7308 */ /* 0x000fe20000000800 */
[----:B---3--:R-:W-:-:S07]  /*e480*/  FFMA.FTZ R0, R86, c[0x0][0x23c], -R32 ;  /* 0x00008f0056007a23 */ /* 0x008fce0000010820 */
[----:B------:R-:W-:Y:S08]  /*e490*/  MUFU.EX2 R139, R43 ;  /* 0x0000002b008b7308 */ /* 0x000ff00000000800 */
[----:B------:R3:W-:Y:S08]  /*e4a0*/  MUFU.EX2 R43, R3 ;  /* 0x00000003002b7308 */ /* 0x0007f00000000800 */
[----:B------:R-:W1:Y:S08]  /*e4b0*/  MUFU.EX2 R44, R2 ;  /* 0x00000002002c7308 */ /* 0x000e700000000800 */
[----:B------:R1:W1:Y:S01]  /*e4c0*/  MUFU.EX2 R37, R0 ;  /* 0x0000000000257308 */ /* 0x0002620000000800 */
[----:B---3--:R-:W-:Y:S01]  /*e4d0*/  FADD.FTZ R3, R87, R49 ;  /* 0x0000003157037221 */ /* 0x008fe20000010000 */
[----:B------:R-:W-:Y:S01]  /*e4e0*/  HMMA.16816.F32.BF16 R192, R8, R28, R192 ;  /* 0x0000001c08c0723c */ /* 0x000fe200000418c0 */
[----:B----4-:R-:W-:-:S07]  /*e4f0*/  F2FP.BF16.PACK_AB R125, R36, R35 ;  /* 0x00000023247d723e */ /* 0x010fce00000010ff */
[----:B------:R-:W-:Y:S01]  /*e500*/  HMMA.16816.F32.BF16 R132, R8, R16, R132 ;  /* 0x000000100884723c */ /* 0x000fe20000041884 */
[----:B-1----:R-:W-:Y:S01]  /*e510*/  F2FP.BF16.PACK_AB R124, R44, R43 ;  /* 0x0000002b2c7c723e */ /* 0x002fe200000010ff */
[----:B------:R-:W-:-:S06]  /*e520*/  FADD.FTZ R0, R83, R3 ;  /* 0x0000000353007221 */ /* 0x000fcc0000010000 */
[----:B------:R-:W-:Y:S01]  /*e530*/  HMMA.16816.F32.BF16 R100, R8, R12, R100 ;  /* 0x0000000c0864723c */ /* 0x000fe20000041864 */
[----:B------:R-:W-:Y:S01]  /*e540*/  F2FP.BF16.PACK_AB R127, R37, R40 ;  /* 0x00000028257f723e */ /* 0x000fe200000010ff */
[----:B------:R-:W-:Y:S01]  /*e550*/  FADD.FTZ R3, R226, R0 ;  /* 0x00000000e2037221 */ /* 0x000fe20000010000 */
[----:B------:R-:W-:-:S05]  /*e560*/  MOV R0, R170 ;  /* 0x000000aa00007202 */ /* 0x000fca0000000f00 */
[----:B------:R-:W-:Y:S01]  /*e570*/  HMMA.16816.F32.BF16 R28, R8, R30, R204 ;  /* 0x0000001e081c723c */ /* 0x000fe200000418cc */
[----:B------:R-:W-:-:S07]  /*e580*/  MOV R46, R175 ;  /* 0x000000af002e7202 */ /* 0x000fce0000000f00 */
[C---:B------:R-:W-:Y:S08]  /*e590*/  HMMA.16816.F32.BF16 R16, R8.reuse, R18, R96 ;  /* 0x000000120810723c */ /* 0x040ff00000041860 */
[C---:B------:R-:W-:Y:S01]  /*e5a0*/  HMMA.16816.F32.BF16 R12, R8.reuse, R14, R112 ;  /* 0x0000000e080c723c */ /* 0x040fe20000041870 */
[----:B------:R-:W-:Y:S01]  /*e5b0*/  MOV R47, R174 ;  /* 0x000000ae002f7202 */ /* 0x000fe20000000f00 */
[----:B------:R-:W-:Y:S01]  /*e5c0*/  FADD.FTZ R0, R0, R33 ;  /* 0x0000002100007221 */ /* 0x000fe20000010000 */
[----:B------:R-:W-:Y:S01]  /*e5d0*/  MOV R49, R172 ;  /* 0x000000ac00317202 */ /* 0x000fe20000000f00 */
[----:B------:R-:W-:Y:S04]  /*e5e0*/  LDSM.16.MT88.4 R204, [R239+0xd800] ;  /* 0x00d80000efcc783b */ /* 0x000fe80000004200 */
[----:B------:R-:W-:Y:S01]  /*e5f0*/  HMMA.16816.F32.BF16 R8, R8, R38, R128 ;  /* 0x000000260808723c */ /* 0x000fe20000041880 */
[----:B------:R-:W-:Y:S01]  /*e600*/  MOV R209, R191 ;  /* 0x000000bf00d17202 */ /* 0x000fe20000000f00 */
[----:B------:R-:W-:Y:S01]  /*e610*/  LDSM.16.MT88.4 R96, [R238+0xf800] ;  /* 0x00f80000ee60783b */ /* 0x000fe20000004200 */
[----:B------:R-:W-:-:S02]  /*e620*/  MOV R227, R190 ;  /* 0x000000be00e37202 */ /* 0x000fc40000000f00 */
[----:B------:R-:W-:Y:S01]  /*e630*/  MOV R226, R188 ;  /* 0x000000bc00e27202 */ /* 0x000fe20000000f00 */
[----:B------:R-:W-:Y:S01]  /*e640*/  LDSM.16.MT88.4 R112, [R240+0xf800] ;  /* 0x00f80000f070783b */ /* 0x000fe20000004200 */
[----:B------:R-:W-:Y:S02]  /*e650*/  F2FP.BF16.PACK_AB R128, R138, R137 ;  /* 0x000000898a80723e */ /* 0x000fe400000010ff */
[----:B------:R-:W-:Y:S02]  /*e660*/  F2FP.BF16.PACK_AB R129, R45, R51 ;  /* 0x000000332d81723e */ /* 0x000fe400000010ff */
[----:B------:R-:W-:Y:S02]  /*e670*/  F2FP.BF16.PACK_AB R130, R208, R139 ;  /* 0x0000008bd082723e */ /* 0x000fe400000010ff */
[----:B------:R-:W-:Y:S02]  /*e680*/  F2FP.BF16.PACK_AB R131, R136, R50 ;  /* 0x000000328883723e */ /* 0x000fe400000010ff */
[----:B------:R-:W-:-:S02]  /*e690*/  MOV R38, R169 ;  /* 0x000000a900267202 */ /* 0x000fc40000000f00 */
[----:B------:R-:W-:-:S03]  /*e6a0*/  MOV R39, R168 ;  /* 0x000000a800277202 */ /* 0x000fc60000000f00 */
[----:B------:R-:W-:Y:S02]  /*e6b0*/  HMMA.16816.F32.BF16 R116, R128, R4, R116 ;  /* 0x000000048074723c */ /* 0x000fe40000041874 */
[----:B------:R-:W-:Y:S02]  /*e6c0*/  FADD.FTZ R3, R39, R3 ;  /* 0x0000000327037221 */ /* 0x000fe40000010000 */
[----:B------:R-:W-:-:S04]  /*e6d0*/  FADD.FTZ R0, R47, R0 ;  /* 0x000000002f007221 */ /* 0x000fc80000010000 */
[----:B------:R-:W-:Y:S02]  /*e6e0*/  FADD.FTZ R0, R227, R0 ;  /* 0x00000000e3007221 */ /* 0x000fe40000010000 */
[----:B--2---:R-:W-:Y:S01]  /*e6f0*/  FFMA.FTZ R2, R126, R48, R24 ;  /* 0x000000307e027223 */ /* 0x004fe20000010018 */
        /* <DEDUP_REMOVED lines=10> */
[----:B------:R-:W-:Y:S01]  /*e7a0*/  FADD.FTZ R4, R38, R32 ;  /* 0x0000002026047221 */ /* 0x000fe20000010000 */
[----:B------:R-:W-:Y:S01]  /*e7b0*/  MOV R233, R189 ;  /* 0x000000bd00e97202 */ /* 0x000fe20000000f00 */
[----:B------:R-:W-:Y:S01]  /*e7c0*/  FADD.FTZ R2, R46, R2 ;  /* 0x000000022e027221 */ /* 0x000fe20000010000 */
[----:B------:R-:W3:Y:S01]  /*e7d0*/  LDSM.16.MT88.4 R188, [R240+0xd800] ;  /* 0x00d80000f0bc783b */ /* 0x000ee20000004200 */
        /* <DEDUP_REMOVED lines=48> */
[----:B------:R-:W-:Y:S01]  /*eae0*/  HMMA.16816.F32.BF16 R148, R128, R156, R148 ;  /* 0x0000009c8094723c */ /* 0x000fe20000041894 */
[----:B------:R-:W-:-:S02]  /*eaf0*/  MOV R136, R234 ;  /* 0x000000ea00887202 */ /* 0x000fc40000000f00 */
[----:B------:R-:W-:-:S05]  /*eb00*/  MOV R137, R250 ;  /* 0x000000fa00897202 */ /* 0x000fca0000000f00 */
[C---:B------:R-:W-:Y:S08]  /*eb10*/  HMMA.16816.F32.BF16 R144, R124.reuse, R156, R144 ;  /* 0x0000009c7c90723c */ /* 0x040ff00000041890 */
        /* <DEDUP_REMOVED lines=109> */
[----:B-----5:R-:W-:Y:S04]  /*f1f0*/  LDSM.16.M88.4 R36, [R236+0x8000] ;  /* 0x00800000ec24783b */ /* 0x020fe80000000200 */
        /* <DEDUP_REMOVED lines=8> */
[----:B--2---:R-:W2:Y:S04]  /*f280*/  LDSM.16.M88.4 R12, [R244] ;  /* 0x00000000f40c783b */ /* 0x004ea80000000200 */
[----:B------:R-:W1:Y:S04]  /*f290*/  LDSM.16.M88.4 R48, [R243+0x800] ;  /* 0x00080000f330783b */ /* 0x000e680000000200 */
[----:B------:R-:W1:Y:S01]  /*f2a0*/  S2R R250, SR_TID.X ;  /* 0x0000000000fa7919 */ /* 0x000e620000002100 */
        /* <DEDUP_REMOVED lines=15> */
[----:B------:R-:W-:Y:S01]  /*f3a0*/  MOV R3, R221 ;  /* 0x000000dd00037202 */ /* 0x000fe20000000f00 */
[----:B------:R-:W-:-:S02]  /*f3b0*/  IMAD.MOV.U32 R2, RZ, RZ, R222 ;  /* 0x000000ffff027224 */ /* 0x000fc400078e00de */
[----:B------:R-:W-:-:S03]  /*f3c0*/  IMAD.MOV.U32 R0, RZ, RZ, R223 ;  /* 0x000000ffff007224 */ /* 0x000fc600078e00df */
[----:B------:R-:W-:Y:S01]  /*f3d0*/  IMAD.MOV.U32 R140, RZ, RZ, R220 ;  /* 0x000000ffff8c7224 */ /* 0x000fe200078e00dc */
[C---:B------:R-:W-:Y:S08]  /*f3e0*/  HMMA.16816.F32.BF16 R212, R4.reuse, R40, R52 ;  /* 0x0000002804d4723c */ /* 0x040ff00000041834 */
[----:B------:R-:W-:Y:S08]  /*f3f0*/  HMMA.16816.F32.BF16 R216, R4, R44, R60 ;  /* 0x0000002c04d8723c */ /* 0x000ff0000004183c */
[----:B--2---:R-:W-:Y:S08]  /*f400*/  HMMA.16816.F32.BF16 R52, R12, R28, RZ ;  /* 0x0000001c0c34723c */ /* 0x004ff000000418ff */
[C---:B------:R-:W-:Y:S08]  /*f410*/  HMMA.16816.F32.BF16 R232, R4.reuse, R48, R132 ;  /* 0x0000003004e8723c */ /* 0x040ff00000041884 */
[C---:B------:R-:W-:Y:S08]  /*f420*/  HMMA.16816.F32.BF16 R220, R4.reuse, R50, R64 ;  /* 0x0000003204dc723c */ /* 0x040ff00000041840 */
        /* <DEDUP_REMOVED lines=8> */
[C---:B------:R-:W-:Y:S08]  /*f4b0*/  HMMA.16816.F32.BF16 R32, R8.reuse, R16, R60 ;  /* 0x000000100820723c */ /* 0x040ff0000004183c */
[C---:B------:R-:W-:Y:S01]  /*f4c0*/  HMMA.16816.F32.BF16 R140, R8.reuse, R40, R4 ;  /* 0x00000028088c723c */ /* 0x040fe20000041804 */
[----:B------:R-:W-:Y:S07]  /*f4d0*/  LDSM.16.M88.4 R4, [R247+0x2000] ;  /* 0x00200000f704783b */ /* 0x000fee0000000200 */
[----:B------:R-:W-:Y:S01]  /*f4e0*/  HMMA.16816.F32.BF16 R60, R8, R46, R28 ;  /* 0x0000002e083c723c */ /* 0x000fe2000004181c */
[----:B------:R-:W1:Y:S07]  /*f4f0*/  LDSM.16.M88.4 R28, [R242+0x9800] ;  /* 0x00980000f21c783b */ /* 0x000e6e0000000200 */
[C---:B------:R-:W-:Y:S08]  /*f500*/  HMMA.16816.F32.BF16 R36, R12.reuse, R38, RZ ;  /* 0x000000260c24723c */ /* 0x040ff000000418ff */
[----:B------:R-:W-:Y:S01]  /*f510*/  HMMA.16816.F32.BF16 R20, R12, R22, RZ ;  /* 0x000000160c14723c */ /* 0x000fe200000418ff */
[----:B------:R-:W-:Y:S07]  /*f520*/  LDSM.16.M88.4 R12, [R247] ;  /* 0x00000000f70c783b */ /* 0x000fee0000000200 */
[C---:B------:R-:W-:Y:S08]  /*f530*/  HMMA.16816.F32.BF16 R136, R8.reuse, R48, R56 ;  /* 0x000000300888723c */ /* 0x040ff00000041838 */
[C---:B------:R-:W-:Y:S01]  /*f540*/  HMMA.16816.F32.BF16 R36, R8.reuse, R18, R36 ;  /* 0x000000120824723c */ /* 0x040fe20000041824 */
[----:B------:R-:W2:Y:S07]  /*f550*/  LDSM.16.M88.4 R16, [R242+0x8000] ;  /* 0x00800000f210783b */ /* 0x000eae0000000200 */
[C---:B------:R-:W-:Y:S08]  /*f560*/  HMMA.16816.F32.BF16 R48, R8.reuse, R50, R64 ;  /* 0x000000320830723c */ /* 0x040ff00000041840 */
[----:B------:R-:W-:Y:S01]  /*f570*/  HMMA.16816.F32.BF16 R44, R8, R42, R20 ;  /* 0x0000002a082c723c */ /* 0x000fe20000041814 */
[----:B------:R-:W3:Y:S04]  /*f580*/  LDSM.16.M88.4 R8, [R242+0x8800] ;  /* 0x00880000f208783b */ /* 0x000ee80000000200 */
[----:B------:R-:W4:Y:S03]  /*f590*/  LDSM.16.M88.4 R20, [R242+0x9000] ;  /* 0x00900000f214783b */ /* 0x000f260000000200 */
[----:B-1----:R-:W-:Y:S01]  /*f5a0*/  HMMA.16816.F32.BF16 R64, R4, R28, R212 ;  /* 0x0000001c0440723c */ /* 0x002fe200000418d4 */
[----:B------:R-:W-:Y:S01]  /*f5b0*/  IMAD.MOV.U32 R53, RZ, RZ, R3 ;  /* 0x000000ffff357224 */ /* 0x000fe200078e0003 */
[----:B------:R-:W-:Y:S01]  /*f5c0*/  MOV R54, R2 ;  /* 0x0000000200367202 */ /* 0x000fe20000000f00 */
[----:B------:R-:W-:-:S05]  /*f5d0*/  IMAD.MOV.U32 R55, RZ, RZ, R0 ;  /* 0x000000ffff377224 */ /* 0x000fca00078e0000 */
[C---:B------:R-:W-:Y:S08]  /*f5e0*/  HMMA.16816.F32.BF16 R224, R4.reuse, R30, R224 ;  /* 0x0000001e04e0723c */ /* 0x040ff000000418e0 */
[-C--:B--2---:R-:W-:Y:S08]  /*f5f0*/  HMMA.16816.F32.BF16 R40, R4, R16.reuse, R208 ;  /* 0x000000100428723c */ /* 0x084ff000000418d0 */
[----:B------:R-:W-:Y:S01]  /*f600*/  IMAD.MOV.U32 R212, RZ, RZ, R64 ;  /* 0x000000ffffd47224 */ /* 0x000fe200078e0040 */
[----:B------:R-:W-:Y:S01]  /*f610*/  MOV R0, R67 ;  /* 0x0000004300007202 */ /* 0x000fe20000000f00 */
[----:B------:R-:W-:Y:S01]  /*f620*/  IMAD.MOV.U32 R3, RZ, RZ, R65 ;  /* 0x000000ffff037224 */ /* 0x000fe200078e0041 */
[----:B------:R-:W-:Y:S01]  /*f630*/  HMMA.16816.F32.BF16 R32, R12, R16, R32 ;  /* 0x000000100c20723c */ /* 0x000fe20000041820 */
[----:B------:R-:W-:-:S07]  /*f640*/  IMAD.MOV.U32 R2, RZ, RZ, R66 ;  /* 0x000000ffff027224 */ /* 0x000fce00078e0042 */
[C---:B---3--:R-:W-:Y:S08]  /*f650*/  HMMA.16816.F32.BF16 R56, R4.reuse, R8, R232 ;  /* 0x000000080438723c */ /* 0x048ff000000418e8 */
[C---:B----4-:R-:W-:Y:S08]  /*f660*/  HMMA.16816.F32.BF16 R216, R4.reuse, R20, R216 ;  /* 0x0000001404d8723c */ /* 0x050ff000000418d8 */
[C---:B------:R-:W-:Y:S08]  /*f670*/  HMMA.16816.F32.BF16 R52, R4.reuse, R18, R52 ;  /* 0x000000120434723c */ /* 0x040ff00000041834 */
[C---:B------:R-:W-:Y:S08]  /*f680*/  HMMA.16816.F32.BF16 R64, R4.reuse, R10, R220 ;  /* 0x0000000a0440723c */ /* 0x040ff000000418dc */
[----:B------:R-:W-:Y:S01]  /*f690*/  HMMA.16816.F32.BF16 R228, R4, R22, R228 ;  /* 0x0000001604e4723c */ /* 0x000fe200000418e4 */
[----:B------:R-:W-:Y:S07]  /*f6a0*/  LDSM.16.M88.4 R4, [R246+0x2000] ;  /* 0x00200000f604783b */ /* 0x000fee0000000200 */
[C---:B------:R-:W-:Y:S01]  /*f6b0*/  HMMA.16816.F32.BF16 R36, R12.reuse, R18, R36 ;  /* 0x000000120c24723c */ /* 0x040fe20000041824 */
[----:B------:R-:W1:Y:S07]  /*f6c0*/  LDSM.16.M88.4 R16, [R241] ;  /* 0x00000000f110783b */ /* 0x000e6e0000000200 */
[----:B------:R-:W-:Y:S07]  /*f6d0*/  HMMA.16816.F32.BF16 R232, R12, R22, R60 ;  /* 0x000000160ce8723c */ /* 0x000fee000004183c */
[----:B------:R-:W-:-:S02]  /*f6e0*/  IMAD.MOV.U32 R60, RZ, RZ, R212 ;  /* 0x000000ffff3c7224 */ /* 0x000fc400078e00d4 */
[C---:B------:R-:W-:Y:S08]  /*f6f0*/  HMMA.16816.F32.BF16 R212, R12.reuse, R28, R140 ;  /* 0x0000001c0cd4723c */ /* 0x040ff0000004188c */
[C---:B------:R-:W-:Y:S01]  /*f700*/  HMMA.16816.F32.BF16 R140, R12.reuse, R30, R44 ;  /* 0x0000001e0c8c723c */ /* 0x040fe2000004182c */
[----:B------:R-:W2:Y:S07]  /*f710*/  LDSM.16.M88.4 R28, [R241+0x1800] ;  /* 0x00180000f11c783b */ /* 0x000eae0000000200 */
[C---:B------:R-:W-:Y:S08]  /*f720*/  HMMA.16816.F32.BF16 R220, R12.reuse, R8, R136 ;  /* 0x000000080cdc723c */ /* 0x040ff00000041888 */
[C---:B------:R-:W-:Y:S01]  /*f730*/  HMMA.16816.F32.BF16 R208, R12.reuse, R10, R48 ;  /* 0x0000000a0cd0723c */ /* 0x040fe20000041830 */
[----:B------:R-:W3:Y:S07]  /*f740*/  LDSM.16.M88.4 R8, [R246] ;  /* 0x00000000f608783b */ /* 0x000eee0000000200 */
[----:B------:R-:W-:Y:S01]  /*f750*/  HMMA.16816.F32.BF16 R132, R12, R20, R132 ;  /* 0x000000140c84723c */ /* 0x000fe20000041884 */
[----:B------:R-:W4:Y:S04]  /*f760*/  LDSM.16.M88.4 R12, [R241+0x800] ;  /* 0x00080000f10c783b */ /* 0x000f280000000200 */
[----:B------:R-:W4:Y:S03]  /*f770*/  LDSM.16.M88.4 R20, [R241+0x1000] ;  /* 0x00100000f114783b */ /* 0x000f260000000200 */
[----:B-1----:R-:W-:Y:S01]  /*f780*/  HMMA.16816.F32.BF16 R48, R4, R18, R52 ;  /* 0x000000120430723c */ /* 0x002fe20000041834 */
[----:B------:R-:W-:-:S02]  /*f790*/  IMAD.MOV.U32 R61, RZ, RZ, R3 ;  /* 0x000000ffff3d7224 */ /* 0x000fc400078e0003 */
[----:B------:R-:W-:Y:S02]  /*f7a0*/  IMAD.MOV.U32 R62, RZ, RZ, R2 ;  /* 0x000000ffff3e7224 */ /* 0x000fe400078e0002 */
[----:B------:R-:W-:-:S03]  /*f7b0*/  IMAD.MOV.U32 R63, RZ, RZ, R0 ;  /* 0x000000ffff3f7224 */ /* 0x000fc600078e0000 */
[C---:B------:R-:W-:Y:S08]  /*f7c0*/  HMMA.16816.F32.BF16 R136, R4.reuse, R16, R40 ;  /* 0x000000100488723c */ /* 0x040ff00000041828 */
[----:B--2---:R-:W-:Y:S08]  /*f7d0*/  HMMA.16816.F32.BF16 R40, R4, R28, R60 ;  /* 0x0000001c0428723c */ /* 0x004ff0000004183c */
[----:B---3--:R-:W-:Y:S01]  /*f7e0*/  HMMA.16816.F32.BF16 R32, R8, R16, R32 ;  /* 0x000000100820723c */ /* 0x008fe20000041820 */
[----:B------:R-:W-:-:S02]  /*f7f0*/  IMAD.MOV.U32 R3, RZ, RZ, R49 ;  /* 0x000000ffff037224 */ /* 0x000fc400078e0031 */
[----:B------:R-:W-:-:S04]  /*f800*/  IMAD.MOV.U32 R2, RZ, RZ, R50 ;  /* 0x000000ffff027224 */ /* 0x000fc800078e0032 */
[----:B------:R-:W-:Y:S01]  /*f810*/  MOV R16, R48 ;  /* 0x0000003000107202 */ /* 0x000fe20000000f00 */
[----:B------:R-:W-:Y:S01]  /*f820*/  IMAD.MOV.U32 R0, RZ, RZ, R51 ;  /* 0x000000ffff007224 */ /* 0x000fe200078e0033 */
[C---:B----4-:R-:W-:Y:S08]  /*f830*/  HMMA.16816.F32.BF16 R52, R4.reuse, R14, R64 ;  /* 0x0000000e0434723c */ /* 0x050ff00000041840 */
[C---:B------:R-:W-:Y:S07]  /*f840*/  HMMA.16816.F32.BF16 R48, R4.reuse, R20, R216 ;  /* 0x000000140430723c */ /* 0x040fee00000418d8 */
[----:B------:R-:W-:Y:S01]  /*f850*/  MOV R216, R16 ;  /* 0x0000001000d87202 */ /* 0x000fe20000000f00 */
[----:B------:R-:W-:Y:S01]  /*f860*/  HMMA.16816.F32.BF16 R56, R4, R12, R56 ;  /* 0x0000000c0438723c */ /* 0x000fe20000041838 */
[----:B------:R-:W-:-:S02]  /*f870*/  IMAD.MOV.U32 R217, RZ, RZ, R3 ;  /* 0x000000ffffd97224 */ /* 0x000fc400078e0003 */
[----:B------:R-:W-:-:S05]  /*f880*/  IMAD.MOV.U32 R218, RZ, RZ, R2 ;  /* 0x000000ffffda7224 */ /* 0x000fca00078e0002 */
[----:B------:R-:W-:Y:S01]  /*f890*/  HMMA.16816.F32.BF16 R36, R8, R18, R36 ;  /* 0x000000120824723c */ /* 0x000fe20000041824 */
[----:B------:R-:W-:Y:S01]  /*f8a0*/  LDSM.16.M88.4 R16, [R236+0xa000] ;  /* 0x00a00000ec10783b */ /* 0x000fe20000000200 */
[----:B------:R-:W-:-:S06]  /*f8b0*/  IMAD.MOV.U32 R219, RZ, RZ, R0 ;  /* 0x000000ffffdb7224 */ /* 0x000fcc00078e0000 */
[----:B------:R-:W-:Y:S01]  /*f8c0*/  HMMA.16816.F32.BF16 R60, R8, R12, R220 ;  /* 0x0000000c083c723c */ /* 0x000fe200000418dc */
[----:B------:R-:W-:-:S07]  /*f8d0*/  IMAD.MOV.U32 R3, RZ, RZ, R41 ;  /* 0x000000ffff037224 */ /* 0x000fce00078e0029 */
[----:B------:R-:W-:Y:S01]  /*f8e0*/  HMMA.16816.F32.BF16 R64, R8, R14, R208 ;  /* 0x0000000e0840723c */ /* 0x000fe200000418d0 */
[----:B------:R-:W1:Y:S01]  /*f8f0*/  LDSM.16.M88.4 R12, [R244+0x4000] ;  /* 0x00400000f40c783b */ /* 0x000e620000000200 */
[----:B------:R-:W-:Y:S02]  /*f900*/  IMAD.MOV.U32 R2, RZ, RZ, R42 ;  /* 0x000000ffff027224 */ /* 0x000fe400078e002a */
[----:B------:R-:W-:-:S04]  /*f910*/  IMAD.MOV.U32 R0, RZ, RZ, R43 ;  /* 0x000000ffff007224 */ /* 0x000fc800078e002b */
[----:B------:R-:W-:Y:S07]  /*f920*/  HMMA.16816.F32.BF16 R44, R4, R22, R228 ;  /* 0x00000016042c723c */ /* 0x000fee00000418e4 */
[----:B------:R-:W-:Y:S01]  /*f930*/  MOV R228, R40 ;  /* 0x0000002800e47202 */ /* 0x000fe20000000f00 */
[----:B------:R-:W-:Y:S08]  /*f940*/  HMMA.16816.F32.BF16 R132, R8, R20, R132 ;  /* 0x000000140884723c */ /* 0x000ff00000041884 */
[----:B------:R-:W-:Y:S01]  /*f950*/  HMMA.16816.F32.BF16 R40, R4, R30, R224 ;  /* 0x0000001e0428723c */ /* 0x000fe200000418e0 */
[----:B------:R-:W2:Y:S07]  /*f960*/  LDSM.16.M88.4 R4, [R244+0x6000] ;  /* 0x00600000f404783b */ /* 0x000eae0000000200 */
[C---:B------:R-:W-:Y:S01]  /*f970*/  HMMA.16816.F32.BF16 R224, R8.reuse, R22, R232 ;  /* 0x0000001608e0723c */ /* 0x040fe200000418e8 */
[----:B------:R-:W3:Y:S07]  /*f980*/  LDSM.16.M88.4 R20, [R236+0xb000] ;  /* 0x00b00000ec14783b */ /* 0x000eee0000000200 */
[C---:B------:R-:W-:Y:S08]  /*f990*/  HMMA.16816.F32.BF16 R220, R8.reuse, R28, R212 ;  /* 0x0000001c08dc723c */ /* 0x040ff000000418d4 */
[----:B------:R-:W-:Y:S01]  /*f9a0*/  HMMA.16816.F32.BF16 R208, R8, R30, R140 ;  /* 0x0000001e08d0723c */ /* 0x000fe2000004188c */
[----:B------:R-:W4:Y:S04]  /*f9b0*/  LDSM.16.M88.4 R8, [R236+0xa800] ;  /* 0x00a80000ec08783b */ /* 0x000f280000000200 */
[----:B------:R-:W4:Y:S03]  /*f9c0*/  LDSM.16.M88.4 R28, [R236+0xb800] ;  /* 0x00b80000ec1c783b */ /* 0x000f260000000200 */
[----:B-1----:R-:W-:Y:S07]  /*f9d0*/  HMMA.16816.F32.BF16 R140, R12, R16, R32 ;  /* 0x000000100c8c723c */ /* 0x002fee0000041820 */
[----:B------:R-:W-:Y:S01]  /*f9e0*/  MOV R32, R228 ;  /* 0x000000e400207202 */ /* 0x000fe20000000f00 */
[----:B------:R-:W-:-:S02]  /*f9f0*/  IMAD.MOV.U32 R33, RZ, RZ, R3 ;  /* 0x000000ffff217224 */ /* 0x000fc400078e0003 */
[----:B------:R-:W-:Y:S02]  /*fa00*/  IMAD.MOV.U32 R34, RZ, RZ, R2 ;  /* 0x000000ffff227224 */ /* 0x000fe400078e0002 */
[----:B------:R-:W-:Y:S01]  /*fa10*/  IMAD.MOV.U32 R35, RZ, RZ, R0 ;  /* 0x000000ffff237224 */ /* 0x000fe200078e0000 */
[C---:B--2---:R-:W-:Y:S08]  /*fa20*/  HMMA.16816.F32.BF16 R232, R4.reuse, R18, R216 ;  /* 0x0000001204e8723c */ /* 0x044ff000000418d8 */
[C---:B---3--:R-:W-:Y:S08]  /*fa30*/  HMMA.16816.F32.BF16 R212, R4.reuse, R20, R48 ;  /* 0x0000001404d4723c */ /* 0x048ff00000041830 */
[C---:B------:R-:W-:Y:S08]  /*fa40*/  HMMA.16816.F32.BF16 R136, R4.reuse, R16, R136 ;  /* 0x000000100488723c */ /* 0x040ff00000041888 */
[C---:B----4-:R-:W-:Y:S08]  /*fa50*/  HMMA.16816.F32.BF16 R216, R4.reuse, R10, R52 ;  /* 0x0000000a04d8723c */ /* 0x050ff00000041834 */
[C---:B------:R-:W-:Y:S08]  /*fa60*/  HMMA.16816.F32.BF16 R32, R4.reuse, R28, R32 ;  /* 0x0000001c0420723c */ /* 0x040ff00000041820 */
[----:B------:R-:W-:Y:S08]  /*fa70*/  HMMA.16816.F32.BF16 R52, R4, R22, R44 ;  /* 0x000000160434723c */ /* 0x000ff0000004182c */
[----:B------:R-:W-:Y:S08]  /*fa80*/  HMMA.16816.F32.BF16 R44, R12, R18, R36 ;  /* 0x000000120c2c723c */ /* 0x000ff00000041824 */
[----:B------:R-:W-:Y:S08]  /*fa90*/  HMMA.16816.F32.BF16 R228, R4, R8, R56 ;  /* 0x0000000804e4723c */ /* 0x000ff00000041838 */
[----:B------:R-:W-:Y:S08]  /*faa0*/  HMMA.16816.F32.BF16 R36, R12, R10, R64 ;  /* 0x0000000a0c24723c */ /* 0x000ff00000041840 */
[----:B------:R-:W-:Y:S01]  /*fab0*/  HMMA.16816.F32.BF16 R48, R4, R30, R40 ;  /* 0x0000001e0430723c */ /* 0x000fe20000041828 */
[----:B------:R-:W-:Y:S07]  /*fac0*/  LDSM.16.M88.4 R4, [R245+0x6000] ;  /* 0x00600000f504783b */ /* 0x000fee0000000200 */
[C---:B------:R-:W-:Y:S08]  /*fad0*/  HMMA.16816.F32.BF16 R56, R12.reuse, R28, R220 ;  /* 0x0000001c0c38723c */ /* 0x040ff000000418dc */
[----:B------:R-:W-:Y:S01]  /*fae0*/  HMMA.16816.F32.BF16 R64, R12, R30, R208 ;  /* 0x0000001e0c40723c */ /* 0x000fe200000418d0 */
[----:B------:R-:W1:Y:S01]  /*faf0*/  LDSM.16.M88.4 R28, [R243+0x3800] ;  /* 0x00380000f31c783b */ /* 0x000e620000000200 */
[----:B------:R-:W-:Y:S01]  /*fb00*/  MOV R16, R32 ;  /* 0x0000002000107202 */ /* 0x000fe20000000f00 */
[----:B------:R-:W-:-:S02]  /*fb10*/  IMAD.MOV.U32 R3, RZ, RZ, R33 ;  /* 0x000000ffff037224 */ /* 0x000fc400078e0021 */
[----:B------:R-:W-:Y:S02]  /*fb20*/  IMAD.MOV.U32 R2, RZ, RZ, R34 ;  /* 0x000000ffff027224 */ /* 0x000fe400078e0022 */
[----:B------:R-:W-:Y:S01]  /*fb30*/  IMAD.MOV.U32 R0, RZ, RZ, R35 ;  /* 0x000000ffff007224 */ /* 0x000fe200078e0023 */
[C---:B------:R-:W-:Y:S01]  /*fb40*/  HMMA.16816.F32.BF16 R40, R12.reuse, R8, R60 ;  /* 0x000000080c28723c */ /* 0x040fe2000004183c */
[----:B------:R-:W2:Y:S07]  /*fb50*/  LDSM.16.M88.4 R8, [R245+0x4000] ;  /* 0x00400000f508783b */ /* 0x000eae0000000200 */
[C---:B------:R-:W-:Y:S07]  /*fb60*/  HMMA.16816.F32.BF16 R32, R12.reuse, R20, R132 ;  /* 0x000000140c20723c */ /* 0x040fee0000041884 */
[----:B------:R-:W-:Y:S01]  /*fb70*/  MOV R132, R16 ;  /* 0x0000001000847202 */ /* 0x000fe20000000f00 */
[----:B------:R-:W-:Y:S01]  /*fb80*/  HMMA.16816.F32.BF16 R60, R12, R22, R224 ;  /* 0x000000160c3c723c */ /* 0x000fe200000418e0 */
[----:B------:R-:W3:Y:S04]  /*fb90*/  LDSM.16.M88.4 R12, [R243+0x2800] ;  /* 0x00280000f30c783b */ /* 0x000ee80000000200 */
[----:B------:R-:W4:Y:S04]  /*fba0*/  LDSM.16.M88.4 R20, [R243+0x3000] ;  /* 0x00300000f314783b */ /* 0x000f280000000200 */
[----:B------:R-:W4:Y:S01]  /*fbb0*/  LDSM.16.M88.4 R16, [R243+0x2000] ;  /* 0x00200000f310783b */ /* 0x000f220000000200 */
[----:B------:R-:W-:-:S02]  /*fbc0*/  IMAD.MOV.U32 R133, RZ, RZ, R3 ;  /* 0x000000ffff857224 */ /* 0x000fc400078e0003 */
[----:B------:R-:W-:Y:S02]  /*fbd0*/  IMAD.MOV.U32 R134, RZ, RZ, R2 ;  /* 0x000000ffff867224 */ /* 0x000fe400078e0002 */
[----:B------:R-:W-:-:S07]  /*fbe0*/  IMAD.MOV.U32 R135, RZ, RZ, R0 ;  /* 0x000000ffff877224 */ /* 0x000fce00078e0000 */
[-C--:B-1----:R-:W-:Y:S08]  /*fbf0*/  HMMA.16816.F32.BF16 R132, R4, R28.reuse, R132 ;  /* 0x0000001c0484723c */ /* 0x082ff00000041884 */
[----:B--2---:R-:W-:Y:S08]  /*fc00*/  HMMA.16816.F32.BF16 R56, R8, R28, R56 ;  /* 0x0000001c0838723c */ /* 0x004ff00000041838 */
[----:B---3--:R-:W-:Y:S08]  /*fc10*/  HMMA.16816.F32.BF16 R224, R4, R14, R216 ;  /* 0x0000000e04e0723c */ /* 0x008ff000000418d8 */
[----:B------:R-:W-:Y:S01]  /*fc20*/  MOV R249, R132 ;  /* 0x0000008400f97202 */ /* 0x000fe20000000f00 */
[----:B------:R-:W-:-:S02]  /*fc30*/  IMAD.MOV.U32 R3, RZ, RZ, R133 ;  /* 0x000000ffff037224 */ /* 0x000fc400078e0085 */
[----:B------:R-:W-:Y:S01]  /*fc40*/  IMAD.MOV.U32 R2, RZ, RZ, R134 ;  /* 0x000000ffff027224 */ /* 0x000fe200078e0086 */
[----:B----4-:R-:W-:Y:S01]  /*fc50*/  HMMA.16816.F32.BF16 R220, R4, R20, R212 ;  /* 0x0000001404dc723c */ /* 0x010fe200000418d4 */
[----:B------:R-:W-:-:S07]  /*fc60*/  IMAD.MOV.U32 R0, RZ, RZ, R135 ;  /* 0x000000ffff007224 */ /* 0x000fce00078e0087 */
[-C--:B------:R-:W-:Y:S08]  /*fc70*/  HMMA.16816.F32.BF16 R136, R4, R16.reuse, R136 ;  /* 0x000000100488723c */ /* 0x080ff00000041888 */
[----:B------:R-:W-:Y:S08]  /*fc80*/  HMMA.16816.F32.BF16 R140, R8, R16, R140 ;  /* 0x00000010088c723c */ /* 0x000ff0000004188c */
[C---:B------:R-:W-:Y:S08]  /*fc90*/  HMMA.16816.F32.BF16 R232, R4.reuse, R18, R232 ;  /* 0x0000001204e8723c */ /* 0x040ff000000418e8 */
        /* <DEDUP_REMOVED lines=8> */
[----:B------:R-:W-:Y:S07]  /*fd20*/  LDSM.16.M88.4 R12, [R247+0x4000] ;  /* 0x00400000f70c783b */ /* 0x000fee0000000200 */
[C---:B------:R-:W-:Y:S01]  /*fd30*/  HMMA.16816.F32.BF16 R40, R8.reuse, R20, R32 ;  /* 0x000000140828723c */ /* 0x040fe20000041820 */
[----:B------:R-:W-:Y:S07]  /*fd40*/  LDSM.16.M88.4 R32, [R242+0xb800] ;  /* 0x00b80000f220783b */ /* 0x000fee0000000200 */
[C---:B------:R-:W-:Y:S08]  /*fd50*/  HMMA.16816.F32.BF16 R60, R8.reuse, R22, R60 ;  /* 0x00000016083c723c */ /* 0x040ff0000004183c */
[----:B------:R-:W-:Y:S01]  /*fd60*/  HMMA.16816.F32.BF16 R48, R8, R30, R64 ;  /* 0x0000001e0830723c */ /* 0x000fe20000041840 */
[----:B------:R-:W2:Y:S04]  /*fd70*/  LDSM.16.M88.4 R8, [R242+0xa800] ;  /* 0x00a80000f208783b */ /* 0x000ea80000000200 */
[----:B------:R-:W3:Y:S03]  /*fd80*/  LDSM.16.M88.4 R28, [R242+0xb000] ;  /* 0x00b00000f21c783b */ /* 0x000ee60000000200 */
[C---:B-1----:R-:W-:Y:S08]  /*fd90*/  HMMA.16816.F32.BF16 R44, R4.reuse, R16, R136 ;  /* 0x00000010042c723c */ /* 0x042ff00000041888 */
[----:B------:R-:W-:Y:S01]  /*fda0*/  HMMA.16816.F32.BF16 R20, R4, R18, R232 ;  /* 0x000000120414723c */ /* 0x000fe200000418e8 */
[----:B------:R-:W-:-:S02]  /*fdb0*/  IMAD.MOV.U32 R65, RZ, RZ, R3 ;  /* 0x000000ffff417224 */ /* 0x000fc400078e0003 */
[----:B------:R-:W-:-:S05]  /*fdc0*/  IMAD.MOV.U32 R66, RZ, RZ, R2 ;  /* 0x000000ffff427224 */ /* 0x000fca00078e0002 */
[----:B--2---:R-:W-:Y:S11]  /*fdd0*/  HMMA.16816.F32.BF16 R136, R4, R8, R228 ;  /* 0x000000080488723c */ /* 0x004ff600000418e4 */
[----:B------:R-:W-:Y:S05]  /*fde0*/  @!UPT UIADD3 URZ, URZ, URZ, URZ ;  /* 0x0000003f3f3ff290 */ /* 0x000fea000fffe03f */
[----:B------:R-:W-:Y:S02]  /*fdf0*/  IMAD.MOV.U32 R3, RZ, RZ, R21 ;  /* 0x000000ffff037224 */ /* 0x000fe400078e0015 */
[----:B------:R-:W-:Y:S01]  /*fe00*/  IMAD.MOV.U32 R2, RZ, RZ, R22 ;  /* 0x000000ffff027224 */ /* 0x000fe200078e0016 */
[----:B------:R-:W-:Y:S01]  /*fe10*/  HMMA.16816.F32.BF16 R36, R12, R16, R140 ;  /* 0x000000100c24723c */ /* 0x000fe2000004188c */
[----:B------:R-:W-:-:S06]  /*fe20*/  IMAD.MOV.U32 R67, RZ, RZ, R0 ;  /* 0x000000ffff437224 */ /* 0x000fcc00078e0000 */
[----:B------:R-:W-:Y:S01]  /*fe30*/  MOV R16, R20 ;  /* 0x0000001400107202 */ /* 0x000fe20000000f00 */
[----:B------:R-:W-:Y:S01]  /*fe40*/  HMMA.16816.F32.BF16 R232, R4, R10, R224 ;  /* 0x0000000a04e8723c */ /* 0x000fe200000418e0 */
[----:B------:R-:W-:Y:S01]  /*fe50*/  IMAD.MOV.U32 R0, RZ, RZ, R23 ;  /* 0x000000ffff007224 */ /* 0x000fe200078e0017 */
[----:B------:R-:W-:Y:S01]  /*fe60*/  MOV R22, R136 ;  /* 0x0000008800167202 */ /* 0x000fe20000000f00 */
[----:B------:R-:W-:Y:S02]  /*fe70*/  IMAD.MOV.U32 R21, RZ, RZ, R137 ;  /* 0x000000ffff157224 */ /* 0x000fe400078e0089 */
[----:B------:R-:W-:-:S03]  /*fe80*/  IMAD.MOV.U32 R20, RZ, RZ, R138 ;  /* 0x000000ffff147224 */ /* 0x000fc600078e008a */
[----:B---3--:R-:W-:Y:S01]  /*fe90*/  HMMA.16816.F32.BF16 R224, R4, R30, R216 ;  /* 0x0000001e04e0723c */ /* 0x008fe200000418d8 */
[----:B------:R-:W-:-:S07]  /*fea0*/  IMAD.MOV.U32 R17, RZ, RZ, R139 ;  /* 0x000000ffff117224 */ /* 0x000fce00078e008b */
[----:B------:R-:W-:Y:S08]  /*feb0*/  HMMA.16816.F32.BF16 R216, R4, R34, R212 ;  /* 0x0000002204d8723c */ /* 0x000ff000000418d4 */
[C---:B------:R-:W-:Y:S08]  /*fec0*/  HMMA.16816.F32.BF16 R212, R12.reuse, R18, R208 ;  /* 0x000000120cd4723c */ /* 0x040ff000000418d0 */
[C---:B------:R-:W-:Y:S07]  /*fed0*/  HMMA.16816.F32.BF16 R136, R12.reuse, R28, R40 ;  /* 0x0000001c0c88723c */ /* 0x040fee0000041828 */
[----:B------:R-:W-:Y:S01]  /*fee0*/  MOV R40, R22 ;  /* 0x0000001600287202 */ /* 0x000fe20000000f00 */
[----:B------:R-:W-:Y:S01]  /*fef0*/  HMMA.16816.F32.BF16 R208, R12, R8, R132 ;  /* 0x000000080cd0723c */ /* 0x000fe20000041884 */
[----:B------:R-:W-:-:S02]  /*ff00*/  IMAD.MOV.U32 R41, RZ, RZ, R21 ;  /* 0x000000ffff297224 */ /* 0x000fc400078e0015 */
[----:B------:R-:W-:Y:S02]  /*ff10*/  IMAD.MOV.U32 R42, RZ, RZ, R20 ;  /* 0x000000ffff2a7224 */ /* 0x000fe400078e0014 */
[----:B------:R-:W-:Y:S03]  /*ff20*/  LDSM.16.M88.4 R20, [R241+0x2000] ;  /* 0x00200000f114783b */ /* 0x000fe60000000200 */
[----:B------:R-:W-:Y:S01]  /*ff30*/  HMMA.16816.F32.BF16 R140, R12, R10, R52 ;  /* 0x0000000a0c8c723c */ /* 0x000fe20000041834 */
[----:B------:R-:W1:Y:S01]  /*ff40*/  LDSM.16.M88.4 R8, [R246+0x4000] ;  /* 0x00400000f608783b */ /* 0x000e620000000200 */
[----:B------:R-:W-:Y:S01]  /*ff50*/  MOV R64, R249 ;  /* 0x000000f900407202 */ /* 0x000fe20000000f00 */
[----:B------:R-:W-:-:S05]  /*ff60*/  IMAD.MOV.U32 R43, RZ, RZ, R17 ;  /* 0x000000ffff2b7224 */ /* 0x000fca00078e0011 */
[C---:B------:R-:W-:Y:S08]  /*ff70*/  HMMA.16816.F32.BF16 R228, R4.reuse, R28, R220 ;  /* 0x0000001c04e4723c */ /* 0x040ff000000418dc */
[----:B------:R-:W-:Y:S01]  /*ff80*/  HMMA.16816.F32.BF16 R220, R4, R32, R64 ;  /* 0x0000002004dc723c */ /* 0x000fe20000041840 */
[----:B------:R-:W2:Y:S07]  /*ff90*/  LDSM.16.M88.4 R4, [R246+0x6000] ;  /* 0x00600000f604783b */ /* 0x000eae0000000200 */
[C---:B------:R-:W-:Y:S01]  /*ffa0*/  HMMA.16816.F32.BF16 R64, R12.reuse, R30, R60 ;  /* 0x0000001e0c40723c */ /* 0x040fe2000004183c */
[----:B------:R-:W3:Y:S07]  /*ffb0*/  LDSM.16.M88.4 R28, [R241+0x3800] ;  /* 0x00380000f11c783b */ /* 0x000eee0000000200 */
[C---:B------:R-:W-:Y:S07]  /*ffc0*/  HMMA.16816.F32.BF16 R60, R12.reuse, R34, R48 ;  /* 0x000000220c3c723c */ /* 0x040fee0000041830 */
[----:B------:R-:W-:Y:S01]  /*ffd0*/  MOV R48, R16 ;  /* 0x0000001000307202 */ /* 0x000fe20000000f00 */
[----:B------:R-:W-:Y:S01]  /*ffe0*/  HMMA.16816.F32.BF16 R132, R12, R32, R56 ;  /* 0x000000200c84723c */ /* 0x000fe20000041838 */
[----:B------:R-:W4:Y:S04]  /*fff0*/  LDSM.16.M88.4 R16, [R241+0x2800] ;  /* 0x00280000f110783b */ /* 0x000f280000000200 */
[----:B------:R-:W4:Y:S03]  /*10000*/  LDSM.16.M88.4 R12, [R241+0x3000] ;  /* 0x00300000f10c783b */ /* 0x000f260000000200 */
[----:B-1----:R-:W-:Y:S01]  /*10010*/  HMMA.16816.F32.BF16 R52, R8, R20, R36 ;  /* 0x000000140834723c */ /* 0x002fe20000041824 */
[----:B------:R-:W-:Y:S01]  /*10020*/  IMAD.MOV.U32 R49, RZ, RZ, R3 ;  /* 0x000000ffff317224 */ /* 0x000fe200078e0003 */
[----:B------:R-:W-:Y:S01]  /*10030*/  SHF.L.U32 R250, R250, 0x1, RZ ;  /* 0x00000001fafa7819 */ /* 0x000fe200000006ff */
[----:B------:R-:W-:Y:S01]  /*10040*/  IMAD.MOV.U32 R50, RZ, RZ, R2 ;  /* 0x000000ffff327224 */ /* 0x000fe200078e0002 */
[----:B------:R-:W-:Y:S01]  /*10050*/  UISETP.GE.AND UP0, UPT, UR8, 0x4, UPT ;  /* 0x000000040800788c */ /* 0x000fe2000bf06270 */
[----:B------:R-:W-:Y:S01]  /*10060*/  IMAD.MOV.U32 R51, RZ, RZ, R0 ;  /* 0x000000ffff337224 */ /* 0x000fe200078e0000 */
[----:B------:R-:W-:-:S04]  /*10070*/  DEPBAR.LE SB0, 0x0 ;  /* 0x000080000000791a */ /* 0x000fc80000000000 */
[C---:B--2---:R-:W-:Y:S08]  /*10080*/  HMMA.16816.F32.BF16 R56, R4.reuse, R20, R44 ;  /* 0x000000140438723c */ /* 0x044ff0000004182c */
[C---:B------:R-:W-:Y:S08]  /*10090*/  HMMA.16816.F32.BF16 R48, R4.reuse, R22, R48 ;  /* 0x000000160430723c */ /* 0x040ff00000041830 */
[C---:B---3--:R-:W-:Y:S08]  /*100a0*/  HMMA.16816.F32.BF16 R220, R4.reuse, R28, R220 ;  /* 0x0000001c04dc723c */ /* 0x048ff000000418dc */
[C---:B----4-:R-:W-:Y:S08]  /*100b0*/  HMMA.16816.F32.BF16 R44, R4.reuse, R16, R40 ;  /* 0x00000010042c723c */ /* 0x050ff00000041828 */
[C---:B------:R-:W-:Y:S08]  /*100c0*/  HMMA.16816.F32.BF16 R40, R4.reuse, R18, R232 ;  /* 0x000000120428723c */ /* 0x040ff000000418e8 */
[C---:B------:R-:W-:Y:S08]  /*100d0*/  HMMA.16816.F32.BF16 R228, R4.reuse, R12, R228 ;  /* 0x0000000c04e4723c */ /* 0x040ff000000418e4 */
[C---:B------:R-:W-:Y:S08]  /*100e0*/  HMMA.16816.F32.BF16 R224, R4.reuse, R14, R224 ;  /* 0x0000000e04e0723c */ /* 0x040ff000000418e0 */
[----:B------:R-:W-:Y:S07]  /*100f0*/  HMMA.16816.F32.BF16 R216, R4, R30, R216 ;  /* 0x0000001e04d8723c */ /* 0x000fee00000418d8 */
[----:B------:R-:W-:Y:S01]  /*10100*/  FMUL.FTZ R5, R52, c[0x0][0x2ec] ;  /* 0x0000bb0034057a20 */ /* 0x000fe20000410000 */
[C---:B------:R-:W-:Y:S08]  /*10110*/  HMMA.16816.F32.BF16 R36, R8.reuse, R22, R212 ;  /* 0x000000160824723c */ /* 0x040ff000000418d4 */
[C---:B------:R-:W-:Y:S08]  /*10120*/  HMMA.16816.F32.BF16 R32, R8.reuse, R16, R208 ;  /* 0x000000100820723c */ /* 0x040ff000000418d0 */
[C---:B------:R-:W-:Y:S08]  /*10130*/  HMMA.16816.F32.BF16 R20, R8.reuse, R18, R140 ;  /* 0x000000120814723c */ /* 0x040ff0000004188c */
[C---:B------:R-:W-:Y:S01]  /*10140*/  HMMA.16816.F32.BF16 R16, R8.reuse, R12, R136 ;  /* 0x0000000c0810723c */ /* 0x040fe20000041888 */
[----:B------:R1:W-:Y:S07]  /*10150*/  MUFU.TANH R136, R5 ;  /* 0x0000000500887308 */ /* 0x0003ee0000002400 */
[----:B------:R-:W-:Y:S01]  /*10160*/  HMMA.16816.F32.BF16 R132, R8, R28, R132 ;  /* 0x0000001c0884723c */ /* 0x000fe20000041884 */
[----:B-1----:R-:W-:-:S04]  /*10170*/  FMUL.FTZ R5, R53, c[0x0][0x2ec] ;  /* 0x0000bb0035057a20 */ /* 0x002fc80000410000 */
        /* <DEDUP_REMOVED lines=20> */
[----:B------:R1:W-:Y:S01]  /*102c0*/  MUFU.TANH R55, R5 ;  /* 0x0000000500377308 */ /* 0x0003e20000002400 */
[----:B------:R-:W-:Y:S01]  /*102d0*/  HMMA.16816.F32.BF16 R64, R8, R14, R64 ;  /* 0x0000000e0840723c */ /* 0x000fe20000041840 */
[----:B-1----:R-:W-:-:S06]  /*102e0*/  FMUL.FTZ R5, R48, c[0x0][0x2ec] ;  /* 0x0000bb0030057a20 */ /* 0x002fcc0000410000 */
[----:B------:R1:W-:Y:S01]  /*102f0*/  MUFU.TANH R53, R5 ;  /* 0x0000000500357308 */ /* 0x0003e20000002400 */
[----:B------:R-:W-:Y:S01]  /*10300*/  HMMA.16816.F32.BF16 R60, R8, R30, R60 ;  /* 0x0000001e083c723c */ /* 0x000fe2000004183c */
        /* <DEDUP_REMOVED lines=32> */
[----:B------:R-:W-:Y:S01]  /*10510*/  LOP3.LUT R250, R250, 0x6, RZ, 0xc0, !PT ;  /* 0x00000006fafa7812 */ /* 0x000fe200078ec0ff */
[----:B------:R-:W-:Y:S02]  /*10520*/  IMAD.U32 R0, RZ, RZ, UR21 ;  /* 0x00000015ff007e24 */ /* 0x000fe4000f8e00ff */
[----:B-1----:R-:W-:-:S04]  /*10530*/  FMUL.FTZ R5, R41, c[0x0][0x2ec] ;  /* 0x0000bb0029057a20 */ /* 0x002fc80000410000 */
[----:B------:R1:W-:Y:S01]  /*10540*/  MUFU.TANH R22, R5 ;  /* 0x0000000500167308 */ /* 0x0003e20000002400 */
[----:B------:R-:W-:Y:S02]  /*10550*/  IMAD R0, R0, 0x40, R250 ;  /* 0x0000004000007824 */ /* 0x000fe400078e02fa */
[----:B-1----:R-:W-:-:S05]  /*10560*/  FMUL.FTZ R5, R42, c[0x0][0x2ec] ;  /* 0x0000bb002a057a20 */ /* 0x002fca0000410000 */
[----:B------:R1:W-:Y:S02]  /*10570*/  MUFU.TANH R7, R5 ;  /* 0x0000000500077308 */ /* 0x0003e40000002400 */
[----:B-1----:R-:W-:-:S06]  /*10580*/  FMUL.FTZ R5, R43, c[0x0][0x2ec] ;  /* 0x0000bb002b057a20 */ /* 0x002fcc0000410000 */
[----:B------:R1:W-:Y:S08]  /*10590*/  MUFU.TANH R8, R5 ;  /* 0x0000000500087308 */ /* 0x0003f00000002400 */
[----:B------:R-:W2:Y:S01]  /*105a0*/  I2F R4, R0 ;  /* 0x0000000000047306 */ /* 0x000ea20000201400 */
[----:B-1----:R-:W-:-:S07]  /*105b0*/  FMUL.FTZ R5, R16, c[0x0][0x2ec] ;  /* 0x0000bb0010057a20 */ /* 0x002fce0000410000 */
[----:B------:R1:W-:Y:S02]  /*105c0*/  MUFU.TANH R140, R5 ;  /* 0x00000005008c7308 */ /* 0x0003e40000002400 */
[----:B-1----:R-:W-:-:S06]  /*105d0*/  FMUL.FTZ R5, R17, c[0x0][0x2ec] ;  /* 0x0000bb0011057a20 */ /* 0x002fcc0000410000 */
[----:B------:R1:W-:Y:S01]  /*105e0*/  MUFU.TANH R139, R5 ;  /* 0x00000005008b7308 */ /* 0x0003e20000002400 */
[----:B------:R-:W-:Y:S01]  /*105f0*/  IADD3 R15, R0, 0x1, RZ ;  /* 0x00000001000f7810 */ /* 0x000fe20007ffe0ff */
[----:B--2---:R-:W-:Y:S01]  /*10600*/  FFMA.FTZ R44, R4, UR4, R12 ;  /* 0x00000004042c7c23 */ /* 0x004fe2000801000c */
[----:B------:R-:W-:Y:S01]  /*10610*/  IADD3 R13, R0, 0x9, RZ ;  /* 0x00000009000d7810 */ /* 0x000fe20007ffe0ff */
[----:B-1----:R-:W-:-:S04]  /*10620*/  FMUL.FTZ R5, R18, c[0x0][0x2ec] ;  /* 0x0000bb0012057a20 */ /* 0x002fc80000410000 */
[----:B------:R1:W-:Y:S01]  /*10630*/  MUFU.TANH R143, R5 ;  /* 0x00000005008f7308 */ /* 0x0003e20000002400 */
[C---:B------:R-:W-:Y:S02]  /*10640*/  IADD3 R12, R0.reuse, 0x10, RZ ;  /* 0x00000010000c7810 */ /* 0x040fe40007ffe0ff */
[----:B------:R-:W-:Y:S01]  /*10650*/  IADD3 R14, R0, 0x8, RZ ;  /* 0x00000008000e7810 */ /* 0x000fe20007ffe0ff */
[C---:B------:R-:W-:Y:S02]  /*10660*/  FFMA.FTZ R20, R4.reuse, UR4, R136 ;  /* 0x0000000404147c23 */ /* 0x040fe40008010088 */
[----:B------:R-:W-:Y:S02]  /*10670*/  FFMA.FTZ R38, R4, UR4, R28 ;  /* 0x0000000404267c23 */ /* 0x000fe4000801001c */
[----:B-1----:R-:W-:-:S04]  /*10680*/  FMUL.FTZ R5, R19, c[0x0][0x2ec] ;  /* 0x0000bb0013057a20 */ /* 0x002fc80000410000 */
[----:B------:R1:W-:Y:S01]  /*10690*/  MUFU.TANH R142, R5 ;  /* 0x00000005008e7308 */ /* 0x0003e20000002400 */
[----:B------:R-:W-:-:S07]  /*106a0*/  FFMA.FTZ R42, R4, UR4, R6 ;  /* 0x00000004042a7c23 */ /* 0x000fce0008010006 */
[----:B------:R-:W2:Y:S01]  /*106b0*/  I2F R3, R15 ;  /* 0x0000000f00037306 */ /* 0x000ea20000201400 */
[----:B-1----:R-:W-:-:S07]  /*106c0*/  FMUL.FTZ R5, R64, c[0x0][0x2ec] ;  /* 0x0000bb0040057a20 */ /* 0x002fce0000410000 */
[----:B------:R-:W-:Y:S08]  /*106d0*/  I2F R4, R12 ;  /* 0x0000000c00047306 */ /* 0x000ff00000201400 */
[----:B------:R-:W-:Y:S08]  /*106e0*/  MUFU.TANH R138, R5 ;  /* 0x00000005008a7308 */ /* 0x000ff00000002400 */
[----:B------:R-:W1:Y:S08]  /*106f0*/  I2F R5, R13 ;  /* 0x0000000d00057306 */ /* 0x000e700000201400 */
[----:B------:R-:W3:Y:S01]  /*10700*/  I2F R2, R14 ;  /* 0x0000000e00027306 */ /* 0x000ee20000201400 */
[----:B--2---:R-:W-:-:S02]  /*10710*/  FFMA.FTZ R28, R3, UR4, R141 ;  /* 0x00000004031c7c23 */ /* 0x004fc4000801008d */
[C---:B------:R-:W-:Y:S02]  /*10720*/  FFMA.FTZ R37, R3.reuse, UR4, R137 ;  /* 0x0000000403257c23 */ /* 0x040fe40008010089 */
[C---:B------:R-:W-:Y:S02]  /*10730*/  FFMA.FTZ R46, R3.reuse, UR4, R57 ;  /* 0x00000004032e7c23 */ /* 0x040fe40008010039 */
[----:B------:R-:W-:Y:S02]  /*10740*/  FFMA.FTZ R45, R3, UR4, R54 ;  /* 0x00000004032d7c23 */ /* 0x000fe40008010036 */
[----:B------:R-:W-:Y:S02]  /*10750*/  FMUL.FTZ R3, R132, c[0x0][0x2ec] ;  /* 0x0000bb0084037a20 */ /* 0x000fe40000410000 */
[----:B-1----:R-:W-:Y:S02]  /*10760*/  FFMA.FTZ R18, R5, UR4, R58 ;  /* 0x0000000405127c23 */ /* 0x002fe4000801003a */
[----:B------:R-:W-:Y:S01]  /*10770*/  FFMA.FTZ R54, R4, UR4, R9 ;  /* 0x0000000404367c23 */ /* 0x000fe20008010009 */
[----:B------:R-:W-:Y:S01]  /*10780*/  IADD3 R9, R0, 0x19, RZ ;  /* 0x0000001900097810 */ /* 0x000fe20007ffe0ff */
[----:B------:R-:W-:Y:S01]  /*10790*/  FFMA.FTZ R58, R4, UR4, R10 ;  /* 0x00000004043a7c23 */ /* 0x000fe2000801000a */
[----:B------:R-:W-:Y:S01]  /*107a0*/  IADD3 R10, R0, 0x18, RZ ;  /* 0x00000018000a7810 */ /* 0x000fe20007ffe0ff */
[----:B---3--:R-:W-:Y:S01]  /*107b0*/  FFMA.FTZ R51, R2, UR4, R11 ;  /* 0x0000000402337c23 */ /* 0x008fe2000801000b */
[----:B------:R-:W-:Y:S01]  /*107c0*/  IADD3 R11, R0, 0x11, RZ ;  /* 0x00000011000b7810 */ /* 0x000fe20007ffe0ff */
[C---:B------:R-:W-:Y:S01]  /*107d0*/  FFMA.FTZ R19, R2.reuse, UR4, R56 ;  /* 0x0000000402137c23 */ /* 0x040fe20008010038 */
[----:B------:R-:W-:Y:S01]  /*107e0*/  MUFU.TANH R136, R3 ;  /* 0x0000000300887308 */ /* 0x000fe20000002400 */
[----:B------:R-:W-:-:S02]  /*107f0*/  FFMA.FTZ R36, R2, UR4, R36 ;  /* 0x0000000402247c23 */ /* 0x000fc40008010024 */
[----:B------:R-:W-:Y:S02]  /*10800*/  FFMA.FTZ R53, R2, UR4, R53 ;  /* 0x0000000402357c23 */ /* 0x000fe40008010035 */
[C---:B------:R-:W-:Y:S02]  /*10810*/  FFMA.FTZ R35, R5.reuse, UR4, R55 ;  /* 0x0000000405237c23 */ /* 0x040fe40008010037 */
[C---:B------:R-:W-:Y:S01]  /*10820*/  FFMA.FTZ R57, R5.reuse, UR4, R52 ;  /* 0x0000000405397c23 */ /* 0x040fe20008010034 */
[----:B------:R-:W1:Y:S01]  /*10830*/  I2F R2, R9 ;  /* 0x0000000900027306 */ /* 0x000e620000201400 */
[----:B------:R-:W-:-:S07]  /*10840*/  FFMA.FTZ R55, R5, UR4, R48 ;  /* 0x0000000405377c23 */ /* 0x000fce0008010030 */
[----:B------:R-:W2:Y:S08]  /*10850*/  I2F R5, R11 ;  /* 0x0000000b00057306 */ /* 0x000eb00000201400 */
[----:B------:R-:W3:Y:S01]  /*10860*/  I2F R3, R10 ;  /* 0x0000000a00037306 */ /* 0x000ee20000201400 */
[----:B-1----:R-:W-:Y:S01]  /*10870*/  FFMA.FTZ R40, R2, UR4, R8 ;  /* 0x0000000402287c23 */ /* 0x002fe20008010008 */
[C---:B------:R-:W-:Y:S01]  /*10880*/  IADD3 R8, R0.reuse, 0x20, RZ ;  /* 0x0000002000087810 */ /* 0x040fe20007ffe0ff */
[----:B------:R-:W-:Y:S01]  /*10890*/  FMUL.FTZ R6, R65, c[0x0][0x2ec] ;  /* 0x0000bb0041067a20 */ /* 0x000fe20000410000 */
[-C--:B------:R-:W-:Y:S01]  /*108a0*/  ISETP.GE.AND P5, PT, R0, R24.reuse, PT ;  /* 0x000000180000720c */ /* 0x080fe20003fa6270 */
[C---:B------:R-:W-:Y:S01]  /*108b0*/  FFMA.FTZ R17, R4.reuse, UR4, R39 ;  /* 0x0000000404117c23 */ /* 0x040fe20008010027 */
[----:B------:R-:W-:Y:S01]  /*108c0*/  ISETP.GE.AND P6, PT, R15, R24, PT ;  /* 0x000000180f00720c */ /* 0x000fe20003fc6270 */
[----:B------:R-:W-:-:S02]  /*108d0*/  FFMA.FTZ R34, R4, UR4, R29 ;  /* 0x0000000404227c23 */ /* 0x000fc4000801001d */
[C---:B--2---:R-:W-:Y:S02]  /*108e0*/  FFMA.FTZ R56, R5.reuse, UR4, R49 ;  /* 0x0000000405387c23 */ /* 0x044fe40008010031 */
[----:B------:R-:W-:Y:S02]  /*108f0*/  FFMA.FTZ R49, R5, UR4, R30 ;  /* 0x0000000405317c23 */ /* 0x000fe4000801001e */
[----:B------:R-:W-:Y:S02]  /*10900*/  FMUL.FTZ R4, R133, c[0x0][0x2ec] ;  /* 0x0000bb0085047a20 */ /* 0x000fe40000410000 */
[C---:B---3--:R-:W-:Y:S01]  /*10910*/  FFMA.FTZ R41, R3.reuse, UR4, R7 ;  /* 0x0000000403297c23 */ /* 0x048fe20008010007 */
[----:B------:R-:W-:Y:S01]  /*10920*/  IADD3 R7, R0, 0x21, RZ ;  /* 0x0000002100077810 */ /* 0x000fe20007ffe0ff */
[----:B------:R-:W-:Y:S01]  /*10930*/  FFMA.FTZ R30, R3, UR4, R32 ;  /* 0x00000004031e7c23 */ /* 0x000fe20008010020 */
[----:B------:R1:W-:Y:S01]  /*10940*/  MUFU.TANH R137, R6 ;  /* 0x0000000600897308 */ /* 0x0003e20000002400 */
[----:B------:R-:W-:Y:S01]  /*10950*/  FFMA.FTZ R32, R2, UR4, R23 ;  /* 0x0000000402207c23 */ /* 0x000fe20008010017 */
[----:B------:R-:W-:Y:S01]  /*10960*/  FSEL R39, R20, -INF , !P5 ;  /* 0xff80000014277808 */ /* 0x000fe20006800000 */
[----:B------:R-:W-:Y:S01]  /*10970*/  FFMA.FTZ R29, R2, UR4, R47 ;  /* 0x00000004021d7c23 */ /* 0x000fe2000801002f */
[----:B------:R-:W-:Y:S01]  /*10980*/  FSEL R47, R28, -INF , !P6 ;  /* 0xff8000001c2f7808 */ /* 0x000fe20007000000 */
[----:B------:R-:W-:Y:S01]  /*10990*/  FFMA.FTZ R43, R2, UR4, R22 ;  /* 0x00000004022b7c23 */ /* 0x000fe20008010016 */
[----:B------:R-:W-:Y:S01]  /*109a0*/  ISETP.GE.AND P5, PT, R14, R24, PT ;  /* 0x000000180e00720c */ /* 0x000fe20003fa6270 */
[C---:B------:R-:W-:Y:S01]  /*109b0*/  FFMA.FTZ R16, R5.reuse, UR4, R50 ;  /* 0x0000000405107c23 */ /* 0x040fe20008010032 */
[----:B------:R-:W2:Y:S01]  /*109c0*/  I2F R23, R8 ;  /* 0x0000000800177306 */ /* 0x000ea20000201400 */
[----:B------:R-:W-:Y:S01]  /*109d0*/  FFMA.FTZ R33, R5, UR4, R33 ;  /* 0x0000000405217c23 */ /* 0x000fe20008010021 */
[----:B------:R-:W-:-:S02]  /*109e0*/  IADD3 R5, R0, 0x29, RZ ;  /* 0x0000002900057810 */ /* 0x000fc40007ffe0ff */
[----:B------:R-:W-:Y:S01]  /*109f0*/  ISETP.GE.AND P6, PT, R13, R24, PT ;  /* 0x000000180d00720c */ /* 0x000fe20003fc6270 */
[----:B------:R-:W-:-:S03]  /*10a00*/  FFMA.FTZ R52, R3, UR4, R21 ;  /* 0x0000000403347c23 */ /* 0x000fc60008010015 */
[----:B------:R-:W3:Y:S01]  /*10a10*/  I2F R22, R7 ;  /* 0x0000000700167306 */ /* 0x000ee20000201400 */
[----:B-1----:R-:W-:Y:S02]  /*10a20*/  IADD3 R6, R0, 0x28, RZ ;  /* 0x0000002800067810 */ /* 0x002fe40007ffe0ff */
[----:B------:R-:W-:-:S05]  /*10a30*/  FSEL R48, R19, -INF , !P5 ;  /* 0xff80000013307808 */ /* 0x000fca0006800000 */
[----:B------:R1:W-:Y:S01]  /*10a40*/  MUFU.TANH R132, R4 ;  /* 0x0000000400847308 */ /* 0x0003e20000002400 */
[----:B------:R-:W-:Y:S02]  /*10a50*/  FSEL R50, R18, -INF , !P6 ;  /* 0xff80000012327808 */ /* 0x000fe40007000000 */
[-C--:B------:R-:W-:Y:S02]  /*10a60*/  ISETP.GE.AND P5, PT, R12, R24.reuse, PT ;  /* 0x000000180c00720c */ /* 0x080fe40003fa6270 */
[----:B------:R-:W-:-:S03]  /*10a70*/  ISETP.GE.AND P6, PT, R11, R24, PT ;  /* 0x000000180b00720c */ /* 0x000fc60003fc6270 */
[----:B------:R-:W4:Y:S01]  /*10a80*/  I2F R21, R6 ;  /* 0x0000000600157306 */ /* 0x000f220000201400 */
[----:B-1----:R-:W-:-:S07]  /*10a90*/  FMUL.FTZ R4, R60, c[0x0][0x2ec] ;  /* 0x0000bb003c047a20 */ /* 0x002fce0000410000 */
[----:B------:R-:W1:Y:S01]  /*10aa0*/  I2F R20, R5 ;  /* 0x0000000500147306 */ /* 0x000e620000201400 */
[----:B------:R-:W-:Y:S02]  /*10ab0*/  FSEL R250, R17, -INF , !P5 ;  /* 0xff80000011fa7808 */ /* 0x000fe40006800000 */
[----:B------:R-:W-:-:S05]  /*10ac0*/  FSEL R249, R16, -INF , !P6 ;  /* 0xff80000010f97808 */ /* 0x000fca0007000000 */
[----:B------:R1:W-:Y:S01]  /*10ad0*/  MUFU.TANH R59, R4 ;  /* 0x00000004003b7308 */ /* 0x0003e20000002400 */
[-C--:B------:R-:W-:Y:S02]  /*10ae0*/  ISETP.GE.AND P5, PT, R10, R24.reuse, PT ;  /* 0x000000180a00720c */ /* 0x080fe40003fa6270 */
[----:B------:R-:W-:Y:S02]  /*10af0*/  ISETP.GE.AND P6, PT, R9, R24, PT ;  /* 0x000000180900720c */ /* 0x000fe40003fc6270 */
[----:B------:R-:W-:Y:S01]  /*10b00*/  IADD3 R2, R0, 0x38, RZ ;  /* 0x0000003800027810 */ /* 0x000fe20007ffe0ff */
[----:B--2---:R-:W-:Y:S01]  /*10b10*/  FFMA.FTZ R16, R23, UR4, R140 ;  /* 0x0000000417107c23 */ /* 0x004fe2000801008c */
[----:B------:R-:W-:Y:S02]  /*10b20*/  FSEL R235, R30, -INF , !P5 ;  /* 0xff8000001eeb7808 */ /* 0x000fe40006800000 */
[----:B-1----:R-:W-:-:S04]  /*10b30*/  IADD3 R4, R0, 0x30, RZ ;  /* 0x0000003000047810 */ /* 0x002fc80007ffe0ff */
[----:B------:R-:W1:Y:S01]  /*10b40*/  I2F R19, R4 ;  /* 0x0000000400137306 */ /* 0x000e620000201400 */
[----:B------:R-:W-:Y:S01]  /*10b50*/  FSEL R234, R29, -INF , !P6 ;  /* 0xff8000001dea7808 */ /* 0x000fe20007000000 */
[----:B---3--:R-:W-:Y:S01]  /*10b60*/  FFMA.FTZ R29, R22, UR4, R139 ;  /* 0x00000004161d7c23 */ /* 0x008fe2000801008b */
[-C--:B------:R-:W-:Y:S02]  /*10b70*/  ISETP.GE.AND P5, PT, R8, R24.reuse, PT ;  /* 0x000000180800720c */ /* 0x080fe40003fa6270 */
[----:B------:R-:W-:-:S03]  /*10b80*/  ISETP.GE.AND P6, PT, R7, R24, PT ;  /* 0x000000180700720c */ /* 0x000fc60003fc6270 */
[----:B------:R-:W2:Y:S01]  /*10b90*/  I2F R17, R2 ;  /* 0x0000000200117306 */ /* 0x000ea20000201400 */
[----:B------:R-:W-:Y:S01]  /*10ba0*/  FSEL R141, R16, -INF , !P5 ;  /* 0xff800000108d7808 */ /* 0x000fe20006800000 */
[----:B----4-:R-:W-:Y:S01]  /*10bb0*/  FFMA.FTZ R28, R21, UR4, R138 ;  /* 0x00000004151c7c23 */ /* 0x010fe2000801008a */
[-C--:B------:R-:W-:Y:S01]  /*10bc0*/  ISETP.GE.AND P5, PT, R6, R24.reuse, PT ;  /* 0x000000180600720c */ /* 0x080fe20003fa6270 */
[----:B------:R-:W-:Y:S01]  /*10bd0*/  FFMA.FTZ R16, R20, UR4, R137 ;  /* 0x0000000414107c23 */ /* 0x000fe20008010089 */
[----:B------:R-:W-:Y:S02]  /*10be0*/  FSEL R29, R29, -INF , !P6 ;  /* 0xff8000001d1d7808 */ /* 0x000fe40007000000 */
[-C--:B------:R-:W-:Y:S02]  /*10bf0*/  ISETP.GE.AND P6, PT, R5, R24.reuse, PT ;  /* 0x000000180500720c */ /* 0x080fe40003fc6270 */
[----:B------:R-:W-:Y:S01]  /*10c00*/  FSEL R28, R28, -INF , !P5 ;  /* 0xff8000001c1c7808 */ /* 0x000fe20006800000 */
[----:B------:R1:W-:Y:S01]  /*10c10*/  STL [R1+0x28], R29 ;  /* 0x0000281d01007387 */ /* 0x0003e20000100800 */
[----:B------:R-:W-:Y:S01]  /*10c20*/  FSEL R16, R16, -INF , !P6 ;  /* 0xff80000010107808 */ /* 0x000fe20007000000 */
[----:B------:R-:W-:Y:S01]  /*10c30*/  FFMA.FTZ R31, R3, UR4, R31 ;  /* 0x00000004031f7c23 */ /* 0x000fe2000801001f */
[----:B------:R-:W-:Y:S01]  /*10c40*/  ISETP.GE.AND P5, PT, R4, R24, PT ;  /* 0x000000180400720c */ /* 0x000fe20003fa6270 */
[----:B------:R-:W-:Y:S01]  /*10c50*/  STL [R1+0x24], R28 ;  /* 0x0000241c01007387 */ /* 0x000fe20000100800 */
[----:B------:R-:W-:-:S03]  /*10c60*/  IADD3 R3, R0, 0x31, RZ ;  /* 0x0000003100037810 */ /* 0x000fc60007ffe0ff */
[----:B------:R2:W-:Y:S01]  /*10c70*/  STL [R1+0x20], R16 ;  /* 0x0000201001007387 */ /* 0x0005e20000100800 */
[----:B------:R-:W3:Y:S01]  /*10c80*/  I2F R18, R3 ;  /* 0x0000000300127306 */ /* 0x000ee20000201400 */
[----:B------:R-:W-:Y:S01]  /*10c90*/  ISETP.GE.AND P0, PT, R0, R25, PT ;  /* 0x000000190000720c */ /* 0x000fe20003f06270 */
[----:B------:R-:W-:Y:S02]  /*10ca0*/  FMUL.FTZ R64, R67, c[0x0][0x2ec] ;  /* 0x0000bb0043407a20 */ /* 0x000fe40000410000 */
[----:B-1----:R-:W-:-:S05]  /*10cb0*/  FFMA.FTZ R29, R19, UR4, R136 ;  /* 0x00000004131d7c23 */ /* 0x002fca0008010088 */
[----:B------:R-:W-:Y:S02]  /*10cc0*/  FSEL R136, R29, -INF , !P5 ;  /* 0xff8000001d887808 */ /* 0x000fe40006800000 */
[----:B------:R-:W-:Y:S01]  /*10cd0*/  ISETP.GE.AND P5, PT, R2, R24, PT ;  /* 0x000000180200720c */ /* 0x000fe20003fa6270 */
[----:B--2---:R-:W-:Y:S01]  /*10ce0*/  FFMA.FTZ R16, R17, UR4, R59 ;  /* 0x0000000411107c23 */ /* 0x004fe2000801003b */
[----:B------:R-:W-:-:S04]  /*10cf0*/  FSEL R38, R38, -INF , !P0 ;  /* 0xff80000026267808 */ /* 0x000fc80004000000 */
[----:B------:R-:W-:Y:S02]  /*10d00*/  FSEL R137, R16, -INF , !P5 ;  /* 0xff80000010897808 */ /* 0x000fe40006800000 */
[-C--:B------:R-:W-:Y:S02]  /*10d10*/  ISETP.GE.AND P5, PT, R15, R25.reuse, PT ;  /* 0x000000190f00720c */ /* 0x080fe40003fa6270 */
[-C--:B------:R-:W-:Y:S02]  /*10d20*/  ISETP.GE.AND P0, PT, R14, R25.reuse, PT ;  /* 0x000000190e00720c */ /* 0x080fe40003f06270 */
[----:B------:R-:W-:Y:S01]  /*10d30*/  FSEL R37, R37, -INF , !P5 ;  /* 0xff80000025257808 */ /* 0x000fe20006800000 */
[----:B------:R-:W-:Y:S01]  /*10d40*/  FMUL.FTZ R60, R66, c[0x0][0x2ec] ;  /* 0x0000bb00423c7a20 */ /* 0x000fe20000410000 */
[-C--:B------:R-:W-:Y:S01]  /*10d50*/  ISETP.GE.AND P5, PT, R13, R25.reuse, PT ;  /* 0x000000190d00720c */ /* 0x080fe20003fa6270 */
[----:B------:R-:W-:Y:S01]  /*10d60*/  FMUL.FTZ R16, R135, c[0x0][0x2ec] ;  /* 0x0000bb0087107a20 */ /* 0x000fe20000410000 */
[----:B------:R-:W-:Y:S01]  /*10d70*/  FSEL R36, R36, -INF , !P0 ;  /* 0xff80000024247808 */ /* 0x000fe20004000000 */
[----:B------:R-:W1:Y:S01]  /*10d80*/  MUFU.TANH R64, R64 ;  /* 0x0000004000407308 */ /* 0x000e620000002400 */
[----:B------:R-:W-:-:S02]  /*10d90*/  ISETP.GE.AND P0, PT, R12, R25, PT ;  /* 0x000000190c00720c */ /* 0x000fc40003f06270 */
[----:B------:R-:W-:Y:S02]  /*10da0*/  FSEL R35, R35, -INF , !P5 ;  /* 0xff80000023237808 */ /* 0x000fe40006800000 */
[----:B------:R-:W-:Y:S01]  /*10db0*/  ISETP.GE.AND P5, PT, R11, R25, PT ;  /* 0x000000190b00720c */ /* 0x000fe20003fa6270 */
[----:B---3--:R-:W-:Y:S02]  /*10dc0*/  FFMA.FTZ R28, R18, UR4, R132 ;  /* 0x00000004121c7c23 */ /* 0x008fe40008010084 */
[----:B------:R-:W2:Y:S01]  /*10dd0*/  MUFU.TANH R65, R60 ;  /* 0x0000003c00417308 */ /* 0x000ea20000002400 */
[----:B------:R-:W-:Y:S01]  /*10de0*/  FMUL.FTZ R30, R134, c[0x0][0x2ec] ;  /* 0x0000bb00861e7a20 */ /* 0x000fe20000410000 */
[----:B------:R-:W-:Y:S02]  /*10df0*/  FSEL R233, R34, -INF , !P0 ;  /* 0xff80000022e97808 */ /* 0x000fe40004000000 */
[C---:B------:R-:W-:Y:S02]  /*10e00*/  ISETP.GE.AND P4, PT, R0.reuse, R26, PT ;  /* 0x0000001a0000720c */ /* 0x040fe40003f86270 */
[----:B------:R-:W-:-:S02]  /*10e10*/  ISETP.GE.AND P1, PT, R0, R27, PT ;  /* 0x0000001b0000720c */ /* 0x000fc40003f26270 */
[----:B------:R3:W-:Y:S01]  /*10e20*/  MUFU.TANH R59, R16 ;  /* 0x00000010003b7308 */ /* 0x0007e20000002400 */
[----:B------:R-:W-:Y:S02]  /*10e30*/  ISETP.GE.AND P6, PT, R3, R24, PT ;  /* 0x000000180300720c */ /* 0x000fe40003fc6270 */
[-C--:B------:R-:W-:Y:S02]  /*10e40*/  ISETP.GE.AND P0, PT, R10, R25.reuse, PT ;  /* 0x000000190a00720c */ /* 0x080fe40003f06270 */
[----:B------:R-:W-:Y:S02]  /*10e50*/  IADD3 R0, R0, 0x39, RZ ;  /* 0x0000003900007810 */ /* 0x000fe40007ffe0ff */
[----:B------:R-:W-:Y:S01]  /*10e60*/  FSEL R232, R33, -INF , !P5 ;  /* 0xff80000021e87808 */ /* 0x000fe20006800000 */
[----:B------:R-:W4:Y:S01]  /*10e70*/  MUFU.TANH R60, R30 ;  /* 0x0000001e003c7308 */ /* 0x000f220000002400 */
[----:B------:R-:W-:Y:S01]  /*10e80*/  BAR.SYNC.DEFER_BLOCKING 0x0 ;  /* 0x0000000000007b1d */ /* 0x000fe20000010000 */
[----:B------:R-:W-:Y:S01]  /*10e90*/  ISETP.GE.AND P5, PT, R9, R25, PT ;  /* 0x000000190900720c */ /* 0x000fe20003fa6270 */
[----:B---3--:R-:W-:Y:S01]  /*10ea0*/  FMUL.FTZ R16, R61, c[0x0][0x2ec] ;  /* 0x0000bb003d107a20 */ /* 0x008fe20000410000 */
[----:B------:R-:W-:-:S02]  /*10eb0*/  FSEL R134, R28, -INF , !P6 ;  /* 0xff8000001c867808 */ /* 0x000fc40007000000 */
[----:B------:R-:W-:Y:S02]  /*10ec0*/  FSEL R211, R31, -INF , !P0 ;  /* 0xff8000001fd37808 */ /* 0x000fe40004000000 */
[----:B------:R3:W-:Y:S01]  /*10ed0*/  MUFU.TANH R34, R16 ;  /* 0x0000001000227308 */ /* 0x0007e20000002400 */
[----:B------:R-:W-:Y:S01]  /*10ee0*/  ISETP.GE.AND P6, PT, R0, R24, PT ;  /* 0x000000180000720c */ /* 0x000fe20003fc6270 */
[----:B------:R-:W-:Y:S01]  /*10ef0*/  FMUL.FTZ R24, R62, c[0x0][0x2ec] ;  /* 0x0000bb003e187a20 */ /* 0x000fe20000410000 */
[-C--:B------:R-:W-:Y:S01]  /*10f00*/  ISETP.GE.AND P0, PT, R8, R25.reuse, PT ;  /* 0x000000190800720c */ /* 0x080fe20003f06270 */
[----:B------:R-:W-:Y:S01]  /*10f10*/  FFMA.FTZ R28, R22, UR4, R142 ;  /* 0x00000004161c7c23 */ /* 0x000fe2000801008e */
[----:B------:R-:W-:Y:S02]  /*10f20*/  FSEL R210, R32, -INF , !P5 ;  /* 0xff80000020d27808 */ /* 0x000fe40006800000 */
[----:B------:R-:W-:Y:S01]  /*10f30*/  ISETP.GE.AND P5, PT, R7, R25, PT ;  /* 0x000000190700720c */ /* 0x000fe20003fa6270 */
[----:B------:R2:W2:Y:S01]  /*10f40*/  MUFU.TANH R30, R24 ;  /* 0x00000018001e7308 */ /* 0x0004a20000002400 */
[----:B-1----:R-:W-:-:S02]  /*10f50*/  FFMA.FTZ R29, R20, UR4, R64 ;  /* 0x00000004141d7c23 */ /* 0x002fc40008010040 */
[----:B---3--:R-:W-:Y:S01]  /*10f60*/  FFMA.FTZ R16, R23, UR4, R143 ;  /* 0x0000000417107c23 */ /* 0x008fe2000801008f */
[----:B------:R-:W-:-:S04]  /*10f70*/  FSEL R140, R28, -INF , !P5 ;  /* 0xff8000001c8c7808 */ /* 0x000fc80006800000 */
[----:B------:R-:W-:Y:S02]  /*10f80*/  FSEL R66, R16, -INF , !P0 ;  /* 0xff80000010427808 */ /* 0x000fe40004000000 */
[----:B------:R-:W1:Y:S01]  /*10f90*/  I2F R16, R0 ;  /* 0x0000000000107306 */ /* 0x000e620000201400 */
[-C--:B------:R-:W-:Y:S01]  /*10fa0*/  ISETP.GE.AND P5, PT, R5, R25.reuse, PT ;  /* 0x000000190500720c */ /* 0x080fe20003fa6270 */
[----:B------:R-:W-:Y:S01]  /*10fb0*/  FMUL.FTZ R63, R63, c[0x0][0x2ec] ;  /* 0x0000bb003f3f7a20 */ /* 0x000fe20000410000 */
[-C--:B------:R-:W-:Y:S01]  /*10fc0*/  ISETP.GE.AND P0, PT, R6, R25.reuse, PT ;  /* 0x000000190600720c */ /* 0x080fe20003f06270 */
[----:B--2---:R-:W-:Y:S01]  /*10fd0*/  FFMA.FTZ R24, R21, UR4, R65 ;  /* 0x0000000415187c23 */ /* 0x004fe20008010041 */
[----:B------:R-:W-:Y:S01]  /*10fe0*/  FSEL R142, R29, -INF , !P5 ;  /* 0xff8000001d8e7808 */ /* 0x000fe20006800000 */
[----:B----4-:R-:W-:Y:S02]  /*10ff0*/  FFMA.FTZ R28, R19, UR4, R60 ;  /* 0x00000004131c7c23 */ /* 0x010fe4000801003c */
[----:B------:R-:W2:Y:S01]  /*11000*/  MUFU.TANH R29, R63 ;  /* 0x0000003f001d7308 */ /* 0x000ea20000002400 */
[----:B------:R-:W-:Y:S01]  /*11010*/  FSEL R143, R24, -INF , !P0 ;  /* 0xff800000188f7808 */ /* 0x000fe20004000000 */
[----:B------:R-:W-:Y:S01]  /*11020*/  FFMA.FTZ R24, R18, UR4, R59 ;  /* 0x0000000412187c23 */ /* 0x000fe2000801003b */
[----:B------:R-:W-:-:S02]  /*11030*/  ISETP.GE.AND P0, PT, R4, R25, PT ;  /* 0x000000190400720c */ /* 0x000fc40003f06270 */
[-C--:B------:R-:W-:Y:S02]  /*11040*/  ISETP.GE.AND P5, PT, R3, R25.reuse, PT ;  /* 0x000000190300720c */ /* 0x080fe40003fa6270 */
[----:B------:R-:W-:Y:S02]  /*11050*/  FSEL R67, R28, -INF , !P0 ;  /* 0xff8000001c437808 */ /* 0x000fe40004000000 */
[----:B------:R-:W-:Y:S01]  /*11060*/  FSEL R215, R24, -INF , !P5 ;  /* 0xff80000018d77808 */ /* 0x000fe20006800000 */
[----:B------:R-:W-:Y:S01]  /*11070*/  FFMA.FTZ R24, R17, UR4, R30 ;  /* 0x0000000411187c23 */ /* 0x000fe2000801001e */
[-C--:B------:R-:W-:Y:S02]  /*11080*/  ISETP.GE.AND P0, PT, R2, R25.reuse, PT ;  /* 0x000000190200720c */ /* 0x080fe40003f06270 */
[----:B------:R-:W-:Y:S01]  /*11090*/  ISETP.GE.AND P5, PT, R0, R25, PT ;  /* 0x000000190000720c */ /* 0x000fe20003fa6270 */
[----:B-1----:R-:W-:Y:S01]  /*110a0*/  FFMA.FTZ R25, R16, UR4, R34 ;  /* 0x0000000410197c23 */ /* 0x002fe20008010022 */
[----:B------:R-:W-:-:S02]  /*110b0*/  FSEL R213, R24, -INF , !P0 ;  /* 0xff80000018d57808 */ /* 0x000fc40004000000 */
[-C--:B------:R-:W-:Y:S02]  /*110c0*/  ISETP.GE.AND P0, PT, R15, R26.reuse, PT ;  /* 0x0000001a0f00720c */ /* 0x080fe40003f06270 */
[----:B------:R-:W-:Y:S02]  /*110d0*/  FSEL R214, R25, -INF , !P6 ;  /* 0xff80000019d67808 */ /* 0x000fe40007000000 */
[----:B------:R-:W-:Y:S01]  /*110e0*/  ISETP.GE.AND P6, PT, R15, R27, PT ;  /* 0x0000001b0f00720c */ /* 0x000fe20003fc6270 */
[----:B--2---:R-:W-:Y:S02]  /*110f0*/  FFMA.FTZ R15, R16, UR4, R29 ;  /* 0x00000004100f7c23 */ /* 0x004fe4000801001d */
[----:B------:R-:W-:Y:S02]  /*11100*/  FMUL.FTZ R24, R229, c[0x0][0x2ec] ;  /* 0x0000bb00e5187a20 */ /* 0x000fe40000410000 */
[----:B------:R-:W-:Y:S01]  /*11110*/  FMUL.FTZ R28, R228, c[0x0][0x2ec] ;  /* 0x0000bb00e41c7a20 */ /* 0x000fe20000410000 */
[----:B------:R-:W-:Y:S01]  /*11120*/  FSEL R228, R15, -INF , !P5 ;  /* 0xff8000000fe47808 */ /* 0x000fe20006800000 */
[----:B------:R1:W-:Y:S01]  /*11130*/  MUFU.TANH R59, R24 ;  /* 0x00000018003b7308 */ /* 0x0003e20000002400 */
[----:B------:R-:W-:Y:S01]  /*11140*/  FMUL.FTZ R25, R231, c[0x0][0x2ec] ;  /* 0x0000bb00e7197a20 */ /* 0x000fe20000410000 */
[----:B------:R-:W-:-:S02]  /*11150*/  ISETP.GE.AND P5, PT, R14, R26, PT ;  /* 0x0000001a0e00720c */ /* 0x000fc40003fa6270 */
[----:B------:R-:W-:Y:S02]  /*11160*/  FSEL R15, R44, -INF , !P4 ;  /* 0xff8000002c0f7808 */ /* 0x000fe40006000000 */
[----:B------:R-:W-:Y:S02]  /*11170*/  ISETP.GE.AND P4, PT, R14, R27, PT ;  /* 0x0000001b0e00720c */ /* 0x000fe40003f86270 */
[----:B------:R-:W2:Y:S01]  /*11180*/  MUFU.TANH R60, R28 ;  /* 0x0000001c003c7308 */ /* 0x000ea20000002400 */
[----:B------:R-:W-:Y:S02]  /*11190*/  FSEL R14, R42, -INF , !P1 ;  /* 0xff8000002a0e7808 */ /* 0x000fe40004800000 */
[----:B------:R-:W-:Y:S01]  /*111a0*/  FSEL R31, R45, -INF , !P6 ;  /* 0xff8000002d1f7808 */ /* 0x000fe20007000000 */
[----:B-1----:R-:W-:-:S04]  /*111b0*/  FMUL.FTZ R24, R230, c[0x0][0x2ec] ;  /* 0x0000bb00e6187a20 */ /* 0x002fc80000410000 */
[----:B------:R1:W-:Y:S01]  /*111c0*/  MUFU.TANH R42, R25 ;  /* 0x00000019002a7308 */ /* 0x0003e20000002400 */
[-C--:B------:R-:W-:Y:S02]  /*111d0*/  ISETP.GE.AND P1, PT, R13, R26.reuse, PT ;  /* 0x0000001a0d00720c */ /* 0x080fe40003f26270 */
[----:B------:R-:W-:-:S05]  /*111e0*/  ISETP.GE.AND P6, PT, R12, R26, PT ;  /* 0x0000001a0c00720c */ /* 0x000fca0003fc6270 */
[----:B------:R3:W4:Y:S01]  /*111f0*/  MUFU.TANH R44, R24 ;  /* 0x00000018002c7308 */ /* 0x0007220000002400 */
[----:B------:R-:W-:Y:S02]  /*11200*/  FSEL R30, R57, -INF , !P1 ;  /* 0xff800000391e7808 */ /* 0x000fe40004800000 */
[----:B------:R-:W-:Y:S02]  /*11210*/  FSEL R139, R58, -INF , !P6 ;  /* 0xff8000003a8b7808 */ /* 0x000fe40007000000 */
[----:B-1----:R-:W-:Y:S02]  /*11220*/  FSEL R25, R53, -INF , !P5 ;  /* 0xff80000035197808 */ /* 0x002fe40006800000 */
[-C--:B------:R-:W-:Y:S02]  /*11230*/  ISETP.GE.AND P5, PT, R12, R27.reuse, PT ;  /* 0x0000001b0c00720c */ /* 0x080fe40003fa6270 */
[----:B---3--:R-:W-:Y:S02]  /*11240*/  FSEL R24, R46, -INF , !P0 ;  /* 0xff8000002e187808 */ /* 0x008fe40004000000 */
[----:B------:R-:W-:-:S02]  /*11250*/  ISETP.GE.AND P0, PT, R13, R27, PT ;  /* 0x0000001b0d00720c */ /* 0x000fc40003f06270 */
[----:B------:R-:W-:Y:S02]  /*11260*/  FSEL R209, R54, -INF , !P5 ;  /* 0xff80000036d17808 */ /* 0x000fe40006800000 */
[-C--:B------:R-:W-:Y:S02]  /*11270*/  ISETP.GE.AND P1, PT, R11, R27.reuse, PT ;  /* 0x0000001b0b00720c */ /* 0x080fe40003f26270 */
[----:B------:R-:W-:Y:S02]  /*11280*/  FSEL R33, R55, -INF , !P0 ;  /* 0xff80000037217808 */ /* 0x000fe40004000000 */
[----:B------:R-:W-:Y:S02]  /*11290*/  ISETP.GE.AND P6, PT, R10, R27, PT ;  /* 0x0000001b0a00720c */ /* 0x000fe40003fc6270 */
[----:B------:R-:W-:Y:S02]  /*112a0*/  ISETP.GE.AND P5, PT, R9, R26, PT ;  /* 0x0000001a0900720c */ /* 0x000fe40003fa6270 */
[----:B------:R-:W-:-:S02]  /*112b0*/  FSEL R32, R51, -INF , !P4 ;  /* 0xff80000033207808 */ /* 0x000fc40006000000 */
[-C--:B------:R-:W-:Y:S02]  /*112c0*/  ISETP.GE.AND P0, PT, R10, R26.reuse, PT ;  /* 0x0000001a0a00720c */ /* 0x080fe40003f06270 */
[----:B------:R-:W-:Y:S01]  /*112d0*/  ISETP.GE.AND P4, PT, R11, R26, PT ;  /* 0x0000001a0b00720c */ /* 0x000fe20003f86270 */
[----:B------:R-:W-:Y:S01]  /*112e0*/  FMUL.FTZ R13, R224, c[0x0][0x2ec] ;  /* 0x0000bb00e00d7a20 */ /* 0x000fe20000410000 */
[----:B------:R-:W-:Y:S01]  /*112f0*/  FSEL R208, R49, -INF , !P1 ;  /* 0xff80000031d07808 */ /* 0x000fe20004800000 */
[----:B------:R-:W-:Y:S01]  /*11300*/  FMUL.FTZ R11, R226, c[0x0][0x2ec] ;  /* 0x0000bb00e20b7a20 */ /* 0x000fe20000410000 */
[----:B------:R-:W-:Y:S02]  /*11310*/  FSEL R138, R41, -INF , !P6 ;  /* 0xff800000298a7808 */ /* 0x000fe40007000000 */
[----:B------:R-:W-:Y:S02]  /*11320*/  FSEL R132, R43, -INF , !P5 ;  /* 0xff8000002b847808 */ /* 0x000fe40006800000 */
[----:B------:R-:W-:-:S02]  /*11330*/  FSEL R49, R52, -INF , !P0 ;  /* 0xff80000034317808 */ /* 0x000fc40004000000 */
[CC--:B------:R-:W-:Y:S02]  /*11340*/  ISETP.GE.AND P6, PT, R7.reuse, R26.reuse, PT ;  /* 0x0000001a0700720c */ /* 0x0c0fe40003fc6270 */
[-C--:B------:R-:W-:Y:S01]  /*11350*/  ISETP.GE.AND P5, PT, R7, R27.reuse, PT ;  /* 0x0000001b0700720c */ /* 0x080fe20003fa6270 */
[----:B--2---:R-:W-:Y:S01]  /*11360*/  FFMA.FTZ R7, R23, UR4, R60 ;  /* 0x0000000417077c23 */ /* 0x004fe2000801003c */
[----:B------:R-:W-:Y:S02]  /*11370*/  FSEL R133, R56, -INF , !P4 ;  /* 0xff80000038857808 */ /* 0x000fe40006000000 */
[C---:B------:R-:W-:Y:S02]  /*11380*/  ISETP.GE.AND P1, PT, R8.reuse, R26, PT ;  /* 0x0000001a0800720c */ /* 0x040fe40003f26270 */
[-C--:B------:R-:W-:Y:S01]  /*11390*/  ISETP.GE.AND P0, PT, R8, R27.reuse, PT ;  /* 0x0000001b0800720c */ /* 0x080fe20003f06270 */
[----:B------:R-:W-:Y:S01]  /*113a0*/  FMUL.FTZ R8, R221, c[0x0][0x2ec] ;  /* 0x0000bb00dd087a20 */ /* 0x000fe20000410000 */
[----:B------:R-:W-:Y:S01]  /*113b0*/  ISETP.GE.AND P4, PT, R9, R27, PT ;  /* 0x0000001b0900720c */ /* 0x000fe20003f86270 */
[----:B------:R-:W1:Y:S01]  /*113c0*/  MUFU.TANH R29, R13 ;  /* 0x0000000d001d7308 */ /* 0x000e620000002400 */
[----:B------:R-:W-:-:S02]  /*113d0*/  FMUL.FTZ R12, R225, c[0x0][0x2ec] ;  /* 0x0000bb00e10c7a20 */ /* 0x000fc40000410000 */
[----:B------:R-:W-:Y:S01]  /*113e0*/  FMUL.FTZ R10, R227, c[0x0][0x2ec] ;  /* 0x0000bb00e30a7a20 */ /* 0x000fe20000410000 */
[----:B------:R-:W-:Y:S01]  /*113f0*/  FSEL R51, R40, -INF , !P4 ;  /* 0xff80000028337808 */ /* 0x000fe20006000000 */
[----:B------:R-:W-:Y:S01]  /*11400*/  FMUL.FTZ R9, R220, c[0x0][0x2ec] ;  /* 0x0000bb00dc097a20 */ /* 0x000fe20000410000 */
[----:B------:R-:W-:Y:S02]  /*11410*/  FSEL R227, R7, -INF , !P1 ;  /* 0xff80000007e37808 */ /* 0x000fe40004800000 */
[----:B------:R-:W2:Y:S01]  /*11420*/  MUFU.TANH R13, R11 ;  /* 0x0000000b000d7308 */ /* 0x000ea20000002400 */
[----:B------:R-:W-:Y:S01]  /*11430*/  ISETP.GE.AND P4, PT, R6, R26, PT ;  /* 0x0000001a0600720c */ /* 0x000fe20003f86270 */
[----:B------:R-:W-:Y:S01]  /*11440*/  FFMA.FTZ R7, R22, UR4, R59 ;  /* 0x0000000416077c23 */ /* 0x000fe2000801003b */
[----:B------:R-:W-:Y:S01]  /*11450*/  ISETP.GE.AND P1, PT, R6, R27, PT ;  /* 0x0000001b0600720c */ /* 0x000fe20003f26270 */
[----:B----4-:R-:W-:-:S04]  /*11460*/  FFMA.FTZ R6, R23, UR4, R44 ;  /* 0x0000000417067c23 */ /* 0x010fc8000801002c */
[----:B------:R3:W-:Y:S01]  /*11470*/  MUFU.TANH R11, R8 ;  /* 0x00000008000b7308 */ /* 0x0007e20000002400 */
[----:B------:R-:W-:Y:S02]  /*11480*/  FSEL R225, R6, -INF , !P0 ;  /* 0xff80000006e17808 */ /* 0x000fe40004000000 */
[----:B------:R-:W-:-:S05]  /*11490*/  ISETP.GE.AND P0, PT, R5, R26, PT ;  /* 0x0000001a0500720c */ /* 0x000fca0003f06270 */
[----:B------:R-:W4:Y:S01]  /*114a0*/  MUFU.TANH R34, R12 ;  /* 0x0000000c00227308 */ /* 0x000f220000002400 */
[----:B---3--:R-:W-:-:S07]  /*114b0*/  FMUL.FTZ R8, R222, c[0x0][0x2ec] ;  /* 0x0000bb00de087a20 */ /* 0x008fce0000410000 */
[----:B------:R-:W3:Y:S08]  /*114c0*/  MUFU.TANH R12, R9 ;  /* 0x00000009000c7308 */ /* 0x000ef00000002400 */
[----:B------:R1:W-:Y:S01]  /*114d0*/  MUFU.TANH R9, R8 ;  /* 0x0000000800097308 */ /* 0x0003e20000002400 */
[----:B------:R-:W-:-:S07]  /*114e0*/  FFMA.FTZ R22, R22, UR4, R42 ;  /* 0x0000000416167c23 */ /* 0x000fce000801002a */
[----:B------:R-:W-:Y:S01]  /*114f0*/  MUFU.TANH R28, R10 ;  /* 0x0000000a001c7308 */ /* 0x000fe20000002400 */
[----:B-1----:R-:W-:Y:S01]  /*11500*/  FMUL.FTZ R8, R223, c[0x0][0x2ec] ;  /* 0x0000bb00df087a20 */ /* 0x002fe20000410000 */
[----:B------:R-:W-:Y:S02]  /*11510*/  FSEL R223, R7, -INF , !P6 ;  /* 0xff80000007df7808 */ /* 0x000fe40007000000 */
[----:B------:R-:W-:Y:S01]  /*11520*/  ISETP.GE.AND P6, PT, R5, R27, PT ;  /* 0x0000001b0500720c */ /* 0x000fe20003fc6270 */
[----:B------:R-:W-:-:S03]  /*11530*/  FMUL.FTZ R5, R216, c[0x0][0x2ec] ;  /* 0x0000bb00d8057a20 */ /* 0x000fc60000410000 */
[----:B------:R-:W1:Y:S08]  /*11540*/  MUFU.TANH R10, R8 ;  /* 0x00000008000a7308 */ /* 0x000e700000002400 */
[----:B------:R1:W1:Y:S01]  /*11550*/  MUFU.TANH R8, R5 ;  /* 0x0000000500087308 */ /* 0x0002620000002400 */
[----:B------:R-:W-:Y:S01]  /*11560*/  FMUL.FTZ R6, R217, c[0x0][0x2ec] ;  /* 0x0000bb00d9067a20 */ /* 0x000fe20000410000 */
[----:B------:R-:W-:-:S02]  /*11570*/  FSEL R224, R22, -INF , !P5 ;  /* 0xff80000016e07808 */ /* 0x000fc40006800000 */
[----:B------:R-:W-:Y:S01]  /*11580*/  ISETP.GE.AND P5, PT, R4, R26, PT ;  /* 0x0000001a0400720c */ /* 0x000fe20003fa6270 */
[C---:B-1----:R-:W-:Y:S02]  /*11590*/  FFMA.FTZ R5, R21.reuse, UR4, R29 ;  /* 0x0000000415057c23 */ /* 0x042fe4000801001d */
[----:B--2---:R-:W-:-:S03]  /*115a0*/  FFMA.FTZ R21, R21, UR4, R13 ;  /* 0x0000000415157c23 */ /* 0x004fc6000801000d */
[----:B------:R-:W-:Y:S01]  /*115b0*/  FSEL R220, R5, -INF , !P4 ;  /* 0xff80000005dc7808 */ /* 0x000fe20006000000 */
[----:B----4-:R-:W-:Y:S01]  /*115c0*/  FFMA.FTZ R5, R20, UR4, R34 ;  /* 0x0000000414057c23 */ /* 0x010fe20008010022 */
[-C--:B------:R-:W-:Y:S01]  /*115d0*/  ISETP.GE.AND P4, PT, R4, R27.reuse, PT ;  /* 0x0000001b0400720c */ /* 0x080fe20003f86270 */
[----:B---3--:R-:W-:Y:S01]  /*115e0*/  FFMA.FTZ R4, R19, UR4, R12 ;  /* 0x0000000413047c23 */ /* 0x008fe2000801000c */
[----:B------:R-:W-:Y:S01]  /*115f0*/  FSEL R222, R21, -INF , !P1 ;  /* 0xff80000015de7808 */ /* 0x000fe20004800000 */
[----:B------:R1:W2:Y:S01]  /*11600*/  MUFU.TANH R7, R6 ;  /* 0x0000000600077308 */ /* 0x0002a20000002400 */
[----:B------:R-:W-:Y:S02]  /*11610*/  FSEL R216, R5, -INF , !P0 ;  /* 0xff80000005d87808 */ /* 0x000fe40004000000 */
[C---:B------:R-:W-:Y:S02]  /*11620*/  ISETP.GE.AND P1, PT, R3.reuse, R26, PT ;  /* 0x0000001a0300720c */ /* 0x040fe40003f26270 */
[----:B------:R-:W-:Y:S01]  /*11630*/  ISETP.GE.AND P0, PT, R3, R27, PT ;  /* 0x0000001b0300720c */ /* 0x000fe20003f06270 */
[----:B------:R-:W-:Y:S01]  /*11640*/  FMUL.FTZ R3, R219, c[0x0][0x2ec] ;  /* 0x0000bb00db037a20 */ /* 0x000fe20000410000 */
[----:B------:R-:W-:-:S03]  /*11650*/  FSEL R226, R4, -INF , !P5 ;  /* 0xff80000004e27808 */ /* 0x000fc60006800000 */
[----:B------:R3:W-:Y:S01]  /*11660*/  MUFU.TANH R4, R3 ;  /* 0x0000000300047308 */ /* 0x0007e20000002400 */
[----:B-1----:R-:W-:-:S07]  /*11670*/  FMUL.FTZ R6, R218, c[0x0][0x2ec] ;  /* 0x0000bb00da067a20 */ /* 0x002fce0000410000 */
[----:B------:R-:W1:Y:S01]  /*11680*/  MUFU.TANH R6, R6 ;  /* 0x0000000600067308 */ /* 0x000e620000002400 */
[C---:B---3--:R-:W-:Y:S02]  /*11690*/  FFMA.FTZ R3, R18.reuse, UR4, R11 ;  /* 0x0000000412037c23 */ /* 0x048fe4000801000b */
[----:B------:R-:W-:Y:S02]  /*116a0*/  FFMA.FTZ R18, R18, UR4, R10 ;  /* 0x0000000412127c23 */ /* 0x000fe4000801000a */
[----:B------:R-:W-:-:S03]  /*116b0*/  FFMA.FTZ R20, R20, UR4, R28 ;  /* 0x0000000414147c23 */ /* 0x000fc6000801001c */
[----:B------:R-:W-:Y:S02]  /*116c0*/  FSEL R231, R18, -INF , !P0 ;  /* 0xff80000012e77808 */ /* 0x000fe40004000000 */
[----:B------:R-:W-:Y:S01]  /*116d0*/  PLOP3.LUT P0, PT, PT, PT, UP0, 0x80, 0x0 ;  /* 0x000000000000781c */ /* 0x000fe20003f0f008 */
[----:B------:R-:W-:Y:S01]  /*116e0*/  FFMA.FTZ R19, R19, UR4, R9 ;  /* 0x0000000413137c23 */ /* 0x000fe20008010009 */
[----:B------:R-:W-:Y:S02]  /*116f0*/  FSEL R221, R20, -INF , !P6 ;  /* 0xff80000014dd7808 */ /* 0x000fe40007000000 */
[----:B------:R-:W-:Y:S02]  /*11700*/  FSEL R219, R3, -INF , !P1 ;  /* 0xff80000003db7808 */ /* 0x000fe40004800000 */
[----:B------:R-:W-:Y:S02]  /*11710*/  FSEL R212, R19, -INF , !P4 ;  /* 0xff80000013d47808 */ /* 0x000fe40006000000 */
[----:B------:R-:W-:-:S02]  /*11720*/  ISETP.GE.AND P6, PT, R2, R26, PT ;  /* 0x0000001a0200720c */ /* 0x000fc40003fc6270 */
[----:B------:R-:W-:Y:S02]  /*11730*/  ISETP.GE.AND P5, PT, R0, R26, PT ;  /* 0x0000001a0000720c */ /* 0x000fe40003fa6270 */
[-C--:B------:R-:W-:Y:S01]  /*11740*/  ISETP.GE.AND P4, PT, R2, R27.reuse, PT ;  /* 0x0000001b0200720c */ /* 0x080fe20003f86270 */
[C---:B------:R-:W-:Y:S01]  /*11750*/  FFMA.FTZ R2, R17.reuse, UR4, R8 ;  /* 0x0000000411027c23 */ /* 0x040fe20008010008 */
[----:B------:R-:W-:Y:S01]  /*11760*/  ISETP.GE.AND P1, PT, R0, R27, PT ;  /* 0x0000001b0000720c */ /* 0x000fe20003f26270 */
[C---:B--2---:R-:W-:Y:S02]  /*11770*/  FFMA.FTZ R0, R16.reuse, UR4, R7 ;  /* 0x0000000410007c23 */ /* 0x044fe40008010007 */
[----:B-1----:R-:W-:Y:S02]  /*11780*/  FFMA.FTZ R17, R17, UR4, R6 ;  /* 0x0000000411117c23 */ /* 0x002fe40008010006 */
        /* <DEDUP_REMOVED lines=84> */
.L_x_419:
[----:B------:R-:W-:Y:S05]  /*11cd0*/  BSYNC B0 ;  /* 0x0000000000007941 */ /* 0x000fea0003800000 */
.L_x_418:
[----:B------:R-:W0:Y:S02]  /*11ce0*/  LDGDEPBAR ;  /* 0x00000000000079af */ /* 0x000e240000000000 */
.L_x_417:
[----:B--2---:R-:W2:Y:S04]  /*11cf0*/  LDL.LU R3, [R1+0x24] ;  /* 0x0000240001037983 */ /* 0x004ea80000300800 */
[----:B------:R-:W3:Y:S04]  /*11d00*/  LDL.LU R2, [R1+0x20] ;  /* 0x0000200001027983 */ /* 0x000ee80000300800 */
[----:B------:R-:W4:Y:S04]  /*11d10*/  LDL.LU R0, [R1+0x28] ;  /* 0x0000280001007983 */ /* 0x000f280000300800 */
[----:B-1----:R-:W4:Y:S04]  /*11d20*/  LDL.LU R7, [R1+0x34] ;  /* 0x0000340001077983 */ /* 0x002f280000300800 */
[----:B------:R-:W4:Y:S01]  /*11d30*/  LDL.LU R6, [R1+0x30] ;  /* 0x0000300001067983 */ /* 0x000f220000300800 */
[----:B------:R-:W-:-:S02]  /*11d40*/  MOV R26, R136 ;  /* 0x00000088001a7202 */ /* 0x000fc40000000f00 */
[----:B------:R-:W-:Y:S01]  /*11d50*/  MOV R42, R134 ;  /* 0x00000086002a7202 */ /* 0x000fe20000000f00 */
[----:B------:R-:W-:Y:S01]  /*11d60*/  STL [R1+0xa4], R243 ;  /* 0x0000a4f301007387 */ /* 0x000fe20000100800 */
[----:B------:R-:W-:Y:S02]  /*11d70*/  MOV R20, R66 ;  /* 0x0000004200147202 */ /* 0x000fe40000000f00 */
[----:B------:R-:W-:Y:S01]  /*11d80*/  MOV R43, R137 ;  /* 0x00000089002b7202 */ /* 0x000fe20000000f00 */
[----:B------:R-:W-:Y:S01]  /*11d90*/  STL [R1+0xa0], R242 ;  /* 0x0000a0f201007387 */ /* 0x000fe20000100800 */
[----:B------:R-:W-:Y:S02]  /*11da0*/  MOV R53, R214 ;  /* 0x000000d600357202 */ /* 0x000fe40000000f00 */
[----:B------:R-:W-:Y:S01]  /*11db0*/  MOV R40, R67 ;  /* 0x0000004300287202 */ /* 0x000fe20000000f00 */
[----:B------:R-:W-:Y:S01]  /*11dc0*/  STL [R1+0x9c], R241 ;  /* 0x00009cf101007387 */ /* 0x000fe20000100800 */
[----:B------:R-:W-:-:S03]  /*11dd0*/  MOV R52, R215 ;  /* 0x000000d700347202 */ /* 0x000fc60000000f00 */
[----:B------:R-:W-:Y:S04]  /*11de0*/  STL [R1+0x98], R236 ;  /* 0x000098ec01007387 */ /* 0x000fe80000100800 */
[----:B------:R-:W-:Y:S01]  /*11df0*/  LDSM.16.MT88.4 R16, [R237+0xc000] ;  /* 0x00c00000ed10783b */ /* 0x000fe20000004200 */
[----:B--2---:R-:W-:Y:S02]  /*11e00*/  MOV R22, R3 ;  /* 0x0000000300167202 */ /* 0x004fe40000000f00 */
[----:B---3--:R-:W-:Y:S02]  /*11e10*/  MOV R21, R2 ;  /* 0x0000000200157202 */ /* 0x008fe40000000f00 */
[----:B----4-:R-:W-:Y:S02]  /*11e20*/  MOV R27, R0 ;  /* 0x00000000001b7202 */ /* 0x010fe40000000f00 */
        /* <DEDUP_REMOVED lines=82> */
[----:B------:R-:W-:-:S03]  /*12350*/  FSETP.NEU.FTZ.AND P3, PT, R136, -INF , PT ;  /* 0xff8000008800780b */ /* 0x000fc60003f7d000 */
[----:B------:R2:W-:Y:S01]  /*12360*/  MUFU.EX2 R41, R0 ;  /* 0x0000000000297308 */ /* 0x0005e20000000800 */
[----:B-1----:R-:W-:Y:S01]  /*12370*/  FMNMX.FTZ R134, R134, R4, !PT ;  /* 0x0000000486867209 */ /* 0x002fe20007810000 */
[----:B----4-:R-:W-:-:S04]  /*12380*/  FFMA.FTZ R3, R47, c[0x0][0x23c], -R2 ;  /* 0x00008f002f037a23 */ /* 0x010fc80000010802 */
[----:B------:R-:W1:Y:S02]  /*12390*/  SHFL.BFLY PT, R4, R134, 0x1, 0x1f ;  /* 0x0c201f0086047f89 */ /* 0x000e6400000e0000 */
[----:B------:R4:W-:Y:S01]  /*123a0*/  MUFU.EX2 R39, R3 ;  /* 0x0000000300277308 */ /* 0x0009e20000000800 */
[----:B---3--:R-:W-:Y:S01]  /*123b0*/  FMNMX.FTZ R135, R135, R5, !PT ;  /* 0x0000000587877209 */ /* 0x008fe20007810000 */
[----:B--2---:R-:W-:-:S03]  /*123c0*/  FFMA.FTZ R0, R50, c[0x0][0x23c], -R2 ;  /* 0x00008f0032007a23 */ /* 0x004fc60000010802 */
[C---:B------:R-:W-:Y:S01]  /*123d0*/  FSETP.NEU.FTZ.AND P2, PT, R135.reuse, -INF , PT ;  /* 0xff8000008700780b */ /* 0x040fe20003f5d000 */
[----:B------:R-:W-:Y:S02]  /*123e0*/  FMUL.FTZ R28, R135, c[0x0][0x23c] ;  /* 0x00008f00871c7a20 */ /* 0x000fe40000410000 */
[----:B------:R2:W3:Y:S03]  /*123f0*/  MUFU.EX2 R8, R0 ;  /* 0x0000000000087308 */ /* 0x0004e60000000800 */
[----:B------:R-:W-:Y:S01]  /*12400*/  FSEL R28, R28, RZ, P2 ;  /* 0x000000ff1c1c7208 */ /* 0x000fe20001000000 */
[----:B----4-:R-:W-:-:S05]  /*12410*/  FMUL.FTZ R3, R136, c[0x0][0x23c] ;  /* 0x00008f0088037a20 */ /* 0x010fca0000410000 */
[----:B------:R-:W-:Y:S02]  /*12420*/  FSEL R3, R3, RZ, P3 ;  /* 0x000000ff03037208 */ /* 0x000fe40001800000 */
[----:B-1----:R-:W-:Y:S02]  /*12430*/  FMNMX.FTZ R134, R134, R4, !PT ;  /* 0x0000000486867209 */ /* 0x002fe40007810000 */
[----:B------:R-:W-:Y:S01]  /*12440*/  FSEL R4, R137, RZ, P4 ;  /* 0x000000ff89047208 */ /* 0x000fe20002000000 */
[----:B--2---:R-:W-:Y:S01]  /*12450*/  FFMA.FTZ R0, R38, c[0x0][0x23c], -R3 ;  /* 0x00008f0026007a23 */ /* 0x004fe20000010803 */
[C---:B------:R-:W-:Y:S01]  /*12460*/  FSETP.NEU.FTZ.AND P1, PT, R134.reuse, -INF , PT ;  /* 0xff8000008600780b */ /* 0x040fe20003f3d000 */
[----:B------:R-:W-:Y:S02]  /*12470*/  FMUL.FTZ R29, R134, c[0x0][0x23c] ;  /* 0x00008f00861d7a20 */ /* 0x000fe40000410000 */
[----:B------:R1:W-:Y:S01]  /*12480*/  MUFU.EX2 R242, R0 ;  /* 0x0000000000f27308 */ /* 0x0003e20000000800 */
[----:B------:R-:W-:-:S02]  /*12490*/  FADD.FTZ R4, R7, -R4 ;  /* 0x8000000407047221 */ /* 0x000fc40000010000 */
[----:B------:R-:W-:Y:S01]  /*124a0*/  FSEL R29, R29, RZ, P1 ;  /* 0x000000ff1d1d7208 */ /* 0x000fe20000800000 */
[--C-:B-1----:R-:W-:Y:S01]  /*124b0*/  FFMA.FTZ R0, R37, c[0x0][0x23c], -R3.reuse ;  /* 0x00008f0025007a23 */ /* 0x102fe20000010803 */
[----:B---3--:R-:W-:Y:S02]  /*124c0*/  MOV R37, R8 ;  /* 0x0000000800257202 */ /* 0x008fe40000000f00 */
[----:B------:R-:W-:Y:S01]  /*124d0*/  F2FP.BF16.PACK_AB R8, R39, R243 ;  /* 0x000000f32708723e */ /* 0x000fe200000010ff */
[----:B------:R1:W2:Y:S01]  /*124e0*/  MUFU.EX2 R23, R0 ;  /* 0x0000000000177308 */ /* 0x0002a20000000800 */
[----:B------:R-:W-:Y:S01]  /*124f0*/  F2FP.BF16.PACK_AB R10, R37, R41 ;  /* 0x00000029250a723e */ /* 0x000fe200000010ff */
[----:B-1----:R-:W-:Y:S01]  /*12500*/  FFMA.FTZ R0, R36, c[0x0][0x23c], -R3 ;  /* 0x00008f0024007a23 */ /* 0x002fe20000010803 */
[----:B--2---:R-:W-:-:S05]  /*12510*/  F2FP.BF16.PACK_AB R9, R23, R242 ;  /* 0x000000f21709723e */ /* 0x004fca00000010ff */
[----:B------:R1:W-:Y:S02]  /*12520*/  MUFU.EX2 R36, R0 ;  /* 0x0000000000247308 */ /* 0x0003e40000000800 */
[----:B-1----:R-:W-:Y:S01]  /*12530*/  FFMA.FTZ R0, R35, c[0x0][0x23c], -R3 ;  /* 0x00008f0023007a23 */ /* 0x002fe20000010803 */
[----:B------:R-:W-:-:S05]  /*12540*/  MOV R35, R213 ;  /* 0x000000d500237202 */ /* 0x000fca0000000f00 */
[----:B------:R1:W2:Y:S02]  /*12550*/  MUFU.EX2 R50, R0 ;  /* 0x0000000000327308 */ /* 0x0002a40000000800 */
[----:B-1----:R-:W-:Y:S01]  /*12560*/  FFMA.FTZ R0, R15, c[0x0][0x23c], -R28 ;  /* 0x00008f000f007a23 */ /* 0x002fe2000001081c */
[----:B--2---:R-:W-:-:S05]  /*12570*/  F2FP.BF16.PACK_AB R11, R50, R36 ;  /* 0x00000024320b723e */ /* 0x004fca00000010ff */
[----:B------:R1:W-:Y:S02]  /*12580*/  MUFU.EX2 R241, R0 ;  /* 0x0000000000f17308 */ /* 0x0003e40000000800 */
[----:B-1----:R-:W-:-:S06]  /*12590*/  FFMA.FTZ R0, R24, c[0x0][0x23c], -R28 ;  /* 0x00008f0018007a23 */ /* 0x002fcc000001081c */
[----:B------:R1:W-:Y:S02]  /*125a0*/  MUFU.EX2 R47, R0 ;  /* 0x00000000002f7308 */ /* 0x0003e40000000800 */
[----:B-1----:R-:W-:-:S06]  /*125b0*/  FFMA.FTZ R0, R25, c[0x0][0x23c], -R28 ;  /* 0x00008f0019007a23 */ /* 0x002fcc000001081c */
[----:B------:R1:W-:Y:S02]  /*125c0*/  MUFU.EX2 R38, R0 ;  /* 0x0000000000267308 */ /* 0x0003e40000000800 */
[----:B-1----:R-:W-:Y:S02]  /*125d0*/  FFMA.FTZ R0, R30, c[0x0][0x23c], -R28 ;  /* 0x00008f001e007a23 */ /* 0x002fe4000001081c */
[----:B------:R-:W-:-:S04]  /*125e0*/  FMUL.FTZ R30, R4, c[0x0][0x23c] ;  /* 0x00008f00041e7a20 */ /* 0x000fc80000410000 */
[----:B------:R1:W-:Y:S08]  /*125f0*/  MUFU.EX2 R34, R0 ;  /* 0x0000000000227308 */ /* 0x0003f00000000800 */
[----:B------:R-:W2:Y:S01]  /*12600*/  MUFU.EX2 R30, R30 ;  /* 0x0000001e001e7308 */ /* 0x000ea20000000800 */
[----:B-1----:R-:W-:Y:S02]  /*12610*/  FFMA.FTZ R0, R14, c[0x0][0x23c], -R29 ;  /* 0x00008f000e007a23 */ /* 0x002fe4000001081d */
[----:B------:R-:W1:Y:S05]  /*12620*/  LDSM.16.MT88.4 R12, [R238+0xc000] ;  /* 0x00c00000ee0c783b */ /* 0x000e6a0000004200 */
[----:B------:R3:W-:Y:S01]  /*12630*/  MUFU.EX2 R236, R0 ;  /* 0x0000000000ec7308 */ /* 0x0007e20000000800 */
[----:B--2---:R-:W-:-:S02]  /*12640*/  FMUL.FTZ R148, R148, R30 ;  /* 0x0000001e94947220 */ /* 0x004fc40000410000 */
[-C--:B------:R-:W-:Y:S02]  /*12650*/  FMUL.FTZ R149, R149, R30.reuse ;  /* 0x0000001e95957220 */ /* 0x080fe40000410000 */
[-C--:B------:R-:W-:Y:S02]  /*12660*/  FMUL.FTZ R156, R156, R30.reuse ;  /* 0x0000001e9c9c7220 */ /* 0x080fe40000410000 */
[-C--:B------:R-:W-:Y:S02]  /*12670*/  FMUL.FTZ R157, R157, R30.reuse ;  /* 0x0000001e9d9d7220 */ /* 0x080fe40000410000 */
[-C--:B------:R-:W-:Y:S02]  /*12680*/  FMUL.FTZ R172, R172, R30.reuse ;  /* 0x0000001eacac7220 */ /* 0x080fe40000410000 */
[----:B------:R-:W-:Y:S02]  /*12690*/  FMUL.FTZ R173, R173, R30 ;  /* 0x0000001eadad7220 */ /* 0x000fe40000410000 */
[----:B---3--:R-:W-:Y:S01]  /*126a0*/  FFMA.FTZ R0, R31, c[0x0][0x23c], -R29 ;  /* 0x00008f001f007a23 */ /* 0x008fe2000001081d */
[----:B------:R-:W-:Y:S01]  /*126b0*/  MOV R31, R212 ;  /* 0x000000d4001f7202 */ /* 0x000fe20000000f00 */
[----:B------:R-:W-:-:S02]  /*126c0*/  FMUL.FTZ R176, R176, R30 ;  /* 0x0000001eb0b07220 */ /* 0x000fc40000410000 */
[----:B------:R2:W-:Y:S01]  /*126d0*/  MUFU.EX2 R48, R0 ;  /* 0x0000000000307308 */ /* 0x0005e20000000800 */
        /* <DEDUP_REMOVED lines=8> */
[----:B--2---:R-:W-:Y:S02]  /*12760*/  FFMA.FTZ R0, R32, c[0x0][0x23c], -R29 ;  /* 0x00008f0020007a23 */ /* 0x004fe4000001081d */
[-C--:B------:R-:W-:Y:S02]  /*12770*/  FMUL.FTZ R193, R193, R30.reuse ;  /* 0x0000001ec1c17220 */ /* 0x080fe40000410000 */
[----:B------:R2:W-:Y:S01]  /*12780*/  MUFU.EX2 R24, R0 ;  /* 0x0000000000187308 */ /* 0x0005e20000000800 */
[-C--:B------:R-:W-:Y:S02]  /*12790*/  FMUL.FTZ R204, R204, R30.reuse ;  /* 0x0000001ecccc7220 */ /* 0x080fe40000410000 */
        /* <DEDUP_REMOVED lines=12> */
[----:B------:R-:W-:Y:S01]  /*12860*/  FMUL.FTZ R112, R112, R30 ;  /* 0x0000001e70707220 */ /* 0x000fe20000410000 */
[----:B------:R-:W-:Y:S01]  /*12870*/  F2FP.BF16.PACK_AB R6, R34, R38 ;  /* 0x000000262206723e */ /* 0x000fe200000010ff */
[----:B------:R-:W-:Y:S02]  /*12880*/  FMUL.FTZ R4, R4, c[0x0][0x23c] ;  /* 0x00008f0004047a20 */ /* 0x000fe40000410000 */
[----:B------:R-:W-:Y:S01]  /*12890*/  FADD.FTZ R5, R252, -R0 ;  /* 0x80000000fc057221 */ /* 0x000fe20000010000 */
[----:B------:R-:W-:Y:S01]  /*128a0*/  FSEL R0, R134, RZ, P1 ;  /* 0x000000ff86007208 */ /* 0x000fe20000800000 */
[----:B------:R-:W2:Y:S01]  /*128b0*/  MUFU.EX2 R44, R4 ;  /* 0x00000004002c7308 */ /* 0x000ea20000000800 */
[----:B------:R-:W-:Y:S01]  /*128c0*/  MOV R252, R21 ;  /* 0x0000001500fc7202 */ /* 0x000fe20000000f00 */
[----:B------:R-:W-:-:S02]  /*128d0*/  FMUL.FTZ R5, R5, c[0x0][0x23c] ;  /* 0x00008f0005057a20 */ /* 0x000fc40000410000 */
[----:B------:R-:W-:Y:S01]  /*128e0*/  FADD.FTZ R0, R251, -R0 ;  /* 0x80000000fb007221 */ /* 0x000fe20000010000 */
[----:B------:R-:W-:Y:S01]  /*128f0*/  MOV R251, R22 ;  /* 0x0000001600fb7202 */ /* 0x000fe20000000f00 */
[-C--:B------:R-:W-:Y:S02]  /*12900*/  FMUL.FTZ R113, R113, R30.reuse ;  /* 0x0000001e71717220 */ /* 0x080fe40000410000 */
[----:B------:R-:W-:Y:S01]  /*12910*/  FMUL.FTZ R0, R0, c[0x0][0x23c] ;  /* 0x00008f0000007a20 */ /* 0x000fe20000410000 */
[----:B------:R3:W4:Y:S01]  /*12920*/  MUFU.EX2 R45, R5 ;  /* 0x00000005002d7308 */ /* 0x0007220000000800 */
[-C--:B------:R-:W-:Y:S02]  /*12930*/  FMUL.FTZ R116, R116, R30.reuse ;  /* 0x0000001e74747220 */ /* 0x080fe40000410000 */
[-C--:B------:R-:W-:Y:S02]  /*12940*/  FMUL.FTZ R117, R117, R30.reuse ;  /* 0x0000001e75757220 */ /* 0x080fe40000410000 */
[----:B------:R-:W-:-:S02]  /*12950*/  FMUL.FTZ R128, R128, R30 ;  /* 0x0000001e80807220 */ /* 0x000fc40000410000 */
[-C--:B--2---:R-:W-:Y:S01]  /*12960*/  FMUL.FTZ R150, R150, R44.reuse ;  /* 0x0000002c96967220 */ /* 0x084fe20000410000 */
[----:B------:R2:W1:Y:S01]  /*12970*/  MUFU.EX2 R46, R0 ;  /* 0x00000000002e7308 */ /* 0x0004620000000800 */
[-C--:B------:R-:W-:Y:S01]  /*12980*/  FMUL.FTZ R151, R151, R44.reuse ;  /* 0x0000002c97977220 */ /* 0x080fe20000410000 */
[----:B------:R-:W-:Y:S01]  /*12990*/  F2FP.BF16.PACK_AB R4, R47, R241 ;  /* 0x000000f12f04723e */ /* 0x000fe200000010ff */
[-C--:B------:R-:W-:Y:S02]  /*129a0*/  FMUL.FTZ R158, R158, R44.reuse ;  /* 0x0000002c9e9e7220 */ /* 0x080fe40000410000 */
[-C--:B------:R-:W-:Y:S02]  /*129b0*/  FMUL.FTZ R159, R159, R44.reuse ;  /* 0x0000002c9f9f7220 */ /* 0x080fe40000410000 */
[----:B------:R-:W-:Y:S01]  /*129c0*/  FMUL.FTZ R174, R174, R44 ;  /* 0x0000002caeae7220 */ /* 0x000fe20000410000 */
[----:B---3--:R-:W-:Y:S01]  /*129d0*/  F2FP.BF16.PACK_AB R5, R48, R236 ;  /* 0x000000ec3005723e */ /* 0x008fe200000010ff */
[-C--:B----4-:R-:W-:Y:S01]  /*129e0*/  FMUL.FTZ R144, R144, R45.reuse ;  /* 0x0000002d90907220 */ /* 0x090fe20000410000 */
[----:B------:R-:W-:Y:S01]  /*129f0*/  HMMA.16816.F32.BF16 R148, R8, R16, R148 ;  /* 0x000000100894723c */ /* 0x000fe20000041894 */
[----:B------:R-:W-:-:S02]  /*12a00*/  FMUL.FTZ R145, R145, R45 ;  /* 0x0000002d91917220 */ /* 0x000fc40000410000 */
[-C--:B------:R-:W-:Y:S02]  /*12a10*/  FMUL.FTZ R152, R152, R45.reuse ;  /* 0x0000002d98987220 */ /* 0x080fe40000410000 */
[----:B------:R-:W-:Y:S02]  /*12a20*/  FMUL.FTZ R153, R153, R45 ;  /* 0x0000002d99997220 */ /* 0x000fe40000410000 */
[----:B--2---:R-:W-:Y:S01]  /*12a30*/  FFMA.FTZ R0, R33, c[0x0][0x23c], -R29 ;  /* 0x00008f0021007a23 */ /* 0x004fe2000001081d */
[----:B------:R-:W-:Y:S01]  /*12a40*/  HMMA.16816.F32.BF16 R212, R8, R18, R156 ;  /* 0x0000001208d4723c */ /* 0x000fe2000004189c */
[-C--:B-1----:R-:W-:Y:S02]  /*12a50*/  FMUL.FTZ R146, R146, R46.reuse ;  /* 0x0000002e92927220 */ /* 0x082fe40000410000 */
[----:B------:R-:W1:Y:S01]  /*12a60*/  MUFU.EX2 R25, R0 ;  /* 0x0000000000197308 */ /* 0x000e620000000800 */
[-C--:B------:R-:W-:Y:S02]  /*12a70*/  FMUL.FTZ R147, R147, R46.reuse ;  /* 0x0000002e93937220 */ /* 0x080fe40000410000 */
[----:B------:R-:W-:-:S02]  /*12a80*/  FMUL.FTZ R154, R154, R46 ;  /* 0x0000002e9a9a7220 */ /* 0x000fc40000410000 */
[----:B------:R-:W-:Y:S02]  /*12a90*/  FMUL.FTZ R155, R155, R46 ;  /* 0x0000002e9b9b7220 */ /* 0x000fe40000410000 */
[-C--:B------:R-:W-:Y:S02]  /*12aa0*/  FMUL.FTZ R175, R175, R44.reuse ;  /* 0x0000002cafaf7220 */ /* 0x080fe40000410000 */
[-C--:B------:R-:W-:Y:S02]  /*12ab0*/  FMUL.FTZ R178, R178, R44.reuse ;  /* 0x0000002cb2b27220 */ /* 0x080fe40000410000 */
[----:B------:R-:W-:Y:S02]  /*12ac0*/  FMUL.FTZ R179, R179, R44 ;  /* 0x0000002cb3b37220 */ /* 0x000fe40000410000 */
[-C--:B------:R-:W-:Y:S01]  /*12ad0*/  FMUL.FTZ R168, R168, R45.reuse ;  /* 0x0000002da8a87220 */ /* 0x080fe20000410000 */
[----:B------:R-:W-:Y:S01]  /*12ae0*/  HMMA.16816.F32.BF16 R56, R8, R14, R172 ;  /* 0x0000000e0838723c */ /* 0x000fe200000418ac */
[----:B------:R-:W-:Y:S01]  /*12af0*/  FMUL.FTZ R169, R169, R45 ;  /* 0x0000002da9a97220 */ /* 0x000fe20000410000 */
[----:B-1----:R-:W-:Y:S01]  /*12b00*/  F2FP.BF16.PACK_AB R7, R25, R24 ;  /* 0x000000181907723e */ /* 0x002fe200000010ff */
        /* <DEDUP_REMOVED lines=20> */
[----:B------:R-:W-:Y:S01]  /*12c50*/  MOV R170, R34 ;  /* 0x0000002200aa7202 */ /* 0x000fe20000000f00 */
[-C--:B------:R-:W-:Y:S01]  /*12c60*/  HMMA.16816.F32.BF16 R160, R8, R12.reuse, R160 ;  /* 0x0000000c08a0723c */ /* 0x080fe200000418a0 */
[----:B------:R-:W-:Y:S01]  /*12c70*/  FMUL.FTZ R184, R184, R45 ;  /* 0x0000002db8b87220 */ /* 0x000fe20000410000 */
[----:B------:R-:W-:Y:S01]  /*12c80*/  MOV R169, R25 ;  /* 0x0000001900a97202 */ /* 0x000fe20000000f00 */
[----:B------:R-:W-:Y:S01]  /*12c90*/  FMUL.FTZ R185, R185, R45 ;  /* 0x0000002db9b97220 */ /* 0x000fe20000410000 */
[----:B------:R-:W-:Y:S01]  /*12ca0*/  MOV R171, R50 ;  /* 0x0000003200ab7202 */ /* 0x000fe20000000f00 */
[-C--:B------:R-:W-:Y:S01]  /*12cb0*/  FMUL.FTZ R186, R186, R46.reuse ;  /* 0x0000002ebaba7220 */ /* 0x080fe20000410000 */
[----:B------:R-:W-:Y:S01]  /*12cc0*/  MOV R50, R141 ;  /* 0x0000008d00327202 */ /* 0x000fe20000000f00 */
[----:B------:R-:W-:Y:S01]  /*12cd0*/  FMUL.FTZ R187, R187, R46 ;  /* 0x0000002ebbbb7220 */ /* 0x000fe20000410000 */
[----:B------:R-:W-:Y:S01]  /*12ce0*/  HMMA.16816.F32.BF16 R64, R4, R12, R164 ;  /* 0x0000000c0440723c */ /* 0x000fe200000418a4 */
[----:B------:R-:W2:Y:S01]  /*12cf0*/  LDSM.16.MT88.4 R12, [R239+0xc000] ;  /* 0x00c00000ef0c783b */ /* 0x000ea20000004200 */
[----:B------:R-:W-:-:S02]  /*12d00*/  FMUL.FTZ R190, R190, R44 ;  /* 0x0000002cbebe7220 */ /* 0x000fc40000410000 */
[-C--:B------:R-:W-:Y:S02]  /*12d10*/  FMUL.FTZ R191, R191, R44.reuse ;  /* 0x0000002cbfbf7220 */ /* 0x080fe40000410000 */
[----:B------:R-:W-:Y:S01]  /*12d20*/  FMUL.FTZ R194, R194, R44 ;  /* 0x0000002cc2c27220 */ /* 0x000fe20000410000 */
[----:B------:R-:W-:Y:S01]  /*12d30*/  MOV R165, R24 ;  /* 0x0000001800a57202 */ /* 0x000fe20000000f00 */
[----:B------:R-:W-:Y:S01]  /*12d40*/  FMUL.FTZ R195, R195, R44 ;  /* 0x0000002cc3c37220 */ /* 0x000fe20000410000 */
[----:B------:R-:W-:Y:S01]  /*12d50*/  MOV R167, R36 ;  /* 0x0000002400a77202 */ /* 0x000fe20000000f00 */
[----:B------:R-:W-:Y:S01]  /*12d60*/  FMUL.FTZ R196, R196, R45 ;  /* 0x0000002dc4c47220 */ /* 0x000fe20000410000 */
[----:B------:R-:W-:Y:S01]  /*12d70*/  MOV R164, R37 ;  /* 0x0000002500a47202 */ /* 0x000fe20000000f00 */
[----:B------:R-:W-:Y:S01]  /*12d80*/  FMUL.FTZ R197, R197, R45 ;  /* 0x0000002dc5c57220 */ /* 0x000fe20000410000 */
[----:B------:R-:W-:Y:S01]  /*12d90*/  MOV R166, R38 ;  /* 0x0000002600a67202 */ /* 0x000fe20000000f00 */
[-C--:B------:R-:W-:Y:S01]  /*12da0*/  FMUL.FTZ R198, R198, R46.reuse ;  /* 0x0000002ec6c67220 */ /* 0x080fe20000410000 */
[----:B-1----:R-:W-:Y:S01]  /*12db0*/  HMMA.16816.F32.BF16 R52, R8, R16, R176 ;  /* 0x000000100834723c */ /* 0x002fe200000418b0 */
[----:B------:R-:W-:-:S02]  /*12dc0*/  FMUL.FTZ R199, R199, R46 ;  /* 0x0000002ec7c77220 */ /* 0x000fc40000410000 */
[-C--:B------:R-:W-:Y:S02]  /*12dd0*/  FMUL.FTZ R200, R200, R45.reuse ;  /* 0x0000002dc8c87220 */ /* 0x080fe40000410000 */
[----:B------:R-:W-:Y:S02]  /*12de0*/  FMUL.FTZ R201, R201, R45 ;  /* 0x0000002dc9c97220 */ /* 0x000fe40000410000 */
[----:B------:R-:W-:Y:S01]  /*12df0*/  MOV R176, R31 ;  /* 0x0000001f00b07202 */ /* 0x000fe20000000f00 */
[-C--:B------:R-:W-:Y:S01]  /*12e00*/  FMUL.FTZ R202, R202, R46.reuse ;  /* 0x0000002ecaca7220 */ /* 0x080fe20000410000 */
[----:B------:R-:W-:Y:S01]  /*12e10*/  MOV R31, R35 ;  /* 0x00000023001f7202 */ /* 0x000fe20000000f00 */
[----:B------:R-:W-:Y:S01]  /*12e20*/  FMUL.FTZ R203, R203, R46 ;  /* 0x0000002ecbcb7220 */ /* 0x000fe20000410000 */
[----:B------:R-:W-:Y:S01]  /*12e30*/  HMMA.16816.F32.BF16 R32, R4, R16, R180 ;  /* 0x000000100420723c */ /* 0x000fe200000418b4 */
[----:B------:R-:W-:Y:S01]  /*12e40*/  MOV R179, R23 ;  /* 0x0000001700b37202 */ /* 0x000fe20000000f00 */
[-C--:B------:R-:W-:Y:S01]  /*12e50*/  FMUL.FTZ R206, R206, R44.reuse ;  /* 0x0000002ccece7220 */ /* 0x080fe20000410000 */
[----:B------:R-:W-:Y:S01]  /*12e60*/  MOV R178, R39 ;  /* 0x0000002700b27202 */ /* 0x000fe20000000f00 */
[----:B------:R-:W-:-:S02]  /*12e70*/  FMUL.FTZ R207, R207, R44 ;  /* 0x0000002ccfcf7220 */ /* 0x000fc40000410000 */
[----:B------:R-:W-:Y:S01]  /*12e80*/  FFMA.FTZ R0, R250, c[0x0][0x23c], -R2 ;  /* 0x00008f00fa007a23 */ /* 0x000fe20000010802 */
[----:B------:R-:W-:Y:S01]  /*12e90*/  MOV R180, R20 ;  /* 0x0000001400b47202 */ /* 0x000fe20000000f00 */
[-C--:B------:R-:W-:Y:S01]  /*12ea0*/  HMMA.16816.F32.BF16 R184, R4, R18.reuse, R184 ;  /* 0x0000001204b8723c */ /* 0x080fe200000418b8 */
[----:B------:R-:W1:Y:S01]  /*12eb0*/  LDSM.16.MT88.4 R20, [R237+0xe000] ;  /* 0x00e00000ed14783b */ /* 0x000e620000004200 */
[----:B------:R3:W-:Y:S01]  /*12ec0*/  MUFU.EX2 R168, R0 ;  /* 0x0000000000a87308 */ /* 0x0007e20000000800 */
[-C--:B------:R-:W-:Y:S01]  /*12ed0*/  FMUL.FTZ R72, R72, R45.reuse ;  /* 0x0000002d48487220 */ /* 0x080fe20000410000 */
[----:B------:R-:W-:Y:S01]  /*12ee0*/  MOV R183, R140 ;  /* 0x0000008c00b77202 */ /* 0x000fe20000000f00 */
[----:B------:R-:W-:Y:S02]  /*12ef0*/  FMUL.FTZ R73, R73, R45 ;  /* 0x0000002d49497220 */ /* 0x000fe40000410000 */
[-C--:B------:R-:W-:Y:S01]  /*12f00*/  FMUL.FTZ R74, R74, R46.reuse ;  /* 0x0000002e4a4a7220 */ /* 0x080fe20000410000 */
[----:B------:R-:W-:Y:S01]  /*12f10*/  HMMA.16816.F32.BF16 R188, R8, R18, R188 ;  /* 0x0000001208bc723c */ /* 0x000fe200000418bc */
[----:B------:R-:W-:Y:S01]  /*12f20*/  LDSM.16.MT88.4 R16, [R240+0xe000] ;  /* 0x00e00000f010783b */ /* 0x000fe20000004200 */
[----:B------:R-:W-:-:S02]  /*12f30*/  FMUL.FTZ R75, R75, R46 ;  /* 0x0000002e4b4b7220 */ /* 0x000fc40000410000 */
[-C--:B------:R-:W-:Y:S02]  /*12f40*/  FMUL.FTZ R76, R76, R45.reuse ;  /* 0x0000002d4c4c7220 */ /* 0x080fe40000410000 */
[-C--:B------:R-:W-:Y:S02]  /*12f50*/  FMUL.FTZ R77, R77, R45.reuse ;  /* 0x0000002d4d4d7220 */ /* 0x080fe40000410000 */
[-C--:B--2---:R-:W-:Y:S01]  /*12f60*/  HMMA.16816.F32.BF16 R192, R8, R12.reuse, R192 ;  /* 0x0000000c08c0723c */ /* 0x084fe200000418c0 */
[----:B------:R-:W-:Y:S02]  /*12f70*/  FMUL.FTZ R88, R88, R45 ;  /* 0x0000002d58587220 */ /* 0x000fe40000410000 */
[----:B---3--:R-:W-:Y:S02]  /*12f80*/  FFMA.FTZ R0, R249, c[0x0][0x23c], -R2 ;  /* 0x00008f00f9007a23 */ /* 0x008fe40000010802 */
[-C--:B------:R-:W-:Y:S02]  /*12f90*/  FMUL.FTZ R78, R78, R46.reuse ;  /* 0x0000002e4e4e7220 */ /* 0x080fe40000410000 */
[----:B------:R2:W-:Y:S01]  /*12fa0*/  MUFU.EX2 R172, R0 ;  /* 0x0000000000ac7308 */ /* 0x0005e20000000800 */
[----:B------:R-:W-:Y:S01]  /*12fb0*/  HMMA.16816.F32.BF16 R196, R4, R12, R196 ;  /* 0x0000000c04c4723c */ /* 0x000fe200000418c4 */
[----:B------:R-:W-:-:S02]  /*12fc0*/  FMUL.FTZ R79, R79, R46 ;  /* 0x0000002e4f4f7220 */ /* 0x000fc40000410000 */
[-C--:B------:R-:W-:Y:S02]  /*12fd0*/  FMUL.FTZ R89, R89, R45.reuse ;  /* 0x0000002d59597220 */ /* 0x080fe40000410000 */
[-C--:B------:R-:W-:Y:S02]  /*12fe0*/  FMUL.FTZ R92, R92, R45.reuse ;  /* 0x0000002d5c5c7220 */ /* 0x080fe40000410000 */
[----:B------:R-:W-:Y:S01]  /*12ff0*/  FMUL.FTZ R93, R93, R45 ;  /* 0x0000002d5d5d7220 */ /* 0x000fe20000410000 */
[----:B------:R-:W-:Y:S01]  /*13000*/  HMMA.16816.F32.BF16 R200, R4, R14, R200 ;  /* 0x0000000e04c8723c */ /* 0x000fe200000418c8 */
[-C--:B------:R-:W-:Y:S02]  /*13010*/  FMUL.FTZ R90, R90, R46.reuse ;  /* 0x0000002e5a5a7220 */ /* 0x080fe40000410000 */
[-C--:B------:R-:W-:Y:S02]  /*13020*/  FMUL.FTZ R91, R91, R46.reuse ;  /* 0x0000002e5b5b7220 */ /* 0x080fe40000410000 */
[----:B------:R-:W-:-:S02]  /*13030*/  FMUL.FTZ R94, R94, R46 ;  /* 0x0000002e5e5e7220 */ /* 0x000fc40000410000 */
[----:B--2---:R-:W-:Y:S01]  /*13040*/  FFMA.FTZ R0, R235, c[0x0][0x23c], -R2 ;  /* 0x00008f00eb007a23 */ /* 0x004fe20000010802 */
[C---:B------:R-:W-:Y:S01]  /*13050*/  HMMA.16816.F32.BF16 R204, R8.reuse, R14, R204 ;  /* 0x0000000e08cc723c */ /* 0x040fe200000418cc */
[----:B------:R-:W2:Y:S01]  /*13060*/  LDSM.16.MT88.4 R12, [R238+0xe000] ;  /* 0x00e00000ee0c783b */ /* 0x000ea20000004200 */
[-C--:B------:R-:W-:Y:S01]  /*13070*/  FMUL.FTZ R95, R95, R46.reuse ;  /* 0x0000002e5f5f7220 */ /* 0x080fe20000410000 */
[----:B------:R3:W-:Y:S01]  /*13080*/  MUFU.EX2 R182, R0 ;  /* 0x0000000000b67308 */ /* 0x0007e20000000800 */
[-C--:B------:R-:W-:Y:S02]  /*13090*/  FMUL.FTZ R104, R104, R45.reuse ;  /* 0x0000002d68687220 */ /* 0x080fe40000410000 */
[----:B------:R-:W-:Y:S02]  /*130a0*/  FMUL.FTZ R105, R105, R45 ;  /* 0x0000002d69697220 */ /* 0x000fe40000410000 */
[----:B-1----:R-:W-:Y:S01]  /*130b0*/  HMMA.16816.F32.BF16 R156, R8, R20, R68 ;  /* 0x00000014089c723c */ /* 0x002fe20000041844 */
[----:B------:R-:W-:-:S02]  /*130c0*/  FMUL.FTZ R106, R106, R46 ;  /* 0x0000002e6a6a7220 */ /* 0x000fc40000410000 */
[----:B------:R-:W-:Y:S02]  /*130d0*/  FMUL.FTZ R107, R107, R46 ;  /* 0x0000002e6b6b7220 */ /* 0x000fe40000410000 */
[----:B------:R-:W-:Y:S02]  /*130e0*/  FMUL.FTZ R108, R108, R45 ;  /* 0x0000002d6c6c7220 */ /* 0x000fe40000410000 */
[----:B------:R-:W-:Y:S01]  /*130f0*/  MOV R69, R27 ;  /* 0x0000001b00457202 */ /* 0x000fe20000000f00 */
[C---:B------:R-:W-:Y:S01]  /*13100*/  HMMA.16816.F32.BF16 R36, R4.reuse, R20, R72 ;  /* 0x000000140424723c */ /* 0x040fe20000041848 */
[----:B------:R-:W-:Y:S01]  /*13110*/  MOV R71, R26 ;  /* 0x0000001a00477202 */ /* 0x000fe20000000f00 */
[----:B------:R-:W-:Y:S01]  /*13120*/  FMUL.FTZ R109, R109, R45 ;  /* 0x0000002d6d6d7220 */ /* 0x000fe20000410000 */
[----:B------:R-:W1:Y:S01]  /*13130*/  LDSM.16.MT88.4 R24, [R239+0xe000] ;  /* 0x00e00000ef18783b */ /* 0x000e620000004200 */
[----:B---3--:R-:W-:Y:S01]  /*13140*/  FFMA.FTZ R0, R234, c[0x0][0x23c], -R2 ;  /* 0x00008f00ea007a23 */ /* 0x008fe20000010802 */
[----:B------:R-:W-:Y:S01]  /*13150*/  MOV R68, R142 ;  /* 0x0000008e00447202 */ /* 0x000fe20000000f00 */
[-C--:B------:R-:W-:Y:S01]  /*13160*/  FMUL.FTZ R110, R110, R46.reuse ;  /* 0x0000002e6e6e7220 */ /* 0x080fe20000410000 */
[----:B------:R-:W-:Y:S01]  /*13170*/  MOV R73, R43 ;  /* 0x0000002b00497202 */ /* 0x000fe20000000f00 */
[----:B------:R3:W4:Y:S01]  /*13180*/  MUFU.EX2 R20, R0 ;  /* 0x0000000000147308 */ /* 0x0007220000000800 */
[----:B------:R-:W-:Y:S01]  /*13190*/  FMUL.FTZ R111, R111, R46 ;  /* 0x0000002e6f6f7220 */ /* 0x000fe20000410000 */
[----:B------:R-:W-:Y:S01]  /*131a0*/  MOV R74, R42 ;  /* 0x0000002a004a7202 */ /* 0x000fe20000000f00 */
        /* <DEDUP_REMOVED lines=8> */
[----:B------:R-:W-:-:S02]  /*13230*/  FMUL.FTZ R124, R124, R45 ;  /* 0x0000002d7c7c7220 */ /* 0x000fc40000410000 */
[----:B------:R-:W-:Y:S02]  /*13240*/  FMUL.FTZ R125, R125, R45 ;  /* 0x0000002d7d7d7220 */ /* 0x000fe40000410000 */
[-C--:B------:R-:W-:Y:S02]  /*13250*/  FMUL.FTZ R126, R126, R46.reuse ;  /* 0x0000002e7e7e7220 */ /* 0x080fe40000410000 */
[--C-:B---3--:R-:W-:Y:S01]  /*13260*/  FFMA.FTZ R0, R233, c[0x0][0x23c], -R3.reuse ;  /* 0x00008f00e9007a23 */ /* 0x108fe20000010803 */
[C---:B--2---:R-:W-:Y:S01]  /*13270*/  HMMA.16816.F32.BF16 R140, R4.reuse, R12, R88 ;  /* 0x0000000c048c723c */ /* 0x044fe20000041858 */
[----:B------:R-:W-:Y:S01]  /*13280*/  FMUL.FTZ R127, R127, R46 ;  /* 0x0000002e7f7f7220 */ /* 0x000fe20000410000 */
[----:B------:R-:W-:Y:S01]  /*13290*/  MOV R79, R72 ;  /* 0x00000048004f7202 */ /* 0x000fe20000000f00 */
[----:B------:R2:W-:Y:S01]  /*132a0*/  MUFU.EX2 R175, R0 ;  /* 0x0000000000af7308 */ /* 0x0005e20000000800 */
[----:B------:R-:W-:Y:S01]  /*132b0*/  FMUL.FTZ R82, R82, R44 ;  /* 0x0000002c52527220 */ /* 0x000fe20000410000 */
[----:B------:R-:W-:Y:S01]  /*132c0*/  MOV R72, R174 ;  /* 0x000000ae00487202 */ /* 0x000fe20000000f00 */
[----:B------:R-:W-:Y:S01]  /*132d0*/  FMUL.FTZ R83, R83, R44 ;  /* 0x0000002c53537220 */ /* 0x000fe20000410000 */
[----:B------:R-:W-:Y:S01]  /*132e0*/  MOV R77, R176 ;  /* 0x000000b0004d7202 */ /* 0x000fe20000000f00 */
[-C--:B------:R-:W-:Y:S01]  /*132f0*/  FMUL.FTZ R86, R86, R44.reuse ;  /* 0x0000002c56567220 */ /* 0x080fe20000410000 */
[C---:B------:R-:W-:Y:S01]  /*13300*/  HMMA.16816.F32.BF16 R92, R4.reuse, R14, R92 ;  /* 0x0000000e045c723c */ /* 0x040fe2000004185c */
[----:B------:R-:W-:Y:S01]  /*13310*/  FMUL.FTZ R87, R87, R44 ;  /* 0x0000002c57577220 */ /* 0x000fe20000410000 */
[----:B------:R-:W-:Y:S01]  /*13320*/  MOV R76, R180 ;  /* 0x000000b4004c7202 */ /* 0x000fe20000000f00 */
[-C--:B------:R-:W-:Y:S01]  /*13330*/  FMUL.FTZ R98, R98, R44.reuse ;  /* 0x0000002c62627220 */ /* 0x080fe20000410000 */
[----:B------:R-:W-:Y:S01]  /*13340*/  MOV R78, R173 ;  /* 0x000000ad004e7202 */ /* 0x000fe20000000f00 */
[-C--:B------:R-:W-:Y:S01]  /*13350*/  FMUL.FTZ R99, R99, R44.reuse ;  /* 0x0000002c63637220 */ /* 0x080fe20000410000 */
[----:B------:R-:W-:Y:S01]  /*13360*/  MOV R250, R77 ;  /* 0x0000004d00fa7202 */ /* 0x000fe20000000f00 */
[----:B------:R-:W-:Y:S01]  /*13370*/  FMUL.FTZ R102, R102, R44 ;  /* 0x0000002c66667220 */ /* 0x000fe20000410000 */
[C---:B------:R-:W-:Y:S01]  /*13380*/  HMMA.16816.F32.BF16 R104, R4.reuse, R16, R104 ;  /* 0x000000100468723c */ /* 0x040fe20000041868 */
[----:B------:R-:W-:Y:S01]  /*13390*/  MOV R235, R78 ;  /* 0x0000004e00eb7202 */ /* 0x000fe20000000f00 */
[----:B--2---:R-:W-:Y:S01]  /*133a0*/  FFMA.FTZ R0, R232, c[0x0][0x23c], -R3 ;  /* 0x00008f00e8007a23 */ /* 0x004fe20000010803 */
[----:B------:R-:W-:Y:S01]  /*133b0*/  MOV R78, R68 ;  /* 0x00000044004e7202 */ /* 0x000fe20000000f00 */
[----:B------:R-:W-:Y:S01]  /*133c0*/  FMUL.FTZ R103, R103, R44 ;  /* 0x0000002c67677220 */ /* 0x000fe20000410000 */
[----:B------:R-:W-:Y:S01]  /*133d0*/  MOV R68, R70 ;  /* 0x0000004600447202 */ /* 0x000fe20000000f00 */
[----:B------:R2:W3:Y:S01]  /*133e0*/  MUFU.EX2 R177, R0 ;  /* 0x0000000000b17308 */ /* 0x0004e20000000800 */
[-C--:B------:R-:W-:Y:S01]  /*133f0*/  FMUL.FTZ R114, R114, R44.reuse ;  /* 0x0000002c72727220 */ /* 0x080fe20000410000 */
[C---:B------:R-:W-:Y:S01]  /*13400*/  HMMA.16816.F32.BF16 R108, R4.reuse, R18, R108 ;  /* 0x00000012046c723c */ /* 0x040fe2000004186c */
[-C--:B------:R-:W-:Y:S01]  /*13410*/  FMUL.FTZ R115, R115, R44.reuse ;  /* 0x0000002c73737220 */ /* 0x080fe20000410000 */
[----:B------:R-:W-:Y:S01]  /*13420*/  MOV R70, R183 ;  /* 0x000000b700467202 */ /* 0x000fe20000000f00 */
[----:B------:R-:W-:Y:S01]  /*13430*/  FMUL.FTZ R118, R118, R44 ;  /* 0x0000002c76767220 */ /* 0x000fe20000410000 */
[----:B------:R-:W-:Y:S01]  /*13440*/  MOV R249, R68 ;  /* 0x0000004400f97202 */ /* 0x000fe20000000f00 */
[----:B------:R-:W-:Y:S01]  /*13450*/  FMUL.FTZ R119, R119, R44 ;  /* 0x0000002c77777220 */ /* 0x000fe20000410000 */
[----:B------:R-:W-:Y:S01]  /*13460*/  MOV R232, R76 ;  /* 0x0000004c00e87202 */ /* 0x000fe20000000f00 */
[----:B------:R-:W-:Y:S01]  /*13470*/  FMUL.FTZ R129, R129, R30 ;  /* 0x0000001e81817220 */ /* 0x000fe20000410000 */
[----:B-1----:R-:W-:Y:S01]  /*13480*/  HMMA.16816.F32.BF16 R120, R4, R24, R120 ;  /* 0x000000180478723c */ /* 0x002fe20000041878 */
[----:B------:R-:W-:Y:S01]  /*13490*/  FMUL.FTZ R130, R130, R44 ;  /* 0x0000002c82827220 */ /* 0x000fe20000410000 */
[----:B------:R-:W-:Y:S01]  /*134a0*/  MOV R233, R70 ;  /* 0x0000004600e97202 */ /* 0x000fe20000000f00 */
[----:B------:R-:W-:-:S02]  /*134b0*/  FMUL.FTZ R131, R131, R44 ;  /* 0x0000002c83837220 */ /* 0x000fc40000410000 */
[----:B--2---:R-:W-:-:S03]  /*134c0*/  FFMA.FTZ R0, R211, c[0x0][0x23c], -R3 ;  /* 0x00008f00d3007a23 */ /* 0x004fc60000010803 */
[----:B------:R-:W-:Y:S01]  /*134d0*/  HMMA.16816.F32.BF16 R124, R4, R26, R124 ;  /* 0x0000001a047c723c */ /* 0x000fe2000004187c */
[----:B------:R1:W-:Y:S07]  /*134e0*/  MUFU.EX2 R181, R0 ;  /* 0x0000000000b57308 */ /* 0x0003ee0000000800 */
[C---:B------:R-:W-:Y:S08]  /*134f0*/  HMMA.16816.F32.BF16 R80, R8.reuse, R22, R80 ;  /* 0x000000160850723c */ /* 0x040ff00000041850 */
[----:B------:R-:W-:Y:S01]  /*13500*/  HMMA.16816.F32.BF16 R84, R8, R12, R84 ;  /* 0x0000000c0854723c */ /* 0x000fe20000041854 */
[----:B-1----:R-:W-:Y:S01]  /*13510*/  FFMA.FTZ R0, R210, c[0x0][0x23c], -R3 ;  /* 0x00008f00d2007a23 */ /* 0x002fe20000010803 */
[----:B----4-:R-:W-:-:S02]  /*13520*/  MOV R210, R20 ;  /* 0x0000001400d27202 */ /* 0x010fc40000000f00 */
[----:B------:R-:W-:Y:S01]  /*13530*/  LDSM.16.MT88.4 R20, [R237+0xc800] ;  /* 0x00c80000ed14783b */ /* 0x000fe20000004200 */
[----:B------:R1:W2:Y:S03]  /*13540*/  MUFU.EX2 R5, R0 ;  /* 0x0000000000057308 */ /* 0x0002a60000000800 */
[C---:B------:R-:W-:Y:S01]  /*13550*/  HMMA.16816.F32.BF16 R96, R8.reuse, R14, R96 ;  /* 0x0000000e0860723c */ /* 0x040fe20000041860 */
[----:B------:R-:W4:Y:S07]  /*13560*/  LDSM.16.MT88.4 R12, [R238+0xc800] ;  /* 0x00c80000ee0c783b */ /* 0x000f2e0000004200 */
[----:B------:R-:W-:Y:S01]  /*13570*/  HMMA.16816.F32.BF16 R100, R8, R16, R100 ;  /* 0x000000100864723c */ /* 0x000fe20000041864 */
[----:B-1----:R-:W-:Y:S01]  /*13580*/  FFMA.FTZ R0, R139, c[0x0][0x23c], -R28 ;  /* 0x00008f008b007a23 */ /* 0x002fe2000001081c */
[----:B------:R-:W-:-:S06]  /*13590*/  MOV R139, R79 ;  /* 0x0000004f008b7202 */ /* 0x000fcc0000000f00 */
[C---:B------:R-:W-:Y:S01]  /*135a0*/  HMMA.16816.F32.BF16 R112, R8.reuse, R18, R112 ;  /* 0x000000120870723c */ /* 0x040fe20000041870 */
[----:B------:R-:W-:Y:S01]  /*135b0*/  MOV R79, R69 ;  /* 0x00000045004f7202 */ /* 0x000fe20000000f00 */
[----:B------:R1:W-:Y:S01]  /*135c0*/  MUFU.EX2 R174, R0 ;  /* 0x0000000000ae7308 */ /* 0x0003e20000000800 */
[----:B------:R-:W-:Y:S01]  /*135d0*/  MOV R69, R71 ;  /* 0x0000004700457202 */ /* 0x000fe20000000f00 */
[----:B------:R-:W2:Y:S01]  /*135e0*/  LDSM.16.MT88.4 R16, [R240+0xc800] ;  /* 0x00c80000f010783b */ /* 0x000ea20000004200 */
[----:B------:R-:W-:Y:S02]  /*135f0*/  MOV R71, R50 ;  /* 0x0000003200477202 */ /* 0x000fe40000000f00 */
[----:B------:R-:W-:Y:S01]  /*13600*/  MOV R234, R69 ;  /* 0x0000004500ea7202 */ /* 0x000fe20000000f00 */
[C---:B------:R-:W-:Y:S08]  /*13610*/  HMMA.16816.F32.BF16 R116, R8.reuse, R24, R116 ;  /* 0x000000180874723c */ /* 0x040ff00000041874 */
[----:B------:R-:W-:Y:S01]  /*13620*/  HMMA.16816.F32.BF16 R128, R8, R26, R128 ;  /* 0x0000001a0880723c */ /* 0x000fe20000041880 */
[----:B------:R-:W2:Y:S01]  /*13630*/  LDSM.16.MT88.4 R24, [R237+0xe800] ;  /* 0x00e80000ed18783b */ /* 0x000ea20000004200 */
[----:B-1----:R-:W-:Y:S01]  /*13640*/  FFMA.FTZ R0, R133, c[0x0][0x23c], -R28 ;  /* 0x00008f0085007a23 */ /* 0x002fe2000001081c */
[----:B------:R-:W-:-:S03]  /*13650*/  MOV R133, R48 ;  /* 0x0000003000857202 */ /* 0x000fc60000000f00 */
[----:B------:R1:W-:Y:S01]  /*13660*/  MUFU.EX2 R176, R0 ;  /* 0x0000000000b07308 */ /* 0x0003e20000000800 */
[----:B------:R-:W-:Y:S02]  /*13670*/  F2FP.BF16.PACK_AB R8, R172, R168 ;  /* 0x000000a8ac08723e */ /* 0x000fe400000010ff */
[----:B---3--:R-:W-:Y:S02]  /*13680*/  F2FP.BF16.PACK_AB R9, R177, R175 ;  /* 0x000000afb109723e */ /* 0x008fe400000010ff */
[----:B------:R-:W-:Y:S01]  /*13690*/  F2FP.BF16.PACK_AB R10, R210, R182 ;  /* 0x000000b6d20a723e */ /* 0x000fe200000010ff */
[----:B-1----:R-:W-:-:S04]  /*136a0*/  FFMA.FTZ R0, R49, c[0x0][0x23c], -R28 ;  /* 0x00008f0031007a23 */ /* 0x002fc8000001081c */
[----:B------:R1:W-:Y:S02]  /*136b0*/  MUFU.EX2 R180, R0 ;  /* 0x0000000000b47308 */ /* 0x0003e40000000800 */
[----:B-1----:R-:W-:Y:S01]  /*136c0*/  FFMA.FTZ R0, R132, c[0x0][0x23c], -R28 ;  /* 0x00008f0084007a23 */ /* 0x002fe2000001081c */
[----:B------:R-:W-:-:S05]  /*136d0*/  MOV R132, R75 ;  /* 0x0000004b00847202 */ /* 0x000fca0000000f00 */
[----:B------:R1:W3:Y:S02]  /*136e0*/  MUFU.EX2 R4, R0 ;  /* 0x0000000000047308 */ /* 0x0002e40000000800 */
[----:B-1----:R-:W-:Y:S01]  /*136f0*/  FFMA.FTZ R0, R209, c[0x0][0x23c], -R29 ;  /* 0x00008f00d1007a23 */ /* 0x002fe2000001081d */
[----:B--2---:R-:W-:-:S05]  /*13700*/  MOV R209, R5 ;  /* 0x0000000500d17202 */ /* 0x004fca0000000f00 */
[----:B------:R1:W-:Y:S01]  /*13710*/  MUFU.EX2 R173, R0 ;  /* 0x0000000000ad7308 */ /* 0x0003e20000000800 */
[----:B------:R-:W-:-:S07]  /*13720*/  F2FP.BF16.PACK_AB R11, R209, R181 ;  /* 0x000000b5d10b723e */ /* 0x000fce00000010ff */
[----:B----4-:R-:W-:Y:S01]  /*13730*/  HMMA.16816.F32.BF16 R56, R8, R14, R56 ;  /* 0x0000000e0838723c */ /* 0x010fe20000041838 */
[----:B-1----:R-:W-:Y:S01]  /*13740*/  FFMA.FTZ R0, R208, c[0x0][0x23c], -R29 ;  /* 0x00008f00d0007a23 */ /* 0x002fe2000001081d */
[----:B---3--:R-:W-:-:S06]  /*13750*/  MOV R208, R4 ;  /* 0x0000000400d07202 */ /* 0x008fcc0000000f00 */
[----:B------:R-:W-:Y:S01]  /*13760*/  HMMA.16816.F32.BF16 R148, R8, R20, R148 ;  /* 0x000000140894723c */ /* 0x000fe20000041894 */
[----:B------:R-:W-:Y:S01]  /*13770*/  F2FP.BF16.PACK_AB R4, R176, R174 ;  /* 0x000000aeb004723e */ /* 0x000fe200000010ff */
[----:B------:R1:W2:Y:S01]  /*13780*/  MUFU.EX2 R183, R0 ;  /* 0x0000000000b77308 */ /* 0x0002a20000000800 */
[----:B------:R-:W-:-:S05]  /*13790*/  F2FP.BF16.PACK_AB R6, R208, R180 ;  /* 0x000000b4d006723e */ /* 0x000fca00000010ff */
[C---:B------:R-:W-:Y:S08]  /*137a0*/  HMMA.16816.F32.BF16 R52, R8.reuse, R16, R52 ;  /* 0x000000100834723c */ /* 0x040ff00000041834 */
[----:B------:R-:W-:Y:S01]  /*137b0*/  HMMA.16816.F32.BF16 R156, R8, R24, R156 ;  /* 0x00000018089c723c */ /* 0x000fe2000004189c */
[----:B-1----:R-:W-:Y:S01]  /*137c0*/  FFMA.FTZ R0, R138, c[0x0][0x23c], -R29 ;  /* 0x00008f008a007a23 */ /* 0x002fe2000001081d */
[----:B--2---:R-:W-:-:S03]  /*137d0*/  F2FP.BF16.PACK_AB R5, R183, R173 ;  /* 0x000000adb705723e */ /* 0x004fc600000010ff */
[----:B------:R1:W-:Y:S03]  /*137e0*/  MUFU.EX2 R211, R0 ;  /* 0x0000000000d37308 */ /* 0x0003e60000000800 */
[----:B------:R-:W-:Y:S01]  /*137f0*/  HMMA.16816.F32.BF16 R80, R8, R26, R80 ;  /* 0x0000001a0850723c */ /* 0x000fe20000041850 */
[----:B-1----:R-:W-:-:S07]  /*13800*/  FFMA.FTZ R0, R51, c[0x0][0x23c], -R29 ;  /* 0x00008f0033007a23 */ /* 0x002fce000001081d */
[----:B------:R-:W-:Y:S01]  /*13810*/  HMMA.16816.F32.BF16 R48, R8, R22, R212 ;  /* 0x000000160830723c */ /* 0x000fe200000418d4 */
[----:B------:R1:W2:Y:S06]  /*13820*/  MUFU.EX2 R138, R0 ;  /* 0x00000000008a7308 */ /* 0x0002ac0000000800 */
[----:B------:R-:W-:Y:S02]  /*13830*/  MOV R214, R72 ;  /* 0x0000004800d67202 */ /* 0x000fe40000000f00 */
[----:B------:R-:W-:Y:S02]  /*13840*/  MOV R213, R73 ;  /* 0x0000004900d57202 */ /* 0x000fe40000000f00 */
[----:B------:R-:W-:-:S02]  /*13850*/  MOV R212, R74 ;  /* 0x0000004a00d47202 */ /* 0x000fc40000000f00 */
[----:B------:R-:W-:Y:S01]  /*13860*/  HMMA.16816.F32.BF16 R72, R8, R12, R160 ;  /* 0x0000000c0848723c */ /* 0x000fe200000418a0 */
[----:B------:R-:W-:Y:S02]  /*13870*/  MOV R215, R249 ;  /* 0x000000f900d77202 */ /* 0x000fe40000000f00 */
[----:B-1----:R-:W-:-:S04]  /*13880*/  MOV R0, R71 ;  /* 0x0000004700007202 */ /* 0x002fc80000000f00 */
[----:B------:R-:W-:Y:S01]  /*13890*/  MOV R162, R79 ;  /* 0x0000004f00a27202 */ /* 0x000fe20000000f00 */
[----:B------:R-:W-:Y:S01]  /*138a0*/  HMMA.16816.F32.BF16 R68, R8, R18, R188 ;  /* 0x000000120844723c */ /* 0x000fe200000418bc */
[----:B------:R-:W-:Y:S01]  /*138b0*/  MOV R163, R78 ;  /* 0x0000004e00a37202 */ /* 0x000fe20000000f00 */
[----:B------:R-:W-:Y:S01]  /*138c0*/  FFMA.FTZ R0, R0, c[0x0][0x23c], -R2 ;  /* 0x00008f0000007a23 */ /* 0x000fe20000010802 */
[----:B--2---:R-:W-:-:S03]  /*138d0*/  F2FP.BF16.PACK_AB R7, R138, R211 ;  /* 0x000000d38a07723e */ /* 0x004fc600000010ff */
[----:B------:R1:W-:Y:S04]  /*138e0*/  MUFU.EX2 R249, R0 ;  /* 0x0000000000f97308 */ /* 0x0003e80000000800 */
[C---:B------:R-:W-:Y:S08]  /*138f0*/  HMMA.16816.F32.BF16 R64, R4.reuse, R12, R64 ;  /* 0x0000000c0440723c */ /* 0x040ff00000041840 */
[----:B------:R-:W-:Y:S01]  /*13900*/  HMMA.16816.F32.BF16 R60, R4, R14, R60 ;  /* 0x0000000e043c723c */ /* 0x000fe2000004183c */
[----:B------:R-:W2:Y:S01]  /*13910*/  LDSM.16.MT88.4 R12, [R239+0xc800] ;  /* 0x00c80000ef0c783b */ /* 0x000ea20000004200 */
[----:B-1----:R-:W-:Y:S01]  /*13920*/  FFMA.FTZ R0, R162, c[0x0][0x23c], -R2 ;  /* 0x00008f00a2007a23 */ /* 0x002fe20000010802 */
[----:B------:R-:W-:-:S02]  /*13930*/  MOV R162, R163 ;  /* 0x000000a300a27202 */ /* 0x000fc40000000f00 */
[----:B------:R-:W-:-:S03]  /*13940*/  MOV R163, R212 ;  /* 0x000000d400a37202 */ /* 0x000fc60000000f00 */
[C---:B------:R-:W-:Y:S01]  /*13950*/  HMMA.16816.F32.BF16 R144, R4.reuse, R20, R144 ;  /* 0x000000140490723c */ /* 0x040fe20000041890 */
[----:B------:R-:W-:Y:S02]  /*13960*/  MOV R212, R213 ;  /* 0x000000d500d47202 */ /* 0x000fe40000000f00 */
[----:B------:R-:W-:Y:S02]  /*13970*/  MOV R213, R214 ;  /* 0x000000d600d57202 */ /* 0x000fe40000000f00 */
[----:B------:R-:W-:Y:S02]  /*13980*/  MOV R161, R163 ;  /* 0x000000a300a17202 */ /* 0x000fe40000000f00 */
[----:B------:R-:W-:Y:S01]  /*13990*/  MOV R163, R213 ;  /* 0x000000d500a37202 */ /* 0x000fe20000000f00 */
[----:B------:R-:W-:Y:S01]  /*139a0*/  HMMA.16816.F32.BF16 R152, R4, R22, R152 ;  /* 0x000000160498723c */ /* 0x000fe20000041898 */
[----:B------:R-:W3:Y:S01]  /*139b0*/  LDL.LU R213, [R1+0x50] ;  /* 0x0000500001d57983 */ /* 0x000ee20000300800 */
[----:B------:R-:W-:-:S02]  /*139c0*/  MOV R214, R139 ;  /* 0x0000008b00d67202 */ /* 0x000fc40000000f00 */
[----:B------:R-:W-:Y:S01]  /*139d0*/  MOV R139, R235 ;  /* 0x000000eb008b7202 */ /* 0x000fe20000000f00 */
[----:B------:R-:W1:Y:S01]  /*139e0*/  LDSM.16.MT88.4 R20, [R238+0xe800] ;  /* 0x00e80000ee14783b */ /* 0x000e620000004200 */
[----:B------:R-:W-:Y:S02]  /*139f0*/  MOV R235, R250 ;  /* 0x000000fa00eb7202 */ /* 0x000fe40000000f00 */
[----:B------:R4:W1:Y:S01]  /*13a00*/  MUFU.EX2 R250, R0 ;  /* 0x0000000000fa7308 */ /* 0x0008620000000800 */
[C---:B------:R-:W-:Y:S08]  /*13a10*/  HMMA.16816.F32.BF16 R32, R4.reuse, R16, R32 ;  /* 0x000000100420723c */ /* 0x040ff00000041820 */
[----:B------:R-:W-:Y:S01]  /*13a20*/  HMMA.16816.F32.BF16 R184, R4, R18, R184 ;  /* 0x0000001204b8723c */ /* 0x000fe200000418b8 */
[----:B------:R-:W1:Y:S01]  /*13a30*/  LDSM.16.MT88.4 R16, [R240+0xe800] ;  /* 0x00e80000f010783b */ /* 0x000e620000004200 */
[----:B----4-:R-:W-:-:S06]  /*13a40*/  FFMA.FTZ R0, R251, c[0x0][0x23c], -R2 ;  /* 0x00008f00fb007a23 */ /* 0x010fcc0000010802 */
[-C--:B--2---:R-:W-:Y:S01]  /*13a50*/  HMMA.16816.F32.BF16 R192, R8, R12.reuse, R192 ;  /* 0x0000000c08c0723c */ /* 0x084fe200000418c0 */
[----:B------:R2:W-:Y:S07]  /*13a60*/  MUFU.EX2 R251, R0 ;  /* 0x0000000000fb7308 */ /* 0x0005ee0000000800 */
[C---:B------:R-:W-:Y:S08]  /*13a70*/  HMMA.16816.F32.BF16 R196, R4.reuse, R12, R196 ;  /* 0x0000000c04c4723c */ /* 0x040ff000000418c4 */
[----:B------:R-:W-:Y:S01]  /*13a80*/  HMMA.16816.F32.BF16 R200, R4, R14, R200 ;  /* 0x0000000e04c8723c */ /* 0x000fe200000418c8 */
[----:B--2---:R-:W-:-:S04]  /*13a90*/  FFMA.FTZ R0, R252, c[0x0][0x23c], -R2 ;  /* 0x00008f00fc007a23 */ /* 0x004fc80000010802 */
[----:B------:R2:W-:Y:S03]  /*13aa0*/  MUFU.EX2 R252, R0 ;  /* 0x0000000000fc7308 */ /* 0x0005e60000000800 */
[----:B------:R-:W-:Y:S01]  /*13ab0*/  HMMA.16816.F32.BF16 R204, R8, R14, R204 ;  /* 0x0000000e08cc723c */ /* 0x000fe200000418cc */
[----:B------:R-:W4:Y:S07]  /*13ac0*/  LDSM.16.MT88.4 R12, [R239+0xe800] ;  /* 0x00e80000ef0c783b */ /* 0x000f2e0000004200 */
[----:B-1----:R-:W-:Y:S01]  /*13ad0*/  HMMA.16816.F32.BF16 R140, R4, R20, R140 ;  /* 0x00000014048c723c */ /* 0x002fe2000004188c */
[----:B--2---:R-:W-:-:S07]  /*13ae0*/  FFMA.FTZ R0, R232, c[0x0][0x23c], -R3 ;  /* 0x00008f00e8007a23 */ /* 0x004fce0000010803 */
[----:B------:R-:W-:Y:S01]  /*13af0*/  HMMA.16816.F32.BF16 R92, R4, R22, R92 ;  /* 0x00000016045c723c */ /* 0x000fe2000004185c */
[----:B------:R1:W-:Y:S07]  /*13b00*/  MUFU.EX2 R232, R0 ;  /* 0x0000000000e87308 */ /* 0x0003ee0000000800 */
[C---:B------:R-:W-:Y:S08]  /*13b10*/  HMMA.16816.F32.BF16 R84, R8.reuse, R20, R84 ;  /* 0x000000140854723c */ /* 0x040ff00000041854 */
[----:B------:R-:W-:Y:S01]  /*13b20*/  HMMA.16816.F32.BF16 R96, R8, R22, R96 ;  /* 0x000000160860723c */ /* 0x000fe20000041860 */
[----:B------:R-:W2:Y:S01]  /*13b30*/  LDSM.16.MT88.4 R20, [R237+0xd000] ;  /* 0x00d00000ed14783b */ /* 0x000ea20000004200 */
[----:B-1----:R-:W-:-:S04]  /*13b40*/  FFMA.FTZ R0, R233, c[0x0][0x23c], -R3 ;  /* 0x00008f00e9007a23 */ /* 0x002fc80000010803 */
[----:B------:R1:W1:Y:S02]  /*13b50*/  MUFU.EX2 R233, R0 ;  /* 0x0000000000e97308 */ /* 0x0002640000000800 */
[C---:B------:R-:W-:Y:S08]  /*13b60*/  HMMA.16816.F32.BF16 R104, R4.reuse, R16, R104 ;  /* 0x000000100468723c */ /* 0x040ff00000041868 */
[----:B----4-:R-:W-:Y:S01]  /*13b70*/  HMMA.16816.F32.BF16 R120, R4, R12, R120 ;  /* 0x0000000c0478723c */ /* 0x010fe20000041878 */
[----:B-1----:R-:W-:Y:S01]  /*13b80*/  FFMA.FTZ R0, R215, c[0x0][0x23c], -R3 ;  /* 0x00008f00d7007a23 */ /* 0x002fe20000010803 */
[----:B------:R-:W-:-:S06]  /*13b90*/  MOV R215, R234 ;  /* 0x000000ea00d77202 */ /* 0x000fcc0000000f00 */
[----:B------:R-:W-:Y:S01]  /*13ba0*/  HMMA.16816.F32.BF16 R124, R4, R14, R124 ;  /* 0x0000000e047c723c */ /* 0x000fe2000004187c */
[----:B------:R1:W-:Y:S07]  /*13bb0*/  MUFU.EX2 R234, R0 ;  /* 0x0000000000ea7308 */ /* 0x0003ee0000000800 */
[C---:B------:R-:W-:Y:S08]  /*13bc0*/  HMMA.16816.F32.BF16 R116, R8.reuse, R12, R116 ;  /* 0x0000000c0874723c */ /* 0x040ff00000041874 */
[----:B------:R-:W-:Y:S01]  /*13bd0*/  HMMA.16816.F32.BF16 R128, R8, R14, R128 ;  /* 0x0000000e0880723c */ /* 0x000fe20000041880 */
[----:B------:R-:W4:Y:S01]  /*13be0*/  LDSM.16.MT88.4 R12, [R240+0xd000] ;  /* 0x00d00000f00c783b */ /* 0x000f220000004200 */
[----:B-1----:R-:W-:Y:S01]  /*13bf0*/  FFMA.FTZ R0, R162, c[0x0][0x23c], -R3 ;  /* 0x00008f00a2007a23 */ /* 0x002fe20000010803 */
[----:B------:R-:W-:-:S02]  /*13c00*/  MOV R162, R212 ;  /* 0x000000d400a27202 */ /* 0x000fc40000000f00 */
[----:B------:R-:W-:Y:S02]  /*13c10*/  MOV R212, R214 ;  /* 0x000000d600d47202 */ /* 0x000fe40000000f00 */
[----:B------:R-:W-:Y:S01]  /*13c20*/  MOV R214, R139 ;  /* 0x0000008b00d67202 */ /* 0x000fe20000000f00 */
[----:B------:R-:W-:Y:S01]  /*13c30*/  HMMA.16816.F32.BF16 R108, R4, R18, R108 ;  /* 0x00000012046c723c */ /* 0x000fe2000004186c */
[----:B------:R-:W-:Y:S02]  /*13c40*/  MOV R139, R235 ;  /* 0x000000eb008b7202 */ /* 0x000fe40000000f00 */
[----:B------:R1:W1:Y:S05]  /*13c50*/  MUFU.EX2 R235, R0 ;  /* 0x0000000000eb7308 */ /* 0x00026a0000000800 */
[C---:B------:R-:W-:Y:S08]  /*13c60*/  HMMA.16816.F32.BF16 R100, R8.reuse, R16, R100 ;  /* 0x000000100864723c */ /* 0x040ff00000041864 */
[----:B------:R-:W-:Y:S01]  /*13c70*/  HMMA.16816.F32.BF16 R112, R8, R18, R112 ;  /* 0x000000120870723c */ /* 0x000fe20000041870 */
[----:B------:R-:W2:Y:S01]  /*13c80*/  LDSM.16.MT88.4 R16, [R238+0xd000] ;  /* 0x00d00000ee10783b */ /* 0x000ea20000004200 */
[----:B-1----:R-:W-:-:S04]  /*13c90*/  FFMA.FTZ R0, R227, c[0x0][0x23c], -R28 ;  /* 0x00008f00e3007a23 */ /* 0x002fc8000001081c */
[----:B------:R1:W-:Y:S02]  /*13ca0*/  MUFU.EX2 R227, R0 ;  /* 0x0000000000e37308 */ /* 0x0003e40000000800 */
[C---:B------:R-:W-:Y:S08]  /*13cb0*/  HMMA.16816.F32.BF16 R88, R4.reuse, R26, R40 ;  /* 0x0000001a0458723c */ /* 0x040ff00000041828 */
[----:B------:R-:W-:Y:S01]  /*13cc0*/  HMMA.16816.F32.BF16 R76, R4, R24, R36 ;  /* 0x00000018044c723c */ /* 0x000fe20000041824 */
[----:B-1----:R-:W-:Y:S01]  /*13cd0*/  FFMA.FTZ R0, R223, c[0x0][0x23c], -R28 ;  /* 0x00008f00df007a23 */ /* 0x002fe2000001081c */
[----:B------:R-:W-:Y:S01]  /*13ce0*/  F2FP.BF16.PACK_AB R8, R250, R249 ;  /* 0x000000f9fa08723e */ /* 0x000fe200000010ff */
[--C-:B------:R-:W-:Y:S01]  /*13cf0*/  FFMA.FTZ R42, R215, c[0x0][0x23c], -R2.reuse ;  /* 0x00008f00d72a7a23 */ /* 0x100fe20000010802 */
[----:B------:R-:W-:Y:S01]  /*13d00*/  F2FP.BF16.PACK_AB R9, R233, R232 ;  /* 0x000000e8e909723e */ /* 0x000fe200000010ff */
[----:B------:R1:W1:Y:S01]  /*13d10*/  MUFU.EX2 R223, R0 ;  /* 0x0000000000df7308 */ /* 0x0002620000000800 */
[--C-:B------:R-:W-:Y:S01]  /*13d20*/  FFMA.FTZ R41, R161, c[0x0][0x23c], -R2.reuse ;  /* 0x00008f00a1297a23 */ /* 0x100fe20000010802 */
[----:B------:R-:W-:Y:S01]  /*13d30*/  F2FP.BF16.PACK_AB R10, R252, R251 ;  /* 0x000000fbfc0a723e */ /* 0x000fe200000010ff */
[----:B------:R-:W-:Y:S01]  /*13d40*/  FFMA.FTZ R40, R162, c[0x0][0x23c], -R2 ;  /* 0x00008f00a2287a23 */ /* 0x000fe20000010802 */
[----:B------:R-:W-:Y:S01]  /*13d50*/  F2FP.BF16.PACK_AB R11, R235, R234 ;  /* 0x000000eaeb0b723e */ /* 0x000fe200000010ff */
[----:B------:R-:W-:Y:S01]  /*13d60*/  LDSM.16.MT88.4 R24, [R239+0xd000] ;  /* 0x00d00000ef18783b */ /* 0x000fe20000004200 */
[----:B-1----:R-:W-:-:S04]  /*13d70*/  FFMA.FTZ R0, R220, c[0x0][0x23c], -R28 ;  /* 0x00008f00dc007a23 */ /* 0x002fc8000001081c */
[----:B------:R1:W-:Y:S01]  /*13d80*/  MUFU.EX2 R220, R0 ;  /* 0x0000000000dc7308 */ /* 0x0003e20000000800 */
[----:B------:R-:W-:Y:S02]  /*13d90*/  FFMA.FTZ R37, R214, c[0x0][0x23c], -R3 ;  /* 0x00008f00d6257a23 */ /* 0x000fe40000010803 */
[----:B-1----:R-:W-:-:S05]  /*13da0*/  FFMA.FTZ R0, R216, c[0x0][0x23c], -R28 ;  /* 0x00008f00d8007a23 */ /* 0x002fca000001081c */
[----:B------:R1:W-:Y:S01]  /*13db0*/  MUFU.EX2 R216, R0 ;  /* 0x0000000000d87308 */ /* 0x0003e20000000800 */
[----:B------:R-:W-:Y:S02]  /*13dc0*/  FFMA.FTZ R39, R163, c[0x0][0x23c], -R2 ;  /* 0x00008f00a3277a23 */ /* 0x000fe40000010802 */
[--C-:B------:R-:W-:Y:S02]  /*13dd0*/  FFMA.FTZ R2, R221, c[0x0][0x23c], -R29.reuse ;  /* 0x00008f00dd027a23 */ /* 0x100fe4000001081d */
[----:B-1----:R-:W-:-:S04]  /*13de0*/  FFMA.FTZ R0, R225, c[0x0][0x23c], -R29 ;  /* 0x00008f00e1007a23 */ /* 0x002fc8000001081d */
[----:B------:R1:W-:Y:S01]  /*13df0*/  MUFU.EX2 R215, R0 ;  /* 0x0000000000d77308 */ /* 0x0003e20000000800 */
[----:B------:R-:W-:Y:S02]  /*13e00*/  FFMA.FTZ R38, R212, c[0x0][0x23c], -R3 ;  /* 0x00008f00d4267a23 */ /* 0x000fe40000010803 */
[----:B-1----:R-:W-:-:S05]  /*13e10*/  FFMA.FTZ R0, R224, c[0x0][0x23c], -R29 ;  /* 0x00008f00e0007a23 */ /* 0x002fca000001081d */
[----:B------:R1:W1:Y:S02]  /*13e20*/  MUFU.EX2 R214, R0 ;  /* 0x0000000000d67308 */ /* 0x0002640000000800 */
[----:B-1----:R-:W-:-:S06]  /*13e30*/  FFMA.FTZ R0, R222, c[0x0][0x23c], -R29 ;  /* 0x00008f00de007a23 */ /* 0x002fcc000001081d */
[----:B------:R-:W-:Y:S01]  /*13e40*/  MUFU.EX2 R212, R0 ;  /* 0x0000000000d47308 */ /* 0x000fe20000000800 */
[----:B------:R-:W-:Y:S02]  /*13e50*/  F2FP.BF16.PACK_AB R4, R223, R227 ;  /* 0x000000e3df04723e */ /* 0x000fe400000010ff */
[----:B------:R-:W-:Y:S02]  /*13e60*/  F2FP.BF16.PACK_AB R5, R214, R215 ;  /* 0x000000d7d605723e */ /* 0x000fe400000010ff */
[----:B------:R-:W-:Y:S01]  /*13e70*/  F2FP.BF16.PACK_AB R6, R216, R220 ;  /* 0x000000dcd806723e */ /* 0x000fe200000010ff */
[----:B---3--:R-:W-:Y:S02]  /*13e80*/  FFMA.FTZ R43, R213, R30, R243 ;  /* 0x0000001ed52b7223 */ /* 0x008fe400000100f3 */
[----:B------:R-:W1:Y:S01]  /*13e90*/  MUFU.EX2 R213, R2 ;  /* 0x0000000200d57308 */ /* 0x000e620000000800 */
[--C-:B------:R-:W-:Y:S01]  /*13ea0*/  FFMA.FTZ R36, R31, c[0x0][0x23c], -R3.reuse ;  /* 0x00008f001f247a23 */ /* 0x100fe20000010803 */
[----:B------:R-:W-:Y:S01]  /*13eb0*/  MOV R221, R180 ;  /* 0x000000b400dd7202 */ /* 0x000fe20000000f00 */
[----:B------:R-:W-:Y:S01]  /*13ec0*/  FFMA.FTZ R30, R226, c[0x0][0x23c], -R28 ;  /* 0x00008f00e21e7a23 */ /* 0x000fe2000001081c */
[----:B------:R-:W-:Y:S01]  /*13ed0*/  MOV R226, R181 ;  /* 0x000000b500e27202 */ /* 0x000fe20000000f00 */
[----:B------:R-:W-:Y:S01]  /*13ee0*/  FFMA.FTZ R31, R228, c[0x0][0x23c], -R3 ;  /* 0x00008f00e41f7a23 */ /* 0x000fe20000010803 */
[----:B------:R-:W-:Y:S01]  /*13ef0*/  MOV R188, R182 ;  /* 0x000000b600bc7202 */ /* 0x000fe20000000f00 */
[----:B--2---:R-:W-:Y:S01]  /*13f00*/  HMMA.16816.F32.BF16 R148, R8, R20, R148 ;  /* 0x000000140894723c */ /* 0x004fe20000041894 */
[----:B------:R-:W-:Y:S01]  /*13f10*/  MOV R189, R183 ;  /* 0x000000b700bd7202 */ /* 0x000fe20000000f00 */
[----:B------:R2:W5:Y:S01]  /*13f20*/  LDL.LU R243, [R1+0xa4] ;  /* 0x0000a40001f37983 */ /* 0x0005620000300800 */
[----:B-1----:R-:W-:-:S05]  /*13f30*/  F2FP.BF16.PACK_AB R7, R213, R212 ;  /* 0x000000d4d507723e */ /* 0x002fca00000010ff */
[----:B------:R-:W-:Y:S01]  /*13f40*/  HMMA.16816.F32.BF16 R48, R8, R22, R48 ;  /* 0x000000160830723c */ /* 0x000fe20000041830 */
[----:B------:R-:W-:Y:S02]  /*13f50*/  MOV R225, R208 ;  /* 0x000000d000e17202 */ /* 0x000fe40000000f00 */
[----:B------:R-:W-:Y:S02]  /*13f60*/  MOV R224, R209 ;  /* 0x000000d100e07202 */ /* 0x000fe40000000f00 */
[----:B------:R-:W-:Y:S02]  /*13f70*/  MOV R228, R210 ;  /* 0x000000d200e47202 */ /* 0x000fe40000000f00 */
[----:B------:R-:W-:Y:S01]  /*13f80*/  MOV R222, R211 ;  /* 0x000000d300de7202 */ /* 0x000fe20000000f00 */
[C---:B------:R-:W-:Y:S08]  /*13f90*/  HMMA.16816.F32.BF16 R144, R4.reuse, R20, R144 ;  /* 0x000000140490723c */ /* 0x040ff00000041890 */
[C---:B------:R-:W-:Y:S01]  /*13fa0*/  HMMA.16816.F32.BF16 R152, R4.reuse, R22, R152 ;  /* 0x000000160498723c */ /* 0x040fe20000041898 */
[----:B------:R-:W1:Y:S07]  /*13fb0*/  LDSM.16.MT88.4 R20, [R237+0xf000] ;  /* 0x00f00000ed14783b */ /* 0x000e6e0000004200 */
[----:B----4-:R-:W-:Y:S01]  /*13fc0*/  HMMA.16816.F32.BF16 R180, R4, R12, R32 ;  /* 0x0000000c04b4723c */ /* 0x010fe20000041820 */
[----:B------:R-:W3:Y:S07]  /*13fd0*/  LDSM.16.MT88.4 R32, [R239+0xf000] ;  /* 0x00f00000ef20783b */ /* 0x000eee0000004200 */
[-C--:B------:R-:W-:Y:S08]  /*13fe0*/  HMMA.16816.F32.BF16 R160, R8, R16.reuse, R72 ;  /* 0x0000001008a0723c */ /* 0x080ff00000041848 */
[C---:B------:R-:W-:Y:S08]  /*13ff0*/  HMMA.16816.F32.BF16 R64, R4.reuse, R16, R64 ;  /* 0x000000100440723c */ /* 0x040ff00000041840 */
[-C--:B------:R-:W-:Y:S08]  /*14000*/  HMMA.16816.F32.BF16 R60, R4, R18.reuse, R60 ;  /* 0x00000012043c723c */ /* 0x080ff0000004183c */
[----:B------:R-:W-:Y:S01]  /*14010*/  HMMA.16816.F32.BF16 R208, R8, R18, R56 ;  /* 0x0000001208d0723c */ /* 0x000fe20000041838 */
[----:B------:R-:W4:Y:S01]  /*14020*/  LDSM.16.MT88.4 R16, [R238+0xf000] ;  /* 0x00f00000ee10783b */ /* 0x000f220000004200 */
[--C-:B------:R-:W-:Y:S01]  /*14030*/  FFMA.FTZ R3, R219, c[0x0][0x23c], -R28.reuse ;  /* 0x00008f00db037a23 */ /* 0x100fe2000001081c */
[----:B------:R-:W-:Y:S01]  /*14040*/  MOV R190, R176 ;  /* 0x000000b000be7202 */ /* 0x000fe20000000f00 */
[----:B------:R-:W-:Y:S01]  /*14050*/  FFMA.FTZ R2, R218, c[0x0][0x23c], -R28 ;  /* 0x00008f00da027a23 */ /* 0x000fe2000001081c */
[----:B------:R-:W-:-:S02]  /*14060*/  MOV R191, R177 ;  /* 0x000000b100bf7202 */ /* 0x000fc40000000f00 */
[----:B------:R-:W-:Y:S01]  /*14070*/  MOV R219, R178 ;  /* 0x000000b200db7202 */ /* 0x000fe20000000f00 */
[----:B-1----:R-:W-:Y:S01]  /*14080*/  HMMA.16816.F32.BF16 R72, R4, R20, R76 ;  /* 0x000000140448723c */ /* 0x002fe2000004184c */
[----:B------:R-:W-:-:S07]  /*14090*/  MOV R218, R179 ;  /* 0x000000b300da7202 */ /* 0x000fce0000000f00 */
[----:B------:R-:W-:Y:S08]  /*140a0*/  HMMA.16816.F32.BF16 R176, R8, R12, R52 ;  /* 0x0000000c08b0723c */ /* 0x000ff00000041834 */
[C---:B------:R-:W-:Y:S08]  /*140b0*/  HMMA.16816.F32.BF16 R76, R4.reuse, R22, R88 ;  /* 0x00000016044c723c */ /* 0x040ff00000041858 */
[C---:B---3--:R-:W-:Y:S01]  /*140c0*/  HMMA.16816.F32.BF16 R52, R4.reuse, R34, R124 ;  /* 0x000000220434723c */ /* 0x048fe2000004187c */
[----:B------:R-:W3:Y:S07]  /*140d0*/  LDL.LU R127, [R1+0x54] ;  /* 0x00005400017f7983 */ /* 0x000eee0000300800 */
[----:B----4-:R-:W-:Y:S01]  /*140e0*/  HMMA.16816.F32.BF16 R88, R4, R16, R140 ;  /* 0x000000100458723c */ /* 0x010fe2000004188c */
[----:B------:R-:W4:Y:S01]  /*140f0*/  LDL.LU R140, [R1+0x58] ;  /* 0x00005800018c7983 */ /* 0x000f220000300800 */
[----:B------:R-:W-:Y:S01]  /*14100*/  FFMA.FTZ R0, R217, c[0x0][0x23c], -R28 ;  /* 0x00008f00d9007a23 */ /* 0x000fe2000001081c */
[----:B------:R-:W-:-:S02]  /*14110*/  MOV R28, R133 ;  /* 0x00000085001c7202 */ /* 0x000fc40000000f00 */
[----:B------:R-:W-:Y:S02]  /*14120*/  MUFU.EX2 R133, R42 ;  /* 0x0000002a00857308 */ /* 0x000fe40000000800 */
[----:B------:R-:W-:-:S06]  /*14130*/  MOV R141, R139 ;  /* 0x0000008b008d7202 */ /* 0x000fcc0000000f00 */
[----:B------:R-:W-:Y:S08]  /*14140*/  MUFU.EX2 R42, R37 ;  /* 0x00000025002a7308 */ /* 0x000ff00000000800 */
[----:B------:R1:W-:Y:S02]  /*14150*/  MUFU.EX2 R37, R0 ;  /* 0x0000000000257308 */ /* 0x0003e40000000800 */
[----:B-1----:R-:W-:-:S02]  /*14160*/  FFMA.FTZ R0, R141, c[0x0][0x23c], -R29 ;  /* 0x00008f008d007a23 */ /* 0x002fc4000001081d */
[----:B------:R-:W2:Y:S01]  /*14170*/  LDL.LU R141, [R1+0x5c] ;  /* 0x00005c00018d7983 */ /* 0x000ea20000300800 */
[-C--:B------:R-:W-:Y:S08]  /*14180*/  HMMA.16816.F32.BF16 R184, R4, R14.reuse, R184 ;  /* 0x0000000e04b8723c */ /* 0x080ff000000418b8 */
[----:B------:R-:W-:Y:S01]  /*14190*/  HMMA.16816.F32.BF16 R56, R8, R14, R68 ;  /* 0x0000000e0838723c */ /* 0x000fe20000041844 */
[----:B------:R-:W1:Y:S01]  /*141a0*/  LDSM.16.MT88.4 R12, [R240+0xf000] ;  /* 0x00f00000f00c783b */ /* 0x000e620000004200 */
[----:B------:R-:W-:-:S02]  /*141b0*/  MOV R217, R47 ;  /* 0x0000002f00d97202 */ /* 0x000fc40000000f00 */
[----:B------:R-:W-:Y:S01]  /*141c0*/  MUFU.EX2 R47, R36 ;  /* 0x00000024002f7308 */ /* 0x000fe20000000800 */
[----:B------:R-:W-:-:S07]  /*141d0*/  MOV R142, R219 ;  /* 0x000000db008e7202 */ /* 0x000fce0000000f00 */
[----:B------:R-:W-:Y:S01]  /*141e0*/  MUFU.EX2 R36, R30 ;  /* 0x0000001e00247308 */ /* 0x000fe20000000800 */
[----:B------:R-:W-:-:S07]  /*141f0*/  MOV R219, R226 ;  /* 0x000000e200db7202 */ /* 0x000fce0000000f00 */
        /* <DEDUP_REMOVED lines=8> */
[----:B------:R-:W-:Y:S01]  /*14280*/  HMMA.16816.F32.BF16 R120, R4, R32, R120 ;  /* 0x000000200478723c */ /* 0x000fe20000041878 */
[----:B------:R-:W-:-:S05]  /*14290*/  MOV R218, R132 ;  /* 0x0000008400da7202 */ /* 0x000fca0000000f00 */
[----:B------:R1:W-:Y:S01]  /*142a0*/  MUFU.EX2 R31, R0 ;  /* 0x00000000001f7308 */ /* 0x0003e20000000800 */
[----:B------:R-:W-:Y:S01]  /*142b0*/  MOV R228, R224 ;  /* 0x000000e000e47202 */ /* 0x000fe20000000f00 */
[----:B------:R-:W-:Y:S01]  /*142c0*/  HMMA.16816.F32.BF16 R116, R8, R32, R116 ;  /* 0x000000200874723c */ /* 0x000fe20000041874 */
[----:B------:R-:W-:Y:S02]  /*142d0*/  MOV R224, R225 ;  /* 0x000000e100e07202 */ /* 0x000fe40000000f00 */
[----:B------:R-:W-:-:S03]  /*142e0*/  MOV R225, R138 ;  /* 0x0000008a00e17202 */ /* 0x000fc60000000f00 */
[----:B------:R-:W-:Y:S02]  /*142f0*/  MUFU.EX2 R132, R40 ;  /* 0x0000002800847308 */ /* 0x000fe40000000800 */
[----:B------:R-:W-:Y:S01]  /*14300*/  HMMA.16816.F32.BF16 R196, R4, R24, R196 ;  /* 0x0000001804c4723c */ /* 0x000fe200000418c4 */
[----:B-1----:R-:W-:-:S05]  /*14310*/  FFMA.FTZ R0, R229, c[0x0][0x23c], -R29 ;  /* 0x00008f00e5007a23 */ /* 0x002fca000001081d */
[----:B------:R-:W-:Y:S02]  /*14320*/  MUFU.EX2 R40, R38 ;  /* 0x0000002600287308 */ /* 0x000fe40000000800 */
[C---:B------:R-:W-:Y:S06]  /*14330*/  HMMA.16816.F32.BF16 R200, R4.reuse, R26, R200 ;  /* 0x0000001a04c8723c */ /* 0x040fec00000418c8 */
[----:B------:R-:W-:Y:S02]  /*14340*/  MUFU.EX2 R33, R0 ;  /* 0x0000000000217308 */ /* 0x000fe40000000800 */
[C---:B------:R-:W-:Y:S06]  /*14350*/  HMMA.16816.F32.BF16 R92, R4.reuse, R18, R92 ;  /* 0x00000012045c723c */ /* 0x040fec000004185c */
[----:B------:R-:W1:Y:S02]  /*14360*/  MUFU.EX2 R38, R3 ;  /* 0x0000000300267308 */ /* 0x000e640000000800 */
[C---:B------:R-:W-:Y:S06]  /*14370*/  HMMA.16816.F32.BF16 R104, R4.reuse, R12, R104 ;  /* 0x0000000c0468723c */ /* 0x040fec0000041868 */
[----:B------:R-:W-:Y:S02]  /*14380*/  MUFU.EX2 R138, R39 ;  /* 0x00000027008a7308 */ /* 0x000fe40000000800 */
[----:B------:R-:W-:Y:S07]  /*14390*/  HMMA.16816.F32.BF16 R108, R4, R14, R108 ;  /* 0x0000000e046c723c */ /* 0x000fee000004186c */
[----:B------:R-:W-:Y:S01]  /*143a0*/  FADD.FTZ R4, R142, R43 ;  /* 0x0000002b8e047221 */ /* 0x000fe20000010000 */
[----:B------:R1:W1:Y:S02]  /*143b0*/  MUFU.EX2 R39, R2 ;  /* 0x0000000200277308 */ /* 0x0002640000000800 */
[----:B-1----:R-:W-:-:S06]  /*143c0*/  FFMA.FTZ R2, R230, c[0x0][0x23c], -R29 ;  /* 0x00008f00e6027a23 */ /* 0x002fcc000001081d */
[----:B------:R-:W1:Y:S01]  /*143d0*/  MUFU.EX2 R32, R2 ;  /* 0x0000000200207308 */ /* 0x000e620000000800 */
[----:B------:R-:W-:Y:S01]  /*143e0*/  HMMA.16816.F32.BF16 R192, R8, R24, R192 ;  /* 0x0000001808c0723c */ /* 0x000fe200000418c0 */
[----:B------:R-:W-:Y:S02]  /*143f0*/  F2FP.BF16.PACK_AB R124, R38, R36 ;  /* 0x00000024267c723e */ /* 0x000fe400000010ff */
[----:B------:R-:W-:Y:S02]  /*14400*/  F2FP.BF16.PACK_AB R125, R31, R30 ;  /* 0x0000001e1f7d723e */ /* 0x000fe400000010ff */
[----:B------:R-:W-:-:S03]  /*14410*/  F2FP.BF16.PACK_AB R126, R37, R39 ;  /* 0x00000027257e723e */ /* 0x000fc600000010ff */
[C---:B------:R-:W-:Y:S01]  /*14420*/  HMMA.16816.F32.BF16 R68, R8.reuse, R20, R156 ;  /* 0x000000140844723c */ /* 0x040fe2000004189c */
[----:B------:R-:W-:Y:S01]  /*14430*/  MOV R43, R164 ;  /* 0x000000a4002b7202 */ /* 0x000fe20000000f00 */
[----:B------:R-:W-:Y:S06]  /*14440*/  LDSM.16.MT88.4 R156, [R237+0xd800] ;  /* 0x00d80000ed9c783b */ /* 0x000fec0000004200 */
        /* <DEDUP_REMOVED lines=18> */
[----:B------:R-:W-:Y:S02]  /*14570*/  F2FP.BF16.PACK_AB R131, R41, R47 ;  /* 0x0000002f2983723e */ /* 0x000fe400000010ff */
[----:B------:R-:W-:Y:S02]  /*14580*/  MOV R34, R166 ;  /* 0x000000a600227202 */ /* 0x000fe40000000f00 */
[----:B------:R-:W-:Y:S01]  /*14590*/  MOV R35, R165 ;  /* 0x000000a500237202 */ /* 0x000fe20000000f00 */
[----:B---3--:R-:W-:Y:S02]  /*145a0*/  FFMA.FTZ R0, R127, R44, R242 ;  /* 0x0000002c7f007223 */ /* 0x008fe400000100f2 */
[----:B----4-:R-:W-:Y:S01]  /*145b0*/  FFMA.FTZ R3, R140, R45, R241 ;  /* 0x0000002d8c037223 */ /* 0x010fe200000100f1 */
[----:B-1----:R-:W-:Y:S01]  /*145c0*/  F2FP.BF16.PACK_AB R127, R32, R33 ;  /* 0x00000021207f723e */ /* 0x002fe200000010ff */
[----:B------:R-:W-:Y:S01]  /*145d0*/  FADD.FTZ R29, R143, R0 ;  /* 0x000000008f1d7221 */ /* 0x000fe20000010000 */
[----:B------:R-:W-:Y:S01]  /*145e0*/  MOV R44, R169 ;  /* 0x000000a9002c7202 */ /* 0x000fe20000000f00 */
[----:B------:R-:W-:Y:S01]  /*145f0*/  FADD.FTZ R0, R217, R3 ;  /* 0x00000003d9007221 */ /* 0x000fe20000010000 */
[----:B------:R1:W5:Y:S01]  /*14600*/  LDL.LU R242, [R1+0xa0] ;  /* 0x0000a00001f27983 */ /* 0x0003620000300800 */
[----:B------:R-:W-:-:S03]  /*14610*/  FADD.FTZ R3, R218, R4 ;  /* 0x00000004da037221 */ /* 0x000fc60000010000 */
[----:B------:R-:W3:Y:S01]  /*14620*/  LDSM.16.MT88.4 R4, [R239+0xf800] ;  /* 0x00f80000ef04783b */ /* 0x000ee20000004200 */
[----:B------:R-:W-:Y:S01]  /*14630*/  MOV R45, R170 ;  /* 0x000000aa002d7202 */ /* 0x000fe20000000f00 */
[----:B------:R-:W-:Y:S02]  /*14640*/  FADD.FTZ R0, R34, R0 ;  /* 0x0000000022007221 */ /* 0x000fe40000010000 */
[----:B------:R-:W-:Y:S01]  /*14650*/  FADD.FTZ R3, R43, R3 ;  /* 0x000000032b037221 */ /* 0x000fe20000010000 */
[----:B------:R-:W-:Y:S01]  /*14660*/  MOV R140, R173 ;  /* 0x000000ad008c7202 */ /* 0x000fe20000000f00 */
[----:B------:R-:W-:Y:S01]  /*14670*/  FADD.FTZ R0, R45, R0 ;  /* 0x000000002d007221 */ /* 0x000fe20000010000 */
[----:B------:R-:W-:Y:S01]  /*14680*/  MOV R143, R190 ;  /* 0x000000be008f7202 */ /* 0x000fe20000000f00 */
[----:B------:R-:W-:Y:S01]  /*14690*/  FADD.FTZ R3, R230, R3 ;  /* 0x00000003e6037221 */ /* 0x000fe20000010000 */
[----:B------:R-:W-:Y:S01]  /*146a0*/  MOV R217, R189 ;  /* 0x000000bd00d97202 */ /* 0x000fe20000000f00 */
[----:B------:R-:W-:-:S02]  /*146b0*/  FADD.FTZ R0, R231, R0 ;  /* 0x00000000e7007221 */ /* 0x000fc40000010000 */
[----:B--2---:R-:W-:Y:S01]  /*146c0*/  FFMA.FTZ R2, R141, R46, R236 ;  /* 0x0000002e8d027223 */ /* 0x004fe200000100ec */
[----:B------:R1:W5:Y:S03]  /*146d0*/  LDL.LU R241, [R1+0x9c] ;  /* 0x00009c0001f17983 */ /* 0x0003660000300800 */
[----:B------:R-:W-:Y:S01]  /*146e0*/  FADD.FTZ R28, R28, R2 ;  /* 0x000000021c1c7221 */ /* 0x000fe20000010000 */
[----:B------:R-:W-:Y:S01]  /*146f0*/  MOV R2, R167 ;  /* 0x000000a700027202 */ /* 0x000fe20000000f00 */
[----:B---3--:R-:W-:Y:S01]  /*14700*/  HMMA.16816.F32.BF16 R120, R124, R4, R120 ;  /* 0x000000047c78723c */ /* 0x008fe20000041878 */
[----:B------:R-:W-:-:S03]  /*14710*/  MOV R46, R171 ;  /* 0x000000ab002e7202 */ /* 0x000fc60000000f00 */
[----:B------:R-:W-:Y:S01]  /*14720*/  FADD.FTZ R2, R2, R29 ;  /* 0x0000001d02027221 */ /* 0x000fe20000010000 */
[----:B------:R-:W-:-:S03]  /*14730*/  MOV R141, R172 ;  /* 0x000000ac008d7202 */ /* 0x000fc60000000f00 */
[----:B------:R-:W-:Y:S01]  /*14740*/  HMMA.16816.F32.BF16 R116, R128, R4, R116 ;  /* 0x000000048074723c */ /* 0x000fe20000041874 */
[----:B------:R-:W-:Y:S01]  /*14750*/  FADD.FTZ R2, R46, R2 ;  /* 0x000000022e027221 */ /* 0x000fe20000010000 */
[----:B------:R-:W-:Y:S01]  /*14760*/  MOV R218, R188 ;  /* 0x000000bc00da7202 */ /* 0x000fe20000000f00 */
[----:B------:R-:W-:Y:S01]  /*14770*/  FADD.FTZ R3, R141, R3 ;  /* 0x000000038d037221 */ /* 0x000fe20000010000 */
[----:B------:R-:W2:Y:S03]  /*14780*/  LDSM.16.MT88.4 R172, [R238+0xd800] ;  /* 0x00d80000eeac783b */ /* 0x000ea60000004200 */
[----:B------:R-:W-:Y:S01]  /*14790*/  FADD.FTZ R4, R35, R28 ;  /* 0x0000001c23047221 */ /* 0x000fe20000010000 */
[----:B------:R-:W3:Y:S01]  /*147a0*/  LDSM.16.MT88.4 R188, [R240+0xd800] ;  /* 0x00d80000f0bc783b */ /* 0x000ee20000004200 */
        /* <DEDUP_REMOVED lines=46> */
[----:B------:R-:W-:Y:S01]  /*14a90*/  FADD.FTZ R0, R32, R0 ;  /* 0x0000000020007221 */ /* 0x000fe20000010000 */
[----:B------:R1:W-:Y:S04]  /*14aa0*/  STL [R1+0x50], R4 ;  /* 0x0000500401007387 */ /* 0x0003e80000100800 */
[----:B------:R1:W-:Y:S04]  /*14ab0*/  STL [R1+0x54], R3 ;  /* 0x0000540301007387 */ /* 0x0003e80000100800 */
[----:B------:R1:W-:Y:S04]  /*14ac0*/  STL [R1+0x58], R2 ;  /* 0x0000580201007387 */ /* 0x0003e80000100800 */
[----:B------:R1:W-:Y:S01]  /*14ad0*/  STL [R1+0x5c], R0 ;  /* 0x00005c0001007387 */ /* 0x0003e20000100800 */
[----:B------:R-:W-:Y:S01]  /*14ae0*/  HMMA.16816.F32.BF16 R148, R128, R156, R148 ;  /* 0x0000009c8094723c */ /* 0x000fe20000041894 */
[----:B------:R-:W-:-:S07]  /*14af0*/  @UP0 UIADD3 UR8, UR8, -0x4, URZ ;  /* 0xfffffffc08080890 */ /* 0x000fce000fffe03f */
        /* <DEDUP_REMOVED lines=30> */
.L_x_413:
[----:B-1----:R-:W-:-:S12]  /*14ce0*/  UIADD3 UR8, UR21, -0x1, URZ ;  /* 0xffffffff15087890 */ /* 0x002fd8000fffe03f */
.L_x_420:
[----:B-1----:R-:W-:-:S13]  /*14cf0*/  ISETP.LE.AND P0, PT, RZ, UR8, PT ;  /* 0x00000008ff007c0c */ /* 0x002fda000bf03270 */
        /* <DEDUP_REMOVED lines=14> */
.L_x_424:
        /* <DEDUP_REMOVED lines=52> */
[----:B------:R-:W-:Y:S02]  /*15120*/  @!P3 LEA R10, P5, R4, c[0x0][0x168], 0x1 ;  /* 0x00005a00040aba11 */ /* 0x000fe400078a08ff */
        /* <DEDUP_REMOVED lines=25> */
.L_x_422:
        /* <DEDUP_REMOVED lines=235> */
[----:B------:R-:W1:Y:S01]  /*16170*/  MUFU.TANH R0, R4 ;  /* 0x0000000400007308 */ /* 0x000e620000002400 */
[----:B------:R-:W-:Y:S02]  /*16180*/  FMUL.FTZ R5, R5, c[0x0][0x2ec] ;  /* 0x0000bb0005057a20 */ /* 0x000fe40000410000 */
[----:B------:R-:W-:Y:S02]  /*16190*/  FMUL.FTZ R6, R6, c[0x0][0x2ec] ;  /* 0x0000bb0006067a20 */ /* 0x000fe40000410000 */
[----:B------:R-:W-:Y:S04]  /*161a0*/  FMUL.FTZ R7, R7, c[0x0][0x2ec] ;  /* 0x0000bb0007077a20 */ /* 0x000fe80000410000 */
[----:B------:R-:W-:Y:S01]  /*161b0*/  FMUL.FTZ R8, R8, c[0x0][0x2ec] ;  /* 0x0000bb0008087a20 */ /* 0x000fe20000410000 */
[----:B------:R-:W2:Y:S01]  /*161c0*/  MUFU.TANH R2, R5 ;  /* 0x0000000500027308 */ /* 0x000ea20000002400 */
[----:B------:R-:W-:Y:S02]  /*161d0*/  FMUL.FTZ R9, R9, c[0x0][0x2ec] ;  /* 0x0000bb0009097a20 */ /* 0x000fe40000410000 */
[----:B------:R-:W-:Y:S02]  /*161e0*/  FMUL.FTZ R10, R10, c[0x0][0x2ec] ;  /* 0x0000bb000a0a7a20 */ /* 0x000fe40000410000 */
[----:B------:R-:W-:Y:S02]  /*161f0*/  FMUL.FTZ R11, R11, c[0x0][0x2ec] ;  /* 0x0000bb000b0b7a20 */ /* 0x000fe40000410000 */
[----:B------:R-:W-:Y:S02]  /*16200*/  FMUL.FTZ R12, R12, c[0x0][0x2ec] ;  /* 0x0000bb000c0c7a20 */ /* 0x000fe40000410000 */
[----:B------:R-:W-:Y:S02]  /*16210*/  FMUL.FTZ R13, R13, c[0x0][0x2ec] ;  /* 0x0000bb000d0d7a20 */ /* 0x000fe40000410000 */
[----:B------:R-:W-:Y:S02]  /*16220*/  FMUL.FTZ R14, R14, c[0x0][0x2ec] ;  /* 0x0000bb000e0e7a20 */ /* 0x000fe40000410000 */
[----:B------:R-:W-:Y:S01]  /*16230*/  FMUL.FTZ R15, R15, c[0x0][0x2ec] ;  /* 0x0000bb000f0f7a20 */ /* 0x000fe20000410000 */
[----:B-1----:R1:W-:Y:S01]  /*16240*/  STL [R1+0x28], R0 ;  /* 0x0000280001007387 */ /* 0x0023e20000100800 */
[----:B------:R-:W-:Y:S02]  /*16250*/  FMUL.FTZ R16, R16, c[0x0][0x2ec] ;  /* 0x0000bb0010107a20 */ /* 0x000fe40000410000 */
[----:B------:R-:W-:Y:S02]  /*16260*/  FMUL.FTZ R17, R17, c[0x0][0x2ec] ;  /* 0x0000bb0011117a20 */ /* 0x000fe40000410000 */
[----:B------:R-:W-:Y:S01]  /*16270*/  MUFU.TANH R252, R16 ;  /* 0x0000001000fc7308 */ /* 0x000fe20000002400 */
[----:B------:R-:W-:Y:S02]  /*16280*/  FMUL.FTZ R18, R18, c[0x0][0x2ec] ;  /* 0x0000bb0012127a20 */ /* 0x000fe40000410000 */
[----:B------:R-:W-:Y:S01]  /*16290*/  FMUL.FTZ R19, R19, c[0x0][0x2ec] ;  /* 0x0000bb0013137a20 */ /* 0x000fe20000410000 */
[----:B--2---:R2:W-:Y:S06]  /*162a0*/  STL [R1+0x2c], R2 ;  /* 0x00002c0201007387 */ /* 0x0045ec0000100800 */
[----:B------:R-:W-:Y:S10]  /*162b0*/  MUFU.TANH R251, R17 ;  /* 0x0000001100fb7308 */ /* 0x000ff40000002400 */
[----:B-1----:R-:W1:Y:S10]  /*162c0*/  MUFU.TANH R0, R6 ;  /* 0x0000000600007308 */ /* 0x002e740000002400 */
[----:B--2---:R2:W3:Y:S10]  /*162d0*/  MUFU.TANH R2, R7 ;  /* 0x0000000700027308 */ /* 0x0044f40000002400 */
[----:B------:R-:W-:Y:S01]  /*162e0*/  MUFU.TANH R235, R18 ;  /* 0x0000001200eb7308 */ /* 0x000fe20000002400 */
[----:B-1----:R1:W-:Y:S09]  /*162f0*/  STL [R1+0x20], R0 ;  /* 0x0000200001007387 */ /* 0x0023f20000100800 */
[----:B------:R-:W-:Y:S01]  /*16300*/  MUFU.TANH R250, R19 ;  /* 0x0000001300fa7308 */ /* 0x000fe20000002400 */
[----:B--2---:R-:W2:Y:S08]  /*16310*/  LDSM.16.M88.4 R4, [R241+0x2800] ;  /* 0x00280000f104783b */ /* 0x004eb00000000200 */
[----:B---3--:R3:W-:Y:S01]  /*16320*/  STL [R1+0x24], R2 ;  /* 0x0000240201007387 */ /* 0x0087e20000100800 */
[----:B-1----:R-:W1:Y:S10]  /*16330*/  MUFU.TANH R0, R8 ;  /* 0x0000000800007308 */ /* 0x002e740000002400 */
[----:B---3--:R-:W-:Y:S01]  /*16340*/  MUFU.TANH R2, R10 ;  /* 0x0000000a00027308 */ /* 0x008fe20000002400 */
[----:B-1----:R1:W-:Y:S01]  /*16350*/  STL [R1+0x1c], R0 ;  /* 0x00001c0001007387 */ /* 0x0023e20000100800 */
[-C--:B--2---:R-:W-:Y:S08]  /*16360*/  HMMA.16816.F32.BF16 R20, R224, R4.reuse, R20 ;  /* 0x00000004e014723c */ /* 0x084ff00000041814 */
[C---:B------:R-:W-:Y:S08]  /*16370*/  HMMA.16816.F32.BF16 R24, R208.reuse, R4, R24 ;  /* 0x00000004d018723c */ /* 0x040ff00000041818 */
[-C--:B------:R-:W-:Y:S01]  /*16380*/  HMMA.16816.F32.BF16 R28, R208, R6.reuse, R28 ;  /* 0x00000006d01c723c */ /* 0x080fe2000004181c */
[----:B-1----:R-:W1:Y:S07]  /*16390*/  MUFU.TANH R0, R9 ;  /* 0x0000000900007308 */ /* 0x002e6e0000002400 */
[C---:B------:R-:W-:Y:S01]  /*163a0*/  HMMA.16816.F32.BF16 R32, R224.reuse, R6, R32 ;  /* 0x00000006e020723c */ /* 0x040fe20000041820 */
[----:B------:R-:W-:Y:S03]  /*163b0*/  LDSM.16.M88.4 R4, [R241+0x3800] ;  /* 0x00380000f104783b */ /* 0x000fe60000000200 */
        /* <DEDUP_REMOVED lines=8> */
[----:B------:R-:W-:Y:S01]  /*16440*/  MUFU.TANH R249, R21 ;  /* 0x0000001500f97308 */ /* 0x000fe20000002400 */
[----:B------:R-:W-:Y:S02]  /*16450*/  FMUL.FTZ R26, R26, c[0x0][0x2ec] ;  /* 0x0000bb001a1a7a20 */ /* 0x000fe40000410000 */
[----:B------:R-:W-:Y:S01]  /*16460*/  FMUL.FTZ R27, R27, c[0x0][0x2ec] ;  /* 0x0000bb001b1b7a20 */ /* 0x000fe20000410000 */
[----:B-1----:R1:W-:Y:S01]  /*16470*/  STL [R1+0x18], R0 ;  /* 0x0000180001007387 */ /* 0x0023e20000100800 */
[----:B------:R-:W-:Y:S02]  /*16480*/  FMUL.FTZ R32, R32, c[0x0][0x2ec] ;  /* 0x0000bb0020207a20 */ /* 0x000fe40000410000 */
[----:B------:R-:W-:Y:S01]  /*16490*/  FMUL.FTZ R33, R33, c[0x0][0x2ec] ;  /* 0x0000bb0021217a20 */ /* 0x000fe20000410000 */
[----:B------:R2:W-:Y:S01]  /*164a0*/  STL [R1+0x8], R2 ;  /* 0x0000080201007387 */ /* 0x0005e20000100800 */
[----:B------:R-:W-:Y:S01]  /*164b0*/  FMUL.FTZ R34, R34, c[0x0][0x2ec] ;  /* 0x0000bb0022227a20 */ /* 0x000fe20000410000 */
[----:B------:R-:W-:Y:S01]  /*164c0*/  MUFU.TANH R228, R31 ;  /* 0x0000001f00e47308 */ /* 0x000fe20000002400 */
[----:B------:R-:W-:Y:S02]  /*164d0*/  FMUL.FTZ R35, R35, c[0x0][0x2ec] ;  /* 0x0000bb0023237a20 */ /* 0x000fe40000410000 */
[----:B------:R-:W-:Y:S02]  /*164e0*/  FMUL.FTZ R28, R28, c[0x0][0x2ec] ;  /* 0x0000bb001c1c7a20 */ /* 0x000fe40000410000 */
[----:B------:R-:W-:Y:S02]  /*164f0*/  FMUL.FTZ R29, R29, c[0x0][0x2ec] ;  /* 0x0000bb001d1d7a20 */ /* 0x000fe40000410000 */
[----:B------:R-:W-:Y:S03]  /*16500*/  FMUL.FTZ R30, R30, c[0x0][0x2ec] ;  /* 0x0000bb001e1e7a20 */ /* 0x000fe60000410000 */
[----:B------:R-:W-:Y:S10]  /*16510*/  MUFU.TANH R221, R32 ;  /* 0x0000002000dd7308 */ /* 0x000ff40000002400 */
[----:B-1----:R1:W3:Y:S10]  /*16520*/  MUFU.TANH R0, R11 ;  /* 0x0000000b00007308 */ /* 0x0022f40000002400 */
[----:B--2---:R-:W2:Y:S10]  /*16530*/  MUFU.TANH R2, R12 ;  /* 0x0000000c00027308 */ /* 0x004eb40000002400 */
[----:B------:R-:W-:Y:S01]  /*16540*/  MUFU.TANH R220, R33 ;  /* 0x0000002100dc7308 */ /* 0x000fe20000002400 */
[----:B-1----:R-:W1:Y:S01]  /*16550*/  LDSM.16.M88.4 R8, [R241+0x3000] ;  /* 0x00300000f108783b */ /* 0x002e620000000200 */
[----:B------:R-:W-:Y:S08]  /*16560*/  DEPBAR.LE SB0, 0x0 ;  /* 0x000080000000791a */ /* 0x000ff00000000000 */
[----:B------:R-:W-:Y:S01]  /*16570*/  MUFU.TANH R218, R34 ;  /* 0x0000002200da7308 */ /* 0x000fe20000002400 */
[----:B---3--:R3:W-:Y:S04]  /*16580*/  STL [R1+0x10], R0 ;  /* 0x0000100001007387 */ /* 0x0087e80000100800 */
[----:B--2---:R2:W-:Y:S05]  /*16590*/  STL [R1+0xc], R2 ;  /* 0x00000c0201007387 */ /* 0x0045ea0000100800 */
[----:B------:R-:W-:Y:S01]  /*165a0*/  MUFU.TANH R219, R35 ;  /* 0x0000002300db7308 */ /* 0x000fe20000002400 */
[----:B------:R-:W-:Y:S09]  /*165b0*/  BAR.SYNC.DEFER_BLOCKING 0x0 ;  /* 0x0000000000007b1d */ /* 0x000ff20000010000 */
[----:B------:R-:W-:Y:S10]  /*165c0*/  MUFU.TANH R234, R22 ;  /* 0x0000001600ea7308 */ /* 0x000ff40000002400 */
[----:B---3--:R-:W3:Y:S01]  /*165d0*/  MUFU.TANH R0, R13 ;  /* 0x0000000d00007308 */ /* 0x008ee20000002400 */
[-C--:B-1----:R-:W-:Y:S09]  /*165e0*/  HMMA.16816.F32.BF16 R36, R224, R8.reuse, R36 ;  /* 0x00000008e024723c */ /* 0x082ff20000041824 */
[----:B--2---:R-:W1:Y:S01]  /*165f0*/  MUFU.TANH R2, R14 ;  /* 0x0000000e00027308 */ /* 0x004e620000002400 */
[C---:B------:R-:W-:Y:S09]  /*16600*/  HMMA.16816.F32.BF16 R40, R208.reuse, R8, R40 ;  /* 0x00000008d028723c */ /* 0x040ff20000041828 */
[----:B------:R-:W-:Y:S01]  /*16610*/  MUFU.TANH R217, R23 ;  /* 0x0000001700d97308 */ /* 0x000fe20000002400 */
[-C--:B------:R-:W-:Y:S01]  /*16620*/  HMMA.16816.F32.BF16 R44, R208, R10.reuse, R44 ;  /* 0x0000000ad02c723c */ /* 0x080fe2000004182c */
[----:B---3--:R2:W-:Y:S03]  /*16630*/  STL [R1+0x14], R0 ;  /* 0x0000140001007387 */ /* 0x0085e60000100800 */
[----:B------:R-:W-:Y:S04]  /*16640*/  FMUL.FTZ R36, R36, c[0x0][0x2ec] ;  /* 0x0000bb0024247a20 */ /* 0x000fe80000410000 */
[C---:B------:R-:W-:Y:S01]  /*16650*/  HMMA.16816.F32.BF16 R48, R224.reuse, R10, R48 ;  /* 0x0000000ae030723c */ /* 0x040fe20000041830 */
[----:B------:R-:W-:Y:S03]  /*16660*/  MUFU.TANH R233, R24 ;  /* 0x0000001800e97308 */ /* 0x000fe60000002400 */
[----:B------:R-:W-:Y:S01]  /*16670*/  FMUL.FTZ R37, R37, c[0x0][0x2ec] ;  /* 0x0000bb0025257a20 */ /* 0x000fe20000410000 */
[----:B-1----:R1:W-:Y:S01]  /*16680*/  STL [R1], R2 ;  /* 0x0000000201007387 */ /* 0x0023e20000100800 */
[----:B------:R-:W-:Y:S02]  /*16690*/  FMUL.FTZ R38, R38, c[0x0][0x2ec] ;  /* 0x0000bb0026267a20 */ /* 0x000fe40000410000 */
[-C--:B------:R-:W-:Y:S03]  /*166a0*/  HMMA.16816.F32.BF16 R52, R224, R4.reuse, R52 ;  /* 0x00000004e034723c */ /* 0x080fe60000041834 */
        /* <DEDUP_REMOVED lines=10> */
[----:B------:R5:W-:Y:S01]  /*16750*/  MUFU.TANH R214, R38 ;  /* 0x0000002600d67308 */ /* 0x000be20000002400 */
[----:B------:R-:W-:Y:S01]  /*16760*/  FMUL.FTZ R45, R45, c[0x0][0x2ec] ;  /* 0x0000bb002d2d7a20 */ /* 0x000fe20000410000 */
[----:B------:R-:W-:Y:S04]  /*16770*/  HMMA.16816.F32.BF16 R64, R224, R6, R64 ;  /* 0x00000006e040723c */ /* 0x000fe80000041840 */
[----:B------:R-:W-:Y:S03]  /*16780*/  FMUL.FTZ R46, R46, c[0x0][0x2ec] ;  /* 0x0000bb002e2e7a20 */ /* 0x000fe60000410000 */
[----:B---3--:R-:W-:Y:S01]  /*16790*/  FMUL.FTZ R36, R56, c[0x0][0x2ec] ;  /* 0x0000bb0038247a20 */ /* 0x008fe20000410000 */
[----:B------:R3:W-:Y:S01]  /*167a0*/  MUFU.TANH R213, R39 ;  /* 0x0000002700d57308 */ /* 0x0007e20000002400 */
[----:B------:R-:W-:Y:S03]  /*167b0*/  FMUL.FTZ R57, R57, c[0x0][0x2ec] ;  /* 0x0000bb0039397a20 */ /* 0x000fe60000410000 */
[----:B------:R-:W-:Y:S02]  /*167c0*/  FMUL.FTZ R35, R58, c[0x0][0x2ec] ;  /* 0x0000bb003a237a20 */ /* 0x000fe40000410000 */
[----:B----4-:R-:W-:Y:S02]  /*167d0*/  FMUL.FTZ R37, R59, c[0x0][0x2ec] ;  /* 0x0000bb003b257a20 */ /* 0x010fe40000410000 */
[----:B------:R-:W-:Y:S02]  /*167e0*/  FMUL.FTZ R60, R60, c[0x0][0x2ec] ;  /* 0x0000bb003c3c7a20 */ /* 0x000fe40000410000 */
[----:B------:R4:W-:Y:S01]  /*167f0*/  MUFU.TANH R212, R40 ;  /* 0x0000002800d47308 */ /* 0x0009e20000002400 */
[----:B------:R-:W-:Y:S02]  /*16800*/  FMUL.FTZ R61, R61, c[0x0][0x2ec] ;  /* 0x0000bb003d3d7a20 */ /* 0x000fe40000410000 */
[----:B------:R-:W-:Y:S02]  /*16810*/  FMUL.FTZ R3, R63, c[0x0][0x2ec] ;  /* 0x0000bb003f037a20 */ /* 0x000fe40000410000 */
[----:B-----5:R-:W-:Y:S02]  /*16820*/  FMUL.FTZ R38, R54, c[0x0][0x2ec] ;  /* 0x0000bb0036267a20 */ /* 0x020fe40000410000 */
[----:B------:R-:W-:Y:S02]  /*16830*/  FMUL.FTZ R32, R64, c[0x0][0x2ec] ;  /* 0x0000bb0040207a20 */ /* 0x000fe40000410000 */
[----:B------:R-:W-:Y:S01]  /*16840*/  FMUL.FTZ R33, R65, c[0x0][0x2ec] ;  /* 0x0000bb0041217a20 */ /* 0x000fe20000410000 */
[----:B------:R5:W-:Y:S01]  /*16850*/  MUFU.TANH R142, R41 ;  /* 0x00000029008e7308 */ /* 0x000be20000002400 */
[----:B------:R-:W-:Y:S02]  /*16860*/  FMUL.FTZ R31, R66, c[0x0][0x2ec] ;  /* 0x0000bb00421f7a20 */ /* 0x000fe40000410000 */
[----:B------:R-:W-:Y:S02]  /*16870*/  FMUL.FTZ R34, R67, c[0x0][0x2ec] ;  /* 0x0000bb0043227a20 */ /* 0x000fe40000410000 */
[----:B---3--:R-:W-:Y:S02]  /*16880*/  FMUL.FTZ R39, R55, c[0x0][0x2ec] ;  /* 0x0000bb0037277a20 */ /* 0x008fe40000410000 */
[----:B------:R-:W-:Y:S03]  /*16890*/  FMUL.FTZ R62, R62, c[0x0][0x2ec] ;  /* 0x0000bb003e3e7a20 */ /* 0x000fe60000410000 */
[----:B------:R3:W-:Y:S01]  /*168a0*/  MUFU.TANH R137, R42 ;  /* 0x0000002a00897308 */ /* 0x0007e20000002400 */
[----:B----4-:R-:W-:Y:S09]  /*168b0*/  FMUL.FTZ R40, R53, c[0x0][0x2ec] ;  /* 0x0000bb0035287a20 */ /* 0x010ff20000410000 */
[----:B------:R4:W-:Y:S01]  /*168c0*/  MUFU.TANH R136, R43 ;  /* 0x0000002b00887308 */ /* 0x0009e20000002400 */
[----:B-----5:R-:W-:Y:S09]  /*168d0*/  FMUL.FTZ R41, R52, c[0x0][0x2ec] ;  /* 0x0000bb0034297a20 */ /* 0x020ff20000410000 */
[----:B------:R5:W-:Y:S01]  /*168e0*/  MUFU.TANH R135, R44 ;  /* 0x0000002c00877308 */ /* 0x000be20000002400 */
[----:B---3--:R-:W-:Y:S09]  /*168f0*/  FMUL.FTZ R42, R51, c[0x0][0x2ec] ;  /* 0x0000bb00332a7a20 */ /* 0x008ff20000410000 */
[----:B------:R3:W-:Y:S01]  /*16900*/  MUFU.TANH R134, R45 ;  /* 0x0000002d00867308 */ /* 0x0007e20000002400 */
[----:B----4-:R-:W-:Y:S09]  /*16910*/  FMUL.FTZ R43, R50, c[0x0][0x2ec] ;  /* 0x0000bb00322b7a20 */ /* 0x010ff20000410000 */
[----:B------:R4:W-:Y:S01]  /*16920*/  MUFU.TANH R133, R46 ;  /* 0x0000002e00857308 */ /* 0x0009e20000002400 */
[----:B-----5:R-:W-:Y:S09]  /*16930*/  FMUL.FTZ R44, R49, c[0x0][0x2ec] ;  /* 0x0000bb00312c7a20 */ /* 0x020ff20000410000 */
[----:B--2---:R-:W2:Y:S01]  /*16940*/  MUFU.TANH R0, R15 ;  /* 0x0000000f00007308 */ /* 0x004ea20000002400 */
[----:B---3--:R-:W-:Y:S09]  /*16950*/  FMUL.FTZ R45, R48, c[0x0][0x2ec] ;  /* 0x0000bb00302d7a20 */ /* 0x008ff20000410000 */
[----:B------:R1:W3:Y:S01]  /*16960*/  MUFU.TANH R232, R25 ;  /* 0x0000001900e87308 */ /* 0x0002e20000002400 */
[----:B----4-:R-:W-:Y:S09]  /*16970*/  FMUL.FTZ R46, R47, c[0x0][0x2ec] ;  /* 0x0000bb002f2e7a20 */ /* 0x010ff20000410000 */
[----:B------:R1:W4:Y:S01]  /*16980*/  MUFU.TANH R223, R26 ;  /* 0x0000001a00df7308 */ /* 0x0003220000002400 */
[----:B--2---:R1:W-:Y:S09]  /*16990*/  STL [R1+0x4], R0 ;  /* 0x0000040001007387 */ /* 0x0043f20000100800 */
[----:B------:R1:W2:Y:S10]  /*169a0*/  MUFU.TANH R231, R27 ;  /* 0x0000001b00e77308 */ /* 0x0002b40000002400 */
        /* <DEDUP_REMOVED lines=19> */
[----:B------:R-:W1:Y:S10]  /*16ae0*/  MUFU.TANH R3, R3 ;  /* 0x0000000300037308 */ /* 0x000e740000002400 */
[----:B------:R-:W1:Y:S10]  /*16af0*/  MUFU.TANH R32, R32 ;  /* 0x0000002000207308 */ /* 0x000e740000002400 */
[----:B------:R-:W1:Y:S10]  /*16b00*/  MUFU.TANH R33, R33 ;  /* 0x0000002100217308 */ /* 0x000e740000002400 */
[----:B------:R-:W1:Y:S10]  /*16b10*/  MUFU.TANH R31, R31 ;  /* 0x0000001f001f7308 */ /* 0x000e740000002400 */
[----:B------:R-:W1:Y:S02]  /*16b20*/  MUFU.TANH R34, R34 ;  /* 0x0000002200227308 */ /* 0x000e640000002400 */
[----:B-1234-:R-:W-:-:S05]  /*16b30*/  @P4 BRA `(.L_x_424) ;  /* 0xffffe2a000004947 */ /* 0x01efca000383ffff */
.L_x_423:
[----:B-1----:R-:W2:Y:S01]  /*16b40*/  LDL.LU R14, [R1+0x14] ;  /* 0x00001400010e7983 */ /* 0x002ea20000300800 */
[----:B------:R-:W-:Y:S01]  /*16b50*/  MOV R0, UR8 ;  /* 0x0000000800007c02 */ /* 0x000fe20008000f00 */
[----:B------:R-:W-:Y:S02]  /*16b60*/  UIADD3 UR8, UR8, -0x1, URZ ;  /* 0xffffffff08087890 */ /* 0x000fe4000fffe03f */
[----:B------:R-:W3:Y:S04]  /*16b70*/  LDL.LU R13, [R1+0x4] ;  /* 0x00000400010d7983 */ /* 0x000ee80000300800 */
[----:B------:R-:W4:Y:S04]  /*16b80*/  LDL.LU R12, [R1+0xc] ;  /* 0x00000c00010c7983 */ /* 0x000f280000300800 */
[----:B------:R-:W2:Y:S04]  /*16b90*/  LDL.LU R11, [R1+0x28] ;  /* 0x00002800010b7983 */ /* 0x000ea80000300800 */
[----:B------:R-:W2:Y:S04]  /*16ba0*/  LDL.LU R10, [R1+0x20] ;  /* 0x00002000010a7983 */ /* 0x000ea80000300800 */
[----:B------:R-:W2:Y:S04]  /*16bb0*/  LDL.LU R9, [R1+0x8] ;  /* 0x0000080001097983 */ /* 0x000ea80000300800 */
[----:B------:R-:W2:Y:S04]  /*16bc0*/  LDL.LU R8, [R1+0x1c] ;  /* 0x00001c0001087983 */ /* 0x000ea80000300800 */
[----:B------:R-:W2:Y:S04]  /*16bd0*/  LDL.LU R7, [R1] ;  /* 0x0000000001077983 */ /* 0x000ea80000300800 */
[----:B------:R-:W2:Y:S04]  /*16be0*/  LDL.LU R6, [R1+0x2c] ;  /* 0x00002c0001067983 */ /* 0x000ea80000300800 */
[----:B------:R-:W2:Y:S04]  /*16bf0*/  LDL.LU R5, [R1+0x24] ;  /* 0x0000240001057983 */ /* 0x000ea80000300800 */
[----:B------:R-:W2:Y:S04]  /*16c00*/  LDL.LU R4, [R1+0x10] ;  /* 0x0000100001047983 */ /* 0x000ea80000300800 */
[----:B------:R-:W2:Y:S04]  /*16c10*/  LDL.LU R2, [R1+0x18] ;  /* 0x0000180001027983 */ /* 0x000ea80000300800 */
[----:B------:R-:W1:Y:S08]  /*16c20*/  S2R R15, SR_TID.X ;  /* 0x00000000000f7919 */ /* 0x000e700000002100 */
[----:B------:R-:W-:Y:S04]  /*16c30*/  STL [R1+0xb8], R248 ;  /* 0x0000b8f801007387 */ /* 0x000fe80000100800 */
[----:B------:R-:W-:Y:S04]  /*16c40*/  STL [R1+0xb4], R247 ;  /* 0x0000b4f701007387 */ /* 0x000fe80000100800 */
[----:B------:R-:W-:Y:S04]  /*16c50*/  STL [R1+0xb0], R246 ;  /* 0x0000b0f601007387 */ /* 0x000fe80000100800 */
[----:B------:R-:W-:Y:S04]  /*16c60*/  STL [R1+0xac], R245 ;  /* 0x0000acf501007387 */ /* 0x000fe80000100800 */
[----:B------:R1:W-:Y:S04]  /*16c70*/  STL [R1+0xa8], R244 ;  /* 0x0000a8f401007387 */ /* 0x0003e80000100800 */
[----:B------:R-:W-:Y:S04]  /*16c80*/  STL [R1+0xa4], R243 ;  /* 0x0000a4f301007387 */ /* 0x000fe80000100800 */
[----:B------:R-:W-:Y:S04]  /*16c90*/  STL [R1+0xa0], R242 ;  /* 0x0000a0f201007387 */ /* 0x000fe80000100800 */
[----:B------:R-:W-:Y:S04]  /*16ca0*/  STL [R1+0x9c], R241 ;  /* 0x00009cf101007387 */ /* 0x000fe80000100800 */
[----:B------:R-:W-:Y:S04]  /*16cb0*/  STL [R1+0x98], R236 ;  /* 0x000098ec01007387 */ /* 0x000fe80000100800 */
[----:B------:R-:W-:Y:S01]  /*16cc0*/  LDSM.16.MT88.4 R52, [R240+0xc000] ;  /* 0x00c00000f034783b */ /* 0x000fe20000004200 */
[----:B--2---:R-:W-:Y:S02]  /*16cd0*/  MOV R17, R2 ;  /* 0x0000000200117202 */ /* 0x004fe40000000f00 */
[----:B-1----:R-:W-:Y:S02]  /*16ce0*/  SHF.L.U32 R15, R15, 0x1, RZ ;  /* 0x000000010f0f7819 */ /* 0x002fe400000006ff */
[----:B------:R-:W-:Y:S02]  /*16cf0*/  MOV R21, R4 ;  /* 0x0000000400157202 */ /* 0x000fe40000000f00 */
[----:B------:R-:W-:Y:S02]  /*16d00*/  LOP3.LUT R15, R15, 0x6, RZ, 0xc0, !PT ;  /* 0x000000060f0f7812 */ /* 0x000fe400078ec0ff */
[----:B------:R-:W-:Y:S02]  /*16d10*/  MOV R22, R5 ;  /* 0x0000000500167202 */ /* 0x000fe40000000f00 */
[----:B------:R-:W-:Y:S02]  /*16d20*/  LEA R0, R0, R15, 0x6 ;  /* 0x0000000f00007211 */ /* 0x000fe400078e30ff */
[----:B------:R-:W-:Y:S02]  /*16d30*/  MOV R18, R6 ;  /* 0x0000000600127202 */ /* 0x000fe40000000f00 */
[C---:B------:R-:W-:Y:S01]  /*16d40*/  IADD3 R4, R0.reuse, 0x1, RZ ;  /* 0x0000000100047810 */ /* 0x040fe20007ffe0ff */
[----:B------:R-:W1:Y:S01]  /*16d50*/  I2F R5, R0 ;  /* 0x0000000000057306 */ /* 0x000e620000201400 */
[C---:B------:R-:W-:Y:S02]  /*16d60*/  IADD3 R2, R0.reuse, 0x8, RZ ;  /* 0x0000000800027810 */ /* 0x040fe40007ffe0ff */
[C---:B------:R-:W-:Y:S02]  /*16d70*/  IADD3 R6, R0.reuse, 0x10, RZ ;  /* 0x0000001000067810 */ /* 0x040fe40007ffe0ff */
[----:B------:R-:W-:Y:S02]  /*16d80*/  MOV R20, R7 ;  /* 0x0000000700147202 */ /* 0x000fe40000000f00 */
[C---:B------:R-:W-:Y:S02]  /*16d90*/  IADD3 R7, R0.reuse, 0x9, RZ ;  /* 0x0000000900077810 */ /* 0x040fe40007ffe0ff */
[----:B----4-:R-:W-:Y:S01]  /*16da0*/  MOV R16, R12 ;  /* 0x0000000c00107202 */ /* 0x010fe20000000f00 */
[----:B------:R-:W2:Y:S01]  /*16db0*/  I2F R4, R4 ;  /* 0x0000000400047306 */ /* 0x000ea20000201400 */
[----:B------:R-:W-:Y:S02]  /*16dc0*/  MOV R23, R9 ;  /* 0x0000000900177202 */ /* 0x000fe40000000f00 */
[C---:B------:R-:W-:Y:S02]  /*16dd0*/  IADD3 R9, R0.reuse, 0x11, RZ ;  /* 0x0000001100097810 */ /* 0x040fe40007ffe0ff */
[----:B------:R-:W-:Y:S02]  /*16de0*/  MOV R24, R8 ;  /* 0x0000000800187202 */ /* 0x000fe40000000f00 */
[C---:B------:R-:W-:Y:S02]  /*16df0*/  IADD3 R8, R0.reuse, 0x18, RZ ;  /* 0x0000001800087810 */ /* 0x040fe40007ffe0ff */
[----:B------:R-:W-:Y:S01]  /*16e00*/  MOV R15, R11 ;  /* 0x0000000b000f7202 */ /* 0x000fe20000000f00 */
[----:B------:R-:W4:Y:S01]  /*16e10*/  I2F R2, R2 ;  /* 0x0000000200027306 */ /* 0x000f220000201400 */
[C---:B------:R-:W-:Y:S02]  /*16e20*/  IADD3 R12, R0.reuse, 0x19, RZ ;  /* 0x00000019000c7810 */ /* 0x040fe40007ffe0ff */
[C---:B------:R-:W-:Y:S01]  /*16e30*/  IADD3 R11, R0.reuse, 0x20, RZ ;  /* 0x00000020000b7810 */ /* 0x040fe20007ffe0ff */
[C---:B-1----:R-:W-:Y:S01]  /*16e40*/  FFMA.FTZ R15, R5.reuse, UR4, R15 ;  /* 0x00000004050f7c23 */ /* 0x042fe2000801000f */
[----:B------:R-:W-:Y:S01]  /*16e50*/  MOV R28, R14 ;  /* 0x0000000e001c7202 */ /* 0x000fe20000000f00 */
[C---:B------:R-:W-:Y:S01]  /*16e60*/  FFMA.FTZ R23, R5.reuse, UR4, R23 ;  /* 0x0000000405177c23 */ /* 0x040fe20008010017 */
[C---:B------:R-:W-:Y:S01]  /*16e70*/  IADD3 R14, R0.reuse, 0x21, RZ ;  /* 0x00000021000e7810 */ /* 0x040fe20007ffe0ff */
[C---:B------:R-:W-:Y:S01]  /*16e80*/  FFMA.FTZ R24, R5.reuse, UR4, R24 ;  /* 0x0000000405187c23 */ /* 0x040fe20008010018 */
[----:B---3--:R-:W-:Y:S01]  /*16e90*/  MOV R25, R13 ;  /* 0x0000000d00197202 */ /* 0x008fe20000000f00 */
[----:B------:R-:W1:Y:S01]  /*16ea0*/  I2F R6, R6 ;  /* 0x0000000600067306 */ /* 0x000e620000201400 */
[----:B------:R-:W-:Y:S02]  /*16eb0*/  MOV R19, R10 ;  /* 0x0000000a00137202 */ /* 0x000fe40000000f00 */
[----:B------:R-:W-:Y:S01]  /*16ec0*/  IADD3 R13, R0, 0x28, RZ ;  /* 0x00000028000d7810 */ /* 0x000fe20007ffe0ff */
[----:B--2---:R-:W-:Y:S01]  /*16ed0*/  FFMA.FTZ R22, R4, UR4, R22 ;  /* 0x0000000404167c23 */ /* 0x004fe20008010016 */
[----:B------:R-:W-:Y:S01]  /*16ee0*/  IADD3 R10, R0, 0x29, RZ ;  /* 0x00000029000a7810 */ /* 0x000fe20007ffe0ff */
[C---:B------:R-:W-:Y:S02]  /*16ef0*/  FFMA.FTZ R18, R4.reuse, UR4, R18 ;  /* 0x0000000404127c23 */ /* 0x040fe40008010012 */
[C---:B------:R-:W-:Y:S02]  /*16f00*/  FFMA.FTZ R27, R4.reuse, UR4, R21 ;  /* 0x00000004041b7c23 */ /* 0x040fe40008010015 */
[----:B------:R-:W2:Y:S01]  /*16f10*/  I2F R7, R7 ;  /* 0x0000000700077306 */ /* 0x000ea20000201400 */
[----:B------:R-:W-:Y:S01]  /*16f20*/  FFMA.FTZ R30, R4, UR4, R17 ;  /* 0x00000004041e7c23 */ /* 0x000fe20008010011 */
[C---:B------:R-:W-:Y:S01]  /*16f30*/  IADD3 R4, R0.reuse, 0x30, RZ ;  /* 0x0000003000047810 */ /* 0x040fe20007ffe0ff */
[----:B------:R-:W-:Y:S01]  /*16f40*/  FFMA.FTZ R19, R5, UR4, R19 ;  /* 0x0000000405137c23 */ /* 0x000fe20008010013 */
[----:B------:R-:W-:Y:S01]  /*16f50*/  IADD3 R5, R0, 0x38, RZ ;  /* 0x0000003800057810 */ /* 0x000fe20007ffe0ff */
[C---:B----4-:R-:W-:Y:S02]  /*16f60*/  FFMA.FTZ R21, R2.reuse, UR4, R235 ;  /* 0x0000000402157c23 */ /* 0x050fe400080100eb */
[C---:B------:R-:W-:Y:S02]  /*16f70*/  FFMA.FTZ R17, R2.reuse, UR4, R252 ;  /* 0x0000000402117c23 */ /* 0x040fe400080100fc */
[C---:B------:R-:W-:Y:S01]  /*16f80*/  FFMA.FTZ R26, R2.reuse, UR4, R20 ;  /* 0x00000004021a7c23 */ /* 0x040fe20008010014 */
[----:B------:R-:W3:Y:S01]  /*16f90*/  I2F R9, R9 ;  /* 0x0000000900097306 */ /* 0x000ee20000201400 */
[----:B------:R-:W-:Y:S02]  /*16fa0*/  FFMA.FTZ R29, R2, UR4, R16 ;  /* 0x00000004021d7c23 */ /* 0x000fe40008010010 */
[C---:B-1----:R-:W-:Y:S02]  /*16fb0*/  FFMA.FTZ R223, R6.reuse, UR4, R223 ;  /* 0x0000000406df7c23 */ /* 0x042fe400080100df */
[C---:B------:R-:W-:Y:S02]  /*16fc0*/  FFMA.FTZ R143, R6.reuse, UR4, R143 ;  /* 0x00000004068f7c23 */ /* 0x040fe4000801008f */
[C---:B------:R-:W-:Y:S03]  /*16fd0*/  FFMA.FTZ R211, R6.reuse, UR4, R234 ;  /* 0x0000000406d37c23 */ /* 0x040fe600080100ea */
[----:B------:R-:W1:Y:S01]  /*16fe0*/  I2F R2, R4 ;  /* 0x0000000400027306 */ /* 0x000e620000201400 */
[----:B------:R-:W-:Y:S01]  /*16ff0*/  FFMA.FTZ R233, R6, UR4, R233 ;  /* 0x0000000406e97c23 */ /* 0x000fe200080100e9 */
[----:B------:R-:W-:Y:S01]  /*17000*/  FMNMX.FTZ R6, R15, R132, !PT ;  /* 0x000000840f067209 */ /* 0x000fe20007810000 */
[C---:B--2---:R-:W-:Y:S03]  /*17010*/  FFMA.FTZ R16, R7.reuse, UR4, R251 ;  /* 0x0000000407107c23 */ /* 0x044fe600080100fb */
[----:B------:R-:W-:Y:S01]  /*17020*/  FMNMX.FTZ R6, R18, R6, !PT ;  /* 0x0000000612067209 */ /* 0x000fe20007810000 */
[C---:B------:R-:W-:Y:S02]  /*17030*/  FFMA.FTZ R20, R7.reuse, UR4, R250 ;  /* 0x0000000407147c23 */ /* 0x040fe400080100fa */
[C---:B------:R-:W-:Y:S01]  /*17040*/  FFMA.FTZ R25, R7.reuse, UR4, R25 ;  /* 0x0000000407197c23 */ /* 0x040fe20008010019 */
[----:B------:R-:W2:Y:S01]  /*17050*/  I2F R8, R8 ;  /* 0x0000000800087306 */ /* 0x000ea20000201400 */
[----:B------:R-:W-:Y:S01]  /*17060*/  FFMA.FTZ R28, R7, UR4, R28 ;  /* 0x00000004071c7c23 */ /* 0x000fe2000801001c */
[----:B------:R-:W-:Y:S01]  /*17070*/  FMNMX.FTZ R7, R17, R6, !PT ;  /* 0x0000000611077209 */ /* 0x000fe20007810000 */
[C---:B---3--:R-:W-:Y:S03]  /*17080*/  FFMA.FTZ R208, R9.reuse, UR4, R249 ;  /* 0x0000000409d07c23 */ /* 0x048fe600080100f9 */
[----:B------:R-:W-:Y:S01]  /*17090*/  FMNMX.FTZ R7, R16, R7, !PT ;  /* 0x0000000710077209 */ /* 0x000fe20007810000 */
[C---:B------:R-:W-:Y:S02]  /*170a0*/  FFMA.FTZ R224, R9.reuse, UR4, R231 ;  /* 0x0000000409e07c23 */ /* 0x040fe400080100e7 */
[C---:B------:R-:W-:Y:S01]  /*170b0*/  FFMA.FTZ R217, R9.reuse, UR4, R217 ;  /* 0x0000000409d97c23 */ /* 0x040fe200080100d9 */
[----:B------:R-:W3:Y:S01]  /*170c0*/  I2F R12, R12 ;  /* 0x0000000c000c7306 */ /* 0x000ee20000201400 */
[----:B------:R-:W-:Y:S02]  /*170d0*/  FFMA.FTZ R232, R9, UR4, R232 ;  /* 0x0000000409e87c23 */ /* 0x000fe400080100e8 */
[----:B-1----:R-:W-:Y:S01]  /*170e0*/  FFMA.FTZ R66, R2, UR4, R38 ;  /* 0x0000000402427c23 */ /* 0x002fe20008010026 */
[----:B------:R-:W-:Y:S01]  /*170f0*/  IADD3 R4, R0, 0x31, RZ ;  /* 0x0000003100047810 */ /* 0x000fe20007ffe0ff */
[----:B------:R-:W-:Y:S01]  /*17100*/  FFMA.FTZ R58, R2, UR4, R36 ;  /* 0x00000004023a7c23 */ /* 0x000fe20008010024 */
[----:B------:R-:W-:Y:S01]  /*17110*/  IADD3 R0, R0, 0x39, RZ ;  /* 0x0000003900007810 */ /* 0x000fe20007ffe0ff */
[C---:B------:R-:W-:Y:S03]  /*17120*/  FFMA.FTZ R244, R2.reuse, UR4, R41 ;  /* 0x0000000402f47c23 */ /* 0x040fe60008010029 */
[----:B------:R-:W1:Y:S01]  /*17130*/  I2F R11, R11 ;  /* 0x0000000b000b7306 */ /* 0x000e620000201400 */
[----:B------:R-:W-:Y:S01]  /*17140*/  FFMA.FTZ R252, R2, UR4, R35 ;  /* 0x0000000402fc7c23 */ /* 0x000fe20008010023 */
[----:B------:R-:W-:Y:S01]  /*17150*/  FMNMX.FTZ R2, R19, R138, !PT ;  /* 0x0000008a13027209 */ /* 0x000fe20007810000 */
[C---:B--2---:R-:W-:Y:S02]  /*17160*/  FFMA.FTZ R209, R8.reuse, UR4, R221 ;  /* 0x0000000408d17c23 */ /* 0x044fe400080100dd */
[----:B------:R-:W-:Y:S01]  /*17170*/  FFMA.FTZ R218, R8, UR4, R218 ;  /* 0x0000000408da7c23 */ /* 0x000fe200080100da */
[----:B------:R-:W-:Y:S01]  /*17180*/  FMNMX.FTZ R6, R22, R2, !PT ;  /* 0x0000000216067209 */ /* 0x000fe20007810000 */
[C---:B------:R-:W-:Y:S01]  /*17190*/  FFMA.FTZ R222, R8.reuse, UR4, R222 ;  /* 0x0000000408de7c23 */ /* 0x040fe200080100de */
[----:B------:R-:W-:Y:S02]  /*171a0*/  FMNMX.FTZ R2, R23, R139, !PT ;  /* 0x0000008b17027209 */ /* 0x000fe40007810000 */
[----:B------:R-:W2:Y:S01]  /*171b0*/  I2F R14, R14 ;  /* 0x0000000e000e7306 */ /* 0x000ea20000201400 */
[----:B------:R-:W-:Y:S01]  /*171c0*/  FFMA.FTZ R229, R8, UR4, R229 ;  /* 0x0000000408e57c23 */ /* 0x000fe200080100e5 */
[----:B------:R-:W-:Y:S02]  /*171d0*/  FMNMX.FTZ R8, R143, R7, !PT ;  /* 0x000000078f087209 */ /* 0x000fe40007810000 */
[----:B------:R-:W-:Y:S01]  /*171e0*/  FMNMX.FTZ R6, R21, R6, !PT ;  /* 0x0000000615067209 */ /* 0x000fe20007810000 */
[----:B---3--:R-:W-:Y:S01]  /*171f0*/  FFMA.FTZ R210, R12, UR4, R220 ;  /* 0x000000040cd27c23 */ /* 0x008fe200080100dc */
[----:B------:R-:W-:Y:S01]  /*17200*/  FMNMX.FTZ R8, R208, R8, !PT ;  /* 0x00000008d0087209 */ /* 0x000fe20007810000 */
[----:B------:R-:W-:Y:S01]  /*17210*/  FFMA.FTZ R219, R12, UR4, R219 ;  /* 0x000000040cdb7c23 */ /* 0x000fe200080100db */
[----:B------:R-:W-:Y:S01]  /*17220*/  FMNMX.FTZ R7, R20, R6, !PT ;  /* 0x0000000614077209 */ /* 0x000fe20007810000 */
[C---:B------:R-:W-:Y:S01]  /*17230*/  FFMA.FTZ R230, R12.reuse, UR4, R230 ;  /* 0x000000040ce67c23 */ /* 0x040fe200080100e6 */
[----:B------:R-:W3:Y:S01]  /*17240*/  I2F R13, R13 ;  /* 0x0000000d000d7306 */ /* 0x000ee20000201400 */
[----:B------:R-:W-:Y:S01]  /*17250*/  FMNMX.FTZ R8, R209, R8, !PT ;  /* 0x00000008d1087209 */ /* 0x000fe20007810000 */
[----:B------:R-:W-:Y:S01]  /*17260*/  FFMA.FTZ R228, R12, UR4, R228 ;  /* 0x000000040ce47c23 */ /* 0x000fe200080100e4 */
[----:B------:R-:W-:Y:S01]  /*17270*/  FMNMX.FTZ R7, R211, R7, !PT ;  /* 0x00000007d3077209 */ /* 0x000fe20007810000 */
[C---:B-1----:R-:W-:Y:S01]  /*17280*/  FFMA.FTZ R216, R11.reuse, UR4, R216 ;  /* 0x000000040bd87c23 */ /* 0x042fe200080100d8 */
        /* <DEDUP_REMOVED lines=9> */
[C---:B--2---:R-:W-:Y:S01]  /*17320*/  FFMA.FTZ R215, R14.reuse, UR4, R215 ;  /* 0x000000040ed77c23 */ /* 0x044fe200080100d7 */
[----:B------:R-:W-:Y:S01]  /*17330*/  FMNMX.FTZ R2, R27, R2, !PT ;  /* 0x000000021b027209 */ /* 0x000fe20007810000 */
[----:B------:R-:W-:Y:S01]  /*17340*/  FFMA.FTZ R213, R14, UR4, R213 ;  /* 0x000000040ed57c23 */ /* 0x000fe200080100d5 */
[----:B------:R-:W-:Y:S01]  /*17350*/  FMNMX.FTZ R7, R218, R7, !PT ;  /* 0x00000007da077209 */ /* 0x000fe20007810000 */
[C---:B------:R-:W-:Y:S01]  /*17360*/  FFMA.FTZ R227, R14.reuse, UR4, R136 ;  /* 0x000000040ee37c23 */ /* 0x040fe20008010088 */
[----:B------:R-:W-:Y:S01]  /*17370*/  FMNMX.FTZ R137, R215, R137, !PT ;  /* 0x00000089d7897209 */ /* 0x000fe20007810000 */
[----:B------:R-:W2:Y:S01]  /*17380*/  I2F R4, R4 ;  /* 0x0000000400047306 */ /* 0x000ea20000201400 */
[----:B------:R-:W-:Y:S01]  /*17390*/  FMNMX.FTZ R6, R29, R6, !PT ;  /* 0x000000061d067209 */ /* 0x000fe20007810000 */
[----:B------:R-:W-:Y:S01]  /*173a0*/  FFMA.FTZ R249, R14, UR4, R142 ;  /* 0x000000040ef97c23 */ /* 0x000fe2000801008e */
[----:B------:R-:W-:Y:S01]  /*173b0*/  FMNMX.FTZ R2, R26, R2, !PT ;  /* 0x000000021a027209 */ /* 0x000fe20007810000 */
[----:B---3--:R-:W-:Y:S01]  /*173c0*/  FFMA.FTZ R220, R13, UR4, R45 ;  /* 0x000000040ddc7c23 */ /* 0x008fe2000801002d */
[----:B------:R-:W-:Y:S01]  /*173d0*/  FMNMX.FTZ R7, R219, R7, !PT ;  /* 0x00000007db077209 */ /* 0x000fe20007810000 */
[C---:B------:R-:W-:Y:S01]  /*173e0*/  FFMA.FTZ R225, R13.reuse, UR4, R43 ;  /* 0x000000040de17c23 */ /* 0x040fe2000801002b */
[----:B------:R-:W-:Y:S01]  /*173f0*/  FMNMX.FTZ R6, R28, R6, !PT ;  /* 0x000000061c067209 */ /* 0x000fe20007810000 */
[----:B------:R-:W-:Y:S01]  /*17400*/  FFMA.FTZ R234, R13, UR4, R133 ;  /* 0x000000040dea7c23 */ /* 0x000fe20008010085 */
[----:B------:R-:W-:Y:S01]  /*17410*/  FMNMX.FTZ R137, R220, R137, !PT ;  /* 0x00000089dc897209 */ /* 0x000fe20007810000 */
        /* <DEDUP_REMOVED lines=8> */
[C---:B------:R-:W-:Y:S01]  /*174a0*/  FFMA.FTZ R235, R10.reuse, UR4, R46 ;  /* 0x000000040aeb7c23 */ /* 0x040fe2000801002e */
[----:B------:R-:W-:Y:S01]  /*174b0*/  FMNMX.FTZ R137, R221, R137, !PT ;  /* 0x00000089dd897209 */ /* 0x000fe20007810000 */
[----:B------:R-:W1:Y:S01]  /*174c0*/  I2F R0, R0 ;  /* 0x0000000000007306 */ /* 0x000e620000201400 */
[----:B------:R-:W-:Y:S01]  /*174d0*/  FMNMX.FTZ R7, R213, R7, !PT ;  /* 0x00000007d5077209 */ /* 0x000fe20007810000 */
[----:B------:R-:W-:Y:S01]  /*174e0*/  FFMA.FTZ R251, R10, UR4, R134 ;  /* 0x000000040afb7c23 */ /* 0x000fe20008010086 */
[----:B------:R-:W-:Y:S01]  /*174f0*/  FMNMX.FTZ R137, R244, R137, !PT ;  /* 0x00000089f4897209 */ /* 0x000fe20007810000 */
[----:B--2---:R-:W-:Y:S01]  /*17500*/  FFMA.FTZ R51, R4, UR4, R40 ;  /* 0x0000000404337c23 */ /* 0x004fe20008010028 */
[----:B------:R-:W-:Y:S01]  /*17510*/  FMNMX.FTZ R6, R232, R6, !PT ;  /* 0x00000006e8067209 */ /* 0x000fe20007810000 */
[----:B------:R-:W-:Y:S01]  /*17520*/  FFMA.FTZ R56, R4, UR4, R39 ;  /* 0x0000000404387c23 */ /* 0x000fe20008010027 */
[----:B------:R-:W-:Y:S01]  /*17530*/  FMNMX.FTZ R2, R224, R2, !PT ;  /* 0x00000002e0027209 */ /* 0x000fe20007810000 */
[C---:B------:R-:W-:Y:S01]  /*17540*/  FFMA.FTZ R65, R4.reuse, UR4, R37 ;  /* 0x0000000404417c23 */ /* 0x040fe20008010025 */
[----:B------:R-:W-:Y:S01]  /*17550*/  FMNMX.FTZ R137, R51, R137, !PT ;  /* 0x0000008933897209 */ /* 0x000fe20007810000 */
[----:B------:R-:W-:Y:S01]  /*17560*/  FFMA.FTZ R35, R4, UR4, R57 ;  /* 0x0000000404237c23 */ /* 0x000fe20008010039 */
[----:B------:R-:W-:Y:S01]  /*17570*/  FMNMX.FTZ R6, R229, R6, !PT ;  /* 0x00000006e5067209 */ /* 0x000fe20007810000 */
[----:B------:R-:W-:Y:S01]  /*17580*/  LDSM.16.MT88.4 R36, [R238+0xc000] ;  /* 0x00c00000ee24783b */ /* 0x000fe20000004200 */
[----:B------:R-:W-:Y:S01]  /*17590*/  FMNMX.FTZ R7, R225, R7, !PT ;  /* 0x00000007e1077209 */ /* 0x000fe20007810000 */
[C---:B---3--:R-:W-:Y:S01]  /*175a0*/  FFMA.FTZ R47, R5.reuse, UR4, R32 ;  /* 0x00000004052f7c23 */ /* 0x048fe20008010020 */
[----:B------:R-:W-:Y:S01]  /*175b0*/  FMNMX.FTZ R2, R222, R2, !PT ;  /* 0x00000002de027209 */ /* 0x000fe20007810000 */
[C---:B------:R-:W-:Y:S01]  /*175c0*/  FFMA.FTZ R59, R5.reuse, UR4, R31 ;  /* 0x00000004053b7c23 */ /* 0x040fe2000801001f */
[----:B------:R-:W-:Y:S01]  /*175d0*/  FMNMX.FTZ R6, R230, R6, !PT ;  /* 0x00000006e6067209 */ /* 0x000fe20007810000 */
[----:B------:R-:W-:Y:S01]  /*175e0*/  FFMA.FTZ R141, R5, UR4, R141 ;  /* 0x00000004058d7c23 */ /* 0x000fe2000801008d */
[----:B------:R-:W-:Y:S01]  /*175f0*/  FMNMX.FTZ R137, R47, R137, !PT ;  /* 0x000000892f897209 */ /* 0x000fe20007810000 */
[----:B------:R-:W-:Y:S01]  /*17600*/  FFMA.FTZ R10, R5, UR4, R60 ;  /* 0x00000004050a7c23 */ /* 0x000fe2000801003c */
[----:B------:R-:W-:Y:S02]  /*17610*/  FMNMX.FTZ R7, R226, R7, !PT ;  /* 0x00000007e2077209 */ /* 0x000fe40007810000 */
[----:B------:R-:W-:Y:S01]  /*17620*/  FMNMX.FTZ R2, R228, R2, !PT ;  /* 0x00000002e4027209 */ /* 0x000fe20007810000 */
[----:B-1----:R-:W-:Y:S01]  /*17630*/  FFMA.FTZ R33, R0, UR4, R33 ;  /* 0x0000000400217c23 */ /* 0x002fe20008010021 */
[----:B------:R-:W-:Y:S01]  /*17640*/  FMNMX.FTZ R8, R212, R6, !PT ;  /* 0x00000006d4087209 */ /* 0x000fe20007810000 */
[----:B------:R-:W-:Y:S01]  /*17650*/  FFMA.FTZ R34, R0, UR4, R34 ;  /* 0x0000000400227c23 */ /* 0x000fe20008010022 */
[----:B------:R-:W-:Y:S01]  /*17660*/  FMNMX.FTZ R6, R66, R7, !PT ;  /* 0x0000000742067209 */ /* 0x000fe20007810000 */
[C---:B------:R-:W-:Y:S01]  /*17670*/  FFMA.FTZ R3, R0.reuse, UR4, R3 ;  /* 0x0000000400037c23 */ /* 0x040fe20008010003 */
[----:B------:R-:W-:Y:S01]  /*17680*/  FMNMX.FTZ R137, R33, R137, !PT ;  /* 0x0000008921897209 */ /* 0x000fe20007810000 */
[----:B------:R-:W-:Y:S01]  /*17690*/  FFMA.FTZ R9, R0, UR4, R61 ;  /* 0x0000000400097c23 */ /* 0x000fe2000801003d */
[----:B------:R-:W-:Y:S01]  /*176a0*/  FMNMX.FTZ R2, R231, R2, !PT ;  /* 0x00000002e7027209 */ /* 0x000fe20007810000 */
[----:B------:R-:W-:Y:S01]  /*176b0*/  STL [R1+0x38], R33 ;  /* 0x0000382101007387 */ /* 0x000fe20000100800 */
[----:B------:R-:W-:Y:S02]  /*176c0*/  FMNMX.FTZ R136, R56, R6, !PT ;  /* 0x0000000638887209 */ /* 0x000fe40007810000 */
[----:B------:R-:W-:Y:S01]  /*176d0*/  FMNMX.FTZ R2, R227, R2, !PT ;  /* 0x00000002e3027209 */ /* 0x000fe20007810000 */
[----:B------:R-:W1:Y:S01]  /*176e0*/  SHFL.BFLY PT, R7, R137, 0x2, 0x1f ;  /* 0x0c401f0089077f89 */ /* 0x000e6200000e0000 */
[----:B------:R-:W-:Y:S02]  /*176f0*/  FMNMX.FTZ R136, R59, R136, !PT ;  /* 0x000000883b887209 */ /* 0x000fe40007810000 */
[----:B------:R-:W-:Y:S02]  /*17700*/  FMNMX.FTZ R2, R234, R2, !PT ;  /* 0x00000002ea027209 */ /* 0x000fe40007810000 */
        /* <DEDUP_REMOVED lines=8> */
[----:B------:R-:W2:Y:S01]  /*17790*/  SHFL.BFLY PT, R8, R136, 0x2, 0x1f ;  /* 0x0c401f0088087f89 */ /* 0x000ea200000e0000 */
[----:B------:R-:W-:Y:S02]  /*177a0*/  FMNMX.FTZ R6, R251, R6, !PT ;  /* 0x00000006fb067209 */ /* 0x000fe40007810000 */
[----:B------:R-:W-:Y:S02]  /*177b0*/  FMNMX.FTZ R2, R141, R2, !PT ;  /* 0x000000028d027209 */ /* 0x000fe40007810000 */
[----:B------:R-:W-:Y:S02]  /*177c0*/  FMNMX.FTZ R4, R58, R6, !PT ;  /* 0x000000063a047209 */ /* 0x000fe40007810000 */
[----:B------:R-:W-:Y:S01]  /*177d0*/  FMNMX.FTZ R2, R3, R2, !PT ;  /* 0x0000000203027209 */ /* 0x000fe20007810000 */
[----:B------:R-:W-:Y:S01]  /*177e0*/  STL [R1+0x48], R9 ;  /* 0x0000480901007387 */ /* 0x000fe20000100800 */
[----:B-1----:R-:W-:Y:S02]  /*177f0*/  FMNMX.FTZ R137, R137, R7, !PT ;  /* 0x0000000789897209 */ /* 0x002fe40007810000 */
[----:B------:R-:W-:Y:S01]  /*17800*/  FMNMX.FTZ R5, R35, R4, !PT ;  /* 0x0000000423057209 */ /* 0x000fe20007810000 */
[----:B------:R-:W1:Y:S03]  /*17810*/  SHFL.BFLY PT, R0, R2, 0x2, 0x1f ;  /* 0x0c401f0002007f89 */ /* 0x000e6600000e0000 */
[----:B------:R-:W-:Y:S04]  /*17820*/  FMNMX.FTZ R5, R10, R5, !PT ;  /* 0x000000050a057209 */ /* 0x000fe80007810000 */
[----:B------:R-:W-:Y:S01]  /*17830*/  FMNMX.FTZ R5, R9, R5, !PT ;  /* 0x0000000509057209 */ /* 0x000fe20007810000 */
[----:B------:R-:W3:Y:S01]  /*17840*/  SHFL.BFLY PT, R7, R137, 0x1, 0x1f ;  /* 0x0c201f0089077f89 */ /* 0x000ee200000e0000 */
[----:B--2---:R-:W-:Y:S07]  /*17850*/  FMNMX.FTZ R136, R136, R8, !PT ;  /* 0x0000000888887209 */ /* 0x004fee0007810000 */
[----:B------:R-:W2:Y:S01]  /*17860*/  SHFL.BFLY PT, R6, R5, 0x2, 0x1f ;  /* 0x0c401f0005067f89 */ /* 0x000ea200000e0000 */
[----:B-1----:R-:W-:Y:S07]  /*17870*/  FMNMX.FTZ R2, R2, R0, !PT ;  /* 0x0000000002027209 */ /* 0x002fee0007810000 */
[----:B------:R-:W1:Y:S01]  /*17880*/  SHFL.BFLY PT, R8, R136, 0x1, 0x1f ;  /* 0x0c201f0088087f89 */ /* 0x000e6200000e0000 */
[----:B---3--:R-:W-:Y:S07]  /*17890*/  FMNMX.FTZ R137, R137, R7, !PT ;  /* 0x0000000789897209 */ /* 0x008fee0007810000 */
[----:B------:R-:W3:Y:S01]  /*178a0*/  SHFL.BFLY PT, R4, R2, 0x1, 0x1f ;  /* 0x0c201f0002047f89 */ /* 0x000ee200000e0000 */
[C---:B------:R-:W-:Y:S01]  /*178b0*/  FSETP.NEU.FTZ.AND P0, PT, R137.reuse, -INF , PT ;  /* 0xff8000008900780b */ /* 0x040fe20003f1d000 */
[----:B------:R-:W-:Y:S01]  /*178c0*/  FADD.FTZ R0, -R137, R132 ;  /* 0x0000008489007221 */ /* 0x000fe20000010100 */
[----:B--2---:R-:W-:Y:S03]  /*178d0*/  FMNMX.FTZ R5, R5, R6, !PT ;  /* 0x0000000605057209 */ /* 0x004fe60007810000 */
[----:B------:R-:W-:Y:S02]  /*178e0*/  FMUL.FTZ R0, R0, c[0x0][0x23c] ;  /* 0x00008f0000007a20 */ /* 0x000fe40000410000 */
[----:B------:R-:W-:Y:S02]  /*178f0*/  STL [R1+0xbc], R137 ;  /* 0x0000bc8901007387 */ /* 0x000fe40000100800 */
[----:B------:R2:W4:Y:S02]  /*17900*/  MUFU.EX2 R133, R0 ;  /* 0x0000000000857308 */ /* 0x0005240000000800 */
[----:B------:R-:W4:Y:S01]  /*17910*/  SHFL.BFLY PT, R135, R5, 0x1, 0x1f ;  /* 0x0c201f0005877f89 */ /* 0x000f2200000e0000 */
[----:B-1----:R-:W-:Y:S02]  /*17920*/  FMNMX.FTZ R136, R136, R8, !PT ;  /* 0x0000000888887209 */ /* 0x002fe40007810000 */
[----:B---3--:R-:W-:Y:S03]  /*17930*/  FMNMX.FTZ R134, R2, R4, !PT ;  /* 0x0000000402867209 */ /* 0x008fe60007810000 */
[----:B--2---:R-:W-:Y:S01]  /*17940*/  FADD.FTZ R0, -R136, R138 ;  /* 0x0000008a88007221 */ /* 0x004fe20000010100 */
[----:B----4-:R-:W-:Y:S01]  /*17950*/  FMNMX.FTZ R135, R5, R135, !PT ;  /* 0x0000008705877209 */ /* 0x010fe20007810000 */
[----:B------:R-:W-:Y:S02]  /*17960*/  FMUL.FTZ R138, R137, c[0x0][0x23c] ;  /* 0x00008f00898a7a20 */ /* 0x000fe40000410000 */
[----:B------:R-:W-:Y:S02]  /*17970*/  FMUL.FTZ R0, R0, c[0x0][0x23c] ;  /* 0x00008f0000007a20 */ /* 0x000fe40000410000 */
[----:B------:R-:W-:Y:S01]  /*17980*/  FMUL.FTZ R142, R135, c[0x0][0x23c] ;  /* 0x00008f00878e7a20 */ /* 0x000fe20000410000 */
[----:B------:R-:W-:Y:S01]  /*17990*/  FSEL R138, R138, RZ, P0 ;  /* 0x000000ff8a8a7208 */ /* 0x000fe20000000000 */
[----:B------:R1:W2:Y:S01]  /*179a0*/  MUFU.EX2 R132, R0 ;  /* 0x0000000000847308 */ /* 0x0002a20000000800 */
[----:B------:R-:W-:Y:S01]  /*179b0*/  FSETP.NEU.FTZ.AND P0, PT, R136, -INF , PT ;  /* 0xff8000008800780b */ /* 0x000fe20003f1d000 */
[----:B------:R-:W-:Y:S02]  /*179c0*/  FMUL.FTZ R32, R133, R172 ;  /* 0x000000ac85207220 */ /* 0x000fe40000410000 */
[--C-:B------:R-:W-:Y:S02]  /*179d0*/  FFMA.FTZ R4, R15, c[0x0][0x23c], -R138.reuse ;  /* 0x00008f000f047a23 */ /* 0x100fe4000001088a */
[--C-:B------:R-:W-:Y:S02]  /*179e0*/  FFMA.FTZ R5, R16, c[0x0][0x23c], -R138.reuse ;  /* 0x00008f0010057a23 */ /* 0x100fe4000001088a */
[----:B------:R-:W-:Y:S02]  /*179f0*/  FMUL.FTZ R16, R133, R156 ;  /* 0x0000009c85107220 */ /* 0x000fe40000410000 */
[----:B------:R3:W4:Y:S01]  /*17a00*/  MUFU.EX2 R9, R4 ;  /* 0x0000000400097308 */ /* 0x0007220000000800 */
[--C-:B------:R-:W-:Y:S02]  /*17a10*/  FFMA.FTZ R143, R143, c[0x0][0x23c], -R138.reuse ;  /* 0x00008f008f8f7a23 */ /* 0x100fe4000001088a */
[C---:B------:R-:W-:Y:S01]  /*17a20*/  FMUL.FTZ R33, R133.reuse, R173 ;  /* 0x000000ad85217220 */ /* 0x040fe20000410000 */
[----:B------:R-:W-:Y:S01]  /*17a30*/  MOV R173, R35 ;  /* 0x0000002300ad7202 */ /* 0x000fe20000000f00 */
[C---:B------:R-:W-:Y:S01]  /*17a40*/  FMUL.FTZ R48, R133.reuse, R188 ;  /* 0x000000bc85307220 */ /* 0x040fe20000410000 */
[----:B------:R-:W-:Y:S01]  /*17a50*/  MOV R188, R252 ;  /* 0x000000fc00bc7202 */ /* 0x000fe20000000f00 */
[C---:B------:R-:W-:Y:S02]  /*17a60*/  FMUL.FTZ R49, R133.reuse, R189 ;  /* 0x000000bd85317220 */ /* 0x040fe40000410000 */
[C---:B------:R-:W-:Y:S01]  /*17a70*/  FMUL.FTZ R64, R133.reuse, R204 ;  /* 0x000000cc85407220 */ /* 0x040fe20000410000 */
[----:B------:R-:W-:Y:S01]  /*17a80*/  MUFU.EX2 R242, R5 ;  /* 0x0000000500f27308 */ /* 0x000fe20000000800 */
[----:B------:R-:W-:Y:S01]  /*17a90*/  MOV R204, R66 ;  /* 0x0000004200cc7202 */ /* 0x000fe20000000f00 */
        /* <DEDUP_REMOVED lines=8> */
[----:B---3--:R-:W-:Y:S01]  /*17b20*/  FFMA.FTZ R4, R18, c[0x0][0x23c], -R138 ;  /* 0x00008f0012047a23 */ /* 0x008fe2000001088a */
[----:B----4-:R-:W-:Y:S01]  /*17b30*/  STL [R1+0x40], R9 ;  /* 0x0000400901007387 */ /* 0x010fe20000100800 */
[--C-:B------:R-:W-:Y:S02]  /*17b40*/  FFMA.FTZ R6, R20, c[0x0][0x23c], -R139.reuse ;  /* 0x00008f0014067a23 */ /* 0x100fe4000001088b */
[C---:B------:R-:W-:Y:S01]  /*17b50*/  FMUL.FTZ R18, R132.reuse, R158 ;  /* 0x0000009e84127220 */ /* 0x040fe20000410000 */
[----:B------:R-:W-:Y:S01]  /*17b60*/  STL [R1+0xc0], R136 ;  /* 0x0000c08801007387 */ /* 0x000fe20000100800 */
[C---:B------:R-:W-:Y:S01]  /*17b70*/  FMUL.FTZ R35, R132.reuse, R175 ;  /* 0x000000af84237220 */ /* 0x040fe20000410000 */
[----:B------:R-:W-:Y:S01]  /*17b80*/  MOV R175, R58 ;  /* 0x0000003a00af7202 */ /* 0x000fe20000000f00 */
[----:B------:R3:W-:Y:S01]  /*17b90*/  MUFU.EX2 R137, R4 ;  /* 0x0000000400897308 */ /* 0x0007e20000000800 */
[C---:B------:R-:W-:Y:S01]  /*17ba0*/  FMUL.FTZ R50, R132.reuse, R190 ;  /* 0x000000be84327220 */ /* 0x040fe20000410000 */
[----:B------:R-:W-:Y:S01]  /*17bb0*/  MOV R190, R59 ;  /* 0x0000003b00be7202 */ /* 0x000fe20000000f00 */
[C---:B------:R-:W-:Y:S02]  /*17bc0*/  FMUL.FTZ R66, R132.reuse, R206 ;  /* 0x000000ce84427220 */ /* 0x040fe40000410000 */
[C---:B------:R-:W-:Y:S02]  /*17bd0*/  FMUL.FTZ R69, R133.reuse, R69 ;  /* 0x0000004585457220 */ /* 0x040fe40000410000 */
[C---:B------:R-:W-:Y:S02]  /*17be0*/  FMUL.FTZ R70, R132.reuse, R70 ;  /* 0x0000004684467220 */ /* 0x040fe40000410000 */
[----:B------:R-:W-:Y:S01]  /*17bf0*/  FMUL.FTZ R71, R132, R71 ;  /* 0x0000004784477220 */ /* 0x000fe20000410000 */
[----:B------:R4:W-:Y:S01]  /*17c00*/  MUFU.EX2 R241, R6 ;  /* 0x0000000600f17308 */ /* 0x0009e20000000800 */
[C---:B------:R-:W-:Y:S02]  /*17c10*/  FMUL.FTZ R80, R133.reuse, R80 ;  /* 0x0000005085507220 */ /* 0x040fe40000410000 */
[----:B------:R-:W-:Y:S02]  /*17c20*/  FMUL.FTZ R81, R133, R81 ;  /* 0x0000005185517220 */ /* 0x000fe40000410000 */
[C---:B-1----:R-:W-:Y:S02]  /*17c30*/  FADD.FTZ R0, -R135.reuse, R140 ;  /* 0x0000008c87007221 */ /* 0x042fe40000010100 */
[----:B------:R-:W-:Y:S02]  /*17c40*/  FMUL.FTZ R140, R134, c[0x0][0x23c] ;  /* 0x00008f00868c7a20 */ /* 0x000fe40000410000 */
[----:B------:R-:W-:Y:S02]  /*17c50*/  FMUL.FTZ R0, R0, c[0x0][0x23c] ;  /* 0x00008f0000007a20 */ /* 0x000fe40000410000 */
[----:B--2---:R-:W-:Y:S01]  /*17c60*/  FMUL.FTZ R10, R2, R146 ;  /* 0x00000092020a7220 */ /* 0x004fe20000410000 */
[----:B------:R-:W-:Y:S01]  /*17c70*/  FSEL R140, R140, RZ, P0 ;  /* 0x000000ff8c8c7208 */ /* 0x000fe20000000000 */
[C---:B------:R-:W-:Y:S01]  /*17c80*/  FMUL.FTZ R11, R2.reuse, R147 ;  /* 0x00000093020b7220 */ /* 0x040fe20000410000 */
[----:B------:R-:W-:Y:S01]  /*17c90*/  FSETP.NEU.FTZ.AND P0, PT, R135, -INF , PT ;  /* 0xff8000008700780b */ /* 0x000fe20003f1d000 */
[----:B---3--:R-:W-:Y:S01]  /*17ca0*/  FFMA.FTZ R4, R17, c[0x0][0x23c], -R138 ;  /* 0x00008f0011047a23 */ /* 0x008fe2000001088a */
[----:B------:R-:W1:Y:S01]  /*17cb0*/  MUFU.EX2 R0, R0 ;  /* 0x0000000000007308 */ /* 0x000e620000000800 */
[----:B------:R-:W-:Y:S01]  /*17cc0*/  FMUL.FTZ R14, R2, R154 ;  /* 0x0000009a020e7220 */ /* 0x000fe20000410000 */
[----:B------:R-:W-:Y:S01]  /*17cd0*/  FSEL R142, R142, RZ, P0 ;  /* 0x000000ff8e8e7208 */ /* 0x000fe20000000000 */
[----:B------:R-:W-:Y:S02]  /*17ce0*/  FMUL.FTZ R15, R2, R155 ;  /* 0x0000009b020f7220 */ /* 0x000fe40000410000 */
[----:B------:R-:W-:Y:S02]  /*17cf0*/  FMUL.FTZ R17, R133, R157 ;  /* 0x0000009d85117220 */ /* 0x000fe40000410000 */
[----:B------:R-:W-:Y:S02]  /*17d00*/  FFMA.FTZ R8, R30, c[0x0][0x23c], -R142 ;  /* 0x00008f001e087a23 */ /* 0x000fe4000001088e */
[----:B----4-:R-:W-:Y:S01]  /*17d10*/  FMUL.FTZ R6, R132, R150 ;  /* 0x0000009684067220 */ /* 0x010fe20000410000 */
[----:B------:R-:W2:Y:S01]  /*17d20*/  MUFU.EX2 R246, R4 ;  /* 0x0000000400f67308 */ /* 0x000ea20000000800 */
[C---:B------:R-:W-:Y:S02]  /*17d30*/  FMUL.FTZ R30, R2.reuse, R170 ;  /* 0x000000aa021e7220 */ /* 0x040fe40000410000 */
[C---:B------:R-:W-:Y:S02]  /*17d40*/  FMUL.FTZ R31, R2.reuse, R171 ;  /* 0x000000ab021f7220 */ /* 0x040fe40000410000 */
[C---:B------:R-:W-:Y:S02]  /*17d50*/  FMUL.FTZ R42, R2.reuse, R182 ;  /* 0x000000b6022a7220 */ /* 0x040fe40000410000 */
[C---:B------:R-:W-:Y:S02]  /*17d60*/  FMUL.FTZ R43, R2.reuse, R183 ;  /* 0x000000b7022b7220 */ /* 0x040fe40000410000 */
[C---:B------:R-:W-:Y:S01]  /*17d70*/  FMUL.FTZ R46, R2.reuse, R186 ;  /* 0x000000ba022e7220 */ /* 0x040fe20000410000 */
[----:B------:R3:W-:Y:S01]  /*17d80*/  MUFU.EX2 R247, R8 ;  /* 0x0000000800f77308 */ /* 0x0007e20000000800 */
[C---:B------:R-:W-:Y:S02]  /*17d90*/  FMUL.FTZ R58, R2.reuse, R198 ;  /* 0x000000c6023a7220 */ /* 0x040fe40000410000 */
[----:B------:R-:W-:Y:S02]  /*17da0*/  FMUL.FTZ R62, R2, R202 ;  /* 0x000000ca023e7220 */ /* 0x000fe40000410000 */
[C---:B-1----:R-:W-:Y:S02]  /*17db0*/  FMUL.FTZ R12, R0.reuse, R152 ;  /* 0x00000098000c7220 */ /* 0x042fe40000410000 */
[C---:B------:R-:W-:Y:S02]  /*17dc0*/  FMUL.FTZ R13, R0.reuse, R153 ;  /* 0x00000099000d7220 */ /* 0x040fe40000410000 */
[C---:B------:R-:W-:Y:S01]  /*17dd0*/  FMUL.FTZ R40, R0.reuse, R180 ;  /* 0x000000b400287220 */ /* 0x040fe20000410000 */
[----:B------:R-:W-:Y:S01]  /*17de0*/  LDSM.16.MT88.4 R152, [R239+0xc000] ;  /* 0x00c00000ef98783b */ /* 0x000fe20000004200 */
[C---:B------:R-:W-:Y:S02]  /*17df0*/  FMUL.FTZ R41, R0.reuse, R181 ;  /* 0x000000b500297220 */ /* 0x040fe40000410000 */
[----:B------:R-:W-:Y:S01]  /*17e00*/  FMUL.FTZ R44, R0, R184 ;  /* 0x000000b8002c7220 */ /* 0x000fe20000410000 */
[----:B--2---:R-:W-:Y:S01]  /*17e10*/  F2FP.BF16.PACK_AB R150, R242, R246 ;  /* 0x000000f6f296723e */ /* 0x004fe200000010ff */
[--C-:B------:R-:W-:Y:S02]  /*17e20*/  FFMA.FTZ R4, R19, c[0x0][0x23c], -R139.reuse ;  /* 0x00008f0013047a23 */ /* 0x100fe4000001088b */
[----:B------:R-:W-:Y:S02]  /*17e30*/  FMUL.FTZ R19, R132, R159 ;  /* 0x0000009f84137220 */ /* 0x000fe40000410000 */
[----:B------:R-:W1:Y:S01]  /*17e40*/  MUFU.EX2 R5, R4 ;  /* 0x0000000400057308 */ /* 0x000e620000000800 */
[----:B------:R-:W-:Y:S01]  /*17e50*/  FMUL.FTZ R45, R0, R185 ;  /* 0x000000b9002d7220 */ /* 0x000fe20000410000 */
[----:B------:R-:W-:Y:S01]  /*17e60*/  MOV R185, R65 ;  /* 0x0000004100b97202 */ /* 0x000fe20000000f00 */
[----:B------:R-:W-:Y:S01]  /*17e70*/  FMUL.FTZ R59, R2, R199 ;  /* 0x000000c7023b7220 */ /* 0x000fe20000410000 */
[----:B------:R-:W-:Y:S01]  /*17e80*/  LDSM.16.MT88.4 R156, [R237+0xe000] ;  /* 0x00e00000ed9c783b */ /* 0x000fe20000004200 */
[----:B---3--:R-:W-:Y:S02]  /*17e90*/  FMUL.FTZ R8, R0, R144 ;  /* 0x0000009000087220 */ /* 0x008fe40000410000 */
[----:B------:R-:W-:Y:S02]  /*17ea0*/  FMUL.FTZ R63, R2, R203 ;  /* 0x000000cb023f7220 */ /* 0x000fe40000410000 */
[C---:B------:R-:W-:Y:S02]  /*17eb0*/  FMUL.FTZ R60, R0.reuse, R200 ;  /* 0x000000c8003c7220 */ /* 0x040fe40000410000 */
[C---:B------:R-:W-:Y:S02]  /*17ec0*/  FMUL.FTZ R65, R133.reuse, R205 ;  /* 0x000000cd85417220 */ /* 0x040fe40000410000 */
[----:B------:R-:W-:Y:S02]  /*17ed0*/  FMUL.FTZ R61, R0, R201 ;  /* 0x000000c9003d7220 */ /* 0x000fe40000410000 */
[C---:B------:R-:W-:Y:S02]  /*17ee0*/  FMUL.FTZ R74, R2.reuse, R74 ;  /* 0x0000004a024a7220 */ /* 0x040fe40000410000 */
[----:B------:R-:W-:Y:S02]  /*17ef0*/  FMUL.FTZ R75, R2, R75 ;  /* 0x0000004b024b7220 */ /* 0x000fe40000410000 */
[C---:B------:R-:W-:Y:S02]  /*17f00*/  FMUL.FTZ R72, R0.reuse, R72 ;  /* 0x0000004800487220 */ /* 0x040fe40000410000 */
[----:B------:R-:W-:Y:S02]  /*17f10*/  FMUL.FTZ R73, R0, R73 ;  /* 0x0000004900497220 */ /* 0x000fe40000410000 */
[----:B------:R-:W-:Y:S01]  /*17f20*/  FMUL.FTZ R78, R2, R78 ;  /* 0x0000004e024e7220 */ /* 0x000fe20000410000 */
[----:B-1----:R1:W-:Y:S01]  /*17f30*/  STL [R1+0x3c], R5 ;  /* 0x00003c0501007387 */ /* 0x0023e20000100800 */
[--C-:B------:R-:W-:Y:S02]  /*17f40*/  FFMA.FTZ R4, R22, c[0x0][0x23c], -R139.reuse ;  /* 0x00008f0016047a23 */ /* 0x100fe4000001088b */
[----:B------:R-:W-:Y:S01]  /*17f50*/  FMUL.FTZ R79, R2, R79 ;  /* 0x0000004f024f7220 */ /* 0x000fe20000410000 */
[----:B------:R-:W-:Y:S01]  /*17f60*/  STL [R1+0xc4], R134 ;  /* 0x0000c48601007387 */ /* 0x000fe20000100800 */
[----:B------:R2:W-:Y:S01]  /*17f70*/  MUFU.EX2 R248, R4 ;  /* 0x0000000400f87308 */ /* 0x0005e20000000800 */
[C---:B------:R-:W-:Y:S02]  /*17f80*/  FMUL.FTZ R76, R0.reuse, R76 ;  /* 0x0000004c004c7220 */ /* 0x040fe40000410000 */
[----:B------:R3:W-:Y:S01]  /*17f90*/  STL [R1+0xc8], R135 ;  /* 0x0000c88701007387 */ /* 0x0007e20000100800 */
        /* <DEDUP_REMOVED lines=8> */
[--C-:B-1----:R-:W-:Y:S02]  /*18020*/  FFMA.FTZ R5, R23, c[0x0][0x23c], -R140.reuse ;  /* 0x00008f0017057a23 */ /* 0x102fe4000001088c */
[----:B------:R-:W-:Y:S02]  /*18030*/  FMUL.FTZ R91, R2, R91 ;  /* 0x0000005b025b7220 */ /* 0x000fe40000410000 */
[--C-:B--2---:R-:W-:Y:S01]  /*18040*/  FFMA.FTZ R4, R21, c[0x0][0x23c], -R139.reuse ;  /* 0x00008f0015047a23 */ /* 0x104fe2000001088b */
[----:B------:R1:W-:Y:S01]  /*18050*/  MUFU.EX2 R34, R5 ;  /* 0x0000000500227308 */ /* 0x0003e20000000800 */
[----:B------:R-:W2:Y:S01]  /*18060*/  LDSM.16.MT88.4 R20, [R237+0xc000] ;  /* 0x00c00000ed14783b */ /* 0x000ea20000004200 */
[C---:B------:R-:W-:Y:S02]  /*18070*/  FMUL.FTZ R88, R0.reuse, R88 ;  /* 0x0000005800587220 */ /* 0x040fe40000410000 */
[----:B------:R-:W-:Y:S02]  /*18080*/  FMUL.FTZ R89, R0, R89 ;  /* 0x0000005900597220 */ /* 0x000fe40000410000 */
[C---:B------:R-:W-:Y:S02]  /*18090*/  FMUL.FTZ R94, R2.reuse, R94 ;  /* 0x0000005e025e7220 */ /* 0x040fe40000410000 */
[----:B------:R-:W-:Y:S01]  /*180a0*/  FMUL.FTZ R95, R2, R95 ;  /* 0x0000005f025f7220 */ /* 0x000fe20000410000 */
[----:B---3--:R-:W3:Y:S01]  /*180b0*/  LDL.LU R135, [R1+0x3c] ;  /* 0x00003c0001877983 */ /* 0x008ee20000300800 */
[----:B------:R4:W4:Y:S01]  /*180c0*/  MUFU.EX2 R245, R4 ;  /* 0x0000000400f57308 */ /* 0x0009220000000800 */
[C---:B------:R-:W-:Y:S02]  /*180d0*/  FMUL.FTZ R92, R0.reuse, R92 ;  /* 0x0000005c005c7220 */ /* 0x040fe40000410000 */
[----:B------:R-:W2:Y:S01]  /*180e0*/  LDL.LU R172, [R1+0x4c] ;  /* 0x00004c0001ac7983 */ /* 0x000ea20000300800 */
[----:B------:R-:W-:Y:S02]  /*180f0*/  FMUL.FTZ R93, R0, R93 ;  /* 0x0000005d005d7220 */ /* 0x000fe40000410000 */
[C---:B------:R-:W-:Y:S01]  /*18100*/  FMUL.FTZ R96, R133.reuse, R96 ;  /* 0x0000006085607220 */ /* 0x040fe20000410000 */
[----:B------:R-:W2:Y:S01]  /*18110*/  LDL.LU R205, [R1+0x38] ;  /* 0x0000380001cd7983 */ /* 0x000ea20000300800 */
[C---:B------:R-:W-:Y:S02]  /*18120*/  FMUL.FTZ R97, R133.reuse, R97 ;  /* 0x0000006185617220 */ /* 0x040fe40000410000 */
[C---:B------:R-:W-:Y:S02]  /*18130*/  FMUL.FTZ R98, R132.reuse, R98 ;  /* 0x0000006284627220 */ /* 0x040fe40000410000 */
[C---:B------:R-:W-:Y:S02]  /*18140*/  FMUL.FTZ R99, R132.reuse, R99 ;  /* 0x0000006384637220 */ /* 0x040fe40000410000 */
[C---:B-1----:R-:W-:Y:S02]  /*18150*/  FMUL.FTZ R5, R133.reuse, R149 ;  /* 0x0000009585057220 */ /* 0x042fe40000410000 */
[C---:B------:R-:W-:Y:S02]  /*18160*/  FMUL.FTZ R100, R133.reuse, R100 ;  /* 0x0000006485647220 */ /* 0x040fe40000410000 */
[----:B------:R-:W-:Y:S02]  /*18170*/  FMUL.FTZ R101, R133, R101 ;  /* 0x0000006585657220 */ /* 0x000fe40000410000 */
[C---:B------:R-:W-:Y:S02]  /*18180*/  FMUL.FTZ R102, R132.reuse, R102 ;  /* 0x0000006684667220 */ /* 0x040fe40000410000 */
[----:B------:R-:W-:Y:S02]  /*18190*/  FMUL.FTZ R103, R132, R103 ;  /* 0x0000006784677220 */ /* 0x000fe40000410000 */
[--C-:B----4-:R-:W-:Y:S01]  /*181a0*/  FFMA.FTZ R4, R27, c[0x0][0x23c], -R140.reuse ;  /* 0x00008f001b047a23 */ /* 0x110fe2000001088c */
[----:B------:R-:W-:Y:S01]  /*181b0*/  F2FP.BF16.PACK_AB R151, R241, R245 ;  /* 0x000000f5f197723e */ /* 0x000fe200000010ff */
[C---:B------:R-:W-:Y:S02]  /*181c0*/  FMUL.FTZ R27, R2.reuse, R167 ;  /* 0x000000a7021b7220 */ /* 0x040fe40000410000 */
[----:B------:R1:W-:Y:S01]  /*181d0*/  MUFU.EX2 R136, R4 ;  /* 0x0000000400887308 */ /* 0x0003e20000000800 */
        /* <DEDUP_REMOVED lines=10> */
[C---:B------:R-:W-:Y:S02]  /*18280*/  FMUL.FTZ R114, R132.reuse, R114 ;  /* 0x0000007284727220 */ /* 0x040fe40000410000 */
[----:B------:R-:W-:Y:S02]  /*18290*/  FMUL.FTZ R115, R132, R115 ;  /* 0x0000007384737220 */ /* 0x000fe40000410000 */
[--C-:B-1----:R-:W-:Y:S02]  /*182a0*/  FFMA.FTZ R4, R26, c[0x0][0x23c], -R140.reuse ;  /* 0x00008f001a047a23 */ /* 0x102fe4000001088c */
[----:B------:R-:W-:Y:S02]  /*182b0*/  FMUL.FTZ R26, R2, R166 ;  /* 0x000000a6021a7220 */ /* 0x000fe40000410000 */
[----:B------:R1:W-:Y:S01]  /*182c0*/  MUFU.EX2 R57, R4 ;  /* 0x0000000400397308 */ /* 0x0003e20000000800 */
[C---:B------:R-:W-:Y:S02]  /*182d0*/  FMUL.FTZ R116, R133.reuse, R116 ;  /* 0x0000007485747220 */ /* 0x040fe40000410000 */
[----:B------:R-:W-:Y:S02]  /*182e0*/  FMUL.FTZ R117, R133, R117 ;  /* 0x0000007585757220 */ /* 0x000fe40000410000 */
[C---:B------:R-:W-:Y:S02]  /*182f0*/  FMUL.FTZ R118, R132.reuse, R118 ;  /* 0x0000007684767220 */ /* 0x040fe40000410000 */
[----:B------:R-:W-:Y:S02]  /*18300*/  FMUL.FTZ R119, R132, R119 ;  /* 0x0000007784777220 */ /* 0x000fe40000410000 */
[C---:B------:R-:W-:Y:S01]  /*18310*/  FMUL.FTZ R122, R2.reuse, R122 ;  /* 0x0000007a027a7220 */ /* 0x040fe20000410000 */
[----:B------:R4:W-:Y:S01]  /*18320*/  MUFU.EX2 R166, R143 ;  /* 0x0000008f00a67308 */ /* 0x0009e20000000800 */
[----:B------:R-:W-:Y:S02]  /*18330*/  FMUL.FTZ R123, R2, R123 ;  /* 0x0000007b027b7220 */ /* 0x000fe40000410000 */
[C---:B------:R-:W-:Y:S02]  /*18340*/  FMUL.FTZ R120, R0.reuse, R120 ;  /* 0x0000007800787220 */ /* 0x040fe40000410000 */
[----:B------:R-:W-:Y:S02]  /*18350*/  FMUL.FTZ R121, R0, R121 ;  /* 0x0000007900797220 */ /* 0x000fe40000410000 */
[C---:B------:R-:W-:Y:S02]  /*18360*/  FMUL.FTZ R126, R2.reuse, R126 ;  /* 0x0000007e027e7220 */ /* 0x040fe40000410000 */
[----:B------:R-:W-:Y:S02]  /*18370*/  FMUL.FTZ R127, R2, R127 ;  /* 0x0000007f027f7220 */ /* 0x000fe40000410000 */
[C---:B------:R-:W-:Y:S02]  /*18380*/  FMUL.FTZ R124, R0.reuse, R124 ;  /* 0x0000007c007c7220 */ /* 0x040fe40000410000 */
[C---:B------:R-:W-:Y:S02]  /*18390*/  FMUL.FTZ R125, R0.reuse, R125 ;  /* 0x0000007d007d7220 */ /* 0x040fe40000410000 */
[----:B-1----:R-:W-:Y:S02]  /*183a0*/  FFMA.FTZ R4, R25, c[0x0][0x23c], -R140 ;  /* 0x00008f0019047a23 */ /* 0x002fe4000001088c */
[----:B------:R-:W-:Y:S02]  /*183b0*/  FMUL.FTZ R25, R0, R165 ;  /* 0x000000a500197220 */ /* 0x000fe40000410000 */
[----:B------:R1:W1:Y:S01]  /*183c0*/  MUFU.EX2 R243, R4 ;  /* 0x0000000400f37308 */ /* 0x0002620000000800 */
[C---:B------:R-:W-:Y:S02]  /*183d0*/  FMUL.FTZ R128, R133.reuse, R128 ;  /* 0x0000008085807220 */ /* 0x040fe40000410000 */
[----:B------:R-:W-:Y:S02]  /*183e0*/  FMUL.FTZ R129, R133, R129 ;  /* 0x0000008185817220 */ /* 0x000fe40000410000 */
[----:B----4-:R-:W-:Y:S01]  /*183f0*/  FFMA.FTZ R143, R208, c[0x0][0x23c], -R138 ;  /* 0x00008f00d08f7a23 */ /* 0x010fe2000001088a */
[----:B------:R-:W-:Y:S01]  /*18400*/  MOV R208, R244 ;  /* 0x000000f400d07202 */ /* 0x000fe20000000f00 */
[C---:B------:R-:W-:Y:S02]  /*18410*/  FMUL.FTZ R130, R132.reuse, R130 ;  /* 0x0000008284827220 */ /* 0x040fe40000410000 */
[----:B------:R-:W-:Y:S02]  /*18420*/  FMUL.FTZ R131, R132, R131 ;  /* 0x0000008384837220 */ /* 0x000fe40000410000 */
[----:B------:R-:W-:Y:S02]  /*18430*/  FFMA.FTZ R141, R141, c[0x0][0x23c], -R140 ;  /* 0x00008f008d8d7a23 */ /* 0x000fe4000001088c */
[----:B-1----:R-:W-:Y:S01]  /*18440*/  FFMA.FTZ R4, R24, c[0x0][0x23c], -R142 ;  /* 0x00008f0018047a23 */ /* 0x002fe2000001088e */
[----:B------:R-:W-:Y:S01]  /*18450*/  F2FP.BF16.PACK_AB R147, R243, R57 ;  /* 0x00000039f393723e */ /* 0x000fe200000010ff */
[C---:B------:R-:W-:Y:S02]  /*18460*/  FMUL.FTZ R24, R0.reuse, R164 ;  /* 0x000000a400187220 */ /* 0x040fe40000410000 */
[----:B------:R1:W4:Y:S01]  /*18470*/  MUFU.EX2 R134, R4 ;  /* 0x0000000400867308 */ /* 0x0003220000000800 */
[----:B------:R-:W-:Y:S09]  /*18480*/  FFMA.FTZ R164, R221, c[0x0][0x23c], -R138 ;  /* 0x00008f00dda47a23 */ /* 0x000ff2000001088a */
[----:B------:R4:W-:Y:S01]  /*18490*/  MUFU.EX2 R186, R164 ;  /* 0x000000a400ba7308 */ /* 0x0009e20000000800 */
[--C-:B-1----:R-:W-:Y:S01]  /*184a0*/  FFMA.FTZ R4, R29, c[0x0][0x23c], -R142.reuse ;  /* 0x00008f001d047a23 */ /* 0x102fe2000001088e */
[----:B----4-:R-:W-:Y:S01]  /*184b0*/  F2FP.BF16.PACK_AB R144, R247, R134 ;  /* 0x00000086f790723e */ /* 0x010fe200000010ff */
[----:B------:R-:W-:Y:S07]  /*184c0*/  FMUL.FTZ R29, R0, R169 ;  /* 0x000000a9001d7220 */ /* 0x000fee0000410000 */
[----:B------:R1:W4:Y:S01]  /*184d0*/  MUFU.EX2 R67, R4 ;  /* 0x0000000400437308 */ /* 0x0003220000000800 */
[--C-:B------:R-:W-:Y:S09]  /*184e0*/  FFMA.FTZ R164, R226, c[0x0][0x23c], -R139.reuse ;  /* 0x00008f00e2a47a23 */ /* 0x100ff2000001088b */
[----:B------:R-:W-:Y:S01]  /*184f0*/  MUFU.EX2 R181, R164 ;  /* 0x000000a400b57308 */ /* 0x000fe20000000800 */
[----:B-1----:R-:W-:Y:S01]  /*18500*/  FFMA.FTZ R4, R28, c[0x0][0x23c], -R142 ;  /* 0x00008f001c047a23 */ /* 0x002fe2000001088e */
[----:B----4-:R-:W-:Y:S01]  /*18510*/  MOV R183, R67 ;  /* 0x0000004300b77202 */ /* 0x010fe20000000f00 */
[C---:B------:R-:W-:Y:S07]  /*18520*/  FMUL.FTZ R28, R0.reuse, R168 ;  /* 0x000000a8001c7220 */ /* 0x040fee0000410000 */
[----:B------:R1:W4:Y:S02]  /*18530*/  MUFU.EX2 R236, R4 ;  /* 0x0000000400ec7308 */ /* 0x0003240000000800 */
[----:B-1----:R-:W-:Y:S01]  /*18540*/  FMUL.FTZ R4, R133, R148 ;  /* 0x0000009485047220 */ /* 0x002fe20000410000 */
[----:B------:R-:W-:Y:S01]  /*18550*/  F2FP.BF16.PACK_AB R148, R137, R9 ;  /* 0x000000098994723e */ /* 0x000fe200000010ff */
[----:B------:R-:W-:Y:S01]  /*18560*/  FMUL.FTZ R9, R0, R145 ;  /* 0x0000009100097220 */ /* 0x000fe20000410000 */
[----:B------:R-:W-:Y:S02]  /*18570*/  F2FP.BF16.PACK_AB R145, R136, R34 ;  /* 0x000000228891723e */ /* 0x000fe400000010ff */
[----:B----4-:R-:W-:Y:S01]  /*18580*/  F2FP.BF16.PACK_AB R146, R236, R67 ;  /* 0x00000043ec92723e */ /* 0x010fe200000010ff */
[----:B------:R-:W-:Y:S01]  /*18590*/  FMUL.FTZ R67, R132, R207 ;  /* 0x000000cf84437220 */ /* 0x000fe20000410000 */
[----:B---3--:R-:W-:Y:S07]  /*185a0*/  F2FP.BF16.PACK_AB R149, R248, R135 ;  /* 0x00000087f895723e */ /* 0x008fee00000010ff */
[-C--:B--2---:R-:W-:Y:S08]  /*185b0*/  HMMA.16816.F32.BF16 R4, R148, R20.reuse, R4 ;  /* 0x000000149404723c */ /* 0x084ff00000041804 */
[C---:B------:R-:W-:Y:S07]  /*185c0*/  HMMA.16816.F32.BF16 R8, R144.reuse, R20, R8 ;  /* 0x000000149008723c */ /* 0x040fee0000041808 */
[C---:B------:R-:W-:Y:S01]  /*185d0*/  FMUL.FTZ R20, R133.reuse, R160 ;  /* 0x000000a085147220 */ /* 0x040fe20000410000 */
[-C--:B------:R-:W-:Y:S01]  /*185e0*/  HMMA.16816.F32.BF16 R12, R144, R22.reuse, R12 ;  /* 0x00000016900c723c */ /* 0x080fe2000004180c */
[----:B------:R-:W-:Y:S03]  /*185f0*/  MOV R160, R51 ;  /* 0x0000003300a07202 */ /* 0x000fe60000000f00 */
[C---:B------:R-:W-:Y:S01]  /*18600*/  FMUL.FTZ R21, R133.reuse, R161 ;  /* 0x000000a185157220 */ /* 0x040fe20000410000 */
[----:B------:R-:W-:Y:S01]  /*18610*/  MOV R161, R34 ;  /* 0x0000002200a17202 */ /* 0x000fe20000000f00 */
[C---:B------:R-:W-:Y:S01]  /*18620*/  FMUL.FTZ R34, R132.reuse, R174 ;  /* 0x000000ae84227220 */ /* 0x040fe20000410000 */
[----:B------:R-:W-:Y:S01]  /*18630*/  MOV R174, R57 ;  /* 0x0000003900ae7202 */ /* 0x000fe20000000f00 */
[C---:B------:R-:W-:Y:S01]  /*18640*/  HMMA.16816.F32.BF16 R16, R148.reuse, R22, R16 ;  /* 0x000000169410723c */ /* 0x040fe20000041810 */
[----:B------:R-:W-:Y:S03]  /*18650*/  FMUL.FTZ R51, R132, R191 ;  /* 0x000000bf84337220 */ /* 0x000fe60000410000 */
[C---:B------:R-:W-:Y:S01]  /*18660*/  FMUL.FTZ R57, R0.reuse, R197 ;  /* 0x000000c500397220 */ /* 0x040fe20000410000 */
[----:B------:R-:W-:Y:S01]  /*18670*/  MOV R191, R56 ;  /* 0x0000003800bf7202 */ /* 0x000fe20000000f00 */
[----:B------:R-:W-:Y:S01]  /*18680*/  FMUL.FTZ R56, R0, R196 ;  /* 0x000000c400387220 */ /* 0x000fe20000410000 */
[----:B------:R-:W-:Y:S01]  /*18690*/  MOV R189, R161 ;  /* 0x000000a100bd7202 */ /* 0x000fe20000000f00 */
[C---:B------:R-:W-:Y:S01]  /*186a0*/  FMUL.FTZ R23, R132.reuse, R163 ;  /* 0x000000a384177220 */ /* 0x040fe20000410000 */
[----:B------:R-:W-:Y:S03]  /*186b0*/  MOV R207, R160 ;  /* 0x000000a000cf7202 */ /* 0x000fe60000000f00 */
[----:B------:R-:W-:Y:S01]  /*186c0*/  FMUL.FTZ R22, R132, R162 ;  /* 0x000000a284167220 */ /* 0x000fe20000410000 */
[----:B------:R-:W-:Y:S01]  /*186d0*/  MOV R162, R47 ;  /* 0x0000002f00a27202 */ /* 0x000fe20000000f00 */
[----:B------:R-:W-:Y:S03]  /*186e0*/  FMUL.FTZ R47, R2, R187 ;  /* 0x000000bb022f7220 */ /* 0x000fe60000410000 */
[----:B------:R-:W-:Y:S02]  /*186f0*/  MOV R206, R162 ;  /* 0x000000a200ce7202 */ /* 0x000fe40000000f00 */
[-C--:B------:R-:W-:Y:S01]  /*18700*/  HMMA.16816.F32.BF16 R20, R148, R36.reuse, R20 ;  /* 0x000000249414723c */ /* 0x080fe20000041814 */
[----:B------:R-:W-:Y:S07]  /*18710*/  LDSM.16.MT88.4 R160, [R240+0xc800] ;  /* 0x00c80000f0a0783b */ /* 0x000fee0000004200 */
[C---:B------:R-:W-:Y:S07]  /*18720*/  HMMA.16816.F32.BF16 R24, R144.reuse, R36, R24 ;  /* 0x000000249018723c */ /* 0x040fee0000041818 */
[C---:B------:R-:W-:Y:S01]  /*18730*/  FMUL.FTZ R36, R133.reuse, R176 ;  /* 0x000000b085247220 */ /* 0x040fe20000410000 */
[-C--:B------:R-:W-:Y:S01]  /*18740*/  HMMA.16816.F32.BF16 R28, R144, R38.reuse, R28 ;  /* 0x00000026901c723c */ /* 0x080fe2000004181c */
[----:B------:R-:W-:Y:S02]  /*18750*/  FMUL.FTZ R37, R133, R177 ;  /* 0x000000b185257220 */ /* 0x000fe40000410000 */
[----:B------:R1:W2:Y:S05]  /*18760*/  MUFU.EX2 R177, R143 ;  /* 0x0000008f00b17308 */ /* 0x0002aa0000000800 */
[C---:B------:R-:W-:Y:S07]  /*18770*/  HMMA.16816.F32.BF16 R32, R148.reuse, R38, R32 ;  /* 0x000000269420723c */ /* 0x040fee0000041820 */
[C---:B------:R-:W-:Y:S02]  /*18780*/  FMUL.FTZ R38, R132.reuse, R178 ;  /* 0x000000b284267220 */ /* 0x040fe40000410000 */
[C---:B------:R-:W-:Y:S07]  /*18790*/  FMUL.FTZ R39, R132.reuse, R179 ;  /* 0x000000b384277220 */ /* 0x040fee0000410000 */
[-C--:B------:R-:W-:Y:S01]  /*187a0*/  HMMA.16816.F32.BF16 R36, R148, R52.reuse, R36 ;  /* 0x000000349424723c */ /* 0x080fe20000041824 */
[--C-:B-1----:R-:W-:Y:S07]  /*187b0*/  FFMA.FTZ R143, R209, c[0x0][0x23c], -R138.reuse ;  /* 0x00008f00d18f7a23 */ /* 0x102fee000001088a */
[C---:B------:R-:W-:Y:S07]  /*187c0*/  HMMA.16816.F32.BF16 R40, R144.reuse, R52, R40 ;  /* 0x000000349028723c */ /* 0x040fee0000041828 */
[C---:B------:R-:W-:Y:S01]  /*187d0*/  FMUL.FTZ R53, R133.reuse, R193 ;  /* 0x000000c185357220 */ /* 0x040fe20000410000 */
[-C--:B------:R-:W-:Y:S01]  /*187e0*/  HMMA.16816.F32.BF16 R44, R144, R54.reuse, R44 ;  /* 0x00000036902c723c */ /* 0x080fe2000004182c */
[----:B------:R-:W-:Y:S07]  /*187f0*/  FMUL.FTZ R52, R133, R192 ;  /* 0x000000c085347220 */ /* 0x000fee0000410000 */
[C---:B------:R-:W-:Y:S07]  /*18800*/  HMMA.16816.F32.BF16 R48, R148.reuse, R54, R48 ;  /* 0x000000369430723c */ /* 0x040fee0000041830 */
[C---:B------:R-:W-:Y:S02]  /*18810*/  FMUL.FTZ R54, R132.reuse, R194 ;  /* 0x000000c284367220 */ /* 0x040fe40000410000 */
[----:B------:R1:W-:Y:S03]  /*18820*/  MUFU.EX2 R194, R143 ;  /* 0x0000008f00c27308 */ /* 0x0003e60000000800 */
[----:B------:R-:W-:Y:S07]  /*18830*/  FMUL.FTZ R55, R132, R195 ;  /* 0x000000c384377220 */ /* 0x000fee0000410000 */
[-C--:B------:R-:W-:Y:S08]  /*18840*/  HMMA.16816.F32.BF16 R52, R148, R152.reuse, R52 ;  /* 0x000000989434723c */ /* 0x080ff00000041834 */
[C---:B------:R-:W-:Y:S01]  /*18850*/  HMMA.16816.F32.BF16 R56, R144.reuse, R152, R56 ;  /* 0x000000989038723c */ /* 0x040fe20000041838 */
[----:B-1----:R-:W-:Y:S07]  /*18860*/  FFMA.FTZ R143, R210, c[0x0][0x23c], -R138 ;  /* 0x00008f00d28f7a23 */ /* 0x002fee000001088a */
[-C--:B------:R-:W-:Y:S01]  /*18870*/  HMMA.16816.F32.BF16 R60, R144, R154.reuse, R60 ;  /* 0x0000009a903c723c */ /* 0x080fe2000004183c */
[----:B------:R1:W3:Y:S07]  /*18880*/  MUFU.EX2 R171, R143 ;  /* 0x0000008f00ab7308 */ /* 0x0002ee0000000800 */
[C---:B------:R-:W-:Y:S01]  /*18890*/  HMMA.16816.F32.BF16 R64, R148.reuse, R154, R64 ;  /* 0x0000009a9440723c */ /* 0x040fe20000041840 */
[----:B------:R-:W4:Y:S07]  /*188a0*/  LDSM.16.MT88.4 R152, [R238+0xe000] ;  /* 0x00e00000ee98783b */ /* 0x000f2e0000004200 */
[-C--:B------:R-:W-:Y:S08]  /*188b0*/  HMMA.16816.F32.BF16 R68, R148, R156.reuse, R68 ;  /* 0x0000009c9444723c */ /* 0x080ff00000041844 */
[C---:B------:R-:W-:Y:S01]  /*188c0*/  HMMA.16816.F32.BF16 R72, R144.reuse, R156, R72 ;  /* 0x0000009c9048723c */ /* 0x040fe20000041848 */
[--C-:B-1----:R-:W-:Y:S07]  /*188d0*/  FFMA.FTZ R143, R211, c[0x0][0x23c], -R139.reuse ;  /* 0x00008f00d38f7a23 */ /* 0x102fee000001088b */
[-C--:B------:R-:W-:Y:S01]  /*188e0*/  HMMA.16816.F32.BF16 R76, R144, R158.reuse, R76 ;  /* 0x0000009e904c723c */ /* 0x080fe2000004184c */
[----:B------:R1:W-:Y:S07]  /*188f0*/  MUFU.EX2 R182, R143 ;  /* 0x0000008f00b67308 */ /* 0x0003ee0000000800 */
[C---:B------:R-:W-:Y:S01]  /*18900*/  HMMA.16816.F32.BF16 R80, R148.reuse, R158, R80 ;  /* 0x0000009e9450723c */ /* 0x040fe20000041850 */
[----:B------:R-:W2:Y:S07]  /*18910*/  LDSM.16.MT88.4 R156, [R240+0xe000] ;  /* 0x00e00000f09c783b */ /* 0x000eae0000004200 */
[-C--:B----4-:R-:W-:Y:S08]  /*18920*/  HMMA.16816.F32.BF16 R84, R148, R152.reuse, R84 ;  /* 0x000000989454723c */ /* 0x090ff00000041854 */
[C---:B------:R-:W-:Y:S01]  /*18930*/  HMMA.16816.F32.BF16 R88, R144.reuse, R152, R88 ;  /* 0x000000989058723c */ /* 0x040fe20000041858 */
[--C-:B-1----:R-:W-:Y:S04]  /*18940*/  FFMA.FTZ R143, R217, c[0x0][0x23c], -R139.reuse ;  /* 0x00008f00d98f7a23 */ /* 0x102fe8000001088b */
[----:B------:R1:W4:Y:S03]  /*18950*/  MUFU.EX2 R180, R143 ;  /* 0x0000008f00b47308 */ /* 0x0003260000000800 */
[-C--:B------:R-:W-:Y:S08]  /*18960*/  HMMA.16816.F32.BF16 R92, R144, R154.reuse, R92 ;  /* 0x0000009a905c723c */ /* 0x080ff0000004185c */
[C---:B------:R-:W-:Y:S01]  /*18970*/  HMMA.16816.F32.BF16 R96, R148.reuse, R154, R96 ;  /* 0x0000009a9460723c */ /* 0x040fe20000041860 */
[----:B------:R-:W3:Y:S07]  /*18980*/  LDSM.16.MT88.4 R152, [R239+0xe000] ;  /* 0x00e00000ef98783b */ /* 0x000eee0000004200 */
[-C--:B--2---:R-:W-:Y:S01]  /*18990*/  HMMA.16816.F32.BF16 R100, R148, R156.reuse, R100 ;  /* 0x0000009c9464723c */ /* 0x084fe20000041864 */
[--C-:B-1----:R-:W-:Y:S07]  /*189a0*/  FFMA.FTZ R143, R218, c[0x0][0x23c], -R139.reuse ;  /* 0x00008f00da8f7a23 */ /* 0x102fee000001088b */
[C---:B------:R-:W-:Y:S01]  /*189b0*/  HMMA.16816.F32.BF16 R104, R144.reuse, R156, R104 ;  /* 0x0000009c9068723c */ /* 0x040fe20000041868 */
[----:B------:R1:W-:Y:S07]  /*189c0*/  MUFU.EX2 R195, R143 ;  /* 0x0000008f00c37308 */ /* 0x0003ee0000000800 */
[-C--:B------:R-:W-:Y:S08]  /*189d0*/  HMMA.16816.F32.BF16 R108, R144, R158.reuse, R108 ;  /* 0x0000009e906c723c */ /* 0x080ff0000004186c */
[C---:B------:R-:W-:Y:S01]  /*189e0*/  HMMA.16816.F32.BF16 R112, R148.reuse, R158, R112 ;  /* 0x0000009e9470723c */ /* 0x040fe20000041870 */
[----:B------:R-:W2:Y:S07]  /*189f0*/  LDSM.16.MT88.4 R156, [R237+0xc800] ;  /* 0x00c80000ed9c783b */ /* 0x000eae0000004200 */
[-C--:B---3--:R-:W-:Y:S01]  /*18a00*/  HMMA.16816.F32.BF16 R116, R148, R152.reuse, R116 ;  /* 0x000000989474723c */ /* 0x088fe20000041874 */
[--C-:B-1----:R-:W-:Y:S04]  /*18a10*/  FFMA.FTZ R143, R219, c[0x0][0x23c], -R139.reuse ;  /* 0x00008f00db8f7a23 */ /* 0x102fe8000001088b */
[----:B------:R1:W3:Y:S03]  /*18a20*/  MUFU.EX2 R168, R143 ;  /* 0x0000008f00a87308 */ /* 0x0002e60000000800 */
[C---:B------:R-:W-:Y:S08]  /*18a30*/  HMMA.16816.F32.BF16 R120, R144.reuse, R152, R120 ;  /* 0x000000989078723c */ /* 0x040ff00000041878 */
[-C--:B------:R-:W-:Y:S07]  /*18a40*/  HMMA.16816.F32.BF16 R124, R144, R154.reuse, R124 ;  /* 0x0000009a907c723c */ /* 0x080fee000004187c */
[----:B------:R-:W-:Y:S01]  /*18a50*/  F2FP.BF16.PACK_AB R144, R177, R166 ;  /* 0x000000a6b190723e */ /* 0x000fe200000010ff */
[----:B------:R-:W-:Y:S01]  /*18a60*/  HMMA.16816.F32.BF16 R128, R148, R154, R128 ;  /* 0x0000009a9480723c */ /* 0x000fe20000041880 */
[----:B------:R-:W2:Y:S03]  /*18a70*/  LDSM.16.MT88.4 R152, [R238+0xc800] ;  /* 0x00c80000ee98783b */ /* 0x000ea60000004200 */
[----:B------:R-:W-:Y:S02]  /*18a80*/  F2FP.BF16.PACK_AB R146, R171, R194 ;  /* 0x000000c2ab92723e */ /* 0x000fe400000010ff */
[----:B----4-:R-:W-:Y:S01]  /*18a90*/  F2FP.BF16.PACK_AB R145, R180, R182 ;  /* 0x000000b6b491723e */ /* 0x010fe200000010ff */
[--C-:B-1----:R-:W-:Y:S01]  /*18aa0*/  FFMA.FTZ R143, R223, c[0x0][0x23c], -R140.reuse ;  /* 0x00008f00df8f7a23 */ /* 0x102fe2000001088c */
[----:B---3--:R-:W-:Y:S03]  /*18ab0*/  F2FP.BF16.PACK_AB R147, R168, R195 ;  /* 0x000000c3a893723e */ /* 0x008fe600000010ff */
[----:B------:R1:W-:Y:S04]  /*18ac0*/  MUFU.EX2 R193, R143 ;  /* 0x0000008f00c17308 */ /* 0x0003e80000000800 */
[-C--:B--2---:R-:W-:Y:S01]  /*18ad0*/  HMMA.16816.F32.BF16 R4, R144, R156.reuse, R4 ;  /* 0x0000009c9004723c */ /* 0x084fe20000041804 */
[--C-:B-1----:R-:W-:Y:S05]  /*18ae0*/  FFMA.FTZ R143, R224, c[0x0][0x23c], -R140.reuse ;  /* 0x00008f00e08f7a23 */ /* 0x102fea000001088c */
[----:B------:R1:W2:Y:S02]  /*18af0*/  MUFU.EX2 R178, R143 ;  /* 0x0000008f00b27308 */ /* 0x0002a40000000800 */
[--C-:B-1----:R-:W-:Y:S01]  /*18b00*/  FFMA.FTZ R143, R222, c[0x0][0x23c], -R140.reuse ;  /* 0x00008f00de8f7a23 */ /* 0x102fe2000001088c */
[----:B--2---:R-:W-:Y:S07]  /*18b10*/  F2FP.BF16.PACK_AB R149, R178, R193 ;  /* 0x000000c1b295723e */ /* 0x004fee00000010ff */
[----:B------:R1:W-:Y:S02]  /*18b20*/  MUFU.EX2 R176, R143 ;  /* 0x0000008f00b07308 */ /* 0x0003e40000000800 */
[----:B-1----:R-:W-:Y:S08]  /*18b30*/  FFMA.FTZ R143, R228, c[0x0][0x23c], -R140 ;  /* 0x00008f00e48f7a23 */ /* 0x002ff0000001088c */
[----:B------:R1:W2:Y:S02]  /*18b40*/  MUFU.EX2 R170, R143 ;  /* 0x0000008f00aa7308 */ /* 0x0002a40000000800 */
[--C-:B-1----:R-:W-:Y:S01]  /*18b50*/  FFMA.FTZ R143, R233, c[0x0][0x23c], -R142.reuse ;  /* 0x00008f00e98f7a23 */ /* 0x102fe2000001088e */
[----:B--2---:R-:W-:Y:S07]  /*18b60*/  F2FP.BF16.PACK_AB R151, R170, R176 ;  /* 0x000000b0aa97723e */ /* 0x004fee00000010ff */
        /* <DEDUP_REMOVED lines=8> */
[--C-:B-1----:R-:W-:Y:S01]  /*18bf0*/  FFMA.FTZ R143, R216, c[0x0][0x23c], -R138.reuse ;  /* 0x00008f00d88f7a23 */ /* 0x102fe2000001088a */
[----:B--2---:R-:W-:Y:S01]  /*18c00*/  F2FP.BF16.PACK_AB R150, R169, R198 ;  /* 0x000000c6a996723e */ /* 0x004fe200000010ff */
[----:B------:R-:W-:Y:S06]  /*18c10*/  LDSM.16.MT88.4 R216, [R238+0xf800] ;  /* 0x00f80000eed8783b */ /* 0x000fec0000004200 */
[----:B------:R1:W-:Y:S01]  /*18c20*/  MUFU.EX2 R165, R143 ;  /* 0x0000008f00a57308 */ /* 0x0003e20000000800 */
[C---:B------:R-:W-:Y:S08]  /*18c30*/  HMMA.16816.F32.BF16 R8, R148.reuse, R156, R8 ;  /* 0x0000009c9408723c */ /* 0x040ff00000041808 */
[-C--:B------:R-:W-:Y:S08]  /*18c40*/  HMMA.16816.F32.BF16 R12, R148, R158.reuse, R12 ;  /* 0x0000009e940c723c */ /* 0x080ff0000004180c */
[C---:B------:R-:W-:Y:S01]  /*18c50*/  HMMA.16816.F32.BF16 R16, R144.reuse, R158, R16 ;  /* 0x0000009e9010723c */ /* 0x040fe20000041810 */
[----:B------:R-:W2:Y:S03]  /*18c60*/  LDSM.16.MT88.4 R156, [R239+0xc800] ;  /* 0x00c80000ef9c783b */ /* 0x000ea60000004200 */
[--C-:B-1----:R-:W-:Y:S04]  /*18c70*/  FFMA.FTZ R143, R215, c[0x0][0x23c], -R138.reuse ;  /* 0x00008f00d78f7a23 */ /* 0x102fe8000001088a */
[-C--:B------:R-:W-:Y:S01]  /*18c80*/  HMMA.16816.F32.BF16 R20, R144, R152.reuse, R20 ;  /* 0x000000989014723c */ /* 0x080fe20000041814 */
[----:B------:R1:W-:Y:S07]  /*18c90*/  MUFU.EX2 R202, R143 ;  /* 0x0000008f00ca7308 */ /* 0x0003ee0000000800 */
[C---:B------:R-:W-:Y:S08]  /*18ca0*/  HMMA.16816.F32.BF16 R24, R148.reuse, R152, R24 ;  /* 0x000000989418723c */ /* 0x040ff00000041818 */
[-C--:B------:R-:W-:Y:S08]  /*18cb0*/  HMMA.16816.F32.BF16 R28, R148, R154.reuse, R28 ;  /* 0x0000009a941c723c */ /* 0x080ff0000004181c */
[C---:B------:R-:W-:Y:S01]  /*18cc0*/  HMMA.16816.F32.BF16 R32, R144.reuse, R154, R32 ;  /* 0x0000009a9020723c */ /* 0x040fe20000041820 */
[----:B-1----:R-:W-:Y:S01]  /*18cd0*/  FFMA.FTZ R143, R220, c[0x0][0x23c], -R138 ;  /* 0x00008f00dc8f7a23 */ /* 0x002fe2000001088a */
[----:B------:R-:W1:Y:S03]  /*18ce0*/  LDSM.16.MT88.4 R152, [R237+0xe800] ;  /* 0x00e80000ed98783b */ /* 0x000e660000004200 */
[----:B------:R3:W-:Y:S03]  /*18cf0*/  MUFU.EX2 R184, R143 ;  /* 0x0000008f00b87308 */ /* 0x0007e60000000800 */
[-C--:B------:R-:W-:Y:S02]  /*18d00*/  HMMA.16816.F32.BF16 R36, R144, R160.reuse, R36 ;  /* 0x000000a09024723c */ /* 0x080fe40000041824 */
[----:B------:R-:W-:Y:S06]  /*18d10*/  LDSM.16.MT88.4 R220, [R240+0xf800] ;  /* 0x00f80000f0dc783b */ /* 0x000fec0000004200 */
[C---:B------:R-:W-:Y:S08]  /*18d20*/  HMMA.16816.F32.BF16 R40, R148.reuse, R160, R40 ;  /* 0x000000a09428723c */ /* 0x040ff00000041828 */
[-C--:B------:R-:W-:Y:S01]  /*18d30*/  HMMA.16816.F32.BF16 R44, R148, R162.reuse, R44 ;  /* 0x000000a2942c723c */ /* 0x080fe2000004182c */
[--C-:B---3--:R-:W-:Y:S07]  /*18d40*/  FFMA.FTZ R143, R214, c[0x0][0x23c], -R139.reuse ;  /* 0x00008f00d68f7a23 */ /* 0x108fee000001088b */
[C---:B------:R-:W-:Y:S01]  /*18d50*/  HMMA.16816.F32.BF16 R48, R144.reuse, R162, R48 ;  /* 0x000000a29030723c */ /* 0x040fe20000041830 */
[----:B------:R3:W-:Y:S01]  /*18d60*/  MUFU.EX2 R199, R143 ;  /* 0x0000008f00c77308 */ /* 0x0007e20000000800 */
[----:B------:R-:W4:Y:S06]  /*18d70*/  LDSM.16.MT88.4 R160, [R238+0xe800] ;  /* 0x00e80000eea0783b */ /* 0x000f2c0000004200 */
[-C--:B--2---:R-:W-:Y:S08]  /*18d80*/  HMMA.16816.F32.BF16 R52, R144, R156.reuse, R52 ;  /* 0x0000009c9034723c */ /* 0x084ff00000041834 */
[C---:B------:R-:W-:Y:S08]  /*18d90*/  HMMA.16816.F32.BF16 R56, R148.reuse, R156, R56 ;  /* 0x0000009c9438723c */ /* 0x040ff00000041838 */
[-C--:B------:R-:W-:Y:S01]  /*18da0*/  HMMA.16816.F32.BF16 R60, R148, R158.reuse, R60 ;  /* 0x0000009e943c723c */ /* 0x080fe2000004183c */
[--C-:B---3--:R-:W-:Y:S04]  /*18db0*/  FFMA.FTZ R143, R213, c[0x0][0x23c], -R139.reuse ;  /* 0x00008f00d58f7a23 */ /* 0x108fe8000001088b */
[----:B------:R2:W-:Y:S03]  /*18dc0*/  MUFU.EX2 R203, R143 ;  /* 0x0000008f00cb7308 */ /* 0x0005e60000000800 */
[C---:B------:R-:W-:Y:S01]  /*18dd0*/  HMMA.16816.F32.BF16 R64, R144.reuse, R158, R64 ;  /* 0x0000009e9040723c */ /* 0x040fe20000041840 */
[----:B------:R-:W3:Y:S07]  /*18de0*/  LDSM.16.MT88.4 R156, [R240+0xe800] ;  /* 0x00e80000f09c783b */ /* 0x000eee0000004200 */
[-C--:B-1----:R-:W-:Y:S08]  /*18df0*/  HMMA.16816.F32.BF16 R68, R144, R152.reuse, R68 ;  /* 0x000000989044723c */ /* 0x082ff00000041844 */
[C---:B------:R-:W-:Y:S01]  /*18e00*/  HMMA.16816.F32.BF16 R72, R148.reuse, R152, R72 ;  /* 0x000000989448723c */ /* 0x040fe20000041848 */
[--C-:B--2---:R-:W-:Y:S07]  /*18e10*/  FFMA.FTZ R143, R225, c[0x0][0x23c], -R139.reuse ;  /* 0x00008f00e18f7a23 */ /* 0x104fee000001088b */
[-C--:B------:R-:W-:Y:S01]  /*18e20*/  HMMA.16816.F32.BF16 R76, R148, R154.reuse, R76 ;  /* 0x0000009a944c723c */ /* 0x080fe2000004184c */
[----:B------:R1:W-:Y:S07]  /*18e30*/  MUFU.EX2 R200, R143 ;  /* 0x0000008f00c87308 */ /* 0x0003ee0000000800 */
[C---:B------:R-:W-:Y:S01]  /*18e40*/  HMMA.16816.F32.BF16 R80, R144.reuse, R154, R80 ;  /* 0x0000009a9050723c */ /* 0x040fe20000041850 */
[----:B------:R-:W2:Y:S07]  /*18e50*/  LDSM.16.MT88.4 R152, [R239+0xe800] ;  /* 0x00e80000ef98783b */ /* 0x000eae0000004200 */
[-C--:B----4-:R-:W-:Y:S08]  /*18e60*/  HMMA.16816.F32.BF16 R84, R144, R160.reuse, R84 ;  /* 0x000000a09054723c */ /* 0x090ff00000041854 */
[C---:B------:R-:W-:Y:S01]  /*18e70*/  HMMA.16816.F32.BF16 R88, R148.reuse, R160, R88 ;  /* 0x000000a09458723c */ /* 0x040fe20000041858 */
[--C-:B-1----:R-:W-:Y:S04]  /*18e80*/  FFMA.FTZ R143, R231, c[0x0][0x23c], -R140.reuse ;  /* 0x00008f00e78f7a23 */ /* 0x102fe8000001088c */
[----:B------:R1:W-:Y:S03]  /*18e90*/  MUFU.EX2 R167, R143 ;  /* 0x0000008f00a77308 */ /* 0x0003e60000000800 */
[-C--:B------:R-:W-:Y:S08]  /*18ea0*/  HMMA.16816.F32.BF16 R92, R148, R162.reuse, R92 ;  /* 0x000000a2945c723c */ /* 0x080ff0000004185c */
[C---:B------:R-:W-:Y:S01]  /*18eb0*/  HMMA.16816.F32.BF16 R96, R144.reuse, R162, R96 ;  /* 0x000000a29060723c */ /* 0x040fe20000041860 */
[----:B------:R-:W4:Y:S07]  /*18ec0*/  LDSM.16.MT88.4 R160, [R237+0xd000] ;  /* 0x00d00000eda0783b */ /* 0x000f2e0000004200 */
[-C--:B---3--:R-:W-:Y:S01]  /*18ed0*/  HMMA.16816.F32.BF16 R100, R144, R156.reuse, R100 ;  /* 0x0000009c9064723c */ /* 0x088fe20000041864 */
[--C-:B-1----:R-:W-:Y:S02]  /*18ee0*/  FFMA.FTZ R143, R227, c[0x0][0x23c], -R140.reuse ;  /* 0x00008f00e38f7a23 */ /* 0x102fe4000001088c */
[----:B------:R-:W-:Y:S05]  /*18ef0*/  MUFU.EX2 R227, R141 ;  /* 0x0000008d00e37308 */ /* 0x000fea0000000800 */
[C---:B------:R-:W-:Y:S08]  /*18f00*/  HMMA.16816.F32.BF16 R104, R148.reuse, R156, R104 ;  /* 0x0000009c9468723c */ /* 0x040ff00000041868 */
[-C--:B------:R-:W-:Y:S01]  /*18f10*/  HMMA.16816.F32.BF16 R108, R148, R158.reuse, R108 ;  /* 0x0000009e946c723c */ /* 0x080fe2000004186c */
[----:B------:R1:W3:Y:S07]  /*18f20*/  MUFU.EX2 R197, R143 ;  /* 0x0000008f00c57308 */ /* 0x0002ee0000000800 */
[C---:B------:R-:W-:Y:S01]  /*18f30*/  HMMA.16816.F32.BF16 R112, R144.reuse, R158, R112 ;  /* 0x0000009e9070723c */ /* 0x040fe20000041870 */
[----:B------:R-:W-:Y:S07]  /*18f40*/  LDSM.16.MT88.4 R156, [R240+0xd000] ;  /* 0x00d00000f09c783b */ /* 0x000fee0000004200 */
[-C--:B--2---:R-:W-:Y:S08]  /*18f50*/  HMMA.16816.F32.BF16 R116, R144, R152.reuse, R116 ;  /* 0x000000989074723c */ /* 0x084ff00000041874 */
[C---:B------:R-:W-:Y:S01]  /*18f60*/  HMMA.16816.F32.BF16 R120, R148.reuse, R152, R120 ;  /* 0x000000989478723c */ /* 0x040fe20000041878 */
[--C-:B-1----:R-:W-:Y:S04]  /*18f70*/  FFMA.FTZ R143, R234, c[0x0][0x23c], -R140.reuse ;  /* 0x00008f00ea8f7a23 */ /* 0x102fe8000001088c */
[----:B------:R1:W-:Y:S03]  /*18f80*/  MUFU.EX2 R244, R143 ;  /* 0x0000008f00f47308 */ /* 0x0003e60000000800 */
[-C--:B------:R-:W-:Y:S07]  /*18f90*/  HMMA.16816.F32.BF16 R124, R148, R154.reuse, R124 ;  /* 0x0000009a947c723c */ /* 0x080fee000004187c */
[----:B---3--:R-:W-:Y:S01]  /*18fa0*/  F2FP.BF16.PACK_AB R149, R197, R167 ;  /* 0x000000a7c595723e */ /* 0x008fe200000010ff */
[----:B------:R-:W-:Y:S01]  /*18fb0*/  HMMA.16816.F32.BF16 R128, R144, R154, R128 ;  /* 0x0000009a9080723c */ /* 0x000fe20000041880 */
[----:B------:R-:W2:Y:S06]  /*18fc0*/  LDSM.16.MT88.4 R152, [R238+0xd000] ;  /* 0x00d00000ee98783b */ /* 0x000eac0000004200 */
[----:B------:R-:W-:Y:S02]  /*18fd0*/  F2FP.BF16.PACK_AB R144, R202, R165 ;  /* 0x000000a5ca90723e */ /* 0x000fe400000010ff */
[----:B------:R-:W-:Y:S03]  /*18fe0*/  F2FP.BF16.PACK_AB R146, R186, R184 ;  /* 0x000000b8ba92723e */ /* 0x000fe600000010ff */
[----:B------:R-:W-:Y:S01]  /*18ff0*/  F2FP.BF16.PACK_AB R145, R203, R199 ;  /* 0x000000c7cb91723e */ /* 0x000fe200000010ff */
[----:B-1----:R-:W-:Y:S01]  /*19000*/  FFMA.FTZ R143, R235, c[0x0][0x23c], -R140 ;  /* 0x00008f00eb8f7a23 */ /* 0x002fe2000001088c */
[----:B------:R-:W-:Y:S03]  /*19010*/  F2FP.BF16.PACK_AB R147, R181, R200 ;  /* 0x000000c8b593723e */ /* 0x000fe600000010ff */
[----:B------:R1:W3:Y:S04]  /*19020*/  MUFU.EX2 R187, R143 ;  /* 0x0000008f00bb7308 */ /* 0x0002e80000000800 */
[-C--:B----4-:R-:W-:Y:S01]  /*19030*/  HMMA.16816.F32.BF16 R4, R144, R160.reuse, R4 ;  /* 0x000000a09004723c */ /* 0x090fe20000041804 */
[--C-:B-1----:R-:W-:Y:S01]  /*19040*/  FFMA.FTZ R143, R212, c[0x0][0x23c], -R142.reuse ;  /* 0x00008f00d48f7a23 */ /* 0x102fe2000001088e */
[----:B---3--:R-:W-:Y:S01]  /*19050*/  F2FP.BF16.PACK_AB R151, R187, R244 ;  /* 0x000000f4bb97723e */ /* 0x008fe200000010ff */
[----:B------:R-:W-:Y:S03]  /*19060*/  LDSM.16.MT88.4 R212, [R237+0xf800] ;  /* 0x00f80000edd4783b */ /* 0x000fe60000004200 */
[----:B------:R1:W-:Y:S02]  /*19070*/  MUFU.EX2 R196, R143 ;  /* 0x0000008f00c47308 */ /* 0x0003e40000000800 */
[--C-:B-1----:R-:W-:Y:S08]  /*19080*/  FFMA.FTZ R143, R249, c[0x0][0x23c], -R142.reuse ;  /* 0x00008f00f98f7a23 */ /* 0x102ff0000001088e */
[----:B------:R1:W3:Y:S02]  /*19090*/  MUFU.EX2 R201, R143 ;  /* 0x0000008f00c97308 */ /* 0x0002e40000000800 */
[--C-:B-1----:R-:W-:Y:S01]  /*190a0*/  FFMA.FTZ R143, R250, c[0x0][0x23c], -R142.reuse ;  /* 0x00008f00fa8f7a23 */ /* 0x102fe2000001088e */
[----:B---3--:R-:W-:Y:S07]  /*190b0*/  F2FP.BF16.PACK_AB R148, R201, R196 ;  /* 0x000000c4c994723e */ /* 0x008fee00000010ff */
[----:B------:R1:W-:Y:S02]  /*190c0*/  MUFU.EX2 R252, R143 ;  /* 0x0000008f00fc7308 */ /* 0x0003e40000000800 */
[----:B-1----:R-:W-:Y:S08]  /*190d0*/  FFMA.FTZ R143, R251, c[0x0][0x23c], -R142 ;  /* 0x00008f00fb8f7a23 */ /* 0x002ff0000001088e */
[----:B------:R1:W3:Y:S02]  /*190e0*/  MUFU.EX2 R251, R143 ;  /* 0x0000008f00fb7308 */ /* 0x0002e40000000800 */
[--C-:B-1----:R-:W-:Y:S01]  /*190f0*/  FFMA.FTZ R143, R208, c[0x0][0x23c], -R138.reuse ;  /* 0x00008f00d08f7a23 */ /* 0x102fe2000001088a */
[----:B---3--:R-:W-:Y:S07]  /*19100*/  F2FP.BF16.PACK_AB R150, R251, R252 ;  /* 0x000000fcfb96723e */ /* 0x008fee00000010ff */
[----:B------:R1:W-:Y:S01]  /*19110*/  MUFU.EX2 R249, R143 ;  /* 0x0000008f00f97308 */ /* 0x0003e20000000800 */
[C---:B------:R-:W-:Y:S08]  /*19120*/  HMMA.16816.F32.BF16 R8, R148.reuse, R160, R8 ;  /* 0x000000a09408723c */ /* 0x040ff00000041808 */
[-C--:B------:R-:W-:Y:S08]  /*19130*/  HMMA.16816.F32.BF16 R12, R148, R162.reuse, R12 ;  /* 0x000000a2940c723c */ /* 0x080ff0000004180c */
[C---:B------:R-:W-:Y:S01]  /*19140*/  HMMA.16816.F32.BF16 R16, R144.reuse, R162, R16 ;  /* 0x000000a29010723c */ /* 0x040fe20000041810 */
[----:B------:R-:W3:Y:S03]  /*19150*/  LDSM.16.MT88.4 R160, [R239+0xd000] ;  /* 0x00d00000efa0783b */ /* 0x000ee60000004200 */
[--C-:B-1----:R-:W-:Y:S04]  /*19160*/  FFMA.FTZ R143, R207, c[0x0][0x23c], -R138.reuse ;  /* 0x00008f00cf8f7a23 */ /* 0x102fe8000001088a */
[-C--:B--2---:R-:W-:Y:S01]  /*19170*/  HMMA.16816.F32.BF16 R20, R144, R152.reuse, R20 ;  /* 0x000000989014723c */ /* 0x084fe20000041814 */
[----:B------:R1:W-:Y:S07]  /*19180*/  MUFU.EX2 R250, R143 ;  /* 0x0000008f00fa7308 */ /* 0x0003ee0000000800 */
[C---:B------:R-:W-:Y:S08]  /*19190*/  HMMA.16816.F32.BF16 R24, R148.reuse, R152, R24 ;  /* 0x000000989418723c */ /* 0x040ff00000041818 */
[-C--:B------:R-:W-:Y:S08]  /*191a0*/  HMMA.16816.F32.BF16 R28, R148, R154.reuse, R28 ;  /* 0x0000009a941c723c */ /* 0x080ff0000004181c */
[C---:B------:R-:W-:Y:S01]  /*191b0*/  HMMA.16816.F32.BF16 R32, R144.reuse, R154, R32 ;  /* 0x0000009a9020723c */ /* 0x040fe20000041820 */
[--C-:B-1----:R-:W-:Y:S01]  /*191c0*/  FFMA.FTZ R143, R206, c[0x0][0x23c], -R138.reuse ;  /* 0x00008f00ce8f7a23 */ /* 0x102fe2000001088a */
[----:B------:R-:W1:Y:S02]  /*191d0*/  LDSM.16.MT88.4 R152, [R237+0xf000] ;  /* 0x00f00000ed98783b */ /* 0x000e640000004200 */
[----:B------:R-:W-:Y:S01]  /*191e0*/  FFMA.FTZ R138, R205, c[0x0][0x23c], -R138 ;  /* 0x00008f00cd8a7a23 */ /* 0x000fe2000001088a */
[----:B------:R-:W-:Y:S01]  /*191f0*/  MUFU.EX2 R235, R143 ;  /* 0x0000008f00eb7308 */ /* 0x000fe20000000800 */
[----:B------:R-:W-:Y:S02]  /*19200*/  MOV R205, R189 ;  /* 0x000000bd00cd7202 */ /* 0x000fe40000000f00 */
[-C--:B------:R-:W-:Y:S07]  /*19210*/  HMMA.16816.F32.BF16 R36, R144, R156.reuse, R36 ;  /* 0x0000009c9024723c */ /* 0x080fee0000041824 */
[----:B------:R2:W-:Y:S01]  /*19220*/  MUFU.EX2 R234, R138 ;  /* 0x0000008a00ea7308 */ /* 0x0005e20000000800 */
[C---:B------:R-:W-:Y:S08]  /*19230*/  HMMA.16816.F32.BF16 R40, R148.reuse, R156, R40 ;  /* 0x0000009c9428723c */ /* 0x040ff00000041828 */
[-C--:B------:R-:W-:Y:S08]  /*19240*/  HMMA.16816.F32.BF16 R44, R148, R158.reuse, R44 ;  /* 0x0000009e942c723c */ /* 0x080ff0000004182c */
[C---:B------:R-:W-:Y:S01]  /*19250*/  HMMA.16816.F32.BF16 R48, R144.reuse, R158, R48 ;  /* 0x0000009e9030723c */ /* 0x040fe20000041830 */
[----:B------:R-:W4:Y:S03]  /*19260*/  LDSM.16.MT88.4 R156, [R238+0xf000] ;  /* 0x00f00000ee9c783b */ /* 0x000f260000004200 */
[--C-:B--2---:R-:W-:Y:S04]  /*19270*/  FFMA.FTZ R138, R204, c[0x0][0x23c], -R139.reuse ;  /* 0x00008f00cc8a7a23 */ /* 0x104fe8000001088b */
[-C--:B---3--:R-:W-:Y:S01]  /*19280*/  HMMA.16816.F32.BF16 R52, R144, R160.reuse, R52 ;  /* 0x000000a09034723c */ /* 0x088fe20000041834 */
[----:B------:R2:W-:Y:S07]  /*19290*/  MUFU.EX2 R232, R138 ;  /* 0x0000008a00e87308 */ /* 0x0005ee0000000800 */
[C---:B------:R-:W-:Y:S08]  /*192a0*/  HMMA.16816.F32.BF16 R56, R148.reuse, R160, R56 ;  /* 0x000000a09438723c */ /* 0x040ff00000041838 */
[-C--:B------:R-:W-:Y:S08]  /*192b0*/  HMMA.16816.F32.BF16 R60, R148, R162.reuse, R60 ;  /* 0x000000a2943c723c */ /* 0x080ff0000004183c */
[C---:B------:R-:W-:Y:S01]  /*192c0*/  HMMA.16816.F32.BF16 R64, R144.reuse, R162, R64 ;  /* 0x000000a29040723c */ /* 0x040fe20000041840 */
[----:B------:R-:W3:Y:S03]  /*192d0*/  LDSM.16.MT88.4 R160, [R240+0xf000] ;  /* 0x00f00000f0a0783b */ /* 0x000ee60000004200 */
[--C-:B--2---:R-:W-:Y:S04]  /*192e0*/  FFMA.FTZ R138, R191, c[0x0][0x23c], -R139.reuse ;  /* 0x00008f00bf8a7a23 */ /* 0x104fe8000001088b */
[-C--:B-1----:R-:W-:Y:S01]  /*192f0*/  HMMA.16816.F32.BF16 R68, R144, R152.reuse, R68 ;  /* 0x000000989044723c */ /* 0x082fe20000041844 */
[----:B------:R1:W2:Y:S07]  /*19300*/  MUFU.EX2 R233, R138 ;  /* 0x0000008a00e97308 */ /* 0x0002ae0000000800 */
[C---:B------:R-:W-:Y:S08]  /*19310*/  HMMA.16816.F32.BF16 R72, R148.reuse, R152, R72 ;  /* 0x000000989448723c */ /* 0x040ff00000041848 */
[-C--:B------:R-:W-:Y:S08]  /*19320*/  HMMA.16816.F32.BF16 R76, R148, R154.reuse, R76 ;  /* 0x0000009a944c723c */ /* 0x080ff0000004184c */
[C---:B------:R-:W-:Y:S01]  /*19330*/  HMMA.16816.F32.BF16 R80, R144.reuse, R154, R80 ;  /* 0x0000009a9050723c */ /* 0x040fe20000041850 */
[--C-:B-1----:R-:W-:Y:S01]  /*19340*/  FFMA.FTZ R138, R190, c[0x0][0x23c], -R139.reuse ;  /* 0x00008f00be8a7a23 */ /* 0x102fe2000001088b */
[----:B------:R-:W1:Y:S02]  /*19350*/  LDSM.16.MT88.4 R152, [R239+0xf000] ;  /* 0x00f00000ef98783b */ /* 0x000e640000004200 */
[----:B------:R-:W-:Y:S01]  /*19360*/  FFMA.FTZ R139, R172, c[0x0][0x23c], -R139 ;  /* 0x00008f00ac8b7a23 */ /* 0x000fe2000001088b */
[----:B------:R3:W-:Y:S01]  /*19370*/  MUFU.EX2 R231, R138 ;  /* 0x0000008a00e77308 */ /* 0x0007e20000000800 */
[----:B--2---:R-:W-:Y:S02]  /*19380*/  F2FP.BF16.PACK_AB R141, R233, R232 ;  /* 0x000000e8e98d723e */ /* 0x004fe400000010ff */
[-C--:B----4-:R-:W-:Y:S02]  /*19390*/  HMMA.16816.F32.BF16 R84, R144, R156.reuse, R84 ;  /* 0x0000009c9054723c */ /* 0x090fe40000041854 */
[----:B------:R-:W2:Y:S05]  /*193a0*/  LDL.LU R172, [R1+0x44] ;  /* 0x0000440001ac7983 */ /* 0x000eaa0000300800 */
[----:B------:R-:W-:Y:S01]  /*193b0*/  MUFU.EX2 R230, R139 ;  /* 0x0000008b00e67308 */ /* 0x000fe20000000800 */
[C---:B------:R-:W-:Y:S08]  /*193c0*/  HMMA.16816.F32.BF16 R88, R148.reuse, R156, R88 ;  /* 0x0000009c9458723c */ /* 0x040ff00000041858 */
[-C--:B------:R-:W-:Y:S01]  /*193d0*/  HMMA.16816.F32.BF16 R92, R148, R158.reuse, R92 ;  /* 0x0000009e945c723c */ /* 0x080fe2000004185c */
[--C-:B---3--:R-:W-:Y:S02]  /*193e0*/  FFMA.FTZ R138, R188, c[0x0][0x23c], -R140.reuse ;  /* 0x00008f00bc8a7a23 */ /* 0x108fe4000001088c */
[----:B------:R-:W3:Y:S05]  /*193f0*/  LDL.LU R188, [R1+0x48] ;  /* 0x0000480001bc7983 */ /* 0x000eea0000300800 */
[C---:B------:R-:W-:Y:S01]  /*19400*/  HMMA.16816.F32.BF16 R96, R144.reuse, R158, R96 ;  /* 0x0000009e9060723c */ /* 0x040fe20000041860 */
[----:B------:R4:W-:Y:S01]  /*19410*/  MUFU.EX2 R229, R138 ;  /* 0x0000008a00e57308 */ /* 0x0009e20000000800 */
[----:B------:R-:W3:Y:S04]  /*19420*/  LDL.LU R204, [R1+0x5c] ;  /* 0x00005c0001cc7983 */ /* 0x000ee80000300800 */
[----:B------:R-:W3:Y:S02]  /*19430*/  LDL.LU R209, [R1+0x40] ;  /* 0x0000400001d17983 */ /* 0x000ee40000300800 */
[-C--:B------:R-:W-:Y:S02]  /*19440*/  HMMA.16816.F32.BF16 R100, R144, R160.reuse, R100 ;  /* 0x000000a09064723c */ /* 0x080fe40000041864 */
[----:B------:R-:W3:Y:S04]  /*19450*/  LDL.LU R208, [R1+0x50] ;  /* 0x0000500001d07983 */ /* 0x000ee80000300800 */
[----:B------:R-:W3:Y:S02]  /*19460*/  LDL.LU R164, [R1+0x54] ;  /* 0x0000540001a47983 */ /* 0x000ee40000300800 */
[C---:B------:R-:W-:Y:S02]  /*19470*/  HMMA.16816.F32.BF16 R104, R148.reuse, R160, R104 ;  /* 0x000000a09468723c */ /* 0x040fe40000041868 */
[----:B------:R-:W3:Y:S04]  /*19480*/  LDL.LU R143, [R1+0x58] ;  /* 0x00005800018f7983 */ /* 0x000ee80000300800 */
[----:B------:R-:W2:Y:S02]  /*19490*/  LDSM.16.MT88.4 R156, [R237+0xd800] ;  /* 0x00d80000ed9c783b */ /* 0x000ea40000004200 */
[-C--:B------:R-:W-:Y:S01]  /*194a0*/  HMMA.16816.F32.BF16 R108, R148, R162.reuse, R108 ;  /* 0x000000a2946c723c */ /* 0x080fe2000004186c */
[--C-:B----4-:R-:W-:Y:S03]  /*194b0*/  FFMA.FTZ R138, R185, c[0x0][0x23c], -R140.reuse ;  /* 0x00008f00b98a7a23 */ /* 0x110fe6000001088c */
[----:B------:R-:W-:Y:S01]  /*194c0*/  FFMA.FTZ R140, R3, c[0x0][0x23c], -R140 ;  /* 0x00008f00038c7a23 */ /* 0x000fe2000001088c */
[----:B------:R-:W-:Y:S01]  /*194d0*/  MOV R185, R174 ;  /* 0x000000ae00b97202 */ /* 0x000fe20000000f00 */
[--C-:B------:R-:W-:Y:S01]  /*194e0*/  FFMA.FTZ R3, R175, c[0x0][0x23c], -R142.reuse ;  /* 0x00008f00af037a23 */ /* 0x100fe2000001088e */
[----:B------:R-:W-:Y:S01]  /*194f0*/  MUFU.EX2 R228, R138 ;  /* 0x0000008a00e47308 */ /* 0x000fe20000000800 */
[C---:B------:R-:W-:Y:S08]  /*19500*/  HMMA.16816.F32.BF16 R112, R144.reuse, R162, R112 ;  /* 0x000000a29070723c */ /* 0x040ff00000041870 */
[-C--:B-1----:R-:W-:Y:S01]  /*19510*/  HMMA.16816.F32.BF16 R116, R144, R152.reuse, R116 ;  /* 0x000000989074723c */ /* 0x082fe20000041874 */
[----:B------:R1:W-:Y:S07]  /*19520*/  MUFU.EX2 R224, R3 ;  /* 0x0000000300e07308 */ /* 0x0003ee0000000800 */
[C---:B------:R-:W-:Y:S03]  /*19530*/  HMMA.16816.F32.BF16 R120, R148.reuse, R152, R120 ;  /* 0x000000989478723c */ /* 0x040fe60000041878 */
[----:B------:R4:W4:Y:S05]  /*19540*/  MUFU.EX2 R226, R140 ;  /* 0x0000008c00e27308 */ /* 0x00092a0000000800 */
[-C--:B------:R-:W-:Y:S08]  /*19550*/  HMMA.16816.F32.BF16 R124, R148, R154.reuse, R124 ;  /* 0x0000009a947c723c */ /* 0x080ff0000004187c */
[----:B------:R-:W-:Y:S01]  /*19560*/  HMMA.16816.F32.BF16 R128, R144, R154, R128 ;  /* 0x0000009a9080723c */ /* 0x000fe20000041880 */
[--C-:B-1----:R-:W-:Y:S04]  /*19570*/  FFMA.FTZ R3, R173, c[0x0][0x23c], -R142.reuse ;  /* 0x00008f00ad037a23 */ /* 0x102fe8000001088e */
[----:B------:R2:W1:Y:S01]  /*19580*/  MUFU.EX2 R225, R3 ;  /* 0x0000000300e17308 */ /* 0x0004620000000800 */
[----:B----4-:R-:W-:Y:S02]  /*19590*/  F2FP.BF16.PACK_AB R140, R250, R249 ;  /* 0x000000f9fa8c723e */ /* 0x010fe400000010ff */
[----:B------:R-:W-:Y:S01]  /*195a0*/  F2FP.BF16.PACK_AB R211, R226, R227 ;  /* 0x000000e3e2d3723e */ /* 0x000fe200000010ff */
[--C-:B--2---:R-:W-:Y:S02]  /*195b0*/  FFMA.FTZ R3, R172, c[0x0][0x23c], -R142.reuse ;  /* 0x00008f00ac037a23 */ /* 0x104fe4000001088e */
[----:B------:R-:W2:Y:S04]  /*195c0*/  LDSM.16.MT88.4 R172, [R238+0xd800] ;  /* 0x00d80000eeac783b */ /* 0x000ea80000004200 */
[----:B------:R4:W-:Y:S01]  /*195d0*/  MUFU.EX2 R139, R3 ;  /* 0x00000003008b7308 */ /* 0x0009e20000000800 */
[----:B---3--:R-:W-:Y:S03]  /*195e0*/  FFMA.FTZ R142, R188, c[0x0][0x23c], -R142 ;  /* 0x00008f00bc8e7a23 */ /* 0x008fe6000001088e */
[----:B------:R-:W3:Y:S06]  /*195f0*/  LDSM.16.MT88.4 R188, [R240+0xd800] ;  /* 0x00d80000f0bc783b */ /* 0x000eec0000004200 */
[----:B------:R2:W2:Y:S01]  /*19600*/  MUFU.EX2 R138, R142 ;  /* 0x0000008e008a7308 */ /* 0x0004a20000000800 */
[----:B------:R-:W-:Y:S04]  /*19610*/  FFMA.FTZ R2, R2, R204, R205 ;  /* 0x000000cc02027223 */ /* 0x000fe800000100cd */
[----:B----4-:R-:W-:Y:S01]  /*19620*/  FADD.FTZ R3, R136, R2 ;  /* 0x0000000288037221 */ /* 0x010fe20000010000 */
[----:B------:R-:W3:Y:S01]  /*19630*/  LDSM.16.MT88.4 R204, [R239+0xd800] ;  /* 0x00d80000efcc783b */ /* 0x000ee20000004200 */
[----:B------:R-:W-:Y:S01]  /*19640*/  FFMA.FTZ R133, R133, R208, R209 ;  /* 0x000000d085857223 */ /* 0x000fe200000100d1 */
[----:B------:R-:W-:Y:S02]  /*19650*/  F2FP.BF16.PACK_AB R209, R228, R229 ;  /* 0x000000e5e4d1723e */ /* 0x000fe400000010ff */
[----:B-1----:R-:W-:Y:S01]  /*19660*/  F2FP.BF16.PACK_AB R208, R225, R224 ;  /* 0x000000e0e1d0723e */ /* 0x002fe200000010ff */
[----:B------:R-:W-:Y:S03]  /*19670*/  FFMA.FTZ R132, R132, R164, R135 ;  /* 0x000000a484847223 */ /* 0x000fe60000010087 */
[----:B------:R-:W4:Y:S01]  /*19680*/  LDL.LU R135, [R1+0xc8] ;  /* 0x0000c80001877983 */ /* 0x000f220000300800 */
[----:B------:R-:W-:Y:S02]  /*19690*/  FADD.FTZ R133, R137, R133 ;  /* 0x0000008589857221 */ /* 0x000fe40000010000 */
[----:B------:R-:W-:Y:S01]  /*196a0*/  FFMA.FTZ R0, R0, R143, R134 ;  /* 0x0000008f00007223 */ /* 0x000fe20000010086 */
[----:B------:R-:W-:Y:S01]  /*196b0*/  F2FP.BF16.PACK_AB R143, R230, R231 ;  /* 0x000000e7e68f723e */ /* 0x000fe200000010ff */
[----:B------:R-:W4:Y:S01]  /*196c0*/  LDL.LU R134, [R1+0xc4] ;  /* 0x0000c40001867983 */ /* 0x000f220000300800 */
[----:B------:R-:W-:Y:S02]  /*196d0*/  FADD.FTZ R132, R248, R132 ;  /* 0x00000084f8847221 */ /* 0x000fe40000010000 */
[----:B------:R-:W-:Y:S01]  /*196e0*/  FADD.FTZ R2, R247, R0 ;  /* 0x00000000f7027221 */ /* 0x000fe20000010000 */
[----:B------:R-:W4:Y:S01]  /*196f0*/  LDL.LU R136, [R1+0xc0] ;  /* 0x0000c00001887983 */ /* 0x000f220000300800 */
[----:B--2---:R-:W-:Y:S02]  /*19700*/  F2FP.BF16.PACK_AB R142, R234, R235 ;  /* 0x000000ebea8e723e */ /* 0x004fe400000010ff */
[----:B------:R-:W-:Y:S01]  /*19710*/  MOV R0, R185 ;  /* 0x000000b900007202 */ /* 0x000fe20000000f00 */
[----:B------:R-:W2:Y:S01]  /*19720*/  LDL.LU R137, [R1+0xbc] ;  /* 0x0000bc0001897983 */ /* 0x000ea20000300800 */
[----:B------:R-:W-:Y:S03]  /*19730*/  F2FP.BF16.PACK_AB R210, R138, R139 ;  /* 0x0000008b8ad2723e */ /* 0x000fe600000010ff */
[-C--:B------:R-:W-:Y:S01]  /*19740*/  HMMA.16816.F32.BF16 R148, R140, R156.reuse, R4 ;  /* 0x0000009c8c94723c */ /* 0x080fe20000041804 */
[----:B------:R-:W1:Y:S01]  /*19750*/  LDSM.16.MT88.4 R4, [R239+0xf800] ;  /* 0x00f80000ef04783b */ /* 0x000e620000004200 */
[----:B------:R-:W-:Y:S02]  /*19760*/  FADD.FTZ R0, R0, R3 ;  /* 0x0000000300007221 */ /* 0x000fe40000010000 */
[----:B------:R-:W-:Y:S02]  /*19770*/  FADD.FTZ R3, R246, R133 ;  /* 0x00000085f6037221 */ /* 0x000fe40000010000 */
[----:B------:R-:W-:Y:S02]  /*19780*/  FADD.FTZ R0, R243, R0 ;  /* 0x00000000f3007221 */ /* 0x000fe40000010000 */
[C---:B------:R-:W-:Y:S01]  /*19790*/  HMMA.16816.F32.BF16 R144, R208.reuse, R156, R8 ;  /* 0x0000009cd090723c */ /* 0x040fe20000041808 */
[----:B------:R1:W5:Y:S03]  /*197a0*/  LDL.LU R248, [R1+0xb8] ;  /* 0x0000b80001f87983 */ /* 0x0003660000300800 */
[----:B------:R-:W-:Y:S01]  /*197b0*/  FADD.FTZ R3, R242, R3 ;  /* 0x00000003f2037221 */ /* 0x000fe20000010000 */
[----:B------:R1:W5:Y:S02]  /*197c0*/  LDL.LU R247, [R1+0xb4] ;  /* 0x0000b40001f77983 */ /* 0x0003640000300800 */
[----:B------:R-:W-:Y:S01]  /*197d0*/  MOV R8, R201 ;  /* 0x000000c900087202 */ /* 0x000fe20000000f00 */
[-C--:B------:R-:W-:Y:S01]  /*197e0*/  HMMA.16816.F32.BF16 R152, R208, R158.reuse, R12 ;  /* 0x0000009ed098723c */ /* 0x080fe2000004180c */
[----:B------:R1:W5:Y:S03]  /*197f0*/  LDL.LU R246, [R1+0xb0] ;  /* 0x0000b00001f67983 */ /* 0x0003660000300800 */
[----:B------:R-:W-:Y:S02]  /*19800*/  MOV R11, R166 ;  /* 0x000000a6000b7202 */ /* 0x000fe40000000f00 */
[----:B------:R-:W-:Y:S02]  /*19810*/  MOV R9, R192 ;  /* 0x000000c000097202 */ /* 0x000fe40000000f00 */
[C---:B------:R-:W-:Y:S01]  /*19820*/  HMMA.16816.F32.BF16 R156, R140.reuse, R158, R16 ;  /* 0x0000009e8c9c723c */ /* 0x040fe20000041810 */
[----:B------:R-:W-:Y:S03]  /*19830*/  MOV R15, R181 ;  /* 0x000000b5000f7202 */ /* 0x000fe60000000f00 */
[----:B------:R-:W-:Y:S01]  /*19840*/  MOV R12, R200 ;  /* 0x000000c8000c7202 */ /* 0x000fe20000000f00 */
[----:B------:R-:W-:Y:S01]  /*19850*/  FADD.FTZ R11, R11, R3 ;  /* 0x000000030b0b7221 */ /* 0x000fe20000010000 */
[----:B------:R-:W-:Y:S02]  /*19860*/  MOV R13, R187 ;  /* 0x000000bb000d7202 */ /* 0x000fe40000000f00 */
[-C--:B------:R-:W-:Y:S01]  /*19870*/  HMMA.16816.F32.BF16 R160, R140, R172.reuse, R20 ;  /* 0x000000ac8ca0723c */ /* 0x080fe20000041814 */
[----:B------:R-:W-:Y:S03]  /*19880*/  MOV R18, R203 ;  /* 0x000000cb00127202 */ /* 0x000fe60000000f00 */
[----:B------:R-:W-:Y:S02]  /*19890*/  MOV R17, R202 ;  /* 0x000000ca00117202 */ /* 0x000fe40000000f00 */
[----:B------:R-:W-:Y:S02]  /*198a0*/  MOV R16, R197 ;  /* 0x000000c500107202 */ /* 0x000fe40000000f00 */
[----:B------:R-:W-:Y:S04]  /*198b0*/  MOV R21, R165 ;  /* 0x000000a500157202 */ /* 0x000fe80000000f00 */
[----:B------:R-:W-:Y:S02]  /*198c0*/  MOV R20, R167 ;  /* 0x000000a700147202 */ /* 0x000fe40000000f00 */
[C---:B------:R-:W-:Y:S01]  /*198d0*/  HMMA.16816.F32.BF16 R164, R208.reuse, R172, R24 ;  /* 0x000000acd0a4723c */ /* 0x040fe20000041818 */
[----:B------:R-:W-:Y:S02]  /*198e0*/  MOV R23, R196 ;  /* 0x000000c400177202 */ /* 0x000fe40000000f00 */
[----:B------:R-:W-:Y:S02]  /*198f0*/  MOV R22, R199 ;  /* 0x000000c700167202 */ /* 0x000fe40000000f00 */
[----:B------:R-:W-:Y:S02]  /*19900*/  MOV R10, R180 ;  /* 0x000000b4000a7202 */ /* 0x000fe40000000f00 */
[----:B------:R-:W-:Y:S02]  /*19910*/  MOV R27, R169 ;  /* 0x000000a9001b7202 */ /* 0x000fe40000000f00 */
[----:B------:R-:W-:Y:S03]  /*19920*/  MOV R26, R168 ;  /* 0x000000a8001a7202 */ /* 0x000fe60000000f00 */
[----:B------:R-:W-:Y:S02]  /*19930*/  MOV R25, R171 ;  /* 0x000000ab00197202 */ /* 0x000fe40000000f00 */
[----:B------:R-:W-:Y:S02]  /*19940*/  MOV R24, R170 ;  /* 0x000000aa00187202 */ /* 0x000fe40000000f00 */
[-C--:B------:R-:W-:Y:S01]  /*19950*/  HMMA.16816.F32.BF16 R168, R208, R174.reuse, R28 ;  /* 0x000000aed0a8723c */ /* 0x080fe2000004181c */
[----:B------:R-:W-:Y:S02]  /*19960*/  MOV R19, R184 ;  /* 0x000000b800137202 */ /* 0x000fe40000000f00 */
[----:B------:R-:W-:Y:S04]  /*19970*/  MOV R14, R186 ;  /* 0x000000ba000e7202 */ /* 0x000fe80000000f00 */
[----:B------:R-:W-:Y:S01]  /*19980*/  MOV R31, R198 ;  /* 0x000000c6001f7202 */ /* 0x000fe20000000f00 */
[C---:B------:R-:W-:Y:S01]  /*19990*/  HMMA.16816.F32.BF16 R172, R140.reuse, R174, R32 ;  /* 0x000000ae8cac723c */ /* 0x040fe20000041820 */
[----:B------:R-:W-:Y:S03]  /*199a0*/  MOV R30, R195 ;  /* 0x000000c3001e7202 */ /* 0x000fe60000000f00 */
[----:B------:R-:W-:Y:S02]  /*199b0*/  MOV R29, R194 ;  /* 0x000000c2001d7202 */ /* 0x000fe40000000f00 */
[----:B------:R-:W-:Y:S02]  /*199c0*/  MOV R28, R193 ;  /* 0x000000c1001c7202 */ /* 0x000fe40000000f00 */
[----:B------:R-:W-:Y:S04]  /*199d0*/  MOV R32, R179 ;  /* 0x000000b300207202 */ /* 0x000fe80000000f00 */
[----:B------:R-:W-:Y:S02]  /*199e0*/  MOV R33, R178 ;  /* 0x000000b200217202 */ /* 0x000fe40000000f00 */
[----:B------:R-:W-:Y:S02]  /*199f0*/  MOV R34, R177 ;  /* 0x000000b100227202 */ /* 0x000fe40000000f00 */
[----:B------:R-:W-:Y:S02]  /*19a00*/  MOV R35, R176 ;  /* 0x000000b000237202 */ /* 0x000fe40000000f00 */
[-C--:B---3--:R-:W-:Y:S07]  /*19a10*/  HMMA.16816.F32.BF16 R176, R140, R188.reuse, R36 ;  /* 0x000000bc8cb0723c */ /* 0x088fee0000041824 */
[----:B------:R-:W-:Y:S02]  /*19a20*/  MOV R38, R183 ;  /* 0x000000b700267202 */ /* 0x000fe40000000f00 */
[----:B------:R-:W-:Y:S02]  /*19a30*/  MOV R39, R182 ;  /* 0x000000b600277202 */ /* 0x000fe40000000f00 */
[C---:B------:R-:W-:Y:S01]  /*19a40*/  HMMA.16816.F32.BF16 R180, R208.reuse, R188, R40 ;  /* 0x000000bcd0b4723c */ /* 0x040fe20000041828 */
[----:B------:R-:W-:Y:S02]  /*19a50*/  MOV R37, R38 ;  /* 0x0000002600257202 */ /* 0x000fe40000000f00 */
[----:B------:R-:W-:Y:S02]  /*19a60*/  MOV R38, R39 ;  /* 0x0000002700267202 */ /* 0x000fe40000000f00 */
[----:B------:R-:W-:Y:S02]  /*19a70*/  MOV R39, R32 ;  /* 0x0000002000277202 */ /* 0x000fe40000000f00 */
[----:B------:R-:W-:Y:S01]  /*19a80*/  MOV R32, R33 ;  /* 0x0000002100207202 */ /* 0x000fe20000000f00 */
[-C--:B------:R-:W-:Y:S01]  /*19a90*/  HMMA.16816.F32.BF16 R184, R208, R190.reuse, R44 ;  /* 0x000000bed0b8723c */ /* 0x080fe2000004182c */
[----:B------:R-:W-:Y:S03]  /*19aa0*/  MOV R33, R34 ;  /* 0x0000002200217202 */ /* 0x000fe60000000f00 */
[----:B------:R-:W-:Y:S02]  /*19ab0*/  MOV R34, R35 ;  /* 0x0000002300227202 */ /* 0x000fe40000000f00 */
[----:B------:R-:W-:Y:S01]  /*19ac0*/  MOV R35, R28 ;  /* 0x0000001c00237202 */ /* 0x000fe20000000f00 */
[----:B------:R-:W-:Y:S01]  /*19ad0*/  FADD.FTZ R11, R33, R11 ;  /* 0x0000000b210b7221 */ /* 0x000fe20000010000 */
[C---:B------:R-:W-:Y:S01]  /*19ae0*/  HMMA.16816.F32.BF16 R188, R140.reuse, R190, R48 ;  /* 0x000000be8cbc723c */ /* 0x040fe20000041830 */
[----:B------:R-:W-:Y:S03]  /*19af0*/  MOV R28, R29 ;  /* 0x0000001d001c7202 */ /* 0x000fe60000000f00 */
[----:B------:R-:W-:Y:S02]  /*19b00*/  MOV R29, R30 ;  /* 0x0000001e001d7202 */ /* 0x000fe40000000f00 */
[----:B------:R-:W-:Y:S02]  /*19b10*/  MOV R30, R31 ;  /* 0x0000001f001e7202 */ /* 0x000fe40000000f00 */
[-C--:B------:R-:W-:Y:S01]  /*19b20*/  HMMA.16816.F32.BF16 R192, R140, R204.reuse, R52 ;  /* 0x000000cc8cc0723c */ /* 0x080fe20000041834 */
[----:B------:R-:W-:Y:S03]  /*19b30*/  MOV R31, R24 ;  /* 0x00000018001f7202 */ /* 0x000fe60000000f00 */
[----:B------:R-:W-:Y:S02]  /*19b40*/  MOV R24, R25 ;  /* 0x0000001900187202 */ /* 0x000fe40000000f00 */
[----:B------:R-:W-:Y:S02]  /*19b50*/  MOV R25, R26 ;  /* 0x0000001a00197202 */ /* 0x000fe40000000f00 */
        /* <DEDUP_REMOVED lines=11> */
[----:B------:R-:W-:Y:S01]  /*19c10*/  MOV R18, R8 ;  /* 0x0000000800127202 */ /* 0x000fe20000000f00 */
[----:B------:R-:W-:Y:S01]  /*19c20*/  FADD.FTZ R8, R245, R132 ;  /* 0x00000084f5087221 */ /* 0x000fe20000010000 */
[-C--:B------:R-:W-:Y:S01]  /*19c30*/  HMMA.16816.F32.BF16 R68, R140, R212.reuse, R68 ;  /* 0x000000d48c44723c */ /* 0x080fe20000041844 */
[----:B------:R3:W5:Y:S03]  /*19c40*/  LDL.LU R245, [R1+0xac] ;  /* 0x0000ac0001f57983 */ /* 0x0007660000300800 */
[----:B------:R-:W-:Y:S01]  /*19c50*/  MOV R36, R37 ;  /* 0x0000002500247202 */ /* 0x000fe20000000f00 */
[----:B------:R-:W-:Y:S01]  /*19c60*/  FADD.FTZ R8, R241, R8 ;  /* 0x00000008f1087221 */ /* 0x000fe20000010000 */
[----:B------:R-:W-:Y:S02]  /*19c70*/  MOV R37, R35 ;  /* 0x0000002300257202 */ /* 0x000fe40000000f00 */
[C---:B------:R-:W-:Y:S01]  /*19c80*/  HMMA.16816.F32.BF16 R72, R208.reuse, R212, R72 ;  /* 0x000000d4d048723c */ /* 0x040fe20000041848 */
[----:B------:R-:W-:Y:S03]  /*19c90*/  MOV R35, R28 ;  /* 0x0000001c00237202 */ /* 0x000fe60000000f00 */
[----:B------:R-:W-:Y:S01]  /*19ca0*/  MOV R28, R29 ;  /* 0x0000001d001c7202 */ /* 0x000fe20000000f00 */
[----:B------:R-:W-:Y:S01]  /*19cb0*/  FADD.FTZ R2, R36, R2 ;  /* 0x0000000224027221 */ /* 0x000fe20000010000 */
[----:B------:R-:W-:Y:S01]  /*19cc0*/  MOV R29, R30 ;  /* 0x0000001e001d7202 */ /* 0x000fe20000000f00 */
[----:B------:R-:W-:Y:S01]  /*19cd0*/  FADD.FTZ R0, R37, R0 ;  /* 0x0000000025007221 */ /* 0x000fe20000010000 */
[-C--:B------:R-:W-:Y:S01]  /*19ce0*/  HMMA.16816.F32.BF16 R76, R208, R214.reuse, R76 ;  /* 0x000000d6d04c723c */ /* 0x080fe2000004184c */
[----:B------:R-:W-:Y:S03]  /*19cf0*/  MOV R30, R31 ;  /* 0x0000001f001e7202 */ /* 0x000fe60000000f00 */
[----:B------:R-:W-:Y:S01]  /*19d00*/  MOV R31, R24 ;  /* 0x00000018001f7202 */ /* 0x000fe20000000f00 */
[----:B------:R-:W-:Y:S01]  /*19d10*/  FADD.FTZ R2, R236, R2 ;  /* 0x00000002ec027221 */ /* 0x000fe20000010000 */
[----:B------:R-:W-:Y:S01]  /*19d20*/  MOV R24, R25 ;  /* 0x0000001900187202 */ /* 0x000fe20000000f00 */
[----:B------:R-:W-:Y:S01]  /*19d30*/  FADD.FTZ R0, R32, R0 ;  /* 0x0000000020007221 */ /* 0x000fe20000010000 */
        /* <DEDUP_REMOVED lines=19> */
[----:B------:R-:W-:Y:S03]  /*19e70*/  FADD.FTZ R10, R10, R3 ;  /* 0x000000030a0a7221 */ /* 0x000fe60000010000 */
[----:B------:R-:W-:Y:S01]  /*19e80*/  FADD.FTZ R3, R35, R11 ;  /* 0x0000000b23037221 */ /* 0x000fe20000010000 */
[----:B------:R-:W-:Y:S01]  /*19e90*/  MOV R18, R244 ;  /* 0x000000f400127202 */ /* 0x000fe20000000f00 */
[----:B------:R-:W-:Y:S01]  /*19ea0*/  FADD.FTZ R9, R25, R0 ;  /* 0x0000000019097221 */ /* 0x000fe20000010000 */
[----:B------:R3:W5:Y:S01]  /*19eb0*/  LDL.LU R244, [R1+0xa8] ;  /* 0x0000a80001f47983 */ /* 0x0007620000300800 */
[C---:B------:R-:W-:Y:S01]  /*19ec0*/  HMMA.16816.F32.BF16 R96, R140.reuse, R218, R96 ;  /* 0x000000da8c60723c */ /* 0x040fe20000041860 */
[----:B------:R-:W-:Y:S02]  /*19ed0*/  FADD.FTZ R2, R28, R10 ;  /* 0x0000000a1c027221 */ /* 0x000fe40000010000 */
[----:B------:R3:W5:Y:S01]  /*19ee0*/  LDL.LU R243, [R1+0xa4] ;  /* 0x0000a40001f37983 */ /* 0x0007620000300800 */
[----:B------:R-:W-:Y:S02]  /*19ef0*/  FADD.FTZ R3, R31, R3 ;  /* 0x000000031f037221 */ /* 0x000fe40000010000 */
[----:B------:R-:W-:Y:S01]  /*19f00*/  FADD.FTZ R0, R26, R8 ;  /* 0x000000081a007221 */ /* 0x000fe20000010000 */
[----:B------:R3:W5:Y:S01]  /*19f10*/  LDL.LU R242, [R1+0xa0] ;  /* 0x0000a00001f27983 */ /* 0x0007620000300800 */
[-C--:B------:R-:W-:Y:S01]  /*19f20*/  HMMA.16816.F32.BF16 R100, R140, R220.reuse, R100 ;  /* 0x000000dc8c64723c */ /* 0x080fe20000041864 */
[----:B------:R-:W-:Y:S02]  /*19f30*/  FADD.FTZ R2, R24, R2 ;  /* 0x0000000218027221 */ /* 0x000fe40000010000 */
[----:B------:R3:W5:Y:S01]  /*19f40*/  LDL.LU R241, [R1+0x9c] ;  /* 0x00009c0001f17983 */ /* 0x0007620000300800 */
[----:B------:R-:W-:Y:S02]  /*19f50*/  FADD.FTZ R3, R27, R3 ;  /* 0x000000031b037221 */ /* 0x000fe40000010000 */
[----:B------:R-:W-:Y:S01]  /*19f60*/  FADD.FTZ R0, R22, R0 ;  /* 0x0000000016007221 */ /* 0x000fe20000010000 */
[----:B------:R3:W5:Y:S01]  /*19f70*/  LDL.LU R236, [R1+0x98] ;  /* 0x0000980001ec7983 */ /* 0x0007620000300800 */
[----:B------:R-:W-:Y:S01]  /*19f80*/  FADD.FTZ R2, R20, R2 ;  /* 0x0000000214027221 */ /* 0x000fe20000010000 */
[C---:B------:R-:W-:Y:S03]  /*19f90*/  HMMA.16816.F32.BF16 R104, R208.reuse, R220, R104 ;  /* 0x000000dcd068723c */ /* 0x040fe60000041868 */
[----:B------:R-:W-:Y:S02]  /*19fa0*/  FADD.FTZ R8, R21, R9 ;  /* 0x0000000915087221 */ /* 0x000fe40000010000 */
[----:B------:R-:W-:Y:S02]  /*19fb0*/  FADD.FTZ R3, R23, R3 ;  /* 0x0000000317037221 */ /* 0x000fe40000010000 */
[----:B------:R-:W-:Y:S01]  /*19fc0*/  FADD.FTZ R0, R18, R0 ;  /* 0x0000000012007221 */ /* 0x000fe20000010000 */
[-C--:B------:R-:W-:Y:S01]  /*19fd0*/  HMMA.16816.F32.BF16 R108, R208, R222.reuse, R108 ;  /* 0x000000ded06c723c */ /* 0x080fe2000004186c */
[----:B------:R-:W-:Y:S03]  /*19fe0*/  FADD.FTZ R9, R16, R2 ;  /* 0x0000000210097221 */ /* 0x000fe60000010000 */
[----:B------:R-:W-:Y:S02]  /*19ff0*/  FADD.FTZ R2, R17, R8 ;  /* 0x0000000811027221 */ /* 0x000fe40000010000 */
[----:B------:R-:W-:Y:S02]  /*1a000*/  FADD.FTZ R3, R19, R3 ;  /* 0x0000000313037221 */ /* 0x000fe40000010000 */
[----:B------:R-:W-:Y:S01]  /*1a010*/  FADD.FTZ R0, R13, R0 ;  /* 0x000000000d007221 */ /* 0x000fe20000010000 */
[C---:B------:R-:W-:Y:S03]  /*1a020*/  HMMA.16816.F32.BF16 R112, R140.reuse, R222, R112 ;  /* 0x000000de8c70723c */ /* 0x040fe60000041870 */
[----:B------:R-:W-:Y:S02]  /*1a030*/  FADD.FTZ R2, R252, R2 ;  /* 0x00000002fc027221 */ /* 0x000fe40000010000 */
[----:B------:R-:W-:Y:S02]  /*1a040*/  FADD.FTZ R8, R14, R3 ;  /* 0x000000030e087221 */ /* 0x000fe40000010000 */
[----:B------:R-:W-:Y:S01]  /*1a050*/  FADD.FTZ R0, R229, R0 ;  /* 0x00000000e5007221 */ /* 0x000fe20000010000 */
[-C--:B-1----:R-:W-:Y:S01]  /*1a060*/  HMMA.16816.F32.BF16 R116, R140, R4.reuse, R116 ;  /* 0x000000048c74723c */ /* 0x082fe20000041874 */
[----:B------:R-:W-:Y:S03]  /*1a070*/  FADD.FTZ R2, R251, R2 ;  /* 0x00000002fb027221 */ /* 0x000fe60000010000 */
[----:B------:R-:W-:Y:S04]  /*1a080*/  FADD.FTZ R8, R249, R8 ;  /* 0x00000008f9087221 */ /* 0x000fe80000010000 */
[C---:B------:R-:W-:Y:S07]  /*1a090*/  HMMA.16816.F32.BF16 R120, R208.reuse, R4, R120 ;  /* 0x00000004d078723c */ /* 0x040fee0000041878 */
[----:B------:R-:W-:Y:S01]  /*1a0a0*/  FADD.FTZ R4, R12, R9 ;  /* 0x000000090c047221 */ /* 0x000fe20000010000 */
[-C--:B------:R-:W-:Y:S01]  /*1a0b0*/  HMMA.16816.F32.BF16 R124, R208, R6.reuse, R124 ;  /* 0x00000006d07c723c */ /* 0x080fe2000004187c */
[----:B------:R-:W-:Y:S03]  /*1a0c0*/  FADD.FTZ R5, R228, R0 ;  /* 0x00000000e4057221 */ /* 0x000fe60000010000 */
[----:B------:R-:W-:Y:S02]  /*1a0d0*/  FADD.FTZ R3, R15, R4 ;  /* 0x000000040f037221 */ /* 0x000fe40000010000 */
[----:B------:R-:W-:Y:S02]  /*1a0e0*/  FADD.FTZ R5, R227, R5 ;  /* 0x00000005e3057221 */ /* 0x000fe40000010000 */
[----:B------:R-:W-:Y:S01]  /*1a0f0*/  FADD.FTZ R4, R232, R3 ;  /* 0x00000003e8047221 */ /* 0x000fe20000010000 */
[----:B------:R-:W-:Y:S03]  /*1a100*/  HMMA.16816.F32.BF16 R128, R140, R6, R128 ;  /* 0x000000068c80723c */ /* 0x000fe60000041880 */
[----:B------:R-:W-:Y:S02]  /*1a110*/  FADD.FTZ R3, R224, R2 ;  /* 0x00000002e0037221 */ /* 0x000fe40000010000 */
[----:B------:R-:W-:Y:S02]  /*1a120*/  FADD.FTZ R2, R250, R8 ;  /* 0x00000008fa027221 */ /* 0x000fe40000010000 */
[----:B------:R-:W-:Y:S01]  /*1a130*/  FADD.FTZ R0, R233, R4 ;  /* 0x00000004e9007221 */ /* 0x000fe20000010000 */
[----:B----4-:R-:W-:Y:S01]  /*1a140*/  MOV R140, R135 ;  /* 0x00000087008c7202 */ /* 0x010fe20000000f00 */
[----:B------:R-:W-:Y:S03]  /*1a150*/  FADD.FTZ R5, R226, R5 ;  /* 0x00000005e2057221 */ /* 0x000fe60000010000 */
[----:B------:R-:W-:Y:S02]  /*1a160*/  FADD.FTZ R3, R225, R3 ;  /* 0x00000003e1037221 */ /* 0x000fe40000010000 */
[----:B------:R3:W-:Y:S01]  /*1a170*/  STL [R1+0x5c], R5 ;  /* 0x00005c0501007387 */ /* 0x0007e20000100800 */
[----:B------:R-:W-:Y:S02]  /*1a180*/  FADD.FTZ R4, R235, R2 ;  /* 0x00000002eb047221 */ /* 0x000fe40000010000 */
[----:B------:R-:W-:Y:S01]  /*1a190*/  FADD.FTZ R2, R231, R0 ;  /* 0x00000000e7027221 */ /* 0x000fe20000010000 */
[----:B--2---:R-:W-:Y:S01]  /*1a1a0*/  MOV R132, R137 ;  /* 0x0000008900847202 */ /* 0x004fe20000000f00 */
[----:B------:R-:W-:Y:S01]  /*1a1b0*/  FADD.FTZ R0, R139, R3 ;  /* 0x000000038b007221 */ /* 0x000fe20000010000 */
[----:B------:R-:W-:Y:S01]  /*1a1c0*/  MOV R139, R134 ;  /* 0x00000086008b7202 */ /* 0x000fe20000000f00 */
        /* <DEDUP_REMOVED lines=8> */
.L_x_421:
        /* <DEDUP_REMOVED lines=138> */
[----:B------:R-:W-:Y:S01]  /*1aaf0*/  FMUL.FTZ R174, R3, R174 ;  /* 0x000000ae03ae7220 */ /* 0x000fe20000410000 */
[----:B------:R-:W-:Y:S01]  /*1ab00*/  F2FP.BF16.PACK_AB R28, R129, R128 ;  /* 0x00000080811c723e */ /* 0x000fe200000010ff */
        /* <DEDUP_REMOVED lines=307> */
.L_x_426:
[----:B---34-:R-:W-:Y:S05]  /*1be40*/  BSYNC B0 ;  /* 0x0000000000007941 */ /* 0x018fea0003800000 */
.L_x_425:
        /* <DEDUP_REMOVED lines=36> */
.L_x_428:
[----:B----4-:R-:W-:Y:S05]  /*1c090*/  BSYNC B0 ;  /* 0x0000000000007941 */ /* 0x010fea0003800000 */
.L_x_427:
        /* <DEDUP_REMOVED lines=18> */
.L_x_430:
[----:B------:R-:W-:Y:S05]  /*1c1c0*/  BSYNC B0 ;  /* 0x0000000000007941 */ /* 0x000fea0003800000 */
.L_x_429:
        /* <DEDUP_REMOVED lines=18> */
.L_x_432:
[----:B------:R-:W-:Y:S05]  /*1c2f0*/  BSYNC B0 ;  /* 0x0000000000007941 */ /* 0x000fea0003800000 */
.L_x_431:
        /* <DEDUP_REMOVED lines=18> */
.L_x_434:
[----:B------:R-:W-:Y:S05]  /*1c420*/  BSYNC B0 ;  /* 0x0000000000007941 */ /* 0x000fea0003800000 */
.L_x_433:
        /* <DEDUP_REMOVED lines=18> */
.L_x_436:
[----:B------:R-:W-:Y:S05]  /*1c550*/  BSYNC B0 ;  /* 0x0000000000007941 */ /* 0x000fea0003800000 */
.L_x_435:
        /* <DEDUP_REMOVED lines=18> */
.L_x_438:
[----:B------:R-:W-:Y:S05]  /*1c680*/  BSYNC B0 ;  /* 0x0000000000007941 */ /* 0x000fea0003800000 */
.L_x_437:
        /* <DEDUP_REMOVED lines=18> */
.L_x_440:
[----:B------:R-:W-:Y:S05]  /*1c7b0*/  BSYNC B0 ;  /* 0x0000000000007941 */ /* 0x000fea0003800000 */
.L_x_439:
        /* <DEDUP_REMOVED lines=19> */
.L_x_375:
        /* <DEDUP_REMOVED lines=74> */
.L_x_442:
[----:B------:R-:W-:Y:S05]  /*1cd90*/  BSYNC B0 ;  /* 0x0000000000007941 */ /* 0x000fea0003800000 */
.L_x_441:
        /* <DEDUP_REMOVED lines=18> */
.L_x_444:
[----:B------:R-:W-:Y:S05]  /*1cec0*/  BSYNC B0 ;  /* 0x0000000000007941 */ /* 0x000fea0003800000 */
.L_x_443:
        /* <DEDUP_REMOVED lines=18> */
.L_x_446:
[----:B------:R-:W-:Y:S05]  /*1cff0*/  BSYNC B0 ;  /* 0x0000000000007941 */ /* 0x000fea0003800000 */
.L_x_445:
        /* <DEDUP_REMOVED lines=18> */
.L_x_448:
[----:B------:R-:W-:Y:S05]  /*1d120*/  BSYNC B0 ;  /* 0x0000000000007941 */ /* 0x000fea0003800000 */
.L_x_447:
        /* <DEDUP_REMOVED lines=18> */
.L_x_450:
[----:B------:R-:W-:Y:S05]  /*1d250*/  BSYNC B0 ;  /* 0x0000000000007941 */ /* 0x000fea0003800000 */
.L_x_449:
        /* <DEDUP_REMOVED lines=18> */
.L_x_452:
[----:B------:R-:W-:Y:S05]  /*1d380*/  BSYNC B0 ;  /* 0x0000000000007941 */ /* 0x000fea0003800000 */
.L_x_451:
        /* <DEDUP_REMOVED lines=18> */
.L_x_454:
[----:B------:R-:W-:Y:S05]  /*1d4b0*/  BSYNC B0 ;  /* 0x0000000000007941 */ /* 0x000fea0003800000 */
.L_x_453:
        /* <DEDUP_REMOVED lines=18> */
.L_x_456:
[----:B------:R-:W-:Y:S05]  /*1d5e0*/  BSYNC B0 ;  /* 0x0000000000007941 */ /* 0x000fea0003800000 */
.L_x_455:
        /* <DEDUP_REMOVED lines=67> */
.L_x_457:
        /* <DEDUP_REMOVED lines=14> */
.L_x_1399:


//--------------------- .text._ZN5flash16flash_fwd_kernelI23Flash_fwd_kernel_traitsILi128ELi64ELi64ELi4ELb0ELb0EN7cutlass10bfloat16_tE19Flash_kernel_traitsILi128ELi64ELi64ELi4ES3_EELb0ELb1ELb0ELb0ELb1ELb1ELb0ELb0EEEvNS_16Flash_fwd_paramsE --------------------------
	.section	.text._ZN5flash16flash_fwd_kernelI23Flash_fwd_kernel_traitsILi128ELi64ELi64ELi4ELb0ELb0EN7cutlass10bfloat16_tE19Flash_kernel_traitsILi128ELi64ELi64ELi4ES3_EELb0ELb1ELb0ELb0ELb1ELb1ELb0ELb0EEEvNS_16Flash_fwd_paramsE,"ax",@progbits
	.sectioninfo	@"SHI_REGISTERS=184"
	.align	128
        .global         _ZN5flash16flash_fwd_kernelI23Flash_fwd_kernel_traitsILi128ELi64ELi64ELi4ELb0ELb0EN7cutlass10bfloat16_tE19Flash_kernel_traitsILi128ELi64ELi64ELi4ES3_EELb0ELb1ELb0ELb0ELb1ELb1ELb0ELb0EEEvNS_16Flash_fwd_paramsE
        .type           _ZN5flash16flash_fwd_kernelI23Flash_fwd_kernel_traitsILi128ELi64ELi64ELi4ELb0ELb0EN7cutlass10bfloat16_tE19Flash_kernel_traitsILi128ELi64ELi64ELi4ES3_EELb0ELb1ELb0ELb0ELb1ELb1ELb0ELb0EEEvNS_16Flash_fwd_paramsE,@function
        .size           _ZN5flash16flash_fwd_kernelI23Flash_fwd_kernel_traitsILi128ELi64ELi64ELi4ELb0ELb0EN7cutlass10bfloat16_tE19Flash_kernel_traitsILi128ELi64ELi64ELi4ES3_EELb0ELb1ELb0ELb0ELb1ELb1ELb0ELb0EEEvNS_16Flash_fwd_paramsE,(.L_x_1400 - _ZN5flash16flash_fwd_kernelI23Flash_fwd_kernel_traitsILi128ELi64ELi64ELi4ELb0ELb0EN7cutlass10bfloat16_tE19Flash_kernel_traitsILi128ELi64ELi64ELi4ES3_EELb0ELb1ELb0ELb0ELb1ELb1ELb0ELb0EEEvNS_16Flash_fwd_paramsE)
        .other          _ZN5flash16flash_fwd_kernelI23Flash_fwd_kernel_traitsILi128ELi64ELi64ELi4ELb0ELb0EN7cutlass10bfloat16_tE19Flash_kernel_traitsILi128ELi64ELi64ELi4ES3_EELb0ELb1ELb0ELb0ELb1ELb1ELb0ELb0EEEvNS_16Flash_fwd_paramsE,@"STO_CUDA_ENTRY STV_DEFAULT"
_ZN5flash16flash_fwd_kernelI23Flash_fwd_kernel_traitsILi128ELi64ELi64ELi4ELb0ELb0EN7cutlass10bfloat16_tE19Flash_kernel_traitsILi128ELi64ELi64ELi4ES3_EELb0ELb1ELb0ELb0ELb1ELb1ELb0ELb0EEEvNS_16Flash_fwd_paramsE:
.text._ZN5flash16flash_fwd_kernelI23Flash_fwd_kernel_traitsILi128ELi64ELi64ELi4ELb0ELb0EN7cutlass10bfloat16_tE19Flash_kernel_traitsILi128ELi64ELi64ELi4ES3_EELb0ELb1ELb0ELb0ELb1ELb1ELb0ELb0EEEvNS_16Flash_fwd_paramsE:
[----:B------:R-:W-:Y:S02]  /*0000*/  MOV R1, c[0x0][0x28] ;  /* 0x00000a0000017a02 */ /* 0x000fe40000000f00 */
[----:B------:R-:W1:Y:S01]  /*0010*/  S2R R15, SR_CTAID.Y ;  /* 0x00000000000f7919 */ /* 0x000e620000002600 */
[----:B------:R-:W-:Y:S01]  /*0020*/  ISETP.NE.U32.AND P0, PT, RZ, c[0x0][0x250], PT ;  /* 0x00009400ff007a0c */ /* 0x000fe20003f05070 */
[----:B------:R-:W-:Y:S01]  /*0030*/  IMAD.MOV.U32 R11, RZ, RZ, RZ ;  /* 0x000000ffff0b7224 */ /* 0x000fe200078e00ff */
[----:B------:R-:W-:Y:S01]  /*0040*/  ISETP.NE.U32.AND P2, PT, RZ, c[0x0][0x258], PT ;  /* 0x00009600ff007a0c */ /* 0x000fe20003f45070 */
[----:B------:R-:W-:Y:S01]  /*0050*/  ULDC.64 UR10, c[0x0][0x118] ;  /* 0x00004600000a7ab9 */ /* 0x000fe20000000a00 */
[----:B------:R-:W-:Y:S02]  /*0060*/  ISETP.NE.AND.EX P0, PT, RZ, c[0x0][0x254], PT, P0 ;  /* 0x00009500ff007a0c */ /* 0x000fe40003f05300 */
[----:B------:R-:W-:-:S11]  /*0070*/  ISETP.NE.AND.EX P2, PT, RZ, c[0x0][0x25c], PT, P2 ;  /* 0x00009700ff007a0c */ /* 0x000fd60003f45320 */
[----:B------:R-:W-:Y:S02]  /*0080*/  @P0 IMAD.MOV.U32 R2, RZ, RZ, 0x4 ;  /* 0x00000004ff020424 */ /* 0x000fe400078e00ff */
[----:B------:R-:W-:Y:S02]  /*0090*/  @P2 IMAD.MOV.U32 R0, RZ, RZ, 0x4 ;  /* 0x00000004ff002424 */ /* 0x000fe400078e00ff */
[----:B-1----:R-:W-:-:S04]  /*00a0*/  @P0 IMAD.WIDE R2, R15, R2, c[0x0][0x250] ;  /* 0x000094000f020625 */ /* 0x002fc800078e0202 */
[----:B------:R-:W-:Y:S01]  /*00b0*/  @P2 IMAD.WIDE R4, R15, R0, c[0x0][0x258] ;  /* 0x000096000f042625 */ /* 0x000fe200078e0200 */
[----:B------:R-:W2:Y:S04]  /*00c0*/  @P0 LDG.E R11, [R2.64] ;  /* 0x0000000a020b0981 */ /* 0x000ea8000c1e1900 */
[----:B------:R-:W2:Y:S01]  /*00d0*/  @P2 LDG.E R6, [R4.64] ;  /* 0x0000000a04062981 */ /* 0x000ea2000c1e1900 */
[----:B------:R-:W-:-:S03]  /*00e0*/  @!P2 ISETP.NE.U32.AND P1, PT, RZ, c[0x0][0x268], PT ;  /* 0x00009a00ff00aa0c */ /* 0x000fc60003f25070 */
[----:B------:R-:W1:Y:S01]  /*00f0*/  S2R R172, SR_CTAID.X ;  /* 0x0000000000ac7919 */ /* 0x000e620000002500 */
[----:B------:R-:W-:-:S04]  /*0100*/  @!P2 ISETP.NE.AND.EX P1, PT, RZ, c[0x0][0x26c], PT, P1 ;  /* 0x00009b00ff00aa0c */ /* 0x000fc80003f25310 */
[----:B------:R-:W-:Y:S01]  /*0110*/  @!P2 SEL R0, RZ, c[0x0][0x21c], !P1 ;  /* 0x00008700ff00aa07 */ /* 0x000fe20004800000 */
[----:B-1----:R-:W-:-:S05]  /*0120*/  IMAD.SHL.U32 R80, R172, 0x40, RZ ;  /* 0x00000040ac507824 */ /* 0x002fca00078e00ff */
[----:B------:R-:W-:Y:S01]  /*0130*/  ISETP.GE.AND P0, PT, R80, c[0x0][0x214], PT ;  /* 0x0000850050007a0c */ /* 0x000fe20003f06270 */
[--C-:B--2---:R-:W-:Y:S01]  /*0140*/  @P2 IMAD.IADD R6, R6, 0x1, -R11.reuse ;  /* 0x0000000106062824 */ /* 0x104fe200078e0a0b */
[----:B------:R-:W-:-:S11]  /*0150*/  @!P2 IADD3 R6, R0, c[0x0][0x218], -R11 ;  /* 0x000086000006aa10 */ /* 0x000fd60007ffe80b */
[----:B------:R-:W-:Y:S05]  /*0160*/  @P0 EXIT ;  /* 0x000000000000094d */ /* 0x000fea0003800000 */
[----:B------:R-:W-:Y:S01]  /*0170*/  IADD3 R3, R80, 0x7f, RZ ;  /* 0x0000007f50037810 */ /* 0x000fe20007ffe0ff */
[----:B------:R-:W1:Y:S01]  /*0180*/  S2R R14, SR_CTAID.Z ;  /* 0x00000000000e7919 */ /* 0x000e620000002700 */
[C---:B------:R-:W-:Y:S02]  /*0190*/  IADD3 R5, R6.reuse, 0x3f, RZ ;  /* 0x0000003f06057810 */ /* 0x040fe40007ffe0ff */
[----:B------:R-:W-:Y:S01]  /*01a0*/  IADD3 R3, R6, -c[0x0][0x214], R3 ;  /* 0x8000850006037a10 */ /* 0x000fe20007ffe003 */
[----:B------:R-:W2:Y:S01]  /*01b0*/  S2R R7, SR_TID.X ;  /* 0x0000000000077919 */ /* 0x000ea20000002100 */
[----:B------:R-:W-:Y:S02]  /*01c0*/  SHF.R.S32.HI R0, RZ, 0x1f, R5 ;  /* 0x0000001fff007819 */ /* 0x000fe40000011405 */
[----:B------:R-:W-:Y:S02]  /*01d0*/  IADD3 R3, R3, c[0x0][0x2e8], RZ ;  /* 0x0000ba0003037a10 */ /* 0x000fe40007ffe0ff */
[----:B------:R-:W-:-:S02]  /*01e0*/  LEA.HI R0, R0, R5, RZ, 0x6 ;  /* 0x0000000500007211 */ /* 0x000fc400078f30ff */
[----:B------:R-:W-:Y:S02]  /*01f0*/  SHF.R.S32.HI R2, RZ, 0x1f, R3 ;  /* 0x0000001fff027819 */ /* 0x000fe40000011403 */
[----:B------:R-:W-:Y:S02]  /*0200*/  SHF.R.S32.HI R0, RZ, 0x6, R0 ;  /* 0x00000006ff007819 */ /* 0x000fe40000011400 */
[----:B------:R-:W-:-:S04]  /*0210*/  LEA.HI R2, R2, R3, RZ, 0x6 ;  /* 0x0000000302027211 */ /* 0x000fc800078f30ff */
[----:B------:R-:W-:-:S04]  /*0220*/  SHF.R.S32.HI R3, RZ, 0x6, R2 ;  /* 0x00000006ff037819 */ /* 0x000fc80000011402 */
[----:B------:R-:W-:-:S04]  /*0230*/  IMNMX R28, R0, R3, PT ;  /* 0x00000003001c7217 */ /* 0x000fc80003800200 */
[----:B------:R-:W-:-:S13]  /*0240*/  ISETP.GE.AND P0, PT, R28, 0x1, PT ;  /* 0x000000011c00780c */ /* 0x000fda0003f06270 */
[----:B------:R-:W-:Y:S05]  /*0250*/  @!P0 BRA `(.L_x_458) ;  /* 0x00005cf000008947 */ /* 0x000fea0003800000 */
[----:B-12---:R-:W-:Y:S01]  /*0260*/  IABS R8, c[0x0][0x1c8] ;  /* 0x0000720000087a13 */ /* 0x006fe20000000000 */
[----:B------:R-:W-:Y:S01]  /*0270*/  ULDC.64 UR4, c[0x0][0x190] ;  /* 0x0000640000047ab9 */ /* 0x000fe20000000a00 */
[----:B------:R-:W-:Y:S01]  /*0280*/  SHF.R.S32.HI R30, RZ, 0x1f, R7 ;  /* 0x0000001fff1e7819 */ /* 0x000fe20000011407 */
[----:B------:R-:W-:Y:S01]  /*0290*/  USHF.L.U32 UR13, UR4, 0x5, URZ ;  /* 0x00000005040d7899 */ /* 0x000fe2000800063f */
[----:B------:R-:W1:Y:S01]  /*02a0*/  I2F.RP R0, R8 ;  /* 0x0000000800007306 */ /* 0x000e620000209400 */
[----:B------:R-:W-:Y:S01]  /*02b0*/  SHF.R.S32.HI R13, RZ, 0x1f, R15 ;  /* 0x0000001fff0d7819 */ /* 0x000fe2000001140f */
[----:B------:R-:W-:Y:S01]  /*02c0*/  UMOV UR6, 0x5 ;  /* 0x0000000500067882 */ /* 0x000fe20000000000 */
[CC--:B------:R-:W-:Y:S01]  /*02d0*/  LEA.HI R16, R30.reuse, R7.reuse, RZ, 0x3 ;  /* 0x000000071e107211 */ /* 0x0c0fe200078f18ff */
[----:B------:R-:W-:Y:S01]  /*02e0*/  USHF.L.U64.HI UR12, UR4, UR6, UR5 ;  /* 0x00000006040c7299 */ /* 0x000fe20008010205 */
[----:B------:R-:W-:Y:S01]  /*02f0*/  LEA.HI R12, R30, R7, RZ, 0x4 ;  /* 0x000000071e0c7211 */ /* 0x000fe200078f20ff */
[----:B------:R-:W-:Y:S01]  /*0300*/  UMOV UR7, 0x6 ;  /* 0x0000000600077882 */ /* 0x000fe20000000000 */
[----:B------:R-:W-:Y:S01]  /*0310*/  SHF.R.S32.HI R20, RZ, 0x3, R16 ;  /* 0x00000003ff147819 */ /* 0x000fe20000011410 */
[----:B------:R-:W-:Y:S01]  /*0320*/  ULDC.64 UR4, c[0x0][0x198] ;  /* 0x0000660000047ab9 */ /* 0x000fe20000000a00 */
[----:B------:R-:W-:Y:S01]  /*0330*/  LOP3.LUT R2, R16, 0xfffffff8, RZ, 0xc0, !PT ;  /* 0xfffffff810027812 */ /* 0x000fe200078ec0ff */
[----:B------:R-:W-:Y:S01]  /*0340*/  USHF.L.U64.HI UR7, UR4, UR7, UR5 ;  /* 0x0000000704077299 */ /* 0x000fe20008010205 */
[----:B------:R-:W-:Y:S01]  /*0350*/  SHF.R.S32.HI R21, RZ, 0x1f, R20 ;  /* 0x0000001fff157819 */ /* 0x000fe20000011414 */
[C---:B------:R-:W-:Y:S01]  /*0360*/  IMAD.SHL.U32 R5, R20.reuse, 0x40, RZ ;  /* 0x0000004014057824 */ /* 0x040fe200078e00ff */
[----:B------:R-:W-:Y:S01]  /*0370*/  IADD3 R23, P0, R20, R11, RZ ;  /* 0x0000000b14177210 */ /* 0x000fe20007f1e0ff */
[----:B------:R-:W-:Y:S01]  /*0380*/  IMAD.IADD R2, R7, 0x1, -R2 ;  /* 0x0000000107027824 */ /* 0x000fe200078e0a02 */
[----:B------:R-:W-:Y:S01]  /*0390*/  SHF.R.S32.HI R9, RZ, 0x4, R12 ;  /* 0x00000004ff097819 */ /* 0x000fe2000001140c */
[----:B-1----:R-:W1:Y:S01]  /*03a0*/  MUFU.RCP R18, R0 ;  /* 0x0000000000127308 */ /* 0x002e620000001000 */
[----:B------:R-:W-:Y:S01]  /*03b0*/  LOP3.LUT R5, R5, 0x1c0, RZ, 0xc0, !PT ;  /* 0x000001c005057812 */ /* 0x000fe200078ec0ff */
[----:B------:R-:W-:Y:S01]  /*03c0*/  IMAD.SHL.U32 R170, R2, 0x8, RZ ;  /* 0x0000000802aa7824 */ /* 0x000fe200078e00ff */
[----:B------:R-:W-:Y:S01]  /*03d0*/  LEA.HI.X.SX32 R10, R11, R21, 0x1, P0 ;  /* 0x000000150b0a7211 */ /* 0x000fe200000f0eff */
[----:B------:R-:W-:Y:S01]  /*03e0*/  IMAD.WIDE R172, R172, 0x40, R20 ;  /* 0x00000040acac7825 */ /* 0x000fe200078e0214 */
[----:B------:R-:W-:Y:S01]  /*03f0*/  SHF.R.U32.HI R160, RZ, 0x3, R5 ;  /* 0x00000003ffa07819 */ /* 0x000fe20000011605 */
[----:B------:R-:W-:Y:S01]  /*0400*/  USHF.L.U32 UR8, UR4, 0x6, URZ ;  /* 0x0000000604087899 */ /* 0x000fe2000800063f */
[----:B------:R-:W-:Y:S01]  /*0410*/  LOP3.LUT R3, R5, 0x38, R170, 0xf8, !PT ;  /* 0x0000003805037812 */ /* 0x000fe200078ef8aa */
[----:B------:R-:W-:Y:S01]  /*0420*/  USHF.L.U32 UR9, UR4, 0x5, URZ ;  /* 0x0000000504097899 */ /* 0x000fe2000800063f */
[----:B------:R-:W-:Y:S01]  /*0430*/  LEA.HI R5, R30, R7, RZ, 0x6 ;  /* 0x000000071e057211 */ /* 0x000fe200078f30ff */
[----:B------:R-:W-:Y:S01]  /*0440*/  IMAD.MOV.U32 R40, RZ, RZ, 0x40 ;  /* 0x00000040ff287424 */ /* 0x000fe200078e00ff */
[----:B------:R-:W-:-:S02]  /*0450*/  LOP3.LUT R160, R3, R160, RZ, 0x3c, !PT ;  /* 0x000000a003a07212 */ /* 0x000fc400078e3cff */
[----:B------:R-:W-:Y:S01]  /*0460*/  IABS R20, R14 ;  /* 0x0000000e00147213 */ /* 0x000fe20000000000 */
[----:B------:R-:W-:Y:S01]  /*0470*/  IMAD.SHL.U32 R5, R5, 0x8, RZ ;  /* 0x0000000805057824 */ /* 0x000fe200078e00ff */
[----:B------:R-:W-:Y:S02]  /*0480*/  LEA.HI R4, R12, R9, RZ, 0x1 ;  /* 0x000000090c047211 */ /* 0x000fe400078f08ff */
[----:B-1----:R-:W-:Y:S02]  /*0490*/  IADD3 R18, R18, 0xffffffe, RZ ;  /* 0x0ffffffe12127810 */ /* 0x002fe40007ffe0ff */
[----:B------:R-:W-:Y:S02]  /*04a0*/  LOP3.LUT R0, R14, c[0x0][0x1c8], RZ, 0x3c, !PT ;  /* 0x000072000e007a12 */ /* 0x000fe400078e3cff */
[----:B------:R-:W1:Y:S01]  /*04b0*/  F2I.FTZ.U32.TRUNC.NTZ R19, R18 ;  /* 0x0000001200137305 */ /* 0x000e62000021f000 */
[----:B------:R-:W-:Y:S02]  /*04c0*/  LOP3.LUT R160, R160, 0x7ffffe00, R5, 0xf8, !PT ;  /* 0x7ffffe00a0a07812 */ /* 0x000fe400078ef805 */
[----:B------:R-:W-:Y:S01]  /*04d0*/  ISETP.GE.AND P1, PT, R0, RZ, PT ;  /* 0x000000ff0000720c */ /* 0x000fe20003f26270 */
[----:B------:R-:W-:Y:S01]  /*04e0*/  IMAD R0, R13, c[0x0][0x178], RZ ;  /* 0x00005e000d007a24 */ /* 0x000fe200078e02ff */
[----:B------:R-:W-:Y:S01]  /*04f0*/  LOP3.LUT R12, R12, 0xfffffff0, RZ, 0xc0, !PT ;  /* 0xfffffff00c0c7812 */ /* 0x000fe200078ec0ff */
[----:B------:R-:W-:Y:S01]  /*0500*/  IMAD.SHL.U32 R160, R160, 0x2, RZ ;  /* 0x00000002a0a07824 */ /* 0x000fe200078e00ff */
[----:B------:R-:W-:Y:S01]  /*0510*/  SHF.R.S32.HI R171, RZ, 0x1f, R170 ;  /* 0x0000001fffab7819 */ /* 0x000fe200000114aa */
[----:B------:R-:W-:Y:S01]  /*0520*/  IMAD R5, R15, c[0x0][0x17c], R0 ;  /* 0x00005f000f057a24 */ /* 0x000fe200078e0200 */
[----:B------:R-:W-:Y:S01]  /*0530*/  LOP3.LUT R4, R4, 0xfffffffe, RZ, 0xc0, !PT ;  /* 0xfffffffe04047812 */ /* 0x000fe200078ec0ff */
[C---:B------:R-:W-:Y:S01]  /*0540*/  IMAD R0, R10.reuse, c[0x0][0x198], RZ ;  /* 0x000066000a007a24 */ /* 0x040fe200078e02ff */
[----:B------:R-:W-:Y:S01]  /*0550*/  ISETP.NE.AND P2, PT, RZ, c[0x0][0x1c8], PT ;  /* 0x00007200ff007a0c */ /* 0x000fe20003f45270 */
[----:B------:R-:W-:Y:S01]  /*0560*/  IMAD R10, R10, c[0x0][0x1a0], RZ ;  /* 0x000068000a0a7a24 */ /* 0x000fe200078e02ff */
[----:B------:R-:W-:Y:S01]  /*0570*/  IADD3 R29, R28, -0x1, RZ ;  /* 0xffffffff1c1d7810 */ /* 0x000fe20007ffe0ff */
[----:B------:R-:W-:Y:S01]  /*0580*/  IMAD R11, R23, c[0x0][0x19c], R0 ;  /* 0x00006700170b7a24 */ /* 0x000fe200078e0200 */
[----:B------:R-:W-:Y:S01]  /*0590*/  LEA.HI R30, R30, R7, RZ, 0x5 ;  /* 0x000000071e1e7211 */ /* 0x000fe200078f28ff */
[----:B-1----:R-:W-:-:S02]  /*05a0*/  IMAD.MOV R3, RZ, RZ, -R19 ;  /* 0x000000ffff037224 */ /* 0x002fc400078e0a13 */
[----:B------:R-:W-:Y:S01]  /*05b0*/  IMAD.MOV.U32 R18, RZ, RZ, RZ ;  /* 0x000000ffff127224 */ /* 0x000fe200078e00ff */
[----:B------:R-:W-:Y:S01]  /*05c0*/  SHF.R.S32.HI R31, RZ, 0x5, R30 ;  /* 0x00000005ff1f7819 */ /* 0x000fe2000001141e */
[----:B------:R-:W-:Y:S02]  /*05d0*/  IMAD R3, R3, R8, RZ ;  /* 0x0000000803037224 */ /* 0x000fe400078e02ff */
[----:B------:R-:W-:Y:S02]  /*05e0*/  IMAD R10, R23, c[0x0][0x1a4], R10 ;  /* 0x00006900170a7a24 */ /* 0x000fe400078e020a */
[----:B------:R-:W-:-:S04]  /*05f0*/  IMAD.HI.U32 R17, R19, R3, R18 ;  /* 0x0000000313117227 */ /* 0x000fc800078e0012 */
[----:B------:R-:W-:Y:S01]  /*0600*/  IMAD.IADD R19, R7, 0x1, -R12 ;  /* 0x0000000107137824 */ /* 0x000fe200078e0a0c */
[----:B------:R-:W-:Y:S01]  /*0610*/  SHF.R.S32.HI R12, RZ, 0x1f, R14 ;  /* 0x0000001fff0c7819 */ /* 0x000fe2000001140e */
[----:B------:R-:W-:-:S03]  /*0620*/  IMAD.HI.U32 R0, R17, R20, RZ ;  /* 0x0000001411007227 */ /* 0x000fc600078e00ff */
[----:B------:R-:W-:Y:S01]  /*0630*/  SHF.R.S32.HI R18, RZ, 0x1f, R19 ;  /* 0x0000001fff127819 */ /* 0x000fe20000011413 */
[----:B------:R-:W-:Y:S02]  /*0640*/  IMAD.MOV R17, RZ, RZ, -R0 ;  /* 0x000000ffff117224 */ /* 0x000fe400078e0a00 */
[----:B------:R-:W-:Y:S01]  /*0650*/  IMAD.WIDE.U32 R24, R23, c[0x0][0x198], R170 ;  /* 0x0000660017187a25 */ /* 0x000fe200078e00aa */
[----:B------:R-:W-:-:S03]  /*0660*/  LEA.HI R3, R18, R19, RZ, 0x3 ;  /* 0x0000001312037211 */ /* 0x000fc600078f18ff */
[----:B------:R-:W-:Y:S01]  /*0670*/  IMAD R17, R8, R17, R20 ;  /* 0x0000001108117224 */ /* 0x000fe200078e0214 */
[----:B------:R-:W-:Y:S01]  /*0680*/  LOP3.LUT R18, R3, 0xfffffff8, RZ, 0xc0, !PT ;  /* 0xfffffff803127812 */ /* 0x000fe200078ec0ff */
[----:B------:R-:W-:-:S03]  /*0690*/  IMAD.WIDE.U32 R22, R23, c[0x0][0x1a0], R170 ;  /* 0x0000680017167a25 */ /* 0x000fc600078e00aa */
[----:B------:R-:W-:Y:S01]  /*06a0*/  ISETP.GT.U32.AND P0, PT, R8, R17, PT ;  /* 0x000000110800720c */ /* 0x000fe20003f04070 */
[----:B------:R-:W-:-:S04]  /*06b0*/  IMAD.WIDE.U32 R26, R15, c[0x0][0x178], R170 ;  /* 0x00005e000f1a7a25 */ /* 0x000fc800078e00aa */
[----:B------:R-:W-:Y:S02]  /*06c0*/  IMAD.IADD R23, R23, 0x1, R10 ;  /* 0x0000000117177824 */ /* 0x000fe400078e020a */
[----:B------:R-:W-:Y:S02]  /*06d0*/  IMAD.IADD R27, R27, 0x1, R5 ;  /* 0x000000011b1b7824 */ /* 0x000fe400078e0205 */
[----:B------:R-:W-:Y:S02]  /*06e0*/  IMAD.IADD R25, R25, 0x1, R11 ;  /* 0x0000000119197824 */ /* 0x000fe400078e020b */
[----:B------:R-:W-:Y:S02]  /*06f0*/  IMAD R10, R13, c[0x0][0x180], RZ ;  /* 0x000060000d0a7a24 */ /* 0x000fe400078e02ff */
[----:B------:R-:W-:Y:S01]  /*0700*/  @!P0 IMAD.IADD R17, R17, 0x1, -R8 ;  /* 0x0000000111118824 */ /* 0x000fe200078e0a08 */
[----:B------:R-:W-:Y:S01]  /*0710*/  @!P0 IADD3 R0, R0, 0x1, RZ ;  /* 0x0000000100008810 */ /* 0x000fe20007ffe0ff */
[----:B------:R-:W-:-:S02]  /*0720*/  IMAD.IADD R5, R19, 0x1, -R18 ;  /* 0x0000000113057824 */ /* 0x000fc400078e0a12 */
[----:B------:R-:W-:Y:S01]  /*0730*/  IMAD R19, R12, c[0x0][0x1a8], RZ ;  /* 0x00006a000c137a24 */ /* 0x000fe200078e02ff */
[----:B------:R-:W-:Y:S01]  /*0740*/  ISETP.GE.U32.AND P3, PT, R17, R8, PT ;  /* 0x000000081100720c */ /* 0x000fe20003f66070 */
[----:B------:R-:W-:Y:S02]  /*0750*/  IMAD.IADD R4, R9, 0x1, -R4 ;  /* 0x0000000109047824 */ /* 0x000fe400078e0a04 */
[----:B------:R-:W-:Y:S02]  /*0760*/  IMAD.SHL.U32 R9, R2, 0x40, RZ ;  /* 0x0000004002097824 */ /* 0x000fe400078e00ff */
[C---:B------:R-:W-:Y:S02]  /*0770*/  IMAD R10, R15.reuse, c[0x0][0x184], R10 ;  /* 0x000061000f0a7a24 */ /* 0x040fe400078e020a */
[----:B------:R-:W-:Y:S01]  /*0780*/  IMAD.WIDE.U32 R164, R15, c[0x0][0x180], R24 ;  /* 0x000060000fa47a25 */ /* 0x000fe200078e0018 */
[----:B------:R-:W-:-:S03]  /*0790*/  LOP3.LUT R9, R9, 0x1c0, RZ, 0xc0, !PT ;  /* 0x000001c009097812 */ /* 0x000fc600078ec0ff */
[C---:B------:R-:W-:Y:S01]  /*07a0*/  IMAD R19, R14.reuse, c[0x0][0x1ac], R19 ;  /* 0x00006b000e137a24 */ /* 0x040fe200078e0213 */
[----:B------:R-:W-:Y:S01]  /*07b0*/  LOP3.LUT R16, R9, 0x8, R16, 0xf8, !PT ;  /* 0x0000000809107812 */ /* 0x000fe200078ef810 */
[----:B------:R-:W-:Y:S01]  /*07c0*/  IMAD.WIDE.U32 R26, R14, c[0x0][0x1a8], R26 ;  /* 0x00006a000e1a7a25 */ /* 0x000fe200078e001a */
[----:B------:R-:W-:Y:S02]  /*07d0*/  @P3 IADD3 R0, R0, 0x1, RZ ;  /* 0x0000000100003810 */ /* 0x000fe40007ffe0ff */
[----:B------:R-:W-:Y:S01]  /*07e0*/  SHF.R.U32.HI R9, RZ, 0x3, R9 ;  /* 0x00000003ff097819 */ /* 0x000fe20000011609 */
[----:B------:R-:W-:Y:S02]  /*07f0*/  IMAD.IADD R165, R165, 0x1, R10 ;  /* 0x00000001a5a57824 */ /* 0x000fe400078e020a */
[----:B------:R-:W-:Y:S01]  /*0800*/  IMAD.MOV.U32 R10, RZ, RZ, R0 ;  /* 0x000000ffff0a7224 */ /* 0x000fe200078e0000 */
[----:B------:R-:W-:Y:S01]  /*0810*/  LOP3.LUT R9, R16, R9, RZ, 0x3c, !PT ;  /* 0x0000000910097212 */ /* 0x000fe200078e3cff */
[----:B------:R-:W-:Y:S01]  /*0820*/  IMAD.IADD R27, R27, 0x1, R19 ;  /* 0x000000011b1b7824 */ /* 0x000fe200078e0213 */
[----:B------:R-:W-:Y:S01]  /*0830*/  SHF.R.S32.HI R0, RZ, 0x1f, R29 ;  /* 0x0000001fff007819 */ /* 0x000fe2000001141d */
[----:B------:R-:W-:-:S02]  /*0840*/  IMAD R11, R173, c[0x0][0x190], RZ ;  /* 0x00006400ad0b7a24 */ /* 0x000fc400078e02ff */
[----:B------:R-:W-:Y:S01]  /*0850*/  @!P1 IMAD.MOV R10, RZ, RZ, -R10 ;  /* 0x000000ffff0a9224 */ /* 0x000fe200078e0a0a */
[----:B------:R-:W-:Y:S01]  /*0860*/  @!P2 LOP3.LUT R10, RZ, c[0x0][0x1c8], RZ, 0x33, !PT ;  /* 0x00007200ff0aaa12 */ /* 0x000fe200078e33ff */
[C---:B------:R-:W-:Y:S02]  /*0870*/  IMAD R11, R172.reuse, c[0x0][0x194], R11 ;  /* 0x00006500ac0b7a24 */ /* 0x040fe400078e020b */
[----:B------:R-:W-:Y:S01]  /*0880*/  IMAD.WIDE.U32 R26, R172, c[0x0][0x190], R26 ;  /* 0x00006400ac1a7a25 */ /* 0x000fe200078e001a */
[----:B------:R-:W-:-:S03]  /*0890*/  SHF.R.S32.HI R159, RZ, 0x1f, R10 ;  /* 0x0000001fff9f7819 */ /* 0x000fc6000001140a */
[----:B------:R-:W-:Y:S01]  /*08a0*/  IMAD R12, R13, c[0x0][0x188], RZ ;  /* 0x000062000d0c7a24 */ /* 0x000fe200078e02ff */
[C---:B------:R-:W-:Y:S01]  /*08b0*/  LEA R16, P0, R26.reuse, c[0x0][0x160], 0x1 ;  /* 0x000058001a107a11 */ /* 0x040fe200078008ff */
[----:B------:R-:W-:Y:S02]  /*08c0*/  IMAD.IADD R11, R27, 0x1, R11 ;  /* 0x000000011b0b7824 */ /* 0x000fe400078e020b */
[C---:B------:R-:W-:Y:S02]  /*08d0*/  IMAD R12, R15.reuse, c[0x0][0x18c], R12 ;  /* 0x000063000f0c7a24 */ /* 0x040fe400078e020c */
[----:B------:R-:W-:Y:S01]  /*08e0*/  IMAD.WIDE.U32 R162, R15, c[0x0][0x188], R22 ;  /* 0x000062000fa27a25 */ /* 0x000fe200078e0016 */
[----:B------:R-:W-:-:S03]  /*08f0*/  LEA.HI.X R17, R26, c[0x0][0x164], R11, 0x1, P0 ;  /* 0x000059001a117a11 */ /* 0x000fc600000f0c0b */
[----:B------:R-:W-:Y:S01]  /*0900*/  IMAD.IADD R163, R163, 0x1, R12 ;  /* 0x00000001a3a37824 */ /* 0x000fe200078e020c */
[----:B------:R-:W-:Y:S01]  /*0910*/  IADD3 R12, P0, R16, UR13, RZ ;  /* 0x0000000d100c7c10 */ /* 0x000fe2000ff1e0ff */
[----:B------:R-:W-:Y:S01]  /*0920*/  IMAD R167, R159, c[0x0][0x1b0], RZ ;  /* 0x00006c009fa77a24 */ /* 0x000fe200078e02ff */
[----:B------:R1:W-:Y:S01]  /*0930*/  LDGSTS.E.BYPASS.LTC128B.128 [R160], [R16.64] ;  /* 0x0000000010a07fae */ /* 0x0003e2000b901d4a */
[----:B------:R-:W-:Y:S01]  /*0940*/  IMAD.WIDE.U32 R164, R10, c[0x0][0x1b0], R164 ;  /* 0x00006c000aa47a25 */ /* 0x000fe200078e00a4 */
[----:B------:R-:W-:Y:S02]  /*0950*/  IADD3.X R13, R17, UR12, RZ, P0, !PT ;  /* 0x0000000c110d7c10 */ /* 0x000fe400087fe4ff */
[----:B------:R-:W-:Y:S01]  /*0960*/  IADD3 R14, P0, R12, UR13, RZ ;  /* 0x0000000d0c0e7c10 */ /* 0x000fe2000ff1e0ff */
[----:B------:R-:W-:Y:S01]  /*0970*/  IMAD R167, R10, c[0x0][0x1b4], R167 ;  /* 0x00006d000aa77a24 */ /* 0x000fe200078e02a7 */
[----:B------:R1:W-:Y:S01]  /*0980*/  LDGSTS.E.BYPASS.LTC128B.128 [R160+0x2000], [R16.64+0x80] ;  /* 0x0200008010a07fae */ /* 0x0003e2000b901d4a */
[----:B------:R-:W-:Y:S01]  /*0990*/  IMAD R11, R29, UR7, RZ ;  /* 0x000000071d0b7c24 */ /* 0x000fe2000f8e02ff */
[----:B------:R-:W-:Y:S01]  /*09a0*/  IADD3.X R15, R13, UR12, RZ, P0, !PT ;  /* 0x0000000c0d0f7c10 */ /* 0x000fe200087fe4ff */
[----:B------:R-:W-:Y:S01]  /*09b0*/  IMAD.IADD R167, R165, 0x1, R167 ;  /* 0x00000001a5a77824 */ /* 0x000fe200078e02a7 */
[----:B------:R2:W-:Y:S01]  /*09c0*/  LDGSTS.E.BYPASS.LTC128B.128 [R160+0x800], [R12.64] ;  /* 0x008000000ca07fae */ /* 0x0005e2000b901d4a */
[----:B------:R-:W-:-:S02]  /*09d0*/  IMAD.MOV.U32 R166, RZ, RZ, R164 ;  /* 0x000000ffffa67224 */ /* 0x000fc400078e00a4 */
[----:B------:R-:W-:Y:S01]  /*09e0*/  IMAD R8, R0, UR8, R11 ;  /* 0x0000000800087c24 */ /* 0x000fe2000f8e020b */
[----:B------:R2:W-:Y:S01]  /*09f0*/  LDGSTS.E.BYPASS.LTC128B.128 [R160+0x2800], [R12.64+0x80] ;  /* 0x028000800ca07fae */ /* 0x0005e2000b901d4a */
[----:B------:R-:W-:-:S03]  /*0a00*/  IMAD.WIDE.U32 R18, R29, UR8, R166 ;  /* 0x000000081d127c25 */ /* 0x000fc6000f8e00a6 */
[----:B------:R3:W-:Y:S01]  /*0a10*/  LDGSTS.E.BYPASS.LTC128B.128 [R160+0x1000], [R14.64] ;  /* 0x010000000ea07fae */ /* 0x0007e2000b901d4a */
[----:B------:R-:W-:Y:S02]  /*0a20*/  IMAD.IADD R8, R19, 0x1, R8 ;  /* 0x0000000113087824 */ /* 0x000fe400078e0208 */
[----:B------:R-:W-:Y:S01]  /*0a30*/  IMAD R0, R0, c[0x0][0x1a0], RZ ;  /* 0x0000680000007a24 */ /* 0x000fe200078e02ff */
[----:B------:R3:W-:Y:S01]  /*0a40*/  LDGSTS.E.BYPASS.LTC128B.128 [R160+0x3000], [R14.64+0x80] ;  /* 0x030000800ea07fae */ /* 0x0007e2000b901d4a */
[----:B------:R-:W-:Y:S02]  /*0a50*/  IMAD R159, R159, c[0x0][0x1b8], RZ ;  /* 0x00006e009f9f7a24 */ /* 0x000fe400078e02ff */
[----:B------:R-:W-:Y:S02]  /*0a60*/  IMAD R0, R29, c[0x0][0x1a4], R0 ;  /* 0x000069001d007a24 */ /* 0x000fe400078e0200 */
[----:B------:R-:W-:-:S04]  /*0a70*/  IMAD.WIDE.U32 R162, R10, c[0x0][0x1b8], R162 ;  /* 0x00006e000aa27a25 */ /* 0x000fc800078e00a2 */
[----:B------:R-:W-:Y:S01]  /*0a80*/  IMAD R159, R10, c[0x0][0x1bc], R159 ;  /* 0x00006f000a9f7a24 */ /* 0x000fe200078e029f */
[----:B-1----:R-:W-:Y:S01]  /*0a90*/  IADD3 R16, P1, R14, UR13, RZ ;  /* 0x0000000d0e107c10 */ /* 0x002fe2000ff3e0ff */
[----:B------:R-:W-:Y:S02]  /*0aa0*/  IMAD.SHL.U32 R10, R5, 0x40, RZ ;  /* 0x00000040050a7824 */ /* 0x000fe400078e00ff */
[----:B------:R-:W-:Y:S01]  /*0ab0*/  IMAD.IADD R159, R163, 0x1, R159 ;  /* 0x00000001a39f7824 */ /* 0x000fe200078e029f */
[----:B------:R-:W-:Y:S01]  /*0ac0*/  IADD3.X R17, R15, UR12, RZ, P1, !PT ;  /* 0x0000000c0f117c10 */ /* 0x000fe20008ffe4ff */
[----:B------:R-:W-:Y:S01]  /*0ad0*/  USHF.L.U64.HI UR12, UR4, UR6, UR5 ;  /* 0x00000006040c7299 */ /* 0x000fe20008010205 */
[----:B------:R-:W-:Y:S02]  /*0ae0*/  IMAD R80, R31, 0x10, R80 ;  /* 0x000000101f507824 */ /* 0x000fe400078e0250 */
[----:B--2---:R-:W-:Y:S01]  /*0af0*/  IMAD.WIDE.U32 R12, R29, c[0x0][0x1a0], RZ ;  /* 0x000068001d0c7a25 */ /* 0x004fe200078e00ff */
[----:B------:R1:W-:Y:S01]  /*0b00*/  LDGSTS.E.BYPASS.LTC128B.128 [R160+0x1800], [R16.64] ;  /* 0x0180000010a07fae */ /* 0x0003e2000b901d4a */
[----:B------:R-:W-:-:S02]  /*0b10*/  ULDC.64 UR4, c[0x0][0x1a0] ;  /* 0x0000680000047ab9 */ /* 0x000fc40000000a00 */
[----:B------:R-:W-:Y:S01]  /*0b20*/  IMAD.IADD R0, R13, 0x1, R0 ;  /* 0x000000010d007824 */ /* 0x000fe200078e0200 */
[----:B------:R1:W-:Y:S01]  /*0b30*/  LDGSTS.E.BYPASS.LTC128B.128 [R160+0x3800], [R16.64+0x80] ;  /* 0x0380008010a07fae */ /* 0x0003e2000b901d4a */
[----:B------:R-:W-:Y:S01]  /*0b40*/  USHF.L.U32 UR13, UR4, 0x5, URZ ;  /* 0x00000005040d7899 */ /* 0x000fe2000800063f */
[----:B---3--:R-:W-:Y:S01]  /*0b50*/  LEA R14, P0, R18, c[0x0][0x168], 0x1 ;  /* 0x00005a00120e7a11 */ /* 0x008fe200078008ff */
[----:B------:R-:W-:-:S03]  /*0b60*/  USHF.L.U64.HI UR5, UR4, UR6, UR5 ;  /* 0x0000000604057299 */ /* 0x000fc60008010205 */
[----:B------:R-:W-:Y:S02]  /*0b70*/  LEA.HI.X R15, R18, c[0x0][0x16c], R8, 0x1, P0 ;  /* 0x00005b00120f7a11 */ /* 0x000fe400000f0c08 */
[----:B------:R-:W-:Y:S02]  /*0b80*/  IADD3 R18, P1, R14, UR9, RZ ;  /* 0x000000090e127c10 */ /* 0x000fe4000ff3e0ff */
[----:B------:R-:W-:Y:S01]  /*0b90*/  LEA R8, P0, R12, R162, 0x6 ;  /* 0x000000a20c087211 */ /* 0x000fe200078030ff */
[----:B------:R2:W-:Y:S01]  /*0ba0*/  LDGSTS.E.BYPASS.LTC128B.128 [R160+0x4000], [R14.64] ;  /* 0x040000000ea07fae */ /* 0x0005e2000b901d4a */
[----:B------:R-:W-:Y:S02]  /*0bb0*/  IADD3.X R19, R15, UR12, RZ, P1, !PT ;  /* 0x0000000c0f137c10 */ /* 0x000fe40008ffe4ff */
[----:B------:R-:W-:Y:S01]  /*0bc0*/  IADD3 R20, P1, R18, UR9, RZ ;  /* 0x0000000912147c10 */ /* 0x000fe2000ff3e0ff */
[----:B------:R2:W-:Y:S01]  /*0bd0*/  LDGSTS.E.BYPASS.LTC128B.128 [R160+0x6000], [R14.64+0x80] ;  /* 0x060000800ea07fae */ /* 0x0005e2000b901d4a */
[----:B------:R-:W-:Y:S01]  /*0be0*/  LEA.HI.X R13, R12, R159, R0, 0x6, P0 ;  /* 0x0000009f0c0d7211 */ /* 0x000fe200000f3400 */
[----:B------:R-:W-:Y:S01]  /*0bf0*/  IMAD R0, R4, 0x200, R9 ;  /* 0x0000020004007824 */ /* 0x000fe200078e0209 */
[----:B------:R-:W-:Y:S01]  /*0c00*/  IADD3.X R21, R19, UR12, RZ, P1, !PT ;  /* 0x0000000c13157c10 */ /* 0x000fe20008ffe4ff */
[----:B------:R3:W-:Y:S01]  /*0c10*/  LDGSTS.E.BYPASS.LTC128B.128 [R160+0x4800], [R18.64] ;  /* 0x0480000012a07fae */ /* 0x0007e2000b901d4a */
[----:B------:R-:W-:Y:S01]  /*0c20*/  IADD3 R22, P0, R20, UR9, RZ ;  /* 0x0000000914167c10 */ /* 0x000fe2000ff1e0ff */
[----:B------:R-:W-:Y:S01]  /*0c30*/  IMAD.SHL.U32 R4, R4, 0x8, RZ ;  /* 0x0000000804047824 */ /* 0x000fe200078e00ff */
[----:B------:R-:W-:Y:S01]  /*0c40*/  LOP3.LUT R9, R10, 0x1c0, RZ, 0xc0, !PT ;  /* 0x000001c00a097812 */ /* 0x000fe200078ec0ff */
[----:B------:R3:W-:Y:S01]  /*0c50*/  LDGSTS.E.BYPASS.LTC128B.128 [R160+0x6800], [R18.64+0x80] ;  /* 0x0680008012a07fae */ /* 0x0007e2000b901d4a */
[----:B------:R-:W-:Y:S01]  /*0c60*/  IADD3.X R23, R21, UR12, RZ, P0, !PT ;  /* 0x0000000c15177c10 */ /* 0x000fe200087fe4ff */
[----:B------:R-:W-:Y:S01]  /*0c70*/  IMAD.SHL.U32 R81, R0, 0x2, RZ ;  /* 0x0000000200517824 */ /* 0x000fe200078e00ff */
[----:B------:R-:W-:Y:S01]  /*0c80*/  LEA R12, P0, R8, c[0x0][0x170], 0x1 ;  /* 0x00005c00080c7a11 */ /* 0x000fe200078008ff */
[----:B------:R4:W-:Y:S01]  /*0c90*/  LDGSTS.E.BYPASS.LTC128B.128 [R160+0x5000], [R20.64] ;  /* 0x0500000014a07fae */ /* 0x0009e2000b901d4a */
[----:B------:R-:W-:-:S02]  /*0ca0*/  LOP3.LUT R4, R9, 0x8, R4, 0xf8, !PT ;  /* 0x0000000809047812 */ /* 0x000fc400078ef804 */
[----:B------:R-:W-:Y:S01]  /*0cb0*/  LEA.HI.X R13, R8, c[0x0][0x174], R13, 0x1, P0 ;  /* 0x00005d00080d7a11 */ /* 0x000fe200000f0c0d */
[----:B------:R4:W-:Y:S01]  /*0cc0*/  LDGSTS.E.BYPASS.LTC128B.128 [R160+0x7000], [R20.64+0x80] ;  /* 0x0700008014a07fae */ /* 0x0009e2000b901d4a */
[----:B------:R-:W-:Y:S01]  /*0cd0*/  SHF.R.U32.HI R9, RZ, 0x3, R9 ;  /* 0x00000003ff097819 */ /* 0x000fe20000011609 */
[----:B------:R-:W-:Y:S01]  /*0ce0*/  IMAD.SHL.U32 R8, R3, 0x40, RZ ;  /* 0x0000004003087824 */ /* 0x000fe200078e00ff */
[----:B------:R-:W-:Y:S01]  /*0cf0*/  IADD3 R10, P0, R12, UR13, RZ ;  /* 0x0000000d0c0a7c10 */ /* 0x000fe2000ff1e0ff */
[----:B------:R4:W-:Y:S01]  /*0d00*/  LDGSTS.E.BYPASS.LTC128B.128 [R160+0x5800], [R22.64] ;  /* 0x0580000016a07fae */ /* 0x0009e2000b901d4a */
[----:B------:R-:W-:Y:S02]  /*0d10*/  LOP3.LUT R3, R4, R9, RZ, 0x3c, !PT ;  /* 0x0000000904037212 */ /* 0x000fe400078e3cff */
[----:B------:R-:W-:Y:S01]  /*0d20*/  LOP3.LUT R4, R8, 0xfffffe00, RZ, 0xc0, !PT ;  /* 0xfffffe0008047812 */ /* 0x000fe200078ec0ff */
[----:B------:R4:W-:Y:S01]  /*0d30*/  LDGSTS.E.BYPASS.LTC128B.128 [R160+0x7800], [R22.64+0x80] ;  /* 0x0780008016a07fae */ /* 0x0009e2000b901d4a */
[----:B------:R-:W-:Y:S01]  /*0d40*/  IADD3.X R11, R13, UR5, RZ, P0, !PT ;  /* 0x000000050d0b7c10 */ /* 0x000fe200087fe4ff */
[----:B------:R-:W-:Y:S01]  /*0d50*/  IMAD.MOV.U32 R8, RZ, RZ, 0x20 ;  /* 0x00000020ff087424 */ /* 0x000fe200078e00ff */
[----:B------:R-:W-:Y:S01]  /*0d60*/  LEA R157, R0, 0x4000, 0x1 ;  /* 0x00004000009d7811 */ /* 0x000fe200078e08ff */
[----:B------:R-:W0:Y:S01]  /*0d70*/  LDGDEPBAR ;  /* 0x00000000000079af */ /* 0x000e220000000000 */
[----:B------:R-:W-:-:S02]  /*0d80*/  IMAD R158, R31, 0x400, R4 ;  /* 0x000004001f9e7824 */ /* 0x000fc400078e0204 */
[----:B------:R-:W-:Y:S02]  /*0d90*/  IADD3 R155, R157, 0x20, RZ ;  /* 0x000000209d9b7810 */ /* 0x000fe40007ffe0ff */
[----:B------:R-:W-:Y:S01]  /*0da0*/  IMAD.IADD R158, R158, 0x1, R3 ;  /* 0x000000019e9e7824 */ /* 0x000fe200078e0203 */
[----:B---3--:R-:W-:-:S03]  /*0db0*/  IADD3 R18, P1, R10, UR13, RZ ;  /* 0x0000000d0a127c10 */ /* 0x008fc6000ff3e0ff */
[----:B------:R-:W-:Y:S01]  /*0dc0*/  IMAD.SHL.U32 R158, R158, 0x2, RZ ;  /* 0x000000029e9e7824 */ /* 0x000fe200078e00ff */
[----:B-1----:R-:W-:Y:S02]  /*0dd0*/  IADD3 R16, P0, R18, UR13, RZ ;  /* 0x0000000d12107c10 */ /* 0x002fe4000ff1e0ff */
[----:B------:R-:W-:Y:S02]  /*0de0*/  IADD3.X R19, R11, UR5, RZ, P1, !PT ;  /* 0x000000050b137c10 */ /* 0x000fe40008ffe4ff */
[----:B------:R-:W-:Y:S02]  /*0df0*/  LOP3.LUT P1, RZ, R5, 0x2, RZ, 0xc0, !PT ;  /* 0x0000000205ff7812 */ /* 0x000fe4000782c0ff */
[----:B------:R-:W-:Y:S02]  /*0e00*/  IADD3.X R17, R19, UR5, RZ, P0, !PT ;  /* 0x0000000513117c10 */ /* 0x000fe400087fe4ff */
[----:B------:R-:W-:Y:S02]  /*0e10*/  LOP3.LUT P0, RZ, R2, 0x2, RZ, 0xc0, !PT ;  /* 0x0000000202ff7812 */ /* 0x000fe4000780c0ff */
[----:B------:R-:W-:-:S02]  /*0e20*/  SEL R0, R8, 0xffffffe0, !P1 ;  /* 0xffffffe008007807 */ /* 0x000fc40004800000 */
[----:B------:R-:W-:Y:S01]  /*0e30*/  LOP3.LUT P1, RZ, R5, 0x4, RZ, 0xc0, !PT ;  /* 0x0000000405ff7812 */ /* 0x000fe2000782c0ff */
[----:B------:R-:W-:-:S04]  /*0e40*/  DEPBAR.LE SB0, 0x0 ;  /* 0x000080000000791a */ /* 0x000fc80000000000 */
[----:B------:R-:W-:Y:S01]  /*0e50*/  BAR.SYNC.DEFER_BLOCKING 0x0 ;  /* 0x0000000000007b1d */ /* 0x000fe20000010000 */
[----:B------:R-:W-:Y:S01]  /*0e60*/  IMAD.IADD R156, R158, 0x1, R0 ;  /* 0x000000019e9c7824 */ /* 0x000fe200078e0200 */
[----:B------:R-:W-:Y:S02]  /*0e70*/  SEL R5, R40, 0xffffffc0, !P1 ;  /* 0xffffffc028057807 */ /* 0x000fe40004800000 */
[----:B------:R-:W-:Y:S02]  /*0e80*/  @P0 IADD3 R155, R157, -0x20, RZ ;  /* 0xffffffe09d9b0810 */ /* 0x000fe40007ffe0ff */
[----:B------:R-:W-:Y:S01]  /*0e90*/  LOP3.LUT P0, RZ, R2, 0x4, RZ, 0xc0, !PT ;  /* 0x0000000402ff7812 */ /* 0x000fe2000780c0ff */
[--C-:B------:R-:W-:Y:S01]  /*0ea0*/  IMAD.IADD R154, R158, 0x1, R5.reuse ;  /* 0x000000019e9a7824 */ /* 0x100fe200078e0205 */
[----:B------:R-:W-:Y:S01]  /*0eb0*/  IADD3 R147, R155, 0x800, RZ ;  /* 0x000008009b937810 */ /* 0x000fe20007ffe0ff */
[----:B------:R-:W-:Y:S01]  /*0ec0*/  IMAD.IADD R152, R156, 0x1, R5 ;  /* 0x000000019c987824 */ /* 0x000fe200078e0205 */
[----:B------:R-:W-:-:S02]  /*0ed0*/  SEL R2, R40, 0xffffffc0, !P0 ;  /* 0xffffffc028027807 */ /* 0x000fc40004000000 */
[C---:B------:R-:W-:Y:S02]  /*0ee0*/  IADD3 R146, R155.reuse, 0x1000, RZ ;  /* 0x000010009b927810 */ /* 0x040fe40007ffe0ff */
[----:B------:R-:W-:Y:S01]  /*0ef0*/  IADD3 R145, R155, 0x1800, RZ ;  /* 0x000018009b917810 */ /* 0x000fe20007ffe0ff */
[----:B------:R-:W-:Y:S01]  /*0f00*/  IMAD.IADD R153, R157, 0x1, R2 ;  /* 0x000000019d997824 */ /* 0x000fe200078e0202 */
[C---:B------:R-:W-:Y:S01]  /*0f10*/  IADD3 R143, R155.reuse, 0x2000, RZ ;  /* 0x000020009b8f7810 */ /* 0x040fe20007ffe0ff */
[----:B------:R-:W-:Y:S01]  /*0f20*/  IMAD.IADD R144, R2, 0x1, R155 ;  /* 0x0000000102907824 */ /* 0x000fe200078e029b */
[----:B------:R-:W-:Y:S02]  /*0f30*/  LOP3.LUT R2, R30, 0xffffffe0, RZ, 0xc0, !PT ;  /* 0xffffffe01e027812 */ /* 0x000fe400078ec0ff */
[----:B------:R-:W-:Y:S02]  /*0f40*/  SHF.R.S32.HI R30, RZ, 0x1f, R30 ;  /* 0x0000001fff1e7819 */ /* 0x000fe4000001141e */
[----:B------:R-:W-:Y:S01]  /*0f50*/  IADD3 R142, R155, 0x2800, RZ ;  /* 0x000028009b8e7810 */ /* 0x000fe20007ffe0ff */
[----:B------:R-:W-:Y:S01]  /*0f60*/  IMAD.IADD R2, R7, 0x1, -R2 ;  /* 0x0000000107027824 */ /* 0x000fe200078e0a02 */
[----:B------:R-:W-:Y:S01]  /*0f70*/  @!PT LDS RZ, [RZ] ;  /* 0x00000000fffff984 */ /* 0x000fe20000000800 */
[----:B------:R-:W-:Y:S01]  /*0f80*/  @!PT LDS RZ, [RZ] ;  /* 0x00000000fffff984 */ /* 0x000fe20000000800 */
[----:B------:R-:W-:Y:S01]  /*0f90*/  @!PT LDS RZ, [RZ] ;  /* 0x00000000fffff984 */ /* 0x000fe20000000800 */
[----:B------:R2:W-:Y:S01]  /*0fa0*/  LDGSTS.E.BYPASS.LTC128B.128 [R160+0x8000], [R12.64] ;  /* 0x080000000ca07fae */ /* 0x0005e2000b901d4a */
[----:B------:R-:W-:-:S02]  /*0fb0*/  LEA.HI R30, R30, R31, RZ, 0x2 ;  /* 0x0000001f1e1e7211 */ /* 0x000fc400078f10ff */
[----:B------:R-:W-:Y:S01]  /*0fc0*/  IADD3 R141, R155, 0x3000, RZ ;  /* 0x000030009b8d7810 */ /* 0x000fe20007ffe0ff */
[----:B------:R2:W-:Y:S01]  /*0fd0*/  LDGSTS.E.BYPASS.LTC128B.128 [R160+0xa000], [R12.64+0x80] ;  /* 0x0a0000800ca07fae */ /* 0x0005e2000b901d4a */
[----:B------:R-:W-:Y:S02]  /*0fe0*/  SHF.R.S32.HI R161, RZ, 0x1f, R2 ;  /* 0x0000001fffa17819 */ /* 0x000fe40000011402 */
[----:B------:R-:W-:Y:S01]  /*0ff0*/  LOP3.LUT R30, R30, 0xfffffffc, RZ, 0xc0, !PT ;  /* 0xfffffffc1e1e7812 */ /* 0x000fe200078ec0ff */
[----:B------:R1:W-:Y:S01]  /*1000*/  LDGSTS.E.BYPASS.LTC128B.128 [R160+0x8800], [R10.64] ;  /* 0x088000000aa07fae */ /* 0x0003e2000b901d4a */
[----:B------:R-:W-:Y:S01]  /*1010*/  LEA.HI R161, R161, R2, RZ, 0x2 ;  /* 0x00000002a1a17211 */ /* 0x000fe200078f10ff */
[----:B------:R-:W-:Y:S01]  /*1020*/  IMAD.SHL.U32 R2, R7, 0x2, RZ ;  /* 0x0000000207027824 */ /* 0x000fe200078e00ff */
[----:B------:R-:W-:Y:S01]  /*1030*/  IADD3 R140, R155, 0x3800, RZ ;  /* 0x000038009b8c7810 */ /* 0x000fe20007ffe0ff */
[----:B------:R1:W-:Y:S01]  /*1040*/  LDGSTS.E.BYPASS.LTC128B.128 [R160+0xa800], [R10.64+0x80] ;  /* 0x0a8000800aa07fae */ /* 0x0003e2000b901d4a */
[----:B------:R-:W-:Y:S01]  /*1050*/  SHF.R.S32.HI R161, RZ, 0x2, R161 ;  /* 0x00000002ffa17819 */ /* 0x000fe200000114a1 */
[----:B------:R-:W-:Y:S01]  /*1060*/  IMAD.IADD R168, R31, 0x1, -R30 ;  /* 0x000000011fa87824 */ /* 0x000fe200078e0a1e */
[----:B------:R-:W-:Y:S01]  /*1070*/  LOP3.LUT R2, R2, 0x6, RZ, 0xc0, !PT ;  /* 0x0000000602027812 */ /* 0x000fe200078ec0ff */
[----:B------:R3:W-:Y:S04]  /*1080*/  LDGSTS.E.BYPASS.LTC128B.128 [R160+0x9000], [R18.64] ;  /* 0x0900000012a07fae */ /* 0x0007e8000b901d4a */
[----:B------:R3:W-:Y:S04]  /*1090*/  LDGSTS.E.BYPASS.LTC128B.128 [R160+0xb000], [R18.64+0x80] ;  /* 0x0b00008012a07fae */ /* 0x0007e8000b901d4a */
[----:B------:R3:W-:Y:S04]  /*10a0*/  LDGSTS.E.BYPASS.LTC128B.128 [R160+0x9800], [R16.64] ;  /* 0x0980000010a07fae */ /* 0x0007e8000b901d4a */
[----:B------:R3:W-:Y:S04]  /*10b0*/  LDGSTS.E.BYPASS.LTC128B.128 [R160+0xb800], [R16.64+0x80] ;  /* 0x0b80008010a07fae */ /* 0x0007e8000b901d4a */
[----:B------:R-:W-:Y:S04]  /*10c0*/  LDSM.16.M88.4 R48, [R158] ;  /* 0x000000009e30783b */ /* 0x000fe80000000200 */
[----:B----4-:R-:W4:Y:S04]  /*10d0*/  LDSM.16.M88.4 R20, [R81+0x4000] ;  /* 0x004000005114783b */ /* 0x010f280000000200 */
[----:B------:R-:W1:Y:S04]  /*10e0*/  LDSM.16.M88.4 R72, [R81+0x5000] ;  /* 0x005000005148783b */ /* 0x000e680000000200 */
[----:B--2---:R-:W3:Y:S04]  /*10f0*/  LDSM.16.M88.4 R12, [R81+0x4800] ;  /* 0x00480000510c783b */ /* 0x004ee80000000200 */
[----:B------:R-:W2:Y:S04]  /*1100*/  LDSM.16.M88.4 R36, [R81+0x5800] ;  /* 0x005800005124783b */ /* 0x000ea80000000200 */
[----:B------:R-:W-:Y:S04]  /*1110*/  LDSM.16.M88.4 R60, [R156] ;  /* 0x000000009c3c783b */ /* 0x000fe80000000200 */
[----:B------:R-:W5:Y:S04]  /*1120*/  LDSM.16.M88.4 R32, [R155] ;  /* 0x000000009b20783b */ /* 0x000f680000000200 */
[----:B------:R-:W2:Y:S04]  /*1130*/  LDSM.16.M88.4 R64, [R155+0x1000] ;  /* 0x001000009b40783b */ /* 0x000ea80000000200 */
[----:B------:R-:W2:Y:S04]  /*1140*/  LDSM.16.M88.4 R68, [R155+0x800] ;  /* 0x000800009b44783b */ /* 0x000ea80000000200 */
[----:B------:R-:W2:Y:S04]  /*1150*/  LDSM.16.M88.4 R56, [R155+0x1800] ;  /* 0x001800009b38783b */ /* 0x000ea80000000200 */
[----:B------:R-:W-:Y:S01]  /*1160*/  LDSM.16.M88.4 R44, [R154] ;  /* 0x000000009a2c783b */ /* 0x000fe20000000200 */
[C---:B----4-:R-:W-:Y:S03]  /*1170*/  HMMA.16816.F32.BF16 R24, R48.reuse, R20, RZ ;  /* 0x000000143018723c */ /* 0x050fe600000418ff */
[----:B------:R-:W-:Y:S04]  /*1180*/  LDSM.16.M88.4 R40, [R153] ;  /* 0x000000009928783b */ /* 0x000fe80000000200 */
[----:B------:R-:W-:Y:S01]  /*1190*/  LDSM.16.M88.4 R76, [R153+0x1800] ;  /* 0x00180000994c783b */ /* 0x000fe20000000200 */
[C---:B------:R-:W-:Y:S03]  /*11a0*/  HMMA.16816.F32.BF16 R20, R48.reuse, R22, RZ ;  /* 0x000000163014723c */ /* 0x040fe600000418ff */
[----:B------:R-:W0:Y:S05]  /*11b0*/  LDGDEPBAR ;  /* 0x00000000000079af */ /* 0x000e2a0000000000 */
[C---:B-1----:R-:W-:Y:S08]  /*11c0*/  HMMA.16816.F32.BF16 R8, R48.reuse, R72, RZ ;  /* 0x000000483008723c */ /* 0x042ff000000418ff */
[C---:B---3--:R-:W-:Y:S08]  /*11d0*/  HMMA.16816.F32.BF16 R16, R48.reuse, R12, RZ ;  /* 0x0000000c3010723c */ /* 0x048ff000000418ff */
[C---:B------:R-:W-:Y:S08]  /*11e0*/  HMMA.16816.F32.BF16 R72, R48.reuse, R74, RZ ;  /* 0x0000004a3048723c */ /* 0x040ff000000418ff */
[C---:B------:R-:W-:Y:S08]  /*11f0*/  HMMA.16816.F32.BF16 R12, R48.reuse, R14, RZ ;  /* 0x0000000e300c723c */ /* 0x040ff000000418ff */
[----:B--2---:R-:W-:Y:S08]  /*1200*/  HMMA.16816.F32.BF16 R52, R48, R36, RZ ;  /* 0x000000243034723c */ /* 0x004ff000000418ff */
[C---:B-----5:R-:W-:Y:S08]  /*1210*/  HMMA.16816.F32.BF16 R24, R60.reuse, R32, R24 ;  /* 0x000000203c18723c */ /* 0x060ff00000041818 */
[----:B------:R-:W-:Y:S01]  /*1220*/  HMMA.16816.F32.BF16 R20, R60, R34, R20 ;  /* 0x000000223c14723c */ /* 0x000fe20000041814 */
[----:B------:R-:W1:Y:S07]  /*1230*/  LDSM.16.M88.4 R32, [R153+0x1000] ;  /* 0x001000009920783b */ /* 0x000e6e0000000200 */
[----:B------:R-:W-:Y:S01]  /*1240*/  HMMA.16816.F32.BF16 R48, R48, R38, RZ ;  /* 0x000000263030723c */ /* 0x000fe200000418ff */
[----:B------:R-:W2:Y:S07]  /*1250*/  LDSM.16.M88.4 R36, [R153+0x800] ;  /* 0x000800009924783b */ /* 0x000eae0000000200 */
[C---:B------:R-:W-:Y:S08]  /*1260*/  HMMA.16816.F32.BF16 R8, R60.reuse, R64, R8 ;  /* 0x000000403c08723c */ /* 0x040ff00000041808 */
[C---:B------:R-:W-:Y:S01]  /*1270*/  HMMA.16816.F32.BF16 R72, R60.reuse, R66, R72 ;  /* 0x000000423c48723c */ /* 0x040fe20000041848 */
[----:B------:R-:W-:Y:S07]  /*1280*/  LDSM.16.M88.4 R64, [R144] ;  /* 0x000000009040783b */ /* 0x000fee0000000200 */
[C---:B------:R-:W-:Y:S08]  /*1290*/  HMMA.16816.F32.BF16 R16, R60.reuse, R68, R16 ;  /* 0x000000443c10723c */ /* 0x040ff00000041810 */
[C---:B------:R-:W-:Y:S01]  /*12a0*/  HMMA.16816.F32.BF16 R12, R60.reuse, R70, R12 ;  /* 0x000000463c0c723c */ /* 0x040fe2000004180c */
[----:B------:R-:W3:Y:S07]  /*12b0*/  LDSM.16.M88.4 R68, [R152] ;  /* 0x000000009844783b */ /* 0x000eee0000000200 */
[C---:B------:R-:W-:Y:S08]  /*12c0*/  HMMA.16816.F32.BF16 R52, R60.reuse, R56, R52 ;  /* 0x000000383c34723c */ /* 0x040ff00000041834 */
[----:B------:R-:W-:Y:S01]  /*12d0*/  HMMA.16816.F32.BF16 R48, R60, R58, R48 ;  /* 0x0000003a3c30723c */ /* 0x000fe20000041830 */
[----:B------:R-:W-:Y:S04]  /*12e0*/  LDSM.16.M88.4 R56, [R158+0x2000] ;  /* 0x002000009e38783b */ /* 0x000fe80000000200 */
[----:B------:R-:W-:Y:S03]  /*12f0*/  LDSM.16.M88.4 R60, [R81+0x7000] ;  /* 0x00700000513c783b */ /* 0x000fe60000000200 */
[C---:B-1----:R-:W-:Y:S08]  /*1300*/  HMMA.16816.F32.BF16 R8, R44.reuse, R32, R8 ;  /* 0x000000202c08723c */ /* 0x042ff00000041808 */
[C---:B------:R-:W-:Y:S01]  /*1310*/  HMMA.16816.F32.BF16 R72, R44.reuse, R34, R72 ;  /* 0x000000222c48723c */ /* 0x040fe20000041848 */
[----:B------:R-:W1:Y:S07]  /*1320*/  LDSM.16.M88.4 R32, [R144+0x1800] ;  /* 0x001800009020783b */ /* 0x000e6e0000000200 */
[C---:B------:R-:W-:Y:S08]  /*1330*/  HMMA.16816.F32.BF16 R24, R44.reuse, R40, R24 ;  /* 0x000000282c18723c */ /* 0x040ff00000041818 */
[C---:B------:R-:W-:Y:S01]  /*1340*/  HMMA.16816.F32.BF16 R20, R44.reuse, R42, R20 ;  /* 0x0000002a2c14723c */ /* 0x040fe20000041814 */
[----:B------:R-:W4:Y:S07]  /*1350*/  LDSM.16.M88.4 R40, [R144+0x800] ;  /* 0x000800009028783b */ /* 0x000f2e0000000200 */
[C---:B--2---:R-:W-:Y:S08]  /*1360*/  HMMA.16816.F32.BF16 R16, R44.reuse, R36, R16 ;  /* 0x000000242c10723c */ /* 0x044ff00000041810 */
[C---:B------:R-:W-:Y:S01]  /*1370*/  HMMA.16816.F32.BF16 R12, R44.reuse, R38, R12 ;  /* 0x000000262c0c723c */ /* 0x040fe2000004180c */
[----:B------:R-:W2:Y:S07]  /*1380*/  LDSM.16.M88.4 R36, [R144+0x1000] ;  /* 0x001000009024783b */ /* 0x000eae0000000200 */
[C---:B------:R-:W-:Y:S08]  /*1390*/  HMMA.16816.F32.BF16 R52, R44.reuse, R76, R52 ;  /* 0x0000004c2c34723c */ /* 0x040ff00000041834 */
[----:B------:R-:W-:Y:S01]  /*13a0*/  HMMA.16816.F32.BF16 R48, R44, R78, R48 ;  /* 0x0000004e2c30723c */ /* 0x000fe20000041830 */
[----:B------:R-:W5:Y:S04]  /*13b0*/  LDSM.16.M88.4 R44, [R81+0x6000] ;  /* 0x00600000512c783b */ /* 0x000f680000000200 */
[----:B------:R-:W2:Y:S03]  /*13c0*/  LDSM.16.M88.4 R76, [R81+0x7800] ;  /* 0x00780000514c783b */ /* 0x000ea60000000200 */
[C---:B---3--:R-:W-:Y:S08]  /*13d0*/  HMMA.16816.F32.BF16 R24, R68.reuse, R64, R24 ;  /* 0x000000404418723c */ /* 0x048ff00000041818 */
[C---:B------:R-:W-:Y:S01]  /*13e0*/  HMMA.16816.F32.BF16 R20, R68.reuse, R66, R20 ;  /* 0x000000424414723c */ /* 0x040fe20000041814 */
[----:B------:R-:W3:Y:S07]  /*13f0*/  LDSM.16.M88.4 R64, [R81+0x6800] ;  /* 0x006800005140783b */ /* 0x000eee0000000200 */
[C---:B-1----:R-:W-:Y:S08]  /*1400*/  HMMA.16816.F32.BF16 R52, R68.reuse, R32, R52 ;  /* 0x000000204434723c */ /* 0x042ff00000041834 */
[C---:B----4-:R-:W-:Y:S08]  /*1410*/  HMMA.16816.F32.BF16 R16, R68.reuse, R40, R16 ;  /* 0x000000284410723c */ /* 0x050ff00000041810 */
[C---:B------:R-:W-:Y:S01]  /*1420*/  HMMA.16816.F32.BF16 R12, R68.reuse, R42, R12 ;  /* 0x0000002a440c723c */ /* 0x040fe2000004180c */
[----:B------:R-:W-:Y:S07]  /*1430*/  LDSM.16.M88.4 R40, [R156+0x2000] ;  /* 0x002000009c28783b */ /* 0x000fee0000000200 */
[C---:B--2---:R-:W-:Y:S08]  /*1440*/  HMMA.16816.F32.BF16 R8, R68.reuse, R36, R8 ;  /* 0x000000244408723c */ /* 0x044ff00000041808 */
[C---:B------:R-:W-:Y:S01]  /*1450*/  HMMA.16816.F32.BF16 R72, R68.reuse, R38, R72 ;  /* 0x000000264448723c */ /* 0x040fe20000041848 */
[----:B------:R-:W1:Y:S07]  /*1460*/  LDSM.16.M88.4 R36, [R155+0x2000] ;  /* 0x002000009b24783b */ /* 0x000e6e0000000200 */
[----:B------:R-:W-:Y:S01]  /*1470*/  HMMA.16816.F32.BF16 R48, R68, R34, R48 ;  /* 0x000000224430723c */ /* 0x000fe20000041830 */
[----:B------:R-:W2:Y:S04]  /*1480*/  LDSM.16.M88.4 R32, [R155+0x2800] ;  /* 0x002800009b20783b */ /* 0x000ea80000000200 */
[----:B------:R-:W-:Y:S03]  /*1490*/  LDSM.16.M88.4 R68, [R153+0x3000] ;  /* 0x003000009944783b */ /* 0x000fe60000000200 */
[C---:B-----5:R-:W-:Y:S08]  /*14a0*/  HMMA.16816.F32.BF16 R24, R56.reuse, R44, R24 ;  /* 0x0000002c3818723c */ /* 0x060ff00000041818 */
[C---:B------:R-:W-:Y:S01]  /*14b0*/  HMMA.16816.F32.BF16 R20, R56.reuse, R46, R20 ;  /* 0x0000002e3814723c */ /* 0x040fe20000041814 */
[----:B------:R-:W4:Y:S07]  /*14c0*/  LDSM.16.M88.4 R44, [R155+0x3000] ;  /* 0x003000009b2c783b */ /* 0x000f2e0000000200 */
[C---:B------:R-:W-:Y:S08]  /*14d0*/  HMMA.16816.F32.BF16 R52, R56.reuse, R76, R52 ;  /* 0x0000004c3834723c */ /* 0x040ff00000041834 */
[C---:B---3--:R-:W-:Y:S08]  /*14e0*/  HMMA.16816.F32.BF16 R16, R56.reuse, R64, R16 ;  /* 0x000000403810723c */ /* 0x048ff00000041810 */
[C---:B------:R-:W-:Y:S01]  /*14f0*/  HMMA.16816.F32.BF16 R12, R56.reuse, R66, R12 ;  /* 0x00000042380c723c */ /* 0x040fe2000004180c */
[----:B------:R-:W-:Y:S07]  /*1500*/  LDSM.16.M88.4 R64, [R153+0x2800] ;  /* 0x002800009940783b */ /* 0x000fee0000000200 */
[C---:B------:R-:W-:Y:S08]  /*1510*/  HMMA.16816.F32.BF16 R8, R56.reuse, R60, R8 ;  /* 0x0000003c3808723c */ /* 0x040ff00000041808 */
[C---:B------:R-:W-:Y:S01]  /*1520*/  HMMA.16816.F32.BF16 R72, R56.reuse, R62, R72 ;  /* 0x0000003e3848723c */ /* 0x040fe20000041848 */
[----:B------:R-:W-:Y:S07]  /*1530*/  LDSM.16.M88.4 R60, [R155+0x3800] ;  /* 0x003800009b3c783b */ /* 0x000fee0000000200 */
[----:B------:R-:W-:Y:S01]  /*1540*/  HMMA.16816.F32.BF16 R76, R56, R78, R48 ;  /* 0x0000004e384c723c */ /* 0x000fe20000041830 */
[----:B------:R-:W-:Y:S04]  /*1550*/  LDSM.16.M88.4 R56, [R154+0x2000] ;  /* 0x002000009a38783b */ /* 0x000fe80000000200 */
[----:B------:R-:W3:Y:S03]  /*1560*/  LDSM.16.M88.4 R48, [R153+0x2000] ;  /* 0x002000009930783b */ /* 0x000ee60000000200 */
[C---:B-1----:R-:W-:Y:S08]  /*1570*/  HMMA.16816.F32.BF16 R24, R40.reuse, R36, R24 ;  /* 0x000000242818723c */ /* 0x042ff00000041818 */
[C---:B--2---:R-:W-:Y:S08]  /*1580*/  HMMA.16816.F32.BF16 R16, R40.reuse, R32, R16 ;  /* 0x000000202810723c */ /* 0x044ff00000041810 */
[C---:B------:R-:W-:Y:S01]  /*1590*/  HMMA.16816.F32.BF16 R12, R40.reuse, R34, R12 ;  /* 0x00000022280c723c */ /* 0x040fe2000004180c */
[----:B------:R-:W-:Y:S07]  /*15a0*/  LDSM.16.M88.4 R32, [R152+0x2000] ;  /* 0x002000009820783b */ /* 0x000fee0000000200 */
[C---:B----4-:R-:W-:Y:S08]  /*15b0*/  HMMA.16816.F32.BF16 R8, R40.reuse, R44, R8 ;  /* 0x0000002c2808723c */ /* 0x050ff00000041808 */
[C---:B------:R-:W-:Y:S01]  /*15c0*/  HMMA.16816.F32.BF16 R72, R40.reuse, R46, R72 ;  /* 0x0000002e2848723c */ /* 0x040fe20000041848 */
[----:B------:R-:W1:Y:S07]  /*15d0*/  LDSM.16.M88.4 R44, [R144+0x2000] ;  /* 0x00200000902c783b */ /* 0x000e6e0000000200 */
[----:B------:R-:W-:Y:S01]  /*15e0*/  HMMA.16816.F32.BF16 R20, R40, R38, R20 ;  /* 0x000000262814723c */ /* 0x000fe20000041814 */
[----:B------:R-:W2:Y:S07]  /*15f0*/  LDSM.16.M88.4 R36, [R153+0x3800] ;  /* 0x003800009924783b */ /* 0x000eae0000000200 */
[----:B---3--:R-:W-:Y:S08]  /*1600*/  HMMA.16816.F32.BF16 R24, R56, R48, R24 ;  /* 0x000000303818723c */ /* 0x008ff00000041818 */
[----:B------:R-:W-:Y:S08]  /*1610*/  HMMA.16816.F32.BF16 R52, R40, R60, R52 ;  /* 0x0000003c2834723c */ /* 0x000ff00000041834 */
[----:B------:R-:W-:Y:S08]  /*1620*/  HMMA.16816.F32.BF16 R20, R56, R50, R20 ;  /* 0x000000323814723c */ /* 0x000ff00000041814 */
[----:B------:R-:W-:Y:S01]  /*1630*/  HMMA.16816.F32.BF16 R76, R40, R62, R76 ;  /* 0x0000003e284c723c */ /* 0x000fe2000004184c */
[----:B------:R-:W3:Y:S07]  /*1640*/  LDSM.16.M88.4 R40, [R144+0x2800] ;  /* 0x002800009028783b */ /* 0x000eee0000000200 */
[C---:B-1----:R-:W-:Y:S07]  /*1650*/  HMMA.16816.F32.BF16 R24, R32.reuse, R44, R24 ;  /* 0x0000002c2018723c */ /* 0x042fee0000041818 */
[----:B------:R-:W-:Y:S01]  /*1660*/  IADD3 R45, R80, 0x1, R161 ;  /* 0x00000001502d7810 */ /* 0x000fe20007ffe0a1 */
[----:B------:R-:W-:Y:S03]  /*1670*/  HMMA.16816.F32.BF16 R20, R32, R46, R20 ;  /* 0x0000002e2014723c */ /* 0x000fe60000041814 */
[----:B------:R-:W-:-:S04]  /*1680*/  IADD3 R45, R6, -c[0x0][0x214], R45 ;  /* 0x80008500062d7a10 */ /* 0x000fc80007ffe02d */
[----:B------:R-:W-:Y:S01]  /*1690*/  IADD3 R7, R45, c[0x0][0x2e8], RZ ;  /* 0x0000ba002d077a10 */ /* 0x000fe20007ffe0ff */
[----:B--2---:R-:W-:Y:S01]  /*16a0*/  HMMA.16816.F32.BF16 R52, R56, R36, R52 ;  /* 0x000000243834723c */ /* 0x004fe20000041834 */
[----:B------:R-:W1:Y:S02]  /*16b0*/  LDSM.16.M88.4 R44, [R144+0x3800] ;  /* 0x00380000902c783b */ /* 0x000e640000000200 */
[----:B------:R-:W-:-:S05]  /*16c0*/  IADD3 R49, R7, 0x8, RZ ;  /* 0x0000000807317810 */ /* 0x000fca0007ffe0ff */
[----:B------:R-:W-:Y:S01]  /*16d0*/  HMMA.16816.F32.BF16 R76, R56, R38, R76 ;  /* 0x00000026384c723c */ /* 0x000fe2000004184c */
[----:B------:R-:W2:Y:S01]  /*16e0*/  LDSM.16.M88.4 R36, [R144+0x3000] ;  /* 0x003000009024783b */ /* 0x000ea20000000200 */
[----:B------:R-:W-:-:S06]  /*16f0*/  DEPBAR.LE SB0, 0x0 ;  /* 0x000080000000791a */ /* 0x000fcc0000000000 */
[C---:B------:R-:W-:Y:S08]  /*1700*/  HMMA.16816.F32.BF16 R16, R56.reuse, R64, R16 ;  /* 0x000000403810723c */ /* 0x040ff00000041810 */
[C---:B------:R-:W-:Y:S08]  /*1710*/  HMMA.16816.F32.BF16 R12, R56.reuse, R66, R12 ;  /* 0x00000042380c723c */ /* 0x040ff0000004180c */
[C---:B------:R-:W-:Y:S08]  /*1720*/  HMMA.16816.F32.BF16 R8, R56.reuse, R68, R8 ;  /* 0x000000443808723c */ /* 0x040ff00000041808 */
[----:B------:R-:W-:Y:S08]  /*1730*/  HMMA.16816.F32.BF16 R72, R56, R70, R72 ;  /* 0x000000463848723c */ /* 0x000ff00000041848 */
[C---:B---3--:R-:W-:Y:S07]  /*1740*/  HMMA.16816.F32.BF16 R16, R32.reuse, R40, R16 ;  /* 0x000000282010723c */ /* 0x048fee0000041810 */
[----:B------:R-:W-:Y:S01]  /*1750*/  IMAD R41, R29, 0x40, R2 ;  /* 0x000000401d297824 */ /* 0x000fe200078e0202 */
[----:B------:R-:W-:Y:S01]  /*1760*/  HMMA.16816.F32.BF16 R12, R32, R42, R12 ;  /* 0x0000002a200c723c */ /* 0x000fe2000004180c */
[----:B------:R-:W-:-:S02]  /*1770*/  IMNMX R40, R7, R6, PT ;  /* 0x0000000607287217 */ /* 0x000fc40003800200 */
[----:B------:R-:W-:Y:S02]  /*1780*/  IMNMX R2, R49, R6, PT ;  /* 0x0000000631027217 */ /* 0x000fe40003800200 */
[C---:B------:R-:W-:Y:S02]  /*1790*/  IADD3 R7, R41.reuse, 0x1, RZ ;  /* 0x0000000129077810 */ /* 0x040fe40007ffe0ff */
[----:B------:R-:W-:Y:S01]  /*17a0*/  IADD3 R31, R41, 0x8, RZ ;  /* 0x00000008291f7810 */ /* 0x000fe20007ffe0ff */
[----:B-1----:R-:W-:Y:S01]  /*17b0*/  HMMA.16816.F32.BF16 R52, R32, R44, R52 ;  /* 0x0000002c2034723c */ /* 0x002fe20000041834 */
[C---:B------:R-:W-:Y:S02]  /*17c0*/  ISETP.GE.AND P2, PT, R7.reuse, R40, PT ;  /* 0x000000280700720c */ /* 0x040fe40003f46270 */
[----:B------:R-:W-:Y:S02]  /*17d0*/  ISETP.GE.AND P5, PT, R7, R2, PT ;  /* 0x000000020700720c */ /* 0x000fe40003fa6270 */
[----:B------:R-:W-:-:S02]  /*17e0*/  ISETP.GE.AND P3, PT, R31, R40, PT ;  /* 0x000000281f00720c */ /* 0x000fc40003f66270 */
[C---:B------:R-:W-:Y:S01]  /*17f0*/  ISETP.GE.AND P0, PT, R41.reuse, R40, PT ;  /* 0x000000282900720c */ /* 0x040fe20003f06270 */
[C---:B------:R-:W-:Y:S01]  /*1800*/  HMMA.16816.F32.BF16 R76, R32.reuse, R46, R76 ;  /* 0x0000002e204c723c */ /* 0x040fe2000004184c */
[C---:B------:R-:W-:Y:S02]  /*1810*/  IADD3 R29, R41.reuse, 0x9, RZ ;  /* 0x00000009291d7810 */ /* 0x040fe40007ffe0ff */
[----:B------:R-:W-:Y:S02]  /*1820*/  IADD3 R7, R41, 0x10, RZ ;  /* 0x0000001029077810 */ /* 0x000fe40007ffe0ff */
[----:B------:R-:W-:Y:S02]  /*1830*/  ISETP.GE.AND P1, PT, R31, R2, PT ;  /* 0x000000021f00720c */ /* 0x000fe40003f26270 */
[----:B------:R-:W-:Y:S01]  /*1840*/  FSEL R30, R24, -INF , !P0 ;  /* 0xff800000181e7808 */ /* 0x000fe20004000000 */
[----:B--2---:R-:W-:Y:S01]  /*1850*/  HMMA.16816.F32.BF16 R8, R32, R36, R8 ;  /* 0x000000242008723c */ /* 0x004fe20000041808 */
[----:B------:R-:W-:-:S02]  /*1860*/  FSEL R31, R20, -INF , !P3 ;  /* 0xff800000141f7808 */ /* 0x000fc40005800000 */
[-C--:B------:R-:W-:Y:S02]  /*1870*/  ISETP.GE.AND P6, PT, R29, R40.reuse, PT ;  /* 0x000000281d00720c */ /* 0x080fe40003fc6270 */
[----:B------:R-:W-:Y:S02]  /*1880*/  ISETP.GE.AND P0, PT, R7, R40, PT ;  /* 0x000000280700720c */ /* 0x000fe40003f06270 */
[----:B------:R-:W-:Y:S01]  /*1890*/  FSEL R37, R25, -INF , !P2 ;  /* 0xff80000019257808 */ /* 0x000fe20005000000 */
[----:B------:R-:W-:Y:S01]  /*18a0*/  HMMA.16816.F32.BF16 R72, R32, R38, R72 ;  /* 0x000000262048723c */ /* 0x000fe20000041848 */
[-C--:B------:R-:W-:Y:S02]  /*18b0*/  ISETP.GE.AND P3, PT, R7, R2.reuse, PT ;  /* 0x000000020700720c */ /* 0x080fe40003f66270 */
[C---:B------:R-:W-:Y:S02]  /*18c0*/  ISETP.GE.AND P2, PT, R41.reuse, R2, PT ;  /* 0x000000022900720c */ /* 0x040fe40003f46270 */
[----:B------:R-:W-:-:S02]  /*18d0*/  IADD3 R7, R41, 0x18, RZ ;  /* 0x0000001829077810 */ /* 0x000fc40007ffe0ff */
[----:B------:R-:W-:Y:S02]  /*18e0*/  FSEL R20, R27, -INF , !P5 ;  /* 0xff8000001b147808 */ /* 0x000fe40006800000 */
[----:B------:R-:W-:Y:S02]  /*18f0*/  ISETP.GE.AND P4, PT, R29, R2, PT ;  /* 0x000000021d00720c */ /* 0x000fe40003f86270 */
[C---:B------:R-:W-:Y:S02]  /*1900*/  IADD3 R43, R41.reuse, 0x11, RZ ;  /* 0x00000011292b7810 */ /* 0x040fe40007ffe0ff */
[----:B------:R-:W-:Y:S02]  /*1910*/  IADD3 R27, R41, 0x19, RZ ;  /* 0x00000019291b7810 */ /* 0x000fe40007ffe0ff */
[----:B------:R-:W-:Y:S02]  /*1920*/  FSEL R25, R21, -INF , !P6 ;  /* 0xff80000015197808 */ /* 0x000fe40007000000 */
[----:B------:R-:W-:-:S02]  /*1930*/  FSEL R29, R26, -INF , !P2 ;  /* 0xff8000001a1d7808 */ /* 0x000fc40005000000 */
[----:B------:R-:W-:Y:S02]  /*1940*/  ISETP.GE.AND P5, PT, R7, R40, PT ;  /* 0x000000280700720c */ /* 0x000fe40003fa6270 */
[----:B------:R-:W-:Y:S02]  /*1950*/  FSEL R21, R16, -INF , !P0 ;  /* 0xff80000010157808 */ /* 0x000fe40004000000 */
[-C--:B------:R-:W-:Y:S02]  /*1960*/  ISETP.GE.AND P2, PT, R43, R2.reuse, PT ;  /* 0x000000022b00720c */ /* 0x080fe40003f46270 */
[----:B------:R-:W-:Y:S02]  /*1970*/  FSEL R6, R23, -INF , !P4 ;  /* 0xff80000017067808 */ /* 0x000fe40006000000 */
[----:B------:R-:W-:Y:S02]  /*1980*/  ISETP.GE.AND P0, PT, R27, R2, PT ;  /* 0x000000021b00720c */ /* 0x000fe40003f06270 */
[----:B------:R-:W-:-:S02]  /*1990*/  FSEL R22, R22, -INF , !P1 ;  /* 0xff80000016167808 */ /* 0x000fc40004800000 */
[----:B------:R-:W-:Y:S01]  /*19a0*/  IADD3 R23, R41, 0x30, RZ ;  /* 0x0000003029177810 */ /* 0x000fe20007ffe0ff */
[----:B------:R-:W-:Y:S01]  /*19b0*/  BAR.SYNC.DEFER_BLOCKING 0x0 ;  /* 0x0000000000007b1d */ /* 0x000fe20000010000 */
[----:B------:R-:W-:Y:S02]  /*19c0*/  ISETP.GE.AND P1, PT, R7, R2, PT ;  /* 0x000000020700720c */ /* 0x000fe40003f26270 */
[----:B------:R-:W-:Y:S02]  /*19d0*/  FSEL R7, R12, -INF , !P5 ;  /* 0xff8000000c077808 */ /* 0x000fe40006800000 */
[-C--:B------:R-:W-:Y:S02]  /*19e0*/  ISETP.GE.AND P6, PT, R43, R40.reuse, PT ;  /* 0x000000282b00720c */ /* 0x080fe40003fc6270 */
[----:B------:R-:W-:Y:S02]  /*19f0*/  ISETP.GE.AND P4, PT, R27, R40, PT ;  /* 0x000000281b00720c */ /* 0x000fe40003f86270 */
[----:B------:R-:W-:-:S02]  /*1a00*/  FSEL R16, R19, -INF , !P2 ;  /* 0xff80000013107808 */ /* 0x000fc40005000000 */
[----:B------:R-:W-:Y:S02]  /*1a10*/  FSEL R12, R15, -INF , !P0 ;  /* 0xff8000000f0c7808 */ /* 0x000fe40004000000 */
[C---:B------:R-:W-:Y:S02]  /*1a20*/  IADD3 R45, R41.reuse, 0x20, RZ ;  /* 0x00000020292d7810 */ /* 0x040fe40007ffe0ff */
[C---:B------:R-:W-:Y:S02]  /*1a30*/  IADD3 R43, R41.reuse, 0x21, RZ ;  /* 0x00000021292b7810 */ /* 0x040fe40007ffe0ff */
[C---:B------:R-:W-:Y:S02]  /*1a40*/  IADD3 R39, R41.reuse, 0x28, RZ ;  /* 0x0000002829277810 */ /* 0x040fe40007ffe0ff */
[C---:B------:R-:W-:Y:S02]  /*1a50*/  IADD3 R27, R41.reuse, 0x29, RZ ;  /* 0x00000029291b7810 */ /* 0x040fe40007ffe0ff */
[----:B------:R-:W-:-:S02]  /*1a60*/  IADD3 R19, R41, 0x31, RZ ;  /* 0x0000003129137810 */ /* 0x000fc40007ffe0ff */
[----:B------:R-:W-:Y:S02]  /*1a70*/  IADD3 R15, R41, 0x38, RZ ;  /* 0x00000038290f7810 */ /* 0x000fe40007ffe0ff */
[----:B------:R-:W-:Y:S02]  /*1a80*/  ISETP.GE.AND P0, PT, R23, R40, PT ;  /* 0x000000281700720c */ /* 0x000fe40003f06270 */
[----:B------:R-:W-:Y:S02]  /*1a90*/  IADD3 R41, R41, 0x39, RZ ;  /* 0x0000003929297810 */ /* 0x000fe40007ffe0ff */
[----:B------:R-:W-:Y:S02]  /*1aa0*/  FSEL R121, R52, -INF , !P0 ;  /* 0xff80000034797808 */ /* 0x000fe40004000000 */
[----:B------:R-:W-:Y:S02]  /*1ab0*/  FSEL R14, R14, -INF , !P1 ;  /* 0xff8000000e0e7808 */ /* 0x000fe40004800000 */
[----:B------:R-:W-:-:S02]  /*1ac0*/  ISETP.GE.AND P0, PT, R41, R2, PT ;  /* 0x000000022900720c */ /* 0x000fc40003f06270 */
[-C--:B------:R-:W-:Y:S02]  /*1ad0*/  ISETP.GE.AND P1, PT, R43, R40.reuse, PT ;  /* 0x000000282b00720c */ /* 0x080fe40003f26270 */
[----:B------:R-:W-:Y:S02]  /*1ae0*/  FSEL R24, R79, -INF , !P0 ;  /* 0xff8000004f187808 */ /* 0x000fe40004000000 */
[----:B------:R-:W-:Y:S02]  /*1af0*/  FSEL R18, R18, -INF , !P3 ;  /* 0xff80000012127808 */ /* 0x000fe40005800000 */
[----:B------:R-:W-:Y:S02]  /*1b00*/  FSEL R109, R9, -INF , !P1 ;  /* 0xff800000096d7808 */ /* 0x000fe40004800000 */
[----:B------:R-:W-:Y:S02]  /*1b10*/  ISETP.NE.AND P0, PT, R28, 0x1, PT ;  /* 0x000000011c00780c */ /* 0x000fe40003f05270 */
[----:B------:R-:W-:-:S02]  /*1b20*/  ISETP.GE.AND P3, PT, R39, R40, PT ;  /* 0x000000282700720c */ /* 0x000fc40003f66270 */
[----:B------:R-:W-:Y:S02]  /*1b30*/  ISETP.GE.AND P2, PT, R27, R40, PT ;  /* 0x000000281b00720c */ /* 0x000fe40003f46270 */
[----:B------:R-:W-:Y:S02]  /*1b40*/  ISETP.GE.AND P1, PT, R45, R2, PT ;  /* 0x000000022d00720c */ /* 0x000fe40003f26270 */
[----:B------:R-:W-:Y:S02]  /*1b50*/  FSEL R13, R13, -INF , !P4 ;  /* 0xff8000000d0d7808 */ /* 0x000fe40006000000 */
[----:B------:R-:W-:Y:S02]  /*1b60*/  FSEL R115, R72, -INF , !P3 ;  /* 0xff80000048737808 */ /* 0x000fe40005800000 */
[----:B------:R-:W-:Y:S02]  /*1b70*/  FSEL R113, R73, -INF , !P2 ;  /* 0xff80000049717808 */ /* 0x000fe40005000000 */
[----:B------:R-:W-:-:S02]  /*1b80*/  FSEL R112, R10, -INF , !P1 ;  /* 0xff8000000a707808 */ /* 0x000fc40004800000 */
[----:B------:R-:W-:Y:S02]  /*1b90*/  ISETP.GE.AND P4, PT, R45, R40, PT ;  /* 0x000000282d00720c */ /* 0x000fe40003f86270 */
[-C--:B------:R-:W-:Y:S02]  /*1ba0*/  ISETP.GE.AND P3, PT, R43, R2.reuse, PT ;  /* 0x000000022b00720c */ /* 0x080fe40003f66270 */
[-C--:B------:R-:W-:Y:S02]  /*1bb0*/  ISETP.GE.AND P2, PT, R39, R2.reuse, PT ;  /* 0x000000022700720c */ /* 0x080fe40003f46270 */
[----:B------:R-:W-:Y:S02]  /*1bc0*/  ISETP.GE.AND P1, PT, R27, R2, PT ;  /* 0x000000021b00720c */ /* 0x000fe40003f26270 */
[----:B------:R-:W-:Y:S02]  /*1bd0*/  FSEL R17, R17, -INF , !P6 ;  /* 0xff80000011117808 */ /* 0x000fe40007000000 */
[----:B------:R-:W-:-:S02]  /*1be0*/  FSEL R111, R8, -INF , !P4 ;  /* 0xff800000086f7808 */ /* 0x000fc40006000000 */
[----:B------:R-:W-:Y:S02]  /*1bf0*/  FSEL R124, R11, -INF , !P3 ;  /* 0xff8000000b7c7808 */ /* 0x000fe40005800000 */
[----:B------:R-:W-:Y:S02]  /*1c00*/  FSEL R122, R74, -INF , !P2 ;  /* 0xff8000004a7a7808 */ /* 0x000fe40005000000 */
[----:B------:R-:W-:Y:S02]  /*1c10*/  FSEL R116, R75, -INF , !P1 ;  /* 0xff8000004b747808 */ /* 0x000fe40004800000 */
[-C--:B------:R-:W-:Y:S02]  /*1c20*/  ISETP.GE.AND P6, PT, R19, R40.reuse, PT ;  /* 0x000000281300720c */ /* 0x080fe40003fc6270 */
[-C--:B------:R-:W-:Y:S02]  /*1c30*/  ISETP.GE.AND P5, PT, R15, R40.reuse, PT ;  /* 0x000000280f00720c */ /* 0x080fe40003fa6270 */
[----:B------:R-:W-:-:S02]  /*1c40*/  ISETP.GE.AND P4, PT, R41, R40, PT ;  /* 0x000000282900720c */ /* 0x000fc40003f86270 */
[-C--:B------:R-:W-:Y:S02]  /*1c50*/  ISETP.GE.AND P3, PT, R23, R2.reuse, PT ;  /* 0x000000021700720c */ /* 0x080fe40003f66270 */
[-C--:B------:R-:W-:Y:S02]  /*1c60*/  ISETP.GE.AND P2, PT, R19, R2.reuse, PT ;  /* 0x000000021300720c */ /* 0x080fe40003f46270 */
[----:B------:R-:W-:Y:S02]  /*1c70*/  ISETP.GE.AND P1, PT, R15, R2, PT ;  /* 0x000000020f00720c */ /* 0x000fe40003f26270 */
[----:B------:R-:W-:Y:S02]  /*1c80*/  LOP3.LUT R2, R3, R4, RZ, 0xfc, !PT ;  /* 0x0000000403027212 */ /* 0x000fe400078efcff */
[----:B------:R-:W-:Y:S02]  /*1c90*/  FSEL R119, R53, -INF , !P6 ;  /* 0xff80000035777808 */ /* 0x000fe40007000000 */
[----:B------:R-:W-:-:S02]  /*1ca0*/  FSEL R118, R54, -INF , !P3 ;  /* 0xff80000036767808 */ /* 0x000fc40005800000 */
[----:B------:R-:W-:Y:S02]  /*1cb0*/  FSEL R114, R55, -INF , !P2 ;  /* 0xff80000037727808 */ /* 0x000fe40005000000 */
[----:B------:R-:W-:Y:S02]  /*1cc0*/  FSEL R117, R76, -INF , !P5 ;  /* 0xff8000004c757808 */ /* 0x000fe40006800000 */
[----:B------:R-:W-:Y:S02]  /*1cd0*/  FSEL R27, R77, -INF , !P4 ;  /* 0xff8000004d1b7808 */ /* 0x000fe40006000000 */
[----:B------:R-:W-:Y:S01]  /*1ce0*/  FSEL R26, R78, -INF , !P1 ;  /* 0xff8000004e1a7808 */ /* 0x000fe20004800000 */
[----:B------:R-:W-:Y:S05]  /*1cf0*/  @!P0 BRA `(.L_x_459) ;  /* 0x000001a000008947 */ /* 0x000fea0003800000 */
[----:B------:R-:W-:-:S04]  /*1d00*/  IADD3 R9, R28, -0x2, RZ ;  /* 0xfffffffe1c097810 */ /* 0x000fc80007ffe0ff */
        /* <DEDUP_REMOVED lines=25> */
.L_x_459:
[----:B-1----:R-:W-:Y:S02]  /*1ea0*/  FMNMX.FTZ R8, R30, R37, !PT ;  /* 0x000000251e087209 */ /* 0x002fe40007810000 */
        /* <DEDUP_REMOVED lines=29> */
[----:B------:R-:W-:Y:S01]  /*2080*/  SHF.L.U32 R151, R2, 0x1, RZ ;  /* 0x0000000102977819 */ /* 0x000fe200000006ff */
[----:B------:R-:W1:Y:S03]  /*2090*/  SHFL.BFLY PT, R9, R8, 0x2, 0x1f ;  /* 0x0c401f0008097f89 */ /* 0x000e6600000e0000 */
[-C--:B------:R-:W-:Y:S01]  /*20a0*/  IADD3 R150, R0, R151.reuse, RZ ;  /* 0x0000009700967210 */ /* 0x080fe20007ffe0ff */
[----:B------:R-:W2:Y:S01]  /*20b0*/  SHFL.BFLY PT, R4, R11, 0x2, 0x1f ;  /* 0x0c401f000b047f89 */ /* 0x000ea200000e0000 */
[----:B------:R-:W-:-:S02]  /*20c0*/  IADD3 R149, R5, R151, RZ ;  /* 0x0000009705957210 */ /* 0x000fc40007ffe0ff */
[----:B------:R-:W-:Y:S01]  /*20d0*/  IADD3 R148, R5, R150, RZ ;  /* 0x0000009605947210 */ /* 0x000fe20007ffe0ff */
[----:B------:R-:W-:Y:S04]  /*20e0*/  LDSM.16.MT88.4 R44, [R150+0x8000] ;  /* 0x00800000962c783b */ /* 0x000fe80000004200 */
[----:B------:R-:W-:Y:S04]  /*20f0*/  LDSM.16.MT88.4 R52, [R149+0x8000] ;  /* 0x008000009534783b */ /* 0x000fe80000004200 */
[----:B------:R-:W-:Y:S04]  /*2100*/  LDSM.16.MT88.4 R60, [R148+0x8000] ;  /* 0x00800000943c783b */ /* 0x000fe80000004200 */
[----:B------:R-:W-:Y:S01]  /*2110*/  LDSM.16.MT88.4 R68, [R151+0xa000] ;  /* 0x00a000009744783b */ /* 0x000fe20000004200 */
[----:B-1----:R-:W-:-:S03]  /*2120*/  FMNMX.FTZ R9, R8, R9, !PT ;  /* 0x0000000908097209 */ /* 0x002fc60007810000 */
[----:B------:R-:W-:Y:S01]  /*2130*/  LDSM.16.MT88.4 R92, [R150+0xa000] ;  /* 0x00a00000965c783b */ /* 0x000fe20000004200 */
[----:B--2---:R-:W-:-:S03]  /*2140*/  FMNMX.FTZ R4, R11, R4, !PT ;  /* 0x000000040b047209 */ /* 0x004fc60007810000 */
[----:B------:R-:W1:Y:S04]  /*2150*/  SHFL.BFLY PT, R100, R9, 0x1, 0x1f ;  /* 0x0c201f0009647f89 */ /* 0x000e6800000e0000 */
[----:B------:R-:W2:Y:S04]  /*2160*/  SHFL.BFLY PT, R3, R4, 0x1, 0x1f ;  /* 0x0c201f0004037f89 */ /* 0x000ea800000e0000 */
[----:B------:R-:W-:Y:S01]  /*2170*/  LDSM.16.MT88.4 R80, [R149+0xa000] ;  /* 0x00a000009550783b */ /* 0x000fe20000004200 */
[----:B-1----:R-:W-:-:S03]  /*2180*/  FMNMX.FTZ R100, R9, R100, !PT ;  /* 0x0000006409647209 */ /* 0x002fc60007810000 */
[----:B------:R-:W-:Y:S01]  /*2190*/  LDSM.16.MT88.4 R8, [R150+0x8800] ;  /* 0x008800009608783b */ /* 0x000fe20000004200 */
[C---:B------:R-:W-:Y:S01]  /*21a0*/  FSETP.NEU.FTZ.AND P1, PT, R100.reuse, -INF , PT ;  /* 0xff8000006400780b */ /* 0x040fe20003f3d000 */
[----:B------:R-:W-:Y:S01]  /*21b0*/  FMUL.FTZ R120, R100, c[0x0][0x23c] ;  /* 0x00008f0064787a20 */ /* 0x000fe20000410000 */
[----:B--2---:R-:W-:-:S04]  /*21c0*/  FMNMX.FTZ R3, R4, R3, !PT ;  /* 0x0000000304037209 */ /* 0x004fc80007810000 */
[----:B------:R-:W-:Y:S01]  /*21d0*/  FSEL R120, R120, RZ, P1 ;  /* 0x000000ff78787208 */ /* 0x000fe20000800000 */
[C---:B------:R-:W-:Y:S01]  /*21e0*/  FMUL.FTZ R4, R3.reuse, c[0x0][0x23c] ;  /* 0x00008f0003047a20 */ /* 0x040fe20000410000 */
[----:B------:R-:W-:-:S03]  /*21f0*/  FSETP.NEU.FTZ.AND P1, PT, R3, -INF , PT ;  /* 0xff8000000300780b */ /* 0x000fc60003f3d000 */
[--C-:B------:R-:W-:Y:S01]  /*2200*/  FFMA.FTZ R32, R25, c[0x0][0x23c], -R120.reuse ;  /* 0x00008f0019207a23 */ /* 0x100fe20000010878 */
[----:B------:R-:W-:Y:S01]  /*2210*/  FSEL R25, R4, RZ, P1 ;  /* 0x000000ff04197208 */ /* 0x000fe20000800000 */
[--C-:B------:R-:W-:Y:S02]  /*2220*/  FFMA.FTZ R105, R30, c[0x0][0x23c], -R120.reuse ;  /* 0x00008f001e697a23 */ /* 0x100fe40000010878 */
[--C-:B------:R-:W-:Y:S02]  /*2230*/  FFMA.FTZ R102, R37, c[0x0][0x23c], -R120.reuse ;  /* 0x00008f0025667a23 */ /* 0x100fe40000010878 */
[----:B------:R-:W-:Y:S01]  /*2240*/  FFMA.FTZ R103, R31, c[0x0][0x23c], -R120 ;  /* 0x00008f001f677a23 */ /* 0x000fe20000010878 */
[----:B------:R-:W1:Y:S01]  /*2250*/  LDSM.16.MT88.4 R36, [R151+0x8000] ;  /* 0x008000009724783b */ /* 0x000e620000004200 */
[--C-:B------:R-:W-:Y:S01]  /*2260*/  FFMA.FTZ R107, R29, c[0x0][0x23c], -R25.reuse ;  /* 0x00008f001d6b7a23 */ /* 0x100fe20000010819 */
[----:B------:R-:W-:Y:S01]  /*2270*/  MUFU.EX2 R105, R105 ;  /* 0x0000006900697308 */ /* 0x000fe20000000800 */
[----:B------:R-:W-:-:S02]  /*2280*/  FFMA.FTZ R106, R20, c[0x0][0x23c], -R25 ;  /* 0x00008f00146a7a23 */ /* 0x000fc40000010819 */
[--C-:B------:R-:W-:Y:S02]  /*2290*/  FFMA.FTZ R104, R22, c[0x0][0x23c], -R25.reuse ;  /* 0x00008f0016687a23 */ /* 0x100fe40000010819 */
[----:B------:R-:W-:Y:S02]  /*22a0*/  FFMA.FTZ R35, R6, c[0x0][0x23c], -R25 ;  /* 0x00008f0006237a23 */ /* 0x000fe40000010819 */
[--C-:B------:R-:W-:Y:S01]  /*22b0*/  FFMA.FTZ R31, R7, c[0x0][0x23c], -R120.reuse ;  /* 0x00008f00071f7a23 */ /* 0x100fe20000010878 */
[----:B------:R-:W2:Y:S01]  /*22c0*/  MUFU.EX2 R102, R102 ;  /* 0x0000006600667308 */ /* 0x000ea20000000800 */
[----:B------:R-:W3:Y:S01]  /*22d0*/  LDSM.16.MT88.4 R4, [R148+0xa000] ;  /* 0x00a000009404783b */ /* 0x000ee20000004200 */
[--C-:B------:R-:W-:Y:S02]  /*22e0*/  FFMA.FTZ R101, R21, c[0x0][0x23c], -R120.reuse ;  /* 0x00008f0015657a23 */ /* 0x100fe40000010878 */
[--C-:B------:R-:W-:Y:S01]  /*22f0*/  FFMA.FTZ R30, R17, c[0x0][0x23c], -R120.reuse ;  /* 0x00008f00111e7a23 */ /* 0x100fe20000010878 */
[----:B------:R-:W4:Y:S01]  /*2300*/  LDSM.16.MT88.4 R20, [R151+0x8800] ;  /* 0x008800009714783b */ /* 0x000f220000004200 */
[----:B------:R-:W-:-:S02]  /*2310*/  FFMA.FTZ R0, R13, c[0x0][0x23c], -R120 ;  /* 0x00008f000d007a23 */ /* 0x000fc40000010878 */
[----:B------:R-:W-:Y:S01]  /*2320*/  MUFU.EX2 R103, R103 ;  /* 0x0000006700677308 */ /* 0x000fe20000000800 */
[--C-:B------:R-:W-:Y:S02]  /*2330*/  FFMA.FTZ R34, R18, c[0x0][0x23c], -R25.reuse ;  /* 0x00008f0012227a23 */ /* 0x100fe40000010819 */
[--C-:B------:R-:W-:Y:S02]  /*2340*/  FFMA.FTZ R29, R16, c[0x0][0x23c], -R25.reuse ;  /* 0x00008f00101d7a23 */ /* 0x100fe40000010819 */
[--C-:B------:R-:W-:Y:S01]  /*2350*/  FFMA.FTZ R33, R14, c[0x0][0x23c], -R25.reuse ;  /* 0x00008f000e217a23 */ /* 0x100fe20000010819 */
[----:B------:R-:W5:Y:S01]  /*2360*/  LDSM.16.MT88.4 R16, [R149+0x8800] ;  /* 0x008800009510783b */ /* 0x000f620000004200 */
[----:B------:R-:W-:Y:S01]  /*2370*/  FFMA.FTZ R2, R12, c[0x0][0x23c], -R25 ;  /* 0x00008f000c027a23 */ /* 0x000fe20000010819 */
[----:B------:R-:W1:Y:S01]  /*2380*/  MUFU.EX2 R32, R32 ;  /* 0x0000002000207308 */ /* 0x000e620000000800 */
[----:B--2---:R-:W-:Y:S01]  /*2390*/  F2FP.BF16.PACK_AB R84, R102, R105 ;  /* 0x000000696654723e */ /* 0x004fe200000010ff */
[----:B------:R-:W2:Y:S01]  /*23a0*/  LDSM.16.MT88.4 R12, [R148+0x8800] ;  /* 0x00880000940c783b */ /* 0x000ea20000004200 */
[----:B------:R-:W-:-:S02]  /*23b0*/  FFMA.FTZ R108, R111, c[0x0][0x23c], -R120 ;  /* 0x00008f006f6c7a23 */ /* 0x000fc40000010878 */
[--C-:B------:R-:W-:Y:S02]  /*23c0*/  FFMA.FTZ R111, R109, c[0x0][0x23c], -R120.reuse ;  /* 0x00008f006d6f7a23 */ /* 0x100fe40000010878 */
[--C-:B------:R-:W-:Y:S01]  /*23d0*/  FFMA.FTZ R109, R115, c[0x0][0x23c], -R120.reuse ;  /* 0x00008f00736d7a23 */ /* 0x100fe20000010878 */
[----:B------:R-:W-:Y:S01]  /*23e0*/  MUFU.EX2 R107, R107 ;  /* 0x0000006b006b7308 */ /* 0x000fe20000000800 */
[----:B------:R-:W-:Y:S02]  /*23f0*/  FFMA.FTZ R110, R113, c[0x0][0x23c], -R120 ;  /* 0x00008f00716e7a23 */ /* 0x000fe40000010878 */
[--C-:B------:R-:W-:Y:S02]  /*2400*/  FFMA.FTZ R112, R112, c[0x0][0x23c], -R25.reuse ;  /* 0x00008f0070707a23 */ /* 0x100fe40000010819 */
[--C-:B------:R-:W-:Y:S02]  /*2410*/  FFMA.FTZ R113, R124, c[0x0][0x23c], -R25.reuse ;  /* 0x00008f007c717a23 */ /* 0x100fe40000010819 */
[--C-:B------:R-:W-:Y:S01]  /*2420*/  FFMA.FTZ R115, R122, c[0x0][0x23c], -R25.reuse ;  /* 0x00008f007a737a23 */ /* 0x100fe20000010819 */
[----:B------:R-:W3:Y:S01]  /*2430*/  MUFU.EX2 R106, R106 ;  /* 0x0000006a006a7308 */ /* 0x000ee20000000800 */
[----:B-1----:R-:W-:Y:S01]  /*2440*/  F2FP.BF16.PACK_AB R86, R32, R103 ;  /* 0x000000672056723e */ /* 0x002fe200000010ff */
[----:B------:R-:W-:-:S02]  /*2450*/  FFMA.FTZ R116, R116, c[0x0][0x23c], -R25 ;  /* 0x00008f0074747a23 */ /* 0x000fc40000010819 */
[--C-:B------:R-:W-:Y:S02]  /*2460*/  FFMA.FTZ R122, R119, c[0x0][0x23c], -R120.reuse ;  /* 0x00008f00777a7a23 */ /* 0x100fe40000010878 */
[--C-:B------:R-:W-:Y:S02]  /*2470*/  FFMA.FTZ R121, R121, c[0x0][0x23c], -R120.reuse ;  /* 0x00008f0079797a23 */ /* 0x100fe40000010878 */
[----:B------:R-:W-:Y:S01]  /*2480*/  MUFU.EX2 R104, R104 ;  /* 0x0000006800687308 */ /* 0x000fe20000000800 */
[--C-:B------:R-:W-:Y:S02]  /*2490*/  FFMA.FTZ R117, R117, c[0x0][0x23c], -R120.reuse ;  /* 0x00008f0075757a23 */ /* 0x100fe40000010878 */
[--C-:B------:R-:W-:Y:S02]  /*24a0*/  FFMA.FTZ R119, R114, c[0x0][0x23c], -R25.reuse ;  /* 0x00008f0072777a23 */ /* 0x100fe40000010819 */
[----:B------:R-:W-:Y:S02]  /*24b0*/  FFMA.FTZ R120, R27, c[0x0][0x23c], -R120 ;  /* 0x00008f001b787a23 */ /* 0x000fe40000010878 */
[--C-:B------:R-:W-:Y:S01]  /*24c0*/  FFMA.FTZ R118, R118, c[0x0][0x23c], -R25.reuse ;  /* 0x00008f0076767a23 */ /* 0x100fe20000010819 */
[----:B------:R-:W1:Y:S01]  /*24d0*/  MUFU.EX2 R35, R35 ;  /* 0x0000002300237308 */ /* 0x000e620000000800 */
[----:B---3--:R-:W-:Y:S01]  /*24e0*/  F2FP.BF16.PACK_AB R85, R106, R107 ;  /* 0x0000006b6a55723e */ /* 0x008fe200000010ff */
[----:B------:R-:W-:-:S02]  /*24f0*/  FFMA.FTZ R114, R26, c[0x0][0x23c], -R25 ;  /* 0x00008f001a727a23 */ /* 0x000fc40000010819 */
[----:B------:R-:W-:Y:S02]  /*2500*/  FFMA.FTZ R175, R24, c[0x0][0x23c], -R25 ;  /* 0x00008f0018af7a23 */ /* 0x000fe40000010819 */
[----:B------:R-:W-:Y:S01]  /*2510*/  FADD.FTZ R102, R105, R102 ;  /* 0x0000006669667221 */ /* 0x000fe20000010000 */
[----:B------:R-:W-:Y:S01]  /*2520*/  LDSM.16.MT88.4 R24, [R150+0x9800] ;  /* 0x009800009618783b */ /* 0x000fe20000004200 */
[----:B------:R-:W-:Y:S01]  /*2530*/  MUFU.EX2 R101, R101 ;  /* 0x0000006500657308 */ /* 0x000fe20000000800 */
[----:B------:R-:W-:Y:S02]  /*2540*/  FADD.FTZ R107, R107, R106 ;  /* 0x0000006a6b6b7221 */ /* 0x000fe40000010000 */
[----:B------:R-:W-:-:S04]  /*2550*/  FADD.FTZ R103, R103, R102 ;  /* 0x0000006667677221 */ /* 0x000fc80000010000 */
[----:B------:R-:W-:Y:S01]  /*2560*/  FADD.FTZ R32, R32, R103 ;  /* 0x0000006720207221 */ /* 0x000fe20000010000 */
[----:B-1----:R-:W-:Y:S01]  /*2570*/  F2FP.BF16.PACK_AB R87, R35, R104 ;  /* 0x000000682357723e */ /* 0x002fe200000010ff */
[----:B------:R-:W1:Y:S01]  /*2580*/  MUFU.EX2 R30, R30 ;  /* 0x0000001e001e7308 */ /* 0x000e620000000800 */
[----:B------:R-:W-:-:S04]  /*2590*/  FADD.FTZ R104, R104, R107 ;  /* 0x0000006b68687221 */ /* 0x000fc80000010000 */
[----:B------:R-:W-:Y:S01]  /*25a0*/  FADD.FTZ R35, R35, R104 ;  /* 0x0000006823237221 */ /* 0x000fe20000010000 */
[C---:B------:R-:W-:Y:S02]  /*25b0*/  HMMA.16816.F32.BF16 R40, R84.reuse, R44, RZ ;  /* 0x0000002c5428723c */ /* 0x040fe400000418ff */
[----:B------:R-:W-:Y:S06]  /*25c0*/  MUFU.EX2 R31, R31 ;  /* 0x0000001f001f7308 */ /* 0x000fec0000000800 */
[C---:B------:R-:W-:Y:S02]  /*25d0*/  HMMA.16816.F32.BF16 R44, R84.reuse, R46, RZ ;  /* 0x0000002e542c723c */ /* 0x040fe400000418ff */
[----:B------:R-:W-:Y:S06]  /*25e0*/  MUFU.EX2 R0, R0 ;  /* 0x0000000000007308 */ /* 0x000fec0000000800 */
[C---:B------:R-:W-:Y:S02]  /*25f0*/  HMMA.16816.F32.BF16 R96, R84.reuse, R36, RZ ;  /* 0x000000245460723c */ /* 0x040fe400000418ff */
[----:B------:R-:W-:Y:S06]  /*2600*/  MUFU.EX2 R34, R34 ;  /* 0x0000002200227308 */ /* 0x000fec0000000800 */
[C---:B------:R-:W-:Y:S02]  /*2610*/  HMMA.16816.F32.BF16 R48, R84.reuse, R52, RZ ;  /* 0x000000345430723c */ /* 0x040fe400000418ff */
[----:B------:R-:W3:Y:S06]  /*2620*/  MUFU.EX2 R29, R29 ;  /* 0x0000001d001d7308 */ /* 0x000eec0000000800 */
[C---:B------:R-:W-:Y:S02]  /*2630*/  HMMA.16816.F32.BF16 R56, R84.reuse, R60, RZ ;  /* 0x0000003c5438723c */ /* 0x040fe400000418ff */
[----:B------:R-:W-:Y:S06]  /*2640*/  MUFU.EX2 R33, R33 ;  /* 0x0000002100217308 */ /* 0x000fec0000000800 */
[C---:B------:R-:W-:Y:S02]  /*2650*/  HMMA.16816.F32.BF16 R64, R84.reuse, R68, RZ ;  /* 0x000000445440723c */ /* 0x040fe400000418ff */
[----:B------:R-:W1:Y:S06]  /*2660*/  MUFU.EX2 R2, R2 ;  /* 0x0000000200027308 */ /* 0x000e6c0000000800 */
[C---:B------:R-:W-:Y:S02]  /*2670*/  HMMA.16816.F32.BF16 R72, R84.reuse, R92, RZ ;  /* 0x0000005c5448723c */ /* 0x040fe400000418ff */
[----:B------:R-:W-:Y:S06]  /*2680*/  MUFU.EX2 R108, R108 ;  /* 0x0000006c006c7308 */ /* 0x000fec0000000800 */
[C---:B------:R-:W-:Y:S02]  /*2690*/  HMMA.16816.F32.BF16 R76, R84.reuse, R80, RZ ;  /* 0x00000050544c723c */ /* 0x040fe400000418ff */
[----:B------:R-:W1:Y:S06]  /*26a0*/  MUFU.EX2 R111, R111 ;  /* 0x0000006f006f7308 */ /* 0x000e6c0000000800 */
[C---:B------:R-:W-:Y:S02]  /*26b0*/  HMMA.16816.F32.BF16 R36, R84.reuse, R38, RZ ;  /* 0x000000265424723c */ /* 0x040fe400000418ff */
[----:B------:R-:W-:Y:S06]  /*26c0*/  MUFU.EX2 R109, R109 ;  /* 0x0000006d006d7308 */ /* 0x000fec0000000800 */
[C---:B------:R-:W-:Y:S02]  /*26d0*/  HMMA.16816.F32.BF16 R52, R84.reuse, R54, RZ ;  /* 0x000000365434723c */ /* 0x040fe400000418ff */
[----:B------:R-:W-:Y:S06]  /*26e0*/  MUFU.EX2 R110, R110 ;  /* 0x0000006e006e7308 */ /* 0x000fec0000000800 */
[C---:B------:R-:W-:Y:S02]  /*26f0*/  HMMA.16816.F32.BF16 R60, R84.reuse, R62, RZ ;  /* 0x0000003e543c723c */ /* 0x040fe400000418ff */
[----:B------:R-:W-:Y:S06]  /*2700*/  MUFU.EX2 R112, R112 ;  /* 0x0000007000707308 */ /* 0x000fec0000000800 */
[C---:B------:R-:W-:Y:S02]  /*2710*/  HMMA.16816.F32.BF16 R68, R84.reuse, R70, RZ ;  /* 0x000000465444723c */ /* 0x040fe400000418ff */
[----:B------:R-:W1:Y:S06]  /*2720*/  MUFU.EX2 R113, R113 ;  /* 0x0000007100717308 */ /* 0x000e6c0000000800 */
[C---:B------:R-:W-:Y:S02]  /*2730*/  HMMA.16816.F32.BF16 R92, R84.reuse, R94, RZ ;  /* 0x0000005e545c723c */ /* 0x040fe400000418ff */
[----:B------:R-:W-:Y:S06]  /*2740*/  MUFU.EX2 R115, R115 ;  /* 0x0000007300737308 */ /* 0x000fec0000000800 */
[C---:B------:R-:W-:Y:S02]  /*2750*/  HMMA.16816.F32.BF16 R80, R84.reuse, R82, RZ ;  /* 0x000000525450723c */ /* 0x040fe400000418ff */
[----:B------:R-:W2:Y:S06]  /*2760*/  MUFU.EX2 R116, R116 ;  /* 0x0000007400747308 */ /* 0x000eac0000000800 */
[C---:B------:R-:W-:Y:S02]  /*2770*/  HMMA.16816.F32.BF16 R88, R84.reuse, R4, RZ ;  /* 0x000000045458723c */ /* 0x040fe400000418ff */
[----:B------:R-:W-:Y:S05]  /*2780*/  MUFU.EX2 R121, R121 ;  /* 0x0000007900797308 */ /* 0x000fea0000000800 */
[----:B-1----:R-:W-:Y:S01]  /*2790*/  F2FP.BF16.PACK_AB R4, R30, R101 ;  /* 0x000000651e04723e */ /* 0x002fe200000010ff */
[----:B------:R-:W-:Y:S01]  /*27a0*/  HMMA.16816.F32.BF16 R84, R84, R6, RZ ;  /* 0x000000065454723c */ /* 0x000fe200000418ff */
[----:B---3--:R-:W-:Y:S01]  /*27b0*/  F2FP.BF16.PACK_AB R5, R29, R34 ;  /* 0x000000221d05723e */ /* 0x008fe200000010ff */
[----:B------:R-:W1:Y:S01]  /*27c0*/  MUFU.EX2 R122, R122 ;  /* 0x0000007a007a7308 */ /* 0x000e620000000800 */
[----:B------:R-:W-:-:S02]  /*27d0*/  FADD.FTZ R101, R101, R32 ;  /* 0x0000002065657221 */ /* 0x000fc40000010000 */
[----:B------:R-:W-:Y:S02]  /*27e0*/  FADD.FTZ R34, R34, R35 ;  /* 0x0000002322227221 */ /* 0x000fe40000010000 */
[----:B------:R-:W-:Y:S01]  /*27f0*/  F2FP.BF16.PACK_AB R6, R0, R31 ;  /* 0x0000001f0006723e */ /* 0x000fe200000010ff */
[----:B------:R-:W-:Y:S01]  /*2800*/  FADD.FTZ R30, R30, R101 ;  /* 0x000000651e1e7221 */ /* 0x000fe20000010000 */
[----:B------:R-:W-:Y:S01]  /*2810*/  F2FP.BF16.PACK_AB R7, R2, R33 ;  /* 0x000000210207723e */ /* 0x000fe200000010ff */
[----:B------:R-:W-:Y:S01]  /*2820*/  MUFU.EX2 R117, R117 ;  /* 0x0000007500757308 */ /* 0x000fe20000000800 */
[----:B------:R-:W-:Y:S02]  /*2830*/  FADD.FTZ R34, R29, R34 ;  /* 0x000000221d227221 */ /* 0x000fe40000010000 */
[----:B------:R-:W-:Y:S02]  /*2840*/  FADD.FTZ R31, R31, R30 ;  /* 0x0000001e1f1f7221 */ /* 0x000fe40000010000 */
[----:B------:R-:W-:Y:S01]  /*2850*/  FADD.FTZ R33, R33, R34 ;  /* 0x0000002221217221 */ /* 0x000fe20000010000 */
[----:B------:R-:W-:Y:S01]  /*2860*/  HMMA.16816.F32.BF16 R40, R4, R8, R40 ;  /* 0x000000080428723c */ /* 0x000fe20000041828 */
[----:B------:R-:W-:Y:S01]  /*2870*/  FADD.FTZ R31, R0, R31 ;  /* 0x0000001f001f7221 */ /* 0x000fe20000010000 */
[----:B------:R-:W-:Y:S01]  /*2880*/  MUFU.EX2 R120, R120 ;  /* 0x0000007800787308 */ /* 0x000fe20000000800 */
[----:B------:R-:W-:-:S05]  /*2890*/  FADD.FTZ R33, R2, R33 ;  /* 0x0000002102217221 */ /* 0x000fca0000010000 */
[C---:B------:R-:W-:Y:S01]  /*28a0*/  HMMA.16816.F32.BF16 R44, R4.reuse, R10, R44 ;  /* 0x0000000a042c723c */ /* 0x040fe2000004182c */
[----:B------:R-:W3:Y:S01]  /*28b0*/  LDSM.16.MT88.4 R8, [R150+0xa800] ;  /* 0x00a800009608783b */ /* 0x000ee20000004200 */
[----:B------:R-:W-:Y:S06]  /*28c0*/  MUFU.EX2 R118, R118 ;  /* 0x0000007600767308 */ /* 0x000fec0000000800 */
[C---:B----4-:R-:W-:Y:S02]  /*28d0*/  HMMA.16816.F32.BF16 R96, R4.reuse, R20, R96 ;  /* 0x000000140460723c */ /* 0x050fe40000041860 */
[----:B------:R-:W4:Y:S06]  /*28e0*/  MUFU.EX2 R119, R119 ;  /* 0x0000007700777308 */ /* 0x000f2c0000000800 */
[C---:B------:R-:W-:Y:S01]  /*28f0*/  HMMA.16816.F32.BF16 R36, R4.reuse, R22, R36 ;  /* 0x000000160424723c */ /* 0x040fe20000041824 */
[----:B------:R-:W1:Y:S01]  /*2900*/  LDSM.16.MT88.4 R20, [R151+0xa800] ;  /* 0x00a800009714783b */ /* 0x000e620000004200 */
[----:B------:R-:W-:Y:S06]  /*2910*/  MUFU.EX2 R114, R114 ;  /* 0x0000007200727308 */ /* 0x000fec0000000800 */
[C---:B-----5:R-:W-:Y:S02]  /*2920*/  HMMA.16816.F32.BF16 R48, R4.reuse, R16, R48 ;  /* 0x000000100430723c */ /* 0x060fe40000041830 */
[----:B------:R-:W5:Y:S06]  /*2930*/  MUFU.EX2 R175, R175 ;  /* 0x000000af00af7308 */ /* 0x000f6c0000000800 */
[C---:B------:R-:W-:Y:S01]  /*2940*/  HMMA.16816.F32.BF16 R52, R4.reuse, R18, R52 ;  /* 0x000000120434723c */ /* 0x040fe20000041834 */
[----:B------:R-:W4:Y:S07]  /*2950*/  LDSM.16.MT88.4 R16, [R149+0xa800] ;  /* 0x00a800009510783b */ /* 0x000f2e0000004200 */
[C---:B--2---:R-:W-:Y:S08]  /*2960*/  HMMA.16816.F32.BF16 R56, R4.reuse, R12, R56 ;  /* 0x0000000c0438723c */ /* 0x044ff00000041838 */
[C---:B------:R-:W-:Y:S01]  /*2970*/  HMMA.16816.F32.BF16 R60, R4.reuse, R14, R60 ;  /* 0x0000000e043c723c */ /* 0x040fe2000004183c */
[----:B------:R-:W2:Y:S07]  /*2980*/  LDSM.16.MT88.4 R12, [R148+0xa800] ;  /* 0x00a80000940c783b */ /* 0x000eae0000004200 */
[C---:B---3--:R-:W-:Y:S08]  /*2990*/  HMMA.16816.F32.BF16 R72, R4.reuse, R8, R72 ;  /* 0x000000080448723c */ /* 0x048ff00000041848 */
[C---:B------:R-:W-:Y:S01]  /*29a0*/  HMMA.16816.F32.BF16 R92, R4.reuse, R10, R92 ;  /* 0x0000000a045c723c */ /* 0x040fe2000004185c */
[----:B------:R-:W3:Y:S07]  /*29b0*/  LDSM.16.MT88.4 R8, [R151+0x9000] ;  /* 0x009000009708783b */ /* 0x000eee0000004200 */
[C---:B-1----:R-:W-:Y:S08]  /*29c0*/  HMMA.16816.F32.BF16 R64, R4.reuse, R20, R64 ;  /* 0x000000140440723c */ /* 0x042ff00000041840 */
[C---:B------:R-:W-:Y:S01]  /*29d0*/  HMMA.16816.F32.BF16 R68, R4.reuse, R22, R68 ;  /* 0x000000160444723c */ /* 0x040fe20000041844 */
[----:B------:R-:W1:Y:S07]  /*29e0*/  LDSM.16.MT88.4 R20, [R150+0x9000] ;  /* 0x009000009614783b */ /* 0x000e6e0000004200 */
[C---:B----4-:R-:W-:Y:S08]  /*29f0*/  HMMA.16816.F32.BF16 R76, R4.reuse, R16, R76 ;  /* 0x00000010044c723c */ /* 0x050ff0000004184c */
[C---:B------:R-:W-:Y:S01]  /*2a00*/  HMMA.16816.F32.BF16 R80, R4.reuse, R18, R80 ;  /* 0x000000120450723c */ /* 0x040fe20000041850 */
[----:B------:R-:W4:Y:S07]  /*2a10*/  LDSM.16.MT88.4 R16, [R149+0x9000] ;  /* 0x009000009510783b */ /* 0x000f2e0000004200 */
[C---:B--2---:R-:W-:Y:S08]  /*2a20*/  HMMA.16816.F32.BF16 R88, R4.reuse, R12, R88 ;  /* 0x0000000c0458723c */ /* 0x044ff00000041858 */
[----:B------:R-:W-:Y:S01]  /*2a30*/  HMMA.16816.F32.BF16 R84, R4, R14, R84 ;  /* 0x0000000e0454723c */ /* 0x000fe20000041854 */
[----:B------:R-:W2:Y:S06]  /*2a40*/  LDSM.16.MT88.4 R12, [R148+0x9000] ;  /* 0x00900000940c783b */ /* 0x000eac0000004200 */
[----:B------:R-:W-:Y:S01]  /*2a50*/  F2FP.BF16.PACK_AB R4, R111, R108 ;  /* 0x0000006c6f04723e */ /* 0x000fe200000010ff */
[----:B------:R-:W-:Y:S01]  /*2a60*/  FADD.FTZ R108, R108, R31 ;  /* 0x0000001f6c6c7221 */ /* 0x000fe20000010000 */
[----:B------:R-:W-:Y:S01]  /*2a70*/  F2FP.BF16.PACK_AB R5, R113, R112 ;  /* 0x000000707105723e */ /* 0x000fe200000010ff */
[----:B------:R-:W-:Y:S01]  /*2a80*/  FADD.FTZ R112, R112, R33 ;  /* 0x0000002170707221 */ /* 0x000fe20000010000 */
[----:B------:R-:W-:Y:S01]  /*2a90*/  F2FP.BF16.PACK_AB R6, R110, R109 ;  /* 0x0000006d6e06723e */ /* 0x000fe200000010ff */
[----:B------:R-:W-:Y:S01]  /*2aa0*/  FADD.FTZ R108, R111, R108 ;  /* 0x0000006c6f6c7221 */ /* 0x000fe20000010000 */
[----:B------:R-:W-:Y:S01]  /*2ab0*/  F2FP.BF16.PACK_AB R7, R116, R115 ;  /* 0x000000737407723e */ /* 0x000fe200000010ff */
[----:B------:R-:W-:-:S02]  /*2ac0*/  FADD.FTZ R112, R113, R112 ;  /* 0x0000007071707221 */ /* 0x000fc40000010000 */
[----:B------:R-:W-:Y:S02]  /*2ad0*/  FADD.FTZ R109, R109, R108 ;  /* 0x0000006c6d6d7221 */ /* 0x000fe40000010000 */
[----:B------:R-:W-:Y:S02]  /*2ae0*/  FADD.FTZ R115, R115, R112 ;  /* 0x0000007073737221 */ /* 0x000fe40000010000 */
[----:B---3--:R-:W-:Y:S01]  /*2af0*/  HMMA.16816.F32.BF16 R96, R4, R8, R96 ;  /* 0x000000080460723c */ /* 0x008fe20000041860 */
[----:B------:R-:W-:Y:S02]  /*2b00*/  FADD.FTZ R110, R110, R109 ;  /* 0x0000006d6e6e7221 */ /* 0x000fe40000010000 */
[----:B------:R-:W-:-:S05]  /*2b10*/  FADD.FTZ R115, R116, R115 ;  /* 0x0000007374737221 */ /* 0x000fca0000010000 */
        /* <DEDUP_REMOVED lines=16> */
[----:B------:R-:W-:Y:S07]  /*2c20*/  LDSM.16.MT88.4 R20, [R148+0x9800] ;  /* 0x009800009414783b */ /* 0x000fee0000004200 */
[C---:B----4-:R-:W-:Y:S08]  /*2c30*/  HMMA.16816.F32.BF16 R88, R4.reuse, R16, R88 ;  /* 0x000000100458723c */ /* 0x050ff00000041858 */
[C---:B--2---:R-:W-:Y:S08]  /*2c40*/  HMMA.16816.F32.BF16 R76, R4.reuse, R12, R76 ;  /* 0x0000000c044c723c */ /* 0x044ff0000004184c */
[C---:B------:R-:W-:Y:S01]  /*2c50*/  HMMA.16816.F32.BF16 R80, R4.reuse, R14, R80 ;  /* 0x0000000e0450723c */ /* 0x040fe20000041850 */
[----:B------:R-:W1:Y:S07]  /*2c60*/  LDSM.16.MT88.4 R12, [R149+0x9800] ;  /* 0x00980000950c783b */ /* 0x000e6e0000004200 */
[----:B------:R-:W-:Y:S01]  /*2c70*/  HMMA.16816.F32.BF16 R84, R4, R18, R84 ;  /* 0x000000120454723c */ /* 0x000fe20000041854 */
[----:B------:R-:W-:Y:S06]  /*2c80*/  LDSM.16.MT88.4 R16, [R150+0xb800] ;  /* 0x00b800009610783b */ /* 0x000fec0000004200 */
[----:B------:R-:W-:Y:S01]  /*2c90*/  F2FP.BF16.PACK_AB R4, R122, R121 ;  /* 0x000000797a04723e */ /* 0x000fe200000010ff */
[----:B------:R-:W-:Y:S01]  /*2ca0*/  FADD.FTZ R121, R121, R110 ;  /* 0x0000006e79797221 */ /* 0x000fe20000010000 */
[----:B------:R-:W-:Y:S01]  /*2cb0*/  F2FP.BF16.PACK_AB R5, R119, R118 ;  /* 0x000000767705723e */ /* 0x000fe200000010ff */
[----:B------:R-:W-:Y:S01]  /*2cc0*/  FADD.FTZ R118, R118, R115 ;  /* 0x0000007376767221 */ /* 0x000fe20000010000 */
[----:B------:R-:W-:Y:S01]  /*2cd0*/  F2FP.BF16.PACK_AB R6, R120, R117 ;  /* 0x000000757806723e */ /* 0x000fe200000010ff */
[----:B------:R-:W-:Y:S01]  /*2ce0*/  FADD.FTZ R122, R122, R121 ;  /* 0x000000797a7a7221 */ /* 0x000fe20000010000 */
[----:B-----5:R-:W-:Y:S01]  /*2cf0*/  F2FP.BF16.PACK_AB R7, R175, R114 ;  /* 0x00000072af07723e */ /* 0x020fe200000010ff */
[----:B------:R-:W-:-:S02]  /*2d00*/  FADD.FTZ R119, R119, R118 ;  /* 0x0000007677777221 */ /* 0x000fc40000010000 */
[----:B------:R-:W-:Y:S02]  /*2d10*/  FADD.FTZ R117, R117, R122 ;  /* 0x0000007a75757221 */ /* 0x000fe40000010000 */
[----:B------:R-:W-:Y:S02]  /*2d20*/  FADD.FTZ R114, R114, R119 ;  /* 0x0000007772727221 */ /* 0x000fe40000010000 */
[----:B---3--:R-:W-:Y:S01]  /*2d30*/  HMMA.16816.F32.BF16 R96, R4, R8, R96 ;  /* 0x000000080460723c */ /* 0x008fe20000041860 */
[----:B------:R-:W-:Y:S02]  /*2d40*/  FADD.FTZ R177, R120, R117 ;  /* 0x0000007578b17221 */ /* 0x000fe40000010000 */
[----:B------:R-:W-:-:S05]  /*2d50*/  FADD.FTZ R175, R175, R114 ;  /* 0x00000072afaf7221 */ /* 0x000fca0000010000 */
[C---:B------:R-:W-:Y:S01]  /*2d60*/  HMMA.16816.F32.BF16 R36, R4.reuse, R10, R36 ;  /* 0x0000000a0424723c */ /* 0x040fe20000041824 */
[----:B------:R-:W2:Y:S07]  /*2d70*/  LDSM.16.MT88.4 R8, [R151+0xb800] ;  /* 0x00b800009708783b */ /* 0x000eae0000004200 */
[C---:B-1----:R-:W-:Y:S08]  /*2d80*/  HMMA.16816.F32.BF16 R48, R4.reuse, R12, R48 ;  /* 0x0000000c0430723c */ /* 0x042ff00000041830 */
[C---:B------:R-:W-:Y:S01]  /*2d90*/  HMMA.16816.F32.BF16 R52, R4.reuse, R14, R52 ;  /* 0x0000000e0434723c */ /* 0x040fe20000041834 */
[----:B------:R-:W1:Y:S07]  /*2da0*/  LDSM.16.MT88.4 R12, [R149+0xb800] ;  /* 0x00b80000950c783b */ /* 0x000e6e0000004200 */
[C---:B------:R-:W-:Y:S08]  /*2db0*/  HMMA.16816.F32.BF16 R40, R4.reuse, R24, R40 ;  /* 0x000000180428723c */ /* 0x040ff00000041828 */
[C---:B------:R-:W-:Y:S08]  /*2dc0*/  HMMA.16816.F32.BF16 R44, R4.reuse, R26, R44 ;  /* 0x0000001a042c723c */ /* 0x040ff0000004182c */
[C---:B------:R-:W-:Y:S08]  /*2dd0*/  HMMA.16816.F32.BF16 R56, R4.reuse, R20, R56 ;  /* 0x000000140438723c */ /* 0x040ff00000041838 */
[C---:B--2---:R-:W-:Y:S08]  /*2de0*/  HMMA.16816.F32.BF16 R64, R4.reuse, R8, R64 ;  /* 0x000000080440723c */ /* 0x044ff00000041840 */
[C---:B------:R-:W-:Y:S01]  /*2df0*/  HMMA.16816.F32.BF16 R68, R4.reuse, R10, R68 ;  /* 0x0000000a0444723c */ /* 0x040fe20000041844 */
[----:B------:R-:W2:Y:S07]  /*2e00*/  LDSM.16.MT88.4 R8, [R148+0xb800] ;  /* 0x00b800009408783b */ /* 0x000eae0000004200 */
[C---:B------:R-:W-:Y:S08]  /*2e10*/  HMMA.16816.F32.BF16 R60, R4.reuse, R22, R60 ;  /* 0x00000016043c723c */ /* 0x040ff0000004183c */
[C---:B------:R-:W-:Y:S08]  /*2e20*/  HMMA.16816.F32.BF16 R72, R4.reuse, R16, R72 ;  /* 0x000000100448723c */ /* 0x040ff00000041848 */
[C---:B------:R-:W-:Y:S08]  /*2e30*/  HMMA.16816.F32.BF16 R92, R4.reuse, R18, R92 ;  /* 0x00000012045c723c */ /* 0x040ff0000004185c */
[C---:B-1----:R-:W-:Y:S08]  /*2e40*/  HMMA.16816.F32.BF16 R76, R4.reuse, R12, R76 ;  /* 0x0000000c044c723c */ /* 0x042ff0000004184c */
[C---:B------:R-:W-:Y:S08]  /*2e50*/  HMMA.16816.F32.BF16 R80, R4.reuse, R14, R80 ;  /* 0x0000000e0450723c */ /* 0x040ff00000041850 */
[C---:B--2---:R-:W-:Y:S08]  /*2e60*/  HMMA.16816.F32.BF16 R88, R4.reuse, R8, R88 ;  /* 0x000000080458723c */ /* 0x044ff00000041858 */
[----:B------:R-:W-:Y:S01]  /*2e70*/  HMMA.16816.F32.BF16 R84, R4, R10, R84 ;  /* 0x0000000a0454723c */ /* 0x000fe20000041854 */
[----:B------:R-:W-:Y:S03]  /*2e80*/  @!UPT UIADD3 URZ, URZ, URZ, URZ ;  /* 0x0000003f3f3ff290 */ /* 0x000fe6000fffe03f */
[----:B------:R-:W-:Y:S11]  /*2e90*/  @!P0 BRA `(.L_x_460) ;  /* 0x00001f2000008947 */ /* 0x000ff60003800000 */
[----:B------:R-:W-:Y:S01]  /*2ea0*/  IADD3 R169, R28, -0x2, RZ ;  /* 0xfffffffe1ca97810 */ /* 0x000fe20007ffe0ff */
[----:B------:R-:W-:Y:S01]  /*2eb0*/  IMAD.MOV.U32 R0, RZ, RZ, R3 ;  /* 0x000000ffff007224 */ /* 0x000fe200078e0003 */
[----:B------:R-:W-:Y:S01]  /*2ec0*/  MOV R101, R100 ;  /* 0x0000006400657202 */ /* 0x000fe20000000f00 */
[----:B------:R-:W-:Y:S06]  /*2ed0*/  BRA `(.L_x_461) ;  /* 0x000001d000007947 */ /* 0x000fec0003800000 */
.L_x_463:
[----:B------:R-:W-:Y:S04]  /*2ee0*/  IADD3 R3, R169, -0x1, RZ ;  /* 0xffffffffa9037810 */ /* 0x000fe80007ffe0ff */
[----:B------:R-:W-:Y:S01]  /*2ef0*/  SHF.R.S32.HI R2, RZ, 0x1f, R3 ;  /* 0x0000001fff027819 */ /* 0x000fe20000011403 */
[C---:B------:R-:W-:Y:S04]  /*2f00*/  IMAD.WIDE.U32 R102, R3.reuse, c[0x0][0x198], RZ ;  /* 0x0000660003667a25 */ /* 0x040fe800078e00ff */
[----:B------:R-:W-:Y:S04]  /*2f10*/  IMAD R2, R2, c[0x0][0x198], RZ ;  /* 0x0000660002027a24 */ /* 0x000fe800078e02ff */
[----:B------:R-:W-:Y:S01]  /*2f20*/  IMAD R2, R3, c[0x0][0x19c], R2 ;  /* 0x0000670003027a24 */ /* 0x000fe200078e0202 */
[C---:B------:R-:W-:Y:S03]  /*2f30*/  LEA R3, P1, R102.reuse, R164, 0x6 ;  /* 0x000000a466037211 */ /* 0x040fe600078230ff */
[----:B------:R-:W-:Y:S01]  /*2f40*/  IMAD.IADD R103, R103, 0x1, R2 ;  /* 0x0000000167677824 */ /* 0x000fe200078e0202 */
[C---:B------:R-:W-:Y:S04]  /*2f50*/  LEA R104, P2, R3.reuse, c[0x0][0x168], 0x1 ;  /* 0x00005a0003687a11 */ /* 0x040fe800078408ff */
[----:B------:R-:W-:Y:S02]  /*2f60*/  LEA.HI.X R2, R102, R167, R103, 0x6, P1 ;  /* 0x000000a766027211 */ /* 0x000fe400008f3467 */
        /* <DEDUP_REMOVED lines=20> */
.L_x_461:
[----:B------:R-:W-:Y:S01]  /*30b0*/  SHF.R.S32.HI R2, RZ, 0x1f, R169 ;  /* 0x0000001fff027819 */ /* 0x000fe200000114a9 */
[----:B------:R-:W-:Y:S04]  /*30c0*/  DEPBAR.LE SB0, 0x0 ;  /* 0x000080000000791a */ /* 0x000fe80000000000 */
[----:B------:R-:W-:Y:S01]  /*30d0*/  BAR.SYNC.DEFER_BLOCKING 0x0 ;  /* 0x0000000000007b1d */ /* 0x000fe20000010000 */
[----:B------:R-:W-:Y:S02]  /*30e0*/  IMAD R2, R2, c[0x0][0x1a0], RZ ;  /* 0x0000680002027a24 */ /* 0x000fe400078e02ff */
[C---:B------:R-:W-:Y:S04]  /*30f0*/  IMAD.WIDE.U32 R102, R169.reuse, c[0x0][0x1a0], RZ ;  /* 0x00006800a9667a25 */ /* 0x040fe800078e00ff */
        /* <DEDUP_REMOVED lines=17> */
[----:B------:R1:W-:Y:S01]  /*3210*/  LDGSTS.E.BYPASS.LTC128B.128 [R160+0x8800], [R102.64] ;  /* 0x0880000066a07fae */ /* 0x0003e2000b901d4a */
[----:B------:R-:W-:Y:S03]  /*3220*/  ISETP.GT.AND P0, PT, R169, RZ, PT ;  /* 0x000000ffa900720c */ /* 0x000fe60003f04270 */
[----:B------:R1:W-:Y:S04]  /*3230*/  LDGSTS.E.BYPASS.LTC128B.128 [R160+0xa800], [R102.64+0x80] ;  /* 0x0a80008066a07fae */ /* 0x0003e8000b901d4a */
[----:B------:R1:W-:Y:S04]  /*3240*/  LDGSTS.E.BYPASS.LTC128B.128 [R160+0x9000], [R2.64] ;  /* 0x0900000002a07fae */ /* 0x0003e8000b901d4a */
[----:B------:R1:W-:Y:S04]  /*3250*/  LDGSTS.E.BYPASS.LTC128B.128 [R160+0xb000], [R2.64+0x80] ;  /* 0x0b00008002a07fae */ /* 0x0003e8000b901d4a */
[----:B------:R1:W-:Y:S04]  /*3260*/  LDGSTS.E.BYPASS.LTC128B.128 [R160+0x9800], [R180.64] ;  /* 0x09800000b4a07fae */ /* 0x0003e8000b901d4a */
[----:B------:R1:W-:Y:S04]  /*3270*/  LDGSTS.E.BYPASS.LTC128B.128 [R160+0xb800], [R180.64+0x80] ;  /* 0x0b800080b4a07fae */ /* 0x0003e8000b901d4a */
[----:B------:R-:W-:Y:S04]  /*3280*/  LDSM.16.M88.4 R104, [R158] ;  /* 0x000000009e68783b */ /* 0x000fe80000000200 */
[----:B------:R-:W2:Y:S04]  /*3290*/  LDSM.16.M88.4 R108, [R157] ;  /* 0x000000009d6c783b */ /* 0x000ea80000000200 */
[----:B------:R-:W3:Y:S04]  /*32a0*/  LDSM.16.M88.4 R112, [R157+0x800] ;  /* 0x000800009d70783b */ /* 0x000ee80000000200 */
[----:B------:R-:W4:Y:S04]  /*32b0*/  LDSM.16.M88.4 R116, [R157+0x1000] ;  /* 0x001000009d74783b */ /* 0x000f280000000200 */
[----:B------:R-:W0:Y:S04]  /*32c0*/  LDGDEPBAR ;  /* 0x00000000000079af */ /* 0x000e280000000000 */
[----:B------:R-:W5:Y:S04]  /*32d0*/  LDSM.16.M88.4 R120, [R157+0x1800] ;  /* 0x001800009d78783b */ /* 0x000f680000000200 */
[----:B------:R-:W-:Y:S04]  /*32e0*/  LDSM.16.M88.4 R124, [R156] ;  /* 0x000000009c7c783b */ /* 0x000fe80000000200 */
[----:B------:R-:W1:Y:S04]  /*32f0*/  LDSM.16.M88.4 R128, [R155] ;  /* 0x000000009b80783b */ /* 0x000e680000000200 */
[----:B------:R-:W1:Y:S04]  /*3300*/  LDSM.16.M88.4 R132, [R147] ;  /* 0x000000009384783b */ /* 0x000e680000000200 */
[----:B------:R-:W1:Y:S01]  /*3310*/  LDSM.16.M88.4 R136, [R146] ;  /* 0x000000009288783b */ /* 0x000e620000000200 */
[C---:B--2---:R-:W-:Y:S08]  /*3320*/  HMMA.16816.F32.BF16 R4, R104.reuse, R108, RZ ;  /* 0x0000006c6804723c */ /* 0x044ff000000418ff */
[C---:B------:R-:W-:Y:S01]  /*3330*/  HMMA.16816.F32.BF16 R8, R104.reuse, R110, RZ ;  /* 0x0000006e6808723c */ /* 0x040fe200000418ff */
[----:B------:R-:W2:Y:S07]  /*3340*/  LDSM.16.M88.4 R108, [R145] ;  /* 0x00000000916c783b */ /* 0x000eae0000000200 */
[C---:B---3--:R-:W-:Y:S08]  /*3350*/  HMMA.16816.F32.BF16 R12, R104.reuse, R112, RZ ;  /* 0x00000070680c723c */ /* 0x048ff000000418ff */
[C---:B------:R-:W-:Y:S01]  /*3360*/  HMMA.16816.F32.BF16 R16, R104.reuse, R114, RZ ;  /* 0x000000726810723c */ /* 0x040fe200000418ff */
[----:B------:R-:W-:Y:S07]  /*3370*/  LDSM.16.M88.4 R112, [R153] ;  /* 0x000000009970783b */ /* 0x000fee0000000200 */
[C---:B----4-:R-:W-:Y:S08]  /*3380*/  HMMA.16816.F32.BF16 R20, R104.reuse, R116, RZ ;  /* 0x000000746814723c */ /* 0x050ff000000418ff */
[C---:B------:R-:W-:Y:S01]  /*3390*/  HMMA.16816.F32.BF16 R24, R104.reuse, R118, RZ ;  /* 0x000000766818723c */ /* 0x040fe200000418ff */
[----:B------:R-:W-:Y:S07]  /*33a0*/  LDSM.16.M88.4 R116, [R153+0x800] ;  /* 0x000800009974783b */ /* 0x000fee0000000200 */
[C---:B-----5:R-:W-:Y:S08]  /*33b0*/  HMMA.16816.F32.BF16 R28, R104.reuse, R120, RZ ;  /* 0x00000078681c723c */ /* 0x060ff000000418ff */
[----:B------:R-:W-:Y:S01]  /*33c0*/  HMMA.16816.F32.BF16 R32, R104, R122, RZ ;  /* 0x0000007a6820723c */ /* 0x000fe200000418ff */
[----:B------:R-:W3:Y:S04]  /*33d0*/  LDSM.16.M88.4 R104, [R154] ;  /* 0x000000009a68783b */ /* 0x000ee80000000200 */
[----:B------:R-:W4:Y:S03]  /*33e0*/  LDSM.16.M88.4 R120, [R153+0x1000] ;  /* 0x001000009978783b */ /* 0x000f260000000200 */
[C---:B-1----:R-:W-:Y:S08]  /*33f0*/  HMMA.16816.F32.BF16 R4, R124.reuse, R128, R4 ;  /* 0x000000807c04723c */ /* 0x042ff00000041804 */
[C---:B------:R-:W-:Y:S01]  /*3400*/  HMMA.16816.F32.BF16 R8, R124.reuse, R130, R8 ;  /* 0x000000827c08723c */ /* 0x040fe20000041808 */
[----:B------:R-:W1:Y:S07]  /*3410*/  LDSM.16.M88.4 R128, [R153+0x1800] ;  /* 0x001800009980783b */ /* 0x000e6e0000000200 */
[C---:B------:R-:W-:Y:S08]  /*3420*/  HMMA.16816.F32.BF16 R12, R124.reuse, R132, R12 ;  /* 0x000000847c0c723c */ /* 0x040ff0000004180c */
[C---:B------:R-:W-:Y:S08]  /*3430*/  HMMA.16816.F32.BF16 R16, R124.reuse, R134, R16 ;  /* 0x000000867c10723c */ /* 0x040ff00000041810 */
[C---:B------:R-:W-:Y:S08]  /*3440*/  HMMA.16816.F32.BF16 R20, R124.reuse, R136, R20 ;  /* 0x000000887c14723c */ /* 0x040ff00000041814 */
[C---:B------:R-:W-:Y:S08]  /*3450*/  HMMA.16816.F32.BF16 R24, R124.reuse, R138, R24 ;  /* 0x0000008a7c18723c */ /* 0x040ff00000041818 */
[C---:B--2---:R-:W-:Y:S08]  /*3460*/  HMMA.16816.F32.BF16 R28, R124.reuse, R108, R28 ;  /* 0x0000006c7c1c723c */ /* 0x044ff0000004181c */
[----:B------:R-:W-:Y:S01]  /*3470*/  HMMA.16816.F32.BF16 R32, R124, R110, R32 ;  /* 0x0000006e7c20723c */ /* 0x000fe20000041820 */
[----:B------:R-:W-:Y:S04]  /*3480*/  LDSM.16.M88.4 R108, [R152] ;  /* 0x00000000986c783b */ /* 0x000fe80000000200 */
[----:B------:R-:W2:Y:S03]  /*3490*/  LDSM.16.M88.4 R124, [R144] ;  /* 0x00000000907c783b */ /* 0x000ea60000000200 */
[C---:B---3--:R-:W-:Y:S08]  /*34a0*/  HMMA.16816.F32.BF16 R4, R104.reuse, R112, R4 ;  /* 0x000000706804723c */ /* 0x048ff00000041804 */
[C---:B------:R-:W-:Y:S01]  /*34b0*/  HMMA.16816.F32.BF16 R8, R104.reuse, R114, R8 ;  /* 0x000000726808723c */ /* 0x040fe20000041808 */
[----:B------:R-:W3:Y:S07]  /*34c0*/  LDSM.16.M88.4 R112, [R144+0x800] ;  /* 0x000800009070783b */ /* 0x000eee0000000200 */
[C---:B------:R-:W-:Y:S08]  /*34d0*/  HMMA.16816.F32.BF16 R12, R104.reuse, R116, R12 ;  /* 0x00000074680c723c */ /* 0x040ff0000004180c */
[C---:B------:R-:W-:Y:S01]  /*34e0*/  HMMA.16816.F32.BF16 R16, R104.reuse, R118, R16 ;  /* 0x000000766810723c */ /* 0x040fe20000041810 */
[----:B------:R-:W5:Y:S07]  /*34f0*/  LDSM.16.M88.4 R116, [R144+0x1000] ;  /* 0x001000009074783b */ /* 0x000f6e0000000200 */
[C---:B----4-:R-:W-:Y:S08]  /*3500*/  HMMA.16816.F32.BF16 R20, R104.reuse, R120, R20 ;  /* 0x000000786814723c */ /* 0x050ff00000041814 */
[C---:B------:R-:W-:Y:S01]  /*3510*/  HMMA.16816.F32.BF16 R24, R104.reuse, R122, R24 ;  /* 0x0000007a6818723c */ /* 0x040fe20000041818 */
[----:B------:R-:W-:Y:S07]  /*3520*/  LDSM.16.M88.4 R120, [R158+0x2000] ;  /* 0x002000009e78783b */ /* 0x000fee0000000200 */
[C---:B-1----:R-:W-:Y:S08]  /*3530*/  HMMA.16816.F32.BF16 R28, R104.reuse, R128, R28 ;  /* 0x00000080681c723c */ /* 0x042ff0000004181c */
[----:B------:R-:W-:Y:S01]  /*3540*/  HMMA.16816.F32.BF16 R32, R104, R130, R32 ;  /* 0x000000826820723c */ /* 0x000fe20000041820 */
[----:B------:R-:W1:Y:S04]  /*3550*/  LDSM.16.M88.4 R104, [R144+0x1800] ;  /* 0x001800009068783b */ /* 0x000e680000000200 */
[----:B------:R-:W4:Y:S03]  /*3560*/  LDSM.16.M88.4 R128, [R157+0x2000] ;  /* 0x002000009d80783b */ /* 0x000f260000000200 */
[C---:B--2---:R-:W-:Y:S08]  /*3570*/  HMMA.16816.F32.BF16 R4, R108.reuse, R124, R4 ;  /* 0x0000007c6c04723c */ /* 0x044ff00000041804 */
[C---:B------:R-:W-:Y:S01]  /*3580*/  HMMA.16816.F32.BF16 R8, R108.reuse, R126, R8 ;  /* 0x0000007e6c08723c */ /* 0x040fe20000041808 */
[----:B------:R-:W2:Y:S07]  /*3590*/  LDSM.16.M88.4 R124, [R157+0x2800] ;  /* 0x002800009d7c783b */ /* 0x000eae0000000200 */
[C---:B---3--:R-:W-:Y:S08]  /*35a0*/  HMMA.16816.F32.BF16 R12, R108.reuse, R112, R12 ;  /* 0x000000706c0c723c */ /* 0x048ff0000004180c */
[C---:B------:R-:W-:Y:S01]  /*35b0*/  HMMA.16816.F32.BF16 R16, R108.reuse, R114, R16 ;  /* 0x000000726c10723c */ /* 0x040fe20000041810 */
[----:B------:R-:W-:Y:S07]  /*35c0*/  LDSM.16.M88.4 R112, [R156+0x2000] ;  /* 0x002000009c70783b */ /* 0x000fee0000000200 */
[C---:B-----5:R-:W-:Y:S08]  /*35d0*/  HMMA.16816.F32.BF16 R20, R108.reuse, R116, R20 ;  /* 0x000000746c14723c */ /* 0x060ff00000041814 */
[C---:B------:R-:W-:Y:S01]  /*35e0*/  HMMA.16816.F32.BF16 R24, R108.reuse, R118, R24 ;  /* 0x000000766c18723c */ /* 0x040fe20000041818 */
[----:B------:R-:W-:Y:S07]  /*35f0*/  LDSM.16.M88.4 R116, [R143] ;  /* 0x000000008f74783b */ /* 0x000fee0000000200 */
[C---:B-1----:R-:W-:Y:S08]  /*3600*/  HMMA.16816.F32.BF16 R28, R108.reuse, R104, R28 ;  /* 0x000000686c1c723c */ /* 0x042ff0000004181c */
[----:B------:R-:W-:Y:S01]  /*3610*/  HMMA.16816.F32.BF16 R32, R108, R106, R32 ;  /* 0x0000006a6c20723c */ /* 0x000fe20000041820 */
[----:B------:R-:W1:Y:S04]  /*3620*/  LDSM.16.M88.4 R104, [R157+0x3000] ;  /* 0x003000009d68783b */ /* 0x000e680000000200 */
[----:B------:R-:W3:Y:S03]  /*3630*/  LDSM.16.M88.4 R108, [R157+0x3800] ;  /* 0x003800009d6c783b */ /* 0x000ee60000000200 */
[C---:B----4-:R-:W-:Y:S08]  /*3640*/  HMMA.16816.F32.BF16 R4, R120.reuse, R128, R4 ;  /* 0x000000807804723c */ /* 0x050ff00000041804 */
[C---:B------:R-:W-:Y:S01]  /*3650*/  HMMA.16816.F32.BF16 R8, R120.reuse, R130, R8 ;  /* 0x000000827808723c */ /* 0x040fe20000041808 */
[----:B------:R-:W4:Y:S07]  /*3660*/  LDSM.16.M88.4 R128, [R142] ;  /* 0x000000008e80783b */ /* 0x000f2e0000000200 */
[C---:B--2---:R-:W-:Y:S08]  /*3670*/  HMMA.16816.F32.BF16 R12, R120.reuse, R124, R12 ;  /* 0x0000007c780c723c */ /* 0x044ff0000004180c */
[C---:B------:R-:W-:Y:S01]  /*3680*/  HMMA.16816.F32.BF16 R16, R120.reuse, R126, R16 ;  /* 0x0000007e7810723c */ /* 0x040fe20000041810 */
[----:B------:R-:W2:Y:S07]  /*3690*/  LDSM.16.M88.4 R124, [R141] ;  /* 0x000000008d7c783b */ /* 0x000eae0000000200 */
[C---:B-1----:R-:W-:Y:S08]  /*36a0*/  HMMA.16816.F32.BF16 R20, R120.reuse, R104, R20 ;  /* 0x000000687814723c */ /* 0x042ff00000041814 */
[C---:B------:R-:W-:Y:S01]  /*36b0*/  HMMA.16816.F32.BF16 R24, R120.reuse, R106, R24 ;  /* 0x0000006a7818723c */ /* 0x040fe20000041818 */
[----:B------:R-:W1:Y:S07]  /*36c0*/  LDSM.16.M88.4 R104, [R140] ;  /* 0x000000008c68783b */ /* 0x000e6e0000000200 */
[C---:B---3--:R-:W-:Y:S08]  /*36d0*/  HMMA.16816.F32.BF16 R28, R120.reuse, R108, R28 ;  /* 0x0000006c781c723c */ /* 0x048ff0000004181c */
[----:B------:R-:W-:Y:S01]  /*36e0*/  HMMA.16816.F32.BF16 R32, R120, R110, R32 ;  /* 0x0000006e7820723c */ /* 0x000fe20000041820 */
[----:B------:R-:W-:Y:S04]  /*36f0*/  LDSM.16.M88.4 R108, [R154+0x2000] ;  /* 0x002000009a6c783b */ /* 0x000fe80000000200 */
[----:B------:R-:W-:Y:S03]  /*3700*/  LDSM.16.M88.4 R120, [R153+0x2800] ;  /* 0x002800009978783b */ /* 0x000fe60000000200 */
[C---:B------:R-:W-:Y:S08]  /*3710*/  HMMA.16816.F32.BF16 R4, R112.reuse, R116, R4 ;  /* 0x000000747004723c */ /* 0x040ff00000041804 */
[C---:B------:R-:W-:Y:S01]  /*3720*/  HMMA.16816.F32.BF16 R8, R112.reuse, R118, R8 ;  /* 0x000000767008723c */ /* 0x040fe20000041808 */
[----:B------:R-:W3:Y:S07]  /*3730*/  LDSM.16.M88.4 R116, [R153+0x2000] ;  /* 0x002000009974783b */ /* 0x000eee0000000200 */
[C---:B----4-:R-:W-:Y:S08]  /*3740*/  HMMA.16816.F32.BF16 R12, R112.reuse, R128, R12 ;  /* 0x00000080700c723c */ /* 0x050ff0000004180c */
[C---:B------:R-:W-:Y:S01]  /*3750*/  HMMA.16816.F32.BF16 R16, R112.reuse, R130, R16 ;  /* 0x000000827010723c */ /* 0x040fe20000041810 */
[----:B------:R-:W4:Y:S07]  /*3760*/  LDSM.16.M88.4 R128, [R153+0x3000] ;  /* 0x003000009980783b */ /* 0x000f2e0000000200 */
[C---:B--2---:R-:W-:Y:S08]  /*3770*/  HMMA.16816.F32.BF16 R20, R112.reuse, R124, R20 ;  /* 0x0000007c7014723c */ /* 0x044ff00000041814 */
[C---:B------:R-:W-:Y:S01]  /*3780*/  HMMA.16816.F32.BF16 R24, R112.reuse, R126, R24 ;  /* 0x0000007e7018723c */ /* 0x040fe20000041818 */
[----:B------:R-:W2:Y:S07]  /*3790*/  LDSM.16.M88.4 R124, [R153+0x3800] ;  /* 0x00380000997c783b */ /* 0x000eae0000000200 */
[C---:B-1----:R-:W-:Y:S08]  /*37a0*/  HMMA.16816.F32.BF16 R28, R112.reuse, R104, R28 ;  /* 0x00000068701c723c */ /* 0x042ff0000004181c */
[----:B------:R-:W-:Y:S01]  /*37b0*/  HMMA.16816.F32.BF16 R32, R112, R106, R32 ;  /* 0x0000006a7020723c */ /* 0x000fe20000041820 */
[----:B------:R-:W-:Y:S04]  /*37c0*/  LDSM.16.M88.4 R104, [R152+0x2000] ;  /* 0x002000009868783b */ /* 0x000fe80000000200 */
[----:B------:R-:W1:Y:S03]  /*37d0*/  LDSM.16.M88.4 R112, [R144+0x2000] ;  /* 0x002000009070783b */ /* 0x000e660000000200 */
        /* <DEDUP_REMOVED lines=8> */
[----:B------:R-:W4:Y:S01]  /*3860*/  LDSM.16.M88.4 R128, [R144+0x3800] ;  /* 0x003800009080783b */ /* 0x000f220000000200 */
[----:B------:R-:W-:Y:S04]  /*3870*/  DEPBAR.LE SB0, 0x0 ;  /* 0x000080000000791a */ /* 0x000fe80000000000 */
[----:B------:R-:W-:Y:S02]  /*3880*/  BAR.SYNC.DEFER_BLOCKING 0x0 ;  /* 0x0000000000007b1d */ /* 0x000fe40000010000 */
[C---:B--2---:R-:W-:Y:S08]  /*3890*/  HMMA.16816.F32.BF16 R28, R108.reuse, R124, R28 ;  /* 0x0000007c6c1c723c */ /* 0x044ff0000004181c */
[----:B------:R-:W-:Y:S08]  /*38a0*/  HMMA.16816.F32.BF16 R32, R108, R126, R32 ;  /* 0x0000007e6c20723c */ /* 0x000ff00000041820 */
[C---:B-1----:R-:W-:Y:S08]  /*38b0*/  HMMA.16816.F32.BF16 R4, R104.reuse, R112, R4 ;  /* 0x000000706804723c */ /* 0x042ff00000041804 */
[C---:B------:R-:W-:Y:S08]  /*38c0*/  HMMA.16816.F32.BF16 R8, R104.reuse, R114, R8 ;  /* 0x000000726808723c */ /* 0x040ff00000041808 */
[C---:B---3--:R-:W-:Y:S08]  /*38d0*/  HMMA.16816.F32.BF16 R12, R104.reuse, R116, R12 ;  /* 0x00000074680c723c */ /* 0x048ff0000004180c */
[C---:B------:R-:W-:Y:S08]  /*38e0*/  HMMA.16816.F32.BF16 R16, R104.reuse, R118, R16 ;  /* 0x000000766810723c */ /* 0x040ff00000041810 */
[C---:B-----5:R-:W-:Y:S08]  /*38f0*/  HMMA.16816.F32.BF16 R20, R104.reuse, R120, R20 ;  /* 0x000000786814723c */ /* 0x060ff00000041814 */
[C---:B------:R-:W-:Y:S08]  /*3900*/  HMMA.16816.F32.BF16 R24, R104.reuse, R122, R24 ;  /* 0x0000007a6818723c */ /* 0x040ff00000041818 */
[C---:B----4-:R-:W-:Y:S08]  /*3910*/  HMMA.16816.F32.BF16 R28, R104.reuse, R128, R28 ;  /* 0x00000080681c723c */ /* 0x050ff0000004181c */
[----:B------:R-:W-:Y:S01]  /*3920*/  HMMA.16816.F32.BF16 R32, R104, R130, R32 ;  /* 0x000000826820723c */ /* 0x000fe20000041820 */
[----:B------:R-:W-:-:S07]  /*3930*/  @P0 BRA `(.L_x_463) ;  /* 0xfffff5a000000947 */ /* 0x000fce000383ffff */
.L_x_462:
[----:B-1----:R-:W-:Y:S01]  /*3940*/  FMNMX.FTZ R2, R4, R101, !PT ;  /* 0x0000006504027209 */ /* 0x002fe20007810000 */
        /* <DEDUP_REMOVED lines=29> */
[----:B------:R-:W-:Y:S02]  /*3b20*/  IADD3 R169, R169, -0x1, RZ ;  /* 0xffffffffa9a97810 */ /* 0x000fe40007ffe0ff */
[----:B------:R-:W-:Y:S02]  /*3b30*/  FMNMX.FTZ R2, R32, R3, !PT ;  /* 0x0000000320027209 */ /* 0x000fe40007810000 */
[----:B------:R-:W-:Y:S02]  /*3b40*/  FMNMX.FTZ R3, R31, R100, !PT ;  /* 0x000000641f037209 */ /* 0x000fe40007810000 */
[----:B------:R-:W-:Y:S02]  /*3b50*/  FMNMX.FTZ R104, R33, R2, !PT ;  /* 0x0000000221687209 */ /* 0x000fe40007810000 */
[----:B------:R-:W-:Y:S03]  /*3b60*/  FMNMX.FTZ R2, R34, R3, !PT ;  /* 0x0000000322027209 */ /* 0x000fe60007810000 */
[----:B------:R-:W-:Y:S01]  /*3b70*/  SHFL.BFLY PT, R3, R104, 0x2, 0x1f ;  /* 0x0c401f0068037f89 */ /* 0x000fe200000e0000 */
[----:B------:R-:W-:Y:S07]  /*3b80*/  FMNMX.FTZ R105, R35, R2, !PT ;  /* 0x0000000223697209 */ /* 0x000fee0007810000 */
[----:B------:R-:W1:Y:S02]  /*3b90*/  SHFL.BFLY PT, R2, R105, 0x2, 0x1f ;  /* 0x0c401f0069027f89 */ /* 0x000e6400000e0000 */
[----:B-1----:R-:W-:Y:S02]  /*3ba0*/  FMNMX.FTZ R102, R105, R2, !PT ;  /* 0x0000000269667209 */ /* 0x002fe40007810000 */
[----:B------:R-:W-:Y:S04]  /*3bb0*/  FMNMX.FTZ R107, R104, R3, !PT ;  /* 0x00000003686b7209 */ /* 0x000fe80007810000 */
[----:B------:R-:W1:Y:S08]  /*3bc0*/  SHFL.BFLY PT, R3, R102, 0x1, 0x1f ;  /* 0x0c201f0066037f89 */ /* 0x000e7000000e0000 */
[----:B------:R-:W2:Y:S01]  /*3bd0*/  SHFL.BFLY PT, R100, R107, 0x1, 0x1f ;  /* 0x0c201f006b647f89 */ /* 0x000ea200000e0000 */
[----:B-1----:R-:W-:Y:S05]  /*3be0*/  FMNMX.FTZ R3, R102, R3, !PT ;  /* 0x0000000366037209 */ /* 0x002fea0007810000 */
[----:B------:R-:W-:Y:S01]  /*3bf0*/  FMUL.FTZ R123, R3, c[0x0][0x23c] ;  /* 0x00008f00037b7a20 */ /* 0x000fe20000410000 */
[----:B--2---:R-:W-:Y:S02]  /*3c00*/  FMNMX.FTZ R100, R107, R100, !PT ;  /* 0x000000646b647209 */ /* 0x004fe40007810000 */
[----:B------:R-:W1:Y:S02]  /*3c10*/  LDSM.16.MT88.4 R104, [R151+0x8000] ;  /* 0x008000009768783b */ /* 0x000e640000004200 */
[C---:B------:R-:W-:Y:S01]  /*3c20*/  FSETP.NEU.FTZ.AND P1, PT, R100.reuse, -INF , PT ;  /* 0xff8000006400780b */ /* 0x040fe20003f3d000 */
[C---:B------:R-:W-:Y:S02]  /*3c30*/  FADD.FTZ R2, -R100.reuse, R101 ;  /* 0x0000006564027221 */ /* 0x040fe40000010100 */
[----:B------:R-:W-:Y:S02]  /*3c40*/  FMUL.FTZ R124, R100, c[0x0][0x23c] ;  /* 0x00008f00647c7a20 */ /* 0x000fe40000410000 */
[----:B------:R-:W-:Y:S02]  /*3c50*/  FMUL.FTZ R103, R2, c[0x0][0x23c] ;  /* 0x00008f0002677a20 */ /* 0x000fe40000410000 */
[C---:B------:R-:W-:Y:S01]  /*3c60*/  FADD.FTZ R101, -R3.reuse, R0 ;  /* 0x0000000003657221 */ /* 0x040fe20000010100 */
[----:B------:R-:W-:Y:S01]  /*3c70*/  FSEL R124, R124, RZ, P1 ;  /* 0x000000ff7c7c7208 */ /* 0x000fe20000800000 */
[----:B------:R2:W3:Y:S01]  /*3c80*/  MUFU.EX2 R2, R103 ;  /* 0x0000006700027308 */ /* 0x0004e20000000800 */
[----:B------:R-:W-:Y:S01]  /*3c90*/  FSETP.NEU.FTZ.AND P1, PT, R3, -INF , PT ;  /* 0xff8000000300780b */ /* 0x000fe20003f3d000 */
[----:B------:R-:W-:Y:S01]  /*3ca0*/  FMUL.FTZ R0, R101, c[0x0][0x23c] ;  /* 0x00008f0065007a20 */ /* 0x000fe20000410000 */
[----:B------:R-:W-:Y:S01]  /*3cb0*/  MOV R101, R100 ;  /* 0x0000006400657202 */ /* 0x000fe20000000f00 */
[--C-:B------:R-:W-:Y:S01]  /*3cc0*/  FFMA.FTZ R120, R4, c[0x0][0x23c], -R124.reuse ;  /* 0x00008f0004787a23 */ /* 0x100fe2000001087c */
[----:B------:R-:W-:Y:S01]  /*3cd0*/  FSEL R123, R123, RZ, P1 ;  /* 0x000000ff7b7b7208 */ /* 0x000fe20000800000 */
        /* <DEDUP_REMOVED lines=9> */
[----:B------:R-:W-:Y:S01]  /*3d70*/  MUFU.EX2 R120, R120 ;  /* 0x0000007800787308 */ /* 0x000fe20000000800 */
[--C-:B------:R-:W-:Y:S02]  /*3d80*/  FFMA.FTZ R125, R12, c[0x0][0x23c], -R124.reuse ;  /* 0x00008f000c7d7a23 */ /* 0x100fe4000001087c */
[--C-:B--2---:R-:W-:Y:S02]  /*3d90*/  FFMA.FTZ R103, R9, c[0x0][0x23c], -R124.reuse ;  /* 0x00008f0009677a23 */ /* 0x104fe4000001087c */
[C---:B---3--:R-:W-:Y:S02]  /*3da0*/  FMUL.FTZ R8, R2.reuse, R96 ;  /* 0x0000006002087220 */ /* 0x048fe40000410000 */
[C---:B------:R-:W-:Y:S02]  /*3db0*/  FMUL.FTZ R9, R2.reuse, R97 ;  /* 0x0000006102097220 */ /* 0x040fe40000410000 */
[C---:B------:R-:W-:Y:S01]  /*3dc0*/  FMUL.FTZ R36, R2.reuse, R36 ;  /* 0x0000002402247220 */ /* 0x040fe20000410000 */
[----:B------:R-:W2:Y:S01]  /*3dd0*/  MUFU.EX2 R5, R5 ;  /* 0x0000000500057308 */ /* 0x000ea20000000800 */
[C---:B------:R-:W-:Y:S02]  /*3de0*/  FMUL.FTZ R37, R2.reuse, R37 ;  /* 0x0000002502257220 */ /* 0x040fe40000410000 */
[----:B------:R-:W-:Y:S02]  /*3df0*/  FMUL.FTZ R40, R2, R40 ;  /* 0x0000002802287220 */ /* 0x000fe40000410000 */
[C---:B----4-:R-:W-:Y:S02]  /*3e00*/  FMUL.FTZ R10, R0.reuse, R98 ;  /* 0x00000062000a7220 */ /* 0x050fe40000410000 */
[C---:B------:R-:W-:Y:S02]  /*3e10*/  FMUL.FTZ R11, R0.reuse, R99 ;  /* 0x00000063000b7220 */ /* 0x040fe40000410000 */
[C---:B------:R-:W-:Y:S01]  /*3e20*/  FMUL.FTZ R38, R0.reuse, R38 ;  /* 0x0000002600267220 */ /* 0x040fe20000410000 */
[----:B------:R-:W-:Y:S01]  /*3e30*/  MUFU.EX2 R6, R6 ;  /* 0x0000000600067308 */ /* 0x000fe20000000800 */
[----:B------:R-:W-:Y:S02]  /*3e40*/  FMUL.FTZ R39, R0, R39 ;  /* 0x0000002700277220 */ /* 0x000fe40000410000 */
[----:B------:R-:W-:Y:S02]  /*3e50*/  FMUL.FTZ R41, R2, R41 ;  /* 0x0000002902297220 */ /* 0x000fe40000410000 */
[C---:B------:R-:W-:Y:S02]  /*3e60*/  FMUL.FTZ R42, R0.reuse, R42 ;  /* 0x0000002a002a7220 */ /* 0x040fe40000410000 */
[----:B------:R-:W-:Y:S02]  /*3e70*/  FMUL.FTZ R43, R0, R43 ;  /* 0x0000002b002b7220 */ /* 0x000fe40000410000 */
[C---:B------:R-:W-:Y:S01]  /*3e80*/  FMUL.FTZ R44, R2.reuse, R44 ;  /* 0x0000002c022c7220 */ /* 0x040fe20000410000 */
[----:B------:R-:W3:Y:S01]  /*3e90*/  MUFU.EX2 R7, R7 ;  /* 0x0000000700077308 */ /* 0x000ee20000000800 */
[----:B------:R-:W-:Y:S02]  /*3ea0*/  FMUL.FTZ R45, R2, R45 ;  /* 0x0000002d022d7220 */ /* 0x000fe40000410000 */
[C---:B------:R-:W-:Y:S01]  /*3eb0*/  FMUL.FTZ R46, R0.reuse, R46 ;  /* 0x0000002e002e7220 */ /* 0x040fe20000410000 */
[----:B--2---:R-:W-:Y:S01]  /*3ec0*/  F2FP.BF16.PACK_AB R96, R5, R120 ;  /* 0x000000780560723e */ /* 0x004fe200000010ff */
[----:B------:R-:W-:Y:S02]  /*3ed0*/  FMUL.FTZ R47, R0, R47 ;  /* 0x0000002f002f7220 */ /* 0x000fe40000410000 */
[C---:B------:R-:W-:Y:S02]  /*3ee0*/  FMUL.FTZ R12, R2.reuse, R92 ;  /* 0x0000005c020c7220 */ /* 0x040fe40000410000 */
[C---:B------:R-:W-:Y:S01]  /*3ef0*/  FMUL.FTZ R48, R2.reuse, R48 ;  /* 0x0000003002307220 */ /* 0x040fe20000410000 */
[----:B------:R-:W-:Y:S01]  /*3f00*/  MUFU.EX2 R102, R102 ;  /* 0x0000006600667308 */ /* 0x000fe20000000800 */
[----:B------:R-:W-:Y:S02]  /*3f10*/  FMUL.FTZ R49, R2, R49 ;  /* 0x0000003102317220 */ /* 0x000fe40000410000 */
[C---:B------:R-:W-:Y:S02]  /*3f20*/  FMUL.FTZ R50, R0.reuse, R50 ;  /* 0x0000003200327220 */ /* 0x040fe40000410000 */
[----:B------:R-:W-:Y:S02]  /*3f30*/  FMUL.FTZ R51, R0, R51 ;  /* 0x0000003300337220 */ /* 0x000fe40000410000 */
[C---:B------:R-:W-:Y:S02]  /*3f40*/  FMUL.FTZ R52, R2.reuse, R52 ;  /* 0x0000003402347220 */ /* 0x040fe40000410000 */
[----:B------:R-:W-:Y:S01]  /*3f50*/  FMUL.FTZ R53, R2, R53 ;  /* 0x0000003502357220 */ /* 0x000fe20000410000 */
[----:B------:R-:W2:Y:S01]  /*3f60*/  MUFU.EX2 R103, R103 ;  /* 0x0000006700677308 */ /* 0x000ea20000000800 */
[C---:B------:R-:W-:Y:S02]  /*3f70*/  FMUL.FTZ R54, R0.reuse, R54 ;  /* 0x0000003600367220 */ /* 0x040fe40000410000 */
[----:B------:R-:W-:Y:S01]  /*3f80*/  FMUL.FTZ R55, R0, R55 ;  /* 0x0000003700377220 */ /* 0x000fe20000410000 */
[----:B---3--:R-:W-:Y:S01]  /*3f90*/  F2FP.BF16.PACK_AB R97, R7, R6 ;  /* 0x000000060761723e */ /* 0x008fe200000010ff */
[C---:B------:R-:W-:Y:S02]  /*3fa0*/  FMUL.FTZ R56, R2.reuse, R56 ;  /* 0x0000003802387220 */ /* 0x040fe40000410000 */
[----:B------:R-:W-:Y:S02]  /*3fb0*/  FMUL.FTZ R57, R2, R57 ;  /* 0x0000003902397220 */ /* 0x000fe40000410000 */
[C---:B------:R-:W-:Y:S01]  /*3fc0*/  FMUL.FTZ R58, R0.reuse, R58 ;  /* 0x0000003a003a7220 */ /* 0x040fe20000410000 */
[----:B------:R-:W-:Y:S01]  /*3fd0*/  MUFU.EX2 R121, R121 ;  /* 0x0000007900797308 */ /* 0x000fe20000000800 */
[----:B------:R-:W-:Y:S02]  /*3fe0*/  FMUL.FTZ R59, R0, R59 ;  /* 0x0000003b003b7220 */ /* 0x000fe40000410000 */
[C---:B------:R-:W-:Y:S02]  /*3ff0*/  FMUL.FTZ R60, R2.reuse, R60 ;  /* 0x0000003c023c7220 */ /* 0x040fe40000410000 */
[----:B------:R-:W-:Y:S02]  /*4000*/  FMUL.FTZ R61, R2, R61 ;  /* 0x0000003d023d7220 */ /* 0x000fe40000410000 */
[C---:B------:R-:W-:Y:S02]  /*4010*/  FMUL.FTZ R62, R0.reuse, R62 ;  /* 0x0000003e003e7220 */ /* 0x040fe40000410000 */
[----:B------:R-:W-:Y:S01]  /*4020*/  FMUL.FTZ R63, R0, R63 ;  /* 0x0000003f003f7220 */ /* 0x000fe20000410000 */
[----:B------:R-:W3:Y:S01]  /*4030*/  MUFU.EX2 R122, R122 ;  /* 0x0000007a007a7308 */ /* 0x000ee20000000800 */
[C---:B------:R-:W-:Y:S02]  /*4040*/  FMUL.FTZ R64, R2.reuse, R64 ;  /* 0x0000004002407220 */ /* 0x040fe40000410000 */
[----:B------:R-:W-:Y:S01]  /*4050*/  FMUL.FTZ R65, R2, R65 ;  /* 0x0000004102417220 */ /* 0x000fe20000410000 */
[----:B--2---:R-:W-:Y:S01]  /*4060*/  F2FP.BF16.PACK_AB R98, R103, R102 ;  /* 0x000000666762723e */ /* 0x004fe200000010ff */
[C---:B------:R-:W-:Y:S02]  /*4070*/  FMUL.FTZ R66, R0.reuse, R66 ;  /* 0x0000004200427220 */ /* 0x040fe40000410000 */
[----:B------:R-:W-:Y:S02]  /*4080*/  FMUL.FTZ R67, R0, R67 ;  /* 0x0000004300437220 */ /* 0x000fe40000410000 */
[C---:B------:R-:W-:Y:S01]  /*4090*/  FMUL.FTZ R68, R2.reuse, R68 ;  /* 0x0000004402447220 */ /* 0x040fe20000410000 */
[----:B------:R-:W-:Y:S01]  /*40a0*/  MUFU.EX2 R125, R125 ;  /* 0x0000007d007d7308 */ /* 0x000fe20000000800 */
[----:B------:R-:W-:Y:S02]  /*40b0*/  FMUL.FTZ R69, R2, R69 ;  /* 0x0000004502457220 */ /* 0x000fe40000410000 */
[C---:B------:R-:W-:Y:S02]  /*40c0*/  FMUL.FTZ R70, R0.reuse, R70 ;  /* 0x0000004600467220 */ /* 0x040fe40000410000 */
[----:B------:R-:W-:Y:S02]  /*40d0*/  FMUL.FTZ R71, R0, R71 ;  /* 0x0000004700477220 */ /* 0x000fe40000410000 */
[--C-:B------:R-:W-:Y:S02]  /*40e0*/  FFMA.FTZ R126, R13, c[0x0][0x23c], -R124.reuse ;  /* 0x00008f000d7e7a23 */ /* 0x100fe4000001087c */
[----:B------:R-:W-:Y:S01]  /*40f0*/  FMUL.FTZ R13, R2, R93 ;  /* 0x0000005d020d7220 */ /* 0x000fe20000410000 */
[----:B------:R-:W-:Y:S01]  /*4100*/  MUFU.EX2 R133, R133 ;  /* 0x0000008500857308 */ /* 0x000fe20000000800 */
[--C-:B------:R-:W-:Y:S02]  /*4110*/  FFMA.FTZ R127, R14, c[0x0][0x23c], -R123.reuse ;  /* 0x00008f000e7f7a23 */ /* 0x100fe4000001087b */
[----:B------:R-:W-:Y:S01]  /*4120*/  FMUL.FTZ R14, R0, R94 ;  /* 0x0000005e000e7220 */ /* 0x000fe20000410000 */
[----:B---3--:R-:W-:Y:S01]  /*4130*/  F2FP.BF16.PACK_AB R99, R122, R121 ;  /* 0x000000797a63723e */ /* 0x008fe200000010ff */
[--C-:B------:R-:W-:Y:S02]  /*4140*/  FFMA.FTZ R128, R15, c[0x0][0x23c], -R123.reuse ;  /* 0x00008f000f807a23 */ /* 0x100fe4000001087b */
[----:B------:R-:W-:Y:S02]  /*4150*/  FMUL.FTZ R15, R0, R95 ;  /* 0x0000005f000f7220 */ /* 0x000fe40000410000 */
[----:B------:R-:W-:Y:S01]  /*4160*/  LDSM.16.MT88.4 R92, [R148+0xa000] ;  /* 0x00a00000945c783b */ /* 0x000fe20000004200 */
[C---:B------:R-:W-:Y:S01]  /*4170*/  FMUL.FTZ R72, R2.reuse, R72 ;  /* 0x0000004802487220 */ /* 0x040fe20000410000 */
[C---:B-1----:R-:W-:Y:S01]  /*4180*/  HMMA.16816.F32.BF16 R8, R96.reuse, R104, R8 ;  /* 0x000000686008723c */ /* 0x042fe20000041808 */
[----:B------:R-:W1:Y:S04]  /*4190*/  MUFU.EX2 R126, R126 ;  /* 0x0000007e007e7308 */ /* 0x000e680000000800 */
[----:B------:R-:W-:Y:S02]  /*41a0*/  FMUL.FTZ R73, R2, R73 ;  /* 0x0000004902497220 */ /* 0x000fe40000410000 */
[C---:B------:R-:W-:Y:S01]  /*41b0*/  FMUL.FTZ R74, R0.reuse, R74 ;  /* 0x0000004a004a7220 */ /* 0x040fe20000410000 */
[C---:B------:R-:W-:Y:S01]  /*41c0*/  HMMA.16816.F32.BF16 R36, R96.reuse, R106, R36 ;  /* 0x0000006a6024723c */ /* 0x040fe20000041824 */
[----:B------:R-:W2:Y:S02]  /*41d0*/  LDSM.16.MT88.4 R104, [R148+0x8000] ;  /* 0x008000009468783b */ /* 0x000ea40000004200 */
[----:B------:R-:W-:Y:S01]  /*41e0*/  MUFU.EX2 R127, R127 ;  /* 0x0000007f007f7308 */ /* 0x000fe20000000800 */
[----:B------:R-:W-:Y:S02]  /*41f0*/  FMUL.FTZ R75, R0, R75 ;  /* 0x0000004b004b7220 */ /* 0x000fe40000410000 */
[C---:B------:R-:W-:Y:S02]  /*4200*/  FMUL.FTZ R76, R2.reuse, R76 ;  /* 0x0000004c024c7220 */ /* 0x040fe40000410000 */
[C---:B------:R-:W-:Y:S04]  /*4210*/  HMMA.16816.F32.BF16 R40, R96.reuse, R108, R40 ;  /* 0x0000006c6028723c */ /* 0x040fe80000041828 */
[----:B------:R-:W-:Y:S01]  /*4220*/  FMUL.FTZ R77, R2, R77 ;  /* 0x0000004d024d7220 */ /* 0x000fe20000410000 */
[----:B------:R-:W3:Y:S01]  /*4230*/  MUFU.EX2 R128, R128 ;  /* 0x0000008000807308 */ /* 0x000ee20000000800 */
[C---:B------:R-:W-:Y:S02]  /*4240*/  FMUL.FTZ R78, R0.reuse, R78 ;  /* 0x0000004e004e7220 */ /* 0x040fe40000410000 */
[C---:B------:R-:W-:Y:S01]  /*4250*/  HMMA.16816.F32.BF16 R44, R96.reuse, R110, R44 ;  /* 0x0000006e602c723c */ /* 0x040fe2000004182c */
[----:B------:R-:W4:Y:S03]  /*4260*/  LDSM.16.MT88.4 R108, [R151+0xa000] ;  /* 0x00a00000976c783b */ /* 0x000f260000004200 */
[----:B------:R-:W-:Y:S02]  /*4270*/  FMUL.FTZ R79, R0, R79 ;  /* 0x0000004f004f7220 */ /* 0x000fe40000410000 */
[--C-:B------:R-:W-:Y:S01]  /*4280*/  FFMA.FTZ R129, R16, c[0x0][0x23c], -R124.reuse ;  /* 0x00008f0010817a23 */ /* 0x100fe2000001087c */
[----:B------:R-:W-:Y:S01]  /*4290*/  MUFU.EX2 R134, R134 ;  /* 0x0000008600867308 */ /* 0x000fe20000000800 */
[C---:B------:R-:W-:Y:S04]  /*42a0*/  HMMA.16816.F32.BF16 R48, R96.reuse, R112, R48 ;  /* 0x000000706030723c */ /* 0x040fe80000041830 */
[----:B------:R-:W-:Y:S02]  /*42b0*/  FFMA.FTZ R130, R17, c[0x0][0x23c], -R124 ;  /* 0x00008f0011827a23 */ /* 0x000fe4000001087c */
[--C-:B------:R-:W-:Y:S02]  /*42c0*/  FFMA.FTZ R131, R18, c[0x0][0x23c], -R123.reuse ;  /* 0x00008f0012837a23 */ /* 0x100fe4000001087b */
[C---:B------:R-:W-:Y:S01]  /*42d0*/  HMMA.16816.F32.BF16 R52, R96.reuse, R114, R52 ;  /* 0x000000726034723c */ /* 0x040fe20000041834 */
[----:B------:R-:W5:Y:S01]  /*42e0*/  LDSM.16.MT88.4 R112, [R150+0xa000] ;  /* 0x00a000009670783b */ /* 0x000f620000004200 */
[----:B------:R-:W-:Y:S02]  /*42f0*/  MUFU.EX2 R129, R129 ;  /* 0x0000008100817308 */ /* 0x000fe40000000800 */
[----:B------:R-:W-:Y:S02]  /*4300*/  FFMA.FTZ R132, R19, c[0x0][0x23c], -R123 ;  /* 0x00008f0013847a23 */ /* 0x000fe4000001087b */
[C---:B------:R-:W-:Y:S02]  /*4310*/  FMUL.FTZ R80, R2.reuse, R80 ;  /* 0x0000005002507220 */ /* 0x040fe40000410000 */
[----:B------:R-:W-:Y:S01]  /*4320*/  FMUL.FTZ R81, R2, R81 ;  /* 0x0000005102517220 */ /* 0x000fe20000410000 */
[C---:B--2---:R-:W-:Y:S03]  /*4330*/  HMMA.16816.F32.BF16 R56, R96.reuse, R104, R56 ;  /* 0x000000686038723c */ /* 0x044fe60000041838 */
[----:B------:R-:W2:Y:S01]  /*4340*/  MUFU.EX2 R130, R130 ;  /* 0x0000008200827308 */ /* 0x000ea20000000800 */
[C---:B------:R-:W-:Y:S02]  /*4350*/  FMUL.FTZ R82, R0.reuse, R82 ;  /* 0x0000005200527220 */ /* 0x040fe40000410000 */
[----:B------:R-:W-:Y:S02]  /*4360*/  FMUL.FTZ R83, R0, R83 ;  /* 0x0000005300537220 */ /* 0x000fe40000410000 */
[C---:B------:R-:W-:Y:S01]  /*4370*/  HMMA.16816.F32.BF16 R60, R96.reuse, R106, R60 ;  /* 0x0000006a603c723c */ /* 0x040fe2000004183c */
[----:B------:R-:W5:Y:S03]  /*4380*/  LDSM.16.MT88.4 R104, [R149+0xa000] ;  /* 0x00a000009568783b */ /* 0x000f660000004200 */
[----:B------:R-:W-:Y:S01]  /*4390*/  FMUL.FTZ R16, R2, R88 ;  /* 0x0000005802107220 */ /* 0x000fe20000410000 */
[----:B-1----:R-:W-:Y:S01]  /*43a0*/  F2FP.BF16.PACK_AB R88, R126, R125 ;  /* 0x0000007d7e58723e */ /* 0x002fe200000010ff */
[----:B------:R-:W-:Y:S01]  /*43b0*/  MUFU.EX2 R131, R131 ;  /* 0x0000008300837308 */ /* 0x000fe20000000800 */
[----:B------:R-:W-:Y:S01]  /*43c0*/  FMUL.FTZ R17, R2, R89 ;  /* 0x0000005902117220 */ /* 0x000fe20000410000 */
[C---:B----4-:R-:W-:Y:S04]  /*43d0*/  HMMA.16816.F32.BF16 R64, R96.reuse, R108, R64 ;  /* 0x0000006c6040723c */ /* 0x050fe80000041840 */
[----:B---3--:R-:W-:Y:S01]  /*43e0*/  F2FP.BF16.PACK_AB R89, R128, R127 ;  /* 0x0000007f8059723e */ /* 0x008fe200000010ff */
[C---:B------:R-:W-:Y:S02]  /*43f0*/  FMUL.FTZ R18, R0.reuse, R90 ;  /* 0x0000005a00127220 */ /* 0x040fe40000410000 */
[----:B------:R-:W-:Y:S01]  /*4400*/  FMUL.FTZ R19, R0, R91 ;  /* 0x0000005b00137220 */ /* 0x000fe20000410000 */
[C---:B------:R-:W-:Y:S01]  /*4410*/  HMMA.16816.F32.BF16 R68, R96.reuse, R110, R68 ;  /* 0x0000006e6044723c */ /* 0x040fe20000041844 */
[----:B------:R-:W1:Y:S01]  /*4420*/  LDSM.16.MT88.4 R108, [R151+0x8800] ;  /* 0x00880000976c783b */ /* 0x000e620000004200 */
[----:B------:R-:W3:Y:S02]  /*4430*/  MUFU.EX2 R132, R132 ;  /* 0x0000008400847308 */ /* 0x000ee40000000800 */
[----:B--2---:R-:W-:Y:S01]  /*4440*/  F2FP.BF16.PACK_AB R90, R130, R129 ;  /* 0x00000081825a723e */ /* 0x004fe200000010ff */
[C---:B------:R-:W-:Y:S02]  /*4450*/  FMUL.FTZ R84, R2.reuse, R84 ;  /* 0x0000005402547220 */ /* 0x040fe40000410000 */
[----:B------:R-:W-:Y:S01]  /*4460*/  FMUL.FTZ R85, R2, R85 ;  /* 0x0000005502557220 */ /* 0x000fe20000410000 */
[C---:B-----5:R-:W-:Y:S04]  /*4470*/  HMMA.16816.F32.BF16 R72, R96.reuse, R112, R72 ;  /* 0x000000706048723c */ /* 0x060fe80000041848 */
[C---:B------:R-:W-:Y:S02]  /*4480*/  FMUL.FTZ R86, R0.reuse, R86 ;  /* 0x0000005600567220 */ /* 0x040fe40000410000 */
[----:B------:R-:W-:Y:S02]  /*4490*/  FMUL.FTZ R87, R0, R87 ;  /* 0x0000005700577220 */ /* 0x000fe40000410000 */
[C---:B------:R-:W-:Y:S01]  /*44a0*/  HMMA.16816.F32.BF16 R12, R96.reuse, R114, R12 ;  /* 0x00000072600c723c */ /* 0x040fe2000004180c */
[----:B------:R-:W2:Y:S03]  /*44b0*/  LDSM.16.MT88.4 R112, [R150+0x8800] ;  /* 0x008800009670783b */ /* 0x000ea60000004200 */
[----:B------:R-:W-:Y:S02]  /*44c0*/  FFMA.FTZ R120, R2, R177, R120 ;  /* 0x000000b102787223 */ /* 0x000fe40000010078 */
[----:B------:R-:W-:Y:S01]  /*44d0*/  FFMA.FTZ R6, R0, R175, R6 ;  /* 0x000000af00067223 */ /* 0x000fe20000010006 */
[----:B------:R-:W-:Y:S01]  /*44e0*/  MOV R0, R3 ;  /* 0x0000000300007202 */ /* 0x000fe20000000f00 */
[----:B------:R-:W-:Y:S01]  /*44f0*/  FADD.FTZ R5, R5, R120 ;  /* 0x0000007805057221 */ /* 0x000fe20000010000 */
[C---:B------:R-:W-:Y:S03]  /*4500*/  HMMA.16816.F32.BF16 R76, R96.reuse, R104, R76 ;  /* 0x00000068604c723c */ /* 0x040fe6000004184c */
[----:B---3--:R-:W-:Y:S01]  /*4510*/  F2FP.BF16.PACK_AB R91, R132, R131 ;  /* 0x00000083845b723e */ /* 0x008fe200000010ff */
[----:B------:R-:W-:Y:S02]  /*4520*/  FADD.FTZ R6, R7, R6 ;  /* 0x0000000607067221 */ /* 0x000fe40000010000 */
[----:B------:R-:W-:Y:S02]  /*4530*/  FADD.FTZ R102, R102, R5 ;  /* 0x0000000566667221 */ /* 0x000fe40000010000 */
[C---:B------:R-:W-:Y:S01]  /*4540*/  HMMA.16816.F32.BF16 R80, R96.reuse, R106, R80 ;  /* 0x0000006a6050723c */ /* 0x040fe20000041850 */
[----:B------:R-:W3:Y:S03]  /*4550*/  LDSM.16.MT88.4 R104, [R149+0x8800] ;  /* 0x008800009568783b */ /* 0x000ee60000004200 */
[----:B------:R-:W-:Y:S02]  /*4560*/  FADD.FTZ R121, R121, R6 ;  /* 0x0000000679797221 */ /* 0x000fe40000010000 */
[----:B------:R-:W-:Y:S02]  /*4570*/  FADD.FTZ R102, R103, R102 ;  /* 0x0000006667667221 */ /* 0x000fe40000010000 */
[C---:B------:R-:W-:Y:S04]  /*4580*/  HMMA.16816.F32.BF16 R16, R96.reuse, R92, R16 ;  /* 0x0000005c6010723c */ /* 0x040fe80000041810 */
[----:B------:R-:W-:Y:S02]  /*4590*/  FADD.FTZ R122, R122, R121 ;  /* 0x000000797a7a7221 */ /* 0x000fe40000010000 */
[----:B------:R-:W-:Y:S02]  /*45a0*/  FADD.FTZ R125, R125, R102 ;  /* 0x000000667d7d7221 */ /* 0x000fe40000010000 */
[----:B------:R-:W-:Y:S01]  /*45b0*/  HMMA.16816.F32.BF16 R84, R96, R94, R84 ;  /* 0x0000005e6054723c */ /* 0x000fe20000041854 */
[----:B------:R-:W4:Y:S03]  /*45c0*/  LDSM.16.MT88.4 R92, [R151+0xa800] ;  /* 0x00a80000975c783b */ /* 0x000f260000004200 */
[----:B------:R-:W-:Y:S02]  /*45d0*/  FADD.FTZ R127, R127, R122 ;  /* 0x0000007a7f7f7221 */ /* 0x000fe40000010000 */
[----:B------:R-:W-:Y:S02]  /*45e0*/  FADD.FTZ R126, R126, R125 ;  /* 0x0000007d7e7e7221 */ /* 0x000fe40000010000 */
[C---:B-1----:R-:W-:Y:S01]  /*45f0*/  HMMA.16816.F32.BF16 R8, R88.reuse, R108, R8 ;  /* 0x0000006c5808723c */ /* 0x042fe20000041808 */
[----:B------:R-:W1:Y:S04]  /*4600*/  LDSM.16.MT88.4 R96, [R150+0xa800] ;  /* 0x00a800009660783b */ /* 0x000e680000004200 */
[----:B------:R-:W-:Y:S02]  /*4610*/  FADD.FTZ R128, R128, R127 ;  /* 0x0000007f80807221 */ /* 0x000fe40000010000 */
[----:B------:R-:W-:Y:S01]  /*4620*/  FADD.FTZ R129, R129, R126 ;  /* 0x0000007e81817221 */ /* 0x000fe20000010000 */
[C---:B------:R-:W-:Y:S01]  /*4630*/  HMMA.16816.F32.BF16 R36, R88.reuse, R110, R36 ;  /* 0x0000006e5824723c */ /* 0x040fe20000041824 */
[----:B------:R-:W-:Y:S03]  /*4640*/  LDSM.16.MT88.4 R108, [R150+0x9000] ;  /* 0x00900000966c783b */ /* 0x000fe60000004200 */
[----:B------:R-:W-:Y:S02]  /*4650*/  FADD.FTZ R5, R131, R128 ;  /* 0x0000008083057221 */ /* 0x000fe40000010000 */
[----:B------:R-:W-:Y:S02]  /*4660*/  FADD.FTZ R129, R130, R129 ;  /* 0x0000008182817221 */ /* 0x000fe40000010000 */
[C---:B--2---:R-:W-:Y:S04]  /*4670*/  HMMA.16816.F32.BF16 R40, R88.reuse, R112, R40 ;  /* 0x000000705828723c */ /* 0x044fe80000041828 */
[----:B------:R-:W-:Y:S03]  /*4680*/  FADD.FTZ R5, R132, R5 ;  /* 0x0000000584057221 */ /* 0x000fe60000010000 */
[--C-:B------:R-:W-:Y:S01]  /*4690*/  FFMA.FTZ R112, R20, c[0x0][0x23c], -R124.reuse ;  /* 0x00008f0014707a23 */ /* 0x100fe2000001087c */
[C---:B------:R-:W-:Y:S04]  /*46a0*/  HMMA.16816.F32.BF16 R44, R88.reuse, R114, R44 ;  /* 0x00000072582c723c */ /* 0x040fe8000004182c */
[--C-:B------:R-:W-:Y:S01]  /*46b0*/  FFMA.FTZ R113, R21, c[0x0][0x23c], -R124.reuse ;  /* 0x00008f0015717a23 */ /* 0x100fe2000001087c */
[----:B------:R-:W-:Y:S02]  /*46c0*/  MUFU.EX2 R112, R112 ;  /* 0x0000007000707308 */ /* 0x000fe40000000800 */
[--C-:B------:R-:W-:Y:S01]  /*46d0*/  FFMA.FTZ R114, R22, c[0x0][0x23c], -R123.reuse ;  /* 0x00008f0016727a23 */ /* 0x100fe2000001087b */
[C---:B---3--:R-:W-:Y:S04]  /*46e0*/  HMMA.16816.F32.BF16 R48, R88.reuse, R104, R48 ;  /* 0x000000685830723c */ /* 0x048fe80000041830 */
[--C-:B------:R-:W-:Y:S02]  /*46f0*/  FFMA.FTZ R115, R23, c[0x0][0x23c], -R123.reuse ;  /* 0x00008f0017737a23 */ /* 0x100fe4000001087b */
[----:B------:R-:W2:Y:S01]  /*4700*/  LDSM.16.MT88.4 R20, [R149+0xa800] ;  /* 0x00a800009514783b */ /* 0x000ea20000004200 */
[----:B------:R-:W3:Y:S01]  /*4710*/  MUFU.EX2 R113, R113 ;  /* 0x0000007100717308 */ /* 0x000ee20000000800 */
[C---:B------:R-:W-:Y:S06]  /*4720*/  HMMA.16816.F32.BF16 R52, R88.reuse, R106, R52 ;  /* 0x0000006a5834723c */ /* 0x040fec0000041834 */
[----:B------:R-:W-:Y:S02]  /*4730*/  LDSM.16.MT88.4 R104, [R151+0x9000] ;  /* 0x009000009768783b */ /* 0x000fe40000004200 */
[C---:B------:R-:W-:Y:S01]  /*4740*/  HMMA.16816.F32.BF16 R56, R88.reuse, R116, R56 ;  /* 0x000000745838723c */ /* 0x040fe20000041838 */
[----:B------:R-:W-:Y:S06]  /*4750*/  MUFU.EX2 R114, R114 ;  /* 0x0000007200727308 */ /* 0x000fec0000000800 */
[--C-:B------:R-:W-:Y:S01]  /*4760*/  FFMA.FTZ R116, R24, c[0x0][0x23c], -R124.reuse ;  /* 0x00008f0018747a23 */ /* 0x100fe2000001087c */
[C---:B------:R-:W-:Y:S03]  /*4770*/  HMMA.16816.F32.BF16 R60, R88.reuse, R118, R60 ;  /* 0x00000076583c723c */ /* 0x040fe6000004183c */
[----:B------:R-:W5:Y:S01]  /*4780*/  MUFU.EX2 R115, R115 ;  /* 0x0000007300737308 */ /* 0x000f620000000800 */
[----:B------:R-:W-:Y:S03]  /*4790*/  FFMA.FTZ R117, R25, c[0x0][0x23c], -R124 ;  /* 0x00008f0019757a23 */ /* 0x000fe6000001087c */
[--C-:B------:R-:W-:Y:S01]  /*47a0*/  FFMA.FTZ R118, R26, c[0x0][0x23c], -R123.reuse ;  /* 0x00008f001a767a23 */ /* 0x100fe2000001087b */
[C---:B----4-:R-:W-:Y:S04]  /*47b0*/  HMMA.16816.F32.BF16 R64, R88.reuse, R92, R64 ;  /* 0x0000005c5840723c */ /* 0x050fe80000041840 */
[----:B------:R-:W-:Y:S01]  /*47c0*/  FFMA.FTZ R119, R27, c[0x0][0x23c], -R123 ;  /* 0x00008f001b777a23 */ /* 0x000fe2000001087b */
[----:B------:R-:W-:Y:S01]  /*47d0*/  MUFU.EX2 R116, R116 ;  /* 0x0000007400747308 */ /* 0x000fe20000000800 */
[----:B------:R-:W-:Y:S02]  /*47e0*/  LDSM.16.MT88.4 R24, [R148+0x9000] ;  /* 0x009000009418783b */ /* 0x000fe40000004200 */
[C---:B------:R-:W-:Y:S06]  /*47f0*/  HMMA.16816.F32.BF16 R68, R88.reuse, R94, R68 ;  /* 0x0000005e5844723c */ /* 0x040fec0000041844 */
[----:B------:R-:W4:Y:S01]  /*4800*/  LDSM.16.MT88.4 R92, [R148+0xa800] ;  /* 0x00a80000945c783b */ /* 0x000f220000004200 */
[----:B------:R-:W3:Y:S01]  /*4810*/  MUFU.EX2 R117, R117 ;  /* 0x0000007500757308 */ /* 0x000ee20000000800 */
[C---:B-1----:R-:W-:Y:S08]  /*4820*/  HMMA.16816.F32.BF16 R72, R88.reuse, R96, R72 ;  /* 0x000000605848723c */ /* 0x042ff00000041848 */
[C---:B------:R-:W-:Y:S01]  /*4830*/  HMMA.16816.F32.BF16 R12, R88.reuse, R98, R12 ;  /* 0x00000062580c723c */ /* 0x040fe2000004180c */
[----:B------:R-:W1:Y:S01]  /*4840*/  LDSM.16.MT88.4 R96, [R149+0x9000] ;  /* 0x009000009560783b */ /* 0x000e620000004200 */
[----:B------:R-:W-:Y:S06]  /*4850*/  MUFU.EX2 R118, R118 ;  /* 0x0000007600767308 */ /* 0x000fec0000000800 */
[C---:B--2---:R-:W-:Y:S04]  /*4860*/  HMMA.16816.F32.BF16 R76, R88.reuse, R20, R76 ;  /* 0x00000014584c723c */ /* 0x044fe8000004184c */
[----:B------:R-:W2:Y:S03]  /*4870*/  MUFU.EX2 R119, R119 ;  /* 0x0000007700777308 */ /* 0x000ea60000000800 */
[----:B---3--:R-:W-:Y:S01]  /*4880*/  F2FP.BF16.PACK_AB R20, R113, R112 ;  /* 0x000000707114723e */ /* 0x008fe200000010ff */
[C---:B------:R-:W-:Y:S04]  /*4890*/  HMMA.16816.F32.BF16 R80, R88.reuse, R22, R80 ;  /* 0x000000165850723c */ /* 0x040fe80000041850 */
[----:B-----5:R-:W-:Y:S01]  /*48a0*/  F2FP.BF16.PACK_AB R21, R115, R114 ;  /* 0x000000727315723e */ /* 0x020fe200000010ff */
[----:B------:R-:W-:Y:S02]  /*48b0*/  FADD.FTZ R112, R112, R129 ;  /* 0x0000008170707221 */ /* 0x000fe40000010000 */
[----:B------:R-:W-:Y:S01]  /*48c0*/  F2FP.BF16.PACK_AB R22, R117, R116 ;  /* 0x000000747516723e */ /* 0x000fe200000010ff */
[----:B------:R-:W-:Y:S04]  /*48d0*/  FADD.FTZ R114, R114, R5 ;  /* 0x0000000572727221 */ /* 0x000fe80000010000 */
[----:B------:R-:W-:Y:S01]  /*48e0*/  FADD.FTZ R113, R113, R112 ;  /* 0x0000007071717221 */ /* 0x000fe20000010000 */
[C---:B----4-:R-:W-:Y:S03]  /*48f0*/  HMMA.16816.F32.BF16 R16, R88.reuse, R92, R16 ;  /* 0x0000005c5810723c */ /* 0x050fe60000041810 */
[----:B------:R-:W-:Y:S02]  /*4900*/  FADD.FTZ R115, R115, R114 ;  /* 0x0000007273737221 */ /* 0x000fe40000010000 */
[----:B------:R-:W-:Y:S01]  /*4910*/  FADD.FTZ R116, R116, R113 ;  /* 0x0000007174747221 */ /* 0x000fe20000010000 */
[----:B--2---:R-:W-:Y:S01]  /*4920*/  F2FP.BF16.PACK_AB R23, R119, R118 ;  /* 0x000000767717723e */ /* 0x004fe200000010ff */
[----:B------:R-:W-:Y:S01]  /*4930*/  FADD.FTZ R118, R118, R115 ;  /* 0x0000007376767221 */ /* 0x000fe20000010000 */
[----:B------:R-:W-:Y:S01]  /*4940*/  HMMA.16816.F32.BF16 R84, R88, R94, R84 ;  /* 0x0000005e5854723c */ /* 0x000fe20000041854 */
[----:B------:R-:W2:Y:S03]  /*4950*/  LDSM.16.MT88.4 R88, [R151+0xb000] ;  /* 0x00b000009758783b */ /* 0x000ea60000004200 */
[----:B------:R-:W-:Y:S02]  /*4960*/  FADD.FTZ R117, R117, R116 ;  /* 0x0000007475757221 */ /* 0x000fe40000010000 */
[----:B------:R-:W-:Y:S02]  /*4970*/  FADD.FTZ R119, R119, R118 ;  /* 0x0000007677777221 */ /* 0x000fe40000010000 */
[C---:B------:R-:W-:Y:S01]  /*4980*/  HMMA.16816.F32.BF16 R8, R20.reuse, R104, R8 ;  /* 0x000000681408723c */ /* 0x040fe20000041808 */
[----:B------:R-:W3:Y:S07]  /*4990*/  LDSM.16.MT88.4 R92, [R150+0xb000] ;  /* 0x00b00000965c783b */ /* 0x000eee0000004200 */
[C---:B------:R-:W-:Y:S01]  /*49a0*/  HMMA.16816.F32.BF16 R36, R20.reuse, R106, R36 ;  /* 0x0000006a1424723c */ /* 0x040fe20000041824 */
[----:B------:R-:W-:Y:S07]  /*49b0*/  LDSM.16.MT88.4 R104, [R151+0xb800] ;  /* 0x00b800009768783b */ /* 0x000fee0000004200 */
[C---:B------:R-:W-:Y:S07]  /*49c0*/  HMMA.16816.F32.BF16 R40, R20.reuse, R108, R40 ;  /* 0x0000006c1428723c */ /* 0x040fee0000041828 */
[--C-:B------:R-:W-:Y:S01]  /*49d0*/  FFMA.FTZ R108, R28, c[0x0][0x23c], -R124.reuse ;  /* 0x00008f001c6c7a23 */ /* 0x100fe2000001087c */
[C---:B------:R-:W-:Y:S04]  /*49e0*/  HMMA.16816.F32.BF16 R44, R20.reuse, R110, R44 ;  /* 0x0000006e142c723c */ /* 0x040fe8000004182c */
[--C-:B------:R-:W-:Y:S01]  /*49f0*/  FFMA.FTZ R109, R29, c[0x0][0x23c], -R124.reuse ;  /* 0x00008f001d6d7a23 */ /* 0x100fe2000001087c */
[----:B------:R-:W-:Y:S01]  /*4a00*/  MUFU.EX2 R108, R108 ;  /* 0x0000006c006c7308 */ /* 0x000fe20000000800 */
[----:B------:R-:W-:Y:S02]  /*4a10*/  FFMA.FTZ R124, R33, c[0x0][0x23c], -R124 ;  /* 0x00008f00217c7a23 */ /* 0x000fe4000001087c */
[C---:B-1----:R-:W-:Y:S04]  /*4a20*/  HMMA.16816.F32.BF16 R48, R20.reuse, R96, R48 ;  /* 0x000000601430723c */ /* 0x042fe80000041830 */
[--C-:B------:R-:W-:Y:S02]  /*4a30*/  FFMA.FTZ R110, R30, c[0x0][0x23c], -R123.reuse ;  /* 0x00008f001e6e7a23 */ /* 0x100fe4000001087b */
[--C-:B------:R-:W-:Y:S01]  /*4a40*/  FFMA.FTZ R111, R31, c[0x0][0x23c], -R123.reuse ;  /* 0x00008f001f6f7a23 */ /* 0x100fe2000001087b */
[----:B------:R-:W1:Y:S01]  /*4a50*/  MUFU.EX2 R109, R109 ;  /* 0x0000006d006d7308 */ /* 0x000e620000000800 */
[C---:B------:R-:W-:Y:S01]  /*4a60*/  HMMA.16816.F32.BF16 R52, R20.reuse, R98, R52 ;  /* 0x000000621434723c */ /* 0x040fe20000041834 */
[----:B------:R-:W4:Y:S03]  /*4a70*/  LDSM.16.MT88.4 R96, [R149+0xb000] ;  /* 0x00b000009560783b */ /* 0x000f260000004200 */
[----:B------:R-:W-:Y:S04]  /*4a80*/  FFMA.FTZ R123, R35, c[0x0][0x23c], -R123 ;  /* 0x00008f00237b7a23 */ /* 0x000fe8000001087b */
[C---:B------:R-:W-:Y:S01]  /*4a90*/  HMMA.16816.F32.BF16 R56, R20.reuse, R24, R56 ;  /* 0x000000181438723c */ /* 0x040fe20000041838 */
[----:B------:R-:W-:Y:S01]  /*4aa0*/  LDSM.16.MT88.4 R28, [R151+0x9800] ;  /* 0x00980000971c783b */ /* 0x000fe20000004200 */
[----:B------:R-:W-:Y:S06]  /*4ab0*/  MUFU.EX2 R110, R110 ;  /* 0x0000006e006e7308 */ /* 0x000fec0000000800 */
[C---:B------:R-:W-:Y:S01]  /*4ac0*/  HMMA.16816.F32.BF16 R60, R20.reuse, R26, R60 ;  /* 0x0000001a143c723c */ /* 0x040fe2000004183c */
[----:B------:R-:W5:Y:S03]  /*4ad0*/  LDSM.16.MT88.4 R24, [R148+0xb000] ;  /* 0x00b000009418783b */ /* 0x000f660000004200 */
[----:B------:R-:W1:Y:S04]  /*4ae0*/  MUFU.EX2 R111, R111 ;  /* 0x0000006f006f7308 */ /* 0x000e680000000800 */
[C---:B--2---:R-:W-:Y:S01]  /*4af0*/  HMMA.16816.F32.BF16 R64, R20.reuse, R88, R64 ;  /* 0x000000581440723c */ /* 0x044fe20000041840 */
[----:B------:R-:W-:Y:S05]  /*4b00*/  LDSM.16.MT88.4 R32, [R149+0x9800] ;  /* 0x009800009520783b */ /* 0x000fea0000004200 */
[----:B------:R-:W2:Y:S02]  /*4b10*/  MUFU.EX2 R124, R124 ;  /* 0x0000007c007c7308 */ /* 0x000ea40000000800 */
[C---:B------:R-:W-:Y:S01]  /*4b20*/  HMMA.16816.F32.BF16 R68, R20.reuse, R90, R68 ;  /* 0x0000005a1444723c */ /* 0x040fe20000041844 */
[----:B------:R-:W1:Y:S07]  /*4b30*/  LDSM.16.MT88.4 R88, [R150+0x9800] ;  /* 0x009800009658783b */ /* 0x000e6e0000004200 */
[C---:B---3--:R-:W-:Y:S01]  /*4b40*/  HMMA.16816.F32.BF16 R72, R20.reuse, R92, R72 ;  /* 0x0000005c1448723c */ /* 0x048fe20000041848 */
[----:B------:R-:W3:Y:S07]  /*4b50*/  MUFU.EX2 R123, R123 ;  /* 0x0000007b007b7308 */ /* 0x000eee0000000800 */
[C---:B------:R-:W-:Y:S01]  /*4b60*/  HMMA.16816.F32.BF16 R12, R20.reuse, R94, R12 ;  /* 0x0000005e140c723c */ /* 0x040fe2000004180c */
[----:B------:R-:W2:Y:S07]  /*4b70*/  LDSM.16.MT88.4 R92, [R148+0x9800] ;  /* 0x00980000945c783b */ /* 0x000eae0000004200 */
[C---:B----4-:R-:W-:Y:S08]  /*4b80*/  HMMA.16816.F32.BF16 R76, R20.reuse, R96, R76 ;  /* 0x00000060144c723c */ /* 0x050ff0000004184c */
[C---:B------:R-:W-:Y:S08]  /*4b90*/  HMMA.16816.F32.BF16 R80, R20.reuse, R98, R80 ;  /* 0x000000621450723c */ /* 0x040ff00000041850 */
[C---:B-----5:R-:W-:Y:S08]  /*4ba0*/  HMMA.16816.F32.BF16 R16, R20.reuse, R24, R16 ;  /* 0x000000181410723c */ /* 0x060ff00000041810 */
[----:B------:R-:W-:Y:S01]  /*4bb0*/  HMMA.16816.F32.BF16 R84, R20, R26, R84 ;  /* 0x0000001a1454723c */ /* 0x000fe20000041854 */
[----:B------:R-:W4:Y:S06]  /*4bc0*/  LDSM.16.MT88.4 R24, [R150+0xb800] ;  /* 0x00b800009618783b */ /* 0x000f2c0000004200 */
[----:B-1----:R-:W-:Y:S01]  /*4bd0*/  F2FP.BF16.PACK_AB R20, R109, R108 ;  /* 0x0000006c6d14723e */ /* 0x002fe200000010ff */
[----:B------:R-:W-:Y:S01]  /*4be0*/  FADD.FTZ R108, R108, R117 ;  /* 0x000000756c6c7221 */ /* 0x000fe20000010000 */
[----:B------:R-:W-:Y:S03]  /*4bf0*/  F2FP.BF16.PACK_AB R21, R111, R110 ;  /* 0x0000006e6f15723e */ /* 0x000fe600000010ff */
[----:B--2---:R-:W-:Y:S01]  /*4c00*/  F2FP.BF16.PACK_AB R22, R124, R133 ;  /* 0x000000857c16723e */ /* 0x004fe200000010ff */
[----:B------:R-:W-:Y:S01]  /*4c10*/  FADD.FTZ R110, R110, R119 ;  /* 0x000000776e6e7221 */ /* 0x000fe20000010000 */
[----:B---3--:R-:W-:Y:S01]  /*4c20*/  F2FP.BF16.PACK_AB R23, R123, R134 ;  /* 0x000000867b17723e */ /* 0x008fe200000010ff */
[----:B------:R-:W-:Y:S02]  /*4c30*/  FADD.FTZ R108, R109, R108 ;  /* 0x0000006c6d6c7221 */ /* 0x000fe40000010000 */
[----:B------:R-:W-:Y:S02]  /*4c40*/  FADD.FTZ R111, R111, R110 ;  /* 0x0000006e6f6f7221 */ /* 0x000fe40000010000 */
[----:B------:R-:W-:Y:S02]  /*4c50*/  FADD.FTZ R133, R133, R108 ;  /* 0x0000006c85857221 */ /* 0x000fe40000010000 */
[C---:B------:R-:W-:Y:S01]  /*4c60*/  HMMA.16816.F32.BF16 R96, R20.reuse, R28, R8 ;  /* 0x0000001c1460723c */ /* 0x040fe20000041808 */
[----:B------:R-:W1:Y:S02]  /*4c70*/  LDSM.16.MT88.4 R8, [R149+0xb800] ;  /* 0x00b800009508783b */ /* 0x000e640000004200 */
[----:B------:R-:W-:Y:S02]  /*4c80*/  FADD.FTZ R134, R134, R111 ;  /* 0x0000006f86867221 */ /* 0x000fe40000010000 */
[----:B------:R-:W-:Y:S02]  /*4c90*/  FADD.FTZ R177, R124, R133 ;  /* 0x000000857cb17221 */ /* 0x000fe40000010000 */
[----:B------:R-:W-:Y:S01]  /*4ca0*/  FADD.FTZ R175, R123, R134 ;  /* 0x000000867baf7221 */ /* 0x000fe20000010000 */
[C---:B------:R-:W-:Y:S01]  /*4cb0*/  HMMA.16816.F32.BF16 R36, R20.reuse, R30, R36 ;  /* 0x0000001e1424723c */ /* 0x040fe20000041824 */
[----:B------:R-:W2:Y:S07]  /*4cc0*/  LDSM.16.MT88.4 R28, [R148+0xb800] ;  /* 0x00b80000941c783b */ /* 0x000eae0000004200 */
        /* <DEDUP_REMOVED lines=8> */
[C---:B----4-:R-:W-:Y:S08]  /*4d50*/  HMMA.16816.F32.BF16 R72, R20.reuse, R24, R72 ;  /* 0x000000181448723c */ /* 0x050ff00000041848 */
[C---:B------:R-:W-:Y:S08]  /*4d60*/  HMMA.16816.F32.BF16 R92, R20.reuse, R26, R12 ;  /* 0x0000001a145c723c */ /* 0x040ff0000004180c */
[C---:B-1----:R-:W-:Y:S08]  /*4d70*/  HMMA.16816.F32.BF16 R76, R20.reuse, R8, R76 ;  /* 0x00000008144c723c */ /* 0x042ff0000004184c */
[C---:B------:R-:W-:Y:S08]  /*4d80*/  HMMA.16816.F32.BF16 R80, R20.reuse, R10, R80 ;  /* 0x0000000a1450723c */ /* 0x040ff00000041850 */
[C---:B--2---:R-:W-:Y:S08]  /*4d90*/  HMMA.16816.F32.BF16 R88, R20.reuse, R28, R16 ;  /* 0x0000001c1458723c */ /* 0x044ff00000041810 */
[----:B------:R-:W-:Y:S01]  /*4da0*/  HMMA.16816.F32.BF16 R84, R20, R30, R84 ;  /* 0x0000001e1454723c */ /* 0x000fe20000041854 */
[----:B------:R-:W-:-:S07]  /*4db0*/  @P0 BRA `(.L_x_461) ;  /* 0xffffe2f000000947 */ /* 0x000fce000383ffff */
.L_x_460:
[----:B------:R-:W1:Y:S01]  /*4dc0*/  SHFL.BFLY PT, R0, R175, 0x2, 0x1f ;  /* 0x0c401f00af007f89 */ /* 0x000e6200000e0000 */
[----:B------:R-:W-:Y:S01]  /*4dd0*/  MOV R9, 0x3f800000 ;  /* 0x3f80000000097802 */ /* 0x000fe20000000f00 */
[----:B------:R-:W-:Y:S01]  /*4de0*/  ULDC.U8 UR4, c[0x0][0x329] ;  /* 0x0000ca4000047ab9 */ /* 0x000fe20000000000 */
[----:B------:R-:W-:Y:S01]  /*4df0*/  MOV R10, 0x3f800000 ;  /* 0x3f800000000a7802 */ /* 0x000fe20000000f00 */
[----:B------:R-:W2:Y:S01]  /*4e00*/  SHFL.BFLY PT, R2, R177, 0x2, 0x1f ;  /* 0x0c401f00b1027f89 */ /* 0x000ea200000e0000 */
[----:B------:R-:W-:Y:S01]  /*4e10*/  ULDC.U8 UR5, c[0x0][0x328] ;  /* 0x0000ca0000057ab9 */ /* 0x000fe20000000000 */
[----:B------:R-:W-:Y:S01]  /*4e20*/  BSSY B0, `(.L_x_464) ;  /* 0x00000ee000007945 */ /* 0x000fe20003800000 */
[----:B------:R-:W-:Y:S01]  /*4e30*/  LEA R168, R168, R161, 0x4 ;  /* 0x000000a1a8a87211 */ /* 0x000fe200078e20ff */
[----:B------:R-:W3:Y:S01]  /*4e40*/  S2R R4, SR_TID.X ;  /* 0x0000000000047919 */ /* 0x000ee20000002100 */
[----:B-1----:R-:W-:-:S02]  /*4e50*/  FADD.FTZ R0, R0, R175 ;  /* 0x000000af00007221 */ /* 0x002fc40000010000 */
[----:B--2---:R-:W-:-:S03]  /*4e60*/  FADD.FTZ R11, R2, R177 ;  /* 0x000000b1020b7221 */ /* 0x004fc60000010000 */
[----:B------:R-:W1:Y:S01]  /*4e70*/  SHFL.BFLY PT, R5, R0, 0x1, 0x1f ;  /* 0x0c201f0000057f89 */ /* 0x000e6200000e0000 */
[----:B---3--:R-:W-:-:S03]  /*4e80*/  SHF.R.S32.HI R7, RZ, 0x1f, R4 ;  /* 0x0000001fff077819 */ /* 0x008fc60000011404 */
[----:B------:R-:W2:Y:S01]  /*4e90*/  SHFL.BFLY PT, R6, R11, 0x1, 0x1f ;  /* 0x0c201f000b067f89 */ /* 0x000ea200000e0000 */
[CC--:B------:R-:W-:Y:S02]  /*4ea0*/  LEA.HI R8, R7.reuse, R4.reuse, RZ, 0x2 ;  /* 0x0000000407087211 */ /* 0x0c0fe400078f10ff */
[----:B------:R-:W-:Y:S02]  /*4eb0*/  LEA.HI R2, R7, R4, RZ, 0x5 ;  /* 0x0000000407027211 */ /* 0x000fe400078f28ff */
[----:B------:R-:W-:-:S04]  /*4ec0*/  LOP3.LUT R7, R8, 0x3ffffffc, RZ, 0xc0, !PT ;  /* 0x3ffffffc08077812 */ /* 0x000fc800078ec0ff */
[----:B------:R-:W-:Y:S01]  /*4ed0*/  IADD3 R7, -R7, R4, RZ ;  /* 0x0000000407077210 */ /* 0x000fe20007ffe1ff */
[----:B-1----:R-:W-:Y:S01]  /*4ee0*/  FADD.FTZ R5, R0, R5 ;  /* 0x0000000500057221 */ /* 0x002fe20000010000 */
[----:B------:R-:W-:Y:S01]  /*4ef0*/  SHF.R.S32.HI R0, RZ, 0x5, R2 ;  /* 0x00000005ff007819 */ /* 0x000fe20000011402 */
[----:B--2---:R-:W-:-:S03]  /*4f00*/  FADD.FTZ R6, R11, R6 ;  /* 0x000000060b067221 */ /* 0x004fc60000010000 */
[----:B------:R-:W-:Y:S01]  /*4f10*/  FSETP.NE.FTZ.AND P3, PT, R5, RZ, PT ;  /* 0x000000ff0500720b */ /* 0x000fe20003f75000 */
[----:B------:R-:W-:Y:S01]  /*4f20*/  IMAD R0, R0, 0x200, R7 ;  /* 0x0000020000007824 */ /* 0x000fe200078e0207 */
[--C-:B------:R-:W-:Y:S02]  /*4f30*/  SHF.R.S32.HI R7, RZ, 0x2, R8.reuse ;  /* 0x00000002ff077819 */ /* 0x100fe40000011408 */
[----:B------:R-:W-:Y:S02]  /*4f40*/  SHF.R.S32.HI R8, RZ, 0x1f, R8 ;  /* 0x0000001fff087819 */ /* 0x000fe40000011408 */
[----:B------:R-:W-:Y:S02]  /*4f50*/  FSETP.NE.FTZ.AND P4, PT, R6, RZ, PT ;  /* 0x000000ff0600720b */ /* 0x000fe40003f95000 */
[----:B------:R-:W-:-:S04]  /*4f60*/  LEA.HI R8, R8, R7, RZ, 0x3 ;  /* 0x0000000708087211 */ /* 0x000fc800078f18ff */
[----:B------:R-:W-:Y:S01]  /*4f70*/  LOP3.LUT R8, R8, 0xfffffff8, RZ, 0xc0, !PT ;  /* 0xfffffff808087812 */ /* 0x000fe200078ec0ff */
[----:B------:R-:W1:Y:S03]  /*4f80*/  @P3 MUFU.RCP R10, R5 ;  /* 0x00000005000a3308 */ /* 0x000e660000001000 */
[----:B------:R-:W-:-:S04]  /*4f90*/  IADD3 R8, R7, -R8, RZ ;  /* 0x8000000807087210 */ /* 0x000fc80007ffe0ff */
[C---:B------:R-:W-:Y:S01]  /*4fa0*/  SHF.L.U32 R7, R8.reuse, 0x6, RZ ;  /* 0x0000000608077819 */ /* 0x040fe200000006ff */
[----:B------:R-:W2:Y:S01]  /*4fb0*/  @P4 MUFU.RCP R9, R6 ;  /* 0x0000000600094308 */ /* 0x000ea20000001000 */
[----:B------:R-:W-:Y:S02]  /*4fc0*/  LOP3.LUT R11, R8, 0x1, RZ, 0xc0, !PT ;  /* 0x00000001080b7812 */ /* 0x000fe400078ec0ff */
[----:B------:R-:W-:Y:S02]  /*4fd0*/  LOP3.LUT R7, R7, 0x1c0, RZ, 0xc0, !PT ;  /* 0x000001c007077812 */ /* 0x000fe400078ec0ff */
[----:B------:R-:W-:Y:S02]  /*4fe0*/  ISETP.NE.U32.AND P0, PT, R11, 0x1, PT ;  /* 0x000000010b00780c */ /* 0x000fe40003f05070 */
[----:B------:R-:W-:Y:S01]  /*4ff0*/  LEA.HI R7, R7, R7, RZ, 0x1d ;  /* 0x0000000707077211 */ /* 0x000fe200078fe8ff */
[----:B-1----:R-:W-:Y:S01]  /*5000*/  FMUL.FTZ R99, R10, R99 ;  /* 0x000000630a637220 */ /* 0x002fe20000410000 */
[----:B------:R-:W-:Y:S01]  /*5010*/  R2P PR, R8, 0x6 ;  /* 0x0000000608007804 */ /* 0x000fe20000000000 */
[----:B------:R-:W-:Y:S01]  /*5020*/  FMUL.FTZ R98, R10, R98 ;  /* 0x000000620a627220 */ /* 0x000fe20000410000 */
[----:B------:R-:W-:Y:S01]  /*5030*/  LEA R0, R0, R7, 0x1 ;  /* 0x0000000700007211 */ /* 0x000fe200078e08ff */
[C---:B------:R-:W-:Y:S01]  /*5040*/  FMUL.FTZ R39, R10.reuse, R39 ;  /* 0x000000270a277220 */ /* 0x040fe20000410000 */
[----:B------:R-:W-:Y:S01]  /*5050*/  MOV R8, 0x40 ;  /* 0x0000004000087802 */ /* 0x000fe20000000f00 */
[----:B------:R-:W-:Y:S01]  /*5060*/  FMUL.FTZ R38, R10, R38 ;  /* 0x000000260a267220 */ /* 0x000fe20000410000 */
[----:B------:R-:W-:Y:S01]  /*5070*/  F2FP.BF16.PACK_AB R98, R99, R98 ;  /* 0x000000626362723e */ /* 0x000fe200000010ff */
[----:B------:R-:W-:Y:S01]  /*5080*/  IMAD.SHL.U32 R7, R0, 0x2, RZ ;  /* 0x0000000200077824 */ /* 0x000fe200078e00ff */
[----:B------:R-:W-:Y:S01]  /*5090*/  MOV R0, 0x20 ;  /* 0x0000002000007802 */ /* 0x000fe20000000f00 */
[C---:B--2---:R-:W-:Y:S01]  /*50a0*/  FMUL.FTZ R96, R9.reuse, R96 ;  /* 0x0000006009607220 */ /* 0x044fe20000410000 */
[----:B------:R-:W-:Y:S01]  /*50b0*/  SEL R8, R8, 0xffffffc0, !P2 ;  /* 0xffffffc008087807 */ /* 0x000fe20005000000 */
[----:B------:R-:W-:Y:S01]  /*50c0*/  FMUL.FTZ R97, R9, R97 ;  /* 0x0000006109617220 */ /* 0x000fe20000410000 */
[----:B------:R-:W-:Y:S01]  /*50d0*/  IADD3 R11, R7, -0x10, RZ ;  /* 0xfffffff0070b7810 */ /* 0x000fe20007ffe0ff */
[C---:B------:R-:W-:Y:S01]  /*50e0*/  FMUL.FTZ R36, R9.reuse, R36 ;  /* 0x0000002409247220 */ /* 0x040fe20000410000 */
[----:B------:R-:W-:Y:S01]  /*50f0*/  SEL R0, R0, 0xffffffe0, !P1 ;  /* 0xffffffe000007807 */ /* 0x000fe20004800000 */
[----:B------:R-:W-:Y:S01]  /*5100*/  FMUL.FTZ R37, R9, R37 ;  /* 0x0000002509257220 */ /* 0x000fe20000410000 */
[----:B------:R-:W-:Y:S01]  /*5110*/  @P0 IADD3 R11, R7, 0x10, RZ ;  /* 0x00000010070b0810 */ /* 0x000fe20007ffe0ff */
[----:B------:R-:W-:Y:S01]  /*5120*/  FMUL.FTZ R40, R9, R40 ;  /* 0x0000002809287220 */ /* 0x000fe20000410000 */
[----:B------:R-:W-:Y:S01]  /*5130*/  F2FP.BF16.PACK_AB R96, R97, R96 ;  /* 0x000000606160723e */ /* 0x000fe200000010ff */
[----:B------:R-:W-:Y:S01]  /*5140*/  FMUL.FTZ R41, R9, R41 ;  /* 0x0000002909297220 */ /* 0x000fe20000410000 */
[----:B------:R-:W-:Y:S01]  /*5150*/  F2FP.BF16.PACK_AB R36, R37, R36 ;  /* 0x000000242524723e */ /* 0x000fe200000010ff */
[C---:B------:R-:W-:Y:S01]  /*5160*/  FMUL.FTZ R43, R10.reuse, R43 ;  /* 0x0000002b0a2b7220 */ /* 0x040fe20000410000 */
[----:B------:R-:W-:Y:S01]  /*5170*/  F2FP.BF16.PACK_AB R38, R39, R38 ;  /* 0x000000262726723e */ /* 0x000fe200000010ff */
[C---:B------:R-:W-:Y:S01]  /*5180*/  FMUL.FTZ R42, R10.reuse, R42 ;  /* 0x0000002a0a2a7220 */ /* 0x040fe20000410000 */
[----:B------:R-:W-:Y:S01]  /*5190*/  F2FP.BF16.PACK_AB R40, R41, R40 ;  /* 0x000000282928723e */ /* 0x000fe200000010ff */
[----:B------:R-:W-:Y:S01]  /*51a0*/  FMUL.FTZ R44, R9, R44 ;  /* 0x0000002c092c7220 */ /* 0x000fe20000410000 */
[----:B------:R-:W-:Y:S01]  /*51b0*/  IADD3 R13, R7, R0, RZ ;  /* 0x00000000070d7210 */ /* 0x000fe20007ffe0ff */
[----:B------:R-:W-:Y:S01]  /*51c0*/  FMUL.FTZ R45, R9, R45 ;  /* 0x0000002d092d7220 */ /* 0x000fe20000410000 */
[----:B------:R-:W-:Y:S01]  /*51d0*/  F2FP.BF16.PACK_AB R42, R43, R42 ;  /* 0x0000002a2b2a723e */ /* 0x000fe200000010ff */
[C---:B------:R-:W-:Y:S01]  /*51e0*/  FMUL.FTZ R47, R10.reuse, R47 ;  /* 0x0000002f0a2f7220 */ /* 0x040fe20000410000 */
[----:B------:R-:W-:Y:S01]  /*51f0*/  IADD3 R17, R7, R8, RZ ;  /* 0x0000000807117210 */ /* 0x000fe20007ffe0ff */
[C---:B------:R-:W-:Y:S01]  /*5200*/  FMUL.FTZ R46, R10.reuse, R46 ;  /* 0x0000002e0a2e7220 */ /* 0x040fe20000410000 */
[----:B------:R-:W-:Y:S01]  /*5210*/  F2FP.BF16.PACK_AB R44, R45, R44 ;  /* 0x0000002c2d2c723e */ /* 0x000fe200000010ff */
[C---:B------:R-:W-:Y:S01]  /*5220*/  FMUL.FTZ R48, R9.reuse, R48 ;  /* 0x0000003009307220 */ /* 0x040fe20000410000 */
[----:B------:R-:W-:Y:S01]  /*5230*/  STS [R7], R96 ;  /* 0x0000006007007388 */ /* 0x000fe20000000800 */
[----:B------:R-:W-:Y:S01]  /*5240*/  FMUL.FTZ R49, R9, R49 ;  /* 0x0000003109317220 */ /* 0x000fe20000410000 */
[----:B------:R-:W-:Y:S01]  /*5250*/  F2FP.BF16.PACK_AB R46, R47, R46 ;  /* 0x0000002e2f2e723e */ /* 0x000fe200000010ff */
[C---:B------:R-:W-:Y:S01]  /*5260*/  FMUL.FTZ R51, R10.reuse, R51 ;  /* 0x000000330a337220 */ /* 0x040fe20000410000 */
[----:B------:R-:W-:Y:S01]  /*5270*/  STS [R7+0x400], R98 ;  /* 0x0004006207007388 */ /* 0x000fe20000000800 */
[----:B------:R-:W-:Y:S01]  /*5280*/  FMUL.FTZ R50, R10, R50 ;  /* 0x000000320a327220 */ /* 0x000fe20000410000 */
[----:B------:R-:W-:Y:S01]  /*5290*/  F2FP.BF16.PACK_AB R48, R49, R48 ;  /* 0x000000303130723e */ /* 0x000fe200000010ff */
[C---:B------:R-:W-:Y:S01]  /*52a0*/  FMUL.FTZ R52, R9.reuse, R52 ;  /* 0x0000003409347220 */ /* 0x040fe20000410000 */
[----:B------:R-:W-:Y:S01]  /*52b0*/  IADD3 R19, R8, R11, RZ ;  /* 0x0000000b08137210 */ /* 0x000fe20007ffe0ff */
[----:B------:R-:W-:Y:S01]  /*52c0*/  FMUL.FTZ R53, R9, R53 ;  /* 0x0000003509357220 */ /* 0x000fe20000410000 */
[----:B------:R-:W-:Y:S01]  /*52d0*/  F2FP.BF16.PACK_AB R50, R51, R50 ;  /* 0x000000323332723e */ /* 0x000fe200000010ff */
[C---:B------:R-:W-:Y:S01]  /*52e0*/  FMUL.FTZ R55, R10.reuse, R55 ;  /* 0x000000370a377220 */ /* 0x040fe20000410000 */
[----:B------:R-:W-:Y:S01]  /*52f0*/  STS [R11], R36 ;  /* 0x000000240b007388 */ /* 0x000fe20000000800 */
[C---:B------:R-:W-:Y:S01]  /*5300*/  FMUL.FTZ R54, R10.reuse, R54 ;  /* 0x000000360a367220 */ /* 0x040fe20000410000 */
[----:B------:R-:W-:Y:S01]  /*5310*/  F2FP.BF16.PACK_AB R52, R53, R52 ;  /* 0x000000343534723e */ /* 0x000fe200000010ff */
[C---:B------:R-:W-:Y:S01]  /*5320*/  FMUL.FTZ R56, R9.reuse, R56 ;  /* 0x0000003809387220 */ /* 0x040fe20000410000 */
[----:B------:R-:W-:Y:S01]  /*5330*/  STS [R11+0x400], R38 ;  /* 0x000400260b007388 */ /* 0x000fe20000000800 */
        /* <DEDUP_REMOVED lines=11> */
[----:B------:R1:W-:Y:S01]  /*53f0*/  STS [R13+0x400], R42 ;  /* 0x0004002a0d007388 */ /* 0x0003e20000000800 */
[C---:B------:R-:W-:Y:S01]  /*5400*/  FMUL.FTZ R62, R10.reuse, R62 ;  /* 0x0000003e0a3e7220 */ /* 0x040fe20000410000 */
[----:B------:R-:W-:Y:S01]  /*5410*/  F2FP.BF16.PACK_AB R60, R61, R60 ;  /* 0x0000003c3d3c723e */ /* 0x000fe200000010ff */
[C---:B------:R-:W-:Y:S01]  /*5420*/  FMUL.FTZ R64, R9.reuse, R64 ;  /* 0x0000004009407220 */ /* 0x040fe20000410000 */
[----:B------:R-:W-:Y:S01]  /*5430*/  ISETP.NE.AND P0, PT, RZ, UR4, PT ;  /* 0x00000004ff007c0c */ /* 0x000fe2000bf05270 */
[----:B------:R-:W-:Y:S01]  /*5440*/  FMUL.FTZ R65, R9, R65 ;  /* 0x0000004109417220 */ /* 0x000fe20000410000 */
[----:B------:R-:W-:Y:S01]  /*5450*/  F2FP.BF16.PACK_AB R62, R63, R62 ;  /* 0x0000003e3f3e723e */ /* 0x000fe200000010ff */
[C---:B------:R-:W-:Y:S01]  /*5460*/  FMUL.FTZ R67, R10.reuse, R67 ;  /* 0x000000430a437220 */ /* 0x040fe20000410000 */
[----:B------:R-:W-:Y:S01]  /*5470*/  ISETP.NE.AND P1, PT, RZ, UR5, PT ;  /* 0x00000005ff007c0c */ /* 0x000fe2000bf25270 */
[----:B------:R-:W-:Y:S01]  /*5480*/  FMUL.FTZ R66, R10, R66 ;  /* 0x000000420a427220 */ /* 0x000fe20000410000 */
[----:B------:R-:W-:Y:S01]  /*5490*/  F2FP.BF16.PACK_AB R64, R65, R64 ;  /* 0x000000404140723e */ /* 0x000fe200000010ff */
[----:B------:R-:W-:Y:S01]  /*54a0*/  IMAD.IADD R15, R0, 0x1, R11 ;  /* 0x00000001000f7824 */ /* 0x000fe200078e020b */
[----:B------:R-:W-:Y:S01]  /*54b0*/  ISETP.NE.OR P2, PT, RZ, UR4, !P1 ;  /* 0x00000004ff007c0c */ /* 0x000fe2000cf45670 */
[----:B------:R-:W-:Y:S01]  /*54c0*/  FMUL.FTZ R68, R9, R68 ;  /* 0x0000004409447220 */ /* 0x000fe20000410000 */
[----:B------:R-:W-:Y:S01]  /*54d0*/  F2FP.BF16.PACK_AB R66, R67, R66 ;  /* 0x000000424342723e */ /* 0x000fe200000010ff */
[C---:B------:R-:W-:Y:S01]  /*54e0*/  FMUL.FTZ R69, R9.reuse, R69 ;  /* 0x0000004509457220 */ /* 0x040fe20000410000 */
[----:B------:R-:W-:Y:S01]  /*54f0*/  STS [R15], R44 ;  /* 0x0000002c0f007388 */ /* 0x000fe20000000800 */
[C---:B------:R-:W-:Y:S01]  /*5500*/  FMUL.FTZ R71, R10.reuse, R71 ;  /* 0x000000470a477220 */ /* 0x040fe20000410000 */
[----:B------:R-:W-:Y:S01]  /*5510*/  @!P0 MOV R41, c[0x0][0x214] ;  /* 0x0000850000298a02 */ /* 0x000fe20000000f00 */
[C---:B------:R-:W-:Y:S01]  /*5520*/  FMUL.FTZ R70, R10.reuse, R70 ;  /* 0x000000460a467220 */ /* 0x040fe20000410000 */
[----:B------:R2:W-:Y:S01]  /*5530*/  STS [R15+0x400], R46 ;  /* 0x0004002e0f007388 */ /* 0x0005e20000000800 */
[----:B------:R-:W-:Y:S01]  /*5540*/  FMUL.FTZ R72, R9, R72 ;  /* 0x0000004809487220 */ /* 0x000fe20000410000 */
[----:B------:R-:W-:Y:S01]  /*5550*/  F2FP.BF16.PACK_AB R68, R69, R68 ;  /* 0x000000444544723e */ /* 0x000fe200000010ff */
        /* <DEDUP_REMOVED lines=22> */
[----:B------:R-:W-:Y:S01]  /*56c0*/  IMAD.IADD R23, R15, 0x1, R8 ;  /* 0x000000010f177824 */ /* 0x000fe200078e0208 */
[----:B------:R-:W-:Y:S01]  /*56d0*/  STS [R21+0x400], R58 ;  /* 0x0004003a15007388 */ /* 0x000fe20000000800 */
[----:B------:R-:W-:Y:S01]  /*56e0*/  FMUL.FTZ R80, R9, R80 ;  /* 0x0000005009507220 */ /* 0x000fe20000410000 */
[----:B------:R-:W-:Y:S01]  /*56f0*/  F2FP.BF16.PACK_AB R78, R79, R78 ;  /* 0x0000004e4f4e723e */ /* 0x000fe200000010ff */
[C---:B------:R-:W-:Y:S01]  /*5700*/  FMUL.FTZ R81, R9.reuse, R81 ;  /* 0x0000005109517220 */ /* 0x040fe20000410000 */
[----:B------:R-:W-:Y:S01]  /*5710*/  STS [R23], R60 ;  /* 0x0000003c17007388 */ /* 0x000fe20000000800 */
[C---:B------:R-:W-:Y:S01]  /*5720*/  FMUL.FTZ R83, R10.reuse, R83 ;  /* 0x000000530a537220 */ /* 0x040fe20000410000 */
[----:B-1----:R-:W-:Y:S01]  /*5730*/  @P0 MOV R42, c[0x0][0x210] ;  /* 0x00008400002a0a02 */ /* 0x002fe20000000f00 */
[C---:B------:R-:W-:Y:S01]  /*5740*/  FMUL.FTZ R82, R10.reuse, R82 ;  /* 0x000000520a527220 */ /* 0x040fe20000410000 */
[----:B------:R-:W-:Y:S01]  /*5750*/  STS [R23+0x400], R62 ;  /* 0x0004003e17007388 */ /* 0x000fe20000000800 */
[----:B------:R-:W-:Y:S01]  /*5760*/  FMUL.FTZ R88, R9, R88 ;  /* 0x0000005809587220 */ /* 0x000fe20000410000 */
[----:B------:R-:W-:Y:S01]  /*5770*/  F2FP.BF16.PACK_AB R80, R81, R80 ;  /* 0x000000505150723e */ /* 0x000fe200000010ff */
[----:B------:R-:W-:Y:S01]  /*5780*/  FMUL.FTZ R89, R9, R89 ;  /* 0x0000005909597220 */ /* 0x000fe20000410000 */
[----:B------:R-:W-:Y:S01]  /*5790*/  F2FP.BF16.PACK_AB R82, R83, R82 ;  /* 0x000000525352723e */ /* 0x000fe200000010ff */
[----:B------:R-:W-:Y:S01]  /*57a0*/  FMUL.FTZ R84, R9, R84 ;  /* 0x0000005409547220 */ /* 0x000fe20000410000 */
[----:B------:R-:W-:Y:S01]  /*57b0*/  STS [R7+0x2000], R64 ;  /* 0x0020004007007388 */ /* 0x000fe20000000800 */
[C---:B------:R-:W-:Y:S01]  /*57c0*/  FMUL.FTZ R91, R10.reuse, R91 ;  /* 0x0000005b0a5b7220 */ /* 0x040fe20000410000 */
[----:B------:R-:W-:Y:S01]  /*57d0*/  F2FP.BF16.PACK_AB R88, R89, R88 ;  /* 0x000000585958723e */ /* 0x000fe200000010ff */
[C---:B------:R-:W-:Y:S01]  /*57e0*/  FMUL.FTZ R90, R10.reuse, R90 ;  /* 0x0000005a0a5a7220 */ /* 0x040fe20000410000 */
[----:B------:R1:W-:Y:S01]  /*57f0*/  STS [R7+0x2400], R66 ;  /* 0x0024004207007388 */ /* 0x0003e20000000800 */
[C---:B------:R-:W-:Y:S01]  /*5800*/  FMUL.FTZ R87, R10.reuse, R87 ;  /* 0x000000570a577220 */ /* 0x040fe20000410000 */
[----:B------:R-:W3:Y:S01]  /*5810*/  @P4 MUFU.LG2 R6, R6 ;  /* 0x0000000600064308 */ /* 0x000ee20000000c00 */
[----:B------:R-:W-:Y:S01]  /*5820*/  FMUL.FTZ R9, R9, R85 ;  /* 0x0000005509097220 */ /* 0x000fe20000410000 */
[----:B------:R-:W-:Y:S01]  /*5830*/  F2FP.BF16.PACK_AB R90, R91, R90 ;  /* 0x0000005a5b5a723e */ /* 0x000fe200000010ff */
[----:B------:R-:W-:Y:S01]  /*5840*/  FMUL.FTZ R10, R10, R86 ;  /* 0x000000560a0a7220 */ /* 0x000fe20000410000 */
[----:B------:R4:W-:Y:S01]  /*5850*/  STS [R11+0x2000], R68 ;  /* 0x002000440b007388 */ /* 0x0009e20000000800 */
[----:B------:R-:W-:Y:S01]  /*5860*/  @P0 IMAD R42, R42, c[0x0][0x214], RZ ;  /* 0x000085002a2a0a24 */ /* 0x000fe200078e02ff */
[----:B------:R-:W-:Y:S01]  /*5870*/  F2FP.BF16.PACK_AB R9, R9, R84 ;  /* 0x000000540909723e */ /* 0x000fe200000010ff */
[----:B------:R-:W-:Y:S01]  /*5880*/  @P0 IMAD.MOV.U32 R43, RZ, RZ, c[0x0][0x210] ;  /* 0x00008400ff2b0624 */ /* 0x000fe200078e00ff */
[----:B------:R4:W-:Y:S01]  /*5890*/  STS [R11+0x2400], R70 ;  /* 0x002400460b007388 */ /* 0x0009e20000000800 */
[----:B------:R-:W-:Y:S01]  /*58a0*/  F2FP.BF16.PACK_AB R10, R87, R10 ;  /* 0x0000000a570a723e */ /* 0x000fe200000010ff */
[----:B------:R-:W5:Y:S01]  /*58b0*/  @P3 MUFU.LG2 R5, R5 ;  /* 0x0000000500053308 */ /* 0x000f620000000c00 */
[----:B------:R-:W-:Y:S01]  /*58c0*/  @!P0 SEL R42, R41, c[0x0][0x234], !P1 ;  /* 0x00008d00292a8a07 */ /* 0x000fe20004800000 */
[----:B------:R4:W-:Y:S01]  /*58d0*/  STS [R13+0x2000], R72 ;  /* 0x002000480d007388 */ /* 0x0009e20000000800 */
[----:B------:R-:W-:Y:S01]  /*58e0*/  @P0 MOV R41, 0x1 ;  /* 0x0000000100290802 */ /* 0x000fe20000000f00 */
[----:B--2---:R-:W-:Y:S01]  /*58f0*/  CS2R R46, SRZ ;  /* 0x00000000002e7805 */ /* 0x004fe2000001ff00 */
[----:B------:R-:W-:Y:S01]  /*5900*/  LOP3.LUT R45, R2, 0xffffffe0, RZ, 0xc0, !PT ;  /* 0xffffffe0022d7812 */ /* 0x000fe200078ec0ff */
[----:B------:R4:W-:Y:S01]  /*5910*/  STS [R13+0x2400], R74 ;  /* 0x0024004a0d007388 */ /* 0x0009e20000000800 */
[----:B------:R-:W-:Y:S01]  /*5920*/  @!P0 IMAD R41, R42, c[0x0][0x1c0], RZ ;  /* 0x000070002a298a24 */ /* 0x000fe200078e02ff */
[----:B------:R-:W-:-:S02]  /*5930*/  @!P0 MOV R43, 0x1 ;  /* 0x00000001002b8802 */ /* 0x000fc40000000f00 */
[----:B------:R4:W-:Y:S01]  /*5940*/  STS [R15+0x2000], R92 ;  /* 0x0020005c0f007388 */ /* 0x0009e20000000800 */
[----:B------:R-:W-:-:S03]  /*5950*/  IADD3 R45, -R45, R4, RZ ;  /* 0x000000042d2d7210 */ /* 0x000fc60007ffe1ff */
[----:B------:R4:W-:Y:S04]  /*5960*/  STS [R15+0x2400], R94 ;  /* 0x0024005e0f007388 */ /* 0x0009e80000000800 */
        /* <DEDUP_REMOVED lines=8> */
[----:B------:R-:W-:Y:S06]  /*59f0*/  BAR.SYNC.DEFER_BLOCKING 0x0 ;  /* 0x0000000000007b1d */ /* 0x000fec0000010000 */
[----:B------:R-:W2:Y:S04]  /*5a00*/  S2R R40, SR_CTAID.Y ;  /* 0x0000000000287919 */ /* 0x000ea80000002600 */
[----:B------:R-:W3:Y:S04]  /*5a10*/  S2R R0, SR_CTAID.X ;  /* 0x0000000000007919 */ /* 0x000ee80000002500 */
[----:B-1----:R-:W1:Y:S04]  /*5a20*/  S2R R7, SR_CTAID.Z ;  /* 0x0000000000077919 */ /* 0x002e680000002700 */
[----:B------:R4:W4:Y:S04]  /*5a30*/  LDS.128 R32, [R160] ;  /* 0x00000000a0207984 */ /* 0x0009280000000c00 */
[----:B------:R4:W4:Y:S01]  /*5a40*/  LDS.128 R28, [R160+0x800] ;  /* 0x00080000a01c7984 */ /* 0x0009220000000c00 */
[----:B--2---:R-:W-:-:S03]  /*5a50*/  @!P2 IMAD R2, R40, c[0x0][0x214], RZ ;  /* 0x000085002802aa24 */ /* 0x004fc600078e02ff */
[----:B------:R2:W2:Y:S01]  /*5a60*/  LDS.128 R24, [R160+0x1000] ;  /* 0x00100000a0187984 */ /* 0x0004a20000000c00 */
[----:B------:R-:W-:Y:S01]  /*5a70*/  IMAD R41, R40, R41, RZ ;  /* 0x0000002928297224 */ /* 0x000fe200078e02ff */
[----:B------:R-:W-:Y:S02]  /*5a80*/  @!P2 SHF.R.S32.HI R47, RZ, 0x1f, R2 ;  /* 0x0000001fff2fa819 */ /* 0x000fe40000011402 */
[----:B------:R2:W2:Y:S01]  /*5a90*/  LDS.128 R20, [R160+0x1800] ;  /* 0x00180000a0147984 */ /* 0x0004a20000000c00 */
[----:B------:R-:W-:Y:S01]  /*5aa0*/  @!P2 MOV R46, R2 ;  /* 0x00000002002ea202 */ /* 0x000fe20000000f00 */
[----:B---3--:R-:W-:Y:S01]  /*5ab0*/  IMAD R4, R0, R43, RZ ;  /* 0x0000002b00047224 */ /* 0x008fe200078e02ff */
[----:B------:R-:W-:Y:S01]  /*5ac0*/  SEL R41, R41, RZ, P2 ;  /* 0x000000ff29297207 */ /* 0x000fe20001000000 */
[----:B------:R3:W2:Y:S01]  /*5ad0*/  LDS.128 R16, [R160+0x2000] ;  /* 0x00200000a0107984 */ /* 0x0006a20000000c00 */
[----:B------:R-:W-:Y:S01]  /*5ae0*/  LOP3.LUT P2, RZ, R45, 0x3, RZ, 0xc0, !PT ;  /* 0x000000032dff7812 */ /* 0x000fe2000784c0ff */
[----:B------:R-:W-:-:S02]  /*5af0*/  @P4 FMUL.FTZ R45, R6, 0.69314718246459960938 ;  /* 0x3f317218062d4820 */ /* 0x000fc40000410000 */
[----:B------:R3:W2:Y:S01]  /*5b00*/  LDS.128 R12, [R160+0x2800] ;  /* 0x00280000a00c7984 */ /* 0x0006a20000000c00 */
[----:B-1----:R-:W-:Y:S01]  /*5b10*/  IMAD R42, R7, R42, R41 ;  /* 0x0000002a072a7224 */ /* 0x002fe200078e0229 */
[----:B------:R-:W-:Y:S01]  /*5b20*/  SHF.L.U32 R41, R4, 0x6, RZ ;  /* 0x0000000604297819 */ /* 0x000fe200000006ff */
[----:B-----5:R-:W-:Y:S01]  /*5b30*/  @P3 FMUL.FTZ R6, R5, 0.69314718246459960938 ;  /* 0x3f31721805063820 */ /* 0x020fe20000410000 */
[----:B------:R3:W1:Y:S01]  /*5b40*/  LDS.128 R8, [R160+0x3000] ;  /* 0x00300000a0087984 */ /* 0x0006620000000c00 */
[----:B------:R-:W-:Y:S01]  /*5b50*/  IMAD.MOV.U32 R2, RZ, RZ, 0x7f800000 ;  /* 0x7f800000ff027424 */ /* 0x000fe200078e00ff */
[--C-:B------:R-:W-:Y:S01]  /*5b60*/  IADD3 R5, P1, P0, R41, R46, R42.reuse ;  /* 0x0000002e29057210 */ /* 0x100fe2000783e02a */
[----:B------:R-:W-:Y:S01]  /*5b70*/  @P4 FFMA.FTZ R2, R100, c[0x0][0x238], R45 ;  /* 0x00008e0064024a23 */ /* 0x000fe2000001002d */
[----:B------:R3:W1:Y:S01]  /*5b80*/  LDS.128 R36, [R160+0x3800] ;  /* 0x00380000a0247984 */ /* 0x0006620000000c00 */
[----:B------:R-:W-:Y:S02]  /*5b90*/  SHF.R.S32.HI R41, RZ, 0x1f, R41 ;  /* 0x0000001fff297819 */ /* 0x000fe40000011429 */
[----:B------:R-:W-:-:S02]  /*5ba0*/  SHF.R.S32.HI R42, RZ, 0x1f, R42 ;  /* 0x0000001fff2a7819 */ /* 0x000fc4000001142a */
[----:B------:R-:W-:Y:S01]  /*5bb0*/  MOV R4, 0x7f800000 ;  /* 0x7f80000000047802 */ /* 0x000fe20000000f00 */
[----:B------:R-:W-:Y:S01]  /*5bc0*/  @P3 FFMA.FTZ R4, R3, c[0x0][0x238], R6 ;  /* 0x00008e0003043a23 */ /* 0x000fe20000010006 */
[----:B------:R-:W-:Y:S01]  /*5bd0*/  IADD3.X R41, R41, R47, R42, P1, P0 ;  /* 0x0000002f29297210 */ /* 0x000fe20000fe042a */
[----:B------:R-:W-:Y:S05]  /*5be0*/  @P2 BRA `(.L_x_465) ;  /* 0x0000011000002947 */ /* 0x000fea0003800000 */
[----:B------:R-:W-:-:S04]  /*5bf0*/  IMAD.MOV.U32 R3, RZ, RZ, c[0x0][0x214] ;  /* 0x00008500ff037624 */ /* 0x000fc800078e00ff */
[----:B------:R-:W-:Y:S01]  /*5c00*/  IMAD R3, R0, -0x40, R3 ;  /* 0xffffffc000037824 */ /* 0x000fe200078e0203 */
[----:B------:R-:W-:-:S04]  /*5c10*/  IADD3 R0, R168, 0x8, RZ ;  /* 0x00000008a8007810 */ /* 0x000fc80007ffe0ff */
[-C--:B------:R-:W-:Y:S02]  /*5c20*/  ISETP.GE.AND P3, PT, R168, R3.reuse, PT ;  /* 0x00000003a800720c */ /* 0x080fe40003f66270 */
[----:B------:R-:W-:-:S11]  /*5c30*/  ISETP.GE.AND P2, PT, R0, R3, PT ;  /* 0x000000030000720c */ /* 0x000fd60003f46270 */
[-C--:B------:R-:W-:Y:S02]  /*5c40*/  @!P3 IMAD R168, R168, R43.reuse, RZ ;  /* 0x0000002ba8a8b224 */ /* 0x080fe400078e02ff */
[----:B------:R-:W-:-:S03]  /*5c50*/  @!P2 IMAD R6, R0, R43, RZ ;  /* 0x0000002b0006a224 */ /* 0x000fc600078e02ff */
[-C--:B------:R-:W-:Y:S02]  /*5c60*/  @!P3 IADD3 R0, P1, R168, R5.reuse, RZ ;  /* 0x00000005a800b210 */ /* 0x080fe40007f3e0ff */
[----:B------:R-:W-:Y:S02]  /*5c70*/  @!P2 IADD3 R5, P0, R6, R5, RZ ;  /* 0x000000050605a210 */ /* 0x000fe40007f1e0ff */
[-C--:B------:R-:W-:Y:S02]  /*5c80*/  @!P3 LEA.HI.X.SX32 R3, R168, R41.reuse, 0x1, P1 ;  /* 0x00000029a803b211 */ /* 0x080fe400008f0eff */
[----:B------:R-:W-:Y:S02]  /*5c90*/  @!P2 LEA.HI.X.SX32 R6, R6, R41, 0x1, P0 ;  /* 0x000000290606a211 */ /* 0x000fe400000f0eff */
[----:B------:R-:W-:Y:S02]  /*5ca0*/  @!P3 LEA R44, P1, R0, c[0x0][0x200], 0x2 ;  /* 0x00008000002cba11 */ /* 0x000fe400078210ff */
[----:B------:R-:W-:-:S02]  /*5cb0*/  @!P2 LEA R42, P0, R5, c[0x0][0x200], 0x2 ;  /* 0x00008000052aaa11 */ /* 0x000fc400078010ff */
[----:B------:R-:W-:Y:S02]  /*5cc0*/  @!P3 LEA.HI.X R45, R0, c[0x0][0x204], R3, 0x2, P1 ;  /* 0x00008100002dba11 */ /* 0x000fe400008f1403 */
[----:B------:R-:W-:-:S03]  /*5cd0*/  @!P2 LEA.HI.X R43, R5, c[0x0][0x204], R6, 0x2, P0 ;  /* 0x00008100052baa11 */ /* 0x000fc600000f1406 */
[----:B------:R3:W-:Y:S04]  /*5ce0*/  @!P3 STG.E [R44.64], R2 ;  /* 0x000000022c00b986 */ /* 0x0007e8000c10190a */
[----:B------:R3:W-:Y:S02]  /*5cf0*/  @!P2 STG.E [R42.64], R4 ;  /* 0x000000042a00a986 */ /* 0x0007e4000c10190a */
.L_x_465:
[----:B------:R-:W-:Y:S05]  /*5d00*/  BSYNC B0 ;  /* 0x0000000000007941 */ /* 0x000fea0003800000 */
.L_x_464:
[----:B------:R-:W-:Y:S01]  /*5d10*/  SHF.R.S32.HI R3, RZ, 0x1f, R40 ;  /* 0x0000001fff037819 */ /* 0x000fe20000011428 */
[----:B------:R-:W-:Y:S01]  /*5d20*/  ULDC.64 UR4, c[0x0][0x1e8] ;  /* 0x00007a0000047ab9 */ /* 0x000fe20000000a00 */
[--C-:B------:R-:W-:Y:S01]  /*5d30*/  SHF.R.S32.HI R171, RZ, 0x1f, R170.reuse ;  /* 0x0000001fffab7819 */ /* 0x100fe200000114aa */
[----:B------:R-:W-:Y:S01]  /*5d40*/  USHF.L.U32 UR7, UR4, 0x5, URZ ;  /* 0x0000000504077899 */ /* 0x000fe2000800063f */
[----:B------:R-:W-:Y:S01]  /*5d50*/  SHF.R.S32.HI R0, RZ, 0x1f, R7 ;  /* 0x0000001fff007819 */ /* 0x000fe20000011407 */
[----:B------:R-:W-:Y:S01]  /*5d60*/  IMAD R3, R3, c[0x0][0x1e0], RZ ;  /* 0x0000780003037a24 */ /* 0x000fe200078e02ff */
[----:B------:R-:W-:Y:S01]  /*5d70*/  UMOV UR6, 0x5 ;  /* 0x0000000500067882 */ /* 0x000fe20000000000 */
[----:B---3--:R-:W-:Y:S01]  /*5d80*/  IMAD.WIDE.U32 R4, R40, c[0x0][0x1e0], R170 ;  /* 0x0000780028047a25 */ /* 0x008fe200078e00aa */
[----:B------:R-:W-:-:S03]  /*5d90*/  USHF.L.U64.HI UR5, UR4, UR6, UR5 ;  /* 0x0000000604057299 */ /* 0x000fc60008010205 */
[----:B------:R-:W-:Y:S02]  /*5da0*/  IMAD R3, R40, c[0x0][0x1e4], R3 ;  /* 0x0000790028037a24 */ /* 0x000fe400078e0203 */
[----:B------:R-:W-:Y:S02]  /*5db0*/  IMAD R0, R0, c[0x0][0x1f0], RZ ;  /* 0x00007c0000007a24 */ /* 0x000fe400078e02ff */
[----:B------:R-:W-:Y:S02]  /*5dc0*/  IMAD.IADD R5, R5, 0x1, R3 ;  /* 0x0000000105057824 */ /* 0x000fe400078e0203 */
[C---:B------:R-:W-:Y:S02]  /*5dd0*/  IMAD R0, R7.reuse, c[0x0][0x1f4], R0 ;  /* 0x00007d0007007a24 */ /* 0x040fe400078e0200 */
[----:B------:R-:W-:-:S04]  /*5de0*/  IMAD.WIDE.U32 R4, R7, c[0x0][0x1f0], R4 ;  /* 0x00007c0007047a25 */ /* 0x000fc800078e0004 */
[----:B------:R-:W-:Y:S01]  /*5df0*/  IMAD R3, R173, c[0x0][0x1e8], RZ ;  /* 0x00007a00ad037a24 */ /* 0x000fe200078e02ff */
[----:B------:R-:W-:-:S03]  /*5e00*/  IADD3 R5, R5, R0, RZ ;  /* 0x0000000005057210 */ /* 0x000fc60007ffe0ff */
[C---:B------:R-:W-:Y:S02]  /*5e10*/  IMAD R3, R172.reuse, c[0x0][0x1ec], R3 ;  /* 0x00007b00ac037a24 */ /* 0x040fe400078e0203 */
[----:B------:R-:W-:-:S04]  /*5e20*/  IMAD.WIDE.U32 R4, R172, c[0x0][0x1e8], R4 ;  /* 0x00007a00ac047a25 */ /* 0x000fc800078e0004 */
[----:B------:R-:W-:Y:S01]  /*5e30*/  IMAD.IADD R3, R5, 0x1, R3 ;  /* 0x0000000105037824 */ /* 0x000fe200078e0203 */
[----:B------:R-:W-:-:S04]  /*5e40*/  LEA R2, P0, R4, c[0x0][0x1d0], 0x1 ;  /* 0x0000740004027a11 */ /* 0x000fc800078008ff */
[----:B------:R-:W-:Y:S02]  /*5e50*/  LEA.HI.X R3, R4, c[0x0][0x1d4], R3, 0x1, P0 ;  /* 0x0000750004037a11 */ /* 0x000fe400000f0c03 */
[----:B------:R-:W-:-:S03]  /*5e60*/  IADD3 R6, P0, R2, UR7, RZ ;  /* 0x0000000702067c10 */ /* 0x000fc6000ff1e0ff */
[----:B----4-:R-:W-:Y:S01]  /*5e70*/  STG.E.128 [R2.64], R32 ;  /* 0x0000002002007986 */ /* 0x010fe2000c101d0a */
[----:B------:R-:W-:Y:S02]  /*5e80*/  IADD3.X R7, R3, UR5, RZ, P0, !PT ;  /* 0x0000000503077c10 */ /* 0x000fe400087fe4ff */
[----:B------:R-:W-:Y:S01]  /*5e90*/  IADD3 R4, P0, R6, UR7, RZ ;  /* 0x0000000706047c10 */ /* 0x000fe2000ff1e0ff */
[----:B--2---:R-:W-:Y:S03]  /*5ea0*/  STG.E.128 [R2.64+0x80], R16 ;  /* 0x0000801002007986 */ /* 0x004fe6000c101d0a */
[----:B------:R-:W-:Y:S01]  /*5eb0*/  IADD3.X R5, R7, UR5, RZ, P0, !PT ;  /* 0x0000000507057c10 */ /* 0x000fe200087fe4ff */
[----:B------:R-:W-:Y:S01]  /*5ec0*/  STG.E.128 [R6.64], R28 ;  /* 0x0000001c06007986 */ /* 0x000fe2000c101d0a */
[----:B------:R-:W-:-:S03]  /*5ed0*/  IADD3 R40, P0, R4, UR7, RZ ;  /* 0x0000000704287c10 */ /* 0x000fc6000ff1e0ff */
[----:B------:R-:W-:Y:S01]  /*5ee0*/  STG.E.128 [R6.64+0x80], R12 ;  /* 0x0000800c06007986 */ /* 0x000fe2000c101d0a */
[----:B------:R-:W-:-:S03]  /*5ef0*/  IADD3.X R41, R5, UR5, RZ, P0, !PT ;  /* 0x0000000505297c10 */ /* 0x000fc600087fe4ff */
[----:B------:R-:W-:Y:S04]  /*5f00*/  STG.E.128 [R4.64], R24 ;  /* 0x0000001804007986 */ /* 0x000fe8000c101d0a */
[----:B-1----:R-:W-:Y:S04]  /*5f10*/  STG.E.128 [R4.64+0x80], R8 ;  /* 0x0000800804007986 */ /* 0x002fe8000c101d0a */
[----:B------:R-:W-:Y:S04]  /*5f20*/  STG.E.128 [R40.64], R20 ;  /* 0x0000001428007986 */ /* 0x000fe8000c101d0a */
[----:B------:R-:W-:Y:S01]  /*5f30*/  STG.E.128 [R40.64+0x80], R36 ;  /* 0x0000802428007986 */ /* 0x000fe2000c101d0a */
[----:B------:R-:W-:Y:S05]  /*5f40*/  EXIT ;  /* 0x000000000000794d */ /* 0x000fea0003800000 */
.L_x_458:
        /* <DEDUP_REMOVED lines=12> */
[C---:B------:R-:W-:Y:S01]  /*6010*/  LOP3.LUT P6, RZ, R7.reuse, 0x7, RZ, 0xc0, !PT ;  /* 0x0000000707ff7812 */ /* 0x040fe200078cc0ff */
[----:B------:R-:W-:Y:S01]  /*6020*/  IMAD.IADD R12, R7, 0x1, -R12 ;  /* 0x00000001070c7824 */ /* 0x000fe200078e0a0c */
[----:B------:R-:W-:Y:S01]  /*6030*/  SHF.R.S32.HI R3, RZ, 0x1f, R2 ;  /* 0x0000001fff037819 */ /* 0x000fe20000011402 */
[----:B------:R-:W-:Y:S01]  /*6040*/  IMAD R9, R9, c[0x0][0x1f0], RZ ;  /* 0x00007c0009097a24 */ /* 0x000fe200078e02ff */
[----:B------:R-:W-:Y:S01]  /*6050*/  UMOV UR7, 0x5 ;  /* 0x0000000500077882 */ /* 0x000fe20000000000 */
[----:B------:R-:W-:Y:S01]  /*6060*/  IMAD.SHL.U32 R12, R12, 0x8, RZ ;  /* 0x000000080c0c7824 */ /* 0x000fe200078e00ff */
[----:B------:R-:W-:Y:S01]  /*6070*/  USHF.L.U64.HI UR5, UR4, UR7, UR5 ;  /* 0x0000000704057299 */ /* 0x000fe20008010205 */
[----:B------:R-:W-:-:S02]  /*6080*/  IMAD R0, R14, c[0x0][0x1f4], R9 ;  /* 0x00007d000e007a24 */ /* 0x000fc400078e0209 */
[----:B------:R-:W-:Y:S01]  /*6090*/  IMAD.WIDE R172, R172, 0x40, R2 ;  /* 0x00000040acac7825 */ /* 0x000fe200078e0202 */
[--C-:B------:R-:W-:Y:S02]  /*60a0*/  SHF.R.S32.HI R13, RZ, 0x1f, R12.reuse ;  /* 0x0000001fff0d7819 */ /* 0x100fe4000001140c */
[----:B-1----:R-:W-:Y:S01]  /*60b0*/  ISETP.NE.AND P2, PT, R5, RZ, PT ;  /* 0x000000ff0500720c */ /* 0x002fe20003f45270 */
[C---:B------:R-:W-:Y:S02]  /*60c0*/  IMAD R7, R15.reuse, c[0x0][0x214], RZ ;  /* 0x000085000f077a24 */ /* 0x040fe400078e02ff */
[----:B------:R-:W-:-:S04]  /*60d0*/  IMAD.WIDE.U32 R12, R15, c[0x0][0x1e0], R12 ;  /* 0x000078000f0c7a25 */ /* 0x000fc800078e000c */
[----:B------:R-:W-:Y:S02]  /*60e0*/  IMAD.IADD R11, R10, 0x1, R13 ;  /* 0x000000010a0b7824 */ /* 0x000fe400078e020d */
[----:B------:R-:W-:-:S04]  /*60f0*/  IMAD.MOV.U32 R10, RZ, RZ, R12 ;  /* 0x000000ffff0a7224 */ /* 0x000fc800078e000c */
[----:B------:R-:W-:Y:S01]  /*6100*/  IMAD.WIDE.U32 R8, R14, c[0x0][0x1f0], R10 ;  /* 0x00007c000e087a25 */ /* 0x000fe200078e000a */
[----:B--2---:R-:W-:Y:S02]  /*6110*/  @!P2 ISETP.NE.AND P0, PT, R6, RZ, PT ;  /* 0x000000ff0600a20c */ /* 0x004fe40003f05270 */
[----:B------:R-:W-:Y:S01]  /*6120*/  IADD3 R10, R2, 0x10, RZ ;  /* 0x00000010020a7810 */ /* 0x000fe20007ffe0ff */
[----:B------:R-:W-:Y:S02]  /*6130*/  IMAD.IADD R9, R0, 0x1, R9 ;  /* 0x0000000100097824 */ /* 0x000fe400078e0209 */
[----:B------:R-:W-:Y:S02]  /*6140*/  IMAD R0, R173, c[0x0][0x1e8], RZ ;  /* 0x00007a00ad007a24 */ /* 0x000fe400078e02ff */
[----:B------:R-:W-:Y:S02]  /*6150*/  @P2 IMAD.MOV.U32 R4, RZ, RZ, c[0x0][0x210] ;  /* 0x00008400ff042624 */ /* 0x000fe400078e00ff */
[----:B------:R-:W-:-:S02]  /*6160*/  @!P2 IMAD.MOV.U32 R3, RZ, RZ, c[0x0][0x214] ;  /* 0x00008500ff03a624 */ /* 0x000fc400078e00ff */
[----:B------:R-:W-:Y:S02]  /*6170*/  IMAD R0, R172, c[0x0][0x1ec], R0 ;  /* 0x00007b00ac007a24 */ /* 0x000fe400078e0200 */
[----:B------:R-:W-:Y:S01]  /*6180*/  @P2 IMAD R11, R4, c[0x0][0x214], RZ ;  /* 0x00008500040b2a24 */ /* 0x000fe200078e02ff */
[----:B------:R-:W-:Y:S01]  /*6190*/  @!P2 SEL R11, R3, c[0x0][0x234], !P0 ;  /* 0x00008d00030baa07 */ /* 0x000fe20004000000 */
[----:B------:R-:W-:Y:S01]  /*61a0*/  IMAD.WIDE.U32 R172, R172, c[0x0][0x1e8], R8 ;  /* 0x00007a00acac7a25 */ /* 0x000fe200078e0008 */
[----:B------:R-:W-:Y:S02]  /*61b0*/  ISETP.NE.AND P0, PT, R6, RZ, PT ;  /* 0x000000ff0600720c */ /* 0x000fe40003f05270 */
[----:B------:R-:W-:Y:S01]  /*61c0*/  IADD3 R3, -R80, c[0x0][0x214], RZ ;  /* 0x0000850050037a10 */ /* 0x000fe20007ffe1ff */
[----:B------:R-:W-:Y:S01]  /*61d0*/  IMAD.IADD R0, R0, 0x1, R173 ;  /* 0x0000000100007824 */ /* 0x000fe200078e02ad */
[----:B------:R-:W-:Y:S01]  /*61e0*/  LEA R8, P1, R172, c[0x0][0x1d0], 0x1 ;  /* 0x00007400ac087a11 */ /* 0x000fe200078208ff */
[----:B------:R-:W-:Y:S01]  /*61f0*/  @P2 IMAD.MOV.U32 R4, RZ, RZ, 0x1 ;  /* 0x00000001ff042424 */ /* 0x000fe200078e00ff */
[----:B------:R-:W-:Y:S01]  /*6200*/  ISETP.EQ.AND P0, PT, R5, RZ, P0 ;  /* 0x000000ff0500720c */ /* 0x000fe20000702270 */
[----:B------:R-:W-:Y:S01]  /*6210*/  @!P2 IMAD R4, R11, c[0x0][0x1c0], RZ ;  /* 0x000070000b04aa24 */ /* 0x000fe200078e02ff */
[----:B------:R-:W-:Y:S01]  /*6220*/  LEA.HI.X R9, R172, c[0x0][0x1d4], R0, 0x1, P1 ;  /* 0x00007500ac097a11 */ /* 0x000fe200008f0c00 */
[----:B------:R-:W-:Y:S01]  /*6230*/  @P2 IMAD.MOV.U32 R5, RZ, RZ, c[0x0][0x210] ;  /* 0x00008400ff052624 */ /* 0x000fe200078e00ff */
[-C--:B------:R-:W-:Y:S01]  /*6240*/  ISETP.GE.OR P5, PT, R2, R3.reuse, P6 ;  /* 0x000000030200720c */ /* 0x080fe200037a6670 */
[----:B------:R-:W-:Y:S01]  /*6250*/  IMAD R4, R15, R4, RZ ;  /* 0x000000040f047224 */ /* 0x000fe200078e02ff */
[----:B------:R-:W-:Y:S01]  /*6260*/  IADD3 R20, P1, R8, UR6, RZ ;  /* 0x0000000608147c10 */ /* 0x000fe2000ff3e0ff */
[----:B------:R-:W-:Y:S01]  /*6270*/  STG.E.128 [R8.64], RZ ;  /* 0x000000ff08007986 */ /* 0x000fe2000c101d0a */
[----:B------:R-:W-:Y:S01]  /*6280*/  @!P2 IMAD.MOV.U32 R5, RZ, RZ, 0x1 ;  /* 0x00000001ff05a424 */ /* 0x000fe200078e00ff */
[----:B------:R-:W-:-:S02]  /*6290*/  ISETP.GE.OR P4, PT, R10, R3, P6 ;  /* 0x000000030a00720c */ /* 0x000fc40003786670 */
[----:B------:R1:W-:Y:S01]  /*62a0*/  STG.E.128 [R8.64+0x80], RZ ;  /* 0x000080ff08007986 */ /* 0x0003e2000c101d0a */
[----:B------:R-:W-:Y:S01]  /*62b0*/  SEL R4, R4, RZ, !P0 ;  /* 0x000000ff04047207 */ /* 0x000fe20004000000 */
[----:B------:R-:W-:Y:S01]  /*62c0*/  IMAD R80, R80, R5, RZ ;  /* 0x0000000550507224 */ /* 0x000fe200078e02ff */
[----:B------:R-:W-:Y:S02]  /*62d0*/  SHF.R.S32.HI R0, RZ, 0x1f, R7 ;  /* 0x0000001fff007819 */ /* 0x000fe40000011407 */
[----:B------:R-:W-:Y:S01]  /*62e0*/  SEL R7, R7, RZ, P0 ;  /* 0x000000ff07077207 */ /* 0x000fe20000000000 */
[----:B------:R-:W-:Y:S01]  /*62f0*/  IMAD R6, R14, R11, R4 ;  /* 0x0000000b0e067224 */ /* 0x000fe200078e0204 */
[----:B------:R-:W-:Y:S01]  /*6300*/  IADD3.X R21, R9, UR5, RZ, P1, !PT ;  /* 0x0000000509157c10 */ /* 0x000fe20008ffe4ff */
[----:B------:R-:W-:Y:S01]  /*6310*/  @!P5 IMAD R15, R2, R5, RZ ;  /* 0x00000005020fd224 */ /* 0x000fe200078e02ff */
[----:B------:R-:W-:Y:S02]  /*6320*/  SEL R0, R0, RZ, P0 ;  /* 0x000000ff00007207 */ /* 0x000fe40000000000 */
[----:B------:R-:W-:Y:S01]  /*6330*/  IADD3 R4, P2, P1, R80, R7, R6 ;  /* 0x0000000750047210 */ /* 0x000fe2000795e006 */
[----:B------:R-:W-:Y:S01]  /*6340*/  @!P4 IMAD R13, R10, R5, RZ ;  /* 0x000000050a0dc224 */ /* 0x000fe200078e02ff */
[----:B------:R-:W-:Y:S01]  /*6350*/  SHF.R.S32.HI R7, RZ, 0x1f, R80 ;  /* 0x0000001fff077819 */ /* 0x000fe20000011450 */
[----:B------:R-:W-:Y:S01]  /*6360*/  STG.E.128 [R20.64], RZ ;  /* 0x000000ff14007986 */ /* 0x000fe2000c101d0a */
[----:B------:R-:W-:-:S02]  /*6370*/  SHF.R.S32.HI R6, RZ, 0x1f, R6 ;  /* 0x0000001fff067819 */ /* 0x000fc40000011406 */
[----:B------:R-:W-:Y:S01]  /*6380*/  IADD3 R18, P0, R20, UR6, RZ ;  /* 0x0000000614127c10 */ /* 0x000fe2000ff1e0ff */
[----:B------:R-:W-:Y:S01]  /*6390*/  STG.E.128 [R20.64+0x80], RZ ;  /* 0x000080ff14007986 */ /* 0x000fe2000c101d0a */
[----:B------:R-:W-:Y:S02]  /*63a0*/  IADD3.X R0, R7, R0, R6, P2, P1 ;  /* 0x0000000007007210 */ /* 0x000fe400017e2406 */
[----:B------:R-:W-:Y:S02]  /*63b0*/  IADD3.X R19, R21, UR5, RZ, P0, !PT ;  /* 0x0000000515137c10 */ /* 0x000fe400087fe4ff */
[----:B------:R-:W-:Y:S02]  /*63c0*/  @!P5 IADD3 R7, P2, R15, R4, RZ ;  /* 0x000000040f07d210 */ /* 0x000fe40007f5e0ff */
[----:B-1----:R-:W-:Y:S01]  /*63d0*/  IADD3 R8, R2, 0x20, RZ ;  /* 0x0000002002087810 */ /* 0x002fe20007ffe0ff */
[----:B------:R-:W-:Y:S01]  /*63e0*/  STG.E.128 [R18.64], RZ ;  /* 0x000000ff12007986 */ /* 0x000fe2000c101d0a */
[----:B------:R-:W-:-:S02]  /*63f0*/  IADD3 R16, P0, R18, UR6, RZ ;  /* 0x0000000612107c10 */ /* 0x000fc4000ff1e0ff */
[-C--:B------:R-:W-:Y:S01]  /*6400*/  ISETP.GE.OR P3, PT, R8, R3.reuse, P6 ;  /* 0x000000030800720c */ /* 0x080fe20003766670 */
[----:B------:R1:W-:Y:S01]  /*6410*/  STG.E.128 [R18.64+0x80], RZ ;  /* 0x000080ff12007986 */ /* 0x0003e2000c101d0a */
[----:B------:R-:W-:Y:S02]  /*6420*/  @!P5 LEA.HI.X.SX32 R6, R15, R0, 0x1, P2 ;  /* 0x000000000f06d211 */ /* 0x000fe400010f0eff */
[----:B------:R-:W-:Y:S02]  /*6430*/  IADD3.X R17, R19, UR5, RZ, P0, !PT ;  /* 0x0000000513117c10 */ /* 0x000fe400087fe4ff */
[C---:B------:R-:W-:Y:S02]  /*6440*/  @!P5 LEA R14, P2, R7.reuse, c[0x0][0x200], 0x2 ;  /* 0x00008000070eda11 */ /* 0x040fe400078410ff */
[----:B------:R-:W-:Y:S01]  /*6450*/  IADD3 R2, R2, 0x30, RZ ;  /* 0x0000003002027810 */ /* 0x000fe20007ffe0ff */
[----:B------:R2:W-:Y:S01]  /*6460*/  STG.E.128 [R16.64], RZ ;  /* 0x000000ff10007986 */ /* 0x0005e2000c101d0a */
[----:B------:R-:W-:Y:S01]  /*6470*/  @!P5 LEA.HI.X R15, R7, c[0x0][0x204], R6, 0x2, P2 ;  /* 0x00008100070fda11 */ /* 0x000fe200010f1406 */
[----:B------:R-:W-:Y:S01]  /*6480*/  @!P5 IMAD.MOV.U32 R7, RZ, RZ, 0x7f800000 ;  /* 0x7f800000ff07d424 */ /* 0x000fe200078e00ff */
[----:B------:R-:W-:Y:S01]  /*6490*/  ISETP.GE.OR P6, PT, R2, R3, P6 ;  /* 0x000000030200720c */ /* 0x000fe200037c6670 */
[----:B------:R-:W-:Y:S01]  /*64a0*/  @!P3 IMAD R11, R8, R5, RZ ;  /* 0x00000005080bb224 */ /* 0x000fe200078e02ff */
[-C--:B------:R-:W-:Y:S01]  /*64b0*/  @!P4 IADD3 R8, P1, R13, R4.reuse, RZ ;  /* 0x000000040d08c210 */ /* 0x080fe20007f3e0ff */
[----:B------:R2:W-:Y:S03]  /*64c0*/  STG.E.128 [R16.64+0x80], RZ ;  /* 0x000080ff10007986 */ /* 0x0005e6000c101d0a */
[----:B------:R-:W-:Y:S01]  /*64d0*/  @!P3 IADD3 R9, P0, R11, R4, RZ ;  /* 0x000000040b09b210 */ /* 0x000fe20007f1e0ff */
[----:B------:R2:W-:Y:S01]  /*64e0*/  @!P5 STG.E [R14.64], R7 ;  /* 0x000000070e00d986 */ /* 0x0005e2000c10190a */
[----:B------:R-:W-:-:S02]  /*64f0*/  @!P4 LEA.HI.X.SX32 R13, R13, R0, 0x1, P1 ;  /* 0x000000000d0dc211 */ /* 0x000fc400008f0eff */
[----:B------:R-:W-:Y:S02]  /*6500*/  @!P3 LEA.HI.X.SX32 R6, R11, R0, 0x1, P0 ;  /* 0x000000000b06b211 */ /* 0x000fe400000f0eff */
[C---:B------:R-:W-:Y:S02]  /*6510*/  @!P4 LEA R12, P1, R8.reuse, c[0x0][0x200], 0x2 ;  /* 0x00008000080cca11 */ /* 0x040fe400078210ff */
[C---:B------:R-:W-:Y:S01]  /*6520*/  @!P3 LEA R10, P0, R9.reuse, c[0x0][0x200], 0x2 ;  /* 0x00008000090aba11 */ /* 0x040fe200078010ff */
[----:B-1----:R-:W-:Y:S01]  /*6530*/  @!P4 IMAD.MOV.U32 R19, RZ, RZ, 0x7f800000 ;  /* 0x7f800000ff13c424 */ /* 0x002fe200078e00ff */
[----:B------:R-:W-:Y:S02]  /*6540*/  @!P4 LEA.HI.X R13, R8, c[0x0][0x204], R13, 0x2, P1 ;  /* 0x00008100080dca11 */ /* 0x000fe400008f140d */
[----:B------:R-:W-:Y:S01]  /*6550*/  @!P3 LEA.HI.X R11, R9, c[0x0][0x204], R6, 0x2, P0 ;  /* 0x00008100090bba11 */ /* 0x000fe200000f1406 */
[----:B------:R-:W-:Y:S02]  /*6560*/  @!P3 IMAD.MOV.U32 R9, RZ, RZ, 0x7f800000 ;  /* 0x7f800000ff09b424 */ /* 0x000fe400078e00ff */
[----:B------:R2:W-:Y:S04]  /*6570*/  @!P4 STG.E [R12.64], R19 ;  /* 0x000000130c00c986 */ /* 0x0005e8000c10190a */
[----:B------:R2:W-:Y:S01]  /*6580*/  @!P3 STG.E [R10.64], R9 ;  /* 0x000000090a00b986 */ /* 0x0005e2000c10190a */
        /* <DEDUP_REMOVED lines=9> */
.L_x_466:
        /* <DEDUP_REMOVED lines=14> */
.L_x_1400:


//--------------------- .text._ZN5flash16flash_fwd_kernelI23Flash_fwd_kernel_traitsILi128ELi64ELi64ELi4ELb0ELb0EN7cutlass10bfloat16_tE19Flash_kernel_traitsILi128ELi64ELi64ELi4ES3_EELb0ELb1ELb0ELb0ELb1ELb1ELb1ELb0EEEvNS_16Flash_fwd_paramsE --------------------------
	.section	.text._ZN5flash16flash_fwd_kernelI23Flash_fwd_kernel_traitsILi128ELi64ELi64ELi4ELb0ELb0EN7cutlass10bfloat16_tE19Flash_kernel_traitsILi128ELi64ELi64ELi4ES3_EELb0ELb1ELb0ELb0ELb1ELb1ELb1ELb0EEEvNS_16Flash_fwd_paramsE,"ax",@progbits
	.sectioninfo	@"SHI_REGISTERS=200"
	.align	128
        .global         _ZN5flash16flash_fwd_kernelI23Flash_fwd_kernel_traitsILi128ELi64ELi64ELi4ELb0ELb0EN7cutlass10bfloat16_tE19Flash_kernel_traitsILi128ELi64ELi64ELi4ES3_EELb0ELb1ELb0ELb0ELb1ELb1ELb1ELb0EEEvNS_16Flash_fwd_paramsE
        .type           _ZN5flash16flash_fwd_kernelI23Flash_fwd_kernel_traitsILi128ELi64ELi64ELi4ELb0ELb0EN7cutlass10bfloat16_tE19Flash_kernel_traitsILi128ELi64ELi64ELi4ES3_EELb0ELb1ELb0ELb0ELb1ELb1ELb1ELb0EEEvNS_16Flash_fwd_paramsE,@function
        .size           _ZN5flash16flash_fwd_kernelI23Flash_fwd_kernel_traitsILi128ELi64ELi64ELi4ELb0ELb0EN7cutlass10bfloat16_tE19Flash_kernel_traitsILi128ELi64ELi64ELi4ES3_EELb0ELb1ELb0ELb0ELb1ELb1ELb1ELb0EEEvNS_16Flash_fwd_paramsE,(.L_x_1401 - _ZN5flash16flash_fwd_kernelI23Flash_fwd_kernel_traitsILi128ELi64ELi64ELi4ELb0ELb0EN7cutlass10bfloat16_tE19Flash_kernel_traitsILi128ELi64ELi64ELi4ES3_EELb0ELb1ELb0ELb0ELb1ELb1ELb1ELb0EEEvNS_16Flash_fwd_paramsE)
        .other          _ZN5flash16flash_fwd_kernelI23Flash_fwd_kernel_traitsILi128ELi64ELi64ELi4ELb0ELb0EN7cutlass10bfloat16_tE19Flash_kernel_traitsILi128ELi64ELi64ELi4ES3_EELb0ELb1ELb0ELb0ELb1ELb1ELb1ELb0EEEvNS_16Flash_fwd_paramsE,@"STO_CUDA_ENTRY STV_DEFAULT"
_ZN5flash16flash_fwd_kernelI23Flash_fwd_kernel_traitsILi128ELi64ELi64ELi4ELb0ELb0EN7cutlass10bfloat16_tE19Flash_kernel_traitsILi128ELi64ELi64ELi4ES3_EELb0ELb1ELb0ELb0ELb1ELb1ELb1ELb0EEEvNS_16Flash_fwd_paramsE:
.text._ZN5flash16flash_fwd_kernelI23Flash_fwd_kernel_traitsILi128ELi64ELi64ELi4ELb0ELb0EN7cutlass10bfloat16_tE19Flash_kernel_traitsILi128ELi64ELi64ELi4ES3_EELb0ELb1ELb0ELb0ELb1ELb1ELb1ELb0EEEvNS_16Flash_fwd_paramsE:
        /* <DEDUP_REMOVED lines=43> */
[----:B------:R-:W-:Y:S01]  /*02b0*/  IABS R20, R14 ;  /* 0x0000000e00147213 */ /* 0x000fe20000000000 */
[----:B------:R-:W-:Y:S01]  /*02c0*/  UMOV UR6, 0x5 ;  /* 0x0000000500067882 */ /* 0x000fe20000000000 */
[----:B------:R-:W-:Y:S01]  /*02d0*/  LEA.HI R16, R30, R7, RZ, 0x3 ;  /* 0x000000071e107211 */ /* 0x000fe200078f18ff */
[----:B------:R-:W-:Y:S01]  /*02e0*/  USHF.L.U64.HI UR12, UR4, UR6, UR5 ;  /* 0x00000006040c7299 */ /* 0x000fe20008010205 */
[----:B------:R-:W-:Y:S01]  /*02f0*/  ISETP.NE.AND P2, PT, RZ, c[0x0][0x1c8], PT ;  /* 0x00007200ff007a0c */ /* 0x000fe20003f45270 */
        /* <DEDUP_REMOVED lines=9> */
[----:B------:R-:W-:Y:S01]  /*0390*/  LEA.HI R0, R30, R7, RZ, 0x4 ;  /* 0x000000071e007211 */ /* 0x000fe200078f20ff */
[----:B-1----:R-:W1:Y:S01]  /*03a0*/  MUFU.RCP R18, R2 ;  /* 0x0000000200127308 */ /* 0x002e620000001000 */
[----:B------:R-:W-:Y:S01]  /*03b0*/  LOP3.LUT R9, R9, 0x1c0, RZ, 0xc0, !PT ;  /* 0x000001c009097812 */ /* 0x000fe200078ec0ff */
[----:B------:R-:W-:Y:S01]  /*03c0*/  IMAD.SHL.U32 R162, R5, 0x8, RZ ;  /* 0x0000000805a27824 */ /* 0x000fe200078e00ff */
[----:B------:R-:W-:Y:S01]  /*03d0*/  SHF.R.S32.HI R11, RZ, 0x4, R0 ;  /* 0x00000004ff0b7819 */ /* 0x000fe20000011400 */
[----:B------:R-:W-:Y:S01]  /*03e0*/  IMAD.WIDE R164, R164, 0x40, R12 ;  /* 0x00000040a4a47825 */ /* 0x000fe200078e020c */
[----:B------:R-:W-:Y:S01]  /*03f0*/  SHF.R.U32.HI R152, RZ, 0x3, R9 ;  /* 0x00000003ff987819 */ /* 0x000fe20000011609 */
[----:B------:R-:W-:Y:S01]  /*0400*/  USHF.L.U32 UR8, UR4, 0x6, URZ ;  /* 0x0000000604087899 */ /* 0x000fe2000800063f */
[----:B------:R-:W-:Y:S01]  /*0410*/  LOP3.LUT R3, R9, 0x38, R162, 0xf8, !PT ;  /* 0x0000003809037812 */ /* 0x000fe200078ef8a2 */
[----:B------:R-:W-:Y:S01]  /*0420*/  USHF.L.U32 UR9, UR4, 0x5, URZ ;  /* 0x0000000504097899 */ /* 0x000fe2000800063f */
[----:B------:R-:W-:-:S02]  /*0430*/  LEA.HI R4, R0, R11, RZ, 0x1 ;  /* 0x0000000b00047211 */ /* 0x000fc400078f08ff */
[----:B------:R-:W-:Y:S02]  /*0440*/  LOP3.LUT R152, R3, R152, RZ, 0x3c, !PT ;  /* 0x0000009803987212 */ /* 0x000fe400078e3cff */
[----:B------:R-:W-:Y:S02]  /*0450*/  LOP3.LUT R0, R0, 0xfffffff0, RZ, 0xc0, !PT ;  /* 0xfffffff000007812 */ /* 0x000fe400078ec0ff */
[----:B------:R-:W-:Y:S02]  /*0460*/  LEA.HI.X.SX32 R10, R17, R13, 0x1, P0 ;  /* 0x0000000d110a7211 */ /* 0x000fe400000f0eff */
[----:B-1----:R-:W-:Y:S02]  /*0470*/  IADD3 R18, R18, 0xffffffe, RZ ;  /* 0x0ffffffe12127810 */ /* 0x002fe40007ffe0ff */
[----:B------:R-:W-:Y:S02]  /*0480*/  LOP3.LUT R4, R4, 0xfffffffe, RZ, 0xc0, !PT ;  /* 0xfffffffe04047812 */ /* 0x000fe400078ec0ff */
[----:B------:R-:W1:Y:S01]  /*0490*/  F2I.FTZ.U32.TRUNC.NTZ R19, R18 ;  /* 0x0000001200137305 */ /* 0x000e62000021f000 */
[----:B------:R-:W-:-:S02]  /*04a0*/  LOP3.LUT R2, R14, c[0x0][0x1c8], RZ, 0x3c, !PT ;  /* 0x000072000e027a12 */ /* 0x000fc400078e3cff */
[----:B------:R-:W-:Y:S01]  /*04b0*/  IMAD.IADD R4, R11, 0x1, -R4 ;  /* 0x000000010b047824 */ /* 0x000fe200078e0a04 */
[----:B------:R-:W-:Y:S02]  /*04c0*/  SHF.R.S32.HI R13, RZ, 0x1f, R15 ;  /* 0x0000001fff0d7819 */ /* 0x000fe4000001140f */
[--C-:B------:R-:W-:Y:S02]  /*04d0*/  SHF.R.S32.HI R163, RZ, 0x1f, R162.reuse ;  /* 0x0000001fffa37819 */ /* 0x100fe400000114a2 */
[----:B------:R-:W-:Y:S01]  /*04e0*/  ISETP.GE.AND P1, PT, R2, RZ, PT ;  /* 0x000000ff0200720c */ /* 0x000fe20003f26270 */
[----:B------:R-:W-:Y:S01]  /*04f0*/  IMAD R2, R13, c[0x0][0x178], RZ ;  /* 0x00005e000d027a24 */ /* 0x000fe200078e02ff */
[-C--:B------:R-:W-:Y:S01]  /*0500*/  LEA.HI R9, R30, R7.reuse, RZ, 0x6 ;  /* 0x000000071e097211 */ /* 0x080fe200078f30ff */
[----:B------:R-:W-:Y:S01]  /*0510*/  IMAD.WIDE.U32 R24, R23, c[0x0][0x198], R162 ;  /* 0x0000660017187a25 */ /* 0x000fe200078e00a2 */
[----:B------:R-:W-:Y:S02]  /*0520*/  SHF.R.S32.HI R12, RZ, 0x1f, R14 ;  /* 0x0000001fff0c7819 */ /* 0x000fe4000001140e */
[----:B------:R-:W-:Y:S01]  /*0530*/  IADD3 R29, R28, -0x1, RZ ;  /* 0xffffffff1c1d7810 */ /* 0x000fe20007ffe0ff */
[----:B------:R-:W-:Y:S01]  /*0540*/  IMAD R2, R15, c[0x0][0x17c], R2 ;  /* 0x00005f000f027a24 */ /* 0x000fe200078e0202 */
[----:B------:R-:W-:Y:S01]  /*0550*/  LEA.HI R30, R30, R7, RZ, 0x5 ;  /* 0x000000071e1e7211 */ /* 0x000fe200078f28ff */
[----:B-1----:R-:W-:-:S02]  /*0560*/  IMAD.MOV R3, RZ, RZ, -R19 ;  /* 0x000000ffff037224 */ /* 0x002fc400078e0a13 */
[----:B------:R-:W-:Y:S01]  /*0570*/  IMAD.MOV.U32 R18, RZ, RZ, RZ ;  /* 0x000000ffff127224 */ /* 0x000fe200078e00ff */
[--C-:B------:R-:W-:Y:S01]  /*0580*/  SHF.R.S32.HI R31, RZ, 0x5, R30.reuse ;  /* 0x00000005ff1f7819 */ /* 0x100fe2000001141e */
[----:B------:R-:W-:Y:S01]  /*0590*/  IMAD R3, R3, R8, RZ ;  /* 0x0000000803037224 */ /* 0x000fe200078e02ff */
[----:B------:R-:W-:Y:S01]  /*05a0*/  SHF.R.S32.HI R160, RZ, 0x1f, R30 ;  /* 0x0000001fffa07819 */ /* 0x000fe2000001141e */
[----:B------:R-:W-:-:S03]  /*05b0*/  IMAD.WIDE.U32 R26, R15, c[0x0][0x178], R162 ;  /* 0x00005e000f1a7a25 */ /* 0x000fc600078e00a2 */
[----:B------:R-:W-:Y:S01]  /*05c0*/  LEA.HI R160, R160, R31, RZ, 0x2 ;  /* 0x0000001fa0a07211 */ /* 0x000fe200078f10ff */
[----:B------:R-:W-:-:S03]  /*05d0*/  IMAD.HI.U32 R17, R19, R3, R18 ;  /* 0x0000000313117227 */ /* 0x000fc600078e0012 */
[----:B------:R-:W-:Y:S01]  /*05e0*/  LOP3.LUT R160, R160, 0xfffffffc, RZ, 0xc0, !PT ;  /* 0xfffffffca0a07812 */ /* 0x000fe200078ec0ff */
[----:B------:R-:W-:Y:S02]  /*05f0*/  IMAD.IADD R19, R7, 0x1, -R0 ;  /* 0x0000000107137824 */ /* 0x000fe400078e0a00 */
[C---:B------:R-:W-:Y:S02]  /*0600*/  IMAD R0, R10.reuse, c[0x0][0x198], RZ ;  /* 0x000066000a007a24 */ /* 0x040fe400078e02ff */
[----:B------:R-:W-:Y:S01]  /*0610*/  IMAD R10, R10, c[0x0][0x1a0], RZ ;  /* 0x000068000a0a7a24 */ /* 0x000fe200078e02ff */
[----:B------:R-:W-:Y:S01]  /*0620*/  SHF.R.S32.HI R18, RZ, 0x1f, R19 ;  /* 0x0000001fff127819 */ /* 0x000fe20000011413 */
[----:B------:R-:W-:Y:S02]  /*0630*/  IMAD R11, R23, c[0x0][0x19c], R0 ;  /* 0x00006700170b7a24 */ /* 0x000fe400078e0200 */
[----:B------:R-:W-:Y:S01]  /*0640*/  IMAD.HI.U32 R0, R17, R20, RZ ;  /* 0x0000001411007227 */ /* 0x000fe200078e00ff */
[----:B------:R-:W-:-:S03]  /*0650*/  LEA.HI R3, R18, R19, RZ, 0x3 ;  /* 0x0000001312037211 */ /* 0x000fc600078f18ff */
[----:B------:R-:W-:Y:S01]  /*0660*/  IMAD.MOV R17, RZ, RZ, -R0 ;  /* 0x000000ffff117224 */ /* 0x000fe200078e0a00 */
[----:B------:R-:W-:Y:S01]  /*0670*/  LOP3.LUT R18, R3, 0xfffffff8, RZ, 0xc0, !PT ;  /* 0xfffffff803127812 */ /* 0x000fe200078ec0ff */
[C---:B------:R-:W-:Y:S02]  /*0680*/  IMAD R10, R23.reuse, c[0x0][0x1a4], R10 ;  /* 0x00006900170a7a24 */ /* 0x040fe400078e020a */
[----:B------:R-:W-:Y:S02]  /*0690*/  IMAD R17, R8, R17, R20 ;  /* 0x0000001108117224 */ /* 0x000fe400078e0214 */
[----:B------:R-:W-:-:S03]  /*06a0*/  IMAD.WIDE.U32 R22, R23, c[0x0][0x1a0], R162 ;  /* 0x0000680017167a25 */ /* 0x000fc600078e00a2 */
[----:B------:R-:W-:Y:S01]  /*06b0*/  ISETP.GT.U32.AND P0, PT, R8, R17, PT ;  /* 0x000000110800720c */ /* 0x000fe20003f04070 */
[----:B------:R-:W-:Y:S02]  /*06c0*/  IMAD.SHL.U32 R9, R9, 0x8, RZ ;  /* 0x0000000809097824 */ /* 0x000fe400078e00ff */
[----:B------:R-:W-:Y:S02]  /*06d0*/  IMAD.IADD R23, R23, 0x1, R10 ;  /* 0x0000000117177824 */ /* 0x000fe400078e020a */
[----:B------:R-:W-:Y:S01]  /*06e0*/  IMAD.IADD R27, R27, 0x1, R2 ;  /* 0x000000011b1b7824 */ /* 0x000fe200078e0202 */
[----:B------:R-:W-:Y:S01]  /*06f0*/  LOP3.LUT R152, R152, 0x7ffffe00, R9, 0xf8, !PT ;  /* 0x7ffffe0098987812 */ /* 0x000fe200078ef809 */
[----:B------:R-:W-:Y:S02]  /*0700*/  IMAD.IADD R25, R25, 0x1, R11 ;  /* 0x0000000119197824 */ /* 0x000fe400078e020b */
[----:B------:R-:W-:Y:S02]  /*0710*/  IMAD R10, R13, c[0x0][0x180], RZ ;  /* 0x000060000d0a7a24 */ /* 0x000fe400078e02ff */
[----:B------:R-:W-:-:S02]  /*0720*/  IMAD.IADD R2, R19, 0x1, -R18 ;  /* 0x0000000113027824 */ /* 0x000fc400078e0a12 */
[----:B------:R-:W-:Y:S01]  /*0730*/  @!P0 IMAD.IADD R17, R17, 0x1, -R8 ;  /* 0x0000000111118824 */ /* 0x000fe200078e0a08 */
[----:B------:R-:W-:Y:S01]  /*0740*/  @!P0 IADD3 R0, R0, 0x1, RZ ;  /* 0x0000000100008810 */ /* 0x000fe20007ffe0ff */
[----:B------:R-:W-:Y:S02]  /*0750*/  IMAD R19, R12, c[0x0][0x1a8], RZ ;  /* 0x00006a000c137a24 */ /* 0x000fe400078e02ff */
[----:B------:R-:W-:Y:S01]  /*0760*/  IMAD.SHL.U32 R9, R5, 0x40, RZ ;  /* 0x0000004005097824 */ /* 0x000fe200078e00ff */
[----:B------:R-:W-:Y:S01]  /*0770*/  ISETP.GE.U32.AND P3, PT, R17, R8, PT ;  /* 0x000000081100720c */ /* 0x000fe20003f66070 */
[C---:B------:R-:W-:Y:S02]  /*0780*/  IMAD R10, R15.reuse, c[0x0][0x184], R10 ;  /* 0x000061000f0a7a24 */ /* 0x040fe400078e020a */
[----:B------:R-:W-:Y:S01]  /*0790*/  IMAD.WIDE.U32 R156, R15, c[0x0][0x180], R24 ;  /* 0x000060000f9c7a25 */ /* 0x000fe200078e0018 */
[----:B------:R-:W-:-:S03]  /*07a0*/  LOP3.LUT R9, R9, 0x1c0, RZ, 0xc0, !PT ;  /* 0x000001c009097812 */ /* 0x000fc600078ec0ff */
[C---:B------:R-:W-:Y:S01]  /*07b0*/  IMAD R19, R14.reuse, c[0x0][0x1ac], R19 ;  /* 0x00006b000e137a24 */ /* 0x040fe200078e0213 */
[----:B------:R-:W-:Y:S01]  /*07c0*/  LOP3.LUT R16, R9, 0x8, R16, 0xf8, !PT ;  /* 0x0000000809107812 */ /* 0x000fe200078ef810 */
[----:B------:R-:W-:Y:S01]  /*07d0*/  IMAD.WIDE.U32 R26, R14, c[0x0][0x1a8], R26 ;  /* 0x00006a000e1a7a25 */ /* 0x000fe200078e001a */
[----:B------:R-:W-:-:S03]  /*07e0*/  SHF.R.U32.HI R9, RZ, 0x3, R9 ;  /* 0x00000003ff097819 */ /* 0x000fc60000011609 */
[----:B------:R-:W-:Y:S01]  /*07f0*/  @P3 IADD3 R0, R0, 0x1, RZ ;  /* 0x0000000100003810 */ /* 0x000fe20007ffe0ff */
[----:B------:R-:W-:Y:S01]  /*0800*/  IMAD.IADD R157, R157, 0x1, R10 ;  /* 0x000000019d9d7824 */ /* 0x000fe200078e020a */
[----:B------:R-:W-:Y:S01]  /*0810*/  LOP3.LUT R9, R16, R9, RZ, 0x3c, !PT ;  /* 0x0000000910097212 */ /* 0x000fe200078e3cff */
[----:B------:R-:W-:Y:S02]  /*0820*/  IMAD.IADD R27, R27, 0x1, R19 ;  /* 0x000000011b1b7824 */ /* 0x000fe400078e0213 */
[----:B------:R-:W-:Y:S01]  /*0830*/  IMAD.MOV.U32 R10, RZ, RZ, R0 ;  /* 0x000000ffff0a7224 */ /* 0x000fe200078e0000 */
[----:B------:R-:W-:Y:S01]  /*0840*/  SHF.R.S32.HI R0, RZ, 0x1f, R29 ;  /* 0x0000001fff007819 */ /* 0x000fe2000001141d */
[----:B------:R-:W-:Y:S02]  /*0850*/  IMAD R11, R165, c[0x0][0x190], RZ ;  /* 0x00006400a50b7a24 */ /* 0x000fe400078e02ff */
[----:B------:R-:W-:Y:S01]  /*0860*/  @!P1 IMAD.MOV R10, RZ, RZ, -R10 ;  /* 0x000000ffff0a9224 */ /* 0x000fe200078e0a0a */
[----:B------:R-:W-:Y:S01]  /*0870*/  @!P2 LOP3.LUT R10, RZ, c[0x0][0x1c8], RZ, 0x33, !PT ;  /* 0x00007200ff0aaa12 */ /* 0x000fe200078e33ff */
[----:B------:R-:W-:-:S02]  /*0880*/  IMAD R11, R164, c[0x0][0x194], R11 ;  /* 0x00006500a40b7a24 */ /* 0x000fc400078e020b */
        /* <DEDUP_REMOVED lines=10> */
[----:B------:R-:W-:Y:S02]  /*0930*/  IMAD R159, R151, c[0x0][0x1b0], RZ ;  /* 0x00006c00979f7a24 */ /* 0x000fe400078e02ff */
[----:B------:R-:W-:Y:S01]  /*0940*/  IMAD.WIDE.U32 R156, R10, c[0x0][0x1b0], R156 ;  /* 0x00006c000a9c7a25 */ /* 0x000fe200078e009c */
[----:B------:R-:W-:Y:S02]  /*0950*/  IADD3.X R13, R17, UR12, RZ, P0, !PT ;  /* 0x0000000c110d7c10 */ /* 0x000fe400087fe4ff */
[----:B------:R-:W-:Y:S01]  /*0960*/  IADD3 R14, P0, R12, UR13, RZ ;  /* 0x0000000d0c0e7c10 */ /* 0x000fe2000ff1e0ff */
[----:B------:R-:W-:Y:S02]  /*0970*/  IMAD R159, R10, c[0x0][0x1b4], R159 ;  /* 0x00006d000a9f7a24 */ /* 0x000fe400078e029f */
[----:B------:R-:W-:Y:S01]  /*0980*/  IMAD.SHL.U32 R152, R152, 0x2, RZ ;  /* 0x0000000298987824 */ /* 0x000fe200078e00ff */
[----:B------:R-:W-:Y:S01]  /*0990*/  IADD3.X R15, R13, UR12, RZ, P0, !PT ;  /* 0x0000000c0d0f7c10 */ /* 0x000fe200087fe4ff */
[----:B------:R-:W-:-:S02]  /*09a0*/  IMAD R11, R29, UR7, RZ ;  /* 0x000000071d0b7c24 */ /* 0x000fc4000f8e02ff */
[----:B------:R-:W-:Y:S01]  /*09b0*/  IMAD.IADD R159, R157, 0x1, R159 ;  /* 0x000000019d9f7824 */ /* 0x000fe200078e029f */
[----:B------:R1:W-:Y:S01]  /*09c0*/  LDGSTS.E.BYPASS.LTC128B.128 [R152], [R16.64] ;  /* 0x0000000010987fae */ /* 0x0003e2000b901d4a */
[----:B------:R-:W-:Y:S02]  /*09d0*/  IMAD.MOV.U32 R158, RZ, RZ, R156 ;  /* 0x000000ffff9e7224 */ /* 0x000fe400078e009c */
        /* <DEDUP_REMOVED lines=8> */
[----:B------:R-:W-:Y:S01]  /*0a60*/  IMAD R0, R29, c[0x0][0x1a4], R0 ;  /* 0x000069001d007a24 */ /* 0x000fe200078e0200 */
[----:B------:R3:W-:Y:S01]  /*0a70*/  LDGSTS.E.BYPASS.LTC128B.128 [R152+0x1000], [R14.64] ;  /* 0x010000000e987fae */ /* 0x0007e2000b901d4a */
[----:B------:R-:W-:-:S03]  /*0a80*/  IMAD.WIDE.U32 R154, R10, c[0x0][0x1b8], R154 ;  /* 0x00006e000a9a7a25 */ /* 0x000fc600078e009a */
[----:B------:R3:W-:Y:S01]  /*0a90*/  LDGSTS.E.BYPASS.LTC128B.128 [R152+0x3000], [R14.64+0x80] ;  /* 0x030000800e987fae */ /* 0x0007e2000b901d4a */
[----:B------:R-:W-:Y:S02]  /*0aa0*/  IMAD R151, R10, c[0x0][0x1bc], R151 ;  /* 0x00006f000a977a24 */ /* 0x000fe400078e0297 */
[----:B------:R-:W-:Y:S02]  /*0ab0*/  IMAD.SHL.U32 R10, R2, 0x40, RZ ;  /* 0x00000040020a7824 */ /* 0x000fe400078e00ff */
[----:B------:R-:W-:Y:S02]  /*0ac0*/  IMAD.IADD R151, R155, 0x1, R151 ;  /* 0x000000019b977824 */ /* 0x000fe400078e0297 */
[C---:B------:R-:W-:Y:S02]  /*0ad0*/  IMAD R88, R31.reuse, 0x10, R88 ;  /* 0x000000101f587824 */ /* 0x040fe400078e0258 */
[----:B------:R-:W-:Y:S01]  /*0ae0*/  IMAD.IADD R160, R31, 0x1, -R160 ;  /* 0x000000011fa07824 */ /* 0x000fe200078e0aa0 */
[----:B-1----:R-:W-:-:S04]  /*0af0*/  IADD3 R16, P1, R14, UR13, RZ ;  /* 0x0000000d0e107c10 */ /* 0x002fc8000ff3e0ff */
[----:B------:R-:W-:Y:S01]  /*0b00*/  IADD3.X R17, R15, UR12, RZ, P1, !PT ;  /* 0x0000000c0f117c10 */ /* 0x000fe20008ffe4ff */
[----:B------:R-:W-:Y:S01]  /*0b10*/  USHF.L.U64.HI UR12, UR4, UR6, UR5 ;  /* 0x00000006040c7299 */ /* 0x000fe20008010205 */
[----:B--2---:R-:W-:-:S03]  /*0b20*/  IMAD.WIDE.U32 R12, R29, c[0x0][0x1a0], RZ ;  /* 0x000068001d0c7a25 */ /* 0x004fc600078e00ff */
[----:B------:R1:W-:Y:S01]  /*0b30*/  LDGSTS.E.BYPASS.LTC128B.128 [R152+0x1800], [R16.64] ;  /* 0x0180000010987fae */ /* 0x0003e2000b901d4a */
[----:B------:R-:W-:Y:S01]  /*0b40*/  ULDC.64 UR4, c[0x0][0x1a0] ;  /* 0x0000680000047ab9 */ /* 0x000fe20000000a00 */
[----:B------:R-:W-:Y:S02]  /*0b50*/  IMAD.IADD R0, R13, 0x1, R0 ;  /* 0x000000010d007824 */ /* 0x000fe400078e0200 */
        /* <DEDUP_REMOVED lines=33> */
[----:B-1----:R-:W-:Y:S01]  /*0d70*/  IADD3 R16, P1, R10, UR13, RZ ;  /* 0x0000000d0a107c10 */ /* 0x002fe2000ff3e0ff */
[----:B------:R-:W-:Y:S01]  /*0d80*/  IMAD.MOV.U32 R8, RZ, RZ, 0x20 ;  /* 0x00000020ff087424 */ /* 0x000fe200078e00ff */
[----:B------:R-:W-:Y:S01]  /*0d90*/  IADD3.X R11, R13, UR5, RZ, P0, !PT ;  /* 0x000000050d0b7c10 */ /* 0x000fe200087fe4ff */
[----:B------:R-:W0:Y:S01]  /*0da0*/  LDGDEPBAR ;  /* 0x00000000000079af */ /* 0x000e220000000000 */
[----:B------:R-:W-:Y:S01]  /*0db0*/  IMAD R150, R31, 0x400, R4 ;  /* 0x000004001f967824 */ /* 0x000fe200078e0204 */
[----:B--2---:R-:W-:-:S02]  /*0dc0*/  IADD3 R14, P0, R16, UR13, RZ ;  /* 0x0000000d100e7c10 */ /* 0x004fc4000ff1e0ff */
[----:B------:R-:W-:Y:S01]  /*0dd0*/  IADD3.X R17, R11, UR5, RZ, P1, !PT ;  /* 0x000000050b117c10 */ /* 0x000fe20008ffe4ff */
[----:B------:R-:W-:Y:S01]  /*0de0*/  IMAD.IADD R150, R150, 0x1, R3 ;  /* 0x0000000196967824 */ /* 0x000fe200078e0203 */
[----:B------:R-:W-:Y:S02]  /*0df0*/  LOP3.LUT P1, RZ, R2, 0x2, RZ, 0xc0, !PT ;  /* 0x0000000202ff7812 */ /* 0x000fe4000782c0ff */
[----:B------:R-:W-:Y:S01]  /*0e00*/  IADD3.X R15, R17, UR5, RZ, P0, !PT ;  /* 0x00000005110f7c10 */ /* 0x000fe200087fe4ff */
[----:B------:R-:W-:Y:S01]  /*0e10*/  IMAD.SHL.U32 R150, R150, 0x2, RZ ;  /* 0x0000000296967824 */ /* 0x000fe200078e00ff */
[----:B------:R-:W-:Y:S02]  /*0e20*/  LOP3.LUT P0, RZ, R5, 0x2, RZ, 0xc0, !PT ;  /* 0x0000000205ff7812 */ /* 0x000fe4000780c0ff */
[----:B------:R-:W-:Y:S02]  /*0e30*/  LEA R149, R0, 0x4000, 0x1 ;  /* 0x0000400000957811 */ /* 0x000fe400078e08ff */
[----:B------:R-:W-:-:S02]  /*0e40*/  SEL R0, R8, 0xffffffe0, !P1 ;  /* 0xffffffe008007807 */ /* 0x000fc40004800000 */
[----:B------:R-:W-:Y:S02]  /*0e50*/  IADD3 R147, R149, 0x20, RZ ;  /* 0x0000002095937810 */ /* 0x000fe40007ffe0ff */
[----:B------:R-:W-:Y:S01]  /*0e60*/  LOP3.LUT P1, RZ, R2, 0x4, RZ, 0xc0, !PT ;  /* 0x0000000402ff7812 */ /* 0x000fe2000782c0ff */
[----:B------:R-:W-:Y:S01]  /*0e70*/  IMAD.IADD R148, R150, 0x1, R0 ;  /* 0x0000000196947824 */ /* 0x000fe200078e0200 */
[----:B------:R-:W-:Y:S01]  /*0e80*/  LOP3.LUT R143, R3, R4, RZ, 0xfc, !PT ;  /* 0x00000004038f7212 */ /* 0x000fe200078efcff */
[----:B------:R-:W-:Y:S02]  /*0e90*/  IMAD.MOV.U32 R2, RZ, RZ, 0x40 ;  /* 0x00000040ff027424 */ /* 0x000fe400078e00ff */
[----:B------:R-:W-:Y:S01]  /*0ea0*/  @P0 IADD3 R147, R149, -0x20, RZ ;  /* 0xffffffe095930810 */ /* 0x000fe20007ffe0ff */
[----:B------:R-:W-:-:S04]  /*0eb0*/  DEPBAR.LE SB0, 0x0 ;  /* 0x000080000000791a */ /* 0x000fc80000000000 */
[----:B------:R-:W-:Y:S01]  /*0ec0*/  BAR.SYNC.DEFER_BLOCKING 0x0 ;  /* 0x0000000000007b1d */ /* 0x000fe20000010000 */
[----:B------:R-:W-:Y:S02]  /*0ed0*/  LOP3.LUT P0, RZ, R5, 0x4, RZ, 0xc0, !PT ;  /* 0x0000000405ff7812 */ /* 0x000fe4000780c0ff */
[C---:B------:R-:W-:Y:S02]  /*0ee0*/  SEL R5, R2.reuse, 0xffffffc0, !P1 ;  /* 0xffffffc002057807 */ /* 0x040fe40004800000 */
[----:B------:R-:W-:Y:S02]  /*0ef0*/  SEL R2, R2, 0xffffffc0, !P0 ;  /* 0xffffffc002027807 */ /* 0x000fe40004000000 */
[C---:B------:R-:W-:Y:S01]  /*0f00*/  IADD3 R139, R147.reuse, 0x800, RZ ;  /* 0x00000800938b7810 */ /* 0x040fe20007ffe0ff */
[--C-:B------:R-:W-:Y:S01]  /*0f10*/  IMAD.IADD R146, R150, 0x1, R5.reuse ;  /* 0x0000000196927824 */ /* 0x100fe200078e0205 */
[----:B------:R-:W-:Y:S01]  /*0f20*/  IADD3 R138, R147, 0x1000, RZ ;  /* 0x00001000938a7810 */ /* 0x000fe20007ffe0ff */
[----:B------:R-:W-:Y:S01]  /*0f30*/  IMAD.IADD R145, R149, 0x1, R2 ;  /* 0x0000000195917824 */ /* 0x000fe200078e0202 */
[C---:B------:R-:W-:Y:S01]  /*0f40*/  IADD3 R137, R147.reuse, 0x1800, RZ ;  /* 0x0000180093897810 */ /* 0x040fe20007ffe0ff */
[----:B------:R-:W-:Y:S01]  /*0f50*/  IMAD.IADD R144, R148, 0x1, R5 ;  /* 0x0000000194907824 */ /* 0x000fe200078e0205 */
[C---:B------:R-:W-:Y:S01]  /*0f60*/  IADD3 R135, R147.reuse, 0x2000, RZ ;  /* 0x0000200093877810 */ /* 0x040fe20007ffe0ff */
[----:B------:R-:W-:Y:S01]  /*0f70*/  IMAD.IADD R136, R2, 0x1, R147 ;  /* 0x0000000102887824 */ /* 0x000fe200078e0293 */
[----:B------:R-:W-:-:S02]  /*0f80*/  IADD3 R134, R147, 0x2800, RZ ;  /* 0x0000280093867810 */ /* 0x000fc40007ffe0ff */
[C---:B------:R-:W-:Y:S02]  /*0f90*/  IADD3 R133, R147.reuse, 0x3000, RZ ;  /* 0x0000300093857810 */ /* 0x040fe40007ffe0ff */
[----:B------:R-:W-:Y:S01]  /*0fa0*/  IADD3 R132, R147, 0x3800, RZ ;  /* 0x0000380093847810 */ /* 0x000fe20007ffe0ff */
        /* <DEDUP_REMOVED lines=8> */
[----:B------:R3:W-:Y:S04]  /*1030*/  LDGSTS.E.BYPASS.LTC128B.128 [R152+0xb000], [R16.64+0x80] ;  /* 0x0b00008010987fae */ /* 0x0007e8000b901d4a */
[----:B------:R1:W-:Y:S04]  /*1040*/  LDGSTS.E.BYPASS.LTC128B.128 [R152+0x9800], [R14.64] ;  /* 0x098000000e987fae */ /* 0x0003e8000b901d4a */
[----:B------:R1:W-:Y:S04]  /*1050*/  LDGSTS.E.BYPASS.LTC128B.128 [R152+0xb800], [R14.64+0x80] ;  /* 0x0b8000800e987fae */ /* 0x0003e8000b901d4a */
[----:B------:R-:W-:Y:S04]  /*1060*/  LDSM.16.M88.4 R24, [R150] ;  /* 0x000000009618783b */ /* 0x000fe80000000200 */
[----:B------:R-:W2:Y:S04]  /*1070*/  LDSM.16.M88.4 R76, [R89+0x4000] ;  /* 0x00400000594c783b */ /* 0x000ea80000000200 */
[----:B------:R-:W-:Y:S04]  /*1080*/  LDSM.16.M88.4 R64, [R148] ;  /* 0x000000009440783b */ /* 0x000fe80000000200 */
[----:B------:R-:W-:Y:S04]  /*1090*/  LDSM.16.M88.4 R68, [R147] ;  /* 0x000000009344783b */ /* 0x000fe80000000200 */
[----:B------:R-:W5:Y:S04]  /*10a0*/  LDSM.16.M88.4 R36, [R89+0x5000] ;  /* 0x005000005924783b */ /* 0x000f680000000200 */
[----:B------:R-:W5:Y:S04]  /*10b0*/  LDSM.16.M88.4 R44, [R89+0x4800] ;  /* 0x00480000592c783b */ /* 0x000f680000000200 */
[----:B-1----:R-:W1:Y:S04]  /*10c0*/  LDSM.16.M88.4 R12, [R89+0x5800] ;  /* 0x00580000590c783b */ /* 0x002e680000000200 */
[----:B----4-:R-:W-:Y:S04]  /*10d0*/  LDSM.16.M88.4 R20, [R146] ;  /* 0x000000009214783b */ /* 0x010fe80000000200 */
[----:B---3--:R-:W3:Y:S04]  /*10e0*/  LDSM.16.M88.4 R16, [R145] ;  /* 0x000000009110783b */ /* 0x008ee80000000200 */
[----:B------:R-:W4:Y:S04]  /*10f0*/  LDSM.16.M88.4 R56, [R147+0x1000] ;  /* 0x001000009338783b */ /* 0x000f280000000200 */
[----:B------:R-:W1:Y:S01]  /*1100*/  LDSM.16.M88.4 R60, [R147+0x800] ;  /* 0x00080000933c783b */ /* 0x000e620000000200 */
[C---:B--2---:R-:W-:Y:S03]  /*1110*/  HMMA.16816.F32.BF16 R8, R24.reuse, R76, RZ ;  /* 0x0000004c1808723c */ /* 0x044fe600000418ff */
[----:B------:R-:W2:Y:S04]  /*1120*/  LDSM.16.M88.4 R52, [R147+0x1800] ;  /* 0x001800009334783b */ /* 0x000ea80000000200 */
[----:B------:R-:W-:Y:S01]  /*1130*/  LDSM.16.M88.4 R72, [R144] ;  /* 0x000000009048783b */ /* 0x000fe20000000200 */
[C---:B------:R-:W-:Y:S03]  /*1140*/  HMMA.16816.F32.BF16 R76, R24.reuse, R78, RZ ;  /* 0x0000004e184c723c */ /* 0x040fe600000418ff */
[----:B------:R-:W-:Y:S04]  /*1150*/  LDSM.16.M88.4 R80, [R145+0x1000] ;  /* 0x001000009150783b */ /* 0x000fe80000000200 */
[----:B------:R-:W-:Y:S01]  /*1160*/  LDSM.16.M88.4 R84, [R136+0x1800] ;  /* 0x001800008854783b */ /* 0x000fe20000000200 */
[----:B-----5:R-:W-:Y:S03]  /*1170*/  HMMA.16816.F32.BF16 R40, R24, R36, RZ ;  /* 0x000000241828723c */ /* 0x020fe600000418ff */
[----:B------:R-:W0:Y:S05]  /*1180*/  LDGDEPBAR ;  /* 0x00000000000079af */ /* 0x000e2a0000000000 */
[C---:B------:R-:W-:Y:S08]  /*1190*/  HMMA.16816.F32.BF16 R8, R64.reuse, R68, R8 ;  /* 0x000000444008723c */ /* 0x040ff00000041808 */
[----:B------:R-:W-:Y:S01]  /*11a0*/  HMMA.16816.F32.BF16 R76, R64, R70, R76 ;  /* 0x00000046404c723c */ /* 0x000fe2000004184c */
[----:B------:R-:W5:Y:S07]  /*11b0*/  LDSM.16.M88.4 R68, [R136] ;  /* 0x000000008844783b */ /* 0x000f6e0000000200 */
[C---:B------:R-:W-:Y:S08]  /*11c0*/  HMMA.16816.F32.BF16 R48, R24.reuse, R44, RZ ;  /* 0x0000002c1830723c */ /* 0x040ff000000418ff */
[C---:B------:R-:W-:Y:S08]  /*11d0*/  HMMA.16816.F32.BF16 R36, R24.reuse, R38, RZ ;  /* 0x000000261824723c */ /* 0x040ff000000418ff */
[C---:B------:R-:W-:Y:S08]  /*11e0*/  HMMA.16816.F32.BF16 R44, R24.reuse, R46, RZ ;  /* 0x0000002e182c723c */ /* 0x040ff000000418ff */
[C---:B-1----:R-:W-:Y:S08]  /*11f0*/  HMMA.16816.F32.BF16 R32, R24.reuse, R12, RZ ;  /* 0x0000000c1820723c */ /* 0x042ff000000418ff */
[----:B------:R-:W-:Y:S01]  /*1200*/  HMMA.16816.F32.BF16 R24, R24, R14, RZ ;  /* 0x0000000e1818723c */ /* 0x000fe200000418ff */
[----:B------:R-:W1:Y:S07]  /*1210*/  LDSM.16.M88.4 R12, [R145+0x800] ;  /* 0x00080000910c783b */ /* 0x000e6e0000000200 */
[C---:B---3--:R-:W-:Y:S08]  /*1220*/  HMMA.16816.F32.BF16 R8, R20.reuse, R16, R8 ;  /* 0x000000101408723c */ /* 0x048ff00000041808 */
[----:B------:R-:W-:Y:S01]  /*1230*/  HMMA.16816.F32.BF16 R76, R20, R18, R76 ;  /* 0x00000012144c723c */ /* 0x000fe2000004184c */
[----:B------:R-:W-:Y:S07]  /*1240*/  LDSM.16.M88.4 R16, [R89+0x6000] ;  /* 0x006000005910783b */ /* 0x000fee0000000200 */
[C---:B----4-:R-:W-:Y:S08]  /*1250*/  HMMA.16816.F32.BF16 R40, R64.reuse, R56, R40 ;  /* 0x000000384028723c */ /* 0x050ff00000041828 */
[C---:B------:R-:W-:Y:S08]  /*1260*/  HMMA.16816.F32.BF16 R48, R64.reuse, R60, R48 ;  /* 0x0000003c4030723c */ /* 0x040ff00000041830 */
[C---:B------:R-:W-:Y:S01]  /*1270*/  HMMA.16816.F32.BF16 R36, R64.reuse, R58, R36 ;  /* 0x0000003a4024723c */ /* 0x040fe20000041824 */
[----:B------:R-:W3:Y:S07]  /*1280*/  LDSM.16.M88.4 R56, [R150+0x2000] ;  /* 0x002000009638783b */ /* 0x000eee0000000200 */
[C---:B------:R-:W-:Y:S01]  /*1290*/  HMMA.16816.F32.BF16 R44, R64.reuse, R62, R44 ;  /* 0x0000003e402c723c */ /* 0x040fe2000004182c */
[----:B------:R-:W-:Y:S07]  /*12a0*/  LDSM.16.M88.4 R60, [R136+0x800] ;  /* 0x00080000883c783b */ /* 0x000fee0000000200 */
[C---:B--2---:R-:W-:Y:S08]  /*12b0*/  HMMA.16816.F32.BF16 R32, R64.reuse, R52, R32 ;  /* 0x000000344020723c */ /* 0x044ff00000041820 */
[----:B------:R-:W-:Y:S01]  /*12c0*/  HMMA.16816.F32.BF16 R24, R64, R54, R24 ;  /* 0x000000364018723c */ /* 0x000fe20000041818 */
[----:B------:R-:W2:Y:S04]  /*12d0*/  LDSM.16.M88.4 R52, [R145+0x1800] ;  /* 0x001800009134783b */ /* 0x000ea80000000200 */
[----:B------:R-:W-:Y:S03]  /*12e0*/  LDSM.16.M88.4 R64, [R147+0x2000] ;  /* 0x002000009340783b */ /* 0x000fe60000000200 */
[C---:B-----5:R-:W-:Y:S08]  /*12f0*/  HMMA.16816.F32.BF16 R8, R72.reuse, R68, R8 ;  /* 0x000000444808723c */ /* 0x060ff00000041808 */
[----:B------:R-:W-:Y:S08]  /*1300*/  HMMA.16816.F32.BF16 R76, R72, R70, R76 ;  /* 0x00000046484c723c */ /* 0x000ff0000004184c */
[C---:B------:R-:W-:Y:S08]  /*1310*/  HMMA.16816.F32.BF16 R40, R20.reuse, R80, R40 ;  /* 0x000000501428723c */ /* 0x040ff00000041828 */
[C---:B-1----:R-:W-:Y:S08]  /*1320*/  HMMA.16816.F32.BF16 R48, R20.reuse, R12, R48 ;  /* 0x0000000c1430723c */ /* 0x042ff00000041830 */
[C---:B------:R-:W-:Y:S01]  /*1330*/  HMMA.16816.F32.BF16 R80, R20.reuse, R82, R36 ;  /* 0x000000521450723c */ /* 0x040fe20000041824 */
[----:B------:R-:W1:Y:S07]  /*1340*/  LDSM.16.M88.4 R36, [R148+0x2000] ;  /* 0x002000009424783b */ /* 0x000e6e0000000200 */
[----:B------:R-:W-:Y:S01]  /*1350*/  HMMA.16816.F32.BF16 R44, R20, R14, R44 ;  /* 0x0000000e142c723c */ /* 0x000fe2000004182c */
[----:B------:R-:W4:Y:S07]  /*1360*/  LDSM.16.M88.4 R12, [R136+0x1000] ;  /* 0x00100000880c783b */ /* 0x000f2e0000000200 */
[C---:B---3--:R-:W-:Y:S08]  /*1370*/  HMMA.16816.F32.BF16 R8, R56.reuse, R16, R8 ;  /* 0x000000103808723c */ /* 0x048ff00000041808 */
[----:B------:R-:W-:Y:S01]  /*1380*/  HMMA.16816.F32.BF16 R76, R56, R18, R76 ;  /* 0x00000012384c723c */ /* 0x000fe2000004184c */
[----:B------:R-:W-:Y:S07]  /*1390*/  LDSM.16.M88.4 R16, [R147+0x2800] ;  /* 0x002800009310783b */ /* 0x000fee0000000200 */
[C---:B--2---:R-:W-:Y:S08]  /*13a0*/  HMMA.16816.F32.BF16 R32, R20.reuse, R52, R32 ;  /* 0x000000341420723c */ /* 0x044ff00000041820 */
[----:B------:R-:W-:Y:S01]  /*13b0*/  HMMA.16816.F32.BF16 R24, R20, R54, R24 ;  /* 0x000000361418723c */ /* 0x000fe20000041818 */
[----:B------:R-:W-:Y:S04]  /*13c0*/  LDSM.16.M88.4 R52, [R145+0x2000] ;  /* 0x002000009134783b */ /* 0x000fe80000000200 */
[----:B------:R-:W-:Y:S03]  /*13d0*/  LDSM.16.M88.4 R20, [R89+0x6800] ;  /* 0x006800005914783b */ /* 0x000fe60000000200 */
[----:B------:R-:W-:Y:S01]  /*13e0*/  HMMA.16816.F32.BF16 R68, R72, R60, R48 ;  /* 0x0000003c4844723c */ /* 0x000fe20000041830 */
[----:B------:R-:W2:Y:S07]  /*13f0*/  LDSM.16.M88.4 R48, [R146+0x2000] ;  /* 0x002000009230783b */ /* 0x000eae0000000200 */
[C---:B-1----:R-:W-:Y:S08]  /*1400*/  HMMA.16816.F32.BF16 R8, R36.reuse, R64, R8 ;  /* 0x000000402408723c */ /* 0x042ff00000041808 */
[----:B------:R-:W-:Y:S01]  /*1410*/  HMMA.16816.F32.BF16 R76, R36, R66, R76 ;  /* 0x00000042244c723c */ /* 0x000fe2000004184c */
[----:B------:R-:W-:Y:S07]  /*1420*/  LDSM.16.M88.4 R64, [R89+0x7000] ;  /* 0x007000005940783b */ /* 0x000fee0000000200 */
[C---:B------:R-:W-:Y:S01]  /*1430*/  HMMA.16816.F32.BF16 R44, R72.reuse, R62, R44 ;  /* 0x0000003e482c723c */ /* 0x040fe2000004182c */
[----:B------:R-:W-:Y:S07]  /*1440*/  LDSM.16.M88.4 R60, [R136+0x2000] ;  /* 0x00200000883c783b */ /* 0x000fee0000000200 */
[C---:B----4-:R-:W-:Y:S08]  /*1450*/  HMMA.16816.F32.BF16 R40, R72.reuse, R12, R40 ;  /* 0x0000000c4828723c */ /* 0x050ff00000041828 */
[----:B------:R-:W-:Y:S01]  /*1460*/  HMMA.16816.F32.BF16 R80, R72, R14, R80 ;  /* 0x0000000e4850723c */ /* 0x000fe20000041850 */
[----:B------:R-:W1:Y:S07]  /*1470*/  LDSM.16.M88.4 R12, [R144+0x2000] ;  /* 0x00200000900c783b */ /* 0x000e6e0000000200 */
[C---:B--2---:R-:W-:Y:S08]  /*1480*/  HMMA.16816.F32.BF16 R8, R48.reuse, R52, R8 ;  /* 0x000000343008723c */ /* 0x044ff00000041808 */
[----:B------:R-:W-:Y:S08]  /*1490*/  HMMA.16816.F32.BF16 R76, R48, R54, R76 ;  /* 0x00000036304c723c */ /* 0x000ff0000004184c */
[C---:B------:R-:W-:Y:S08]  /*14a0*/  HMMA.16816.F32.BF16 R68, R56.reuse, R20, R68 ;  /* 0x000000143844723c */ /* 0x040ff00000041844 */
[----:B------:R-:W-:Y:S01]  /*14b0*/  HMMA.16816.F32.BF16 R44, R56, R22, R44 ;  /* 0x00000016382c723c */ /* 0x000fe2000004182c */
[----:B------:R-:W2:Y:S07]  /*14c0*/  LDSM.16.M88.4 R20, [R145+0x2800] ;  /* 0x002800009114783b */ /* 0x000eae0000000200 */
[----:B------:R-:W-:Y:S01]  /*14d0*/  HMMA.16816.F32.BF16 R52, R72, R84, R32 ;  /* 0x000000544834723c */ /* 0x000fe20000041820 */
[----:B------:R-:W-:Y:S07]  /*14e0*/  LDSM.16.M88.4 R32, [R136+0x2800] ;  /* 0x002800008820783b */ /* 0x000fee0000000200 */
[C---:B-1----:R-:W-:Y:S08]  /*14f0*/  HMMA.16816.F32.BF16 R8, R12.reuse, R60, R8 ;  /* 0x0000003c0c08723c */ /* 0x042ff00000041808 */
[----:B------:R-:W-:Y:S01]  /*1500*/  HMMA.16816.F32.BF16 R76, R12, R62, R76 ;  /* 0x0000003e0c4c723c */ /* 0x000fe2000004184c */
[----:B------:R-:W1:Y:S07]  /*1510*/  LDSM.16.M88.4 R60, [R89+0x7800] ;  /* 0x00780000593c783b */ /* 0x000e6e0000000200 */
[C---:B------:R-:W-:Y:S08]  /*1520*/  HMMA.16816.F32.BF16 R68, R36.reuse, R16, R68 ;  /* 0x000000102444723c */ /* 0x040ff00000041844 */
[----:B------:R-:W-:Y:S01]  /*1530*/  HMMA.16816.F32.BF16 R44, R36, R18, R44 ;  /* 0x00000012242c723c */ /* 0x000fe2000004182c */
[----:B------:R-:W3:Y:S01]  /*1540*/  LDSM.16.M88.4 R16, [R147+0x3000] ;  /* 0x003000009310783b */ /* 0x000ee20000000200 */
[----:B------:R-:W-:-:S02]  /*1550*/  FMUL.FTZ R9, R9, c[0x0][0x2ec] ;  /* 0x0000bb0009097a20 */ /* 0x000fc40000410000 */
[----:B------:R-:W-:-:S04]  /*1560*/  FMUL.FTZ R2, R8, c[0x0][0x2ec] ;  /* 0x0000bb0008027a20 */ /* 0x000fc80000410000 */
[C---:B------:R-:W-:Y:S01]  /*1570*/  HMMA.16816.F32.BF16 R40, R56.reuse, R64, R40 ;  /* 0x000000403828723c */ /* 0x040fe20000041828 */
[----:B------:R4:W-:Y:S06]  /*1580*/  MUFU.TANH R64, R9 ;  /* 0x0000000900407308 */ /* 0x0009ec0000002400 */
[----:B------:R-:W-:Y:S01]  /*1590*/  FMUL.FTZ R65, R10, c[0x0][0x2ec] ;  /* 0x0000bb000a417a20 */ /* 0x000fe20000410000 */
[----:B------:R-:W-:Y:S01]  /*15a0*/  HMMA.16816.F32.BF16 R80, R56, R66, R80 ;  /* 0x000000423850723c */ /* 0x000fe20000041850 */
[----:B------:R-:W5:Y:S06]  /*15b0*/  MUFU.TANH R2, R2 ;  /* 0x0000000200027308 */ /* 0x000f6c0000002400 */
[----:B------:R-:W-:Y:S01]  /*15c0*/  FMUL.FTZ R66, R76, c[0x0][0x2ec] ;  /* 0x0000bb004c427a20 */ /* 0x000fe20000410000 */
[----:B--2---:R-:W-:Y:S01]  /*15d0*/  HMMA.16816.F32.BF16 R68, R48, R20, R68 ;  /* 0x000000143044723c */ /* 0x004fe20000041844 */
[----:B------:R-:W-:Y:S01]  /*15e0*/  FMUL.FTZ R76, R11, c[0x0][0x2ec] ;  /* 0x0000bb000b4c7a20 */ /* 0x000fe20000410000 */
[----:B------:R-:W-:Y:S01]  /*15f0*/  MUFU.TANH R65, R65 ;  /* 0x0000004100417308 */ /* 0x000fe20000002400 */
[----:B----4-:R-:W2:Y:S01]  /*1600*/  LDSM.16.M88.4 R8, [R147+0x3800] ;  /* 0x003800009308783b */ /* 0x010ea20000000200 */
[----:B------:R-:W-:-:S02]  /*1610*/  FMUL.FTZ R67, R77, c[0x0][0x2ec] ;  /* 0x0000bb004d437a20 */ /* 0x000fc40000410000 */
[----:B------:R-:W-:Y:S02]  /*1620*/  FMUL.FTZ R77, R78, c[0x0][0x2ec] ;  /* 0x0000bb004e4d7a20 */ /* 0x000fe40000410000 */
[----:B------:R-:W-:Y:S01]  /*1630*/  HMMA.16816.F32.BF16 R44, R48, R22, R44 ;  /* 0x00000016302c723c */ /* 0x000fe2000004182c */
[----:B------:R-:W4:Y:S01]  /*1640*/  LDSM.16.M88.4 R20, [R145+0x3000] ;  /* 0x003000009114783b */ /* 0x000f220000000200 */
[----:B------:R-:W2:Y:S01]  /*1650*/  MUFU.TANH R66, R66 ;  /* 0x0000004200427308 */ /* 0x000ea20000002400 */
[----:B------:R-:W-:-:S05]  /*1660*/  FMUL.FTZ R78, R79, c[0x0][0x2ec] ;  /* 0x0000bb004f4e7a20 */ /* 0x000fca0000410000 */
[----:B------:R-:W-:Y:S02]  /*1670*/  HMMA.16816.F32.BF16 R24, R72, R86, R24 ;  /* 0x000000564818723c */ /* 0x000fe40000041818 */
[----:B------:R-:W2:Y:S06]  /*1680*/  MUFU.TANH R77, R77 ;  /* 0x0000004d004d7308 */ /* 0x000eac0000002400 */
[----:B-1----:R-:W-:Y:S02]  /*1690*/  HMMA.16816.F32.BF16 R52, R56, R60, R52 ;  /* 0x0000003c3834723c */ /* 0x002fe40000041834 */
[----:B------:R-:W1:Y:S06]  /*16a0*/  MUFU.TANH R67, R67 ;  /* 0x0000004300437308 */ /* 0x000e6c0000002400 */
[C---:B---3--:R-:W-:Y:S02]  /*16b0*/  HMMA.16816.F32.BF16 R40, R36.reuse, R16, R40 ;  /* 0x000000102428723c */ /* 0x048fe40000041828 */
[----:B------:R-:W3:Y:S06]  /*16c0*/  MUFU.TANH R76, R76 ;  /* 0x0000004c004c7308 */ /* 0x000eec0000002400 */
[----:B------:R-:W-:Y:S01]  /*16d0*/  HMMA.16816.F32.BF16 R80, R36, R18, R80 ;  /* 0x000000122450723c */ /* 0x000fe20000041850 */
[----:B------:R-:W1:Y:S01]  /*16e0*/  LDSM.16.M88.4 R16, [R145+0x3800] ;  /* 0x003800009110783b */ /* 0x000e620000000200 */
[----:B------:R-:W-:Y:S06]  /*16f0*/  MUFU.TANH R78, R78 ;  /* 0x0000004e004e7308 */ /* 0x000fec0000002400 */
[----:B------:R-:W-:Y:S08]  /*1700*/  HMMA.16816.F32.BF16 R24, R56, R62, R24 ;  /* 0x0000003e3818723c */ /* 0x000ff00000041818 */
[C---:B------:R-:W-:Y:S08]  /*1710*/  HMMA.16816.F32.BF16 R68, R12.reuse, R32, R68 ;  /* 0x000000200c44723c */ /* 0x040ff00000041844 */
[----:B------:R-:W-:Y:S01]  /*1720*/  HMMA.16816.F32.BF16 R44, R12, R34, R44 ;  /* 0x000000220c2c723c */ /* 0x000fe2000004182c */
[----:B------:R-:W3:Y:S07]  /*1730*/  LDSM.16.M88.4 R32, [R136+0x3000] ;  /* 0x003000008820783b */ /* 0x000eee0000000200 */
[----:B--2---:R-:W-:Y:S08]  /*1740*/  HMMA.16816.F32.BF16 R52, R36, R8, R52 ;  /* 0x000000082434723c */ /* 0x004ff00000041834 */
[----:B----4-:R-:W-:Y:S01]  /*1750*/  HMMA.16816.F32.BF16 R40, R48, R20, R40 ;  /* 0x000000143028723c */ /* 0x010fe20000041828 */
[----:B------:R-:W-:-:S02]  /*1760*/  FMUL.FTZ R8, R70, c[0x0][0x2ec] ;  /* 0x0000bb0046087a20 */ /* 0x000fc40000410000 */
[----:B------:R-:W-:Y:S02]  /*1770*/  FMUL.FTZ R60, R68, c[0x0][0x2ec] ;  /* 0x0000bb00443c7a20 */ /* 0x000fe40000410000 */
[----:B------:R-:W-:Y:S02]  /*1780*/  FMUL.FTZ R61, R69, c[0x0][0x2ec] ;  /* 0x0000bb00453d7a20 */ /* 0x000fe40000410000 */
[----:B------:R-:W-:Y:S01]  /*1790*/  LOP3.LUT R20, R30, 0xffffffe0, RZ, 0xc0, !PT ;  /* 0xffffffe01e147812 */ /* 0x000fe200078ec0ff */
[----:B------:R-:W-:Y:S01]  /*17a0*/  HMMA.16816.F32.BF16 R80, R48, R22, R80 ;  /* 0x000000163050723c */ /* 0x000fe20000041850 */
[C---:B------:R-:W-:Y:S01]  /*17b0*/  IMAD.SHL.U32 R30, R7.reuse, 0x2, RZ ;  /* 0x00000002071e7824 */ /* 0x040fe200078e00ff */
[----:B------:R-:W2:Y:S01]  /*17c0*/  MUFU.TANH R8, R8 ;  /* 0x0000000800087308 */ /* 0x000ea20000002400 */
[----:B------:R-:W-:Y:S02]  /*17d0*/  FMUL.FTZ R44, R44, c[0x0][0x2ec] ;  /* 0x0000bb002c2c7a20 */ /* 0x000fe40000410000 */
[----:B------:R-:W-:Y:S01]  /*17e0*/  IMAD.IADD R9, R7, 0x1, -R20 ;  /* 0x0000000107097824 */ /* 0x000fe200078e0a14 */
[----:B------:R-:W-:Y:S01]  /*17f0*/  LOP3.LUT R30, R30, 0x6, RZ, 0xc0, !PT ;  /* 0x000000061e1e7812 */ /* 0x000fe200078ec0ff */
[----:B------:R-:W4:Y:S01]  /*1800*/  LDSM.16.M88.4 R20, [R136+0x3800] ;  /* 0x003800008814783b */ /* 0x000f220000000200 */
[----:B------:R-:W-:Y:S01]  /*1810*/  HMMA.16816.F32.BF16 R24, R36, R10, R24 ;  /* 0x0000000a2418723c */ /* 0x000fe20000041818 */
[----:B------:R-:W-:Y:S01]  /*1820*/  FMUL.FTZ R45, R45, c[0x0][0x2ec] ;  /* 0x0000bb002d2d7a20 */ /* 0x000fe20000410000 */
[----:B------:R-:W-:Y:S01]  /*1830*/  MUFU.TANH R44, R44 ;  /* 0x0000002c002c7308 */ /* 0x000fe20000002400 */
[----:B------:R-:W-:Y:S01]  /*1840*/  IMAD R30, R29, 0x40, R30 ;  /* 0x000000401d1e7824 */ /* 0x000fe200078e021e */
[----:B------:R-:W-:-:S04]  /*1850*/  DEPBAR.LE SB0, 0x0 ;  /* 0x000080000000791a */ /* 0x000fc80000000000 */
[----:B-1----:R-:W-:Y:S01]  /*1860*/  HMMA.16816.F32.BF16 R52, R48, R16, R52 ;  /* 0x000000103034723c */ /* 0x002fe20000041834 */
[C---:B------:R-:W-:Y:S01]  /*1870*/  IADD3 R10, R30.reuse, 0x1, RZ ;  /* 0x000000011e0a7810 */ /* 0x040fe20007ffe0ff */
[----:B------:R-:W-:Y:S01]  /*1880*/  MUFU.TANH R45, R45 ;  /* 0x0000002d002d7308 */ /* 0x000fe20000002400 */
[C---:B------:R-:W-:Y:S02]  /*1890*/  IADD3 R38, R30.reuse, 0x28, RZ ;  /* 0x000000281e267810 */ /* 0x040fe40007ffe0ff */
[----:B------:R-:W-:-:S03]  /*18a0*/  IADD3 R36, R30, 0x29, RZ ;  /* 0x000000291e247810 */ /* 0x000fc60007ffe0ff */
[----:B---3--:R-:W-:Y:S02]  /*18b0*/  HMMA.16816.F32.BF16 R40, R12, R32, R40 ;  /* 0x000000200c28723c */ /* 0x008fe40000041828 */
[----:B------:R-:W-:Y:S05]  /*18c0*/  MUFU.TANH R60, R60 ;  /* 0x0000003c003c7308 */ /* 0x000fea0000002400 */
[----:B------:R-:W-:Y:S01]  /*18d0*/  FMUL.FTZ R33, R46, c[0x0][0x2ec] ;  /* 0x0000bb002e217a20 */ /* 0x000fe20000410000 */
[----:B------:R-:W-:Y:S01]  /*18e0*/  HMMA.16816.F32.BF16 R24, R48, R18, R24 ;  /* 0x000000123018723c */ /* 0x000fe20000041818 */
[----:B------:R-:W-:Y:S01]  /*18f0*/  SHF.R.S32.HI R46, RZ, 0x1f, R9 ;  /* 0x0000001fff2e7819 */ /* 0x000fe20000011409 */
[----:B------:R-:W-:Y:S01]  /*1900*/  FMUL.FTZ R32, R71, c[0x0][0x2ec] ;  /* 0x0000bb0047207a20 */ /* 0x000fe20000410000 */
[----:B------:R-:W-:Y:S02]  /*1910*/  MUFU.TANH R61, R61 ;  /* 0x0000003d003d7308 */ /* 0x000fe40000002400 */
[----:B------:R-:W-:-:S02]  /*1920*/  LEA.HI R153, R46, R9, RZ, 0x2 ;  /* 0x000000092e997211 */ /* 0x000fc400078f10ff */
[----:B------:R-:W-:Y:S01]  /*1930*/  IADD3 R18, R30, 0x31, RZ ;  /* 0x000000311e127810 */ /* 0x000fe20007ffe0ff */
[C---:B------:R-:W-:Y:S01]  /*1940*/  HMMA.16816.F32.BF16 R80, R12.reuse, R34, R80 ;  /* 0x000000220c50723c */ /* 0x040fe20000041850 */
[----:B------:R-:W-:Y:S02]  /*1950*/  SHF.R.S32.HI R153, RZ, 0x2, R153 ;  /* 0x00000002ff997819 */ /* 0x000fe40000011499 */
[----:B------:R-:W1:Y:S02]  /*1960*/  MUFU.TANH R33, R33 ;  /* 0x0000002100217308 */ /* 0x000e640000002400 */
[----:B------:R-:W-:Y:S02]  /*1970*/  IADD3 R7, R88, 0x1, R153 ;  /* 0x0000000158077810 */ /* 0x000fe40007ffe099 */
[----:B------:R-:W-:Y:S01]  /*1980*/  FMUL.FTZ R34, R47, c[0x0][0x2ec] ;  /* 0x0000bb002f227a20 */ /* 0x000fe20000410000 */
[----:B----4-:R-:W-:Y:S01]  /*1990*/  HMMA.16816.F32.BF16 R52, R12, R20, R52 ;  /* 0x000000140c34723c */ /* 0x010fe20000041834 */
[----:B------:R-:W-:Y:S01]  /*19a0*/  IADD3 R7, R6, -c[0x0][0x214], R7 ;  /* 0x8000850006077a10 */ /* 0x000fe20007ffe007 */
[----:B------:R-:W-:Y:S01]  /*19b0*/  FMUL.FTZ R41, R41, c[0x0][0x2ec] ;  /* 0x0000bb0029297a20 */ /* 0x000fe20000410000 */
[----:B------:R-:W-:Y:S01]  /*19c0*/  MUFU.TANH R32, R32 ;  /* 0x0000002000207308 */ /* 0x000fe20000002400 */
[----:B------:R-:W-:Y:S01]  /*19d0*/  FMUL.FTZ R42, R42, c[0x0][0x2ec] ;  /* 0x0000bb002a2a7a20 */ /* 0x000fe20000410000 */
[----:B------:R-:W-:Y:S01]  /*19e0*/  IADD3 R7, R7, c[0x0][0x2e8], RZ ;  /* 0x0000ba0007077a10 */ /* 0x000fe20007ffe0ff */
[----:B------:R-:W-:-:S02]  /*19f0*/  FMUL.FTZ R40, R40, c[0x0][0x2ec] ;  /* 0x0000bb0028287a20 */ /* 0x000fc40000410000 */
[----:B------:R-:W-:Y:S01]  /*1a00*/  HMMA.16816.F32.BF16 R24, R12, R22, R24 ;  /* 0x000000160c18723c */ /* 0x000fe20000041818 */
[----:B------:R-:W-:Y:S01]  /*1a10*/  IADD3 R29, R7, 0x8, RZ ;  /* 0x00000008071d7810 */ /* 0x000fe20007ffe0ff */
[----:B------:R-:W-:Y:S01]  /*1a20*/  FMUL.FTZ R43, R43, c[0x0][0x2ec] ;  /* 0x0000bb002b2b7a20 */ /* 0x000fe20000410000 */
[-C--:B------:R-:W-:Y:S01]  /*1a30*/  IMNMX R31, R7, R6.reuse, PT ;  /* 0x00000006071f7217 */ /* 0x080fe20003800200 */
[----:B------:R-:W-:Y:S01]  /*1a40*/  MUFU.TANH R111, R41 ;  /* 0x00000029006f7308 */ /* 0x000fe20000002400 */
[----:B------:R-:W-:Y:S02]  /*1a50*/  IMNMX R29, R29, R6, PT ;  /* 0x000000061d1d7217 */ /* 0x000fe40003800200 */
[----:B------:R-:W-:Y:S01]  /*1a60*/  IADD3 R6, R30, 0x8, RZ ;  /* 0x000000081e067810 */ /* 0x000fe20007ffe0ff */
[----:B------:R-:W-:Y:S01]  /*1a70*/  FMUL.FTZ R80, R80, c[0x0][0x2ec] ;  /* 0x0000bb0050507a20 */ /* 0x000fe20000410000 */
[-C--:B------:R-:W-:Y:S01]  /*1a80*/  ISETP.GE.AND P3, PT, R10, R31.reuse, PT ;  /* 0x0000001f0a00720c */ /* 0x080fe20003f66270 */
[----:B------:R-:W-:Y:S01]  /*1a90*/  FMUL.FTZ R81, R81, c[0x0][0x2ec] ;  /* 0x0000bb0051517a20 */ /* 0x000fe20000410000 */
[C---:B------:R-:W-:Y:S01]  /*1aa0*/  ISETP.GE.AND P1, PT, R6.reuse, R31, PT ;  /* 0x0000001f0600720c */ /* 0x040fe20003f26270 */
[----:B------:R-:W-:Y:S01]  /*1ab0*/  MUFU.TANH R109, R80 ;  /* 0x00000050006d7308 */ /* 0x000fe20000002400 */
[----:B------:R-:W-:Y:S01]  /*1ac0*/  ISETP.GE.AND P0, PT, R6, R29, PT ;  /* 0x0000001d0600720c */ /* 0x000fe20003f06270 */
[----:B------:R-:W-:Y:S01]  /*1ad0*/  FMUL.FTZ R82, R82, c[0x0][0x2ec] ;  /* 0x0000bb0052527a20 */ /* 0x000fe20000410000 */
[----:B------:R-:W-:Y:S01]  /*1ae0*/  ISETP.GE.AND P6, PT, R30, R31, PT ;  /* 0x0000001f1e00720c */ /* 0x000fe20003fc6270 */
[----:B------:R-:W-:Y:S01]  /*1af0*/  FMUL.FTZ R53, R53, c[0x0][0x2ec] ;  /* 0x0000bb0035357a20 */ /* 0x000fe20000410000 */
[----:B------:R-:W-:Y:S01]  /*1b00*/  ISETP.GE.AND P2, PT, R10, R29, PT ;  /* 0x0000001d0a00720c */ /* 0x000fe20003f46270 */
[----:B------:R-:W-:Y:S01]  /*1b10*/  FMUL.FTZ R83, R83, c[0x0][0x2ec] ;  /* 0x0000bb0053537a20 */ /* 0x000fe20000410000 */
[C---:B------:R-:W-:Y:S01]  /*1b20*/  IADD3 R6, R30.reuse, 0x10, RZ ;  /* 0x000000101e067810 */ /* 0x040fe20007ffe0ff */
[----:B------:R-:W3:Y:S01]  /*1b30*/  MUFU.TANH R119, R53 ;  /* 0x0000003500777308 */ /* 0x000ee20000002400 */
[----:B------:R-:W-:Y:S01]  /*1b40*/  IADD3 R10, R30, 0x9, RZ ;  /* 0x000000091e0a7810 */ /* 0x000fe20007ffe0ff */
[----:B------:R-:W-:Y:S01]  /*1b50*/  FMUL.FTZ R52, R52, c[0x0][0x2ec] ;  /* 0x0000bb0034347a20 */ /* 0x000fe20000410000 */
[----:B-----5:R-:W-:Y:S01]  /*1b60*/  FSEL R20, R2, -INF , !P6 ;  /* 0xff80000002147808 */ /* 0x020fe20007000000 */
[----:B------:R-:W-:Y:S01]  /*1b70*/  FMUL.FTZ R24, R24, c[0x0][0x2ec] ;  /* 0x0000bb0018187a20 */ /* 0x000fe20000410000 */
[----:B------:R-:W-:Y:S01]  /*1b80*/  FSEL R17, R64, -INF , !P3 ;  /* 0xff80000040117808 */ /* 0x000fe20005800000 */
[----:B------:R-:W-:Y:S01]  /*1b90*/  FMUL.FTZ R13, R25, c[0x0][0x2ec] ;  /* 0x0000bb00190d7a20 */ /* 0x000fe20000410000 */
[C---:B------:R-:W-:Y:S01]  /*1ba0*/  ISETP.GE.AND P6, PT, R6.reuse, R31, PT ;  /* 0x0000001f0600720c */ /* 0x040fe20003fc6270 */
[----:B------:R-:W4:Y:S01]  /*1bb0*/  MUFU.TANH R113, R81 ;  /* 0x0000005100717308 */ /* 0x000f220000002400 */
[----:B------:R-:W-:Y:S01]  /*1bc0*/  ISETP.GE.AND P3, PT, R6, R29, PT ;  /* 0x0000001d0600720c */ /* 0x000fe20003f66270 */
[----:B------:R-:W-:Y:S01]  /*1bd0*/  FMUL.FTZ R26, R26, c[0x0][0x2ec] ;  /* 0x0000bb001a1a7a20 */ /* 0x000fe20000410000 */
[----:B------:R-:W-:Y:S01]  /*1be0*/  FSEL R19, R66, -INF , !P1 ;  /* 0xff80000042137808 */ /* 0x000fe20004800000 */
[----:B------:R-:W-:Y:S01]  /*1bf0*/  FMUL.FTZ R54, R54, c[0x0][0x2ec] ;  /* 0x0000bb0036367a20 */ /* 0x000fe20000410000 */
[----:B------:R-:W-:Y:S01]  /*1c00*/  ISETP.GE.AND P5, PT, R10, R31, PT ;  /* 0x0000001f0a00720c */ /* 0x000fe20003fa6270 */
[----:B------:R-:W-:Y:S01]  /*1c10*/  FMUL.FTZ R55, R55, c[0x0][0x2ec] ;  /* 0x0000bb0037377a20 */ /* 0x000fe20000410000 */
[C---:B------:R-:W-:Y:S01]  /*1c20*/  ISETP.GE.AND P1, PT, R30.reuse, R29, PT ;  /* 0x0000001d1e00720c */ /* 0x040fe20003f26270 */
[----:B------:R-:W5:Y:S01]  /*1c30*/  MUFU.TANH R112, R42 ;  /* 0x0000002a00707308 */ /* 0x000f620000002400 */
[----:B------:R-:W-:-:S02]  /*1c40*/  IADD3 R6, R30, 0x18, RZ ;  /* 0x000000181e067810 */ /* 0x000fc40007ffe0ff */
[----:B------:R-:W-:Y:S02]  /*1c50*/  IADD3 R2, R30, 0x11, RZ ;  /* 0x000000111e027810 */ /* 0x000fe40007ffe0ff */
[----:B------:R-:W-:Y:S02]  /*1c60*/  FSEL R16, R77, -INF , !P0 ;  /* 0xff8000004d107808 */ /* 0x000fe40004000000 */
[----:B------:R-:W-:Y:S01]  /*1c70*/  FSEL R67, R67, -INF , !P5 ;  /* 0xff80000043437808 */ /* 0x000fe20006800000 */
[----:B------:R1:W-:Y:S01]  /*1c80*/  MUFU.TANH R115, R40 ;  /* 0x0000002800737308 */ /* 0x0003e20000002400 */
[----:B------:R-:W-:Y:S02]  /*1c90*/  FSEL R65, R65, -INF , !P1 ;  /* 0xff80000041417808 */ /* 0x000fe40004800000 */
[----:B------:R-:W-:Y:S02]  /*1ca0*/  FSEL R76, R76, -INF , !P2 ;  /* 0xff8000004c4c7808 */ /* 0x000fe40005000000 */
[----:B------:R-:W-:-:S02]  /*1cb0*/  ISETP.GE.AND P0, PT, R6, R29, PT ;  /* 0x0000001d0600720c */ /* 0x000fc40003f06270 */
[----:B------:R-:W-:Y:S01]  /*1cc0*/  ISETP.GE.AND P4, PT, R10, R29, PT ;  /* 0x0000001d0a00720c */ /* 0x000fe20003f86270 */
[----:B------:R3:W-:Y:S01]  /*1cd0*/  MUFU.TANH R117, R24 ;  /* 0x0000001800757308 */ /* 0x0007e20000002400 */
[C---:B------:R-:W-:Y:S02]  /*1ce0*/  ISETP.GE.AND P5, PT, R2.reuse, R31, PT ;  /* 0x0000001f0200720c */ /* 0x040fe40003fa6270 */
[----:B------:R-:W-:Y:S02]  /*1cf0*/  ISETP.GE.AND P1, PT, R2, R29, PT ;  /* 0x0000001d0200720c */ /* 0x000fe40003f26270 */
[----:B------:R-:W-:Y:S02]  /*1d00*/  ISETP.GE.AND P2, PT, R6, R31, PT ;  /* 0x0000001f0600720c */ /* 0x000fe40003f46270 */
[C---:B------:R-:W-:Y:S01]  /*1d10*/  IADD3 R2, R30.reuse, 0x19, RZ ;  /* 0x000000191e027810 */ /* 0x040fe20007ffe0ff */
[----:B------:R-:W4:Y:S01]  /*1d20*/  MUFU.TANH R34, R34 ;  /* 0x0000002200227308 */ /* 0x000f220000002400 */
[----:B-1----:R-:W-:-:S02]  /*1d30*/  IADD3 R40, R30, 0x21, RZ ;  /* 0x000000211e287810 */ /* 0x002fc40007ffe0ff */
[----:B--2---:R-:W-:Y:S02]  /*1d40*/  FSEL R12, R8, -INF , !P3 ;  /* 0xff800000080c7808 */ /* 0x004fe40005800000 */
[----:B------:R-:W-:Y:S02]  /*1d50*/  FSEL R8, R33, -INF , !P0 ;  /* 0xff80000021087808 */ /* 0x000fe40004000000 */
[----:B------:R-:W-:Y:S01]  /*1d60*/  FSEL R6, R78, -INF , !P4 ;  /* 0xff8000004e067808 */ /* 0x000fe20006000000 */
[----:B---3--:R-:W-:Y:S01]  /*1d70*/  FMUL.FTZ R24, R27, c[0x0][0x2ec] ;  /* 0x0000bb001b187a20 */ /* 0x008fe20000410000 */
[----:B------:R-:W1:Y:S01]  /*1d80*/  MUFU.TANH R124, R43 ;  /* 0x0000002b007c7308 */ /* 0x000e620000002400 */
[----:B------:R-:W-:Y:S02]  /*1d90*/  FSEL R11, R44, -INF , !P2 ;  /* 0xff8000002c0b7808 */ /* 0x000fe40005000000 */
[-C--:B------:R-:W-:Y:S02]  /*1da0*/  ISETP.GE.AND P0, PT, R18, R31.reuse, PT ;  /* 0x0000001f1200720c */ /* 0x080fe40003f06270 */
[----:B------:R-:W-:-:S02]  /*1db0*/  ISETP.GE.AND P4, PT, R2, R31, PT ;  /* 0x0000001f0200720c */ /* 0x000fc40003f86270 */
[----:B------:R-:W-:Y:S01]  /*1dc0*/  ISETP.GE.AND P2, PT, R40, R31, PT ;  /* 0x0000001f2800720c */ /* 0x000fe20003f46270 */
[----:B------:R-:W2:Y:S01]  /*1dd0*/  MUFU.TANH R122, R82 ;  /* 0x00000052007a7308 */ /* 0x000ea20000002400 */
[----:B------:R-:W-:Y:S02]  /*1de0*/  IADD3 R42, R30, 0x20, RZ ;  /* 0x000000201e2a7810 */ /* 0x000fe40007ffe0ff */
[----:B------:R-:W-:Y:S02]  /*1df0*/  FSEL R119, R119, -INF , !P0 ;  /* 0xff80000077777808 */ /* 0x000fe40004000000 */
[----:B------:R-:W-:Y:S02]  /*1e00*/  FSEL R9, R45, -INF , !P4 ;  /* 0xff8000002d097808 */ /* 0x000fe40006000000 */
[----:B------:R-:W-:Y:S01]  /*1e10*/  FSEL R111, R111, -INF , !P2 ;  /* 0xff8000006f6f7808 */ /* 0x000fe20005000000 */
[----:B------:R-:W3:Y:S01]  /*1e20*/  MUFU.TANH R116, R83 ;  /* 0x0000005300747308 */ /* 0x000ee20000002400 */
[----:B------:R-:W-:-:S02]  /*1e30*/  ISETP.NE.AND P0, PT, R28, 0x1, PT ;  /* 0x000000011c00780c */ /* 0x000fc40003f05270 */
[-C--:B------:R-:W-:Y:S02]  /*1e40*/  ISETP.GE.AND P4, PT, R38, R31.reuse, PT ;  /* 0x0000001f2600720c */ /* 0x080fe40003f86270 */
[----:B------:R-:W-:Y:S02]  /*1e50*/  ISETP.GE.AND P3, PT, R36, R31, PT ;  /* 0x0000001f2400720c */ /* 0x000fe40003f66270 */
[----:B------:R-:W-:Y:S01]  /*1e60*/  ISETP.GE.AND P2, PT, R42, R29, PT ;  /* 0x0000001d2a00720c */ /* 0x000fe20003f46270 */
[----:B------:R-:W1:Y:S01]  /*1e70*/  MUFU.TANH R121, R52 ;  /* 0x0000003400797308 */ /* 0x000e620000002400 */
[----:B------:R-:W-:Y:S02]  /*1e80*/  IADD3 R22, R30, 0x30, RZ ;  /* 0x000000301e167810 */ /* 0x000fe40007ffe0ff */
[----:B------:R-:W-:Y:S02]  /*1e90*/  FSEL R7, R60, -INF , !P6 ;  /* 0xff8000003c077808 */ /* 0x000fe40007000000 */
[----:B------:R-:W-:-:S02]  /*1ea0*/  FSEL R61, R61, -INF , !P5 ;  /* 0xff8000003d3d7808 */ /* 0x000fc40006800000 */
[----:B------:R-:W-:Y:S01]  /*1eb0*/  FSEL R10, R32, -INF , !P1 ;  /* 0xff800000200a7808 */ /* 0x000fe20004800000 */
[----:B------:R-:W1:Y:S01]  /*1ec0*/  MUFU.TANH R118, R54 ;  /* 0x0000003600767308 */ /* 0x000e620000002400 */
[----:B------:R-:W-:Y:S02]  /*1ed0*/  FSEL R109, R109, -INF , !P4 ;  /* 0xff8000006d6d7808 */ /* 0x000fe40006000000 */
[----:B----4-:R-:W-:Y:S02]  /*1ee0*/  FSEL R113, R113, -INF , !P3 ;  /* 0xff80000071717808 */ /* 0x010fe40005800000 */
[----:B-----5:R-:W-:Y:S02]  /*1ef0*/  FSEL R112, R112, -INF , !P2 ;  /* 0xff80000070707808 */ /* 0x020fe40005000000 */
[----:B------:R-:W-:Y:S01]  /*1f00*/  ISETP.GE.AND P6, PT, R2, R29, PT ;  /* 0x0000001d0200720c */ /* 0x000fe20003fc6270 */
[----:B------:R-:W4:Y:S01]  /*1f10*/  MUFU.TANH R114, R55 ;  /* 0x0000003700727308 */ /* 0x000f220000002400 */
[----:B------:R-:W-:-:S02]  /*1f20*/  IADD3 R14, R30, 0x38, RZ ;  /* 0x000000381e0e7810 */ /* 0x000fc40007ffe0ff */
[-C--:B------:R-:W-:Y:S02]  /*1f30*/  ISETP.GE.AND P5, PT, R42, R31.reuse, PT ;  /* 0x0000001f2a00720c */ /* 0x080fe40003fa6270 */
[----:B------:R-:W-:Y:S02]  /*1f40*/  ISETP.GE.AND P1, PT, R22, R31, PT ;  /* 0x0000001f1600720c */ /* 0x000fe40003f26270 */
[-C--:B------:R-:W-:Y:S01]  /*1f50*/  ISETP.GE.AND P4, PT, R40, R29.reuse, PT ;  /* 0x0000001d2800720c */ /* 0x080fe20003f86270 */
[----:B------:R-:W5:Y:S01]  /*1f60*/  MUFU.TANH R13, R13 ;  /* 0x0000000d000d7308 */ /* 0x000f620000002400 */
[-C--:B------:R-:W-:Y:S02]  /*1f70*/  ISETP.GE.AND P3, PT, R38, R29.reuse, PT ;  /* 0x0000001d2600720c */ /* 0x080fe40003f66270 */
[----:B------:R-:W-:Y:S02]  /*1f80*/  ISETP.GE.AND P2, PT, R36, R29, PT ;  /* 0x0000001d2400720c */ /* 0x000fe40003f46270 */
[----:B------:R-:W-:-:S02]  /*1f90*/  IADD3 R30, R30, 0x39, RZ ;  /* 0x000000391e1e7810 */ /* 0x000fc40007ffe0ff */
[----:B------:R-:W-:Y:S01]  /*1fa0*/  FSEL R2, R34, -INF , !P6 ;  /* 0xff80000022027808 */ /* 0x000fe20007000000 */
[----:B------:R-:W4:Y:S01]  /*1fb0*/  MUFU.TANH R26, R26 ;  /* 0x0000001a001a7308 */ /* 0x000f220000002400 */
[----:B------:R-:W-:Y:S02]  /*1fc0*/  FSEL R115, R115, -INF , !P5 ;  /* 0xff80000073737808 */ /* 0x000fe40006800000 */
[----:B-1----:R-:W-:Y:S02]  /*1fd0*/  FSEL R124, R124, -INF , !P4 ;  /* 0xff8000007c7c7808 */ /* 0x002fe40006000000 */
[----:B--2---:R-:W-:Y:S02]  /*1fe0*/  FSEL R122, R122, -INF , !P3 ;  /* 0xff8000007a7a7808 */ /* 0x004fe40005800000 */
[----:B---3--:R-:W-:Y:S01]  /*1ff0*/  FSEL R116, R116, -INF , !P2 ;  /* 0xff80000074747808 */ /* 0x008fe20005000000 */
[----:B------:R-:W1:Y:S01]  /*2000*/  MUFU.TANH R24, R24 ;  /* 0x0000001800187308 */ /* 0x000e620000002400 */
[----:B------:R-:W-:Y:S01]  /*2010*/  FSEL R121, R121, -INF , !P1 ;  /* 0xff80000079797808 */ /* 0x000fe20004800000 */
[----:B------:R-:W-:Y:S01]  /*2020*/  BAR.SYNC.DEFER_BLOCKING 0x0 ;  /* 0x0000000000007b1d */ /* 0x000fe20000010000 */
[----:B------:R-:W-:-:S02]  /*2030*/  ISETP.GE.AND P6, PT, R14, R31, PT ;  /* 0x0000001f0e00720c */ /* 0x000fc40003fc6270 */
[----:B------:R-:W-:Y:S02]  /*2040*/  ISETP.GE.AND P5, PT, R30, R31, PT ;  /* 0x0000001f1e00720c */ /* 0x000fe40003fa6270 */
[-C--:B------:R-:W-:Y:S02]  /*2050*/  ISETP.GE.AND P4, PT, R22, R29.reuse, PT ;  /* 0x0000001d1600720c */ /* 0x080fe40003f86270 */
[-C--:B------:R-:W-:Y:S02]  /*2060*/  ISETP.GE.AND P3, PT, R18, R29.reuse, PT ;  /* 0x0000001d1200720c */ /* 0x080fe40003f66270 */
[-C--:B------:R-:W-:Y:S02]  /*2070*/  ISETP.GE.AND P2, PT, R14, R29.reuse, PT ;  /* 0x0000001d0e00720c */ /* 0x080fe40003f46270 */
[----:B------:R-:W-:Y:S02]  /*2080*/  ISETP.GE.AND P1, PT, R30, R29, PT ;  /* 0x0000001d1e00720c */ /* 0x000fe40003f26270 */
[----:B------:R-:W-:-:S02]  /*2090*/  FSEL R118, R118, -INF , !P4 ;  /* 0xff80000076767808 */ /* 0x000fc40006000000 */
[----:B----4-:R-:W-:Y:S02]  /*20a0*/  FSEL R114, R114, -INF , !P3 ;  /* 0xff80000072727808 */ /* 0x010fe40005800000 */
[----:B------:R-:W-:Y:S02]  /*20b0*/  FSEL R117, R117, -INF , !P6 ;  /* 0xff80000075757808 */ /* 0x000fe40007000000 */
[----:B-----5:R-:W-:Y:S02]  /*20c0*/  FSEL R27, R13, -INF , !P5 ;  /* 0xff8000000d1b7808 */ /* 0x020fe40006800000 */
[----:B------:R-:W-:Y:S02]  /*20d0*/  FSEL R26, R26, -INF , !P2 ;  /* 0xff8000001a1a7808 */ /* 0x000fe40005000000 */
[----:B-1----:R-:W-:Y:S01]  /*20e0*/  FSEL R24, R24, -INF , !P1 ;  /* 0xff80000018187808 */ /* 0x002fe20004800000 */
        /* <DEDUP_REMOVED lines=27> */
.L_x_468:
        /* <DEDUP_REMOVED lines=46> */
[----:B-1----:R-:W-:Y:S02]  /*2580*/  FMNMX.FTZ R100, R13, R100, !PT ;  /* 0x000000640d647209 */ /* 0x002fe40007810000 */
[----:B--2---:R-:W-:-:S03]  /*2590*/  FMNMX.FTZ R3, R4, R3, !PT ;  /* 0x0000000304037209 */ /* 0x004fc60007810000 */
[C---:B------:R-:W-:Y:S01]  /*25a0*/  FMUL.FTZ R120, R100.reuse, c[0x0][0x23c] ;  /* 0x00008f0064787a20 */ /* 0x040fe20000410000 */
[----:B------:R-:W-:Y:S01]  /*25b0*/  FSETP.NEU.FTZ.AND P1, PT, R100, -INF , PT ;  /* 0xff8000006400780b */ /* 0x000fe20003f3d000 */
[----:B------:R-:W-:-:S03]  /*25c0*/  FMUL.FTZ R25, R3, c[0x0][0x23c] ;  /* 0x00008f0003197a20 */ /* 0x000fc60000410000 */
[----:B------:R-:W-:Y:S02]  /*25d0*/  FSEL R120, R120, RZ, P1 ;  /* 0x000000ff78787208 */ /* 0x000fe40000800000 */
[----:B------:R-:W-:-:S03]  /*25e0*/  FSETP.NEU.FTZ.AND P1, PT, R3, -INF , PT ;  /* 0xff8000000300780b */ /* 0x000fc60003f3d000 */
[--C-:B------:R-:W-:Y:S01]  /*25f0*/  FFMA.FTZ R105, R20, c[0x0][0x23c], -R120.reuse ;  /* 0x00008f0014697a23 */ /* 0x100fe20000010878 */
[----:B------:R-:W-:Y:S01]  /*2600*/  FSEL R25, R25, RZ, P1 ;  /* 0x000000ff19197208 */ /* 0x000fe20000800000 */
[--C-:B------:R-:W-:Y:S01]  /*2610*/  FFMA.FTZ R102, R17, c[0x0][0x23c], -R120.reuse ;  /* 0x00008f0011667a23 */ /* 0x100fe20000010878 */
[----:B------:R-:W-:Y:S01]  /*2620*/  LDSM.16.MT88.4 R20, [R143+0x8800] ;  /* 0x008800008f14783b */ /* 0x000fe20000004200 */
[--C-:B------:R-:W-:Y:S02]  /*2630*/  FFMA.FTZ R103, R19, c[0x0][0x23c], -R120.reuse ;  /* 0x00008f0013677a23 */ /* 0x100fe40000010878 */
[----:B------:R-:W-:Y:S01]  /*2640*/  FFMA.FTZ R32, R67, c[0x0][0x23c], -R120 ;  /* 0x00008f0043207a23 */ /* 0x000fe20000010878 */
[----:B------:R-:W-:Y:S01]  /*2650*/  MUFU.EX2 R105, R105 ;  /* 0x0000006900697308 */ /* 0x000fe20000000800 */
[--C-:B------:R-:W-:Y:S02]  /*2660*/  FFMA.FTZ R107, R65, c[0x0][0x23c], -R25.reuse ;  /* 0x00008f00416b7a23 */ /* 0x100fe40000010819 */
[----:B------:R-:W-:-:S02]  /*2670*/  FFMA.FTZ R106, R76, c[0x0][0x23c], -R25 ;  /* 0x00008f004c6a7a23 */ /* 0x000fc40000010819 */
[--C-:B------:R-:W-:Y:S01]  /*2680*/  FFMA.FTZ R104, R16, c[0x0][0x23c], -R25.reuse ;  /* 0x00008f0010687a23 */ /* 0x100fe20000010819 */
[----:B------:R-:W1:Y:S01]  /*2690*/  LDSM.16.MT88.4 R76, [R141+0x8000] ;  /* 0x008000008d4c783b */ /* 0x000e620000004200 */
[--C-:B------:R-:W-:Y:S01]  /*26a0*/  FFMA.FTZ R35, R6, c[0x0][0x23c], -R25.reuse ;  /* 0x00008f0006237a23 */ /* 0x100fe20000010819 */
[----:B------:R-:W2:Y:S01]  /*26b0*/  MUFU.EX2 R102, R102 ;  /* 0x0000006600667308 */ /* 0x000ea20000000800 */
[--C-:B------:R-:W-:Y:S01]  /*26c0*/  FFMA.FTZ R101, R7, c[0x0][0x23c], -R120.reuse ;  /* 0x00008f0007657a23 */ /* 0x100fe20000010878 */
[----:B------:R-:W-:Y:S01]  /*26d0*/  LDSM.16.MT88.4 R16, [R141+0x8800] ;  /* 0x008800008d10783b */ /* 0x000fe20000004200 */
[--C-:B------:R-:W-:Y:S02]  /*26e0*/  FFMA.FTZ R31, R11, c[0x0][0x23c], -R120.reuse ;  /* 0x00008f000b1f7a23 */ /* 0x100fe40000010878 */
[----:B------:R-:W-:Y:S01]  /*26f0*/  FFMA.FTZ R0, R9, c[0x0][0x23c], -R120 ;  /* 0x00008f0009007a23 */ /* 0x000fe20000010878 */
[----:B------:R-:W3:Y:S01]  /*2700*/  LDSM.16.MT88.4 R4, [R140+0xa000] ;  /* 0x00a000008c04783b */ /* 0x000ee20000004200 */
[--C-:B------:R-:W-:Y:S01]  /*2710*/  FFMA.FTZ R29, R10, c[0x0][0x23c], -R25.reuse ;  /* 0x00008f000a1d7a23 */ /* 0x100fe20000010819 */
[----:B------:R-:W-:Y:S01]  /*2720*/  MUFU.EX2 R103, R103 ;  /* 0x0000006700677308 */ /* 0x000fe20000000800 */
[----:B------:R-:W-:-:S02]  /*2730*/  FFMA.FTZ R33, R8, c[0x0][0x23c], -R25 ;  /* 0x00008f0008217a23 */ /* 0x000fc40000010819 */
[----:B------:R-:W4:Y:S01]  /*2740*/  LDSM.16.MT88.4 R8, [R142+0x8800] ;  /* 0x008800008e08783b */ /* 0x000f220000004200 */
[--C-:B------:R-:W-:Y:S02]  /*2750*/  FFMA.FTZ R30, R61, c[0x0][0x23c], -R120.reuse ;  /* 0x00008f003d1e7a23 */ /* 0x100fe40000010878 */
[--C-:B------:R-:W-:Y:S02]  /*2760*/  FFMA.FTZ R34, R12, c[0x0][0x23c], -R25.reuse ;  /* 0x00008f000c227a23 */ /* 0x100fe40000010819 */
[----:B------:R-:W5:Y:S01]  /*2770*/  MUFU.EX2 R32, R32 ;  /* 0x0000002000207308 */ /* 0x000f620000000800 */
[----:B--2---:R-:W-:Y:S01]  /*2780*/  F2FP.BF16.PACK_AB R64, R102, R105 ;  /* 0x000000696640723e */ /* 0x004fe200000010ff */
[----:B------:R-:W-:Y:S01]  /*2790*/  FFMA.FTZ R2, R2, c[0x0][0x23c], -R25 ;  /* 0x00008f0002027a23 */ /* 0x000fe20000010819 */
[----:B------:R-:W2:Y:S01]  /*27a0*/  LDSM.16.MT88.4 R12, [R140+0x8800] ;  /* 0x008800008c0c783b */ /* 0x000ea20000004200 */
[--C-:B------:R-:W-:Y:S02]  /*27b0*/  FFMA.FTZ R108, R115, c[0x0][0x23c], -R120.reuse ;  /* 0x00008f00736c7a23 */ /* 0x100fe40000010878 */
[----:B------:R-:W-:-:S02]  /*27c0*/  FFMA.FTZ R110, R113, c[0x0][0x23c], -R120 ;  /* 0x00008f00716e7a23 */ /* 0x000fc40000010878 */
[----:B------:R-:W-:Y:S01]  /*27d0*/  MUFU.EX2 R107, R107 ;  /* 0x0000006b006b7308 */ /* 0x000fe20000000800 */
[--C-:B------:R-:W-:Y:S02]  /*27e0*/  FFMA.FTZ R111, R111, c[0x0][0x23c], -R120.reuse ;  /* 0x00008f006f6f7a23 */ /* 0x100fe40000010878 */
[----:B------:R-:W-:Y:S02]  /*27f0*/  FFMA.FTZ R109, R109, c[0x0][0x23c], -R120 ;  /* 0x00008f006d6d7a23 */ /* 0x000fe40000010878 */
[--C-:B------:R-:W-:Y:S02]  /*2800*/  FFMA.FTZ R112, R112, c[0x0][0x23c], -R25.reuse ;  /* 0x00008f0070707a23 */ /* 0x100fe40000010819 */
[--C-:B------:R-:W-:Y:S01]  /*2810*/  FFMA.FTZ R113, R124, c[0x0][0x23c], -R25.reuse ;  /* 0x00008f007c717a23 */ /* 0x100fe20000010819 */
[----:B------:R-:W1:Y:S01]  /*2820*/  MUFU.EX2 R106, R106 ;  /* 0x0000006a006a7308 */ /* 0x000e620000000800 */
[----:B-----5:R-:W-:Y:S01]  /*2830*/  F2FP.BF16.PACK_AB R66, R32, R103 ;  /* 0x000000672042723e */ /* 0x020fe200000010ff */
[----:B------:R-:W-:-:S02]  /*2840*/  FFMA.FTZ R115, R122, c[0x0][0x23c], -R25 ;  /* 0x00008f007a737a23 */ /* 0x000fc40000010819 */
[--C-:B------:R-:W-:Y:S02]  /*2850*/  FFMA.FTZ R116, R116, c[0x0][0x23c], -R25.reuse ;  /* 0x00008f0074747a23 */ /* 0x100fe40000010819 */
[--C-:B------:R-:W-:Y:S02]  /*2860*/  FFMA.FTZ R122, R119, c[0x0][0x23c], -R120.reuse ;  /* 0x00008f00777a7a23 */ /* 0x100fe40000010878 */
[----:B------:R-:W-:Y:S01]  /*2870*/  MUFU.EX2 R104, R104 ;  /* 0x0000006800687308 */ /* 0x000fe20000000800 */
[--C-:B------:R-:W-:Y:S02]  /*2880*/  FFMA.FTZ R121, R121, c[0x0][0x23c], -R120.reuse ;  /* 0x00008f0079797a23 */ /* 0x100fe40000010878 */
[--C-:B------:R-:W-:Y:S02]  /*2890*/  FFMA.FTZ R117, R117, c[0x0][0x23c], -R120.reuse ;  /* 0x00008f0075757a23 */ /* 0x100fe40000010878 */
[--C-:B------:R-:W-:Y:S02]  /*28a0*/  FFMA.FTZ R119, R114, c[0x0][0x23c], -R25.reuse ;  /* 0x00008f0072777a23 */ /* 0x100fe40000010819 */
[----:B------:R-:W-:Y:S01]  /*28b0*/  FFMA.FTZ R120, R27, c[0x0][0x23c], -R120 ;  /* 0x00008f001b787a23 */ /* 0x000fe20000010878 */
[----:B------:R-:W5:Y:S01]  /*28c0*/  MUFU.EX2 R35, R35 ;  /* 0x0000002300237308 */ /* 0x000f620000000800 */
[----:B-1----:R-:W-:Y:S01]  /*28d0*/  F2FP.BF16.PACK_AB R65, R106, R107 ;  /* 0x0000006b6a41723e */ /* 0x002fe200000010ff */
[----:B------:R-:W-:-:S02]  /*28e0*/  FFMA.FTZ R118, R118, c[0x0][0x23c], -R25 ;  /* 0x00008f0076767a23 */ /* 0x000fc40000010819 */
[--C-:B------:R-:W-:Y:S02]  /*28f0*/  FFMA.FTZ R114, R26, c[0x0][0x23c], -R25.reuse ;  /* 0x00008f001a727a23 */ /* 0x100fe40000010819 */
[----:B------:R-:W-:Y:S02]  /*2900*/  FFMA.FTZ R123, R24, c[0x0][0x23c], -R25 ;  /* 0x00008f00187b7a23 */ /* 0x000fe40000010819 */
[----:B------:R-:W-:Y:S01]  /*2910*/  MUFU.EX2 R101, R101 ;  /* 0x0000006500657308 */ /* 0x000fe20000000800 */
[----:B------:R-:W-:Y:S01]  /*2920*/  FADD.FTZ R102, R105, R102 ;  /* 0x0000006669667221 */ /* 0x000fe20000010000 */
[----:B------:R-:W-:Y:S01]  /*2930*/  LDSM.16.MT88.4 R24, [R142+0x9800] ;  /* 0x009800008e18783b */ /* 0x000fe20000004200 */
[----:B------:R-:W-:Y:S02]  /*2940*/  FADD.FTZ R107, R107, R106 ;  /* 0x0000006a6b6b7221 */ /* 0x000fe40000010000 */
[----:B------:R-:W-:Y:S01]  /*2950*/  FADD.FTZ R103, R103, R102 ;  /* 0x0000006667677221 */ /* 0x000fe20000010000 */
[----:B-----5:R-:W-:-:S02]  /*2960*/  F2FP.BF16.PACK_AB R67, R35, R104 ;  /* 0x000000682343723e */ /* 0x020fc400000010ff */
[----:B------:R-:W1:Y:S01]  /*2970*/  MUFU.EX2 R30, R30 ;  /* 0x0000001e001e7308 */ /* 0x000e620000000800 */
[----:B------:R-:W-:Y:S02]  /*2980*/  FADD.FTZ R104, R104, R107 ;  /* 0x0000006b68687221 */ /* 0x000fe40000010000 */
[----:B------:R-:W-:Y:S02]  /*2990*/  FADD.FTZ R32, R32, R103 ;  /* 0x0000006720207221 */ /* 0x000fe40000010000 */
        /* <DEDUP_REMOVED lines=8> */
[----:B------:R-:W5:Y:S06]  /*2a20*/  MUFU.EX2 R29, R29 ;  /* 0x0000001d001d7308 */ /* 0x000f6c0000000800 */
        /* <DEDUP_REMOVED lines=20> */
[C---:B---3--:R-:W-:Y:S02]  /*2b70*/  HMMA.16816.F32.BF16 R60, R64.reuse, R4, RZ ;  /* 0x00000004403c723c */ /* 0x048fe400000418ff */
[----:B------:R-:W-:Y:S05]  /*2b80*/  MUFU.EX2 R121, R121 ;  /* 0x0000007900797308 */ /* 0x000fea0000000800 */
[----:B-1----:R-:W-:Y:S01]  /*2b90*/  F2FP.BF16.PACK_AB R4, R30, R101 ;  /* 0x000000651e04723e */ /* 0x002fe200000010ff */
[----:B------:R-:W-:Y:S01]  /*2ba0*/  HMMA.16816.F32.BF16 R64, R64, R6, RZ ;  /* 0x000000064040723c */ /* 0x000fe200000418ff */
[----:B-----5:R-:W-:Y:S01]  /*2bb0*/  F2FP.BF16.PACK_AB R5, R29, R34 ;  /* 0x000000221d05723e */ /* 0x020fe200000010ff */
        /* <DEDUP_REMOVED lines=10> */
[----:B----4-:R-:W-:Y:S01]  /*2c60*/  HMMA.16816.F32.BF16 R88, R4, R8, R88 ;  /* 0x000000080458723c */ /* 0x010fe20000041858 */
[----:B------:R-:W-:Y:S01]  /*2c70*/  FADD.FTZ R31, R0, R31 ;  /* 0x0000001f001f7221 */ /* 0x000fe20000010000 */
[----:B------:R-:W-:Y:S01]  /*2c80*/  MUFU.EX2 R120, R120 ;  /* 0x0000007800787308 */ /* 0x000fe20000000800 */
[----:B------:R-:W-:-:S05]  /*2c90*/  FADD.FTZ R33, R2, R33 ;  /* 0x0000002102217221 */ /* 0x000fca0000010000 */
[C---:B------:R-:W-:Y:S01]  /*2ca0*/  HMMA.16816.F32.BF16 R84, R4.reuse, R10, R84 ;  /* 0x0000000a0454723c */ /* 0x040fe20000041854 */
[----:B------:R-:W3:Y:S01]  /*2cb0*/  LDSM.16.MT88.4 R8, [R142+0xa800] ;  /* 0x00a800008e08783b */ /* 0x000ee20000004200 */
[----:B------:R-:W-:Y:S06]  /*2cc0*/  MUFU.EX2 R118, R118 ;  /* 0x0000007600767308 */ /* 0x000fec0000000800 */
[C---:B------:R-:W-:Y:S02]  /*2cd0*/  HMMA.16816.F32.BF16 R96, R4.reuse, R20, R96 ;  /* 0x000000140460723c */ /* 0x040fe40000041860 */
[----:B------:R-:W4:Y:S06]  /*2ce0*/  MUFU.EX2 R119, R119 ;  /* 0x0000007700777308 */ /* 0x000f2c0000000800 */
[C---:B------:R-:W-:Y:S01]  /*2cf0*/  HMMA.16816.F32.BF16 R92, R4.reuse, R22, R92 ;  /* 0x00000016045c723c */ /* 0x040fe2000004185c */
[----:B------:R-:W5:Y:S01]  /*2d00*/  LDSM.16.MT88.4 R20, [R143+0xa800] ;  /* 0x00a800008f14783b */ /* 0x000f620000004200 */
[----:B------:R-:W-:Y:S06]  /*2d10*/  MUFU.EX2 R114, R114 ;  /* 0x0000007200727308 */ /* 0x000fec0000000800 */
[C---:B------:R-:W-:Y:S02]  /*2d20*/  HMMA.16816.F32.BF16 R80, R4.reuse, R16, R80 ;  /* 0x000000100450723c */ /* 0x040fe40000041850 */
[----:B------:R-:W1:Y:S06]  /*2d30*/  MUFU.EX2 R123, R123 ;  /* 0x0000007b007b7308 */ /* 0x000e6c0000000800 */
[C---:B------:R-:W-:Y:S01]  /*2d40*/  HMMA.16816.F32.BF16 R76, R4.reuse, R18, R76 ;  /* 0x00000012044c723c */ /* 0x040fe2000004184c */
[----:B------:R-:W1:Y:S07]  /*2d50*/  LDSM.16.MT88.4 R16, [R141+0xa800] ;  /* 0x00a800008d10783b */ /* 0x000e6e0000004200 */
[C---:B--2---:R-:W-:Y:S08]  /*2d60*/  HMMA.16816.F32.BF16 R72, R4.reuse, R12, R72 ;  /* 0x0000000c0448723c */ /* 0x044ff00000041848 */
[C---:B------:R-:W-:Y:S01]  /*2d70*/  HMMA.16816.F32.BF16 R68, R4.reuse, R14, R68 ;  /* 0x0000000e0444723c */ /* 0x040fe20000041844 */
[----:B------:R-:W2:Y:S07]  /*2d80*/  LDSM.16.MT88.4 R12, [R140+0xa800] ;  /* 0x00a800008c0c783b */ /* 0x000eae0000004200 */
[C---:B---3--:R-:W-:Y:S08]  /*2d90*/  HMMA.16816.F32.BF16 R44, R4.reuse, R8, R44 ;  /* 0x00000008042c723c */ /* 0x048ff0000004182c */
[C---:B------:R-:W-:Y:S01]  /*2da0*/  HMMA.16816.F32.BF16 R48, R4.reuse, R10, R48 ;  /* 0x0000000a0430723c */ /* 0x040fe20000041830 */
[----:B------:R-:W3:Y:S07]  /*2db0*/  LDSM.16.MT88.4 R8, [R143+0x9000] ;  /* 0x009000008f08783b */ /* 0x000eee0000004200 */
[C---:B-----5:R-:W-:Y:S08]  /*2dc0*/  HMMA.16816.F32.BF16 R36, R4.reuse, R20, R36 ;  /* 0x000000140424723c */ /* 0x060ff00000041824 */
[C---:B------:R-:W-:Y:S01]  /*2dd0*/  HMMA.16816.F32.BF16 R40, R4.reuse, R22, R40 ;  /* 0x000000160428723c */ /* 0x040fe20000041828 */
[----:B------:R-:W5:Y:S07]  /*2de0*/  LDSM.16.MT88.4 R20, [R142+0x9000] ;  /* 0x009000008e14783b */ /* 0x000f6e0000004200 */
[C---:B-1----:R-:W-:Y:S08]  /*2df0*/  HMMA.16816.F32.BF16 R52, R4.reuse, R16, R52 ;  /* 0x000000100434723c */ /* 0x042ff00000041834 */
[C---:B------:R-:W-:Y:S01]  /*2e00*/  HMMA.16816.F32.BF16 R56, R4.reuse, R18, R56 ;  /* 0x000000120438723c */ /* 0x040fe20000041838 */
[----:B------:R-:W1:Y:S07]  /*2e10*/  LDSM.16.MT88.4 R16, [R141+0x9000] ;  /* 0x009000008d10783b */ /* 0x000e6e0000004200 */
        /* <DEDUP_REMOVED lines=32> */
[----:B------:R-:W-:Y:S07]  /*3020*/  LDSM.16.MT88.4 R20, [R140+0x9800] ;  /* 0x009800008c14783b */ /* 0x000fee0000004200 */
[C---:B-1----:R-:W-:Y:S08]  /*3030*/  HMMA.16816.F32.BF16 R60, R4.reuse, R16, R60 ;  /* 0x00000010043c723c */ /* 0x042ff0000004183c */
[C---:B--2---:R-:W-:Y:S08]  /*3040*/  HMMA.16816.F32.BF16 R52, R4.reuse, R12, R52 ;  /* 0x0000000c0434723c */ /* 0x044ff00000041834 */
[C---:B------:R-:W-:Y:S01]  /*3050*/  HMMA.16816.F32.BF16 R56, R4.reuse, R14, R56 ;  /* 0x0000000e0438723c */ /* 0x040fe20000041838 */
[----:B------:R-:W1:Y:S07]  /*3060*/  LDSM.16.MT88.4 R12, [R141+0x9800] ;  /* 0x009800008d0c783b */ /* 0x000e6e0000004200 */
[----:B------:R-:W-:Y:S01]  /*3070*/  HMMA.16816.F32.BF16 R64, R4, R18, R64 ;  /* 0x000000120440723c */ /* 0x000fe20000041840 */
[----:B------:R-:W-:Y:S06]  /*3080*/  LDSM.16.MT88.4 R16, [R142+0xb800] ;  /* 0x00b800008e10783b */ /* 0x000fec0000004200 */
[----:B------:R-:W-:Y:S01]  /*3090*/  F2FP.BF16.PACK_AB R4, R122, R121 ;  /* 0x000000797a04723e */ /* 0x000fe200000010ff */
[----:B------:R-:W-:Y:S01]  /*30a0*/  FADD.FTZ R121, R121, R110 ;  /* 0x0000006e79797221 */ /* 0x000fe20000010000 */
[----:B----4-:R-:W-:Y:S01]  /*30b0*/  F2FP.BF16.PACK_AB R5, R119, R118 ;  /* 0x000000767705723e */ /* 0x010fe200000010ff */
        /* <DEDUP_REMOVED lines=34> */
.L_x_472:
        /* <DEDUP_REMOVED lines=29> */
.L_x_470:
[----:B------:R-:W-:Y:S01]  /*34b0*/  SHF.R.S32.HI R2, RZ, 0x1f, R161 ;  /* 0x0000001fff027819 */ /* 0x000fe200000114a1 */
[----:B------:R-:W-:Y:S04]  /*34c0*/  DEPBAR.LE SB0, 0x0 ;  /* 0x000080000000791a */ /* 0x000fe80000000000 */
[----:B------:R-:W-:Y:S01]  /*34d0*/  BAR.SYNC.DEFER_BLOCKING 0x0 ;  /* 0x0000000000007b1d */ /* 0x000fe20000010000 */
[----:B------:R-:W-:Y:S02]  /*34e0*/  IMAD R2, R2, c[0x0][0x1a0], RZ ;  /* 0x0000680002027a24 */ /* 0x000fe400078e02ff */
[C---:B------:R-:W-:Y:S04]  /*34f0*/  IMAD.WIDE.U32 R100, R161.reuse, c[0x0][0x1a0], RZ ;  /* 0x00006800a1647a25 */ /* 0x040fe800078e00ff */
[----:B------:R-:W-:Y:S01]  /*3500*/  IMAD R2, R161, c[0x0][0x1a4], R2 ;  /* 0x00006900a1027a24 */ /* 0x000fe200078e0202 */
[C---:B------:R-:W-:Y:S04]  /*3510*/  LEA R3, P0, R100.reuse, R154, 0x6 ;  /* 0x0000009a64037211 */ /* 0x040fe800078030ff */
[----:B------:R-:W-:Y:S02]  /*3520*/  IADD3 R2, R101, R2, RZ ;  /* 0x0000000265027210 */ /* 0x000fe40007ffe0ff */
[C---:B------:R-:W-:Y:S02]  /*3530*/  LEA R168, P1, R3.reuse, c[0x0][0x170], 0x1 ;  /* 0x00005c0003a87a11 */ /* 0x040fe400078208ff */
        /* <DEDUP_REMOVED lines=10> */
[----:B------:R-:W-:Y:S04]  /*35e0*/  IADD3.X R3, R101, UR5, RZ, P1, !PT ;  /* 0x0000000565037c10 */ /* 0x000fe80008ffe4ff */
[----:B------:R1:W-:Y:S01]  /*35f0*/  LDGSTS.E.BYPASS.LTC128B.128 [R152+0xa000], [R168.64+0x80] ;  /* 0x0a000080a8987fae */ /* 0x0003e2000b901d4a */
[----:B------:R-:W-:Y:S02]  /*3600*/  IADD3.X R171, R3, UR5, RZ, P0, !PT ;  /* 0x0000000503ab7c10 */ /* 0x000fe400087fe4ff */
[----:B------:R-:W-:Y:S04]  /*3610*/  ISETP.GT.AND P0, PT, R161, RZ, PT ;  /* 0x000000ffa100720c */ /* 0x000fe80003f04270 */
[----:B------:R2:W-:Y:S07]  /*3620*/  LDGSTS.E.BYPASS.LTC128B.128 [R152+0x8800], [R100.64] ;  /* 0x0880000064987fae */ /* 0x0005ee000b901d4a */
[----:B------:R2:W-:Y:S07]  /*3630*/  LDGSTS.E.BYPASS.LTC128B.128 [R152+0xa800], [R100.64+0x80] ;  /* 0x0a80008064987fae */ /* 0x0005ee000b901d4a */
[----:B------:R3:W-:Y:S07]  /*3640*/  LDGSTS.E.BYPASS.LTC128B.128 [R152+0x9000], [R2.64] ;  /* 0x0900000002987fae */ /* 0x0007ee000b901d4a */
[----:B------:R3:W-:Y:S07]  /*3650*/  LDGSTS.E.BYPASS.LTC128B.128 [R152+0xb000], [R2.64+0x80] ;  /* 0x0b00008002987fae */ /* 0x0007ee000b901d4a */
[----:B------:R4:W-:Y:S07]  /*3660*/  LDGSTS.E.BYPASS.LTC128B.128 [R152+0x9800], [R170.64] ;  /* 0x09800000aa987fae */ /* 0x0009ee000b901d4a */
[----:B------:R4:W-:Y:S07]  /*3670*/  LDGSTS.E.BYPASS.LTC128B.128 [R152+0xb800], [R170.64+0x80] ;  /* 0x0b800080aa987fae */ /* 0x0009ee000b901d4a */
[----:B------:R-:W-:Y:S07]  /*3680*/  LDSM.16.M88.4 R104, [R150] ;  /* 0x000000009668783b */ /* 0x000fee0000000200 */
[----:B------:R-:W5:Y:S07]  /*3690*/  LDSM.16.M88.4 R108, [R149] ;  /* 0x00000000956c783b */ /* 0x000f6e0000000200 */
[----:B------:R-:W1:Y:S07]  /*36a0*/  LDSM.16.M88.4 R112, [R149+0x800] ;  /* 0x000800009570783b */ /* 0x000e6e0000000200 */
[----:B------:R-:W1:Y:S07]  /*36b0*/  LDSM.16.M88.4 R116, [R149+0x1000] ;  /* 0x001000009574783b */ /* 0x000e6e0000000200 */
[----:B------:R-:W0:Y:S07]  /*36c0*/  LDGDEPBAR ;  /* 0x00000000000079af */ /* 0x000e2e0000000000 */
[----:B------:R-:W2:Y:S07]  /*36d0*/  LDSM.16.M88.4 R120, [R149+0x1800] ;  /* 0x001800009578783b */ /* 0x000eae0000000200 */
[----:B------:R-:W-:Y:S01]  /*36e0*/  LDSM.16.M88.4 R124, [R148] ;  /* 0x00000000947c783b */ /* 0x000fe20000000200 */
[C---:B-----5:R-:W-:Y:S06]  /*36f0*/  HMMA.16816.F32.BF16 R4, R104.reuse, R108, RZ ;  /* 0x0000006c6804723c */ /* 0x060fec00000418ff */
[----:B------:R-:W5:Y:S02]  /*3700*/  LDSM.16.M88.4 R128, [R147] ;  /* 0x000000009380783b */ /* 0x000f640000000200 */
[C---:B------:R-:W-:Y:S05]  /*3710*/  HMMA.16816.F32.BF16 R8, R104.reuse, R110, RZ ;  /* 0x0000006e6808723c */ /* 0x040fea00000418ff */
[----:B------:R-:W3:Y:S03]  /*3720*/  LDSM.16.M88.4 R108, [R139] ;  /* 0x000000008b6c783b */ /* 0x000ee60000000200 */
[C---:B-1----:R-:W-:Y:S08]  /*3730*/  HMMA.16816.F32.BF16 R12, R104.reuse, R112, RZ ;  /* 0x00000070680c723c */ /* 0x042ff000000418ff */
[C---:B------:R-:W-:Y:S01]  /*3740*/  HMMA.16816.F32.BF16 R16, R104.reuse, R114, RZ ;  /* 0x000000726810723c */ /* 0x040fe200000418ff */
[----:B------:R-:W1:Y:S07]  /*3750*/  LDSM.16.M88.4 R112, [R138] ;  /* 0x000000008a70783b */ /* 0x000e6e0000000200 */
[C---:B------:R-:W-:Y:S08]  /*3760*/  HMMA.16816.F32.BF16 R20, R104.reuse, R116, RZ ;  /* 0x000000746814723c */ /* 0x040ff000000418ff */
[C---:B------:R-:W-:Y:S01]  /*3770*/  HMMA.16816.F32.BF16 R24, R104.reuse, R118, RZ ;  /* 0x000000766818723c */ /* 0x040fe200000418ff */
[----:B------:R-:W-:Y:S07]  /*3780*/  LDSM.16.M88.4 R116, [R146] ;  /* 0x000000009274783b */ /* 0x000fee0000000200 */
[C---:B--2---:R-:W-:Y:S08]  /*3790*/  HMMA.16816.F32.BF16 R28, R104.reuse, R120, RZ ;  /* 0x00000078681c723c */ /* 0x044ff000000418ff */
[----:B------:R-:W-:Y:S01]  /*37a0*/  HMMA.16816.F32.BF16 R32, R104, R122, RZ ;  /* 0x0000007a6820723c */ /* 0x000fe200000418ff */
[----:B------:R-:W2:Y:S07]  /*37b0*/  LDSM.16.M88.4 R104, [R137] ;  /* 0x000000008968783b */ /* 0x000eae0000000200 */
[C---:B-----5:R-:W-:Y:S01]  /*37c0*/  HMMA.16816.F32.BF16 R4, R124.reuse, R128, R4 ;  /* 0x000000807c04723c */ /* 0x060fe20000041804 */
[----:B------:R-:W5:Y:S07]  /*37d0*/  LDSM.16.M88.4 R120, [R145] ;  /* 0x000000009178783b */ /* 0x000f6e0000000200 */
[C---:B------:R-:W-:Y:S01]  /*37e0*/  HMMA.16816.F32.BF16 R8, R124.reuse, R130, R8 ;  /* 0x000000827c08723c */ /* 0x040fe20000041808 */
[----:B------:R-:W4:Y:S07]  /*37f0*/  LDSM.16.M88.4 R128, [R145+0x800] ;  /* 0x000800009180783b */ /* 0x000f2e0000000200 */
[C---:B---3--:R-:W-:Y:S08]  /*3800*/  HMMA.16816.F32.BF16 R12, R124.reuse, R108, R12 ;  /* 0x0000006c7c0c723c */ /* 0x048ff0000004180c */
[C---:B------:R-:W-:Y:S01]  /*3810*/  HMMA.16816.F32.BF16 R16, R124.reuse, R110, R16 ;  /* 0x0000006e7c10723c */ /* 0x040fe20000041810 */
[----:B------:R-:W-:Y:S07]  /*3820*/  LDSM.16.M88.4 R108, [R145+0x1800] ;  /* 0x00180000916c783b */ /* 0x000fee0000000200 */
[C---:B-1----:R-:W-:Y:S08]  /*3830*/  HMMA.16816.F32.BF16 R20, R124.reuse, R112, R20 ;  /* 0x000000707c14723c */ /* 0x042ff00000041814 */
[C---:B------:R-:W-:Y:S01]  /*3840*/  HMMA.16816.F32.BF16 R24, R124.reuse, R114, R24 ;  /* 0x000000727c18723c */ /* 0x040fe20000041818 */
[----:B------:R-:W-:Y:S07]  /*3850*/  LDSM.16.M88.4 R112, [R144] ;  /* 0x000000009070783b */ /* 0x000fee0000000200 */
[C---:B--2---:R-:W-:Y:S08]  /*3860*/  HMMA.16816.F32.BF16 R28, R124.reuse, R104, R28 ;  /* 0x000000687c1c723c */ /* 0x044ff0000004181c */
[----:B------:R-:W-:Y:S01]  /*3870*/  HMMA.16816.F32.BF16 R32, R124, R106, R32 ;  /* 0x0000006a7c20723c */ /* 0x000fe20000041820 */
[----:B------:R-:W1:Y:S07]  /*3880*/  LDSM.16.M88.4 R104, [R145+0x1000] ;  /* 0x001000009168783b */ /* 0x000e6e0000000200 */
[C---:B-----5:R-:W-:Y:S01]  /*3890*/  HMMA.16816.F32.BF16 R4, R116.reuse, R120, R4 ;  /* 0x000000787404723c */ /* 0x060fe20000041804 */
[----:B------:R-:W2:Y:S07]  /*38a0*/  LDSM.16.M88.4 R124, [R136] ;  /* 0x00000000887c783b */ /* 0x000eae0000000200 */
[C---:B------:R-:W-:Y:S01]  /*38b0*/  HMMA.16816.F32.BF16 R8, R116.reuse, R122, R8 ;  /* 0x0000007a7408723c */ /* 0x040fe20000041808 */
[----:B------:R-:W3:Y:S07]  /*38c0*/  LDSM.16.M88.4 R120, [R136+0x800] ;  /* 0x000800008878783b */ /* 0x000eee0000000200 */
[C---:B----4-:R-:W-:Y:S08]  /*38d0*/  HMMA.16816.F32.BF16 R12, R116.reuse, R128, R12 ;  /* 0x00000080740c723c */ /* 0x050ff0000004180c */
[C---:B------:R-:W-:Y:S01]  /*38e0*/  HMMA.16816.F32.BF16 R16, R116.reuse, R130, R16 ;  /* 0x000000827410723c */ /* 0x040fe20000041810 */
[----:B------:R-:W4:Y:S07]  /*38f0*/  LDSM.16.M88.4 R128, [R136+0x1000] ;  /* 0x001000008880783b */ /* 0x000f2e0000000200 */
[C---:B-1----:R-:W-:Y:S08]  /*3900*/  HMMA.16816.F32.BF16 R20, R116.reuse, R104, R20 ;  /* 0x000000687414723c */ /* 0x042ff00000041814 */
[C---:B------:R-:W-:Y:S01]  /*3910*/  HMMA.16816.F32.BF16 R24, R116.reuse, R106, R24 ;  /* 0x0000006a7418723c */ /* 0x040fe20000041818 */
[----:B------:R-:W1:Y:S07]  /*3920*/  LDSM.16.M88.4 R104, [R136+0x1800] ;  /* 0x001800008868783b */ /* 0x000e6e0000000200 */
[C---:B------:R-:W-:Y:S08]  /*3930*/  HMMA.16816.F32.BF16 R28, R116.reuse, R108, R28 ;  /* 0x0000006c741c723c */ /* 0x040ff0000004181c */
[----:B------:R-:W-:Y:S01]  /*3940*/  HMMA.16816.F32.BF16 R32, R116, R110, R32 ;  /* 0x0000006e7420723c */ /* 0x000fe20000041820 */
[----:B------:R-:W-:Y:S07]  /*3950*/  LDSM.16.M88.4 R108, [R150+0x2000] ;  /* 0x00200000966c783b */ /* 0x000fee0000000200 */
[C---:B--2---:R-:W-:Y:S01]  /*3960*/  HMMA.16816.F32.BF16 R4, R112.reuse, R124, R4 ;  /* 0x0000007c7004723c */ /* 0x044fe20000041804 */
[----:B------:R-:W2:Y:S07]  /*3970*/  LDSM.16.M88.4 R116, [R149+0x2000] ;  /* 0x002000009574783b */ /* 0x000eae0000000200 */
[C---:B------:R-:W-:Y:S01]  /*3980*/  HMMA.16816.F32.BF16 R8, R112.reuse, R126, R8 ;  /* 0x0000007e7008723c */ /* 0x040fe20000041808 */
[----:B------:R-:W5:Y:S07]  /*3990*/  LDSM.16.M88.4 R124, [R149+0x2800] ;  /* 0x00280000957c783b */ /* 0x000f6e0000000200 */
[C---:B---3--:R-:W-:Y:S08]  /*39a0*/  HMMA.16816.F32.BF16 R12, R112.reuse, R120, R12 ;  /* 0x00000078700c723c */ /* 0x048ff0000004180c */
[C---:B------:R-:W-:Y:S01]  /*39b0*/  HMMA.16816.F32.BF16 R16, R112.reuse, R122, R16 ;  /* 0x0000007a7010723c */ /* 0x040fe20000041810 */
[----:B------:R-:W3:Y:S07]  /*39c0*/  LDSM.16.M88.4 R120, [R149+0x3000] ;  /* 0x003000009578783b */ /* 0x000eee0000000200 */
[C---:B----4-:R-:W-:Y:S08]  /*39d0*/  HMMA.16816.F32.BF16 R20, R112.reuse, R128, R20 ;  /* 0x000000807014723c */ /* 0x050ff00000041814 */
[C---:B------:R-:W-:Y:S01]  /*39e0*/  HMMA.16816.F32.BF16 R24, R112.reuse, R130, R24 ;  /* 0x000000827018723c */ /* 0x040fe20000041818 */
[----:B------:R-:W4:Y:S07]  /*39f0*/  LDSM.16.M88.4 R128, [R149+0x3800] ;  /* 0x003800009580783b */ /* 0x000f2e0000000200 */
[C---:B-1----:R-:W-:Y:S08]  /*3a00*/  HMMA.16816.F32.BF16 R28, R112.reuse, R104, R28 ;  /* 0x00000068701c723c */ /* 0x042ff0000004181c */
[----:B------:R-:W-:Y:S01]  /*3a10*/  HMMA.16816.F32.BF16 R32, R112, R106, R32 ;  /* 0x0000006a7020723c */ /* 0x000fe20000041820 */
[----:B------:R-:W-:Y:S07]  /*3a20*/  LDSM.16.M88.4 R104, [R148+0x2000] ;  /* 0x002000009468783b */ /* 0x000fee0000000200 */
[C---:B--2---:R-:W-:Y:S01]  /*3a30*/  HMMA.16816.F32.BF16 R4, R108.reuse, R116, R4 ;  /* 0x000000746c04723c */ /* 0x044fe20000041804 */
[----:B------:R-:W1:Y:S07]  /*3a40*/  LDSM.16.M88.4 R112, [R135] ;  /* 0x000000008770783b */ /* 0x000e6e0000000200 */
[C---:B------:R-:W-:Y:S01]  /*3a50*/  HMMA.16816.F32.BF16 R8, R108.reuse, R118, R8 ;  /* 0x000000766c08723c */ /* 0x040fe20000041808 */
[----:B------:R-:W2:Y:S07]  /*3a60*/  LDSM.16.M88.4 R116, [R134] ;  /* 0x000000008674783b */ /* 0x000eae0000000200 */
[C---:B-----5:R-:W-:Y:S08]  /*3a70*/  HMMA.16816.F32.BF16 R12, R108.reuse, R124, R12 ;  /* 0x0000007c6c0c723c */ /* 0x060ff0000004180c */
[C---:B------:R-:W-:Y:S01]  /*3a80*/  HMMA.16816.F32.BF16 R16, R108.reuse, R126, R16 ;  /* 0x0000007e6c10723c */ /* 0x040fe20000041810 */
[----:B------:R-:W5:Y:S07]  /*3a90*/  LDSM.16.M88.4 R124, [R133] ;  /* 0x00000000857c783b */ /* 0x000f6e0000000200 */
[C---:B---3--:R-:W-:Y:S08]  /*3aa0*/  HMMA.16816.F32.BF16 R20, R108.reuse, R120, R20 ;  /* 0x000000786c14723c */ /* 0x048ff00000041814 */
[C---:B------:R-:W-:Y:S01]  /*3ab0*/  HMMA.16816.F32.BF16 R24, R108.reuse, R122, R24 ;  /* 0x0000007a6c18723c */ /* 0x040fe20000041818 */
[----:B------:R-:W3:Y:S07]  /*3ac0*/  LDSM.16.M88.4 R120, [R132] ;  /* 0x000000008478783b */ /* 0x000eee0000000200 */
[C---:B----4-:R-:W-:Y:S08]  /*3ad0*/  HMMA.16816.F32.BF16 R28, R108.reuse, R128, R28 ;  /* 0x000000806c1c723c */ /* 0x050ff0000004181c */
[----:B------:R-:W-:Y:S01]  /*3ae0*/  HMMA.16816.F32.BF16 R32, R108, R130, R32 ;  /* 0x000000826c20723c */ /* 0x000fe20000041820 */
[----:B------:R-:W-:Y:S07]  /*3af0*/  LDSM.16.M88.4 R108, [R146+0x2000] ;  /* 0x00200000926c783b */ /* 0x000fee0000000200 */
[----:B------:R-:W4:Y:S01]  /*3b00*/  LDSM.16.M88.4 R128, [R145+0x2000] ;  /* 0x002000009180783b */ /* 0x000f220000000200 */
[C---:B-1----:R-:W-:Y:S08]  /*3b10*/  HMMA.16816.F32.BF16 R4, R104.reuse, R112, R4 ;  /* 0x000000706804723c */ /* 0x042ff00000041804 */
[C---:B------:R-:W-:Y:S01]  /*3b20*/  HMMA.16816.F32.BF16 R8, R104.reuse, R114, R8 ;  /* 0x000000726808723c */ /* 0x040fe20000041808 */
[----:B------:R-:W1:Y:S07]  /*3b30*/  LDSM.16.M88.4 R112, [R145+0x2800] ;  /* 0x002800009170783b */ /* 0x000e6e0000000200 */
[C---:B--2---:R-:W-:Y:S08]  /*3b40*/  HMMA.16816.F32.BF16 R12, R104.reuse, R116, R12 ;  /* 0x00000074680c723c */ /* 0x044ff0000004180c */
[C---:B------:R-:W-:Y:S01]  /*3b50*/  HMMA.16816.F32.BF16 R16, R104.reuse, R118, R16 ;  /* 0x000000766810723c */ /* 0x040fe20000041810 */
[----:B------:R-:W2:Y:S07]  /*3b60*/  LDSM.16.M88.4 R116, [R145+0x3000] ;  /* 0x003000009174783b */ /* 0x000eae0000000200 */
[C---:B-----5:R-:W-:Y:S08]  /*3b70*/  HMMA.16816.F32.BF16 R20, R104.reuse, R124, R20 ;  /* 0x0000007c6814723c */ /* 0x060ff00000041814 */
[C---:B------:R-:W-:Y:S01]  /*3b80*/  HMMA.16816.F32.BF16 R24, R104.reuse, R126, R24 ;  /* 0x0000007e6818723c */ /* 0x040fe20000041818 */
[----:B------:R-:W-:Y:S07]  /*3b90*/  LDSM.16.M88.4 R124, [R136+0x2000] ;  /* 0x00200000887c783b */ /* 0x000fee0000000200 */
[C---:B---3--:R-:W-:Y:S08]  /*3ba0*/  HMMA.16816.F32.BF16 R28, R104.reuse, R120, R28 ;  /* 0x00000078681c723c */ /* 0x048ff0000004181c */
[----:B------:R-:W-:Y:S01]  /*3bb0*/  HMMA.16816.F32.BF16 R32, R104, R122, R32 ;  /* 0x0000007a6820723c */ /* 0x000fe20000041820 */
[----:B------:R-:W3:Y:S07]  /*3bc0*/  LDSM.16.M88.4 R104, [R145+0x3800] ;  /* 0x003800009168783b */ /* 0x000eee0000000200 */
[----:B------:R-:W5:Y:S01]  /*3bd0*/  LDSM.16.M88.4 R120, [R144+0x2000] ;  /* 0x002000009078783b */ /* 0x000f620000000200 */
[C---:B----4-:R-:W-:Y:S08]  /*3be0*/  HMMA.16816.F32.BF16 R4, R108.reuse, R128, R4 ;  /* 0x000000806c04723c */ /* 0x050ff00000041804 */
[C---:B------:R-:W-:Y:S08]  /*3bf0*/  HMMA.16816.F32.BF16 R8, R108.reuse, R130, R8 ;  /* 0x000000826c08723c */ /* 0x040ff00000041808 */
[C---:B-1----:R-:W-:Y:S08]  /*3c00*/  HMMA.16816.F32.BF16 R12, R108.reuse, R112, R12 ;  /* 0x000000706c0c723c */ /* 0x042ff0000004180c */
[C---:B------:R-:W-:Y:S08]  /*3c10*/  HMMA.16816.F32.BF16 R16, R108.reuse, R114, R16 ;  /* 0x000000726c10723c */ /* 0x040ff00000041810 */
[C---:B--2---:R-:W-:Y:S08]  /*3c20*/  HMMA.16816.F32.BF16 R20, R108.reuse, R116, R20 ;  /* 0x000000746c14723c */ /* 0x044ff00000041814 */
[C---:B------:R-:W-:Y:S08]  /*3c30*/  HMMA.16816.F32.BF16 R24, R108.reuse, R118, R24 ;  /* 0x000000766c18723c */ /* 0x040ff00000041818 */
[C---:B---3--:R-:W-:Y:S08]  /*3c40*/  HMMA.16816.F32.BF16 R28, R108.reuse, R104, R28 ;  /* 0x000000686c1c723c */ /* 0x048ff0000004181c */
[----:B------:R-:W-:Y:S01]  /*3c50*/  HMMA.16816.F32.BF16 R32, R108, R106, R32 ;  /* 0x0000006a6c20723c */ /* 0x000fe20000041820 */
[----:B------:R-:W1:Y:S07]  /*3c60*/  LDSM.16.M88.4 R104, [R136+0x2800] ;  /* 0x002800008868783b */ /* 0x000e6e0000000200 */
[----:B------:R-:W2:Y:S01]  /*3c70*/  LDSM.16.M88.4 R108, [R136+0x3000] ;  /* 0x00300000886c783b */ /* 0x000ea20000000200 */
[C---:B-----5:R-:W-:Y:S08]  /*3c80*/  HMMA.16816.F32.BF16 R4, R120.reuse, R124, R4 ;  /* 0x0000007c7804723c */ /* 0x060ff00000041804 */
[C---:B------:R-:W-:Y:S11]  /*3c90*/  HMMA.16816.F32.BF16 R8, R120.reuse, R126, R8 ;  /* 0x0000007e7808723c */ /* 0x040ff60000041808 */
[----:B------:R-:W-:Y:S05]  /*3ca0*/  @!UPT UIADD3 URZ, URZ, URZ, URZ ;  /* 0x0000003f3f3ff290 */ /* 0x000fea000fffe03f */
[----:B------:R-:W-:Y:S02]  /*3cb0*/  FMUL.FTZ R194, R4, c[0x0][0x2ec] ;  /* 0x0000bb0004c27a20 */ /* 0x000fe40000410000 */
[----:B------:R-:W-:Y:S02]  /*3cc0*/  FMUL.FTZ R192, R5, c[0x0][0x2ec] ;  /* 0x0000bb0005c07a20 */ /* 0x000fe40000410000 */
[----:B------:R-:W-:Y:S02]  /*3cd0*/  FMUL.FTZ R193, R6, c[0x0][0x2ec] ;  /* 0x0000bb0006c17a20 */ /* 0x000fe40000410000 */
[----:B------:R-:W3:Y:S01]  /*3ce0*/  MUFU.TANH R194, R194 ;  /* 0x000000c200c27308 */ /* 0x000ee20000002400 */
[----:B------:R-:W-:Y:S01]  /*3cf0*/  FMUL.FTZ R191, R7, c[0x0][0x2ec] ;  /* 0x0000bb0007bf7a20 */ /* 0x000fe20000410000 */
[C---:B-1----:R-:W-:Y:S03]  /*3d00*/  HMMA.16816.F32.BF16 R12, R120.reuse, R104, R12 ;  /* 0x00000068780c723c */ /* 0x042fe6000004180c */
[----:B------:R-:W-:Y:S02]  /*3d10*/  FMUL.FTZ R190, R8, c[0x0][0x2ec] ;  /* 0x0000bb0008be7a20 */ /* 0x000fe40000410000 */
[----:B------:R-:W-:Y:S02]  /*3d20*/  FMUL.FTZ R196, R9, c[0x0][0x2ec] ;  /* 0x0000bb0009c47a20 */ /* 0x000fe40000410000 */
[----:B------:R-:W-:Y:S01]  /*3d30*/  FMUL.FTZ R197, R10, c[0x0][0x2ec] ;  /* 0x0000bb000ac57a20 */ /* 0x000fe20000410000 */
[----:B------:R-:W1:Y:S01]  /*3d40*/  MUFU.TANH R192, R192 ;  /* 0x000000c000c07308 */ /* 0x000e620000002400 */
[C---:B------:R-:W-:Y:S01]  /*3d50*/  HMMA.16816.F32.BF16 R16, R120.reuse, R106, R16 ;  /* 0x0000006a7810723c */ /* 0x040fe20000041810 */
[----:B------:R-:W4:Y:S01]  /*3d60*/  LDSM.16.M88.4 R104, [R136+0x3800] ;  /* 0x003800008868783b */ /* 0x000f220000000200 */
[----:B------:R-:W-:Y:S04]  /*3d70*/  DEPBAR.LE SB0, 0x0 ;  /* 0x000080000000791a */ /* 0x000fe80000000000 */
[----:B------:R-:W-:Y:S02]  /*3d80*/  FMUL.FTZ R195, R11, c[0x0][0x2ec] ;  /* 0x0000bb000bc37a20 */ /* 0x000fe40000410000 */
[C---:B--2---:R-:W-:Y:S01]  /*3d90*/  HMMA.16816.F32.BF16 R20, R120.reuse, R108, R20 ;  /* 0x0000006c7814723c */ /* 0x044fe20000041814 */
[----:B------:R-:W2:Y:S01]  /*3da0*/  MUFU.TANH R193, R193 ;  /* 0x000000c100c17308 */ /* 0x000ea20000002400 */
[----:B------:R-:W-:Y:S05]  /*3db0*/  BAR.SYNC.DEFER_BLOCKING 0x0 ;  /* 0x0000000000007b1d */ /* 0x000fea0000010000 */
[----:B------:R-:W-:Y:S01]  /*3dc0*/  FMUL.FTZ R188, R12, c[0x0][0x2ec] ;  /* 0x0000bb000cbc7a20 */ /* 0x000fe20000410000 */
[C---:B------:R-:W-:Y:S03]  /*3dd0*/  HMMA.16816.F32.BF16 R24, R120.reuse, R110, R24 ;  /* 0x0000006e7818723c */ /* 0x040fe60000041818 */
[----:B------:R-:W1:Y:S01]  /*3de0*/  MUFU.TANH R191, R191 ;  /* 0x000000bf00bf7308 */ /* 0x000e620000002400 */
[----:B------:R-:W-:Y:S02]  /*3df0*/  FMUL.FTZ R186, R13, c[0x0][0x2ec] ;  /* 0x0000bb000dba7a20 */ /* 0x000fe40000410000 */
[----:B------:R-:W-:Y:S02]  /*3e00*/  FMUL.FTZ R189, R14, c[0x0][0x2ec] ;  /* 0x0000bb000ebd7a20 */ /* 0x000fe40000410000 */
[----:B------:R-:W-:Y:S04]  /*3e10*/  FMUL.FTZ R175, R15, c[0x0][0x2ec] ;  /* 0x0000bb000faf7a20 */ /* 0x000fe80000410000 */
[----:B------:R-:W-:Y:S01]  /*3e20*/  FMUL.FTZ R176, R16, c[0x0][0x2ec] ;  /* 0x0000bb0010b07a20 */ /* 0x000fe20000410000 */
[----:B------:R-:W1:Y:S01]  /*3e30*/  MUFU.TANH R190, R190 ;  /* 0x000000be00be7308 */ /* 0x000e620000002400 */
[----:B------:R-:W-:Y:S02]  /*3e40*/  FMUL.FTZ R174, R17, c[0x0][0x2ec] ;  /* 0x0000bb0011ae7a20 */ /* 0x000fe40000410000 */
[----:B------:R-:W-:Y:S02]  /*3e50*/  FMUL.FTZ R187, R18, c[0x0][0x2ec] ;  /* 0x0000bb0012bb7a20 */ /* 0x000fe40000410000 */
[----:B------:R-:W-:Y:S02]  /*3e60*/  FMUL.FTZ R177, R19, c[0x0][0x2ec] ;  /* 0x0000bb0013b17a20 */ /* 0x000fe40000410000 */
[----:B------:R-:W-:Y:S02]  /*3e70*/  FMUL.FTZ R182, R20, c[0x0][0x2ec] ;  /* 0x0000bb0014b67a20 */ /* 0x000fe40000410000 */
[----:B------:R-:W-:Y:S01]  /*3e80*/  FMUL.FTZ R184, R21, c[0x0][0x2ec] ;  /* 0x0000bb0015b87a20 */ /* 0x000fe20000410000 */
[----:B------:R-:W1:Y:S01]  /*3e90*/  MUFU.TANH R196, R196 ;  /* 0x000000c400c47308 */ /* 0x000e620000002400 */
[----:B------:R-:W-:Y:S01]  /*3ea0*/  FMUL.FTZ R185, R22, c[0x0][0x2ec] ;  /* 0x0000bb0016b97a20 */ /* 0x000fe20000410000 */
[C---:B----4-:R-:W-:Y:S03]  /*3eb0*/  HMMA.16816.F32.BF16 R28, R120.reuse, R104, R28 ;  /* 0x00000068781c723c */ /* 0x050fe6000004181c */
[----:B------:R-:W-:Y:S02]  /*3ec0*/  FMUL.FTZ R183, R23, c[0x0][0x2ec] ;  /* 0x0000bb0017b77a20 */ /* 0x000fe40000410000 */
[----:B------:R-:W-:Y:S02]  /*3ed0*/  FMUL.FTZ R180, R24, c[0x0][0x2ec] ;  /* 0x0000bb0018b47a20 */ /* 0x000fe40000410000 */
[----:B------:R-:W-:Y:S01]  /*3ee0*/  FMUL.FTZ R178, R25, c[0x0][0x2ec] ;  /* 0x0000bb0019b27a20 */ /* 0x000fe20000410000 */
[----:B------:R-:W4:Y:S01]  /*3ef0*/  MUFU.TANH R197, R197 ;  /* 0x000000c500c57308 */ /* 0x000f220000002400 */
[----:B------:R-:W-:Y:S03]  /*3f00*/  HMMA.16816.F32.BF16 R32, R120, R106, R32 ;  /* 0x0000006a7820723c */ /* 0x000fe60000041820 */
[----:B------:R-:W-:Y:S02]  /*3f10*/  FMUL.FTZ R181, R26, c[0x0][0x2ec] ;  /* 0x0000bb001ab57a20 */ /* 0x000fe40000410000 */
[----:B------:R-:W-:Y:S04]  /*3f20*/  FMUL.FTZ R179, R27, c[0x0][0x2ec] ;  /* 0x0000bb001bb37a20 */ /* 0x000fe80000410000 */
[----:B------:R-:W1:Y:S06]  /*3f30*/  MUFU.TANH R195, R195 ;  /* 0x000000c300c37308 */ /* 0x000e6c0000002400 */
[----:B------:R-:W-:Y:S02]  /*3f40*/  FMUL.FTZ R172, R28, c[0x0][0x2ec] ;  /* 0x0000bb001cac7a20 */ /* 0x000fe40000410000 */
[----:B------:R-:W-:Y:S02]  /*3f50*/  FMUL.FTZ R170, R29, c[0x0][0x2ec] ;  /* 0x0000bb001daa7a20 */ /* 0x000fe40000410000 */
[----:B------:R-:W1:Y:S01]  /*3f60*/  MUFU.TANH R188, R188 ;  /* 0x000000bc00bc7308 */ /* 0x000e620000002400 */
[----:B------:R-:W-:Y:S02]  /*3f70*/  FMUL.FTZ R173, R30, c[0x0][0x2ec] ;  /* 0x0000bb001ead7a20 */ /* 0x000fe40000410000 */
[----:B------:R-:W-:Y:S02]  /*3f80*/  FMUL.FTZ R171, R31, c[0x0][0x2ec] ;  /* 0x0000bb001fab7a20 */ /* 0x000fe40000410000 */
[----:B------:R-:W-:Y:S02]  /*3f90*/  FMUL.FTZ R169, R32, c[0x0][0x2ec] ;  /* 0x0000bb0020a97a20 */ /* 0x000fe40000410000 */
[----:B------:R-:W-:Y:S02]  /*3fa0*/  FMUL.FTZ R168, R33, c[0x0][0x2ec] ;  /* 0x0000bb0021a87a20 */ /* 0x000fe40000410000 */
[----:B------:R-:W-:Y:S01]  /*3fb0*/  FMUL.FTZ R102, R34, c[0x0][0x2ec] ;  /* 0x0000bb0022667a20 */ /* 0x000fe20000410000 */
[----:B------:R-:W1:Y:S01]  /*3fc0*/  MUFU.TANH R186, R186 ;  /* 0x000000ba00ba7308 */ /* 0x000e620000002400 */
[----:B------:R-:W-:Y:S09]  /*3fd0*/  FMUL.FTZ R35, R35, c[0x0][0x2ec] ;  /* 0x0000bb0023237a20 */ /* 0x000ff20000410000 */
        /* <DEDUP_REMOVED lines=21> */
[----:B------:R1:W1:Y:S02]  /*4130*/  MUFU.TANH R101, R35 ;  /* 0x0000002300657308 */ /* 0x0002640000002400 */
[----:B-1234-:R-:W-:-:S05]  /*4140*/  @P0 BRA `(.L_x_472) ;  /* 0xfffff19000000947 */ /* 0x01efca000383ffff */
.L_x_471:
        /* <DEDUP_REMOVED lines=38> */
[----:B------:R-:W-:Y:S01]  /*43b0*/  IADD3 R161, R161, -0x1, RZ ;  /* 0xffffffffa1a17810 */ /* 0x000fe20007ffe0ff */
[----:B------:R-:W-:Y:S08]  /*43c0*/  SHFL.BFLY PT, R6, R5, 0x2, 0x1f ;  /* 0x0c401f0005067f89 */ /* 0x000ff000000e0000 */
[----:B------:R-:W1:Y:S02]  /*43d0*/  SHFL.BFLY PT, R2, R7, 0x2, 0x1f ;  /* 0x0c401f0007027f89 */ /* 0x000e6400000e0000 */
[----:B-1----:R-:W-:Y:S02]  /*43e0*/  FMNMX.FTZ R4, R7, R2, !PT ;  /* 0x0000000207047209 */ /* 0x002fe40007810000 */
[----:B------:R-:W-:Y:S04]  /*43f0*/  FMNMX.FTZ R9, R5, R6, !PT ;  /* 0x0000000605097209 */ /* 0x000fe80007810000 */
[----:B------:R-:W1:Y:S08]  /*4400*/  SHFL.BFLY PT, R3, R4, 0x1, 0x1f ;  /* 0x0c201f0004037f89 */ /* 0x000e7000000e0000 */
[----:B------:R-:W2:Y:S01]  /*4410*/  SHFL.BFLY PT, R100, R9, 0x1, 0x1f ;  /* 0x0c201f0009647f89 */ /* 0x000ea200000e0000 */
[----:B-1----:R-:W-:Y:S05]  /*4420*/  FMNMX.FTZ R3, R4, R3, !PT ;  /* 0x0000000304037209 */ /* 0x002fea0007810000 */
[C---:B------:R-:W-:Y:S02]  /*4430*/  FMUL.FTZ R104, R3.reuse, c[0x0][0x23c] ;  /* 0x00008f0003687a20 */ /* 0x040fe40000410000 */
[----:B------:R-:W-:Y:S01]  /*4440*/  FADD.FTZ R5, -R3, R0 ;  /* 0x0000000003057221 */ /* 0x000fe20000010100 */
[----:B--2---:R-:W-:Y:S03]  /*4450*/  FMNMX.FTZ R100, R9, R100, !PT ;  /* 0x0000006409647209 */ /* 0x004fe60007810000 */
[----:B------:R-:W-:Y:S01]  /*4460*/  FMUL.FTZ R0, R5, c[0x0][0x23c] ;  /* 0x00008f0005007a20 */ /* 0x000fe20000410000 */
[C---:B------:R-:W-:Y:S01]  /*4470*/  FSETP.NEU.FTZ.AND P1, PT, R100.reuse, -INF , PT ;  /* 0xff8000006400780b */ /* 0x040fe20003f3d000 */
[C---:B------:R-:W-:Y:S02]  /*4480*/  FMUL.FTZ R105, R100.reuse, c[0x0][0x23c] ;  /* 0x00008f0064697a20 */ /* 0x040fe40000410000 */
[----:B------:R-:W-:Y:S01]  /*4490*/  FADD.FTZ R2, -R100, R103 ;  /* 0x0000006764027221 */ /* 0x000fe20000010100 */
[----:B------:R-:W-:Y:S01]  /*44a0*/  MOV R103, R100 ;  /* 0x0000006400677202 */ /* 0x000fe20000000f00 */
[----:B------:R-:W1:Y:S01]  /*44b0*/  MUFU.EX2 R0, R0 ;  /* 0x0000000000007308 */ /* 0x000e620000000800 */
[----:B------:R-:W-:Y:S01]  /*44c0*/  FSEL R105, R105, RZ, P1 ;  /* 0x000000ff69697208 */ /* 0x000fe20000800000 */
[----:B------:R-:W-:Y:S01]  /*44d0*/  FMUL.FTZ R6, R2, c[0x0][0x23c] ;  /* 0x00008f0002067a20 */ /* 0x000fe20000410000 */
[----:B------:R-:W-:Y:S03]  /*44e0*/  FSETP.NEU.FTZ.AND P1, PT, R3, -INF , PT ;  /* 0xff8000000300780b */ /* 0x000fe60003f3d000 */
[--C-:B------:R-:W-:Y:S01]  /*44f0*/  FFMA.FTZ R127, R194, c[0x0][0x23c], -R105.reuse ;  /* 0x00008f00c27f7a23 */ /* 0x100fe20000010869 */
[----:B------:R-:W-:Y:S01]  /*4500*/  FSEL R104, R104, RZ, P1 ;  /* 0x000000ff68687208 */ /* 0x000fe20000800000 */
[--C-:B------:R-:W-:Y:S02]  /*4510*/  FFMA.FTZ R126, R192, c[0x0][0x23c], -R105.reuse ;  /* 0x00008f00c07e7a23 */ /* 0x100fe40000010869 */
[--C-:B------:R-:W-:Y:S01]  /*4520*/  FFMA.FTZ R125, R190, c[0x0][0x23c], -R105.reuse ;  /* 0x00008f00be7d7a23 */ /* 0x100fe20000010869 */
[----:B------:R-:W2:Y:S01]  /*4530*/  MUFU.EX2 R2, R6 ;  /* 0x0000000600027308 */ /* 0x000ea20000000800 */
[--C-:B------:R-:W-:Y:S02]  /*4540*/  FFMA.FTZ R123, R193, c[0x0][0x23c], -R104.reuse ;  /* 0x00008f00c17b7a23 */ /* 0x100fe40000010868 */
[--C-:B------:R-:W-:Y:S02]  /*4550*/  FFMA.FTZ R122, R191, c[0x0][0x23c], -R104.reuse ;  /* 0x00008f00bf7a7a23 */ /* 0x100fe40000010868 */
[--C-:B------:R-:W-:Y:S02]  /*4560*/  FFMA.FTZ R124, R196, c[0x0][0x23c], -R105.reuse ;  /* 0x00008f00c47c7a23 */ /* 0x100fe40000010869 */
[--C-:B------:R-:W-:Y:S02]  /*4570*/  FFMA.FTZ R121, R197, c[0x0][0x23c], -R104.reuse ;  /* 0x00008f00c5797a23 */ /* 0x100fe40000010868 */
[--C-:B------:R-:W-:Y:S01]  /*4580*/  FFMA.FTZ R120, R195, c[0x0][0x23c], -R104.reuse ;  /* 0x00008f00c3787a23 */ /* 0x100fe20000010868 */
[----:B------:R-:W-:Y:S01]  /*4590*/  MUFU.EX2 R127, R127 ;  /* 0x0000007f007f7308 */ /* 0x000fe20000000800 */
[--C-:B------:R-:W-:Y:S02]  /*45a0*/  FFMA.FTZ R128, R188, c[0x0][0x23c], -R105.reuse ;  /* 0x00008f00bc807a23 */ /* 0x100fe40000010869 */
[C---:B-1----:R-:W-:Y:S02]  /*45b0*/  FMUL.FTZ R7, R0.reuse, R99 ;  /* 0x0000006300077220 */ /* 0x042fe40000410000 */
[C---:B------:R-:W-:Y:S02]  /*45c0*/  FMUL.FTZ R10, R0.reuse, R94 ;  /* 0x0000005e000a7220 */ /* 0x040fe40000410000 */
[C---:B------:R-:W-:Y:S02]  /*45d0*/  FMUL.FTZ R11, R0.reuse, R95 ;  /* 0x0000005f000b7220 */ /* 0x040fe40000410000 */
[C---:B------:R-:W-:Y:S01]  /*45e0*/  FMUL.FTZ R18, R0.reuse, R86 ;  /* 0x0000005600127220 */ /* 0x040fe20000410000 */
[----:B------:R-:W1:Y:S01]  /*45f0*/  MUFU.EX2 R126, R126 ;  /* 0x0000007e007e7308 */ /* 0x000e620000000800 */
[C---:B------:R-:W-:Y:S02]  /*4600*/  FMUL.FTZ R19, R0.reuse, R87 ;  /* 0x0000005700137220 */ /* 0x040fe40000410000 */
[----:B------:R-:W-:Y:S02]  /*4610*/  FMUL.FTZ R26, R0, R78 ;  /* 0x0000004e001a7220 */ /* 0x000fe40000410000 */
[C---:B--2---:R-:W-:Y:S02]  /*4620*/  FMUL.FTZ R4, R2.reuse, R96 ;  /* 0x0000006002047220 */ /* 0x044fe40000410000 */
[----:B------:R-:W-:Y:S02]  /*4630*/  FMUL.FTZ R5, R2, R97 ;  /* 0x0000006102057220 */ /* 0x000fe40000410000 */
[----:B------:R-:W-:Y:S01]  /*4640*/  FMUL.FTZ R6, R0, R98 ;  /* 0x0000006200067220 */ /* 0x000fe20000410000 */
[----:B------:R-:W-:Y:S01]  /*4650*/  MUFU.EX2 R123, R123 ;  /* 0x0000007b007b7308 */ /* 0x000fe20000000800 */
[C---:B------:R-:W-:Y:S02]  /*4660*/  FMUL.FTZ R8, R2.reuse, R92 ;  /* 0x0000005c02087220 */ /* 0x040fe40000410000 */
[C---:B------:R-:W-:Y:S02]  /*4670*/  FMUL.FTZ R9, R2.reuse, R93 ;  /* 0x0000005d02097220 */ /* 0x040fe40000410000 */
[C---:B------:R-:W-:Y:S01]  /*4680*/  FMUL.FTZ R16, R2.reuse, R84 ;  /* 0x0000005402107220 */ /* 0x040fe20000410000 */
[----:B------:R-:W-:Y:S01]  /*4690*/  LDSM.16.MT88.4 R92, [R143+0x9800] ;  /* 0x009800008f5c783b */ /* 0x000fe20000004200 */
[C---:B------:R-:W-:Y:S02]  /*46a0*/  FMUL.FTZ R17, R2.reuse, R85 ;  /* 0x0000005502117220 */ /* 0x040fe40000410000 */
[C---:B------:R-:W-:Y:S01]  /*46b0*/  FMUL.FTZ R24, R2.reuse, R76 ;  /* 0x0000004c02187220 */ /* 0x040fe20000410000 */
[----:B------:R-:W2:Y:S01]  /*46c0*/  MUFU.EX2 R122, R122 ;  /* 0x0000007a007a7308 */ /* 0x000ea20000000800 */
[----:B------:R-:W-:Y:S02]  /*46d0*/  FMUL.FTZ R25, R2, R77 ;  /* 0x0000004d02197220 */ /* 0x000fe40000410000 */
[----:B------:R-:W-:Y:S01]  /*46e0*/  FMUL.FTZ R27, R0, R79 ;  /* 0x0000004f001b7220 */ /* 0x000fe20000410000 */
[----:B-1----:R-:W-:Y:S01]  /*46f0*/  F2FP.BF16.PACK_AB R96, R126, R127 ;  /* 0x0000007f7e60723e */ /* 0x002fe200000010ff */
[----:B------:R-:W-:Y:S01]  /*4700*/  LDSM.16.MT88.4 R76, [R140+0xa000] ;  /* 0x00a000008c4c783b */ /* 0x000fe20000004200 */
[C---:B------:R-:W-:Y:S02]  /*4710*/  FMUL.FTZ R32, R2.reuse, R68 ;  /* 0x0000004402207220 */ /* 0x040fe40000410000 */
[----:B------:R-:W-:Y:S02]  /*4720*/  FMUL.FTZ R33, R2, R69 ;  /* 0x0000004502217220 */ /* 0x000fe40000410000 */
[----:B------:R-:W-:Y:S01]  /*4730*/  MUFU.EX2 R125, R125 ;  /* 0x0000007d007d7308 */ /* 0x000fe20000000800 */
[C---:B------:R-:W-:Y:S02]  /*4740*/  FMUL.FTZ R34, R0.reuse, R70 ;  /* 0x0000004600227220 */ /* 0x040fe40000410000 */
[----:B------:R-:W-:Y:S01]  /*4750*/  LDSM.16.MT88.4 R84, [R141+0x8800] ;  /* 0x008800008d54783b */ /* 0x000fe20000004200 */
[----:B------:R-:W-:Y:S02]  /*4760*/  FMUL.FTZ R35, R0, R71 ;  /* 0x0000004700237220 */ /* 0x000fe40000410000 */
[C---:B------:R-:W-:Y:S02]  /*4770*/  FMUL.FTZ R36, R2.reuse, R36 ;  /* 0x0000002402247220 */ /* 0x040fe40000410000 */
[----:B------:R-:W-:Y:S02]  /*4780*/  FMUL.FTZ R37, R2, R37 ;  /* 0x0000002502257220 */ /* 0x000fe40000410000 */
[----:B------:R-:W1:Y:S01]  /*4790*/  MUFU.EX2 R124, R124 ;  /* 0x0000007c007c7308 */ /* 0x000e620000000800 */
[----:B------:R-:W-:Y:S01]  /*47a0*/  LDSM.16.MT88.4 R68, [R141+0xa000] ;  /* 0x00a000008d44783b */ /* 0x000fe20000004200 */
[----:B------:R-:W-:Y:S01]  /*47b0*/  FMUL.FTZ R38, R0, R38 ;  /* 0x0000002600267220 */ /* 0x000fe20000410000 */
[----:B--2---:R-:W-:Y:S01]  /*47c0*/  F2FP.BF16.PACK_AB R97, R122, R123 ;  /* 0x0000007b7a61723e */ /* 0x004fe200000010ff */
[----:B------:R-:W-:Y:S02]  /*47d0*/  FMUL.FTZ R39, R0, R39 ;  /* 0x0000002700277220 */ /* 0x000fe40000410000 */
[C---:B------:R-:W-:Y:S02]  /*47e0*/  FMUL.FTZ R40, R2.reuse, R40 ;  /* 0x0000002802287220 */ /* 0x040fe40000410000 */
[----:B------:R-:W-:Y:S02]  /*47f0*/  FMUL.FTZ R41, R2, R41 ;  /* 0x0000002902297220 */ /* 0x000fe40000410000 */
[----:B------:R-:W-:Y:S01]  /*4800*/  MUFU.EX2 R121, R121 ;  /* 0x0000007900797308 */ /* 0x000fe20000000800 */
[C---:B------:R-:W-:Y:S02]  /*4810*/  FMUL.FTZ R42, R0.reuse, R42 ;  /* 0x0000002a002a7220 */ /* 0x040fe40000410000 */
[----:B------:R-:W-:Y:S02]  /*4820*/  FMUL.FTZ R43, R0, R43 ;  /* 0x0000002b002b7220 */ /* 0x000fe40000410000 */
[C---:B------:R-:W-:Y:S02]  /*4830*/  FMUL.FTZ R44, R2.reuse, R44 ;  /* 0x0000002c022c7220 */ /* 0x040fe40000410000 */
[----:B------:R-:W-:Y:S02]  /*4840*/  FMUL.FTZ R45, R2, R45 ;  /* 0x0000002d022d7220 */ /* 0x000fe40000410000 */
[C---:B------:R-:W-:Y:S01]  /*4850*/  FMUL.FTZ R46, R0.reuse, R46 ;  /* 0x0000002e002e7220 */ /* 0x040fe20000410000 */
[----:B------:R-:W2:Y:S01]  /*4860*/  MUFU.EX2 R120, R120 ;  /* 0x0000007800787308 */ /* 0x000ea20000000800 */
[----:B------:R-:W-:Y:S02]  /*4870*/  FMUL.FTZ R47, R0, R47 ;  /* 0x0000002f002f7220 */ /* 0x000fe40000410000 */
[----:B------:R-:W-:Y:S01]  /*4880*/  FMUL.FTZ R48, R2, R48 ;  /* 0x0000003002307220 */ /* 0x000fe20000410000 */
[----:B-1----:R-:W-:Y:S01]  /*4890*/  F2FP.BF16.PACK_AB R98, R124, R125 ;  /* 0x0000007d7c62723e */ /* 0x002fe200000010ff */
        /* <DEDUP_REMOVED lines=8> */
[C---:B------:R-:W-:Y:S02]  /*4920*/  FMUL.FTZ R64, R2.reuse, R64 ;  /* 0x0000004002407220 */ /* 0x040fe40000410000 */
[----:B------:R-:W-:Y:S02]  /*4930*/  FMUL.FTZ R65, R2, R65 ;  /* 0x0000004102417220 */ /* 0x000fe40000410000 */
[----:B------:R-:W-:Y:S01]  /*4940*/  FMUL.FTZ R66, R0, R66 ;  /* 0x0000004200427220 */ /* 0x000fe20000410000 */
[----:B--2---:R-:W-:Y:S01]  /*4950*/  F2FP.BF16.PACK_AB R99, R120, R121 ;  /* 0x000000797863723e */ /* 0x004fe200000010ff */
[----:B------:R-:W-:Y:S02]  /*4960*/  FMUL.FTZ R67, R0, R67 ;  /* 0x0000004300437220 */ /* 0x000fe40000410000 */
[C---:B------:R-:W-:Y:S02]  /*4970*/  FMUL.FTZ R52, R2.reuse, R52 ;  /* 0x0000003402347220 */ /* 0x040fe40000410000 */
[----:B------:R-:W-:Y:S02]  /*4980*/  FMUL.FTZ R53, R2, R53 ;  /* 0x0000003502357220 */ /* 0x000fe40000410000 */
[C---:B------:R-:W-:Y:S05]  /*4990*/  HMMA.16816.F32.BF16 R4, R96.reuse, R12, R4 ;  /* 0x0000000c6004723c */ /* 0x040fea0000041804 */
[----:B------:R-:W-:Y:S02]  /*49a0*/  FMUL.FTZ R54, R0, R54 ;  /* 0x0000003600367220 */ /* 0x000fe40000410000 */
[C---:B------:R-:W-:Y:S01]  /*49b0*/  FMUL.FTZ R12, R2.reuse, R88 ;  /* 0x00000058020c7220 */ /* 0x040fe20000410000 */
[C---:B------:R-:W-:Y:S04]  /*49c0*/  HMMA.16816.F32.BF16 R8, R96.reuse, R14, R8 ;  /* 0x0000000e6008723c */ /* 0x040fe80000041808 */
[----:B------:R-:W-:Y:S02]  /*49d0*/  FMUL.FTZ R13, R2, R89 ;  /* 0x00000059020d7220 */ /* 0x000fe40000410000 */
[C---:B------:R-:W-:Y:S02]  /*49e0*/  FMUL.FTZ R55, R0.reuse, R55 ;  /* 0x0000003700377220 */ /* 0x040fe40000410000 */
[C---:B------:R-:W-:Y:S04]  /*49f0*/  FMUL.FTZ R14, R0.reuse, R90 ;  /* 0x0000005a000e7220 */ /* 0x040fe80000410000 */
[----:B------:R-:W-:Y:S02]  /*4a00*/  FMUL.FTZ R15, R0, R91 ;  /* 0x0000005b000f7220 */ /* 0x000fe40000410000 */
[----:B------:R-:W1:Y:S01]  /*4a10*/  LDSM.16.MT88.4 R88, [R140+0x8000] ;  /* 0x008000008c58783b */ /* 0x000e620000004200 */
[C---:B------:R-:W-:Y:S02]  /*4a20*/  FMUL.FTZ R56, R2.reuse, R56 ;  /* 0x0000003802387220 */ /* 0x040fe40000410000 */
[----:B------:R-:W-:Y:S02]  /*4a30*/  FMUL.FTZ R57, R2, R57 ;  /* 0x0000003902397220 */ /* 0x000fe40000410000 */
[C---:B------:R-:W-:Y:S03]  /*4a40*/  HMMA.16816.F32.BF16 R12, R96.reuse, R20, R12 ;  /* 0x00000014600c723c */ /* 0x040fe6000004180c */
[C---:B------:R-:W-:Y:S02]  /*4a50*/  FMUL.FTZ R58, R0.reuse, R58 ;  /* 0x0000003a003a7220 */ /* 0x040fe40000410000 */
[----:B------:R-:W-:Y:S02]  /*4a60*/  FMUL.FTZ R59, R0, R59 ;  /* 0x0000003b003b7220 */ /* 0x000fe40000410000 */
[C---:B------:R-:W-:Y:S01]  /*4a70*/  FMUL.FTZ R20, R2.reuse, R80 ;  /* 0x0000005002147220 */ /* 0x040fe20000410000 */
[C---:B------:R-:W-:Y:S04]  /*4a80*/  HMMA.16816.F32.BF16 R16, R96.reuse, R22, R16 ;  /* 0x000000166010723c */ /* 0x040fe80000041810 */
[----:B------:R-:W-:Y:S02]  /*4a90*/  FMUL.FTZ R21, R2, R81 ;  /* 0x0000005102157220 */ /* 0x000fe40000410000 */
[--C-:B------:R-:W-:Y:S02]  /*4aa0*/  FFMA.FTZ R129, R186, c[0x0][0x23c], -R105.reuse ;  /* 0x00008f00ba817a23 */ /* 0x100fe40000010869 */
[C---:B------:R-:W-:Y:S04]  /*4ab0*/  FMUL.FTZ R22, R0.reuse, R82 ;  /* 0x0000005200167220 */ /* 0x040fe80000410000 */
[----:B------:R-:W-:Y:S01]  /*4ac0*/  FMUL.FTZ R23, R0, R83 ;  /* 0x0000005300177220 */ /* 0x000fe20000410000 */
[----:B------:R-:W2:Y:S01]  /*4ad0*/  MUFU.EX2 R129, R129 ;  /* 0x0000008100817308 */ /* 0x000ea20000000800 */
[----:B------:R-:W3:Y:S01]  /*4ae0*/  LDSM.16.MT88.4 R80, [R143+0xa000] ;  /* 0x00a000008f50783b */ /* 0x000ee20000004200 */
[--C-:B------:R-:W-:Y:S02]  /*4af0*/  FFMA.FTZ R130, R189, c[0x0][0x23c], -R104.reuse ;  /* 0x00008f00bd827a23 */ /* 0x100fe40000010868 */
[--C-:B------:R-:W-:Y:S02]  /*4b00*/  FFMA.FTZ R131, R175, c[0x0][0x23c], -R104.reuse ;  /* 0x00008f00af837a23 */ /* 0x100fe40000010868 */
[C---:B------:R-:W-:Y:S03]  /*4b10*/  HMMA.16816.F32.BF16 R20, R96.reuse, R28, R20 ;  /* 0x0000001c6014723c */ /* 0x040fe60000041814 */
[--C-:B------:R-:W-:Y:S01]  /*4b20*/  FFMA.FTZ R175, R176, c[0x0][0x23c], -R105.reuse ;  /* 0x00008f00b0af7a23 */ /* 0x100fe20000010869 */
[----:B------:R-:W-:Y:S01]  /*4b30*/  MUFU.EX2 R130, R130 ;  /* 0x0000008200827308 */ /* 0x000fe20000000800 */
[--C-:B------:R-:W-:Y:S02]  /*4b40*/  FFMA.FTZ R174, R174, c[0x0][0x23c], -R105.reuse ;  /* 0x00008f00aeae7a23 */ /* 0x100fe40000010869 */
[C---:B------:R-:W-:Y:S01]  /*4b50*/  FMUL.FTZ R28, R2.reuse, R72 ;  /* 0x00000048021c7220 */ /* 0x040fe20000410000 */
[C---:B------:R-:W-:Y:S04]  /*4b60*/  HMMA.16816.F32.BF16 R24, R96.reuse, R30, R24 ;  /* 0x0000001e6018723c */ /* 0x040fe80000041818 */
[----:B------:R-:W-:Y:S02]  /*4b70*/  FMUL.FTZ R29, R2, R73 ;  /* 0x00000049021d7220 */ /* 0x000fe40000410000 */
[----:B------:R-:W4:Y:S01]  /*4b80*/  MUFU.EX2 R131, R131 ;  /* 0x0000008300837308 */ /* 0x000f220000000800 */
[C---:B------:R-:W-:Y:S02]  /*4b90*/  FMUL.FTZ R30, R0.reuse, R74 ;  /* 0x0000004a001e7220 */ /* 0x040fe40000410000 */
[----:B------:R-:W-:Y:S02]  /*4ba0*/  FMUL.FTZ R31, R0, R75 ;  /* 0x0000004b001f7220 */ /* 0x000fe40000410000 */
[----:B------:R-:W5:Y:S01]  /*4bb0*/  LDSM.16.MT88.4 R72, [R142+0xa000] ;  /* 0x00a000008e48783b */ /* 0x000f620000004200 */
[--C-:B------:R-:W-:Y:S02]  /*4bc0*/  FFMA.FTZ R176, R187, c[0x0][0x23c], -R104.reuse ;  /* 0x00008f00bbb07a23 */ /* 0x100fe40000010868 */
[--C-:B------:R-:W-:Y:S02]  /*4bd0*/  FFMA.FTZ R177, R177, c[0x0][0x23c], -R104.reuse ;  /* 0x00008f00b1b17a23 */ /* 0x100fe40000010868 */
[C---:B-1----:R-:W-:Y:S01]  /*4be0*/  HMMA.16816.F32.BF16 R28, R96.reuse, R88, R28 ;  /* 0x00000058601c723c */ /* 0x042fe2000004181c */
[----:B------:R-:W-:Y:S02]  /*4bf0*/  MUFU.EX2 R175, R175 ;  /* 0x000000af00af7308 */ /* 0x000fe40000000800 */
[--C-:B------:R-:W-:Y:S02]  /*4c00*/  FFMA.FTZ R182, R182, c[0x0][0x23c], -R105.reuse ;  /* 0x00008f00b6b67a23 */ /* 0x100fe40000010869 */
[--C-:B------:R-:W-:Y:S02]  /*4c10*/  FFMA.FTZ R187, R184, c[0x0][0x23c], -R105.reuse ;  /* 0x00008f00b8bb7a23 */ /* 0x100fe40000010869 */
[--C-:B------:R-:W-:Y:S01]  /*4c20*/  FFMA.FTZ R184, R185, c[0x0][0x23c], -R104.reuse ;  /* 0x00008f00b9b87a23 */ /* 0x100fe20000010868 */
[C---:B------:R-:W-:Y:S01]  /*4c30*/  HMMA.16816.F32.BF16 R32, R96.reuse, R90, R32 ;  /* 0x0000005a6020723c */ /* 0x040fe20000041820 */
[----:B------:R-:W-:Y:S02]  /*4c40*/  LDSM.16.MT88.4 R88, [R140+0x8800] ;  /* 0x008800008c58783b */ /* 0x000fe40000004200 */
[----:B------:R-:W1:Y:S01]  /*4c50*/  MUFU.EX2 R174, R174 ;  /* 0x000000ae00ae7308 */ /* 0x000e620000000800 */
[--C-:B------:R-:W-:Y:S02]  /*4c60*/  FFMA.FTZ R183, R183, c[0x0][0x23c], -R104.reuse ;  /* 0x00008f00b7b77a23 */ /* 0x100fe40000010868 */
[--C-:B------:R-:W-:Y:S02]  /*4c70*/  FFMA.FTZ R180, R180, c[0x0][0x23c], -R105.reuse ;  /* 0x00008f00b4b47a23 */ /* 0x100fe40000010869 */
[C---:B---3--:R-:W-:Y:S04]  /*4c80*/  HMMA.16816.F32.BF16 R36, R96.reuse, R80, R36 ;  /* 0x000000506024723c */ /* 0x048fe80000041824 */
[--C-:B------:R-:W-:Y:S01]  /*4c90*/  FFMA.FTZ R185, R178, c[0x0][0x23c], -R105.reuse ;  /* 0x00008f00b2b97a23 */ /* 0x100fe20000010869 */
[----:B------:R-:W-:Y:S01]  /*4ca0*/  MUFU.EX2 R176, R176 ;  /* 0x000000b000b07308 */ /* 0x000fe20000000800 */
[--C-:B------:R-:W-:Y:S02]  /*4cb0*/  FFMA.FTZ R178, R181, c[0x0][0x23c], -R104.reuse ;  /* 0x00008f00b5b27a23 */ /* 0x100fe40000010868 */
[C---:B------:R-:W-:Y:S01]  /*4cc0*/  HMMA.16816.F32.BF16 R40, R96.reuse, R82, R40 ;  /* 0x000000526028723c */ /* 0x040fe20000041828 */
[----:B------:R-:W-:Y:S03]  /*4cd0*/  LDSM.16.MT88.4 R80, [R142+0x8800] ;  /* 0x008800008e50783b */ /* 0x000fe60000004200 */
[--C-:B------:R-:W-:Y:S02]  /*4ce0*/  FFMA.FTZ R179, R179, c[0x0][0x23c], -R104.reuse ;  /* 0x00008f00b3b37a23 */ /* 0x100fe40000010868 */
[--C-:B------:R-:W-:Y:S01]  /*4cf0*/  FFMA.FTZ R172, R172, c[0x0][0x23c], -R105.reuse ;  /* 0x00008f00acac7a23 */ /* 0x100fe20000010869 */
[----:B------:R-:W3:Y:S01]  /*4d00*/  MUFU.EX2 R177, R177 ;  /* 0x000000b100b17308 */ /* 0x000ee20000000800 */
[--C-:B------:R-:W-:Y:S01]  /*4d10*/  FFMA.FTZ R181, R170, c[0x0][0x23c], -R105.reuse ;  /* 0x00008f00aab57a23 */ /* 0x100fe20000010869 */
[C---:B-----5:R-:W-:Y:S03]  /*4d20*/  HMMA.16816.F32.BF16 R44, R96.reuse, R72, R44 ;  /* 0x00000048602c723c */ /* 0x060fe6000004182c */
[--C-:B------:R-:W-:Y:S02]  /*4d30*/  FFMA.FTZ R170, R173, c[0x0][0x23c], -R104.reuse ;  /* 0x00008f00adaa7a23 */ /* 0x100fe40000010868 */
[--C-:B------:R-:W-:Y:S03]  /*4d40*/  FFMA.FTZ R171, R171, c[0x0][0x23c], -R104.reuse ;  /* 0x00008f00abab7a23 */ /* 0x100fe60000010868 */
[----:B------:R-:W-:Y:S01]  /*4d50*/  MUFU.EX2 R182, R182 ;  /* 0x000000b600b67308 */ /* 0x000fe20000000800 */
[--C-:B------:R-:W-:Y:S01]  /*4d60*/  FFMA.FTZ R169, R169, c[0x0][0x23c], -R105.reuse ;  /* 0x00008f00a9a97a23 */ /* 0x100fe20000010869 */
[C---:B------:R-:W-:Y:S01]  /*4d70*/  HMMA.16816.F32.BF16 R48, R96.reuse, R74, R48 ;  /* 0x0000004a6030723c */ /* 0x040fe20000041830 */
[----:B------:R-:W5:Y:S02]  /*4d80*/  LDSM.16.MT88.4 R72, [R143+0x8800] ;  /* 0x008800008f48783b */ /* 0x000f640000004200 */
[----:B------:R-:W-:Y:S02]  /*4d90*/  FFMA.FTZ R105, R168, c[0x0][0x23c], -R105 ;  /* 0x00008f00a8697a23 */ /* 0x000fe40000010869 */
[--C-:B------:R-:W-:Y:S03]  /*4da0*/  FFMA.FTZ R102, R102, c[0x0][0x23c], -R104.reuse ;  /* 0x00008f0066667a23 */ /* 0x100fe60000010868 */
[C---:B------:R-:W-:Y:S01]  /*4db0*/  HMMA.16816.F32.BF16 R52, R96.reuse, R68, R52 ;  /* 0x000000446034723c */ /* 0x040fe20000041834 */
[----:B------:R-:W-:Y:S03]  /*4dc0*/  MUFU.EX2 R187, R187 ;  /* 0x000000bb00bb7308 */ /* 0x000fe60000000800 */
[----:B------:R-:W-:Y:S02]  /*4dd0*/  FFMA.FTZ R104, R101, c[0x0][0x23c], -R104 ;  /* 0x00008f0065687a23 */ /* 0x000fe40000010868 */
[----:B------:R-:W-:Y:S01]  /*4de0*/  FFMA.FTZ R127, R2, R167, R127 ;  /* 0x000000a7027f7223 */ /* 0x000fe2000001007f */
[----:B--2---:R-:W-:Y:S01]  /*4df0*/  F2FP.BF16.PACK_AB R68, R129, R128 ;  /* 0x000000808144723e */ /* 0x004fe200000010ff */
[C---:B------:R-:W-:Y:S03]  /*4e00*/  HMMA.16816.F32.BF16 R56, R96.reuse, R70, R56 ;  /* 0x000000466038723c */ /* 0x040fe60000041838 */
[----:B------:R-:W-:Y:S01]  /*4e10*/  MUFU.EX2 R184, R184 ;  /* 0x000000b800b87308 */ /* 0x000fe20000000800 */
[----:B----4-:R-:W-:Y:S01]  /*4e20*/  F2FP.BF16.PACK_AB R69, R131, R130 ;  /* 0x000000828345723e */ /* 0x010fe200000010ff */
[----:B------:R-:W-:Y:S01]  /*4e30*/  FFMA.FTZ R123, R0, R166, R123 ;  /* 0x000000a6007b7223 */ /* 0x000fe2000001007b */
[----:B------:R-:W-:Y:S01]  /*4e40*/  MOV R0, R3 ;  /* 0x0000000300007202 */ /* 0x000fe20000000f00 */
[----:B------:R-:W-:Y:S01]  /*4e50*/  FADD.FTZ R126, R126, R127 ;  /* 0x0000007f7e7e7221 */ /* 0x000fe20000010000 */
[C---:B------:R-:W-:Y:S04]  /*4e60*/  HMMA.16816.F32.BF16 R60, R96.reuse, R76, R60 ;  /* 0x0000004c603c723c */ /* 0x040fe8000004183c */
[----:B-1----:R-:W-:Y:S01]  /*4e70*/  F2FP.BF16.PACK_AB R70, R174, R175 ;  /* 0x000000afae46723e */ /* 0x002fe200000010ff */
[----:B------:R-:W-:Y:S01]  /*4e80*/  MUFU.EX2 R183, R183 ;  /* 0x000000b700b77308 */ /* 0x000fe20000000800 */
[----:B---3--:R-:W-:Y:S01]  /*4e90*/  F2FP.BF16.PACK_AB R71, R177, R176 ;  /* 0x000000b0b147723e */ /* 0x008fe200000010ff */
[----:B------:R-:W-:Y:S01]  /*4ea0*/  FADD.FTZ R122, R122, R123 ;  /* 0x0000007b7a7a7221 */ /* 0x000fe20000010000 */
[----:B------:R-:W-:Y:S01]  /*4eb0*/  HMMA.16816.F32.BF16 R64, R96, R78, R64 ;  /* 0x0000004e6040723c */ /* 0x000fe20000041840 */
[----:B------:R-:W1:Y:S03]  /*4ec0*/  LDSM.16.MT88.4 R76, [R143+0xa800] ;  /* 0x00a800008f4c783b */ /* 0x000e660000004200 */
[----:B------:R-:W-:Y:S03]  /*4ed0*/  FADD.FTZ R125, R125, R126 ;  /* 0x0000007e7d7d7221 */ /* 0x000fe60000010000 */
[----:B------:R-:W-:Y:S01]  /*4ee0*/  MUFU.EX2 R180, R180 ;  /* 0x000000b400b47308 */ /* 0x000fe20000000800 */
[----:B------:R-:W-:Y:S01]  /*4ef0*/  FADD.FTZ R125, R124, R125 ;  /* 0x0000007d7c7d7221 */ /* 0x000fe20000010000 */
[C---:B-----5:R-:W-:Y:S05]  /*4f00*/  HMMA.16816.F32.BF16 R4, R68.reuse, R72, R4 ;  /* 0x000000484404723c */ /* 0x060fea0000041804 */
[----:B------:R-:W-:Y:S03]  /*4f10*/  FADD.FTZ R128, R128, R125 ;  /* 0x0000007d80807221 */ /* 0x000fe60000010000 */
[C---:B------:R-:W-:Y:S01]  /*4f20*/  HMMA.16816.F32.BF16 R8, R68.reuse, R74, R8 ;  /* 0x0000004a4408723c */ /* 0x040fe20000041808 */
[----:B------:R-:W2:Y:S01]  /*4f30*/  LDSM.16.MT88.4 R72, [R142+0xa800] ;  /* 0x00a800008e48783b */ /* 0x000ea20000004200 */
[----:B------:R-:W-:Y:S02]  /*4f40*/  MUFU.EX2 R185, R185 ;  /* 0x000000b900b97308 */ /* 0x000fe40000000800 */
[----:B------:R-:W-:Y:S04]  /*4f50*/  FADD.FTZ R128, R129, R128 ;  /* 0x0000008081807221 */ /* 0x000fe80000010000 */
[C---:B------:R-:W-:Y:S04]  /*4f60*/  HMMA.16816.F32.BF16 R12, R68.reuse, R80, R12 ;  /* 0x00000050440c723c */ /* 0x040fe8000004180c */
[----:B------:R-:W-:Y:S01]  /*4f70*/  MUFU.EX2 R178, R178 ;  /* 0x000000b200b27308 */ /* 0x000fe20000000800 */
[----:B------:R-:W-:Y:S03]  /*4f80*/  FADD.FTZ R175, R175, R128 ;  /* 0x00000080afaf7221 */ /* 0x000fe60000010000 */
[C---:B------:R-:W-:Y:S01]  /*4f90*/  HMMA.16816.F32.BF16 R16, R68.reuse, R82, R16 ;  /* 0x000000524410723c */ /* 0x040fe20000041810 */
[----:B------:R-:W3:Y:S03]  /*4fa0*/  LDSM.16.MT88.4 R80, [R141+0xa800] ;  /* 0x00a800008d50783b */ /* 0x000ee60000004200 */
[----:B------:R-:W-:Y:S02]  /*4fb0*/  FADD.FTZ R175, R174, R175 ;  /* 0x000000afaeaf7221 */ /* 0x000fe40000010000 */
[----:B------:R-:W-:Y:S02]  /*4fc0*/  MUFU.EX2 R179, R179 ;  /* 0x000000b300b37308 */ /* 0x000fe40000000800 */
[C---:B------:R-:W-:Y:S08]  /*4fd0*/  HMMA.16816.F32.BF16 R20, R68.reuse, R84, R20 ;  /* 0x000000544414723c */ /* 0x040ff00000041814 */
[C---:B------:R-:W-:Y:S01]  /*4fe0*/  HMMA.16816.F32.BF16 R24, R68.reuse, R86, R24 ;  /* 0x000000564418723c */ /* 0x040fe20000041818 */
[----:B------:R-:W-:Y:S01]  /*4ff0*/  LDSM.16.MT88.4 R84, [R143+0x9000] ;  /* 0x009000008f54783b */ /* 0x000fe20000004200 */
[----:B------:R-:W-:Y:S06]  /*5000*/  MUFU.EX2 R172, R172 ;  /* 0x000000ac00ac7308 */ /* 0x000fec0000000800 */
[C---:B------:R-:W-:Y:S04]  /*5010*/  HMMA.16816.F32.BF16 R28, R68.reuse, R88, R28 ;  /* 0x00000058441c723c */ /* 0x040fe8000004181c */
[----:B------:R-:W-:Y:S04]  /*5020*/  MUFU.EX2 R181, R181 ;  /* 0x000000b500b57308 */ /* 0x000fe80000000800 */
[C---:B------:R-:W-:Y:S01]  /*5030*/  HMMA.16816.F32.BF16 R32, R68.reuse, R90, R32 ;  /* 0x0000005a4420723c */ /* 0x040fe20000041820 */
[----:B------:R-:W-:Y:S05]  /*5040*/  LDSM.16.MT88.4 R88, [R142+0x9000] ;  /* 0x009000008e58783b */ /* 0x000fea0000004200 */
[----:B------:R-:W-:Y:S02]  /*5050*/  MUFU.EX2 R170, R170 ;  /* 0x000000aa00aa7308 */ /* 0x000fe40000000800 */
[C---:B-1----:R-:W-:Y:S08]  /*5060*/  HMMA.16816.F32.BF16 R36, R68.reuse, R76, R36 ;  /* 0x0000004c4424723c */ /* 0x042ff00000041824 */
[C---:B------:R-:W-:Y:S01]  /*5070*/  HMMA.16816.F32.BF16 R40, R68.reuse, R78, R40 ;  /* 0x0000004e4428723c */ /* 0x040fe20000041828 */
[----:B------:R-:W1:Y:S01]  /*5080*/  LDSM.16.MT88.4 R76, [R140+0xa800] ;  /* 0x00a800008c4c783b */ /* 0x000e620000004200 */
[----:B------:R-:W4:Y:S06]  /*5090*/  MUFU.EX2 R171, R171 ;  /* 0x000000ab00ab7308 */ /* 0x000f2c0000000800 */
[C---:B--2---:R-:W-:Y:S04]  /*50a0*/  HMMA.16816.F32.BF16 R44, R68.reuse, R72, R44 ;  /* 0x00000048442c723c */ /* 0x044fe8000004182c */
[----:B------:R-:W-:Y:S04]  /*50b0*/  MUFU.EX2 R169, R169 ;  /* 0x000000a900a97308 */ /* 0x000fe80000000800 */
[C---:B------:R-:W-:Y:S01]  /*50c0*/  HMMA.16816.F32.BF16 R48, R68.reuse, R74, R48 ;  /* 0x0000004a4430723c */ /* 0x040fe20000041830 */
[----:B------:R-:W2:Y:S05]  /*50d0*/  LDSM.16.MT88.4 R72, [R141+0x9000] ;  /* 0x009000008d48783b */ /* 0x000eaa0000004200 */
[----:B------:R4:W5:Y:S02]  /*50e0*/  MUFU.EX2 R168, R105 ;  /* 0x0000006900a87308 */ /* 0x0009640000000800 */
[C---:B---3--:R-:W-:Y:S08]  /*50f0*/  HMMA.16816.F32.BF16 R52, R68.reuse, R80, R52 ;  /* 0x000000504434723c */ /* 0x048ff00000041834 */
[C---:B------:R-:W-:Y:S01]  /*5100*/  HMMA.16816.F32.BF16 R56, R68.reuse, R82, R56 ;  /* 0x000000524438723c */ /* 0x040fe20000041838 */
[----:B------:R-:W3:Y:S01]  /*5110*/  LDSM.16.MT88.4 R80, [R140+0x9000] ;  /* 0x009000008c50783b */ /* 0x000ee20000004200 */
[----:B------:R-:W-:Y:S06]  /*5120*/  MUFU.EX2 R102, R102 ;  /* 0x0000006600667308 */ /* 0x000fec0000000800 */
[C---:B-1----:R-:W-:Y:S04]  /*5130*/  HMMA.16816.F32.BF16 R60, R68.reuse, R76, R60 ;  /* 0x0000004c443c723c */ /* 0x042fe8000004183c */
[----:B------:R1:W1:Y:S01]  /*5140*/  MUFU.EX2 R101, R104 ;  /* 0x0000006800657308 */ /* 0x0002620000000800 */
[----:B----4-:R-:W-:Y:S02]  /*5150*/  F2FP.BF16.PACK_AB R105, R171, R170 ;  /* 0x000000aaab69723e */ /* 0x010fe400000010ff */
[----:B-----5:R-:W-:Y:S01]  /*5160*/  F2FP.BF16.PACK_AB R106, R168, R169 ;  /* 0x000000a9a86a723e */ /* 0x020fe200000010ff */
[----:B------:R-:W-:Y:S01]  /*5170*/  HMMA.16816.F32.BF16 R64, R68, R78, R64 ;  /* 0x0000004e4440723c */ /* 0x000fe20000041840 */
[----:B------:R-:W4:Y:S06]  /*5180*/  LDSM.16.MT88.4 R76, [R143+0xb000] ;  /* 0x00b000008f4c783b */ /* 0x000f2c0000004200 */
[----:B------:R-:W-:Y:S01]  /*5190*/  F2FP.BF16.PACK_AB R68, R187, R182 ;  /* 0x000000b6bb44723e */ /* 0x000fe200000010ff */
[----:B------:R-:W-:Y:S01]  /*51a0*/  FADD.FTZ R182, R182, R175 ;  /* 0x000000afb6b67221 */ /* 0x000fe20000010000 */
[----:B------:R-:W-:Y:S03]  /*51b0*/  F2FP.BF16.PACK_AB R69, R183, R184 ;  /* 0x000000b8b745723e */ /* 0x000fe600000010ff */
[----:B------:R-:W-:Y:S01]  /*51c0*/  F2FP.BF16.PACK_AB R70, R185, R180 ;  /* 0x000000b4b946723e */ /* 0x000fe200000010ff */
[----:B------:R-:W-:Y:S01]  /*51d0*/  FADD.FTZ R187, R187, R182 ;  /* 0x000000b6bbbb7221 */ /* 0x000fe20000010000 */
[----:B------:R-:W-:Y:S03]  /*51e0*/  F2FP.BF16.PACK_AB R71, R179, R178 ;  /* 0x000000b2b347723e */ /* 0x000fe600000010ff */
[----:B------:R-:W-:Y:S01]  /*51f0*/  FADD.FTZ R180, R180, R187 ;  /* 0x000000bbb4b47221 */ /* 0x000fe20000010000 */
[----:B-1----:R-:W-:Y:S03]  /*5200*/  F2FP.BF16.PACK_AB R104, R181, R172 ;  /* 0x000000acb568723e */ /* 0x002fe600000010ff */
[C---:B------:R-:W-:Y:S03]  /*5210*/  HMMA.16816.F32.BF16 R4, R68.reuse, R84, R4 ;  /* 0x000000544404723c */ /* 0x040fe60000041804 */
[----:B------:R-:W-:Y:S01]  /*5220*/  F2FP.BF16.PACK_AB R107, R101, R102 ;  /* 0x00000066656b723e */ /* 0x000fe200000010ff */
[----:B------:R-:W-:Y:S04]  /*5230*/  FADD.FTZ R185, R185, R180 ;  /* 0x000000b4b9b97221 */ /* 0x000fe80000010000 */
[C---:B------:R-:W-:Y:S01]  /*5240*/  HMMA.16816.F32.BF16 R8, R68.reuse, R86, R8 ;  /* 0x000000564408723c */ /* 0x040fe20000041808 */
[----:B------:R-:W1:Y:S03]  /*5250*/  LDSM.16.MT88.4 R84, [R142+0xb000] ;  /* 0x00b000008e54783b */ /* 0x000e660000004200 */
[----:B------:R-:W-:Y:S04]  /*5260*/  FADD.FTZ R172, R172, R185 ;  /* 0x000000b9acac7221 */ /* 0x000fe80000010000 */
[C---:B------:R-:W-:Y:S04]  /*5270*/  HMMA.16816.F32.BF16 R12, R68.reuse, R88, R12 ;  /* 0x00000058440c723c */ /* 0x040fe8000004180c */
[----:B------:R-:W-:Y:S04]  /*5280*/  FADD.FTZ R172, R181, R172 ;  /* 0x000000acb5ac7221 */ /* 0x000fe80000010000 */
[C---:B------:R-:W-:Y:S04]  /*5290*/  HMMA.16816.F32.BF16 R16, R68.reuse, R90, R16 ;  /* 0x0000005a4410723c */ /* 0x040fe80000041810 */
[----:B------:R-:W-:Y:S04]  /*52a0*/  FADD.FTZ R167, R169, R172 ;  /* 0x000000aca9a77221 */ /* 0x000fe80000010000 */
[C---:B--2---:R-:W-:Y:S04]  /*52b0*/  HMMA.16816.F32.BF16 R20, R68.reuse, R72, R20 ;  /* 0x000000484414723c */ /* 0x044fe80000041814 */
[----:B------:R-:W-:Y:S04]  /*52c0*/  FADD.FTZ R167, R168, R167 ;  /* 0x000000a7a8a77221 */ /* 0x000fe80000010000 */
[C---:B------:R-:W-:Y:S01]  /*52d0*/  HMMA.16816.F32.BF16 R24, R68.reuse, R74, R24 ;  /* 0x0000004a4418723c */ /* 0x040fe20000041818 */
[----:B------:R-:W2:Y:S07]  /*52e0*/  LDSM.16.MT88.4 R72, [R141+0xb000] ;  /* 0x00b000008d48783b */ /* 0x000eae0000004200 */
[C---:B---3--:R-:W-:Y:S08]  /*52f0*/  HMMA.16816.F32.BF16 R28, R68.reuse, R80, R28 ;  /* 0x00000050441c723c */ /* 0x048ff0000004181c */
[C---:B------:R-:W-:Y:S01]  /*5300*/  HMMA.16816.F32.BF16 R32, R68.reuse, R82, R32 ;  /* 0x000000524420723c */ /* 0x040fe20000041820 */
[----:B------:R-:W3:Y:S07]  /*5310*/  LDSM.16.MT88.4 R80, [R140+0xb000] ;  /* 0x00b000008c50783b */ /* 0x000eee0000004200 */
[C---:B----4-:R-:W-:Y:S08]  /*5320*/  HMMA.16816.F32.BF16 R36, R68.reuse, R76, R36 ;  /* 0x0000004c4424723c */ /* 0x050ff00000041824 */
[C---:B------:R-:W-:Y:S01]  /*5330*/  HMMA.16816.F32.BF16 R40, R68.reuse, R78, R40 ;  /* 0x0000004e4428723c */ /* 0x040fe20000041828 */
[----:B------:R-:W-:Y:S07]  /*5340*/  LDSM.16.MT88.4 R76, [R141+0x9800] ;  /* 0x009800008d4c783b */ /* 0x000fee0000004200 */
[C---:B-1----:R-:W-:Y:S08]  /*5350*/  HMMA.16816.F32.BF16 R44, R68.reuse, R84, R44 ;  /* 0x00000054442c723c */ /* 0x042ff0000004182c */
[C---:B------:R-:W-:Y:S01]  /*5360*/  HMMA.16816.F32.BF16 R48, R68.reuse, R86, R48 ;  /* 0x000000564430723c */ /* 0x040fe20000041830 */
[----:B------:R-:W1:Y:S07]  /*5370*/  LDSM.16.MT88.4 R84, [R142+0x9800] ;  /* 0x009800008e54783b */ /* 0x000e6e0000004200 */
[C---:B--2---:R-:W-:Y:S08]  /*5380*/  HMMA.16816.F32.BF16 R52, R68.reuse, R72, R52 ;  /* 0x000000484434723c */ /* 0x044ff00000041834 */
[C---:B------:R-:W-:Y:S08]  /*5390*/  HMMA.16816.F32.BF16 R56, R68.reuse, R74, R56 ;  /* 0x0000004a4438723c */ /* 0x040ff00000041838 */
[C---:B---3--:R-:W-:Y:S08]  /*53a0*/  HMMA.16816.F32.BF16 R60, R68.reuse, R80, R60 ;  /* 0x00000050443c723c */ /* 0x048ff0000004183c */
[----:B------:R-:W-:Y:S08]  /*53b0*/  HMMA.16816.F32.BF16 R64, R68, R82, R64 ;  /* 0x000000524440723c */ /* 0x000ff00000041840 */
[C---:B------:R-:W-:Y:S01]  /*53c0*/  HMMA.16816.F32.BF16 R96, R104.reuse, R92, R4 ;  /* 0x0000005c6860723c */ /* 0x040fe20000041804 */
[----:B------:R-:W2:Y:S07]  /*53d0*/  LDSM.16.MT88.4 R4, [R141+0xb800] ;  /* 0x00b800008d04783b */ /* 0x000eae0000004200 */
[C---:B------:R-:W-:Y:S01]  /*53e0*/  HMMA.16816.F32.BF16 R92, R104.reuse, R94, R8 ;  /* 0x0000005e685c723c */ /* 0x040fe20000041808 */
[----:B------:R-:W3:Y:S07]  /*53f0*/  LDSM.16.MT88.4 R8, [R140+0xb800] ;  /* 0x00b800008c08783b */ /* 0x000eee0000004200 */
[C---:B-1----:R-:W-:Y:S07]  /*5400*/  HMMA.16816.F32.BF16 R88, R104.reuse, R84, R12 ;  /* 0x000000546858723c */ /* 0x042fee000004180c */
[----:B------:R-:W-:Y:S01]  /*5410*/  FADD.FTZ R13, R121, R122 ;  /* 0x0000007a790d7221 */ /* 0x000fe20000010000 */
[C---:B------:R-:W-:Y:S04]  /*5420*/  HMMA.16816.F32.BF16 R84, R104.reuse, R86, R16 ;  /* 0x000000566854723c */ /* 0x040fe80000041810 */
[----:B------:R-:W-:Y:S04]  /*5430*/  FADD.FTZ R13, R120, R13 ;  /* 0x0000000d780d7221 */ /* 0x000fe80000010000 */
        /* <DEDUP_REMOVED lines=16> */
[C---:B--2---:R-:W-:Y:S04]  /*5540*/  HMMA.16816.F32.BF16 R52, R104.reuse, R4, R52 ;  /* 0x000000046834723c */ /* 0x044fe80000041834 */
[----:B------:R-:W-:Y:S04]  /*5550*/  FADD.FTZ R170, R170, R179 ;  /* 0x000000b3aaaa7221 */ /* 0x000fe80000010000 */
[C---:B------:R-:W-:Y:S04]  /*5560*/  HMMA.16816.F32.BF16 R56, R104.reuse, R6, R56 ;  /* 0x000000066838723c */ /* 0x040fe80000041838 */
[----:B------:R-:W-:Y:S04]  /*5570*/  FADD.FTZ R171, R171, R170 ;  /* 0x000000aaabab7221 */ /* 0x000fe80000010000 */
[C---:B---3--:R-:W-:Y:S04]  /*5580*/  HMMA.16816.F32.BF16 R60, R104.reuse, R8, R60 ;  /* 0x00000008683c723c */ /* 0x048fe8000004183c */
[----:B------:R-:W-:Y:S04]  /*5590*/  FADD.FTZ R102, R102, R171 ;  /* 0x000000ab66667221 */ /* 0x000fe80000010000 */
[----:B------:R-:W-:Y:S04]  /*55a0*/  HMMA.16816.F32.BF16 R64, R104, R10, R64 ;  /* 0x0000000a6840723c */ /* 0x000fe80000041840 */
[----:B------:R-:W-:Y:S04]  /*55b0*/  FADD.FTZ R166, R101, R102 ;  /* 0x0000006665a67221 */ /* 0x000fe80000010000 */
[----:B------:R-:W-:-:S05]  /*55c0*/  @P0 BRA `(.L_x_470) ;  /* 0xffffdee000000947 */ /* 0x000fca000383ffff */
.L_x_469:
        /* <DEDUP_REMOVED lines=18> */
[----:B-1----:R-:W-:Y:S02]  /*56f0*/  FADD.FTZ R6, R11, R6 ;  /* 0x000000060b067221 */ /* 0x002fe40000010000 */
[----:B--2---:R-:W-:Y:S01]  /*5700*/  FADD.FTZ R5, R0, R5 ;  /* 0x0000000500057221 */ /* 0x004fe20000010000 */
[----:B------:R-:W-:Y:S02]  /*5710*/  SHF.R.S32.HI R0, RZ, 0x5, R2 ;  /* 0x00000005ff007819 */ /* 0x000fe40000011402 */
[----:B------:R-:W-:Y:S02]  /*5720*/  FSETP.NE.FTZ.AND P4, PT, R6, RZ, PT ;  /* 0x000000ff0600720b */ /* 0x000fe40003f95000 */
[----:B------:R-:W-:Y:S01]  /*5730*/  FSETP.NE.FTZ.AND P3, PT, R5, RZ, PT ;  /* 0x000000ff0500720b */ /* 0x000fe20003f75000 */
[----:B------:R-:W-:Y:S01]  /*5740*/  IMAD R0, R0, 0x200, R7 ;  /* 0x0000020000007824 */ /* 0x000fe200078e0207 */
[----:B------:R-:W-:-:S02]  /*5750*/  SHF.R.S32.HI R7, RZ, 0x2, R8 ;  /* 0x00000002ff077819 */ /* 0x000fc40000011408 */
[----:B------:R-:W-:-:S04]  /*5760*/  SHF.R.S32.HI R8, RZ, 0x1f, R8 ;  /* 0x0000001fff087819 */ /* 0x000fc80000011408 */
[----:B------:R-:W-:-:S03]  /*5770*/  LEA.HI R8, R8, R7, RZ, 0x3 ;  /* 0x0000000708087211 */ /* 0x000fc600078f18ff */
[----:B------:R-:W1:Y:S01]  /*5780*/  @P4 MUFU.RCP R9, R6 ;  /* 0x0000000600094308 */ /* 0x000e620000001000 */
[----:B------:R-:W-:-:S04]  /*5790*/  LOP3.LUT R8, R8, 0xfffffff8, RZ, 0xc0, !PT ;  /* 0xfffffff808087812 */ /* 0x000fc800078ec0ff */
[----:B------:R-:W-:-:S03]  /*57a0*/  IADD3 R8, R7, -R8, RZ ;  /* 0x8000000807087210 */ /* 0x000fc60007ffe0ff */
[----:B------:R-:W2:Y:S01]  /*57b0*/  @P3 MUFU.RCP R10, R5 ;  /* 0x00000005000a3308 */ /* 0x000ea20000001000 */
[C---:B------:R-:W-:Y:S02]  /*57c0*/  SHF.L.U32 R7, R8.reuse, 0x6, RZ ;  /* 0x0000000608077819 */ /* 0x040fe400000006ff */
[C---:B------:R-:W-:Y:S02]  /*57d0*/  LOP3.LUT R11, R8.reuse, 0x1, RZ, 0xc0, !PT ;  /* 0x00000001080b7812 */ /* 0x040fe400078ec0ff */
[----:B------:R-:W-:Y:S02]  /*57e0*/  LOP3.LUT R7, R7, 0x1c0, RZ, 0xc0, !PT ;  /* 0x000001c007077812 */ /* 0x000fe400078ec0ff */
[----:B------:R-:W-:Y:S01]  /*57f0*/  ISETP.NE.U32.AND P0, PT, R11, 0x1, PT ;  /* 0x000000010b00780c */ /* 0x000fe20003f05070 */
[----:B-1----:R-:W-:Y:S01]  /*5800*/  FMUL.FTZ R96, R9, R96 ;  /* 0x0000006009607220 */ /* 0x002fe20000410000 */
[----:B------:R-:W-:Y:S01]  /*5810*/  LEA.HI R7, R7, R7, RZ, 0x1d ;  /* 0x0000000707077211 */ /* 0x000fe200078fe8ff */
[C---:B------:R-:W-:Y:S01]  /*5820*/  FMUL.FTZ R97, R9.reuse, R97 ;  /* 0x0000006109617220 */ /* 0x040fe20000410000 */
[----:B------:R-:W-:Y:S01]  /*5830*/  R2P PR, R8, 0x6 ;  /* 0x0000000608007804 */ /* 0x000fe20000000000 */
[C---:B------:R-:W-:Y:S01]  /*5840*/  FMUL.FTZ R92, R9.reuse, R92 ;  /* 0x0000005c095c7220 */ /* 0x040fe20000410000 */
[----:B------:R-:W-:Y:S01]  /*5850*/  LEA R0, R0, R7, 0x1 ;  /* 0x0000000700007211 */ /* 0x000fe200078e08ff */
[----:B------:R-:W-:Y:S01]  /*5860*/  FMUL.FTZ R93, R9, R93 ;  /* 0x0000005d095d7220 */ /* 0x000fe20000410000 */
[----:B------:R-:W-:Y:S01]  /*5870*/  MOV R8, 0x40 ;  /* 0x0000004000087802 */ /* 0x000fe20000000f00 */
[----:B--2---:R-:W-:Y:S01]  /*5880*/  FMUL.FTZ R99, R10, R99 ;  /* 0x000000630a637220 */ /* 0x004fe20000410000 */
[----:B------:R-:W-:Y:S01]  /*5890*/  F2FP.BF16.PACK_AB R96, R97, R96 ;  /* 0x000000606160723e */ /* 0x000fe200000010ff */
[----:B------:R-:W-:Y:S01]  /*58a0*/  IMAD.SHL.U32 R7, R0, 0x2, RZ ;  /* 0x0000000200077824 */ /* 0x000fe200078e00ff */
[----:B------:R-:W-:Y:S01]  /*58b0*/  MOV R0, 0x20 ;  /* 0x0000002000007802 */ /* 0x000fe20000000f00 */
[----:B------:R-:W-:Y:S01]  /*58c0*/  FMUL.FTZ R98, R10, R98 ;  /* 0x000000620a627220 */ /* 0x000fe20000410000 */
[----:B------:R-:W-:Y:S01]  /*58d0*/  SEL R8, R8, 0xffffffc0, !P2 ;  /* 0xffffffc008087807 */ /* 0x000fe20005000000 */
[C---:B------:R-:W-:Y:S01]  /*58e0*/  FMUL.FTZ R95, R10.reuse, R95 ;  /* 0x0000005f0a5f7220 */ /* 0x040fe20000410000 */
[----:B------:R-:W-:Y:S01]  /*58f0*/  IADD3 R11, R7, -0x10, RZ ;  /* 0xfffffff0070b7810 */ /* 0x000fe20007ffe0ff */
[----:B------:R-:W-:Y:S01]  /*5900*/  FMUL.FTZ R94, R10, R94 ;  /* 0x0000005e0a5e7220 */ /* 0x000fe20000410000 */
[----:B------:R-:W-:Y:S01]  /*5910*/  SEL R0, R0, 0xffffffe0, !P1 ;  /* 0xffffffe000007807 */ /* 0x000fe20004800000 */
[----:B------:R-:W-:Y:S01]  /*5920*/  FMUL.FTZ R88, R9, R88 ;  /* 0x0000005809587220 */ /* 0x000fe20000410000 */
[----:B------:R-:W-:Y:S01]  /*5930*/  @P0 IADD3 R11, R7, 0x10, RZ ;  /* 0x00000010070b0810 */ /* 0x000fe20007ffe0ff */
[----:B------:R-:W-:Y:S01]  /*5940*/  FMUL.FTZ R89, R9, R89 ;  /* 0x0000005909597220 */ /* 0x000fe20000410000 */
[----:B------:R-:W-:Y:S01]  /*5950*/  F2FP.BF16.PACK_AB R98, R99, R98 ;  /* 0x000000626362723e */ /* 0x000fe200000010ff */
[C---:B------:R-:W-:Y:S01]  /*5960*/  FMUL.FTZ R91, R10.reuse, R91 ;  /* 0x0000005b0a5b7220 */ /* 0x040fe20000410000 */
[----:B------:R-:W-:Y:S01]  /*5970*/  F2FP.BF16.PACK_AB R92, R93, R92 ;  /* 0x0000005c5d5c723e */ /* 0x000fe200000010ff */
[C---:B------:R-:W-:Y:S01]  /*5980*/  FMUL.FTZ R90, R10.reuse, R90 ;  /* 0x0000005a0a5a7220 */ /* 0x040fe20000410000 */
[----:B------:R-:W-:Y:S01]  /*5990*/  F2FP.BF16.PACK_AB R94, R95, R94 ;  /* 0x0000005e5f5e723e */ /* 0x000fe200000010ff */
[----:B------:R-:W-:Y:S01]  /*59a0*/  FMUL.FTZ R84, R9, R84 ;  /* 0x0000005409547220 */ /* 0x000fe20000410000 */
[----:B------:R-:W-:Y:S01]  /*59b0*/  F2FP.BF16.PACK_AB R88, R89, R88 ;  /* 0x000000585958723e */ /* 0x000fe200000010ff */
[----:B------:R-:W-:Y:S01]  /*59c0*/  FMUL.FTZ R85, R9, R85 ;  /* 0x0000005509557220 */ /* 0x000fe20000410000 */
[----:B------:R-:W-:Y:S01]  /*59d0*/  F2FP.BF16.PACK_AB R90, R91, R90 ;  /* 0x0000005a5b5a723e */ /* 0x000fe200000010ff */
[C---:B------:R-:W-:Y:S01]  /*59e0*/  FMUL.FTZ R87, R10.reuse, R87 ;  /* 0x000000570a577220 */ /* 0x040fe20000410000 */
[----:B------:R-:W-:Y:S01]  /*59f0*/  IADD3 R13, R7, R0, RZ ;  /* 0x00000000070d7210 */ /* 0x000fe20007ffe0ff */
[C---:B------:R-:W-:Y:S01]  /*5a00*/  FMUL.FTZ R86, R10.reuse, R86 ;  /* 0x000000560a567220 */ /* 0x040fe20000410000 */
[----:B------:R-:W-:Y:S01]  /*5a10*/  F2FP.BF16.PACK_AB R84, R85, R84 ;  /* 0x000000545554723e */ /* 0x000fe200000010ff */
[----:B------:R-:W-:Y:S01]  /*5a20*/  FMUL.FTZ R80, R9, R80 ;  /* 0x0000005009507220 */ /* 0x000fe20000410000 */
        /* <DEDUP_REMOVED lines=11> */
[----:B------:R-:W-:Y:S01]  /*5ae0*/  FMUL.FTZ R79, R10, R79 ;  /* 0x0000004f0a4f7220 */ /* 0x000fe20000410000 */
        /* <DEDUP_REMOVED lines=24> */
[----:B------:R-:W-:Y:S01]  /*5c70*/  ISETP.NE.AND P0, PT, RZ, UR4, PT ;  /* 0x00000004ff007c0c */ /* 0x000fe2000bf05270 */
[----:B------:R-:W-:Y:S01]  /*5c80*/  FMUL.FTZ R38, R10, R38 ;  /* 0x000000260a267220 */ /* 0x000fe20000410000 */
[----:B------:R-:W-:Y:S01]  /*5c90*/  F2FP.BF16.PACK_AB R36, R37, R36 ;  /* 0x000000242524723e */ /* 0x000fe200000010ff */
[----:B------:R-:W-:Y:S01]  /*5ca0*/  IMAD.IADD R15, R0, 0x1, R11 ;  /* 0x00000001000f7824 */ /* 0x000fe200078e020b */
[----:B------:R-:W-:Y:S01]  /*5cb0*/  ISETP.NE.AND P1, PT, RZ, UR5, PT ;  /* 0x00000005ff007c0c */ /* 0x000fe2000bf25270 */
[----:B------:R-:W-:Y:S01]  /*5cc0*/  FMUL.FTZ R40, R9, R40 ;  /* 0x0000002809287220 */ /* 0x000fe20000410000 */
[----:B------:R-:W-:Y:S01]  /*5cd0*/  F2FP.BF16.PACK_AB R38, R39, R38 ;  /* 0x000000262726723e */ /* 0x000fe200000010ff */
[C---:B------:R-:W-:Y:S01]  /*5ce0*/  FMUL.FTZ R41, R9.reuse, R41 ;  /* 0x0000002909297220 */ /* 0x040fe20000410000 */
[----:B------:R-:W-:Y:S01]  /*5cf0*/  STS [R15], R84 ;  /* 0x000000540f007388 */ /* 0x000fe20000000800 */
[C---:B------:R-:W-:Y:S01]  /*5d00*/  FMUL.FTZ R43, R10.reuse, R43 ;  /* 0x0000002b0a2b7220 */ /* 0x040fe20000410000 */
[----:B------:R-:W-:Y:S01]  /*5d10*/  ISETP.NE.OR P2, PT, RZ, UR4, !P1 ;  /* 0x00000004ff007c0c */ /* 0x000fe2000cf45670 */
[C---:B------:R-:W-:Y:S01]  /*5d20*/  FMUL.FTZ R42, R10.reuse, R42 ;  /* 0x0000002a0a2a7220 */ /* 0x040fe20000410000 */
[----:B------:R-:W-:Y:S01]  /*5d30*/  STS [R15+0x400], R86 ;  /* 0x000400560f007388 */ /* 0x000fe20000000800 */
        /* <DEDUP_REMOVED lines=31> */
[----:B------:R-:W-:Y:S01]  /*5f30*/  @!P0 MOV R41, c[0x0][0x214] ;  /* 0x0000850000298a02 */ /* 0x000fe20000000f00 */
        /* <DEDUP_REMOVED lines=11> */
[----:B------:R-:W-:Y:S01]  /*5ff0*/  STS [R7+0x2400], R38 ;  /* 0x0024002607007388 */ /* 0x000fe20000000800 */
[C---:B------:R-:W-:Y:S01]  /*6000*/  FMUL.FTZ R67, R10.reuse, R67 ;  /* 0x000000430a437220 */ /* 0x040fe20000410000 */
[----:B------:R-:W1:Y:S01]  /*6010*/  @P4 MUFU.LG2 R6, R6 ;  /* 0x0000000600064308 */ /* 0x000e620000000c00 */
[----:B------:R-:W-:Y:S01]  /*6020*/  FMUL.FTZ R9, R9, R65 ;  /* 0x0000004109097220 */ /* 0x000fe20000410000 */
[----:B------:R-:W-:Y:S01]  /*6030*/  F2FP.BF16.PACK_AB R62, R63, R62 ;  /* 0x0000003e3f3e723e */ /* 0x000fe200000010ff */
[----:B------:R-:W-:Y:S01]  /*6040*/  FMUL.FTZ R10, R10, R66 ;  /* 0x000000420a0a7220 */ /* 0x000fe20000410000 */
[----:B------:R-:W-:Y:S01]  /*6050*/  STS [R11+0x2000], R40 ;  /* 0x002000280b007388 */ /* 0x000fe20000000800 */
[----:B------:R-:W-:Y:S01]  /*6060*/  LOP3.LUT R45, R2, 0xffffffe0, RZ, 0xc0, !PT ;  /* 0xffffffe0022d7812 */ /* 0x000fe200078ec0ff */
[----:B------:R-:W-:Y:S01]  /*6070*/  @P0 IMAD.MOV.U32 R43, RZ, RZ, c[0x0][0x210] ;  /* 0x00008400ff2b0624 */ /* 0x000fe200078e00ff */
[----:B------:R-:W-:Y:S01]  /*6080*/  F2FP.BF16.PACK_AB R9, R9, R64 ;  /* 0x000000400909723e */ /* 0x000fe200000010ff */
[----:B------:R2:W-:Y:S01]  /*6090*/  STS [R11+0x2400], R42 ;  /* 0x0024002a0b007388 */ /* 0x0005e20000000800 */
[----:B------:R-:W-:Y:S01]  /*60a0*/  F2FP.BF16.PACK_AB R10, R67, R10 ;  /* 0x0000000a430a723e */ /* 0x000fe200000010ff */
[----:B------:R-:W3:Y:S01]  /*60b0*/  @P3 MUFU.LG2 R5, R5 ;  /* 0x0000000500053308 */ /* 0x000ee20000000c00 */
[----:B------:R-:W-:Y:S01]  /*60c0*/  @!P0 MOV R43, 0x1 ;  /* 0x00000001002b8802 */ /* 0x000fe20000000f00 */
[----:B------:R-:W-:Y:S01]  /*60d0*/  STS [R13+0x2000], R44 ;  /* 0x0020002c0d007388 */ /* 0x000fe20000000800 */
[----:B------:R-:W-:-:S03]  /*60e0*/  IADD3 R45, -R45, R4, RZ ;  /* 0x000000042d2d7210 */ /* 0x000fc60007ffe1ff */
[----:B------:R4:W-:Y:S04]  /*60f0*/  STS [R13+0x2400], R46 ;  /* 0x0024002e0d007388 */ /* 0x0009e80000000800 */
[----:B------:R1:W-:Y:S04]  /*6100*/  STS [R15+0x2000], R48 ;  /* 0x002000300f007388 */ /* 0x0003e80000000800 */
[----:B------:R1:W-:Y:S04]  /*6110*/  STS [R15+0x2400], R50 ;  /* 0x002400320f007388 */ /* 0x0003e80000000800 */
[----:B------:R1:W-:Y:S04]  /*6120*/  STS [R17+0x2000], R52 ;  /* 0x0020003411007388 */ /* 0x0003e80000000800 */
[----:B------:R1:W-:Y:S01]  /*6130*/  STS [R17+0x2400], R54 ;  /* 0x0024003611007388 */ /* 0x0003e20000000800 */
[----:B--2---:R-:W-:-:S03]  /*6140*/  @P0 MOV R42, c[0x0][0x210] ;  /* 0x00008400002a0a02 */ /* 0x004fc60000000f00 */
[----:B------:R2:W-:Y:S02]  /*6150*/  STS [R19+0x2000], R56 ;  /* 0x0020003813007388 */ /* 0x0005e40000000800 */
[----:B------:R-:W-:Y:S01]  /*6160*/  @P0 IMAD R42, R42, c[0x0][0x214], RZ ;  /* 0x000085002a2a0a24 */ /* 0x000fe200078e02ff */
[----:B------:R-:W-:Y:S01]  /*6170*/  @!P0 SEL R42, R41, c[0x0][0x234], !P1 ;  /* 0x00008d00292a8a07 */ /* 0x000fe20004800000 */
[----:B------:R2:W-:Y:S01]  /*6180*/  STS [R19+0x2400], R58 ;  /* 0x0024003a13007388 */ /* 0x0005e20000000800 */
[----:B------:R-:W-:Y:S01]  /*6190*/  @P0 MOV R41, 0x1 ;  /* 0x0000000100290802 */ /* 0x000fe20000000f00 */
[----:B----4-:R-:W-:Y:S02]  /*61a0*/  CS2R R46, SRZ ;  /* 0x00000000002e7805 */ /* 0x010fe4000001ff00 */
[----:B------:R2:W-:Y:S01]  /*61b0*/  STS [R21+0x2000], R60 ;  /* 0x0020003c15007388 */ /* 0x0005e20000000800 */
[----:B------:R-:W-:-:S03]  /*61c0*/  @!P0 IMAD R41, R42, c[0x0][0x1c0], RZ ;  /* 0x000070002a298a24 */ /* 0x000fc600078e02ff */
[----:B------:R2:W-:Y:S04]  /*61d0*/  STS [R21+0x2400], R62 ;  /* 0x0024003e15007388 */ /* 0x0005e80000000800 */
[----:B------:R2:W-:Y:S04]  /*61e0*/  STS [R23+0x2000], R9 ;  /* 0x0020000917007388 */ /* 0x0005e80000000800 */
[----:B------:R2:W-:Y:S04]  /*61f0*/  STS [R23+0x2400], R10 ;  /* 0x0024000a17007388 */ /* 0x0005e80000000800 */
[----:B------:R-:W-:Y:S06]  /*6200*/  BAR.SYNC.DEFER_BLOCKING 0x0 ;  /* 0x0000000000007b1d */ /* 0x000fec0000010000 */
[----:B------:R-:W4:Y:S04]  /*6210*/  S2R R40, SR_CTAID.Y ;  /* 0x0000000000287919 */ /* 0x000f280000002600 */
[----:B------:R-:W5:Y:S04]  /*6220*/  S2R R0, SR_CTAID.X ;  /* 0x0000000000007919 */ /* 0x000f680000002500 */
[----:B------:R-:W1:Y:S04]  /*6230*/  S2R R7, SR_CTAID.Z ;  /* 0x0000000000077919 */ /* 0x000e680000002700 */
[----:B------:R2:W2:Y:S04]  /*6240*/  LDS.128 R32, [R152] ;  /* 0x0000000098207984 */ /* 0x0004a80000000c00 */
[----:B------:R2:W2:Y:S01]  /*6250*/  LDS.128 R28, [R152+0x800] ;  /* 0x00080000981c7984 */ /* 0x0004a20000000c00 */
[----:B----4-:R-:W-:-:S03]  /*6260*/  @!P2 IMAD R2, R40, c[0x0][0x214], RZ ;  /* 0x000085002802aa24 */ /* 0x010fc600078e02ff */
[----:B------:R4:W2:Y:S01]  /*6270*/  LDS.128 R24, [R152+0x1000] ;  /* 0x0010000098187984 */ /* 0x0008a20000000c00 */
[----:B------:R-:W-:Y:S01]  /*6280*/  IMAD R41, R40, R41, RZ ;  /* 0x0000002928297224 */ /* 0x000fe200078e02ff */
[----:B------:R-:W-:Y:S02]  /*6290*/  @!P2 SHF.R.S32.HI R47, RZ, 0x1f, R2 ;  /* 0x0000001fff2fa819 */ /* 0x000fe40000011402 */
[----:B------:R4:W2:Y:S01]  /*62a0*/  LDS.128 R20, [R152+0x1800] ;  /* 0x0018000098147984 */ /* 0x0008a20000000c00 */
[----:B------:R-:W-:Y:S01]  /*62b0*/  @!P2 MOV R46, R2 ;  /* 0x00000002002ea202 */ /* 0x000fe20000000f00 */
[----:B-----5:R-:W-:Y:S01]  /*62c0*/  IMAD R4, R0, R43, RZ ;  /* 0x0000002b00047224 */ /* 0x020fe200078e02ff */
[----:B------:R-:W-:Y:S01]  /*62d0*/  SEL R41, R41, RZ, P2 ;  /* 0x000000ff29297207 */ /* 0x000fe20001000000 */
[----:B------:R4:W2:Y:S01]  /*62e0*/  LDS.128 R16, [R152+0x2000] ;  /* 0x0020000098107984 */ /* 0x0008a20000000c00 */
[----:B------:R-:W-:Y:S01]  /*62f0*/  LOP3.LUT P2, RZ, R45, 0x3, RZ, 0xc0, !PT ;  /* 0x000000032dff7812 */ /* 0x000fe2000784c0ff */
[----:B-1----:R-:W-:-:S02]  /*6300*/  @P4 FMUL.FTZ R45, R6, 0.69314718246459960938 ;  /* 0x3f317218062d4820 */ /* 0x002fc40000410000 */
[----:B------:R4:W1:Y:S01]  /*6310*/  LDS.128 R12, [R152+0x2800] ;  /* 0x00280000980c7984 */ /* 0x0008620000000c00 */
[----:B------:R-:W-:Y:S01]  /*6320*/  IMAD R42, R7, R42, R41 ;  /* 0x0000002a072a7224 */ /* 0x000fe200078e0229 */
[----:B------:R-:W-:Y:S01]  /*6330*/  SHF.L.U32 R41, R4, 0x6, RZ ;  /* 0x0000000604297819 */ /* 0x000fe200000006ff */
[----:B---3--:R-:W-:Y:S01]  /*6340*/  @P3 FMUL.FTZ R6, R5, 0.69314718246459960938 ;  /* 0x3f31721805063820 */ /* 0x008fe20000410000 */
[----:B------:R4:W3:Y:S01]  /*6350*/  LDS.128 R8, [R152+0x3000] ;  /* 0x0030000098087984 */ /* 0x0008e20000000c00 */
        /* <DEDUP_REMOVED lines=27> */
.L_x_474:
[----:B------:R-:W-:Y:S05]  /*6510*/  BSYNC B0 ;  /* 0x0000000000007941 */ /* 0x000fea0003800000 */
.L_x_473:
[----:B------:R-:W-:Y:S01]  /*6520*/  SHF.R.S32.HI R3, RZ, 0x1f, R40 ;  /* 0x0000001fff037819 */ /* 0x000fe20000011428 */
[----:B------:R-:W-:Y:S01]  /*6530*/  ULDC.64 UR4, c[0x0][0x1e8] ;  /* 0x00007a0000047ab9 */ /* 0x000fe20000000a00 */
[--C-:B------:R-:W-:Y:S01]  /*6540*/  SHF.R.S32.HI R163, RZ, 0x1f, R162.reuse ;  /* 0x0000001fffa37819 */ /* 0x100fe200000114a2 */
[----:B------:R-:W-:Y:S01]  /*6550*/  USHF.L.U32 UR7, UR4, 0x5, URZ ;  /* 0x0000000504077899 */ /* 0x000fe2000800063f */
[----:B------:R-:W-:Y:S01]  /*6560*/  SHF.R.S32.HI R0, RZ, 0x1f, R7 ;  /* 0x0000001fff007819 */ /* 0x000fe20000011407 */
[----:B------:R-:W-:Y:S01]  /*6570*/  IMAD R3, R3, c[0x0][0x1e0], RZ ;  /* 0x0000780003037a24 */ /* 0x000fe200078e02ff */
[----:B------:R-:W-:Y:S01]  /*6580*/  UMOV UR6, 0x5 ;  /* 0x0000000500067882 */ /* 0x000fe20000000000 */
[----:B----4-:R-:W-:Y:S01]  /*6590*/  IMAD.WIDE.U32 R4, R40, c[0x0][0x1e0], R162 ;  /* 0x0000780028047a25 */ /* 0x010fe200078e00a2 */
        /* <DEDUP_REMOVED lines=14> */
[----:B--2---:R-:W-:Y:S01]  /*6680*/  STG.E.128 [R2.64], R32 ;  /* 0x0000002002007986 */ /* 0x004fe2000c101d0a */
[----:B------:R-:W-:Y:S02]  /*6690*/  IADD3.X R7, R3, UR5, RZ, P0, !PT ;  /* 0x0000000503077c10 */ /* 0x000fe400087fe4ff */
[----:B------:R-:W-:Y:S01]  /*66a0*/  IADD3 R4, P0, R6, UR7, RZ ;  /* 0x0000000706047c10 */ /* 0x000fe2000ff1e0ff */
[----:B------:R-:W-:Y:S03]  /*66b0*/  STG.E.128 [R2.64+0x80], R16 ;  /* 0x0000801002007986 */ /* 0x000fe6000c101d0a */
[----:B------:R-:W-:Y:S01]  /*66c0*/  IADD3.X R5, R7, UR5, RZ, P0, !PT ;  /* 0x0000000507057c10 */ /* 0x000fe200087fe4ff */
[----:B------:R-:W-:Y:S01]  /*66d0*/  STG.E.128 [R6.64], R28 ;  /* 0x0000001c06007986 */ /* 0x000fe2000c101d0a */
[----:B------:R-:W-:-:S03]  /*66e0*/  IADD3 R40, P0, R4, UR7, RZ ;  /* 0x0000000704287c10 */ /* 0x000fc6000ff1e0ff */
[----:B-1----:R-:W-:Y:S01]  /*66f0*/  STG.E.128 [R6.64+0x80], R12 ;  /* 0x0000800c06007986 */ /* 0x002fe2000c101d0a */
[----:B------:R-:W-:-:S03]  /*6700*/  IADD3.X R41, R5, UR5, RZ, P0, !PT ;  /* 0x0000000505297c10 */ /* 0x000fc600087fe4ff */
[----:B------:R-:W-:Y:S04]  /*6710*/  STG.E.128 [R4.64], R24 ;  /* 0x0000001804007986 */ /* 0x000fe8000c101d0a */
[----:B---3--:R-:W-:Y:S04]  /*6720*/  STG.E.128 [R4.64+0x80], R8 ;  /* 0x0000800804007986 */ /* 0x008fe8000c101d0a */
[----:B------:R-:W-:Y:S04]  /*6730*/  STG.E.128 [R40.64], R20 ;  /* 0x0000001428007986 */ /* 0x000fe8000c101d0a */
[----:B------:R-:W-:Y:S01]  /*6740*/  STG.E.128 [R40.64+0x80], R36 ;  /* 0x0000802428007986 */ /* 0x000fe2000c101d0a */
[----:B------:R-:W-:Y:S05]  /*6750*/  EXIT ;  /* 0x000000000000794d */ /* 0x000fea0003800000 */
.L_x_467:
        /* <DEDUP_REMOVED lines=109> */
.L_x_475:
        /* <DEDUP_REMOVED lines=13> */
.L_x_1401:


//--------------------- .text._ZN5flash16flash_fwd_kernelI23Flash_fwd_kernel_traitsILi128ELi64ELi64ELi4ELb0ELb0EN7cutlass10bfloat16_tE19Flash_kernel_traitsILi128ELi64ELi64ELi4ES3_EELb0ELb1ELb0ELb0ELb0ELb1ELb0ELb0EEEvNS_16Flash_fwd_paramsE --------------------------
	.section	.text._ZN5flash16flash_fwd_kernelI23Flash_fwd_kernel_traitsILi128ELi64ELi64ELi4ELb0ELb0EN7cutlass10bfloat16_tE19Flash_kernel_traitsILi128ELi64ELi64ELi4ES3_EELb0ELb1ELb0ELb0ELb0ELb1ELb0ELb0EEEvNS_16Flash_fwd_paramsE,"ax",@progbits
	.sectioninfo	@"SHI_REGISTERS=191"
	.align	128
        .global         _ZN5flash16flash_fwd_kernelI23Flash_fwd_kernel_traitsILi128ELi64ELi64ELi4ELb0ELb0EN7cutlass10bfloat16_tE19Flash_kernel_traitsILi128ELi64ELi64ELi4ES3_EELb0ELb1ELb0ELb0ELb0ELb1ELb0ELb0EEEvNS_16Flash_fwd_paramsE
        .type           _ZN5flash16flash_fwd_kernelI23Flash_fwd_kernel_traitsILi128ELi64ELi64ELi4ELb0ELb0EN7cutlass10bfloat16_tE19Flash_kernel_traitsILi128ELi64ELi64ELi4ES3_EELb0ELb1ELb0ELb0ELb0ELb1ELb0ELb0EEEvNS_16Flash_fwd_paramsE,@function
        .size           _ZN5flash16flash_fwd_kernelI23Flash_fwd_kernel_traitsILi128ELi64ELi64ELi4ELb0ELb0EN7cutlass10bfloat16_tE19Flash_kernel_traitsILi128ELi64ELi64ELi4ES3_EELb0ELb1ELb0ELb0ELb0ELb1ELb0ELb0EEEvNS_16Flash_fwd_paramsE,(.L_x_1402 - _ZN5flash16flash_fwd_kernelI23Flash_fwd_kernel_traitsILi128ELi64ELi64ELi4ELb0ELb0EN7cutlass10bfloat16_tE19Flash_kernel_traitsILi128ELi64ELi64ELi4ES3_EELb0ELb1ELb0ELb0ELb0ELb1ELb0ELb0EEEvNS_16Flash_fwd_paramsE)
        .other          _ZN5flash16flash_fwd_kernelI23Flash_fwd_kernel_traitsILi128ELi64ELi64ELi4ELb0ELb0EN7cutlass10bfloat16_tE19Flash_kernel_traitsILi128ELi64ELi64ELi4ES3_EELb0ELb1ELb0ELb0ELb0ELb1ELb0ELb0EEEvNS_16Flash_fwd_paramsE,@"STO_CUDA_ENTRY STV_DEFAULT"
_ZN5flash16flash_fwd_kernelI23Flash_fwd_kernel_traitsILi128ELi64ELi64ELi4ELb0ELb0EN7cutlass10bfloat16_tE19Flash_kernel_traitsILi128ELi64ELi64ELi4ES3_EELb0ELb1ELb0ELb0ELb0ELb1ELb0ELb0EEEvNS_16Flash_fwd_paramsE:
.text._ZN5flash16flash_fwd_kernelI23Flash_fwd_kernel_traitsILi128ELi64ELi64ELi4ELb0ELb0EN7cutlass10bfloat16_tE19Flash_kernel_traitsILi128ELi64ELi64ELi4ES3_EELb0ELb1ELb0ELb0ELb0ELb1ELb0ELb0EEEvNS_16Flash_fwd_paramsE:
[----:B------:R-:W-:Y:S02]  /*0000*/  MOV R1, c[0x0][0x28] ;  /* 0x00000a0000017a02 */ /* 0x000fe40000000f00 */
[----:B------:R-:W1:Y:S01]  /*0010*/  LDC.U8 R2, c[0x0][0x312] ;  /* 0x0000c480ff027b82 */ /* 0x000e620000000000 */
[----:B------:R-:W2:Y:S01]  /*0020*/  S2R R0, SR_CTAID.Y ;  /* 0x0000000000007919 */ /* 0x000ea20000002600 */
[----:B------:R-:W-:Y:S01]  /*0030*/  ISETP.NE.U32.AND P2, PT, RZ, c[0x0][0x240], PT ;  /* 0x00009000ff007a0c */ /* 0x000fe20003f45070 */
[----:B------:R-:W-:Y:S01]  /*0040*/  IMAD.MOV.U32 R3, RZ, RZ, 0x4 ;  /* 0x00000004ff037424 */ /* 0x000fe200078e00ff */
[----:B------:R-:W-:Y:S01]  /*0050*/  ISETP.EQ.U32.AND P1, PT, RZ, c[0x0][0x248], PT ;  /* 0x00009200ff007a0c */ /* 0x000fe20003f22070 */
[----:B------:R-:W-:Y:S01]  /*0060*/  IMAD.MOV.U32 R150, RZ, RZ, -0x1 ;  /* 0xffffffffff967424 */ /* 0x000fe200078e00ff */
[----:B------:R-:W-:Y:S01]  /*0070*/  ISETP.NE.AND.EX P2, PT, RZ, c[0x0][0x244], PT, P2 ;  /* 0x00009100ff007a0c */ /* 0x000fe20003f45320 */
[----:B------:R-:W-:Y:S01]  /*0080*/  ULDC.64 UR6, c[0x0][0x118] ;  /* 0x0000460000067ab9 */ /* 0x000fe20000000a00 */
[----:B------:R-:W-:Y:S01]  /*0090*/  IMAD.MOV.U32 R7, RZ, RZ, -0x1 ;  /* 0xffffffffff077424 */ /* 0x000fe200078e00ff */
[----:B------:R-:W-:-:S04]  /*00a0*/  ISETP.NE.U32.AND P0, PT, RZ, c[0x0][0x250], PT ;  /* 0x00009400ff007a0c */ /* 0x000fc80003f05070 */
[----:B------:R-:W-:Y:S02]  /*00b0*/  ISETP.NE.AND.EX P0, PT, RZ, c[0x0][0x254], PT, P0 ;  /* 0x00009500ff007a0c */ /* 0x000fe40003f05300 */
[----:B-1----:R-:W-:Y:S01]  /*00c0*/  ISETP.NE.AND P3, PT, R2, RZ, PT ;  /* 0x000000ff0200720c */ /* 0x002fe20003f65270 */
[----:B--2---:R-:W-:-:S03]  /*00d0*/  IMAD.WIDE R10, R0, R3, c[0x0][0x240] ;  /* 0x00009000000a7625 */ /* 0x004fc600078e0203 */
[----:B------:R-:W-:Y:S01]  /*00e0*/  ISETP.EQ.OR.EX P1, PT, RZ, c[0x0][0x24c], !P3, P1 ;  /* 0x00009300ff007a0c */ /* 0x000fe20005f22710 */
[CC--:B------:R-:W-:Y:S01]  /*00f0*/  IMAD.WIDE R8, R0.reuse, R3.reuse, c[0x0][0x248] ;  /* 0x0000920000087625 */ /* 0x0c0fe200078e0203 */
[----:B------:R-:W2:Y:S04]  /*0100*/  @P2 LDG.E R150, [R10.64] ;  /* 0x000000060a962981 */ /* 0x000ea8000c1e1900 */
[----:B------:R-:W2:Y:S01]  /*0110*/  @P2 LDG.E R153, [R10.64+0x4] ;  /* 0x000004060a992981 */ /* 0x000ea2000c1e1900 */
[----:B------:R-:W-:Y:S02]  /*0120*/  IMAD.MOV.U32 R2, RZ, RZ, RZ ;  /* 0x000000ffff027224 */ /* 0x000fe400078e00ff */
[----:B------:R-:W-:-:S04]  /*0130*/  @P0 IMAD.WIDE R4, R0, R3, c[0x0][0x250] ;  /* 0x0000940000040625 */ /* 0x000fc800078e0203 */
[----:B------:R1:W5:Y:S04]  /*0140*/  @!P1 LDG.E R7, [R8.64] ;  /* 0x0000000608079981 */ /* 0x000368000c1e1900 */
[----:B------:R1:W5:Y:S01]  /*0150*/  @P0 LDG.E R2, [R4.64] ;  /* 0x0000000604020981 */ /* 0x000362000c1e1900 */
[----:B------:R-:W-:-:S03]  /*0160*/  ISETP.NE.U32.AND P0, PT, RZ, c[0x0][0x248], PT ;  /* 0x00009200ff007a0c */ /* 0x000fc60003f05070 */
[----:B------:R-:W3:Y:S04]  /*0170*/  S2R R165, SR_CTAID.X ;  /* 0x0000000000a57919 */ /* 0x000ee80000002500 */
[----:B------:R-:W4:Y:S04]  /*0180*/  S2R R18, SR_CTAID.Z ;  /* 0x0000000000127919 */ /* 0x000f280000002700 */
[----:B------:R-:W1:Y:S01]  /*0190*/  S2R R86, SR_TID.X ;  /* 0x0000000000567919 */ /* 0x000e620000002100 */
[----:B------:R-:W-:Y:S01]  /*01a0*/  ISETP.NE.AND.EX P0, PT, RZ, c[0x0][0x24c], PT, P0 ;  /* 0x00009300ff007a0c */ /* 0x000fe20003f05300 */
[----:B--2---:R-:W-:-:S02]  /*01b0*/  @P2 IMAD.IADD R153, R153, 0x1, -R150 ;  /* 0x0000000199992824 */ /* 0x004fc400078e0a96 */
[----:B------:R-:W-:-:S10]  /*01c0*/  @!P2 IMAD.MOV.U32 R153, RZ, RZ, c[0x0][0x214] ;  /* 0x00008500ff99a624 */ /* 0x000fd400078e00ff */
[----:B------:R-:W-:Y:S05]  /*01d0*/  @!P0 BRA `(.L_x_476) ;  /* 0x0000004000008947 */ /* 0x000fea0003800000 */
[----:B-1-34-:R-:W2:Y:S02]  /*01e0*/  @P3 LDG.E R4, [R8.64+0x4] ;  /* 0x0000040608043981 */ /* 0x01aea4000c1e1900 */
[----:B--2--5:R-:W-:-:S06]  /*01f0*/  @P3 IADD3 R4, R4, -R7, RZ ;  /* 0x8000000704043210 */ /* 0x024fcc0007ffe0ff */
[----:B------:R1:W5:Y:S01]  /*0200*/  @!P3 LDG.E R4, [R8.64] ;  /* 0x000000060804b981 */ /* 0x000362000c1e1900 */
[----:B------:R-:W-:Y:S05]  /*0210*/  BRA `(.L_x_477) ;  /* 0x0000001000007947 */ /* 0x000fea0003800000 */
.L_x_476:
[----:B-1-34-:R-:W-:Y:S02]  /*0220*/  MOV R4, c[0x0][0x218] ;  /* 0x0000860000047a02 */ /* 0x01afe40000000f00 */
.L_x_477:
[----:B------:R-:W-:-:S04]  /*0230*/  ISETP.NE.U32.AND P2, PT, RZ, c[0x0][0x258], PT ;  /* 0x00009600ff007a0c */ /* 0x000fc80003f45070 */
[----:B------:R-:W-:-:S13]  /*0240*/  ISETP.NE.AND.EX P2, PT, RZ, c[0x0][0x25c], PT, P2 ;  /* 0x00009700ff007a0c */ /* 0x000fda0003f45320 */
[----:B-1----:R-:W-:-:S05]  /*0250*/  @P2 IMAD.WIDE R8, R0, R3, c[0x0][0x258] ;  /* 0x0000960000082625 */ /* 0x002fca00078e0203 */
[----:B------:R-:W2:Y:S01]  /*0260*/  @P2 LDG.E R5, [R8.64] ;  /* 0x0000000608052981 */ /* 0x000ea2000c1e1900 */
[----:B------:R-:W-:Y:S01]  /*0270*/  IMAD.SHL.U32 R90, R165, 0x40, RZ ;  /* 0x00000040a55a7824 */ /* 0x000fe200078e00ff */
[----:B------:R-:W-:-:S04]  /*0280*/  @!P2 ISETP.NE.U32.AND P1, PT, RZ, c[0x0][0x268], PT ;  /* 0x00009a00ff00aa0c */ /* 0x000fc80003f25070 */
[----:B------:R-:W-:Y:S02]  /*0290*/  ISETP.GT.AND P0, PT, R153, R90, PT ;  /* 0x0000005a9900720c */ /* 0x000fe40003f04270 */
[----:B------:R-:W-:-:S04]  /*02a0*/  @!P2 ISETP.NE.AND.EX P1, PT, RZ, c[0x0][0x26c], PT, P1 ;  /* 0x00009b00ff00aa0c */ /* 0x000fc80003f25310 */
[----:B------:R-:W-:Y:S01]  /*02b0*/  @!P2 SEL R3, RZ, c[0x0][0x21c], !P1 ;  /* 0x00008700ff03aa07 */ /* 0x000fe20004800000 */
[----:B--2--5:R-:W-:-:S03]  /*02c0*/  @P2 IMAD.IADD R84, R5, 0x1, -R2 ;  /* 0x0000000105542824 */ /* 0x024fc600078e0a02 */
[----:B------:R-:W-:-:S03]  /*02d0*/  @!P2 IADD3 R84, R3, R4, -R2 ;  /* 0x000000040354a210 */ /* 0x000fc60007ffe802 */
[----:B------:R-:W-:Y:S05]  /*02e0*/  @!P0 EXIT ;  /* 0x000000000000894d */ /* 0x000fea0003800000 */
[----:B------:R-:W-:Y:S02]  /*02f0*/  IADD3 R3, -R153, 0x7f, R90 ;  /* 0x0000007f99037810 */ /* 0x000fe40007ffe15a */
[----:B------:R-:W-:Y:S02]  /*0300*/  IADD3 R6, R84, 0x3f, RZ ;  /* 0x0000003f54067810 */ /* 0x000fe40007ffe0ff */
[----:B------:R-:W-:Y:S02]  /*0310*/  IADD3 R4, R3, c[0x0][0x2e8], R84 ;  /* 0x0000ba0003047a10 */ /* 0x000fe40007ffe054 */
[----:B------:R-:W-:Y:S02]  /*0320*/  SHF.R.S32.HI R5, RZ, 0x1f, R6 ;  /* 0x0000001fff057819 */ /* 0x000fe40000011406 */
[----:B------:R-:W-:Y:S02]  /*0330*/  SHF.R.S32.HI R3, RZ, 0x1f, R4 ;  /* 0x0000001fff037819 */ /* 0x000fe40000011404 */
[----:B------:R-:W-:-:S02]  /*0340*/  LEA.HI R5, R5, R6, RZ, 0x6 ;  /* 0x0000000605057211 */ /* 0x000fc400078f30ff */
[----:B------:R-:W-:Y:S02]  /*0350*/  LEA.HI R3, R3, R4, RZ, 0x6 ;  /* 0x0000000403037211 */ /* 0x000fe400078f30ff */
[----:B------:R-:W-:Y:S02]  /*0360*/  SHF.R.S32.HI R5, RZ, 0x6, R5 ;  /* 0x00000006ff057819 */ /* 0x000fe40000011405 */
[----:B------:R-:W-:-:S04]  /*0370*/  SHF.R.S32.HI R120, RZ, 0x6, R3 ;  /* 0x00000006ff787819 */ /* 0x000fc80000011403 */
[----:B------:R-:W-:-:S04]  /*0380*/  IMNMX R120, R5, R120, PT ;  /* 0x0000007805787217 */ /* 0x000fc80003800200 */
[----:B------:R-:W-:-:S13]  /*0390*/  ISETP.GE.AND P0, PT, R120, 0x1, PT ;  /* 0x000000017800780c */ /* 0x000fda0003f06270 */
[----:B------:R-:W-:Y:S05]  /*03a0*/  @!P0 BRA `(.L_x_478) ;  /* 0x00008b1000008947 */ /* 0x000fea0003800000 */
[----:B------:R-:W-:Y:S02]  /*03b0*/  ISETP.NE.AND P1, PT, R150, -0x1, PT ;  /* 0xffffffff9600780c */ /* 0x000fe40003f25270 */
[----:B------:R-:W-:-:S11]  /*03c0*/  ISETP.NE.AND P0, PT, R7, -0x1, PT ;  /* 0xffffffff0700780c */ /* 0x000fd60003f05270 */
[----:B------:R-:W-:Y:S01]  /*03d0*/  @!P1 SHF.R.S32.HI R5, RZ, 0x1f, R0 ;  /* 0x0000001fff059819 */ /* 0x000fe20000011400 */
[----:B------:R-:W-:Y:S01]  /*03e0*/  @P1 IMAD.WIDE.U32 R10, R150, c[0x0][0x190], RZ ;  /* 0x00006400960a1a25 */ /* 0x000fe200078e00ff */
[----:B------:R-:W-:-:S03]  /*03f0*/  @P0 IADD3 R3, R2, R7, RZ ;  /* 0x0000000702030210 */ /* 0x000fc60007ffe0ff */
[----:B------:R-:W-:Y:S02]  /*0400*/  @!P1 IMAD R5, R5, c[0x0][0x178], RZ ;  /* 0x00005e0005059a24 */ /* 0x000fe400078e02ff */
[----:B------:R-:W-:-:S04]  /*0410*/  @!P1 IMAD.WIDE.U32 R12, R0, c[0x0][0x178], RZ ;  /* 0x00005e00000c9a25 */ /* 0x000fc800078e00ff */
[----:B------:R-:W-:Y:S01]  /*0420*/  @!P1 IMAD R4, R0, c[0x0][0x17c], R5 ;  /* 0x00005f0000049a24 */ /* 0x000fe200078e0205 */
[----:B------:R-:W-:Y:S01]  /*0430*/  @!P1 MOV R10, R12 ;  /* 0x0000000c000a9202 */ /* 0x000fe20000000f00 */
[----:B------:R-:W-:-:S04]  /*0440*/  @P0 IMAD.WIDE.U32 R158, R3, c[0x0][0x198], RZ ;  /* 0x00006600039e0a25 */ /* 0x000fc800078e00ff */
[----:B------:R-:W-:Y:S01]  /*0450*/  @P1 IMAD R9, R150, c[0x0][0x194], R11 ;  /* 0x0000650096091a24 */ /* 0x000fe200078e020b */
[----:B------:R-:W-:Y:S01]  /*0460*/  @!P1 IADD3 R9, R13, R4, RZ ;  /* 0x000000040d099210 */ /* 0x000fe20007ffe0ff */
[----:B------:R-:W-:Y:S01]  /*0470*/  @P0 IMAD R3, R3, c[0x0][0x19c], R159 ;  /* 0x0000670003030a24 */ /* 0x000fe200078e029f */
[----:B------:R-:W-:Y:S05]  /*0480*/  @P0 BRA `(.L_x_479) ;  /* 0x000000a000000947 */ /* 0x000fea0003800000 */
[----:B------:R-:W-:Y:S01]  /*0490*/  SHF.R.S32.HI R5, RZ, 0x1f, R2 ;  /* 0x0000001fff057819 */ /* 0x000fe20000011402 */
[----:B------:R-:W-:Y:S01]  /*04a0*/  IMAD.WIDE.U32 R12, R2, c[0x0][0x198], RZ ;  /* 0x00006600020c7a25 */ /* 0x000fe200078e00ff */
[----:B------:R-:W-:-:S03]  /*04b0*/  SHF.R.S32.HI R3, RZ, 0x1f, R0 ;  /* 0x0000001fff037819 */ /* 0x000fc60000011400 */
[----:B------:R-:W-:Y:S02]  /*04c0*/  IMAD R5, R5, c[0x0][0x198], RZ ;  /* 0x0000660005057a24 */ /* 0x000fe400078e02ff */
[----:B------:R-:W-:Y:S02]  /*04d0*/  IMAD R3, R3, c[0x0][0x180], RZ ;  /* 0x0000600003037a24 */ /* 0x000fe400078e02ff */
[----:B------:R-:W-:Y:S02]  /*04e0*/  IMAD R4, R2, c[0x0][0x19c], R5 ;  /* 0x0000670002047a24 */ /* 0x000fe400078e0205 */
[----:B------:R-:W-:-:S03]  /*04f0*/  IMAD R3, R0, c[0x0][0x184], R3 ;  /* 0x0000610000037a24 */ /* 0x000fc600078e0203 */
[----:B------:R-:W-:-:S05]  /*0500*/  IADD3 R13, R13, R4, RZ ;  /* 0x000000040d0d7210 */ /* 0x000fca0007ffe0ff */
[----:B------:R-:W-:-:S05]  /*0510*/  IMAD.WIDE.U32 R158, R0, c[0x0][0x180], R12 ;  /* 0x00006000009e7a25 */ /* 0x000fca00078e000c */
[----:B------:R-:W-:Y:S02]  /*0520*/  IADD3 R3, R159, R3, RZ ;  /* 0x000000039f037210 */ /* 0x000fe40007ffe0ff */
.L_x_479:
[----:B------:R-:W-:Y:S01]  /*0530*/  IABS R6, c[0x0][0x1c8] ;  /* 0x0000720000067a13 */ /* 0x000fe20000000000 */
[----:B------:R-:W-:-:S03]  /*0540*/  @P0 IMAD.IADD R7, R2, 0x1, R7 ;  /* 0x0000000102070824 */ /* 0x000fc600078e0207 */
[----:B------:R-:W1:Y:S01]  /*0550*/  I2F.RP R8, R6 ;  /* 0x0000000600087306 */ /* 0x000e620000209400 */
[----:B------:R-:W-:-:S07]  /*0560*/  @P0 IMAD.WIDE.U32 R24, R7, c[0x0][0x1a0], RZ ;  /* 0x0000680007180a25 */ /* 0x000fce00078e00ff */
[----:B-1----:R-:W1:Y:S02]  /*0570*/  MUFU.RCP R12, R8 ;  /* 0x00000008000c7308 */ /* 0x002e640000001000 */
[----:B-1----:R-:W-:-:S06]  /*0580*/  IADD3 R12, R12, 0xffffffe, RZ ;  /* 0x0ffffffe0c0c7810 */ /* 0x002fcc0007ffe0ff */
[----:B------:R-:W1:Y:S02]  /*0590*/  F2I.FTZ.U32.TRUNC.NTZ R13, R12 ;  /* 0x0000000c000d7305 */ /* 0x000e64000021f000 */
[----:B-1----:R-:W-:Y:S02]  /*05a0*/  IMAD.MOV R4, RZ, RZ, -R13 ;  /* 0x000000ffff047224 */ /* 0x002fe400078e0a0d */
[----:B------:R-:W-:Y:S02]  /*05b0*/  IMAD.MOV.U32 R12, RZ, RZ, RZ ;  /* 0x000000ffff0c7224 */ /* 0x000fe400078e00ff */
[----:B------:R-:W-:Y:S01]  /*05c0*/  IMAD R5, R4, R6, RZ ;  /* 0x0000000604057224 */ /* 0x000fe200078e02ff */
[----:B------:R-:W-:-:S03]  /*05d0*/  IABS R4, R18 ;  /* 0x0000001200047213 */ /* 0x000fc60000000000 */
[----:B------:R-:W-:-:S04]  /*05e0*/  IMAD.HI.U32 R5, R13, R5, R12 ;  /* 0x000000050d057227 */ /* 0x000fc800078e000c */
[----:B------:R-:W-:Y:S02]  /*05f0*/  @P0 IMAD R12, R7, c[0x0][0x1a4], R25 ;  /* 0x00006900070c0a24 */ /* 0x000fe400078e0219 */
[----:B------:R-:W-:-:S04]  /*0600*/  IMAD.HI.U32 R118, R5, R4, RZ ;  /* 0x0000000405767227 */ /* 0x000fc800078e00ff */
[----:B------:R-:W-:-:S04]  /*0610*/  IMAD.MOV R5, RZ, RZ, -R118 ;  /* 0x000000ffff057224 */ /* 0x000fc800078e0a76 */
[----:B------:R-:W-:Y:S01]  /*0620*/  IMAD R5, R6, R5, R4 ;  /* 0x0000000506057224 */ /* 0x000fe200078e0204 */
[----:B------:R-:W-:-:S04]  /*0630*/  LOP3.LUT R4, R18, c[0x0][0x1c8], RZ, 0x3c, !PT ;  /* 0x0000720012047a12 */ /* 0x000fc800078e3cff */
[----:B------:R-:W-:Y:S02]  /*0640*/  ISETP.GT.U32.AND P2, PT, R6, R5, PT ;  /* 0x000000050600720c */ /* 0x000fe40003f44070 */
[----:B------:R-:W-:-:S11]  /*0650*/  ISETP.GE.AND P1, PT, R4, RZ, PT ;  /* 0x000000ff0400720c */ /* 0x000fd60003f26270 */
[----:B------:R-:W-:Y:S01]  /*0660*/  @!P2 IMAD.IADD R5, R5, 0x1, -R6 ;  /* 0x000000010505a824 */ /* 0x000fe200078e0a06 */
[----:B------:R-:W-:Y:S02]  /*0670*/  @!P2 IADD3 R118, R118, 0x1, RZ ;  /* 0x000000017676a810 */ /* 0x000fe40007ffe0ff */
[----:B------:R-:W-:Y:S02]  /*0680*/  ISETP.NE.AND P2, PT, RZ, c[0x0][0x1c8], PT ;  /* 0x00007200ff007a0c */ /* 0x000fe40003f45270 */
[----:B------:R-:W-:Y:S02]  /*0690*/  ISETP.GE.U32.AND P3, PT, R5, R6, PT ;  /* 0x000000060500720c */ /* 0x000fe40003f66070 */
[----:B------:R-:W-:-:S11]  /*06a0*/  SHF.R.S32.HI R5, RZ, 0x1f, R18 ;  /* 0x0000001fff057819 */ /* 0x000fd60000011412 */
[----:B------:R-:W-:-:S05]  /*06b0*/  @P3 IADD3 R118, R118, 0x1, RZ ;  /* 0x0000000176763810 */ /* 0x000fca0007ffe0ff */
[----:B------:R-:W-:Y:S01]  /*06c0*/  @!P1 IMAD.MOV R118, RZ, RZ, -R118 ;  /* 0x000000ffff769224 */ /* 0x000fe200078e0a76 */
[----:B------:R-:W-:Y:S01]  /*06d0*/  @!P2 LOP3.LUT R118, RZ, c[0x0][0x1c8], RZ, 0x33, !PT ;  /* 0x00007200ff76aa12 */ /* 0x000fe200078e33ff */
        /* <DEDUP_REMOVED lines=11> */
.L_x_480:
[----:B------:R-:W-:Y:S01]  /*0790*/  SHF.R.S32.HI R89, RZ, 0x1f, R86 ;  /* 0x0000001fff597819 */ /* 0x000fe20000011456 */
[----:B------:R-:W-:Y:S01]  /*07a0*/  IMAD.MOV.U32 R7, RZ, RZ, c[0x0][0x198] ;  /* 0x00006600ff077624 */ /* 0x000fe200078e00ff */
[----:B------:R-:W-:Y:S01]  /*07b0*/  IADD3 R126, R120, -0x1, RZ ;  /* 0xffffffff787e7810 */ /* 0x000fe20007ffe0ff */
[----:B------:R-:W-:Y:S01]  /*07c0*/  IMAD.MOV.U32 R148, RZ, RZ, 0x6 ;  /* 0x00000006ff947424 */ /* 0x000fe200078e00ff */
[----:B------:R-:W-:Y:S01]  /*07d0*/  LEA.HI R28, R89, R86, RZ, 0x3 ;  /* 0x00000056591c7211 */ /* 0x000fe200078f18ff */
[----:B------:R-:W-:Y:S01]  /*07e0*/  IMAD.MOV.U32 R116, RZ, RZ, c[0x0][0x1a0] ;  /* 0x00006800ff747624 */ /* 0x000fe200078e00ff */
[----:B------:R-:W-:Y:S01]  /*07f0*/  SHF.R.S32.HI R8, RZ, 0x1f, R126 ;  /* 0x0000001fff087819 */ /* 0x000fe2000001147e */
[----:B------:R-:W-:Y:S01]  /*0800*/  IMAD.IADD R147, R153, 0x1, -R90 ;  /* 0x0000000199937824 */ /* 0x000fe200078e0a5a */
[----:B------:R-:W-:Y:S01]  /*0810*/  LOP3.LUT R11, R28, 0xfffffff8, RZ, 0xc0, !PT ;  /* 0xfffffff81c0b7812 */ /* 0x000fe200078ec0ff */
[C---:B------:R-:W-:Y:S01]  /*0820*/  IMAD.SHL.U32 R85, R7.reuse, 0x40, RZ ;  /* 0x0000004007557824 */ /* 0x040fe200078e00ff */
[----:B------:R-:W-:Y:S01]  /*0830*/  SHF.R.S32.HI R28, RZ, 0x3, R28 ;  /* 0x00000003ff1c7819 */ /* 0x000fe2000001141c */
[----:B------:R-:W-:Y:S01]  /*0840*/  IMAD.SHL.U32 R149, R116, 0x40, RZ ;  /* 0x0000004074957824 */ /* 0x000fe200078e00ff */
[-C--:B------:R-:W-:Y:S01]  /*0850*/  SHF.L.U64.HI R6, R7, R148.reuse, c[0x0][0x19c] ;  /* 0x0000670007067619 */ /* 0x080fe20000010294 */
[----:B------:R-:W-:Y:S01]  /*0860*/  IMAD.IADD R0, R86, 0x1, -R11 ;  /* 0x0000000156007824 */ /* 0x000fe200078e0a0b */
[C---:B------:R-:W-:Y:S01]  /*0870*/  IADD3 R156, R28.reuse, 0x10, RZ ;  /* 0x000000101c9c7810 */ /* 0x040fe20007ffe0ff */
[----:B------:R-:W-:Y:S01]  /*0880*/  IMAD.SHL.U32 R151, R28, 0x40, RZ ;  /* 0x000000401c977824 */ /* 0x000fe200078e00ff */
[----:B------:R-:W-:Y:S01]  /*0890*/  SHF.L.U64.HI R148, R116, R148, c[0x0][0x1a4] ;  /* 0x0000690074947619 */ /* 0x000fe20000010294 */
[----:B------:R-:W-:Y:S01]  /*08a0*/  IMAD.SHL.U32 R162, R0, 0x8, RZ ;  /* 0x0000000800a27824 */ /* 0x000fe200078e00ff */
[----:B------:R-:W-:Y:S01]  /*08b0*/  ISETP.GE.AND P2, PT, R156, R147, PT ;  /* 0x000000939c00720c */ /* 0x000fe20003f46270 */
[-C--:B------:R-:W-:Y:S01]  /*08c0*/  IMAD R13, R6, R126.reuse, RZ ;  /* 0x0000007e060d7224 */ /* 0x080fe200078e02ff */
[----:B------:R-:W-:Y:S01]  /*08d0*/  IADD3 R154, R28, 0x20, RZ ;  /* 0x000000201c9a7810 */ /* 0x000fe20007ffe0ff */
[----:B------:R-:W-:Y:S01]  /*08e0*/  IMAD R2, R148, R126, RZ ;  /* 0x0000007e94027224 */ /* 0x000fe200078e02ff */
[----:B------:R-:W-:Y:S01]  /*08f0*/  IADD3 R10, P0, R162, R10, RZ ;  /* 0x0000000aa20a7210 */ /* 0x000fe20007f1e0ff */
[----:B------:R-:W-:Y:S01]  /*0900*/  IMAD R5, R5, c[0x0][0x1a8], RZ ;  /* 0x00006a0005057a24 */ /* 0x000fe200078e02ff */
[----:B------:R-:W-:Y:S01]  /*0910*/  SHF.R.S32.HI R163, RZ, 0x1f, R162 ;  /* 0x0000001fffa37819 */ /* 0x000fe200000114a2 */
[C---:B------:R-:W-:Y:S01]  /*0920*/  IMAD R13, R8.reuse, R85, R13 ;  /* 0x00000055080d7224 */ /* 0x040fe200078e020d */
[----:B------:R-:W-:Y:S01]  /*0930*/  SHF.R.S32.HI R29, RZ, 0x1f, R28 ;  /* 0x0000001fff1d7819 */ /* 0x000fe2000001141c */
[----:B------:R-:W-:Y:S01]  /*0940*/  IMAD R8, R8, R149, R2 ;  /* 0x0000009508087224 */ /* 0x000fe200078e0202 */
[----:B------:R-:W-:Y:S01]  /*0950*/  LOP3.LUT R151, R151, 0x1c0, RZ, 0xc0, !PT ;  /* 0x000001c097977812 */ /* 0x000fe200078ec0ff */
[----:B------:R-:W-:Y:S01]  /*0960*/  IMAD.X R11, R163, 0x1, R9, P0 ;  /* 0x00000001a30b7824 */ /* 0x000fe200000e0609 */
[-C--:B------:R-:W-:Y:S01]  /*0970*/  ISETP.GE.AND P3, PT, R28, R147.reuse, PT ;  /* 0x000000931c00720c */ /* 0x080fe20003f66270 */
[----:B------:R-:W-:Y:S01]  /*0980*/  IMAD R20, R18, c[0x0][0x1ac], R5 ;  /* 0x00006b0012147a24 */ /* 0x000fe200078e0205 */
[----:B------:R-:W-:Y:S01]  /*0990*/  ISETP.GE.AND P1, PT, R154, R147, PT ;  /* 0x000000939a00720c */ /* 0x000fe20003f26270 */
[----:B------:R-:W-:Y:S01]  /*09a0*/  IMAD.WIDE R164, R165, 0x40, R28 ;  /* 0x00000040a5a47825 */ /* 0x000fe200078e021c */
[----:B------:R-:W-:-:S02]  /*09b0*/  LOP3.LUT R2, R151, 0x38, R162, 0xf8, !PT ;  /* 0x0000003897027812 */ /* 0x000fc400078ef8a2 */
[----:B------:R-:W-:Y:S01]  /*09c0*/  SHF.R.U32.HI R151, RZ, 0x3, R151 ;  /* 0x00000003ff977819 */ /* 0x000fe20000011697 */
[----:B------:R-:W-:Y:S01]  /*09d0*/  IMAD.WIDE.U32 R18, R18, c[0x0][0x1a8], R10 ;  /* 0x00006a0012127a25 */ /* 0x000fe200078e000a */
[----:B------:R-:W-:Y:S02]  /*09e0*/  IADD3 R152, R28, 0x30, RZ ;  /* 0x000000301c987810 */ /* 0x000fe40007ffe0ff */
[----:B------:R-:W-:Y:S01]  /*09f0*/  LOP3.LUT R151, R2, R151, RZ, 0x3c, !PT ;  /* 0x0000009702977212 */ /* 0x000fe200078e3cff */
[----:B------:R-:W-:Y:S01]  /*0a00*/  IMAD R5, R29, c[0x0][0x198], RZ ;  /* 0x000066001d057a24 */ /* 0x000fe200078e02ff */
[----:B------:R-:W-:Y:S01]  /*0a10*/  @!P2 IADD3 R16, P5, R164, 0x10, RZ ;  /* 0x00000010a410a810 */ /* 0x000fe20007fbe0ff */
[----:B------:R-:W-:Y:S01]  /*0a20*/  IMAD.WIDE.U32 R10, R28, c[0x0][0x198], R162 ;  /* 0x000066001c0a7a25 */ /* 0x000fe200078e00a2 */
[----:B------:R-:W-:Y:S02]  /*0a30*/  ISETP.GE.AND P0, PT, R152, R147, PT ;  /* 0x000000939800720c */ /* 0x000fe40003f06270 */
[----:B------:R-:W-:Y:S01]  /*0a40*/  LEA.HI R4, R89, R86, RZ, 0x6 ;  /* 0x0000005659047211 */ /* 0x000fe200078f30ff */
[----:B------:R-:W-:Y:S01]  /*0a50*/  IMAD R2, R28, c[0x0][0x19c], R5 ;  /* 0x000067001c027a24 */ /* 0x000fe200078e0205 */
[----:B------:R-:W-:Y:S01]  /*0a60*/  IADD3 R158, P4, R158, R10, RZ ;  /* 0x0000000a9e9e7210 */ /* 0x000fe20007f9e0ff */
[----:B------:R-:W-:Y:S01]  /*0a70*/  @!P2 IMAD.X R9, RZ, RZ, R165, P5 ;  /* 0x000000ffff09a224 */ /* 0x000fe200028e06a5 */
[----:B------:R-:W-:Y:S01]  /*0a80*/  @!P1 IADD3 R14, P5, R164, 0x20, RZ ;  /* 0x00000020a40e9810 */ /* 0x000fe20007fbe0ff */
[----:B------:R-:W-:Y:S01]  /*0a90*/  IMAD.IADD R21, R19, 0x1, R20 ;  /* 0x0000000113157824 */ /* 0x000fe200078e0214 */
[----:B------:R-:W-:Y:S01]  /*0aa0*/  IADD3.X R159, R3, R11, R2, P4, !PT ;  /* 0x0000000b039f7210 */ /* 0x000fe200027fe402 */
[----:B------:R-:W-:Y:S01]  /*0ab0*/  @!P3 IMAD R3, R165, c[0x0][0x190], RZ ;  /* 0x00006400a503ba24 */ /* 0x000fe200078e02ff */
[----:B------:R-:W-:Y:S01]  /*0ac0*/  SHF.R.S32.HI R123, RZ, 0x1f, R118 ;  /* 0x0000001fff7b7819 */ /* 0x000fe20000011476 */
[----:B------:R-:W-:-:S02]  /*0ad0*/  @!P3 IMAD.MOV.U32 R20, RZ, RZ, R18 ;  /* 0x000000ffff14b224 */ /* 0x000fc400078e0012 */
[C---:B------:R-:W-:Y:S01]  /*0ae0*/  @!P3 IMAD R2, R164.reuse, c[0x0][0x194], R3 ;  /* 0x00006500a402ba24 */ /* 0x040fe200078e0203 */
[C---:B------:R-:W-:Y:S01]  /*0af0*/  @!P0 IADD3 R10, P4, R164.reuse, 0x30, RZ ;  /* 0x00000030a40a8810 */ /* 0x040fe20007f9e0ff */
[----:B------:R-:W-:Y:S02]  /*0b00*/  @!P1 IMAD.X R3, RZ, RZ, R165, P5 ;  /* 0x000000ffff039224 */ /* 0x000fe400028e06a5 */
[--C-:B------:R-:W-:Y:S02]  /*0b10*/  @!P2 IMAD.MOV.U32 R27, RZ, RZ, R21.reuse ;  /* 0x000000ffff1ba224 */ /* 0x100fe400078e0015 */
[--C-:B------:R-:W-:Y:S02]  /*0b20*/  @!P1 IMAD.MOV.U32 R23, RZ, RZ, R21.reuse ;  /* 0x000000ffff179224 */ /* 0x100fe400078e0015 */
[--C-:B------:R-:W-:Y:S02]  /*0b30*/  @!P0 IMAD.MOV.U32 R19, RZ, RZ, R21.reuse ;  /* 0x000000ffff138224 */ /* 0x100fe400078e0015 */
[----:B------:R-:W-:-:S04]  /*0b40*/  @!P3 IMAD.WIDE.U32 R20, R164, c[0x0][0x190], R20 ;  /* 0x00006400a414ba25 */ /* 0x000fc800078e0014 */
[----:B------:R-:W-:Y:S02]  /*0b50*/  @!P1 IMAD R3, R3, c[0x0][0x190], RZ ;  /* 0x0000640003039a24 */ /* 0x000fe400078e02ff */
[----:B------:R-:W-:Y:S02]  /*0b60*/  @!P1 IMAD.MOV.U32 R22, RZ, RZ, R18 ;  /* 0x000000ffff169224 */ /* 0x000fe400078e0012 */
[----:B------:R-:W-:Y:S02]  /*0b70*/  IMAD.SHL.U32 R4, R4, 0x8, RZ ;  /* 0x0000000804047824 */ /* 0x000fe400078e00ff */
[----:B------:R-:W-:Y:S01]  /*0b80*/  @!P0 IMAD.X R5, RZ, RZ, R165, P4 ;  /* 0x000000ffff058224 */ /* 0x000fe200020e06a5 */
[----:B------:R-:W-:Y:S01]  /*0b90*/  @!P3 LEA R32, P4, R20, c[0x0][0x160], 0x1 ;  /* 0x000058001420ba11 */ /* 0x000fe200078808ff */
[----:B------:R-:W-:Y:S01]  /*0ba0*/  @!P3 IMAD.IADD R2, R21, 0x1, R2 ;  /* 0x000000011502b824 */ /* 0x000fe200078e0202 */
[----:B------:R-:W-:Y:S01]  /*0bb0*/  LOP3.LUT R151, R151, 0xfffffe00, R4, 0xf8, !PT ;  /* 0xfffffe0097977812 */ /* 0x000fe200078ef804 */
[----:B------:R-:W-:-:S02]  /*0bc0*/  @!P1 IMAD R3, R14, c[0x0][0x194], R3 ;  /* 0x000065000e039a24 */ /* 0x000fc400078e0203 */
[----:B------:R-:W-:Y:S01]  /*0bd0*/  @!P2 IMAD R9, R9, c[0x0][0x190], RZ ;  /* 0x000064000909aa24 */ /* 0x000fe200078e02ff */
[----:B------:R-:W-:Y:S01]  /*0be0*/  @!P3 LEA.HI.X R33, R20, c[0x0][0x164], R2, 0x1, P4 ;  /* 0x000059001421ba11 */ /* 0x000fe200020f0c02 */
[----:B------:R-:W-:-:S04]  /*0bf0*/  @!P1 IMAD.WIDE.U32 R14, R14, c[0x0][0x190], R22 ;  /* 0x000064000e0e9a25 */ /* 0x000fc800078e0016 */
[----:B------:R-:W-:Y:S01]  /*0c00*/  @!P2 IMAD.MOV.U32 R26, RZ, RZ, R18 ;  /* 0x000000ffff1aa224 */ /* 0x000fe200078e0012 */
[----:B------:R-:W-:Y:S01]  /*0c10*/  @!P1 LEA R30, P4, R14, c[0x0][0x160], 0x1 ;  /* 0x000058000e1e9a11 */ /* 0x000fe200078808ff */
[----:B------:R-:W-:Y:S02]  /*0c20*/  @!P2 IMAD R4, R16, c[0x0][0x194], R9 ;  /* 0x000065001004aa24 */ /* 0x000fe400078e0209 */
[----:B------:R-:W-:Y:S02]  /*0c30*/  @!P1 IMAD.IADD R3, R15, 0x1, R3 ;  /* 0x000000010f039824 */ /* 0x000fe400078e0203 */
[----:B------:R-:W-:Y:S02]  /*0c40*/  IMAD R9, R126, -0x40, R84 ;  /* 0xffffffc07e097824 */ /* 0x000fe400078e0254 */
[----:B------:R-:W-:Y:S01]  /*0c50*/  IMAD R161, R123, c[0x0][0x1b0], RZ ;  /* 0x00006c007ba17a24 */ /* 0x000fe200078e02ff */
[----:B------:R-:W-:Y:S01]  /*0c60*/  @!P1 LEA.HI.X R31, R14, c[0x0][0x164], R3, 0x1, P4 ;  /* 0x000059000e1f9a11 */ /* 0x000fe200020f0c03 */
[----:B------:R-:W-:Y:S01]  /*0c70*/  @!P2 IMAD.WIDE.U32 R16, R16, c[0x0][0x190], R26 ;  /* 0x000064001010aa25 */ /* 0x000fe200078e001a */
[----:B------:R-:W-:-:S03]  /*0c80*/  ISETP.GE.AND P4, PT, R156, R9, PT ;  /* 0x000000099c00720c */ /* 0x000fc60003f86270 */
[----:B------:R-:W-:Y:S01]  /*0c90*/  @!P0 IMAD R5, R5, c[0x0][0x190], RZ ;  /* 0x0000640005058a24 */ /* 0x000fe200078e02ff */
[----:B------:R-:W-:Y:S01]  /*0ca0*/  @!P2 LEA R20, P5, R16, c[0x0][0x160], 0x1 ;  /* 0x000058001014aa11 */ /* 0x000fe200078a08ff */
[C---:B------:R-:W-:Y:S02]  /*0cb0*/  IMAD R161, R118.reuse, c[0x0][0x1b4], R161 ;  /* 0x00006d0076a17a24 */ /* 0x040fe400078e02a1 */
[----:B------:R-:W-:-:S04]  /*0cc0*/  IMAD.WIDE.U32 R158, R118, c[0x0][0x1b0], R158 ;  /* 0x00006c00769e7a25 */ /* 0x000fc800078e009e */
[C---:B------:R-:W-:Y:S01]  /*0cd0*/  @!P0 IMAD R2, R10.reuse, c[0x0][0x194], R5 ;  /* 0x000065000a028a24 */ /* 0x040fe200078e0205 */
[-C--:B------:R-:W-:Y:S01]  /*0ce0*/  LEA.HI R5, R89, R86.reuse, RZ, 0x4 ;  /* 0x0000005659057211 */ /* 0x080fe200078f20ff */
[----:B------:R-:W-:Y:S01]  /*0cf0*/  @!P2 IMAD.IADD R4, R17, 0x1, R4 ;  /* 0x000000011104a824 */ /* 0x000fe200078e0204 */
[----:B------:R-:W-:Y:S01]  /*0d00*/  LEA.HI R89, R89, R86, RZ, 0x5 ;  /* 0x0000005659597211 */ /* 0x000fe200078f28ff */
[----:B------:R-:W-:-:S03]  /*0d10*/  @!P0 IMAD.WIDE.U32 R10, R10, c[0x0][0x190], R18 ;  /* 0x000064000a0a8a25 */ /* 0x000fc600078e0012 */
[----:B------:R-:W-:Y:S01]  /*0d20*/  @!P2 LEA.HI.X R21, R16, c[0x0][0x164], R4, 0x1, P5 ;  /* 0x000059001015aa11 */ /* 0x000fe200028f0c04 */
[----:B------:R-:W-:Y:S01]  /*0d30*/  IMAD.IADD R161, R159, 0x1, R161 ;  /* 0x000000019fa17824 */ /* 0x000fe200078e02a1 */
[----:B------:R-:W-:Y:S01]  /*0d40*/  @!P0 LEA R22, P5, R10, c[0x0][0x160], 0x1 ;  /* 0x000058000a168a11 */ /* 0x000fe200078a08ff */
[----:B------:R-:W-:Y:S01]  /*0d50*/  IMAD.MOV.U32 R160, RZ, RZ, R158 ;  /* 0x000000ffffa07224 */ /* 0x000fe200078e009e */
[----:B------:R-:W-:Y:S01]  /*0d60*/  SHF.R.S32.HI R88, RZ, 0x5, R89 ;  /* 0x00000005ff587819 */ /* 0x000fe20000011459 */
[----:B------:R-:W-:Y:S01]  /*0d70*/  @!P0 IMAD.IADD R2, R11, 0x1, R2 ;  /* 0x000000010b028824 */ /* 0x000fe200078e0202 */
[----:B------:R-:W-:Y:S01]  /*0d80*/  SHF.R.S32.HI R11, RZ, 0x4, R5 ;  /* 0x00000004ff0b7819 */ /* 0x000fe20000011405 */
[----:B------:R-:W-:Y:S01]  /*0d90*/  IMAD R3, R29, c[0x0][0x1a0], RZ ;  /* 0x000068001d037a24 */ /* 0x000fe200078e02ff */
[----:B------:R-:W-:Y:S01]  /*0da0*/  LOP3.LUT R89, R89, 0xffffffe0, RZ, 0xc0, !PT ;  /* 0xffffffe059597812 */ /* 0x000fe200078ec0ff */
[----:B------:R-:W-:Y:S01]  /*0db0*/  IMAD.WIDE.U32 R16, R28, c[0x0][0x1a0], R162 ;  /* 0x000068001c107a25 */ /* 0x000fe200078e00a2 */
[----:B------:R-:W-:-:S02]  /*0dc0*/  @!P0 LEA.HI.X R23, R10, c[0x0][0x164], R2, 0x1, P5 ;  /* 0x000059000a178a11 */ /* 0x000fc400028f0c02 */
[----:B------:R-:W-:Y:S01]  /*0dd0*/  LEA.HI R10, R5, R11, RZ, 0x1 ;  /* 0x0000000b050a7211 */ /* 0x000fe200078f08ff */
[----:B------:R-:W-:Y:S01]  /*0de0*/  IMAD.WIDE.U32 R14, R126, R85, R160 ;  /* 0x000000557e0e7225 */ /* 0x000fe200078e00a0 */
[----:B------:R-:W-:Y:S02]  /*0df0*/  IADD3 R24, P6, R24, R16, RZ ;  /* 0x0000001018187210 */ /* 0x000fe40007fde0ff */
[----:B------:R-:W-:Y:S01]  /*0e00*/  LOP3.LUT R10, R10, 0xfffffffe, RZ, 0xc0, !PT ;  /* 0xfffffffe0a0a7812 */ /* 0x000fe200078ec0ff */
[----:B------:R-:W-:Y:S01]  /*0e10*/  IMAD R3, R28, c[0x0][0x1a4], R3 ;  /* 0x000069001c037a24 */ /* 0x000fe200078e0203 */
[----:B------:R-:W-:Y:S01]  /*0e20*/  @!P4 LEA R4, P5, R7, R14, 0x4 ;  /* 0x0000000e0704c211 */ /* 0x000fe200078a20ff */
[----:B------:R-:W-:Y:S02]  /*0e30*/  IMAD.MOV.U32 R2, RZ, RZ, c[0x0][0x19c] ;  /* 0x00006700ff027624 */ /* 0x000fe400078e00ff */
[----:B------:R-:W-:Y:S01]  /*0e40*/  IMAD.IADD R15, R15, 0x1, R13 ;  /* 0x000000010f0f7824 */ /* 0x000fe200078e020d */
[----:B------:R-:W-:Y:S01]  /*0e50*/  IADD3.X R25, R12, R17, R3, P6, !PT ;  /* 0x000000110c197210 */ /* 0x000fe200037fe403 */
[----:B------:R-:W-:Y:S01]  /*0e60*/  IMAD.SHL.U32 R151, R151, 0x2, RZ ;  /* 0x0000000297977824 */ /* 0x000fe200078e00ff */
[----:B------:R-:W-:Y:S01]  /*0e70*/  ISETP.GE.AND P6, PT, R28, R9, PT ;  /* 0x000000091c00720c */ /* 0x000fe20003fc6270 */
[C---:B------:R-:W-:Y:S01]  /*0e80*/  IMAD.WIDE.U32 R26, R7.reuse, 0x20, RZ ;  /* 0x00000020071a7825 */ /* 0x040fe200078e00ff */
[----:B------:R-:W-:-:S02]  /*0e90*/  @!P4 LEA.HI.X R3, R7, R15, R2, 0x4, P5 ;  /* 0x0000000f0703c211 */ /* 0x000fc400028f2402 */
[C---:B------:R-:W-:Y:S01]  /*0ea0*/  @!P4 LEA R18, P5, R4.reuse, c[0x0][0x168], 0x1 ;  /* 0x00005a000412ca11 */ /* 0x040fe200078a08ff */
[----:B------:R-:W-:Y:S01]  /*0eb0*/  @!PT LDS RZ, [RZ] ;  /* 0x00000000fffff984 */ /* 0x000fe20000000800 */
[----:B------:R-:W-:Y:S01]  /*0ec0*/  @!PT LDS RZ, [RZ] ;  /* 0x00000000fffff984 */ /* 0x000fe20000000800 */
[----:B------:R-:W-:Y:S01]  /*0ed0*/  @!PT LDS RZ, [RZ] ;  /* 0x00000000fffff984 */ /* 0x000fe20000000800 */
[----:B------:R1:W-:Y:S01]  /*0ee0*/  @!P3 LDGSTS.E.BYPASS.LTC128B.128 [R151], [R32.64] ;  /* 0x000000002097bfae */ /* 0x0003e2000b901d46 */
[----:B------:R-:W-:Y:S02]  /*0ef0*/  IMAD.IADD R10, R11, 0x1, -R10 ;  /* 0x000000010b0a7824 */ /* 0x000fe400078e0a0a */
[----:B------:R-:W-:Y:S01]  /*0f00*/  @!P4 LEA.HI.X R19, R4, c[0x0][0x16c], R3, 0x1, P5 ;  /* 0x00005b000413ca11 */ /* 0x000fe200028f0c03 */
[----:B------:R1:W-:Y:S01]  /*0f10*/  @!P3 LDGSTS.E.BYPASS.LTC128B.128 [R151+0x2000], [R32.64+0x80] ;  /* 0x020000802097bfae */ /* 0x0003e2000b901d46 */
[----:B------:R-:W-:Y:S01]  /*0f20*/  ISETP.GE.AND P5, PT, R28, R9, PT ;  /* 0x000000091c00720c */ /* 0x000fe20003fa6270 */
[----:B------:R-:W-:Y:S01]  /*0f30*/  IMAD.SHL.U32 R4, R2, 0x20, RZ ;  /* 0x0000002002047824 */ /* 0x000fe200078e00ff */
[----:B------:R-:W-:Y:S01]  /*0f40*/  LOP3.LUT R3, R5, 0xfffffff0, RZ, 0xc0, !PT ;  /* 0xfffffff005037812 */ /* 0x000fe200078ec0ff */
[----:B------:R2:W-:Y:S01]  /*0f50*/  @!P2 LDGSTS.E.BYPASS.LTC128B.128 [R151+0x800], [R20.64] ;  /* 0x008000001497afae */ /* 0x0005e2000b901d46 */
[----:B------:R-:W-:-:S02]  /*0f60*/  IMAD.SHL.U32 R145, R0, 0x40, RZ ;  /* 0x0000004000917824 */ /* 0x000fc400078e00ff */
[----:B------:R-:W-:Y:S01]  /*0f70*/  IMAD R123, R123, c[0x0][0x1b8], RZ ;  /* 0x00006e007b7b7a24 */ /* 0x000fe200078e02ff */
[----:B------:R2:W-:Y:S01]  /*0f80*/  @!P2 LDGSTS.E.BYPASS.LTC128B.128 [R151+0x2800], [R20.64+0x80] ;  /* 0x028000801497afae */ /* 0x0005e2000b901d46 */
[----:B------:R-:W-:Y:S01]  /*0f90*/  IMAD.IADD R16, R86, 0x1, -R3 ;  /* 0x0000000156107824 */ /* 0x000fe200078e0a03 */
[----:B------:R-:W-:Y:S01]  /*0fa0*/  ISETP.GE.AND P2, PT, R154, R9, PT ;  /* 0x000000099a00720c */ /* 0x000fe20003f46270 */
[----:B------:R-:W-:Y:S01]  /*0fb0*/  IMAD.SHL.U32 R12, R28, 0x8, RZ ;  /* 0x000000081c0c7824 */ /* 0x000fe200078e00ff */
[----:B------:R3:W-:Y:S01]  /*0fc0*/  @!P1 LDGSTS.E.BYPASS.LTC128B.128 [R151+0x1000], [R30.64] ;  /* 0x010000001e979fae */ /* 0x0007e2000b901d46 */
[----:B------:R-:W-:Y:S01]  /*0fd0*/  LOP3.LUT R145, R145, 0x1c0, RZ, 0xc0, !PT ;  /* 0x000001c091917812 */ /* 0x000fe200078ec0ff */
[C---:B------:R-:W-:Y:S01]  /*0fe0*/  IMAD R123, R118.reuse, c[0x0][0x1bc], R123 ;  /* 0x00006f00767b7a24 */ /* 0x040fe200078e027b */
[----:B------:R-:W-:Y:S01]  /*0ff0*/  SHF.R.S32.HI R5, RZ, 0x1f, R16 ;  /* 0x0000001fff057819 */ /* 0x000fe20000011410 */
[----:B------:R3:W-:Y:S01]  /*1000*/  @!P1 LDGSTS.E.BYPASS.LTC128B.128 [R151+0x3000], [R30.64+0x80] ;  /* 0x030000801e979fae */ /* 0x0007e2000b901d46 */
[----:B------:R-:W-:Y:S01]  /*1010*/  IMAD.WIDE.U32 R118, R118, c[0x0][0x1b8], R24 ;  /* 0x00006e0076767a25 */ /* 0x000fe200078e0018 */
[----:B------:R-:W-:-:S02]  /*1020*/  LOP3.LUT R12, R145, 0x8, R12, 0xf8, !PT ;  /* 0x00000008910c7812 */ /* 0x000fc400078ef80c */
[----:B------:R-:W-:Y:S01]  /*1030*/  LEA.HI R5, R5, R16, RZ, 0x3 ;  /* 0x0000001005057211 */ /* 0x000fe200078f18ff */
[----:B------:R4:W-:Y:S01]  /*1040*/  @!P0 LDGSTS.E.BYPASS.LTC128B.128 [R151+0x1800], [R22.64] ;  /* 0x0180000016978fae */ /* 0x0009e2000b901d46 */
[----:B------:R-:W-:Y:S01]  /*1050*/  SHF.R.U32.HI R145, RZ, 0x3, R145 ;  /* 0x00000003ff917819 */ /* 0x000fe20000011691 */
[----:B------:R-:W-:Y:S01]  /*1060*/  IMAD.IADD R123, R119, 0x1, R123 ;  /* 0x00000001777b7824 */ /* 0x000fe200078e027b */
[----:B------:R-:W-:Y:S01]  /*1070*/  LOP3.LUT R3, R5, 0xfffffff8, RZ, 0xc0, !PT ;  /* 0xfffffff805037812 */ /* 0x000fe200078ec0ff */
[----:B------:R4:W-:Y:S01]  /*1080*/  @!P0 LDGSTS.E.BYPASS.LTC128B.128 [R151+0x3800], [R22.64+0x80] ;  /* 0x0380008016978fae */ /* 0x0009e2000b901d46 */
[----:B------:R-:W-:Y:S01]  /*1090*/  @!P2 IADD3 R11, P3, R14, R26, RZ ;  /* 0x0000001a0e0ba210 */ /* 0x000fe20007f7e0ff */
[----:B------:R-:W-:Y:S01]  /*10a0*/  IMAD.MOV.U32 R122, RZ, RZ, R118 ;  /* 0x000000ffff7a7224 */ /* 0x000fe200078e0076 */
[----:B------:R-:W-:Y:S01]  /*10b0*/  LOP3.LUT R145, R12, R145, RZ, 0x3c, !PT ;  /* 0x000000910c917212 */ /* 0x000fe200078e3cff */
[----:B------:R-:W-:Y:S01]  /*10c0*/  IMAD.IADD R3, R16, 0x1, -R3 ;  /* 0x0000000110037824 */ /* 0x000fe200078e0a03 */
[----:B------:R-:W-:Y:S01]  /*10d0*/  @!P2 IADD3.X R4, R15, R27, R4, P3, !PT ;  /* 0x0000001b0f04a210 */ /* 0x000fe20001ffe404 */
[----:B------:R-:W-:Y:S01]  /*10e0*/  IMAD.SHL.U32 R12, R10, 0x8, RZ ;  /* 0x000000080a0c7824 */ /* 0x000fe200078e00ff */
[----:B------:R-:W-:Y:S01]  /*10f0*/  @!P2 LEA R16, P3, R11, c[0x0][0x168], 0x1 ;  /* 0x00005a000b10aa11 */ /* 0x000fe200078608ff */
[----:B------:R-:W-:Y:S01]  /*1100*/  IMAD.MOV.U32 R117, RZ, RZ, c[0x0][0x1a4] ;  /* 0x00006900ff757624 */ /* 0x000fe200078e00ff */
[C---:B--2---:R-:W-:Y:S01]  /*1110*/  @!P5 LEA R20, P1, R14.reuse, c[0x0][0x168], 0x1 ;  /* 0x00005a000e14da11 */ /* 0x044fe200078208ff */
[----:B------:R-:W-:Y:S01]  /*1120*/  IMAD.SHL.U32 R87, R5, 0x40, RZ ;  /* 0x0000004005577824 */ /* 0x000fe200078e00ff */
[----:B------:R-:W-:Y:S01]  /*1130*/  @!P2 LEA.HI.X R17, R11, c[0x0][0x16c], R4, 0x1, P3 ;  /* 0x00005b000b11aa11 */ /* 0x000fe200018f0c04 */
[----:B------:R-:W-:Y:S01]  /*1140*/  IMAD.SHL.U32 R4, R3, 0x40, RZ ;  /* 0x0000004003047824 */ /* 0x000fe200078e00ff */
[----:B------:R-:W-:Y:S01]  /*1150*/  @!P5 LEA.HI.X R21, R14, c[0x0][0x16c], R15, 0x1, P1 ;  /* 0x00005b000e15da11 */ /* 0x000fe200008f0c0f */
[----:B------:R-:W-:Y:S01]  /*1160*/  IMAD R145, R10, 0x200, R145 ;  /* 0x000002000a917824 */ /* 0x000fe200078e0291 */
[-C--:B------:R-:W-:Y:S01]  /*1170*/  ISETP.GE.AND P1, PT, R152, R9.reuse, PT ;  /* 0x000000099800720c */ /* 0x080fe20003f26270 */
[----:B------:R-:W-:Y:S01]  /*1180*/  IMAD.SHL.U32 R125, R86, 0x2, RZ ;  /* 0x00000002567d7824 */ /* 0x000fe200078e00ff */
[----:B------:R-:W-:Y:S01]  /*1190*/  LOP3.LUT R13, R4, 0x1c0, RZ, 0xc0, !PT ;  /* 0x000001c0040d7812 */ /* 0x000fe200078ec0ff */
[----:B------:R2:W-:Y:S01]  /*11a0*/  @!P5 LDGSTS.E.BYPASS.LTC128B.128 [R151+0x4000], [R20.64] ;  /* 0x040000001497dfae */ /* 0x0005e2000b901d46 */
[-C--:B------:R-:W-:Y:S01]  /*11b0*/  ISETP.GE.AND P3, PT, R152, R9.reuse, PT ;  /* 0x000000099800720c */ /* 0x080fe20003f66270 */
[----:B------:R-:W-:Y:S01]  /*11c0*/  IMAD.SHL.U32 R145, R145, 0x2, RZ ;  /* 0x0000000291917824 */ /* 0x000fe200078e00ff */
[----:B------:R-:W-:Y:S01]  /*11d0*/  LOP3.LUT R4, R13, 0x8, R12, 0xf8, !PT ;  /* 0x000000080d047812 */ /* 0x000fe200078ef80c */
[----:B------:R2:W-:Y:S01]  /*11e0*/  @!P5 LDGSTS.E.BYPASS.LTC128B.128 [R151+0x6000], [R20.64+0x80] ;  /* 0x060000801497dfae */ /* 0x0005e2000b901d46 */
[----:B------:R-:W-:-:S02]  /*11f0*/  ISETP.GE.AND P5, PT, R156, R9, PT ;  /* 0x000000099c00720c */ /* 0x000fc40003fa6270 */
[----:B------:R-:W-:Y:S01]  /*1200*/  SHF.R.U32.HI R13, RZ, 0x3, R13 ;  /* 0x00000003ff0d7819 */ /* 0x000fe2000001160d */
[----:B------:R5:W-:Y:S01]  /*1210*/  @!P4 LDGSTS.E.BYPASS.LTC128B.128 [R151+0x4800], [R18.64] ;  /* 0x048000001297cfae */ /* 0x000be2000b901d46 */
[----:B------:R-:W-:Y:S01]  /*1220*/  LOP3.LUT R87, R87, 0xfffffe00, RZ, 0xc0, !PT ;  /* 0xfffffe0057577812 */ /* 0x000fe200078ec0ff */
[----:B------:R-:W-:Y:S01]  /*1230*/  @!P1 IMAD R11, R2, 0x30, RZ ;  /* 0x00000030020b9824 */ /* 0x000fe200078e02ff */
[----:B------:R-:W-:Y:S01]  /*1240*/  LOP3.LUT R4, R4, R13, RZ, 0x3c, !PT ;  /* 0x0000000d04047212 */ /* 0x000fe200078e3cff */
[----:B------:R-:W-:Y:S01]  /*1250*/  @!P1 IMAD.WIDE.U32 R14, R7, 0x30, R14 ;  /* 0x00000030070e9825 */ /* 0x000fe200078e000e */
[----:B------:R5:W-:Y:S01]  /*1260*/  @!P4 LDGSTS.E.BYPASS.LTC128B.128 [R151+0x6800], [R18.64+0x80] ;  /* 0x068000801297cfae */ /* 0x000be2000b901d46 */
[----:B------:R-:W-:Y:S02]  /*1270*/  ISETP.GE.AND P4, PT, R154, R9, PT ;  /* 0x000000099a00720c */ /* 0x000fe40003f86270 */
[----:B------:R-:W-:Y:S01]  /*1280*/  @!P1 IMAD.IADD R11, R15, 0x1, R11 ;  /* 0x000000010f0b9824 */ /* 0x000fe200078e020b */
[----:B------:R1:W-:Y:S01]  /*1290*/  @!P2 LDGSTS.E.BYPASS.LTC128B.128 [R151+0x5000], [R16.64] ;  /* 0x050000001097afae */ /* 0x0003e2000b901d46 */
[----:B------:R-:W-:Y:S01]  /*12a0*/  IMAD.SHL.U32 R9, R117, 0x20, RZ ;  /* 0x0000002075097824 */ /* 0x000fe200078e00ff */
[----:B------:R-:W-:Y:S01]  /*12b0*/  IADD3 R143, R145, 0x4020, RZ ;  /* 0x00004020918f7810 */ /* 0x000fe20007ffe0ff */
[----:B------:R-:W-:Y:S01]  /*12c0*/  @!P3 IMAD R10, R117, 0x30, RZ ;  /* 0x00000030750ab824 */ /* 0x000fe200078e02ff */
[----:B------:R1:W-:Y:S01]  /*12d0*/  @!P2 LDGSTS.E.BYPASS.LTC128B.128 [R151+0x7000], [R16.64+0x80] ;  /* 0x070000801097afae */ /* 0x0003e2000b901d46 */
[C---:B------:R-:W-:Y:S01]  /*12e0*/  IMAD R5, R88.reuse, 0x400, R87 ;  /* 0x0000040058057824 */ /* 0x040fe200078e0257 */
[----:B------:R-:W-:Y:S01]  /*12f0*/  LOP3.LUT R125, R125, 0x6, RZ, 0xc0, !PT ;  /* 0x000000067d7d7812 */ /* 0x000fe200078ec0ff */
[----:B------:R-:W-:-:S02]  /*1300*/  IMAD R88, R88, 0x10, R90 ;  /* 0x0000001058587824 */ /* 0x000fc400078e025a */
[----:B------:R-:W-:Y:S02]  /*1310*/  IMAD.IADD R146, R4, 0x1, R5 ;  /* 0x0000000104927824 */ /* 0x000fe400078e0205 */
[----:B------:R-:W-:Y:S02]  /*1320*/  IMAD.MOV.U32 R5, RZ, RZ, 0x10 ;  /* 0x00000010ff057424 */ /* 0x000fe400078e00ff */
[----:B------:R-:W-:Y:S01]  /*1330*/  IMAD.SHL.U32 R146, R146, 0x2, RZ ;  /* 0x0000000292927824 */ /* 0x000fe200078e00ff */
[----:B--2---:R-:W-:Y:S01]  /*1340*/  @!P1 LEA R20, P0, R14, c[0x0][0x168], 0x1 ;  /* 0x00005a000e149a11 */ /* 0x004fe200078008ff */
[----:B------:R-:W-:-:S03]  /*1350*/  IMAD.IADD R4, R87, 0x1, R4 ;  /* 0x0000000157047824 */ /* 0x000fc600078e0204 */
[----:B------:R-:W-:Y:S01]  /*1360*/  @!P1 LEA.HI.X R21, R14, c[0x0][0x16c], R11, 0x1, P0 ;  /* 0x00005b000e159a11 */ /* 0x000fe200000f0c0b */
[----:B------:R-:W-:-:S04]  /*1370*/  IMAD.WIDE.U32 R14, R116, 0x20, RZ ;  /* 0x00000020740e7825 */ /* 0x000fc800078e00ff */
[----:B------:R2:W-:Y:S01]  /*1380*/  @!P1 LDGSTS.E.BYPASS.LTC128B.128 [R151+0x5800], [R20.64] ;  /* 0x0580000014979fae */ /* 0x0005e2000b901d46 */
[----:B-----5:R-:W-:-:S03]  /*1390*/  IMAD.WIDE.U32 R18, R126, R149, R122 ;  /* 0x000000957e127225 */ /* 0x020fc600078e007a */
[----:B------:R2:W-:Y:S01]  /*13a0*/  @!P1 LDGSTS.E.BYPASS.LTC128B.128 [R151+0x7800], [R20.64+0x80] ;  /* 0x0780008014979fae */ /* 0x0005e2000b901d46 */
[----:B------:R-:W-:Y:S01]  /*13b0*/  IMAD.IADD R19, R19, 0x1, R8 ;  /* 0x0000000113137824 */ /* 0x000fe200078e0208 */
[----:B------:R-:W-:Y:S02]  /*13c0*/  @!P5 LEA R12, P1, R116, R18, 0x4 ;  /* 0x00000012740cd211 */ /* 0x000fe400078220ff */
[----:B------:R-:W0:Y:S01]  /*13d0*/  LDGDEPBAR ;  /* 0x00000000000079af */ /* 0x000e220000000000 */
[C---:B-1----:R-:W-:Y:S02]  /*13e0*/  @!P6 LEA R16, P2, R18.reuse, c[0x0][0x170], 0x1 ;  /* 0x00005c001210ea11 */ /* 0x042fe400078408ff */
[----:B------:R-:W-:Y:S02]  /*13f0*/  @!P4 IADD3 R8, P0, R18, R14, RZ ;  /* 0x0000000e1208c210 */ /* 0x000fe40007f1e0ff */
[----:B------:R-:W-:Y:S02]  /*1400*/  @!P5 LEA.HI.X R11, R116, R19, R117, 0x4, P1 ;  /* 0x00000013740bd211 */ /* 0x000fe400008f2475 */
[----:B------:R-:W-:-:S02]  /*1410*/  @!P5 LEA R14, P1, R12, c[0x0][0x170], 0x1 ;  /* 0x00005c000c0eda11 */ /* 0x000fc400078208ff */
[----:B------:R-:W-:Y:S02]  /*1420*/  @!P4 IADD3.X R9, R19, R15, R9, P0, !PT ;  /* 0x0000000f1309c210 */ /* 0x000fe400007fe409 */
[----:B------:R-:W-:Y:S02]  /*1430*/  @!P6 LEA.HI.X R17, R18, c[0x0][0x174], R19, 0x1, P2 ;  /* 0x00005d001211ea11 */ /* 0x000fe400010f0c13 */
[----:B------:R-:W-:Y:S02]  /*1440*/  @!P5 LEA.HI.X R15, R12, c[0x0][0x174], R11, 0x1, P1 ;  /* 0x00005d000c0fda11 */ /* 0x000fe400008f0c0b */
[----:B------:R-:W-:-:S04]  /*1450*/  @!P4 LEA R24, P1, R8, c[0x0][0x170], 0x1 ;  /* 0x00005c000818ca11 */ /* 0x000fc800078208ff */
[----:B------:R-:W-:Y:S01]  /*1460*/  @!P4 LEA.HI.X R25, R8, c[0x0][0x174], R9, 0x1, P1 ;  /* 0x00005d000819ca11 */ /* 0x000fe200008f0c09 */
[----:B------:R-:W-:Y:S02]  /*1470*/  IMAD.MOV.U32 R8, RZ, RZ, 0x20 ;  /* 0x00000020ff087424 */ /* 0x000fe400078e00ff */
[----:B--2---:R-:W-:Y:S01]  /*1480*/  @!P3 IMAD.WIDE.U32 R20, R116, 0x30, R18 ;  /* 0x000000307414b825 */ /* 0x004fe200078e0012 */
[----:B------:R-:W-:-:S04]  /*1490*/  DEPBAR.LE SB0, 0x0 ;  /* 0x000080000000791a */ /* 0x000fc80000000000 */
[----:B------:R-:W-:Y:S01]  /*14a0*/  BAR.SYNC.DEFER_BLOCKING 0x0 ;  /* 0x0000000000007b1d */ /* 0x000fe20000010000 */
[----:B------:R-:W-:Y:S01]  /*14b0*/  @!P3 IMAD.IADD R10, R21, 0x1, R10 ;  /* 0x00000001150ab824 */ /* 0x000fe200078e020a */
[----:B------:R-:W-:-:S04]  /*14c0*/  @!P3 LEA R18, P0, R20, c[0x0][0x170], 0x1 ;  /* 0x00005c001412ba11 */ /* 0x000fc800078008ff */
[----:B------:R-:W-:Y:S02]  /*14d0*/  @!P3 LEA.HI.X R19, R20, c[0x0][0x174], R10, 0x1, P0 ;  /* 0x00005d001413ba11 */ /* 0x000fe400000f0c0a */
[----:B------:R-:W-:-:S04]  /*14e0*/  LOP3.LUT P0, RZ, R0, 0x2, RZ, 0xc0, !PT ;  /* 0x0000000200ff7812 */ /* 0x000fc8000780c0ff */
[----:B------:R-:W-:Y:S02]  /*14f0*/  R2P PR, R3, 0x6 ;  /* 0x0000000603007804 */ /* 0x000fe40000000000 */
[----:B------:R-:W-:-:S03]  /*1500*/  IADD3 R3, R145, 0x4000, RZ ;  /* 0x0000400091037810 */ /* 0x000fc60007ffe0ff */
[----:B------:R-:W-:-:S04]  /*1510*/  SEL R5, R5, 0xfffffff0, !P1 ;  /* 0xfffffff005057807 */ /* 0x000fc80004800000 */
[----:B------:R-:W-:Y:S01]  /*1520*/  @P0 IADD3 R143, R3, -0x20, RZ ;  /* 0xffffffe0038f0810 */ /* 0x000fe20007ffe0ff */
[--C-:B------:R-:W-:Y:S01]  /*1530*/  IMAD R144, R5, 0x2, R146.reuse ;  /* 0x0000000205907824 */ /* 0x100fe200078e0292 */
[----:B------:R-:W-:Y:S01]  /*1540*/  LOP3.LUT P0, RZ, R0, 0x4, RZ, 0xc0, !PT ;  /* 0x0000000400ff7812 */ /* 0x000fe2000780c0ff */
[----:B------:R-:W-:Y:S01]  /*1550*/  @P6 STS.128 [R151+0x8000], RZ ;  /* 0x008000ff97006388 */ /* 0x000fe20000000c00 */
[C---:B------:R-:W-:Y:S02]  /*1560*/  SEL R3, R8.reuse, 0xffffffe0, !P2 ;  /* 0xffffffe008037807 */ /* 0x040fe40005000000 */
[----:B------:R-:W-:Y:S01]  /*1570*/  SEL R0, R8, 0xffffffe0, !P0 ;  /* 0xffffffe008007807 */ /* 0x000fe20004000000 */
[----:B------:R-:W-:Y:S01]  /*1580*/  @P6 STS.128 [R151+0xa000], RZ ;  /* 0x00a000ff97006388 */ /* 0x000fe20000000c00 */
[----:B------:R-:W-:Y:S01]  /*1590*/  IADD3 R135, R143, 0x800, RZ ;  /* 0x000008008f877810 */ /* 0x000fe20007ffe0ff */
[----:B------:R-:W-:Y:S01]  /*15a0*/  IMAD R142, R3, 0x2, R146 ;  /* 0x00000002038e7824 */ /* 0x000fe200078e0292 */
[C---:B------:R-:W-:Y:S01]  /*15b0*/  IADD3 R134, R143.reuse, 0x1000, RZ ;  /* 0x000010008f867810 */ /* 0x040fe20007ffe0ff */
[----:B------:R-:W-:Y:S01]  /*15c0*/  @!PT LDS RZ, [RZ] ;  /* 0x00000000fffff984 */ /* 0x000fe20000000800 */
[----:B------:R-:W-:Y:S01]  /*15d0*/  @!PT LDS RZ, [RZ] ;  /* 0x00000000fffff984 */ /* 0x000fe20000000800 */
[----:B------:R-:W-:Y:S01]  /*15e0*/  @!PT LDS RZ, [RZ] ;  /* 0x00000000fffff984 */ /* 0x000fe20000000800 */
[----:B------:R1:W-:Y:S01]  /*15f0*/  @!P6 LDGSTS.E.BYPASS.LTC128B.128 [R151+0x8000], [R16.64] ;  /* 0x080000001097efae */ /* 0x0003e2000b901d46 */
[C---:B------:R-:W-:Y:S01]  /*1600*/  IMAD R139, R0.reuse, 0x2, R145 ;  /* 0x00000002008b7824 */ /* 0x040fe200078e0291 */
[----:B------:R-:W-:Y:S01]  /*1610*/  IADD3 R133, R143, 0x1800, RZ ;  /* 0x000018008f857810 */ /* 0x000fe20007ffe0ff */
[----:B------:R-:W-:Y:S01]  /*1620*/  IMAD R141, R3, 0x2, R144 ;  /* 0x00000002038d7824 */ /* 0x000fe200078e0290 */
[----:B------:R1:W-:Y:S01]  /*1630*/  @!P6 LDGSTS.E.BYPASS.LTC128B.128 [R151+0xa000], [R16.64+0x80] ;  /* 0x0a0000801097efae */ /* 0x0003e2000b901d46 */
[----:B------:R-:W-:Y:S01]  /*1640*/  IMAD R132, R0, 0x2, R143 ;  /* 0x0000000200847824 */ /* 0x000fe200078e028f */
[C---:B------:R-:W-:Y:S01]  /*1650*/  IADD3 R131, R143.reuse, 0x2000, RZ ;  /* 0x000020008f837810 */ /* 0x040fe20007ffe0ff */
[----:B------:R-:W-:Y:S01]  /*1660*/  IMAD.IADD R0, R86, 0x1, -R89 ;  /* 0x0000000156007824 */ /* 0x000fe200078e0a59 */
[----:B------:R-:W-:Y:S01]  /*1670*/  @P5 STS.128 [R151+0x8800], RZ ;  /* 0x008800ff97005388 */ /* 0x000fe20000000c00 */
[----:B------:R-:W-:-:S02]  /*1680*/  IADD3 R130, R143, 0x2800, RZ ;  /* 0x000028008f827810 */ /* 0x000fc40007ffe0ff */
[C---:B------:R-:W-:Y:S01]  /*1690*/  IADD3 R129, R143.reuse, 0x3000, RZ ;  /* 0x000030008f817810 */ /* 0x040fe20007ffe0ff */
[----:B------:R-:W-:Y:S01]  /*16a0*/  @P5 STS.128 [R151+0xa800], RZ ;  /* 0x00a800ff97005388 */ /* 0x000fe20000000c00 */
[----:B------:R-:W-:Y:S02]  /*16b0*/  SHF.R.S32.HI R155, RZ, 0x1f, R0 ;  /* 0x0000001fff9b7819 */ /* 0x000fe40000011400 */
[----:B------:R-:W-:Y:S01]  /*16c0*/  IADD3 R128, R143, 0x3800, RZ ;  /* 0x000038008f807810 */ /* 0x000fe20007ffe0ff */
[----:B------:R-:W-:Y:S01]  /*16d0*/  @!PT LDS RZ, [RZ] ;  /* 0x00000000fffff984 */ /* 0x000fe20000000800 */
[----:B------:R-:W-:Y:S01]  /*16e0*/  @!PT LDS RZ, [RZ] ;  /* 0x00000000fffff984 */ /* 0x000fe20000000800 */
[----:B------:R-:W-:Y:S01]  /*16f0*/  @!PT LDS RZ, [RZ] ;  /* 0x00000000fffff984 */ /* 0x000fe20000000800 */
[----:B------:R2:W-:Y:S01]  /*1700*/  @!P5 LDGSTS.E.BYPASS.LTC128B.128 [R151+0x8800], [R14.64] ;  /* 0x088000000e97dfae */ /* 0x0005e2000b901d46 */
[----:B------:R-:W-:Y:S01]  /*1710*/  LEA.HI R155, R155, R0, RZ, 0x2 ;  /* 0x000000009b9b7211 */ /* 0x000fe200078f10ff */
[----:B------:R-:W-:Y:S02]  /*1720*/  IMAD R0, R126, 0x40, R125 ;  /* 0x000000407e007824 */ /* 0x000fe400078e027d */
[----:B------:R2:W-:Y:S01]  /*1730*/  @!P5 LDGSTS.E.BYPASS.LTC128B.128 [R151+0xa800], [R14.64+0x80] ;  /* 0x0a8000800e97dfae */ /* 0x0005e2000b901d46 */
[----:B------:R-:W-:-:S03]  /*1740*/  SHF.R.S32.HI R155, RZ, 0x2, R155 ;  /* 0x00000002ff9b7819 */ /* 0x000fc6000001149b */
[----:B------:R-:W-:Y:S01]  /*1750*/  @P4 STS.128 [R151+0x9000], RZ ;  /* 0x009000ff97004388 */ /* 0x000fe20000000c00 */
[----:B------:R-:W-:-:S03]  /*1760*/  IADD3 R88, R88, 0x1, R155 ;  /* 0x0000000158587810 */ /* 0x000fc60007ffe09b */
[----:B------:R-:W-:Y:S04]  /*1770*/  @P4 STS.128 [R151+0xb000], RZ ;  /* 0x00b000ff97004388 */ /* 0x000fe80000000c00 */
[----:B------:R-:W-:Y:S01]  /*1780*/  @!PT LDS RZ, [RZ] ;  /* 0x00000000fffff984 */ /* 0x000fe20000000800 */
[----:B------:R-:W-:Y:S01]  /*1790*/  @!PT LDS RZ, [RZ] ;  /* 0x00000000fffff984 */ /* 0x000fe20000000800 */
[----:B------:R-:W-:Y:S01]  /*17a0*/  @!PT LDS RZ, [RZ] ;  /* 0x00000000fffff984 */ /* 0x000fe20000000800 */
[----:B------:R5:W-:Y:S04]  /*17b0*/  @!P4 LDGSTS.E.BYPASS.LTC128B.128 [R151+0x9000], [R24.64] ;  /* 0x090000001897cfae */ /* 0x000be8000b901d46 */
[----:B------:R5:W-:Y:S04]  /*17c0*/  @!P4 LDGSTS.E.BYPASS.LTC128B.128 [R151+0xb000], [R24.64+0x80] ;  /* 0x0b0000801897cfae */ /* 0x000be8000b901d46 */
[----:B------:R-:W-:Y:S04]  /*17d0*/  @P3 STS.128 [R151+0x9800], RZ ;  /* 0x009800ff97003388 */ /* 0x000fe80000000c00 */
[----:B------:R-:W-:Y:S04]  /*17e0*/  @P3 STS.128 [R151+0xb800], RZ ;  /* 0x00b800ff97003388 */ /* 0x000fe80000000c00 */
[----:B------:R-:W-:Y:S01]  /*17f0*/  @!PT LDS RZ, [RZ] ;  /* 0x00000000fffff984 */ /* 0x000fe20000000800 */
[----:B------:R-:W-:Y:S01]  /*1800*/  @!PT LDS RZ, [RZ] ;  /* 0x00000000fffff984 */ /* 0x000fe20000000800 */
[----:B------:R-:W-:Y:S01]  /*1810*/  @!PT LDS RZ, [RZ] ;  /* 0x00000000fffff984 */ /* 0x000fe20000000800 */
[----:B------:R1:W-:Y:S04]  /*1820*/  @!P3 LDGSTS.E.BYPASS.LTC128B.128 [R151+0x9800], [R18.64] ;  /* 0x098000001297bfae */ /* 0x0003e8000b901d46 */
[----:B------:R1:W-:Y:S04]  /*1830*/  @!P3 LDGSTS.E.BYPASS.LTC128B.128 [R151+0xb800], [R18.64+0x80] ;  /* 0x0b8000801297bfae */ /* 0x0003e8000b901d46 */
[----:B------:R-:W-:Y:S04]  /*1840*/  LDSM.16.M88.4 R44, [R146] ;  /* 0x00000000922c783b */ /* 0x000fe80000000200 */
[----:B----4-:R-:W5:Y:S04]  /*1850*/  LDSM.16.M88.4 R20, [R145+0x4000] ;  /* 0x004000009114783b */ /* 0x010f680000000200 */
[----:B--2---:R-:W1:Y:S04]  /*1860*/  LDSM.16.M88.4 R12, [R145+0x4800] ;  /* 0x00480000910c783b */ /* 0x004e680000000200 */
[----:B------:R-:W2:Y:S04]  /*1870*/  LDSM.16.M88.4 R72, [R145+0x5800] ;  /* 0x005800009148783b */ /* 0x000ea80000000200 */
[----:B------:R-:W4:Y:S04]  /*1880*/  LDSM.16.M88.4 R76, [R145+0x5000] ;  /* 0x00500000914c783b */ /* 0x000f280000000200 */
[----:B------:R-:W-:Y:S04]  /*1890*/  LDSM.16.M88.4 R56, [R144] ;  /* 0x000000009038783b */ /* 0x000fe80000000200 */
[----:B------:R-:W2:Y:S04]  /*18a0*/  LDSM.16.M88.4 R68, [R143] ;  /* 0x000000008f44783b */ /* 0x000ea80000000200 */
[----:B------:R-:W2:Y:S04]  /*18b0*/  LDSM.16.M88.4 R64, [R143+0x800] ;  /* 0x000800008f40783b */ /* 0x000ea80000000200 */
[----:B------:R-:W2:Y:S04]  /*18c0*/  LDSM.16.M88.4 R52, [R143+0x1800] ;  /* 0x001800008f34783b */ /* 0x000ea80000000200 */
[----:B------:R-:W2:Y:S04]  /*18d0*/  LDSM.16.M88.4 R60, [R143+0x1000] ;  /* 0x001000008f3c783b */ /* 0x000ea80000000200 */
[----:B------:R-:W-:Y:S01]  /*18e0*/  LDSM.16.M88.4 R40, [R142] ;  /* 0x000000008e28783b */ /* 0x000fe20000000200 */
[C---:B-----5:R-:W-:Y:S03]  /*18f0*/  HMMA.16816.F32.BF16 R24, R44.reuse, R20, RZ ;  /* 0x000000142c18723c */ /* 0x060fe600000418ff */
[----:B------:R-:W5:Y:S04]  /*1900*/  LDSM.16.M88.4 R36, [R139+0x4000] ;  /* 0x004000008b24783b */ /* 0x000f680000000200 */
[----:B------:R-:W5:Y:S01]  /*1910*/  LDSM.16.M88.4 R32, [R139+0x4800] ;  /* 0x004800008b20783b */ /* 0x000f620000000200 */
[C---:B-1----:R-:W-:Y:S03]  /*1920*/  HMMA.16816.F32.BF16 R16, R44.reuse, R12, RZ ;  /* 0x0000000c2c10723c */ /* 0x042fe600000418ff */
[----:B------:R-:W1:Y:S04]  /*1930*/  LDSM.16.M88.4 R80, [R139+0x5800] ;  /* 0x005800008b50783b */ /* 0x000e680000000200 */
[----:B---3--:R-:W3:Y:S01]  /*1940*/  LDSM.16.M88.4 R28, [R139+0x5000] ;  /* 0x005000008b1c783b */ /* 0x008ee20000000200 */
[C---:B------:R-:W-:Y:S03]  /*1950*/  HMMA.16816.F32.BF16 R20, R44.reuse, R22, RZ ;  /* 0x000000162c14723c */ /* 0x040fe600000418ff */
[----:B------:R-:W0:Y:S05]  /*1960*/  LDGDEPBAR ;  /* 0x00000000000079af */ /* 0x000e2a0000000000 */
[C---:B------:R-:W-:Y:S08]  /*1970*/  HMMA.16816.F32.BF16 R12, R44.reuse, R14, RZ ;  /* 0x0000000e2c0c723c */ /* 0x040ff000000418ff */
[C---:B--2---:R-:W-:Y:S08]  /*1980*/  HMMA.16816.F32.BF16 R48, R44.reuse, R72, RZ ;  /* 0x000000482c30723c */ /* 0x044ff000000418ff */
[C---:B----4-:R-:W-:Y:S08]  /*1990*/  HMMA.16816.F32.BF16 R8, R44.reuse, R76, RZ ;  /* 0x0000004c2c08723c */ /* 0x050ff000000418ff */
[C---:B------:R-:W-:Y:S08]  /*19a0*/  HMMA.16816.F32.BF16 R76, R44.reuse, R78, RZ ;  /* 0x0000004e2c4c723c */ /* 0x040ff000000418ff */
[----:B------:R-:W-:Y:S01]  /*19b0*/  HMMA.16816.F32.BF16 R44, R44, R74, RZ ;  /* 0x0000004a2c2c723c */ /* 0x000fe200000418ff */
[----:B------:R-:W-:Y:S07]  /*19c0*/  LDSM.16.M88.4 R72, [R141] ;  /* 0x000000008d48783b */ /* 0x000fee0000000200 */
[C---:B------:R-:W-:Y:S08]  /*19d0*/  HMMA.16816.F32.BF16 R24, R56.reuse, R68, R24 ;  /* 0x000000443818723c */ /* 0x040ff00000041818 */
[C---:B------:R-:W-:Y:S01]  /*19e0*/  HMMA.16816.F32.BF16 R20, R56.reuse, R70, R20 ;  /* 0x000000463814723c */ /* 0x040fe20000041814 */
[----:B------:R-:W2:Y:S07]  /*19f0*/  LDSM.16.M88.4 R68, [R132] ;  /* 0x000000008444783b */ /* 0x000eae0000000200 */
[C---:B------:R-:W-:Y:S08]  /*1a00*/  HMMA.16816.F32.BF16 R16, R56.reuse, R64, R16 ;  /* 0x000000403810723c */ /* 0x040ff00000041810 */
[C---:B------:R-:W-:Y:S01]  /*1a10*/  HMMA.16816.F32.BF16 R12, R56.reuse, R66, R12 ;  /* 0x00000042380c723c */ /* 0x040fe2000004180c */
[----:B------:R-:W4:Y:S07]  /*1a20*/  LDSM.16.M88.4 R64, [R132+0x800] ;  /* 0x000800008440783b */ /* 0x000f2e0000000200 */
[C---:B------:R-:W-:Y:S08]  /*1a30*/  HMMA.16816.F32.BF16 R48, R56.reuse, R52, R48 ;  /* 0x000000343830723c */ /* 0x040ff00000041830 */
[C---:B------:R-:W-:Y:S08]  /*1a40*/  HMMA.16816.F32.BF16 R8, R56.reuse, R60, R8 ;  /* 0x0000003c3808723c */ /* 0x040ff00000041808 */
[C---:B------:R-:W-:Y:S01]  /*1a50*/  HMMA.16816.F32.BF16 R76, R56.reuse, R62, R76 ;  /* 0x0000003e384c723c */ /* 0x040fe2000004184c */
[----:B------:R-:W-:Y:S07]  /*1a60*/  LDSM.16.M88.4 R60, [R132+0x1000] ;  /* 0x00100000843c783b */ /* 0x000fee0000000200 */
[----:B------:R-:W-:Y:S01]  /*1a70*/  HMMA.16816.F32.BF16 R44, R56, R54, R44 ;  /* 0x00000036382c723c */ /* 0x000fe2000004182c */
[----:B------:R-:W2:Y:S04]  /*1a80*/  LDSM.16.M88.4 R52, [R132+0x1800] ;  /* 0x001800008434783b */ /* 0x000ea80000000200 */
[----:B------:R-:W-:Y:S03]  /*1a90*/  LDSM.16.M88.4 R56, [R145+0x6800] ;  /* 0x006800009138783b */ /* 0x000fe60000000200 */
[C---:B-----5:R-:W-:Y:S08]  /*1aa0*/  HMMA.16816.F32.BF16 R24, R40.reuse, R36, R24 ;  /* 0x000000242818723c */ /* 0x060ff00000041818 */
[C---:B------:R-:W-:Y:S08]  /*1ab0*/  HMMA.16816.F32.BF16 R20, R40.reuse, R38, R20 ;  /* 0x000000262814723c */ /* 0x040ff00000041814 */
[C---:B------:R-:W-:Y:S08]  /*1ac0*/  HMMA.16816.F32.BF16 R16, R40.reuse, R32, R16 ;  /* 0x000000202810723c */ /* 0x040ff00000041810 */
[C---:B------:R-:W-:Y:S01]  /*1ad0*/  HMMA.16816.F32.BF16 R12, R40.reuse, R34, R12 ;  /* 0x00000022280c723c */ /* 0x040fe2000004180c */
[----:B------:R-:W5:Y:S07]  /*1ae0*/  LDSM.16.M88.4 R32, [R146+0x2000] ;  /* 0x002000009220783b */ /* 0x000f6e0000000200 */
[C---:B-1----:R-:W-:Y:S08]  /*1af0*/  HMMA.16816.F32.BF16 R48, R40.reuse, R80, R48 ;  /* 0x000000502830723c */ /* 0x042ff00000041830 */
[C---:B---3--:R-:W-:Y:S01]  /*1b00*/  HMMA.16816.F32.BF16 R36, R40.reuse, R28, R8 ;  /* 0x0000001c2824723c */ /* 0x048fe20000041808 */
[----:B------:R-:W-:Y:S07]  /*1b10*/  LDSM.16.M88.4 R8, [R145+0x6000] ;  /* 0x006000009108783b */ /* 0x000fee0000000200 */
[C---:B------:R-:W-:Y:S01]  /*1b20*/  HMMA.16816.F32.BF16 R76, R40.reuse, R30, R76 ;  /* 0x0000001e284c723c */ /* 0x040fe2000004184c */
[----:B------:R-:W-:Y:S07]  /*1b30*/  LDSM.16.M88.4 R28, [R145+0x7000] ;  /* 0x00700000911c783b */ /* 0x000fee0000000200 */
[----:B------:R-:W-:Y:S01]  /*1b40*/  HMMA.16816.F32.BF16 R44, R40, R82, R44 ;  /* 0x00000052282c723c */ /* 0x000fe2000004182c */
[----:B------:R-:W-:Y:S07]  /*1b50*/  LDSM.16.M88.4 R40, [R144+0x2000] ;  /* 0x002000009028783b */ /* 0x000fee0000000200 */
[C---:B--2---:R-:W-:Y:S08]  /*1b60*/  HMMA.16816.F32.BF16 R24, R72.reuse, R68, R24 ;  /* 0x000000444818723c */ /* 0x044ff00000041818 */
[C---:B------:R-:W-:Y:S01]  /*1b70*/  HMMA.16816.F32.BF16 R20, R72.reuse, R70, R20 ;  /* 0x000000464814723c */ /* 0x040fe20000041814 */
[----:B------:R-:W1:Y:S07]  /*1b80*/  LDSM.16.M88.4 R68, [R145+0x7800] ;  /* 0x007800009144783b */ /* 0x000e6e0000000200 */
[C---:B----4-:R-:W-:Y:S08]  /*1b90*/  HMMA.16816.F32.BF16 R16, R72.reuse, R64, R16 ;  /* 0x000000404810723c */ /* 0x050ff00000041810 */
[C---:B------:R-:W-:Y:S08]  /*1ba0*/  HMMA.16816.F32.BF16 R12, R72.reuse, R66, R12 ;  /* 0x00000042480c723c */ /* 0x040ff0000004180c */
[C---:B------:R-:W-:Y:S08]  /*1bb0*/  HMMA.16816.F32.BF16 R48, R72.reuse, R52, R48 ;  /* 0x000000344830723c */ /* 0x040ff00000041830 */
[C---:B------:R-:W-:Y:S01]  /*1bc0*/  HMMA.16816.F32.BF16 R64, R72.reuse, R60, R36 ;  /* 0x0000003c4840723c */ /* 0x040fe20000041824 */
[----:B------:R-:W-:Y:S07]  /*1bd0*/  LDSM.16.M88.4 R36, [R143+0x2000] ;  /* 0x002000008f24783b */ /* 0x000fee0000000200 */
[C---:B------:R-:W-:Y:S01]  /*1be0*/  HMMA.16816.F32.BF16 R80, R72.reuse, R62, R76 ;  /* 0x0000003e4850723c */ /* 0x040fe2000004184c */
[----:B------:R-:W-:Y:S04]  /*1bf0*/  LDSM.16.M88.4 R60, [R143+0x3000] ;  /* 0x003000008f3c783b */ /* 0x000fe80000000200 */
[----:B------:R-:W-:Y:S03]  /*1c00*/  LDSM.16.M88.4 R76, [R143+0x2800] ;  /* 0x002800008f4c783b */ /* 0x000fe60000000200 */
[----:B------:R-:W-:Y:S01]  /*1c10*/  HMMA.16816.F32.BF16 R44, R72, R54, R44 ;  /* 0x00000036482c723c */ /* 0x000fe2000004182c */
[----:B------:R-:W-:Y:S04]  /*1c20*/  LDSM.16.M88.4 R52, [R139+0x6000] ;  /* 0x006000008b34783b */ /* 0x000fe80000000200 */
[----:B------:R-:W-:Y:S03]  /*1c30*/  LDSM.16.M88.4 R72, [R139+0x6800] ;  /* 0x006800008b48783b */ /* 0x000fe60000000200 */
[C---:B-----5:R-:W-:Y:S08]  /*1c40*/  HMMA.16816.F32.BF16 R16, R32.reuse, R56, R16 ;  /* 0x000000382010723c */ /* 0x060ff00000041810 */
[C---:B------:R-:W-:Y:S01]  /*1c50*/  HMMA.16816.F32.BF16 R12, R32.reuse, R58, R12 ;  /* 0x0000003a200c723c */ /* 0x040fe2000004180c */
[----:B------:R-:W2:Y:S07]  /*1c60*/  LDSM.16.M88.4 R56, [R143+0x3800] ;  /* 0x003800008f38783b */ /* 0x000eae0000000200 */
[C---:B-1----:R-:W-:Y:S08]  /*1c70*/  HMMA.16816.F32.BF16 R48, R32.reuse, R68, R48 ;  /* 0x000000442030723c */ /* 0x042ff00000041830 */
[C---:B------:R-:W-:Y:S08]  /*1c80*/  HMMA.16816.F32.BF16 R24, R32.reuse, R8, R24 ;  /* 0x000000082018723c */ /* 0x040ff00000041818 */
[C---:B------:R-:W-:Y:S08]  /*1c90*/  HMMA.16816.F32.BF16 R64, R32.reuse, R28, R64 ;  /* 0x0000001c2040723c */ /* 0x040ff00000041840 */
[C---:B------:R-:W-:Y:S01]  /*1ca0*/  HMMA.16816.F32.BF16 R80, R32.reuse, R30, R80 ;  /* 0x0000001e2050723c */ /* 0x040fe20000041850 */
[----:B------:R-:W-:Y:S07]  /*1cb0*/  LDSM.16.M88.4 R28, [R139+0x7000] ;  /* 0x007000008b1c783b */ /* 0x000fee0000000200 */
[C---:B------:R-:W-:Y:S01]  /*1cc0*/  HMMA.16816.F32.BF16 R20, R32.reuse, R10, R20 ;  /* 0x0000000a2014723c */ /* 0x040fe20000041814 */
[----:B------:R-:W-:Y:S07]  /*1cd0*/  LDSM.16.M88.4 R8, [R142+0x2000] ;  /* 0x002000008e08783b */ /* 0x000fee0000000200 */
[----:B------:R-:W-:Y:S01]  /*1ce0*/  HMMA.16816.F32.BF16 R44, R32, R70, R44 ;  /* 0x00000046202c723c */ /* 0x000fe2000004182c */
[----:B------:R-:W1:Y:S07]  /*1cf0*/  LDSM.16.M88.4 R32, [R139+0x7800] ;  /* 0x007800008b20783b */ /* 0x000e6e0000000200 */
[C---:B--2---:R-:W-:Y:S08]  /*1d00*/  HMMA.16816.F32.BF16 R48, R40.reuse, R56, R48 ;  /* 0x000000382830723c */ /* 0x044ff00000041830 */
[C---:B------:R-:W-:Y:S08]  /*1d10*/  HMMA.16816.F32.BF16 R24, R40.reuse, R36, R24 ;  /* 0x000000242818723c */ /* 0x040ff00000041818 */
[C---:B------:R-:W-:Y:S08]  /*1d20*/  HMMA.16816.F32.BF16 R64, R40.reuse, R60, R64 ;  /* 0x0000003c2840723c */ /* 0x040ff00000041840 */
[C---:B------:R-:W-:Y:S01]  /*1d30*/  HMMA.16816.F32.BF16 R80, R40.reuse, R62, R80 ;  /* 0x0000003e2850723c */ /* 0x040fe20000041850 */
[----:B------:R-:W-:Y:S07]  /*1d40*/  LDSM.16.M88.4 R60, [R132+0x2000] ;  /* 0x00200000843c783b */ /* 0x000fee0000000200 */
[C---:B------:R-:W-:Y:S01]  /*1d50*/  HMMA.16816.F32.BF16 R20, R40.reuse, R38, R20 ;  /* 0x000000262814723c */ /* 0x040fe20000041814 */
[----:B------:R-:W2:Y:S07]  /*1d60*/  LDSM.16.M88.4 R36, [R141+0x2000] ;  /* 0x002000008d24783b */ /* 0x000eae0000000200 */
[C---:B------:R-:W-:Y:S08]  /*1d70*/  HMMA.16816.F32.BF16 R16, R40.reuse, R76, R16 ;  /* 0x0000004c2810723c */ /* 0x040ff00000041810 */
[C---:B------:R-:W-:Y:S08]  /*1d80*/  HMMA.16816.F32.BF16 R12, R40.reuse, R78, R12 ;  /* 0x0000004e280c723c */ /* 0x040ff0000004180c */
[----:B------:R-:W-:Y:S01]  /*1d90*/  HMMA.16816.F32.BF16 R44, R40, R58, R44 ;  /* 0x0000003a282c723c */ /* 0x000fe2000004182c */
[----:B------:R-:W3:Y:S07]  /*1da0*/  LDSM.16.M88.4 R40, [R132+0x2800] ;  /* 0x002800008428783b */ /* 0x000eee0000000200 */
[C---:B-1----:R-:W-:Y:S07]  /*1db0*/  HMMA.16816.F32.BF16 R48, R8.reuse, R32, R48 ;  /* 0x000000200830723c */ /* 0x042fee0000041830 */
[----:B------:R-:W-:Y:S01]  /*1dc0*/  IADD3 R33, R84, R88, -R153 ;  /* 0x0000005854217210 */ /* 0x000fe20007ffe899 */
[----:B------:R-:W-:Y:S01]  /*1dd0*/  HMMA.16816.F32.BF16 R24, R8, R52, R24 ;  /* 0x000000340818723c */ /* 0x000fe20000041818 */
[----:B------:R-:W-:-:S02]  /*1de0*/  IADD3 R32, R0, 0x1, RZ ;  /* 0x0000000100207810 */ /* 0x000fc40007ffe0ff */
[----:B------:R-:W-:-:S04]  /*1df0*/  IADD3 R33, R33, c[0x0][0x2e8], RZ ;  /* 0x0000ba0021217a10 */ /* 0x000fc80007ffe0ff */
[C---:B------:R-:W-:Y:S01]  /*1e00*/  IADD3 R121, R33.reuse, 0x8, RZ ;  /* 0x0000000821797810 */ /* 0x040fe20007ffe0ff */
[C---:B------:R-:W-:Y:S01]  /*1e10*/  HMMA.16816.F32.BF16 R64, R8.reuse, R28, R64 ;  /* 0x0000001c0840723c */ /* 0x040fe20000041840 */
[-C--:B------:R-:W-:Y:S02]  /*1e20*/  IMNMX R124, R33, R84.reuse, PT ;  /* 0x00000054217c7217 */ /* 0x080fe40003800200 */
[----:B------:R-:W-:Y:S02]  /*1e30*/  IMNMX R121, R121, R84, PT ;  /* 0x0000005479797217 */ /* 0x000fe40003800200 */
[C---:B------:R-:W-:Y:S02]  /*1e40*/  ISETP.GE.AND P0, PT, R32.reuse, R124, PT ;  /* 0x0000007c2000720c */ /* 0x040fe40003f06270 */
[----:B------:R-:W-:Y:S01]  /*1e50*/  ISETP.GE.AND P3, PT, R32, R121, PT ;  /* 0x000000792000720c */ /* 0x000fe20003f66270 */
[----:B------:R-:W-:Y:S01]  /*1e60*/  HMMA.16816.F32.BF16 R80, R8, R30, R80 ;  /* 0x0000001e0850723c */ /* 0x000fe20000041850 */
[----:B------:R-:W1:Y:S01]  /*1e70*/  LDSM.16.M88.4 R28, [R132+0x3000] ;  /* 0x00300000841c783b */ /* 0x000e620000000200 */
[----:B------:R-:W-:-:S02]  /*1e80*/  IADD3 R32, R0, 0x9, RZ ;  /* 0x0000000900207810 */ /* 0x000fc40007ffe0ff */
[----:B------:R-:W-:Y:S02]  /*1e90*/  IADD3 R33, R0, 0x10, RZ ;  /* 0x0000001000217810 */ /* 0x000fe40007ffe0ff */
[CC--:B------:R-:W-:Y:S02]  /*1ea0*/  ISETP.GE.AND P2, PT, R32.reuse, R124.reuse, PT ;  /* 0x0000007c2000720c */ /* 0x0c0fe40003f46270 */
[----:B------:R-:W-:Y:S01]  /*1eb0*/  HMMA.16816.F32.BF16 R20, R8, R54, R20 ;  /* 0x000000360814723c */ /* 0x000fe20000041814 */
[----:B------:R-:W-:Y:S02]  /*1ec0*/  ISETP.GE.AND P5, PT, R32, R121, PT ;  /* 0x000000792000720c */ /* 0x000fe40003fa6270 */
[----:B------:R-:W-:-:S05]  /*1ed0*/  ISETP.GE.AND P1, PT, R33, R124, PT ;  /* 0x0000007c2100720c */ /* 0x000fca0003f26270 */
[C---:B------:R-:W-:Y:S08]  /*1ee0*/  HMMA.16816.F32.BF16 R16, R8.reuse, R72, R16 ;  /* 0x000000480810723c */ /* 0x040ff00000041810 */
[C---:B------:R-:W-:Y:S08]  /*1ef0*/  HMMA.16816.F32.BF16 R12, R8.reuse, R74, R12 ;  /* 0x0000004a080c723c */ /* 0x040ff0000004180c */
[----:B------:R-:W-:Y:S07]  /*1f00*/  HMMA.16816.F32.BF16 R44, R8, R34, R44 ;  /* 0x00000022082c723c */ /* 0x000fee000004182c */
[----:B------:R-:W-:Y:S01]  /*1f10*/  IADD3 R8, R0, 0x8, RZ ;  /* 0x0000000800087810 */ /* 0x000fe20007ffe0ff */
[----:B--2---:R-:W-:Y:S03]  /*1f20*/  HMMA.16816.F32.BF16 R24, R36, R60, R24 ;  /* 0x0000003c2418723c */ /* 0x004fe60000041818 */
[----:B------:R-:W-:-:S02]  /*1f30*/  ISETP.GE.AND P4, PT, R8, R124, PT ;  /* 0x0000007c0800720c */ /* 0x000fc40003f86270 */
[----:B------:R-:W-:Y:S02]  /*1f40*/  ISETP.GE.AND P6, PT, R8, R121, PT ;  /* 0x000000790800720c */ /* 0x000fe40003fc6270 */
[----:B------:R-:W2:Y:S01]  /*1f50*/  LDSM.16.M88.4 R8, [R132+0x3800] ;  /* 0x003800008408783b */ /* 0x000ea20000000200 */
[----:B------:R-:W-:Y:S01]  /*1f60*/  HMMA.16816.F32.BF16 R20, R36, R62, R20 ;  /* 0x0000003e2414723c */ /* 0x000fe20000041814 */
[----:B------:R-:W-:-:S07]  /*1f70*/  DEPBAR.LE SB0, 0x0 ;  /* 0x000080000000791a */ /* 0x000fce0000000000 */
[C---:B---3--:R-:W-:Y:S08]  /*1f80*/  HMMA.16816.F32.BF16 R16, R36.reuse, R40, R16 ;  /* 0x000000282410723c */ /* 0x048ff00000041810 */
[----:B------:R-:W-:Y:S01]  /*1f90*/  HMMA.16816.F32.BF16 R12, R36, R42, R12 ;  /* 0x0000002a240c723c */ /* 0x000fe2000004180c */
[----:B------:R-:W-:Y:S02]  /*1fa0*/  FSEL R32, R25, -INF , !P0 ;  /* 0xff80000019207808 */ /* 0x000fe40004000000 */
[----:B------:R-:W-:-:S02]  /*1fb0*/  IADD3 R25, R0, 0x11, RZ ;  /* 0x0000001100197810 */ /* 0x000fc40007ffe0ff */
[----:B------:R-:W-:Y:S02]  /*1fc0*/  ISETP.GE.AND P0, PT, R33, R121, PT ;  /* 0x000000792100720c */ /* 0x000fe40003f06270 */
[----:B------:R-:W-:Y:S01]  /*1fd0*/  FSEL R27, R27, -INF , !P3 ;  /* 0xff8000001b1b7808 */ /* 0x000fe20005800000 */
[C---:B-1----:R-:W-:Y:S01]  /*1fe0*/  HMMA.16816.F32.BF16 R64, R36.reuse, R28, R64 ;  /* 0x0000001c2440723c */ /* 0x042fe20000041840 */
[----:B------:R-:W-:Y:S02]  /*1ff0*/  FSEL R34, R20, -INF , !P4 ;  /* 0xff80000014227808 */ /* 0x000fe40006000000 */
[C---:B------:R-:W-:Y:S02]  /*2000*/  IADD3 R33, R0.reuse, 0x18, RZ ;  /* 0x0000001800217810 */ /* 0x040fe40007ffe0ff */
[----:B------:R-:W-:Y:S02]  /*2010*/  ISETP.GE.AND P3, PT, R25, R124, PT ;  /* 0x0000007c1900720c */ /* 0x000fe40003f66270 */
[----:B------:R-:W-:Y:S01]  /*2020*/  FSEL R20, R21, -INF , !P2 ;  /* 0xff80000015147808 */ /* 0x000fe20005000000 */
[----:B------:R-:W-:Y:S01]  /*2030*/  HMMA.16816.F32.BF16 R80, R36, R30, R80 ;  /* 0x0000001e2450723c */ /* 0x000fe20000041850 */
[----:B------:R-:W-:-:S02]  /*2040*/  IADD3 R21, R0, 0x19, RZ ;  /* 0x0000001900157810 */ /* 0x000fc40007ffe0ff */
[----:B------:R-:W-:Y:S02]  /*2050*/  FSEL R41, R22, -INF , !P6 ;  /* 0xff80000016297808 */ /* 0x000fe40007000000 */
[----:B------:R-:W-:Y:S02]  /*2060*/  FSEL R22, R16, -INF , !P1 ;  /* 0xff80000010167808 */ /* 0x000fe40004800000 */
[----:B------:R-:W-:Y:S01]  /*2070*/  ISETP.GE.AND P4, PT, R25, R121, PT ;  /* 0x000000791900720c */ /* 0x000fe20003f86270 */
[----:B--2---:R-:W-:Y:S01]  /*2080*/  HMMA.16816.F32.BF16 R44, R36, R10, R44 ;  /* 0x0000000a242c723c */ /* 0x004fe2000004182c */
[----:B------:R-:W-:Y:S02]  /*2090*/  ISETP.GE.AND P6, PT, R33, R124, PT ;  /* 0x0000007c2100720c */ /* 0x000fe40003fc6270 */
[----:B------:R-:W-:Y:S02]  /*20a0*/  FSEL R43, R23, -INF , !P5 ;  /* 0xff800000172b7808 */ /* 0x000fe40006800000 */
[----:B------:R-:W-:-:S02]  /*20b0*/  FSEL R16, R17, -INF , !P3 ;  /* 0xff80000011107808 */ /* 0x000fc40005800000 */
[C---:B------:R-:W-:Y:S01]  /*20c0*/  IADD3 R23, R0.reuse, 0x20, RZ ;  /* 0x0000002000177810 */ /* 0x040fe20007ffe0ff */
[----:B------:R-:W-:Y:S01]  /*20d0*/  HMMA.16816.F32.BF16 R48, R36, R8, R48 ;  /* 0x000000082430723c */ /* 0x000fe20000041830 */
[----:B------:R-:W-:Y:S02]  /*20e0*/  ISETP.GE.AND P5, PT, R21, R124, PT ;  /* 0x0000007c1500720c */ /* 0x000fe40003fa6270 */
[----:B------:R-:W-:Y:S02]  /*20f0*/  IADD3 R17, R0, 0x21, RZ ;  /* 0x0000002100117810 */ /* 0x000fe40007ffe0ff */
[----:B------:R-:W-:Y:S02]  /*2100*/  FSEL R25, R18, -INF , !P0 ;  /* 0xff80000012197808 */ /* 0x000fe40004000000 */
[----:B------:R-:W-:Y:S02]  /*2110*/  FSEL R19, R19, -INF , !P4 ;  /* 0xff80000013137808 */ /* 0x000fe40006000000 */
[----:B------:R-:W-:-:S02]  /*2120*/  FSEL R18, R12, -INF , !P6 ;  /* 0xff8000000c127808 */ /* 0x000fc40007000000 */
[-C--:B------:R-:W-:Y:S02]  /*2130*/  ISETP.GE.AND P2, PT, R33, R121.reuse, PT ;  /* 0x000000792100720c */ /* 0x080fe40003f46270 */
[CC--:B------:R-:W-:Y:S02]  /*2140*/  ISETP.GE.AND P0, PT, R23.reuse, R124.reuse, PT ;  /* 0x0000007c1700720c */ /* 0x0c0fe40003f06270 */
[----:B------:R-:W-:Y:S02]  /*2150*/  ISETP.GE.AND P3, PT, R23, R121, PT ;  /* 0x000000791700720c */ /* 0x000fe40003f66270 */
[----:B------:R-:W-:Y:S02]  /*2160*/  ISETP.GE.AND P4, PT, R17, R124, PT ;  /* 0x0000007c1100720c */ /* 0x000fe40003f86270 */
[----:B------:R-:W-:Y:S02]  /*2170*/  FSEL R12, R13, -INF , !P5 ;  /* 0xff8000000d0c7808 */ /* 0x000fe40006800000 */
[----:B------:R-:W-:-:S02]  /*2180*/  IADD3 R23, R0, 0x28, RZ ;  /* 0x0000002800177810 */ /* 0x000fc40007ffe0ff */
[C---:B------:R-:W-:Y:S02]  /*2190*/  IADD3 R13, R0.reuse, 0x29, RZ ;  /* 0x00000029000d7810 */ /* 0x040fe40007ffe0ff */
[----:B------:R-:W-:Y:S01]  /*21a0*/  IADD3 R8, R0, 0x30, RZ ;  /* 0x0000003000087810 */ /* 0x000fe20007ffe0ff */
[----:B------:R-:W-:Y:S01]  /*21b0*/  BAR.SYNC.DEFER_BLOCKING 0x0 ;  /* 0x0000000000007b1d */ /* 0x000fe20000010000 */
[----:B------:R-:W-:Y:S02]  /*21c0*/  ISETP.GE.AND P1, PT, R21, R121, PT ;  /* 0x000000791500720c */ /* 0x000fe40003f26270 */
[----:B------:R-:W-:Y:S02]  /*21d0*/  FSEL R21, R14, -INF , !P2 ;  /* 0xff8000000e157808 */ /* 0x000fe40005000000 */
[----:B------:R-:W-:Y:S02]  /*21e0*/  FSEL R114, R64, -INF , !P0 ;  /* 0xff80000040727808 */ /* 0x000fe40004000000 */
[----:B------:R-:W-:-:S02]  /*21f0*/  FSEL R115, R66, -INF , !P3 ;  /* 0xff80000042737808 */ /* 0x000fc40005800000 */
[----:B------:R-:W-:Y:S02]  /*2200*/  FSEL R168, R65, -INF , !P4 ;  /* 0xff80000041a87808 */ /* 0x000fe40006000000 */
[-C--:B------:R-:W-:Y:S02]  /*2210*/  ISETP.GE.AND P6, PT, R17, R121.reuse, PT ;  /* 0x000000791100720c */ /* 0x080fe40003fc6270 */
[-C--:B------:R-:W-:Y:S02]  /*2220*/  ISETP.GE.AND P2, PT, R23, R124.reuse, PT ;  /* 0x0000007c1700720c */ /* 0x080fe40003f46270 */
[-C--:B------:R-:W-:Y:S02]  /*2230*/  ISETP.GE.AND P0, PT, R13, R121.reuse, PT ;  /* 0x000000790d00720c */ /* 0x080fe40003f06270 */
[C---:B------:R-:W-:Y:S02]  /*2240*/  ISETP.GE.AND P3, PT, R8.reuse, R124, PT ;  /* 0x0000007c0800720c */ /* 0x040fe40003f66270 */
[----:B------:R-:W-:-:S02]  /*2250*/  ISETP.GE.AND P4, PT, R8, R121, PT ;  /* 0x000000790800720c */ /* 0x000fc40003f86270 */
[----:B------:R-:W-:Y:S02]  /*2260*/  IADD3 R8, R0, 0x31, RZ ;  /* 0x0000003100087810 */ /* 0x000fe40007ffe0ff */
[----:B------:R-:W-:Y:S02]  /*2270*/  FSEL R157, R67, -INF , !P6 ;  /* 0xff800000439d7808 */ /* 0x000fe40007000000 */
[----:B------:R-:W-:Y:S02]  /*2280*/  FSEL R170, R80, -INF , !P2 ;  /* 0xff80000050aa7808 */ /* 0x000fe40005000000 */
[----:B------:R-:W-:Y:S02]  /*2290*/  FSEL R127, R83, -INF , !P0 ;  /* 0xff800000537f7808 */ /* 0x000fe40004000000 */
[C---:B------:R-:W-:Y:S02]  /*22a0*/  ISETP.GE.AND P6, PT, R8.reuse, R124, PT ;  /* 0x0000007c0800720c */ /* 0x040fe40003fc6270 */
[----:B------:R-:W-:-:S02]  /*22b0*/  ISETP.GE.AND P2, PT, R8, R121, PT ;  /* 0x000000790800720c */ /* 0x000fc40003f46270 */
[C---:B------:R-:W-:Y:S02]  /*22c0*/  ISETP.GE.AND P0, PT, R0.reuse, R124, PT ;  /* 0x0000007c0000720c */ /* 0x040fe40003f06270 */
[----:B------:R-:W-:Y:S02]  /*22d0*/  IADD3 R8, R0, 0x39, RZ ;  /* 0x0000003900087810 */ /* 0x000fe40007ffe0ff */
[----:B------:R-:W-:Y:S02]  /*22e0*/  FSEL R24, R24, -INF , !P0 ;  /* 0xff80000018187808 */ /* 0x000fe40004000000 */
[-C--:B------:R-:W-:Y:S02]  /*22f0*/  ISETP.GE.AND P0, PT, R8, R121.reuse, PT ;  /* 0x000000790800720c */ /* 0x080fe40003f06270 */
[----:B------:R-:W-:Y:S02]  /*2300*/  ISETP.GE.AND P5, PT, R23, R121, PT ;  /* 0x000000791700720c */ /* 0x000fe40003fa6270 */
[----:B------:R-:W-:-:S02]  /*2310*/  FSEL R105, R47, -INF , !P0 ;  /* 0xff8000002f697808 */ /* 0x000fc40004000000 */
[----:B------:R-:W-:Y:S02]  /*2320*/  ISETP.GE.AND P0, PT, R120, 0x2, PT ;  /* 0x000000027800780c */ /* 0x000fe40003f06270 */
[----:B------:R-:W-:Y:S02]  /*2330*/  FSEL R23, R15, -INF , !P1 ;  /* 0xff8000000f177808 */ /* 0x000fe40004800000 */
[----:B------:R-:W-:Y:S02]  /*2340*/  ISETP.GE.AND P1, PT, R13, R124, PT ;  /* 0x0000007c0d00720c */ /* 0x000fe40003f26270 */
[----:B------:R-:W-:Y:S02]  /*2350*/  IADD3 R9, R0, 0x38, RZ ;  /* 0x0000003800097810 */ /* 0x000fe40007ffe0ff */
[----:B------:R-:W-:Y:S02]  /*2360*/  FSEL R167, R82, -INF , !P5 ;  /* 0xff80000052a77808 */ /* 0x000fe40006800000 */
[----:B------:R-:W-:-:S02]  /*2370*/  FSEL R172, R81, -INF , !P1 ;  /* 0xff80000051ac7808 */ /* 0x000fc40004800000 */
[----:B------:R-:W-:Y:S02]  /*2380*/  FSEL R104, R48, -INF , !P3 ;  /* 0xff80000030687808 */ /* 0x000fe40005800000 */
[----:B------:R-:W-:Y:S02]  /*2390*/  FSEL R103, R50, -INF , !P4 ;  /* 0xff80000032677808 */ /* 0x000fe40006000000 */
[CC--:B------:R-:W-:Y:S02]  /*23a0*/  ISETP.GE.AND P5, PT, R9.reuse, R124.reuse, PT ;  /* 0x0000007c0900720c */ /* 0x0c0fe40003fa6270 */
[-C--:B------:R-:W-:Y:S02]  /*23b0*/  ISETP.GE.AND P1, PT, R9, R121.reuse, PT ;  /* 0x000000790900720c */ /* 0x080fe40003f26270 */
[----:B------:R-:W-:Y:S02]  /*23c0*/  ISETP.GE.AND P3, PT, R0, R121, PT ;  /* 0x000000790000720c */ /* 0x000fe40003f66270 */
        /* <DEDUP_REMOVED lines=8> */
[----:B------:R-:W-:Y:S02]  /*2450*/  IADD3 R9, R120, -0x2, RZ ;  /* 0xfffffffe78097810 */ /* 0x000fe40007ffe0ff */
[----:B------:R-:W-:-:S02]  /*2460*/  SHF.L.U64.HI R2, R7, 0x5, R2 ;  /* 0x0000000507027819 */ /* 0x000fc40000010202 */
[----:B------:R-:W-:Y:S01]  /*2470*/  SHF.R.S32.HI R0, RZ, 0x1f, R9 ;  /* 0x0000001fff007819 */ /* 0x000fe20000011409 */
[----:B------:R-:W-:Y:S02]  /*2480*/  IMAD R6, R6, R9, RZ ;  /* 0x0000000906067224 */ /* 0x000fe400078e02ff */
[----:B------:R-:W-:-:S04]  /*2490*/  IMAD.WIDE.U32 R8, R9, R85, R160 ;  /* 0x0000005509087225 */ /* 0x000fc800078e00a0 */
[----:B------:R-:W-:Y:S01]  /*24a0*/  IMAD R0, R0, R85, R6 ;  /* 0x0000005500007224 */ /* 0x000fe200078e0206 */
[----:B------:R-:W-:Y:S01]  /*24b0*/  LEA R10, P2, R8, c[0x0][0x168], 0x1 ;  /* 0x00005a00080a7a11 */ /* 0x000fe200078408ff */
[----:B------:R-:W-:Y:S02]  /*24c0*/  IMAD.SHL.U32 R6, R7, 0x20, RZ ;  /* 0x0000002007067824 */ /* 0x000fe400078e00ff */
[----:B------:R-:W-:-:S03]  /*24d0*/  IMAD.IADD R0, R9, 0x1, R0 ;  /* 0x0000000109007824 */ /* 0x000fc600078e0200 */
[----:B------:R-:W-:Y:S02]  /*24e0*/  IADD3 R14, P1, R6, R10, RZ ;  /* 0x0000000a060e7210 */ /* 0x000fe40007f3e0ff */
[----:B------:R-:W-:Y:S02]  /*24f0*/  LEA.HI.X R11, R8, c[0x0][0x16c], R0, 0x1, P2 ;  /* 0x00005b00080b7a11 */ /* 0x000fe400010f0c00 */
[----:B------:R-:W-:-:S03]  /*2500*/  IADD3 R8, P2, R14, R6, RZ ;  /* 0x000000060e087210 */ /* 0x000fc60007f5e0ff */
[----:B------:R-:W-:Y:S01]  /*2510*/  IMAD.X R15, R2, 0x1, R11, P1 ;  /* 0x00000001020f7824 */ /* 0x000fe200008e060b */
[----:B------:R-:W-:Y:S01]  /*2520*/  IADD3 R6, P1, R8, R6, RZ ;  /* 0x0000000608067210 */ /* 0x000fe20007f3e0ff */
        /* <DEDUP_REMOVED lines=14> */
.L_x_481:
        /* <DEDUP_REMOVED lines=25> */
[----:B------:R-:W-:-:S02]  /*27a0*/  SHF.L.U32 R140, R4, 0x1, RZ ;  /* 0x00000001048c7819 */ /* 0x000fc400000006ff */
[----:B------:R-:W-:Y:S02]  /*27b0*/  FMNMX.FTZ R7, R109, R0, !PT ;  /* 0x000000006d077209 */ /* 0x000fe40007810000 */
[----:B------:R-:W-:Y:S01]  /*27c0*/  LEA R138, R5, R140, 0x1 ;  /* 0x0000008c058a7211 */ /* 0x000fe200078e08ff */
[----:B------:R-:W-:Y:S01]  /*27d0*/  LDSM.16.MT88.4 R36, [R140+0x8000] ;  /* 0x008000008c24783b */ /* 0x000fe20000004200 */
[----:B------:R-:W-:Y:S02]  /*27e0*/  FMNMX.FTZ R0, R108, R7, !PT ;  /* 0x000000076c007209 */ /* 0x000fe40007810000 */
[----:B------:R-:W-:Y:S01]  /*27f0*/  FMNMX.FTZ R7, R107, R2, !PT ;  /* 0x000000026b077209 */ /* 0x000fe20007810000 */
[----:B------:R-:W-:Y:S01]  /*2800*/  LDSM.16.MT88.4 R44, [R138+0x8000] ;  /* 0x008000008a2c783b */ /* 0x000fe20000004200 */
[C---:B------:R-:W-:Y:S02]  /*2810*/  LEA R137, R3.reuse, R140, 0x1 ;  /* 0x0000008c03897211 */ /* 0x040fe400078e08ff */
[----:B------:R-:W-:Y:S01]  /*2820*/  FMNMX.FTZ R6, R106, R7, !PT ;  /* 0x000000076a067209 */ /* 0x000fe20007810000 */
[----:B------:R-:W1:Y:S01]  /*2830*/  SHFL.BFLY PT, R9, R0, 0x2, 0x1f ;  /* 0x0c401f0000097f89 */ /* 0x000e6200000e0000 */
[----:B------:R-:W-:-:S02]  /*2840*/  LEA R136, R3, R138, 0x1 ;  /* 0x0000008a03887211 */ /* 0x000fc400078e08ff */
[----:B------:R-:W-:Y:S01]  /*2850*/  FMNMX.FTZ R6, R105, R6, !PT ;  /* 0x0000000669067209 */ /* 0x000fe20007810000 */
[----:B------:R-:W-:Y:S04]  /*2860*/  LDSM.16.MT88.4 R68, [R140+0xa000] ;  /* 0x00a000008c44783b */ /* 0x000fe80000004200 */
[----:B------:R-:W2:Y:S04]  /*2870*/  SHFL.BFLY PT, R7, R6, 0x2, 0x1f ;  /* 0x0c401f0006077f89 */ /* 0x000ea800000e0000 */
[----:B------:R-:W-:Y:S04]  /*2880*/  LDSM.16.MT88.4 R52, [R137+0x8000] ;  /* 0x008000008934783b */ /* 0x000fe80000004200 */
[----:B------:R-:W-:Y:S04]  /*2890*/  LDSM.16.MT88.4 R60, [R136+0x8000] ;  /* 0x00800000883c783b */ /* 0x000fe80000004200 */
[----:B------:R-:W-:Y:S01]  /*28a0*/  LDSM.16.MT88.4 R76, [R138+0xa000] ;  /* 0x00a000008a4c783b */ /* 0x000fe20000004200 */
[----:B-1----:R-:W-:-:S03]  /*28b0*/  FMNMX.FTZ R9, R0, R9, !PT ;  /* 0x0000000900097209 */ /* 0x002fc60007810000 */
[----:B------:R-:W-:Y:S04]  /*28c0*/  LDSM.16.MT88.4 R80, [R137+0xa000] ;  /* 0x00a000008950783b */ /* 0x000fe80000004200 */
[----:B------:R-:W1:Y:S01]  /*28d0*/  SHFL.BFLY PT, R2, R9, 0x1, 0x1f ;  /* 0x0c201f0009027f89 */ /* 0x000e6200000e0000 */
[----:B--2---:R-:W-:-:S05]  /*28e0*/  FMNMX.FTZ R7, R6, R7, !PT ;  /* 0x0000000706077209 */ /* 0x004fca0007810000 */
[----:B------:R-:W2:Y:S01]  /*28f0*/  SHFL.BFLY PT, R0, R7, 0x1, 0x1f ;  /* 0x0c201f0007007f89 */ /* 0x000ea200000e0000 */
[----:B-1----:R-:W-:-:S03]  /*2900*/  FMNMX.FTZ R2, R9, R2, !PT ;  /* 0x0000000209027209 */ /* 0x002fc60007810000 */
[----:B------:R-:W1:Y:S01]  /*2910*/  LDSM.16.MT88.4 R8, [R138+0x8800] ;  /* 0x008800008a08783b */ /* 0x000e620000004200 */
[C---:B------:R-:W-:Y:S01]  /*2920*/  FSETP.NEU.FTZ.AND P1, PT, R2.reuse, -INF , PT ;  /* 0xff8000000200780b */ /* 0x040fe20003f3d000 */
[----:B------:R-:W-:Y:S01]  /*2930*/  FMUL.FTZ R111, R2, c[0x0][0x23c] ;  /* 0x00008f00026f7a20 */ /* 0x000fe20000410000 */
[----:B--2---:R-:W-:-:S04]  /*2940*/  FMNMX.FTZ R0, R7, R0, !PT ;  /* 0x0000000007007209 */ /* 0x004fc80007810000 */
[----:B------:R-:W-:Y:S02]  /*2950*/  FSEL R111, R111, RZ, P1 ;  /* 0x000000ff6f6f7208 */ /* 0x000fe40000800000 */
[C---:B------:R-:W-:Y:S01]  /*2960*/  FSETP.NEU.FTZ.AND P1, PT, R0.reuse, -INF , PT ;  /* 0xff8000000000780b */ /* 0x040fe20003f3d000 */
[----:B------:R-:W-:Y:S02]  /*2970*/  FMUL.FTZ R112, R0, c[0x0][0x23c] ;  /* 0x00008f0000707a20 */ /* 0x000fe40000410000 */
[--C-:B------:R-:W-:Y:S02]  /*2980*/  FFMA.FTZ R33, R34, c[0x0][0x23c], -R111.reuse ;  /* 0x00008f0022217a23 */ /* 0x100fe4000001086f */
[--C-:B------:R-:W-:Y:S01]  /*2990*/  FFMA.FTZ R100, R24, c[0x0][0x23c], -R111.reuse ;  /* 0x00008f0018647a23 */ /* 0x100fe2000001086f */
[----:B------:R-:W-:Y:S01]  /*29a0*/  FSEL R112, R112, RZ, P1 ;  /* 0x000000ff70707208 */ /* 0x000fe20000800000 */
[--C-:B------:R-:W-:Y:S02]  /*29b0*/  FFMA.FTZ R35, R32, c[0x0][0x23c], -R111.reuse ;  /* 0x00008f0020237a23 */ /* 0x100fe4000001086f */
[----:B------:R-:W-:Y:S01]  /*29c0*/  FFMA.FTZ R30, R20, c[0x0][0x23c], -R111 ;  /* 0x00008f00141e7a23 */ /* 0x000fe2000001086f */
[----:B------:R-:W-:Y:S01]  /*29d0*/  MUFU.EX2 R33, R33 ;  /* 0x0000002100217308 */ /* 0x000fe20000000800 */
[----:B------:R-:W-:-:S02]  /*29e0*/  FFMA.FTZ R102, R26, c[0x0][0x23c], -R112 ;  /* 0x00008f001a667a23 */ /* 0x000fc40000010870 */
[--C-:B------:R-:W-:Y:S02]  /*29f0*/  FFMA.FTZ R101, R27, c[0x0][0x23c], -R112.reuse ;  /* 0x00008f001b657a23 */ /* 0x100fe40000010870 */
[--C-:B------:R-:W-:Y:S02]  /*2a00*/  FFMA.FTZ R34, R41, c[0x0][0x23c], -R112.reuse ;  /* 0x00008f0029227a23 */ /* 0x100fe40000010870 */
[--C-:B------:R-:W-:Y:S01]  /*2a10*/  FFMA.FTZ R31, R43, c[0x0][0x23c], -R112.reuse ;  /* 0x00008f002b1f7a23 */ /* 0x100fe20000010870 */
[----:B------:R-:W-:Y:S01]  /*2a20*/  MUFU.EX2 R100, R100 ;  /* 0x0000006400647308 */ /* 0x000fe20000000800 */
[----:B------:R-:W-:Y:S02]  /*2a30*/  FFMA.FTZ R32, R25, c[0x0][0x23c], -R112 ;  /* 0x00008f0019207a23 */ /* 0x000fe40000010870 */
[--C-:B------:R-:W-:Y:S02]  /*2a40*/  FFMA.FTZ R29, R22, c[0x0][0x23c], -R111.reuse ;  /* 0x00008f00161d7a23 */ /* 0x100fe4000001086f */
[----:B------:R-:W-:-:S02]  /*2a50*/  FFMA.FTZ R28, R16, c[0x0][0x23c], -R111 ;  /* 0x00008f00101c7a23 */ /* 0x000fc4000001086f */
[--C-:B------:R-:W-:Y:S01]  /*2a60*/  FFMA.FTZ R27, R18, c[0x0][0x23c], -R111.reuse ;  /* 0x00008f00121b7a23 */ /* 0x100fe2000001086f */
[----:B------:R-:W2:Y:S01]  /*2a70*/  MUFU.EX2 R35, R35 ;  /* 0x0000002300237308 */ /* 0x000ea20000000800 */
[--C-:B------:R-:W-:Y:S02]  /*2a80*/  FFMA.FTZ R24, R12, c[0x0][0x23c], -R111.reuse ;  /* 0x00008f000c187a23 */ /* 0x100fe4000001086f */
[--C-:B------:R-:W-:Y:S01]  /*2a90*/  FFMA.FTZ R25, R19, c[0x0][0x23c], -R112.reuse ;  /* 0x00008f0013197a23 */ /* 0x100fe20000010870 */
[----:B------:R-:W3:Y:S01]  /*2aa0*/  LDSM.16.MT88.4 R12, [R140+0x8800] ;  /* 0x008800008c0c783b */ /* 0x000ee20000004200 */
[--C-:B------:R-:W-:Y:S02]  /*2ab0*/  FFMA.FTZ R26, R21, c[0x0][0x23c], -R112.reuse ;  /* 0x00008f00151a7a23 */ /* 0x100fe40000010870 */
[----:B------:R-:W-:Y:S01]  /*2ac0*/  FFMA.FTZ R23, R23, c[0x0][0x23c], -R112 ;  /* 0x00008f0017177a23 */ /* 0x000fe20000010870 */
[----:B------:R-:W4:Y:S01]  /*2ad0*/  MUFU.EX2 R30, R30 ;  /* 0x0000001e001e7308 */ /* 0x000f220000000800 */
[----:B------:R-:W-:Y:S01]  /*2ae0*/  LDSM.16.MT88.4 R16, [R137+0x8800] ;  /* 0x008800008910783b */ /* 0x000fe20000004200 */
[----:B------:R-:W-:-:S02]  /*2af0*/  FFMA.FTZ R166, R114, c[0x0][0x23c], -R111 ;  /* 0x00008f0072a67a23 */ /* 0x000fc4000001086f */
[--C-:B------:R-:W-:Y:S02]  /*2b00*/  FFMA.FTZ R113, R168, c[0x0][0x23c], -R111.reuse ;  /* 0x00008f00a8717a23 */ /* 0x100fe4000001086f */
[--C-:B------:R-:W-:Y:S02]  /*2b10*/  FFMA.FTZ R114, R170, c[0x0][0x23c], -R111.reuse ;  /* 0x00008f00aa727a23 */ /* 0x100fe4000001086f */
[----:B------:R-:W-:Y:S01]  /*2b20*/  MUFU.EX2 R102, R102 ;  /* 0x0000006600667308 */ /* 0x000fe20000000800 */
[----:B--2---:R-:W-:Y:S01]  /*2b30*/  F2FP.BF16.PACK_AB R88, R35, R100 ;  /* 0x000000642358723e */ /* 0x004fe200000010ff */
[----:B------:R-:W-:Y:S02]  /*2b40*/  FFMA.FTZ R115, R115, c[0x0][0x23c], -R112 ;  /* 0x00008f0073737a23 */ /* 0x000fe40000010870 */
[--C-:B------:R-:W-:Y:S02]  /*2b50*/  FFMA.FTZ R104, R104, c[0x0][0x23c], -R111.reuse ;  /* 0x00008f0068687a23 */ /* 0x100fe4000001086f */
[----:B------:R-:W-:-:S02]  /*2b60*/  FFMA.FTZ R109, R109, c[0x0][0x23c], -R111 ;  /* 0x00008f006d6d7a23 */ /* 0x000fc4000001086f */
[----:B------:R-:W2:Y:S01]  /*2b70*/  MUFU.EX2 R101, R101 ;  /* 0x0000006500657308 */ /* 0x000ea20000000800 */
[----:B----4-:R-:W-:Y:S01]  /*2b80*/  F2FP.BF16.PACK_AB R90, R30, R33 ;  /* 0x000000211e5a723e */ /* 0x010fe200000010ff */
[----:B------:R-:W-:Y:S02]  /*2b90*/  FFMA.FTZ R108, R108, c[0x0][0x23c], -R111 ;  /* 0x00008f006c6c7a23 */ /* 0x000fe4000001086f */
[--C-:B------:R-:W-:Y:S02]  /*2ba0*/  FFMA.FTZ R103, R103, c[0x0][0x23c], -R112.reuse ;  /* 0x00008f0067677a23 */ /* 0x100fe40000010870 */
[--C-:B------:R-:W-:Y:S02]  /*2bb0*/  FFMA.FTZ R170, R105, c[0x0][0x23c], -R112.reuse ;  /* 0x00008f0069aa7a23 */ /* 0x100fe40000010870 */
[----:B------:R-:W-:Y:S01]  /*2bc0*/  MUFU.EX2 R34, R34 ;  /* 0x0000002200227308 */ /* 0x000fe20000000800 */
[----:B------:R-:W-:Y:S02]  /*2bd0*/  FFMA.FTZ R106, R106, c[0x0][0x23c], -R112 ;  /* 0x00008f006a6a7a23 */ /* 0x000fe40000010870 */
[----:B------:R-:W-:-:S04]  /*2be0*/  FADD.FTZ R100, R100, R35 ;  /* 0x0000002364647221 */ /* 0x000fc80000010000 */
[----:B------:R-:W-:Y:S01]  /*2bf0*/  FADD.FTZ R33, R33, R100 ;  /* 0x0000006421217221 */ /* 0x000fe20000010000 */
[----:B------:R-:W4:Y:S01]  /*2c00*/  MUFU.EX2 R31, R31 ;  /* 0x0000001f001f7308 */ /* 0x000f220000000800 */
[----:B--2---:R-:W-:Y:S01]  /*2c10*/  F2FP.BF16.PACK_AB R89, R101, R102 ;  /* 0x000000666559723e */ /* 0x004fe200000010ff */
[----:B------:R-:W-:Y:S02]  /*2c20*/  FADD.FTZ R101, R102, R101 ;  /* 0x0000006566657221 */ /* 0x000fe40000010000 */
[----:B------:R-:W-:-:S04]  /*2c30*/  FADD.FTZ R30, R30, R33 ;  /* 0x000000211e1e7221 */ /* 0x000fc80000010000 */
[----:B------:R-:W-:Y:S01]  /*2c40*/  MUFU.EX2 R29, R29 ;  /* 0x0000001d001d7308 */ /* 0x000fe20000000800 */
[----:B----4-:R-:W-:-:S07]  /*2c50*/  F2FP.BF16.PACK_AB R91, R31, R34 ;  /* 0x000000221f5b723e */ /* 0x010fce00000010ff */
[----:B------:R-:W2:Y:S01]  /*2c60*/  MUFU.EX2 R28, R28 ;  /* 0x0000001c001c7308 */ /* 0x000ea20000000800 */
[----:B------:R-:W-:-:S04]  /*2c70*/  FADD.FTZ R34, R34, R101 ;  /* 0x0000006522227221 */ /* 0x000fc80000010000 */
[----:B------:R-:W-:Y:S01]  /*2c80*/  FADD.FTZ R31, R31, R34 ;  /* 0x000000221f1f7221 */ /* 0x000fe20000010000 */
[C---:B------:R-:W-:Y:S02]  /*2c90*/  HMMA.16816.F32.BF16 R40, R88.reuse, R44, RZ ;  /* 0x0000002c5828723c */ /* 0x040fe400000418ff */
[----:B------:R-:W-:Y:S06]  /*2ca0*/  MUFU.EX2 R27, R27 ;  /* 0x0000001b001b7308 */ /* 0x000fec0000000800 */
[----:B------:R-:W-:Y:S02]  /*2cb0*/  HMMA.16816.F32.BF16 R44, R88, R46, RZ ;  /* 0x0000002e582c723c */ /* 0x000fe400000418ff */
[----:B------:R-:W4:Y:S01]  /*2cc0*/  MUFU.EX2 R24, R24 ;  /* 0x0000001800187308 */ /* 0x000f220000000800 */
[----:B--2---:R-:W-:Y:S01]  /*2cd0*/  F2FP.BF16.PACK_AB R4, R28, R29 ;  /* 0x0000001d1c04723e */ /* 0x004fe200000010ff */
[----:B------:R-:W-:-:S04]  /*2ce0*/  FADD.FTZ R29, R29, R30 ;  /* 0x0000001e1d1d7221 */ /* 0x000fc80000010000 */
[C---:B------:R-:W-:Y:S01]  /*2cf0*/  HMMA.16816.F32.BF16 R96, R88.reuse, R36, RZ ;  /* 0x000000245860723c */ /* 0x040fe200000418ff */
[----:B------:R-:W-:Y:S01]  /*2d00*/  FADD.FTZ R28, R28, R29 ;  /* 0x0000001d1c1c7221 */ /* 0x000fe20000010000 */
[----:B------:R-:W-:Y:S06]  /*2d10*/  MUFU.EX2 R32, R32 ;  /* 0x0000002000207308 */ /* 0x000fec0000000800 */
[----:B------:R-:W-:Y:S02]  /*2d20*/  HMMA.16816.F32.BF16 R36, R88, R38, RZ ;  /* 0x000000265824723c */ /* 0x000fe400000418ff */
[----:B------:R-:W2:Y:S01]  /*2d30*/  MUFU.EX2 R25, R25 ;  /* 0x0000001900197308 */ /* 0x000ea20000000800 */
[----:B----4-:R-:W-:Y:S01]  /*2d40*/  F2FP.BF16.PACK_AB R6, R24, R27 ;  /* 0x0000001b1806723e */ /* 0x010fe200000010ff */
[----:B------:R-:W-:-:S04]  /*2d50*/  FADD.FTZ R27, R27, R28 ;  /* 0x0000001c1b1b7221 */ /* 0x000fc80000010000 */
[C---:B------:R-:W-:Y:S01]  /*2d60*/  HMMA.16816.F32.BF16 R64, R88.reuse, R68, RZ ;  /* 0x000000445840723c */ /* 0x040fe200000418ff */
[----:B------:R-:W-:Y:S01]  /*2d70*/  FADD.FTZ R27, R24, R27 ;  /* 0x0000001b181b7221 */ /* 0x000fe20000010000 */
        /* <DEDUP_REMOVED lines=8> */
[----:B------:R-:W-:Y:S01]  /*2e00*/  HMMA.16816.F32.BF16 R52, R88, R54, RZ ;  /* 0x000000365834723c */ /* 0x000fe200000418ff */
[----:B----4-:R-:W-:Y:S01]  /*2e10*/  F2FP.BF16.PACK_AB R7, R3, R26 ;  /* 0x0000001a0307723e */ /* 0x010fe200000010ff */
[----:B------:R-:W-:Y:S01]  /*2e20*/  LDSM.16.MT88.4 R20, [R136+0x8800] ;  /* 0x008800008814783b */ /* 0x000fe20000004200 */
[----:B------:R-:W2:Y:S01]  /*2e30*/  MUFU.EX2 R113, R113 ;  /* 0x0000007100717308 */ /* 0x000ea20000000800 */
[----:B------:R-:W-:-:S04]  /*2e40*/  FADD.FTZ R26, R26, R25 ;  /* 0x000000191a1a7221 */ /* 0x000fc80000010000 */
[----:B------:R-:W-:Y:S01]  /*2e50*/  HMMA.16816.F32.BF16 R56, R88, R60, RZ ;  /* 0x0000003c5838723c */ /* 0x000fe200000418ff */
[----:B------:R-:W-:Y:S02]  /*2e60*/  FADD.FTZ R26, R3, R26 ;  /* 0x0000001a031a7221 */ /* 0x000fe40000010000 */
[----:B------:R-:W-:Y:S05]  /*2e70*/  MUFU.EX2 R114, R114 ;  /* 0x0000007200727308 */ /* 0x000fea0000000800 */
[C---:B-1----:R-:W-:Y:S03]  /*2e80*/  HMMA.16816.F32.BF16 R40, R4.reuse, R8, R40 ;  /* 0x000000080428723c */ /* 0x042fe60000041828 */
[----:B------:R-:W-:Y:S05]  /*2e90*/  MUFU.EX2 R115, R115 ;  /* 0x0000007300737308 */ /* 0x000fea0000000800 */
[C---:B------:R-:W-:Y:S01]  /*2ea0*/  HMMA.16816.F32.BF16 R44, R4.reuse, R10, R44 ;  /* 0x0000000a042c723c */ /* 0x040fe2000004182c */
[----:B------:R-:W1:Y:S02]  /*2eb0*/  LDSM.16.MT88.4 R8, [R140+0xa800] ;  /* 0x00a800008c08783b */ /* 0x000e640000004200 */
[----:B------:R-:W-:Y:S05]  /*2ec0*/  MUFU.EX2 R104, R104 ;  /* 0x0000006800687308 */ /* 0x000fea0000000800 */
[C---:B---3--:R-:W-:Y:S03]  /*2ed0*/  HMMA.16816.F32.BF16 R96, R4.reuse, R12, R96 ;  /* 0x0000000c0460723c */ /* 0x048fe60000041860 */
[----:B------:R-:W-:Y:S05]  /*2ee0*/  MUFU.EX2 R109, R109 ;  /* 0x0000006d006d7308 */ /* 0x000fea0000000800 */
[----:B------:R-:W-:Y:S01]  /*2ef0*/  HMMA.16816.F32.BF16 R36, R4, R14, R36 ;  /* 0x0000000e0424723c */ /* 0x000fe20000041824 */
[----:B------:R-:W3:Y:S02]  /*2f00*/  LDSM.16.MT88.4 R12, [R136+0xa000] ;  /* 0x00a00000880c783b */ /* 0x000ee40000004200 */
[----:B------:R-:W-:Y:S05]  /*2f10*/  MUFU.EX2 R108, R108 ;  /* 0x0000006c006c7308 */ /* 0x000fea0000000800 */
[C---:B------:R-:W-:Y:S03]  /*2f20*/  HMMA.16816.F32.BF16 R72, R88.reuse, R76, RZ ;  /* 0x0000004c5848723c */ /* 0x040fe600000418ff */
[----:B------:R-:W-:Y:S05]  /*2f30*/  MUFU.EX2 R103, R103 ;  /* 0x0000006700677308 */ /* 0x000fea0000000800 */
[C---:B------:R-:W-:Y:S03]  /*2f40*/  HMMA.16816.F32.BF16 R92, R88.reuse, R80, RZ ;  /* 0x00000050585c723c */ /* 0x040fe600000418ff */
[----:B------:R-:W-:Y:S05]  /*2f50*/  MUFU.EX2 R105, R106 ;  /* 0x0000006a00697308 */ /* 0x000fea0000000800 */
[----:B------:R-:W-:Y:S03]  /*2f60*/  HMMA.16816.F32.BF16 R60, R88, R62, RZ ;  /* 0x0000003e583c723c */ /* 0x000fe600000418ff */
[----:B------:R-:W-:Y:S05]  /*2f70*/  MUFU.EX2 R170, R170 ;  /* 0x000000aa00aa7308 */ /* 0x000fea0000000800 */
[C---:B-1----:R-:W-:Y:S08]  /*2f80*/  HMMA.16816.F32.BF16 R64, R4.reuse, R8, R64 ;  /* 0x000000080440723c */ /* 0x042ff00000041840 */
[----:B------:R-:W-:Y:S01]  /*2f90*/  HMMA.16816.F32.BF16 R68, R4, R10, R68 ;  /* 0x0000000a0444723c */ /* 0x000fe20000041844 */
[----:B------:R-:W1:Y:S07]  /*2fa0*/  LDSM.16.MT88.4 R8, [R136+0xa800] ;  /* 0x00a800008808783b */ /* 0x000e6e0000004200 */
[C---:B------:R-:W-:Y:S08]  /*2fb0*/  HMMA.16816.F32.BF16 R76, R88.reuse, R78, RZ ;  /* 0x0000004e584c723c */ /* 0x040ff000000418ff */
[C---:B------:R-:W-:Y:S08]  /*2fc0*/  HMMA.16816.F32.BF16 R80, R88.reuse, R82, RZ ;  /* 0x000000525850723c */ /* 0x040ff000000418ff */
[C---:B---3--:R-:W-:Y:S08]  /*2fd0*/  HMMA.16816.F32.BF16 R84, R88.reuse, R12, RZ ;  /* 0x0000000c5854723c */ /* 0x048ff000000418ff */
[----:B------:R-:W-:Y:S01]  /*2fe0*/  HMMA.16816.F32.BF16 R88, R88, R14, RZ ;  /* 0x0000000e5858723c */ /* 0x000fe200000418ff */
[----:B------:R-:W-:Y:S07]  /*2ff0*/  LDSM.16.MT88.4 R12, [R137+0xa800] ;  /* 0x00a80000890c783b */ /* 0x000fee0000004200 */
[C---:B------:R-:W-:Y:S08]  /*3000*/  HMMA.16816.F32.BF16 R48, R4.reuse, R16, R48 ;  /* 0x000000100430723c */ /* 0x040ff00000041830 */
[C---:B------:R-:W-:Y:S01]  /*3010*/  HMMA.16816.F32.BF16 R52, R4.reuse, R18, R52 ;  /* 0x000000120434723c */ /* 0x040fe20000041834 */
[----:B------:R-:W3:Y:S07]  /*3020*/  LDSM.16.MT88.4 R16, [R138+0xa800] ;  /* 0x00a800008a10783b */ /* 0x000eee0000004200 */
[C---:B-1----:R-:W-:Y:S08]  /*3030*/  HMMA.16816.F32.BF16 R84, R4.reuse, R8, R84 ;  /* 0x000000080454723c */ /* 0x042ff00000041854 */
[C---:B------:R-:W-:Y:S01]  /*3040*/  HMMA.16816.F32.BF16 R88, R4.reuse, R10, R88 ;  /* 0x0000000a0458723c */ /* 0x040fe20000041858 */
[----:B------:R-:W1:Y:S07]  /*3050*/  LDSM.16.MT88.4 R8, [R140+0x9000] ;  /* 0x009000008c08783b */ /* 0x000e6e0000004200 */
[C---:B------:R-:W-:Y:S07]  /*3060*/  HMMA.16816.F32.BF16 R56, R4.reuse, R20, R56 ;  /* 0x000000140438723c */ /* 0x040fee0000041838 */
[----:B------:R-:W-:Y:S01]  /*3070*/  FFMA.FTZ R21, R172, c[0x0][0x23c], -R111 ;  /* 0x00008f00ac157a23 */ /* 0x000fe2000001086f */
[----:B------:R-:W-:Y:S01]  /*3080*/  HMMA.16816.F32.BF16 R60, R4, R22, R60 ;  /* 0x00000016043c723c */ /* 0x000fe2000004183c */
[----:B------:R-:W-:-:S02]  /*3090*/  FFMA.FTZ R20, R127, c[0x0][0x23c], -R112 ;  /* 0x00008f007f147a23 */ /* 0x000fc40000010870 */
[----:B------:R-:W-:Y:S02]  /*30a0*/  FFMA.FTZ R127, R110, c[0x0][0x23c], -R111 ;  /* 0x00008f006e7f7a23 */ /* 0x000fe4000001086f */
[----:B------:R-:W-:Y:S01]  /*30b0*/  MUFU.EX2 R21, R21 ;  /* 0x0000001500157308 */ /* 0x000fe20000000800 */
[--C-:B------:R-:W-:Y:S02]  /*30c0*/  FFMA.FTZ R110, R107, c[0x0][0x23c], -R112.reuse ;  /* 0x00008f006b6e7a23 */ /* 0x100fe40000010870 */
[--C-:B------:R-:W-:Y:S01]  /*30d0*/  FFMA.FTZ R22, R157, c[0x0][0x23c], -R112.reuse ;  /* 0x00008f009d167a23 */ /* 0x100fe20000010870 */
[----:B---3--:R-:W-:Y:S01]  /*30e0*/  HMMA.16816.F32.BF16 R72, R4, R16, R72 ;  /* 0x000000100448723c */ /* 0x008fe20000041848 */
[----:B------:R-:W-:-:S03]  /*30f0*/  FFMA.FTZ R23, R167, c[0x0][0x23c], -R112 ;  /* 0x00008f00a7177a23 */ /* 0x000fc60000010870 */
[----:B------:R-:W-:Y:S04]  /*3100*/  MUFU.EX2 R20, R20 ;  /* 0x0000001400147308 */ /* 0x000fe80000000800 */
[C---:B------:R-:W-:Y:S01]  /*3110*/  HMMA.16816.F32.BF16 R76, R4.reuse, R18, R76 ;  /* 0x00000012044c723c */ /* 0x040fe2000004184c */
[----:B------:R-:W3:Y:S03]  /*3120*/  LDSM.16.MT88.4 R16, [R138+0x9000] ;  /* 0x009000008a10783b */ /* 0x000ee60000004200 */
[----:B------:R-:W4:Y:S04]  /*3130*/  MUFU.EX2 R22, R22 ;  /* 0x0000001600167308 */ /* 0x000f280000000800 */
[C---:B------:R-:W-:Y:S04]  /*3140*/  HMMA.16816.F32.BF16 R92, R4.reuse, R12, R92 ;  /* 0x0000000c045c723c */ /* 0x040fe8000004185c */
[----:B------:R-:W5:Y:S04]  /*3150*/  MUFU.EX2 R23, R23 ;  /* 0x0000001700177308 */ /* 0x000f680000000800 */
[----:B------:R-:W-:Y:S01]  /*3160*/  HMMA.16816.F32.BF16 R80, R4, R14, R80 ;  /* 0x0000000e0450723c */ /* 0x000fe20000041850 */
[----:B------:R-:W3:Y:S03]  /*3170*/  LDSM.16.MT88.4 R12, [R136+0x9000] ;  /* 0x00900000880c783b */ /* 0x000ee60000004200 */
[----:B------:R-:W1:Y:S03]  /*3180*/  MUFU.EX2 R127, R127 ;  /* 0x0000007f007f7308 */ /* 0x000e660000000800 */
[----:B--2---:R-:W-:Y:S01]  /*3190*/  F2FP.BF16.PACK_AB R4, R113, R166 ;  /* 0x000000a67104723e */ /* 0x004fe200000010ff */
[----:B------:R-:W-:Y:S01]  /*31a0*/  FADD.FTZ R166, R166, R27 ;  /* 0x0000001ba6a67221 */ /* 0x000fe20000010000 */
[----:B----4-:R-:W-:Y:S01]  /*31b0*/  F2FP.BF16.PACK_AB R5, R22, R115 ;  /* 0x000000731605723e */ /* 0x010fe200000010ff */
[----:B------:R-:W-:Y:S01]  /*31c0*/  FADD.FTZ R115, R115, R26 ;  /* 0x0000001a73737221 */ /* 0x000fe20000010000 */
[----:B------:R-:W-:Y:S01]  /*31d0*/  F2FP.BF16.PACK_AB R6, R21, R114 ;  /* 0x000000721506723e */ /* 0x000fe200000010ff */
[----:B------:R-:W2:Y:S01]  /*31e0*/  MUFU.EX2 R110, R110 ;  /* 0x0000006e006e7308 */ /* 0x000ea20000000800 */
[----:B-----5:R-:W-:Y:S01]  /*31f0*/  F2FP.BF16.PACK_AB R7, R20, R23 ;  /* 0x000000171407723e */ /* 0x020fe200000010ff */
[----:B------:R-:W-:-:S02]  /*3200*/  FADD.FTZ R113, R113, R166 ;  /* 0x000000a671717221 */ /* 0x000fc40000010000 */
[----:B------:R-:W-:Y:S02]  /*3210*/  FADD.FTZ R22, R22, R115 ;  /* 0x0000007316167221 */ /* 0x000fe40000010000 */
[----:B------:R-:W-:Y:S02]  /*3220*/  FADD.FTZ R114, R114, R113 ;  /* 0x0000007172727221 */ /* 0x000fe40000010000 */
[----:B-1----:R-:W-:Y:S01]  /*3230*/  HMMA.16816.F32.BF16 R96, R4, R8, R96 ;  /* 0x000000080460723c */ /* 0x002fe20000041860 */
[----:B------:R-:W-:Y:S02]  /*3240*/  FADD.FTZ R23, R23, R22 ;  /* 0x0000001617177221 */ /* 0x000fe40000010000 */
[----:B------:R-:W-:Y:S02]  /*3250*/  FADD.FTZ R21, R21, R114 ;  /* 0x0000007215157221 */ /* 0x000fe40000010000 */
[----:B------:R-:W-:-:S03]  /*3260*/  FADD.FTZ R20, R20, R23 ;  /* 0x0000001714147221 */ /* 0x000fc60000010000 */
[C---:B------:R-:W-:Y:S01]  /*3270*/  HMMA.16816.F32.BF16 R36, R4.reuse, R10, R36 ;  /* 0x0000000a0424723c */ /* 0x040fe20000041824 */
[----:B------:R-:W1:Y:S07]  /*3280*/  LDSM.16.MT88.4 R8, [R137+0x9000] ;  /* 0x009000008908783b */ /* 0x000e6e0000004200 */
[C---:B---3--:R-:W-:Y:S08]  /*3290*/  HMMA.16816.F32.BF16 R40, R4.reuse, R16, R40 ;  /* 0x000000100428723c */ /* 0x048ff00000041828 */
[C---:B------:R-:W-:Y:S08]  /*32a0*/  HMMA.16816.F32.BF16 R56, R4.reuse, R12, R56 ;  /* 0x0000000c0438723c */ /* 0x040ff00000041838 */
[C---:B------:R-:W-:Y:S01]  /*32b0*/  HMMA.16816.F32.BF16 R60, R4.reuse, R14, R60 ;  /* 0x0000000e043c723c */ /* 0x040fe2000004183c */
[----:B------:R-:W3:Y:S07]  /*32c0*/  LDSM.16.MT88.4 R12, [R137+0xb000] ;  /* 0x00b00000890c783b */ /* 0x000eee0000004200 */
[C---:B------:R-:W-:Y:S01]  /*32d0*/  HMMA.16816.F32.BF16 R44, R4.reuse, R18, R44 ;  /* 0x00000012042c723c */ /* 0x040fe2000004182c */
[----:B------:R-:W4:Y:S07]  /*32e0*/  LDSM.16.MT88.4 R16, [R138+0xb000] ;  /* 0x00b000008a10783b */ /* 0x000f2e0000004200 */
[C---:B-1----:R-:W-:Y:S08]  /*32f0*/  HMMA.16816.F32.BF16 R48, R4.reuse, R8, R48 ;  /* 0x000000080430723c */ /* 0x042ff00000041830 */
[C---:B------:R-:W-:Y:S01]  /*3300*/  HMMA.16816.F32.BF16 R52, R4.reuse, R10, R52 ;  /* 0x0000000a0434723c */ /* 0x040fe20000041834 */
[----:B------:R-:W1:Y:S07]  /*3310*/  LDSM.16.MT88.4 R8, [R140+0xb000] ;  /* 0x00b000008c08783b */ /* 0x000e6e0000004200 */
[C---:B---3--:R-:W-:Y:S08]  /*3320*/  HMMA.16816.F32.BF16 R92, R4.reuse, R12, R92 ;  /* 0x0000000c045c723c */ /* 0x048ff0000004185c */
[C---:B------:R-:W-:Y:S01]  /*3330*/  HMMA.16816.F32.BF16 R80, R4.reuse, R14, R80 ;  /* 0x0000000e0450723c */ /* 0x040fe20000041850 */
[----:B------:R-:W-:Y:S07]  /*3340*/  LDSM.16.MT88.4 R12, [R140+0x9800] ;  /* 0x009800008c0c783b */ /* 0x000fee0000004200 */
[C---:B----4-:R-:W-:Y:S08]  /*3350*/  HMMA.16816.F32.BF16 R72, R4.reuse, R16, R72 ;  /* 0x000000100448723c */ /* 0x050ff00000041848 */
[C---:B------:R-:W-:Y:S01]  /*3360*/  HMMA.16816.F32.BF16 R76, R4.reuse, R18, R76 ;  /* 0x00000012044c723c */ /* 0x040fe2000004184c */
[----:B------:R-:W-:Y:S07]  /*3370*/  LDSM.16.MT88.4 R16, [R137+0x9800] ;  /* 0x009800008910783b */ /* 0x000fee0000004200 */
[C---:B-1----:R-:W-:Y:S08]  /*3380*/  HMMA.16816.F32.BF16 R64, R4.reuse, R8, R64 ;  /* 0x000000080440723c */ /* 0x042ff00000041840 */
[C---:B------:R-:W-:Y:S01]  /*3390*/  HMMA.16816.F32.BF16 R68, R4.reuse, R10, R68 ;  /* 0x0000000a0444723c */ /* 0x040fe20000041844 */
[----:B------:R-:W1:Y:S07]  /*33a0*/  LDSM.16.MT88.4 R8, [R136+0xb000] ;  /* 0x00b000008808783b */ /* 0x000e6e0000004200 */
[C---:B-1----:R-:W-:Y:S08]  /*33b0*/  HMMA.16816.F32.BF16 R84, R4.reuse, R8, R84 ;  /* 0x000000080454723c */ /* 0x042ff00000041854 */
[----:B------:R-:W-:Y:S01]  /*33c0*/  HMMA.16816.F32.BF16 R88, R4, R10, R88 ;  /* 0x0000000a0458723c */ /* 0x000fe20000041858 */
[----:B------:R-:W1:Y:S06]  /*33d0*/  LDSM.16.MT88.4 R8, [R138+0x9800] ;  /* 0x009800008a08783b */ /* 0x000e6c0000004200 */
[----:B------:R-:W-:Y:S01]  /*33e0*/  F2FP.BF16.PACK_AB R4, R127, R104 ;  /* 0x000000687f04723e */ /* 0x000fe200000010ff */
[----:B------:R-:W-:Y:S01]  /*33f0*/  FADD.FTZ R104, R104, R21 ;  /* 0x0000001568687221 */ /* 0x000fe20000010000 */
[----:B--2---:R-:W-:Y:S01]  /*3400*/  F2FP.BF16.PACK_AB R5, R110, R103 ;  /* 0x000000676e05723e */ /* 0x004fe200000010ff */
[----:B------:R-:W-:Y:S01]  /*3410*/  FADD.FTZ R103, R103, R20 ;  /* 0x0000001467677221 */ /* 0x000fe20000010000 */
[----:B------:R-:W-:Y:S01]  /*3420*/  F2FP.BF16.PACK_AB R6, R108, R109 ;  /* 0x0000006d6c06723e */ /* 0x000fe200000010ff */
[----:B------:R-:W-:Y:S01]  /*3430*/  FADD.FTZ R104, R127, R104 ;  /* 0x000000687f687221 */ /* 0x000fe20000010000 */
[----:B------:R-:W-:Y:S01]  /*3440*/  F2FP.BF16.PACK_AB R7, R170, R105 ;  /* 0x00000069aa07723e */ /* 0x000fe200000010ff */
[----:B------:R-:W-:-:S02]  /*3450*/  FADD.FTZ R110, R110, R103 ;  /* 0x000000676e6e7221 */ /* 0x000fc40000010000 */
[----:B------:R-:W-:Y:S02]  /*3460*/  FADD.FTZ R109, R109, R104 ;  /* 0x000000686d6d7221 */ /* 0x000fe40000010000 */
[----:B------:R-:W-:Y:S02]  /*3470*/  FADD.FTZ R105, R105, R110 ;  /* 0x0000006e69697221 */ /* 0x000fe40000010000 */
[----:B------:R-:W-:Y:S01]  /*3480*/  HMMA.16816.F32.BF16 R96, R4, R12, R96 ;  /* 0x0000000c0460723c */ /* 0x000fe20000041860 */
[----:B------:R-:W-:Y:S02]  /*3490*/  FADD.FTZ R171, R108, R109 ;  /* 0x0000006d6cab7221 */ /* 0x000fe40000010000 */
[----:B------:R-:W-:-:S05]  /*34a0*/  FADD.FTZ R170, R170, R105 ;  /* 0x00000069aaaa7221 */ /* 0x000fca0000010000 */
[C---:B------:R-:W-:Y:S01]  /*34b0*/  HMMA.16816.F32.BF16 R36, R4.reuse, R14, R36 ;  /* 0x0000000e0424723c */ /* 0x040fe20000041824 */
[----:B------:R-:W2:Y:S07]  /*34c0*/  LDSM.16.MT88.4 R12, [R136+0x9800] ;  /* 0x00980000880c783b */ /* 0x000eae0000004200 */
[C---:B------:R-:W-:Y:S08]  /*34d0*/  HMMA.16816.F32.BF16 R48, R4.reuse, R16, R48 ;  /* 0x000000100430723c */ /* 0x040ff00000041830 */
[C---:B-1----:R-:W-:Y:S08]  /*34e0*/  HMMA.16816.F32.BF16 R40, R4.reuse, R8, R40 ;  /* 0x000000080428723c */ /* 0x042ff00000041828 */
[C---:B------:R-:W-:Y:S01]  /*34f0*/  HMMA.16816.F32.BF16 R44, R4.reuse, R10, R44 ;  /* 0x0000000a042c723c */ /* 0x040fe2000004182c */
[----:B------:R-:W1:Y:S07]  /*3500*/  LDSM.16.MT88.4 R8, [R140+0xb800] ;  /* 0x00b800008c08783b */ /* 0x000e6e0000004200 */
[C---:B------:R-:W-:Y:S01]  /*3510*/  HMMA.16816.F32.BF16 R52, R4.reuse, R18, R52 ;  /* 0x000000120434723c */ /* 0x040fe20000041834 */
[----:B------:R-:W3:Y:S07]  /*3520*/  LDSM.16.MT88.4 R16, [R138+0xb800] ;  /* 0x00b800008a10783b */ /* 0x000eee0000004200 */
[C---:B--2---:R-:W-:Y:S08]  /*3530*/  HMMA.16816.F32.BF16 R56, R4.reuse, R12, R56 ;  /* 0x0000000c0438723c */ /* 0x044ff00000041838 */
[C---:B------:R-:W-:Y:S01]  /*3540*/  HMMA.16816.F32.BF16 R60, R4.reuse, R14, R60 ;  /* 0x0000000e043c723c */ /* 0x040fe2000004183c */
[----:B------:R-:W2:Y:S07]  /*3550*/  LDSM.16.MT88.4 R12, [R137+0xb800] ;  /* 0x00b80000890c783b */ /* 0x000eae0000004200 */
[C---:B-1----:R-:W-:Y:S08]  /*3560*/  HMMA.16816.F32.BF16 R64, R4.reuse, R8, R64 ;  /* 0x000000080440723c */ /* 0x042ff00000041840 */
[C---:B------:R-:W-:Y:S01]  /*3570*/  HMMA.16816.F32.BF16 R68, R4.reuse, R10, R68 ;  /* 0x0000000a0444723c */ /* 0x040fe20000041844 */
[----:B------:R-:W1:Y:S07]  /*3580*/  LDSM.16.MT88.4 R8, [R136+0xb800] ;  /* 0x00b800008808783b */ /* 0x000e6e0000004200 */
[C---:B---3--:R-:W-:Y:S08]  /*3590*/  HMMA.16816.F32.BF16 R72, R4.reuse, R16, R72 ;  /* 0x000000100448723c */ /* 0x048ff00000041848 */
[C---:B------:R-:W-:Y:S08]  /*35a0*/  HMMA.16816.F32.BF16 R76, R4.reuse, R18, R76 ;  /* 0x00000012044c723c */ /* 0x040ff0000004184c */
[C---:B--2---:R-:W-:Y:S08]  /*35b0*/  HMMA.16816.F32.BF16 R92, R4.reuse, R12, R92 ;  /* 0x0000000c045c723c */ /* 0x044ff0000004185c */
[C---:B------:R-:W-:Y:S08]  /*35c0*/  HMMA.16816.F32.BF16 R80, R4.reuse, R14, R80 ;  /* 0x0000000e0450723c */ /* 0x040ff00000041850 */
[C---:B-1----:R-:W-:Y:S08]  /*35d0*/  HMMA.16816.F32.BF16 R84, R4.reuse, R8, R84 ;  /* 0x000000080454723c */ /* 0x042ff00000041854 */
[----:B------:R-:W-:Y:S01]  /*35e0*/  HMMA.16816.F32.BF16 R88, R4, R10, R88 ;  /* 0x0000000a0458723c */ /* 0x000fe20000041858 */
[----:B------:R-:W-:Y:S05]  /*35f0*/  @!UPT UIADD3 URZ, URZ, URZ, URZ ;  /* 0x0000003f3f3ff290 */ /* 0x000fea000fffe03f */
[----:B------:R-:W-:Y:S11]  /*3600*/  @!P0 BRA `(.L_x_482) ;  /* 0x000024a000008947 */ /* 0x000ff60003800000 */
[----:B------:R-:W-:Y:S01]  /*3610*/  IADD3 R126, R120, -0x2, RZ ;  /* 0xfffffffe787e7810 */ /* 0x000fe20007ffe0ff */
[----:B------:R-:W-:Y:S01]  /*3620*/  IMAD.MOV.U32 R6, RZ, RZ, R118 ;  /* 0x000000ffff067224 */ /* 0x000fe200078e0076 */
[----:B------:R-:W-:-:S04]  /*3630*/  DEPBAR.LE SB0, 0x0 ;  /* 0x000080000000791a */ /* 0x000fc80000000000 */
[----:B------:R-:W-:Y:S01]  /*3640*/  SHF.R.S32.HI R4, RZ, 0x1f, R126 ;  /* 0x0000001fff047819 */ /* 0x000fe2000001147e */
[----:B------:R-:W-:Y:S02]  /*3650*/  IMAD R3, R148, R126, RZ ;  /* 0x0000007e94037224 */ /* 0x000fe400078e02ff */
[----:B------:R-:W-:Y:S02]  /*3660*/  IMAD.MOV.U32 R7, RZ, RZ, R123 ;  /* 0x000000ffff077224 */ /* 0x000fe400078e007b */
[-C--:B------:R-:W-:Y:S01]  /*3670*/  IMAD R3, R4, R149.reuse, R3 ;  /* 0x0000009504037224 */ /* 0x080fe200078e0203 */
[----:B------:R-:W-:Y:S01]  /*3680*/  SHF.L.U64.HI R4, R116, 0x5, R117 ;  /* 0x0000000574047819 */ /* 0x000fe20000010275 */
[----:B------:R-:W-:-:S04]  /*3690*/  IMAD.WIDE.U32 R6, R126, R149, R6 ;  /* 0x000000957e067225 */ /* 0x000fc800078e0006 */
[----:B------:R-:W-:Y:S01]  /*36a0*/  IMAD.SHL.U32 R5, R116, 0x20, RZ ;  /* 0x0000002074057824 */ /* 0x000fe200078e00ff */
[----:B------:R-:W-:Y:S01]  /*36b0*/  BAR.SYNC.DEFER_BLOCKING 0x0 ;  /* 0x0000000000007b1d */ /* 0x000fe20000010000 */
[----:B------:R-:W-:Y:S01]  /*36c0*/  IMAD.IADD R3, R7, 0x1, R3 ;  /* 0x0000000107037824 */ /* 0x000fe200078e0203 */
[----:B------:R-:W-:Y:S01]  /*36d0*/  LEA R12, P1, R6, c[0x0][0x170], 0x1 ;  /* 0x00005c00060c7a11 */ /* 0x000fe200078208ff */
[----:B------:R-:W-:-:S03]  /*36e0*/  IMAD R125, R126, 0x40, R125 ;  /* 0x000000407e7d7824 */ /* 0x000fc600078e027d */
[----:B------:R-:W-:Y:S02]  /*36f0*/  IADD3 R14, P0, R5, R12, RZ ;  /* 0x0000000c050e7210 */ /* 0x000fe40007f1e0ff */
[----:B------:R-:W-:Y:S02]  /*3700*/  LEA.HI.X R13, R6, c[0x0][0x174], R3, 0x1, P1 ;  /* 0x00005d00060d7a11 */ /* 0x000fe400008f0c03 */
[-C--:B------:R-:W-:Y:S02]  /*3710*/  IADD3 R6, P1, R14, R5.reuse, RZ ;  /* 0x000000050e067210 */ /* 0x080fe40007f3e0ff */
[----:B------:R-:W-:Y:S01]  /*3720*/  IADD3 R3, R125, 0x8, RZ ;  /* 0x000000087d037810 */ /* 0x000fe20007ffe0ff */
[----:B------:R-:W-:Y:S01]  /*3730*/  IMAD.X R15, R4, 0x1, R13, P0 ;  /* 0x00000001040f7824 */ /* 0x000fe200000e060d */
[----:B------:R-:W-:Y:S02]  /*3740*/  IADD3 R20, P0, R6, R5, RZ ;  /* 0x0000000506147210 */ /* 0x000fe40007f1e0ff */
[----:B------:R-:W-:Y:S01]  /*3750*/  ISETP.GE.AND P4, PT, R3, R121, PT ;  /* 0x000000790300720c */ /* 0x000fe20003f86270 */
[----:B------:R-:W-:Y:S01]  /*3760*/  IMAD.X R7, R15, 0x1, R4, P1 ;  /* 0x000000010f077824 */ /* 0x000fe200008e0604 */
[----:B------:R-:W-:-:S02]  /*3770*/  ISETP.GE.AND P1, PT, R3, R124, PT ;  /* 0x0000007c0300720c */ /* 0x000fc40003f26270 */
[----:B------:R-:W-:Y:S01]  /*3780*/  IADD3 R3, R125, 0x10, RZ ;  /* 0x000000107d037810 */ /* 0x000fe20007ffe0ff */
[----:B------:R-:W-:Y:S01]  /*3790*/  IMAD.X R21, R7, 0x1, R4, P0 ;  /* 0x0000000107157824 */ /* 0x000fe200000e0604 */
[----:B------:R-:W-:Y:S01]  /*37a0*/  @!PT LDS RZ, [RZ] ;  /* 0x00000000fffff984 */ /* 0x000fe20000000800 */
[----:B------:R-:W-:Y:S01]  /*37b0*/  @!PT LDS RZ, [RZ] ;  /* 0x00000000fffff984 */ /* 0x000fe20000000800 */
[----:B------:R-:W-:Y:S01]  /*37c0*/  @!PT LDS RZ, [RZ] ;  /* 0x00000000fffff984 */ /* 0x000fe20000000800 */
[----:B------:R1:W-:Y:S02]  /*37d0*/  LDGSTS.E.BYPASS.LTC128B.128 [R151+0x8000], [R12.64] ;  /* 0x080000000c977fae */ /* 0x0003e4000b901d46 */
[----:B------:R-:W-:Y:S02]  /*37e0*/  ISETP.GE.AND P0, PT, R3, R124, PT ;  /* 0x0000007c0300720c */ /* 0x000fe40003f06270 */
        /* <DEDUP_REMOVED lines=8> */
[----:B------:R-:W1:Y:S04]  /*3870*/  LDSM.16.M88.4 R8, [R145+0x4000] ;  /* 0x004000009108783b */ /* 0x000e680000000200 */
[----:B------:R-:W2:Y:S04]  /*3880*/  LDSM.16.M88.4 R32, [R145+0x4800] ;  /* 0x004800009120783b */ /* 0x000ea80000000200 */
[----:B------:R-:W4:Y:S04]  /*3890*/  LDSM.16.M88.4 R24, [R145+0x5000] ;  /* 0x005000009118783b */ /* 0x000f280000000200 */
[----:B------:R-:W3:Y:S04]  /*38a0*/  LDSM.16.M88.4 R108, [R145+0x5800] ;  /* 0x00580000916c783b */ /* 0x000ee80000000200 */
[----:B------:R-:W-:Y:S04]  /*38b0*/  LDSM.16.M88.4 R100, [R144] ;  /* 0x000000009064783b */ /* 0x000fe80000000200 */
[----:B------:R-:W5:Y:S04]  /*38c0*/  LDSM.16.M88.4 R104, [R143] ;  /* 0x000000008f68783b */ /* 0x000f680000000200 */
[----:B------:R-:W3:Y:S04]  /*38d0*/  LDSM.16.M88.4 R112, [R135] ;  /* 0x000000008770783b */ /* 0x000ee80000000200 */
[----:B------:R-:W0:Y:S01]  /*38e0*/  LDGDEPBAR ;  /* 0x00000000000079af */ /* 0x000e220000000000 */
[C---:B-1----:R-:W-:Y:S08]  /*38f0*/  HMMA.16816.F32.BF16 R12, R16.reuse, R8, RZ ;  /* 0x00000008100c723c */ /* 0x042ff000000418ff */
[C---:B------:R-:W-:Y:S08]  /*3900*/  HMMA.16816.F32.BF16 R8, R16.reuse, R10, RZ ;  /* 0x0000000a1008723c */ /* 0x040ff000000418ff */
[C---:B--2---:R-:W-:Y:S08]  /*3910*/  HMMA.16816.F32.BF16 R4, R16.reuse, R32, RZ ;  /* 0x000000201004723c */ /* 0x044ff000000418ff */
[C---:B----4-:R-:W-:Y:S08]  /*3920*/  HMMA.16816.F32.BF16 R28, R16.reuse, R24, RZ ;  /* 0x00000018101c723c */ /* 0x050ff000000418ff */
[C---:B------:R-:W-:Y:S08]  /*3930*/  HMMA.16816.F32.BF16 R32, R16.reuse, R34, RZ ;  /* 0x000000221020723c */ /* 0x040ff000000418ff */
[C---:B------:R-:W-:Y:S08]  /*3940*/  HMMA.16816.F32.BF16 R24, R16.reuse, R26, RZ ;  /* 0x0000001a1018723c */ /* 0x040ff000000418ff */
[C---:B---3--:R-:W-:Y:S08]  /*3950*/  HMMA.16816.F32.BF16 R20, R16.reuse, R108, RZ ;  /* 0x0000006c1014723c */ /* 0x048ff000000418ff */
[----:B------:R-:W-:Y:S01]  /*3960*/  HMMA.16816.F32.BF16 R16, R16, R110, RZ ;  /* 0x0000006e1010723c */ /* 0x000fe200000418ff */
[----:B------:R-:W1:Y:S07]  /*3970*/  LDSM.16.M88.4 R108, [R134] ;  /* 0x00000000866c783b */ /* 0x000e6e0000000200 */
[C---:B-----5:R-:W-:Y:S08]  /*3980*/  HMMA.16816.F32.BF16 R12, R100.reuse, R104, R12 ;  /* 0x00000068640c723c */ /* 0x060ff0000004180c */
[C---:B------:R-:W-:Y:S01]  /*3990*/  HMMA.16816.F32.BF16 R8, R100.reuse, R106, R8 ;  /* 0x0000006a6408723c */ /* 0x040fe20000041808 */
[----:B------:R-:W2:Y:S07]  /*39a0*/  LDSM.16.M88.4 R104, [R133] ;  /* 0x000000008568783b */ /* 0x000eae0000000200 */
[C---:B------:R-:W-:Y:S08]  /*39b0*/  HMMA.16816.F32.BF16 R4, R100.reuse, R112, R4 ;  /* 0x000000706404723c */ /* 0x040ff00000041804 */
[C---:B------:R-:W-:Y:S01]  /*39c0*/  HMMA.16816.F32.BF16 R32, R100.reuse, R114, R32 ;  /* 0x000000726420723c */ /* 0x040fe20000041820 */
[----:B------:R-:W-:Y:S07]  /*39d0*/  LDSM.16.M88.4 R112, [R139+0x4800] ;  /* 0x004800008b70783b */ /* 0x000fee0000000200 */
[C---:B-1----:R-:W-:Y:S08]  /*39e0*/  HMMA.16816.F32.BF16 R28, R100.reuse, R108, R28 ;  /* 0x0000006c641c723c */ /* 0x042ff0000004181c */
[C---:B------:R-:W-:Y:S01]  /*39f0*/  HMMA.16816.F32.BF16 R24, R100.reuse, R110, R24 ;  /* 0x0000006e6418723c */ /* 0x040fe20000041818 */
[----:B------:R-:W-:Y:S07]  /*3a00*/  LDSM.16.M88.4 R108, [R139+0x5000] ;  /* 0x005000008b6c783b */ /* 0x000fee0000000200 */
[C---:B--2---:R-:W-:Y:S08]  /*3a10*/  HMMA.16816.F32.BF16 R20, R100.reuse, R104, R20 ;  /* 0x000000686414723c */ /* 0x044ff00000041814 */
[----:B------:R-:W-:Y:S01]  /*3a20*/  HMMA.16816.F32.BF16 R16, R100, R106, R16 ;  /* 0x0000006a6410723c */ /* 0x000fe20000041810 */
[----:B------:R-:W1:Y:S04]  /*3a30*/  LDSM.16.M88.4 R100, [R142] ;  /* 0x000000008e64783b */ /* 0x000e680000000200 */
[----:B------:R-:W2:Y:S03]  /*3a40*/  LDSM.16.M88.4 R104, [R139+0x4000] ;  /* 0x004000008b68783b */ /* 0x000ea60000000200 */
[C---:B-1----:R-:W-:Y:S08]  /*3a50*/  HMMA.16816.F32.BF16 R4, R100.reuse, R112, R4 ;  /* 0x000000706404723c */ /* 0x042ff00000041804 */
[C---:B--2---:R-:W-:Y:S08]  /*3a60*/  HMMA.16816.F32.BF16 R12, R100.reuse, R104, R12 ;  /* 0x00000068640c723c */ /* 0x044ff0000004180c */
[C---:B------:R-:W-:Y:S01]  /*3a70*/  HMMA.16816.F32.BF16 R8, R100.reuse, R106, R8 ;  /* 0x0000006a6408723c */ /* 0x040fe20000041808 */
[----:B------:R-:W1:Y:S07]  /*3a80*/  LDSM.16.M88.4 R104, [R139+0x5800] ;  /* 0x005800008b68783b */ /* 0x000e6e0000000200 */
[C---:B------:R-:W-:Y:S01]  /*3a90*/  HMMA.16816.F32.BF16 R32, R100.reuse, R114, R32 ;  /* 0x000000726420723c */ /* 0x040fe20000041820 */
[----:B------:R-:W-:Y:S07]  /*3aa0*/  LDSM.16.M88.4 R112, [R132+0x800] ;  /* 0x000800008470783b */ /* 0x000fee0000000200 */
[C---:B------:R-:W-:Y:S08]  /*3ab0*/  HMMA.16816.F32.BF16 R28, R100.reuse, R108, R28 ;  /* 0x0000006c641c723c */ /* 0x040ff0000004181c */
[C---:B------:R-:W-:Y:S01]  /*3ac0*/  HMMA.16816.F32.BF16 R24, R100.reuse, R110, R24 ;  /* 0x0000006e6418723c */ /* 0x040fe20000041818 */
[----:B------:R-:W-:Y:S07]  /*3ad0*/  LDSM.16.M88.4 R108, [R132+0x1000] ;  /* 0x00100000846c783b */ /* 0x000fee0000000200 */
[C---:B-1----:R-:W-:Y:S08]  /*3ae0*/  HMMA.16816.F32.BF16 R20, R100.reuse, R104, R20 ;  /* 0x000000686414723c */ /* 0x042ff00000041814 */
[----:B------:R-:W-:Y:S01]  /*3af0*/  HMMA.16816.F32.BF16 R16, R100, R106, R16 ;  /* 0x0000006a6410723c */ /* 0x000fe20000041810 */
[----:B------:R-:W1:Y:S04]  /*3b00*/  LDSM.16.M88.4 R100, [R141] ;  /* 0x000000008d64783b */ /* 0x000e680000000200 */
[----:B------:R-:W2:Y:S03]  /*3b10*/  LDSM.16.M88.4 R104, [R132] ;  /* 0x000000008468783b */ /* 0x000ea60000000200 */
        /* <DEDUP_REMOVED lines=11> */
[----:B------:R-:W1:Y:S04]  /*3bd0*/  LDSM.16.M88.4 R100, [R146+0x2000] ;  /* 0x002000009264783b */ /* 0x000e680000000200 */
[----:B------:R-:W2:Y:S03]  /*3be0*/  LDSM.16.M88.4 R104, [R145+0x6000] ;  /* 0x006000009168783b */ /* 0x000ea60000000200 */
[C---:B-1----:R-:W-:Y:S08]  /*3bf0*/  HMMA.16816.F32.BF16 R4, R100.reuse, R112, R4 ;  /* 0x000000706404723c */ /* 0x042ff00000041804 */
[C---:B--2---:R-:W-:Y:S08]  /*3c00*/  HMMA.16816.F32.BF16 R12, R100.reuse, R104, R12 ;  /* 0x00000068640c723c */ /* 0x044ff0000004180c */
[C---:B------:R-:W-:Y:S01]  /*3c10*/  HMMA.16816.F32.BF16 R8, R100.reuse, R106, R8 ;  /* 0x0000006a6408723c */ /* 0x040fe20000041808 */
[----:B------:R-:W1:Y:S07]  /*3c20*/  LDSM.16.M88.4 R104, [R145+0x7800] ;  /* 0x007800009168783b */ /* 0x000e6e0000000200 */
[C---:B------:R-:W-:Y:S01]  /*3c30*/  HMMA.16816.F32.BF16 R32, R100.reuse, R114, R32 ;  /* 0x000000726420723c */ /* 0x040fe20000041820 */
[----:B------:R-:W-:Y:S07]  /*3c40*/  LDSM.16.M88.4 R112, [R130] ;  /* 0x000000008270783b */ /* 0x000fee0000000200 */
[C---:B------:R-:W-:Y:S08]  /*3c50*/  HMMA.16816.F32.BF16 R28, R100.reuse, R108, R28 ;  /* 0x0000006c641c723c */ /* 0x040ff0000004181c */
[C---:B------:R-:W-:Y:S01]  /*3c60*/  HMMA.16816.F32.BF16 R24, R100.reuse, R110, R24 ;  /* 0x0000006e6418723c */ /* 0x040fe20000041818 */
[----:B------:R-:W-:Y:S07]  /*3c70*/  LDSM.16.M88.4 R108, [R129] ;  /* 0x00000000816c783b */ /* 0x000fee0000000200 */
[C---:B-1----:R-:W-:Y:S08]  /*3c80*/  HMMA.16816.F32.BF16 R20, R100.reuse, R104, R20 ;  /* 0x000000686414723c */ /* 0x042ff00000041814 */
[----:B------:R-:W-:Y:S01]  /*3c90*/  HMMA.16816.F32.BF16 R16, R100, R106, R16 ;  /* 0x0000006a6410723c */ /* 0x000fe20000041810 */
[----:B------:R-:W1:Y:S04]  /*3ca0*/  LDSM.16.M88.4 R100, [R144+0x2000] ;  /* 0x002000009064783b */ /* 0x000e680000000200 */
[----:B------:R-:W2:Y:S03]  /*3cb0*/  LDSM.16.M88.4 R104, [R131] ;  /* 0x000000008368783b */ /* 0x000ea60000000200 */
[C---:B-1----:R-:W-:Y:S08]  /*3cc0*/  HMMA.16816.F32.BF16 R4, R100.reuse, R112, R4 ;  /* 0x000000706404723c */ /* 0x042ff00000041804 */
[C---:B--2---:R-:W-:Y:S08]  /*3cd0*/  HMMA.16816.F32.BF16 R12, R100.reuse, R104, R12 ;  /* 0x00000068640c723c */ /* 0x044ff0000004180c */
[C---:B------:R-:W-:Y:S01]  /*3ce0*/  HMMA.16816.F32.BF16 R8, R100.reuse, R106, R8 ;  /* 0x0000006a6408723c */ /* 0x040fe20000041808 */
[----:B------:R-:W1:Y:S07]  /*3cf0*/  LDSM.16.M88.4 R104, [R128] ;  /* 0x000000008068783b */ /* 0x000e6e0000000200 */
        /* <DEDUP_REMOVED lines=17> */
[----:B------:R-:W2:Y:S07]  /*3e10*/  LDSM.16.M88.4 R108, [R141+0x2000] ;  /* 0x002000008d6c783b */ /* 0x000eae0000000200 */
[C---:B-1----:R-:W-:Y:S08]  /*3e20*/  HMMA.16816.F32.BF16 R20, R100.reuse, R104, R20 ;  /* 0x000000686414723c */ /* 0x042ff00000041814 */
[----:B------:R-:W-:Y:S01]  /*3e30*/  HMMA.16816.F32.BF16 R16, R100, R106, R16 ;  /* 0x0000006a6410723c */ /* 0x000fe20000041810 */
[----:B------:R-:W1:Y:S04]  /*3e40*/  LDSM.16.M88.4 R100, [R132+0x2000] ;  /* 0x002000008464783b */ /* 0x000e680000000200 */
[----:B------:R-:W3:Y:S03]  /*3e50*/  LDSM.16.M88.4 R104, [R132+0x3000] ;  /* 0x003000008468783b */ /* 0x000ee60000000200 */
[C---:B--2---:R-:W-:Y:S08]  /*3e60*/  HMMA.16816.F32.BF16 R4, R108.reuse, R112, R4 ;  /* 0x000000706c04723c */ /* 0x044ff00000041804 */
[C---:B------:R-:W-:Y:S11]  /*3e70*/  HMMA.16816.F32.BF16 R32, R108.reuse, R114, R32 ;  /* 0x000000726c20723c */ /* 0x040ff60000041820 */
[----:B------:R-:W-:Y:S05]  /*3e80*/  @!UPT UIADD3 URZ, URZ, URZ, URZ ;  /* 0x0000003f3f3ff290 */ /* 0x000fea000fffe03f */
[----:B------:R-:W-:Y:S01]  /*3e90*/  FSEL R168, R4, -INF , !P0 ;  /* 0xff80000004a87808 */ /* 0x000fe20004000000 */
[----:B-1----:R-:W-:Y:S01]  /*3ea0*/  HMMA.16816.F32.BF16 R12, R108, R100, R12 ;  /* 0x000000646c0c723c */ /* 0x002fe2000004180c */
[----:B------:R-:W-:-:S07]  /*3eb0*/  IADD3 R4, R125, 0x21, RZ ;  /* 0x000000217d047810 */ /* 0x000fce0007ffe0ff */
[----:B------:R-:W-:Y:S01]  /*3ec0*/  HMMA.16816.F32.BF16 R8, R108, R102, R8 ;  /* 0x000000666c08723c */ /* 0x000fe20000041808 */
[----:B------:R-:W1:Y:S01]  /*3ed0*/  LDSM.16.M88.4 R100, [R132+0x3800] ;  /* 0x003800008464783b */ /* 0x000e620000000200 */
[----:B------:R-:W-:-:S06]  /*3ee0*/  DEPBAR.LE SB0, 0x0 ;  /* 0x000080000000791a */ /* 0x000fcc0000000000 */
[C---:B---3--:R-:W-:Y:S08]  /*3ef0*/  HMMA.16816.F32.BF16 R28, R108.reuse, R104, R28 ;  /* 0x000000686c1c723c */ /* 0x048ff0000004181c */
[----:B------:R-:W-:Y:S08]  /*3f00*/  HMMA.16816.F32.BF16 R24, R108, R106, R24 ;  /* 0x0000006a6c18723c */ /* 0x000ff00000041818 */
[----:B------:R-:W-:Y:S01]  /*3f10*/  FSEL R8, R8, -INF , !P1 ;  /* 0xff80000008087808 */ /* 0x000fe20004800000 */
[----:B------:R-:W-:Y:S01]  /*3f20*/  BAR.SYNC.DEFER_BLOCKING 0x0 ;  /* 0x0000000000007b1d */ /* 0x000fe20000010000 */
[----:B------:R-:W-:-:S02]  /*3f30*/  ISETP.GE.AND P1, PT, R3, R121, PT ;  /* 0x000000790300720c */ /* 0x000fc40003f26270 */
[----:B------:R-:W-:Y:S02]  /*3f40*/  IADD3 R3, R125, 0x18, RZ ;  /* 0x000000187d037810 */ /* 0x000fe40007ffe0ff */
[----:B------:R-:W-:Y:S02]  /*3f50*/  FSEL R173, R6, -INF , !P1 ;  /* 0xff80000006ad7808 */ /* 0x000fe40004800000 */
[----:B------:R-:W-:-:S04]  /*3f60*/  ISETP.GE.AND P0, PT, R3, R121, PT ;  /* 0x000000790300720c */ /* 0x000fc80003f06270 */
[----:B------:R-:W-:Y:S02]  /*3f70*/  FSEL R187, R34, -INF , !P0 ;  /* 0xff80000022bb7808 */ /* 0x000fe40004000000 */
[-C--:B------:R-:W-:Y:S01]  /*3f80*/  ISETP.GE.AND P0, PT, R4, R124.reuse, PT ;  /* 0x0000007c0400720c */ /* 0x080fe20003f06270 */
[C---:B-1----:R-:W-:Y:S07]  /*3f90*/  HMMA.16816.F32.BF16 R20, R108.reuse, R100, R20 ;  /* 0x000000646c14723c */ /* 0x042fee0000041814 */
[----:B------:R-:W-:Y:S01]  /*3fa0*/  IADD3 R100, R125, 0x1, RZ ;  /* 0x000000017d647810 */ /* 0x000fe20007ffe0ff */
[----:B------:R-:W-:Y:S03]  /*3fb0*/  HMMA.16816.F32.BF16 R16, R108, R102, R16 ;  /* 0x000000666c10723c */ /* 0x000fe60000041810 */
[----:B------:R-:W-:-:S02]  /*3fc0*/  ISETP.GE.AND P5, PT, R100, R124, PT ;  /* 0x0000007c6400720c */ /* 0x000fc40003fa6270 */
[-C--:B------:R-:W-:Y:S02]  /*3fd0*/  ISETP.GE.AND P3, PT, R100, R121.reuse, PT ;  /* 0x000000796400720c */ /* 0x080fe40003f66270 */
[C---:B------:R-:W-:Y:S02]  /*3fe0*/  IADD3 R100, R125.reuse, 0x9, RZ ;  /* 0x000000097d647810 */ /* 0x040fe40007ffe0ff */
[----:B------:R-:W-:Y:S02]  /*3ff0*/  FSEL R111, R10, -INF , !P4 ;  /* 0xff8000000a6f7808 */ /* 0x000fe40006000000 */
[C---:B------:R-:W-:Y:S02]  /*4000*/  ISETP.GE.AND P6, PT, R100.reuse, R124, PT ;  /* 0x0000007c6400720c */ /* 0x040fe40003fc6270 */
[----:B------:R-:W-:Y:S02]  /*4010*/  ISETP.GE.AND P2, PT, R100, R121, PT ;  /* 0x000000796400720c */ /* 0x000fe40003f46270 */
[----:B------:R-:W-:-:S02]  /*4020*/  IADD3 R100, R125, 0x11, RZ ;  /* 0x000000117d647810 */ /* 0x000fc40007ffe0ff */
[----:B------:R-:W-:Y:S02]  /*4030*/  FSEL R10, R9, -INF , !P6 ;  /* 0xff800000090a7808 */ /* 0x000fe40007000000 */
[----:B------:R-:W-:Y:S02]  /*4040*/  IADD3 R9, R125, 0x19, RZ ;  /* 0x000000197d097810 */ /* 0x000fe40007ffe0ff */
[----:B------:R-:W-:Y:S02]  /*4050*/  FSEL R169, R11, -INF , !P2 ;  /* 0xff8000000ba97808 */ /* 0x000fe40005000000 */
[CC--:B------:R-:W-:Y:S02]  /*4060*/  ISETP.GE.AND P4, PT, R100.reuse, R124.reuse, PT ;  /* 0x0000007c6400720c */ /* 0x0c0fe40003f86270 */
[----:B------:R-:W-:Y:S02]  /*4070*/  ISETP.GE.AND P6, PT, R100, R121, PT ;  /* 0x000000796400720c */ /* 0x000fe40003fc6270 */
[----:B------:R-:W-:-:S02]  /*4080*/  ISETP.GE.AND P2, PT, R3, R124, PT ;  /* 0x0000007c0300720c */ /* 0x000fc40003f46270 */
[----:B------:R-:W-:Y:S02]  /*4090*/  IADD3 R3, R125, 0x20, RZ ;  /* 0x000000207d037810 */ /* 0x000fe40007ffe0ff */
[----:B------:R-:W-:Y:S02]  /*40a0*/  ISETP.GE.AND P1, PT, R9, R124, PT ;  /* 0x0000007c0900720c */ /* 0x000fe40003f26270 */
[----:B------:R-:W-:Y:S02]  /*40b0*/  FSEL R172, R5, -INF , !P4 ;  /* 0xff80000005ac7808 */ /* 0x000fe40006000000 */
[----:B------:R-:W-:Y:S02]  /*40c0*/  FSEL R185, R7, -INF , !P6 ;  /* 0xff80000007b97808 */ /* 0x000fe40007000000 */
[----:B------:R-:W-:Y:S02]  /*40d0*/  FSEL R174, R32, -INF , !P2 ;  /* 0xff80000020ae7808 */ /* 0x000fe40005000000 */
[----:B------:R-:W-:-:S02]  /*40e0*/  FSEL R15, R15, -INF , !P3 ;  /* 0xff8000000f0f7808 */ /* 0x000fc40005800000 */
[-C--:B------:R-:W-:Y:S02]  /*40f0*/  ISETP.GE.AND P4, PT, R9, R121.reuse, PT ;  /* 0x000000790900720c */ /* 0x080fe40003f86270 */
[C---:B------:R-:W-:Y:S02]  /*4100*/  ISETP.GE.AND P6, PT, R3.reuse, R124, PT ;  /* 0x0000007c0300720c */ /* 0x040fe40003fc6270 */
[-C--:B------:R-:W-:Y:S02]  /*4110*/  ISETP.GE.AND P2, PT, R3, R121.reuse, PT ;  /* 0x000000790300720c */ /* 0x080fe40003f46270 */
[----:B------:R-:W-:Y:S02]  /*4120*/  FSEL R182, R33, -INF , !P1 ;  /* 0xff80000021b67808 */ /* 0x000fe40004800000 */
[C---:B------:R-:W-:Y:S02]  /*4130*/  ISETP.GE.AND P3, PT, R125.reuse, R121, PT ;  /* 0x000000797d00720c */ /* 0x040fe40003f66270 */
[----:B------:R-:W-:-:S02]  /*4140*/  IADD3 R3, R125, 0x28, RZ ;  /* 0x000000287d037810 */ /* 0x000fc40007ffe0ff */
[----:B------:R-:W-:Y:S02]  /*4150*/  ISETP.GE.AND P1, PT, R4, R121, PT ;  /* 0x000000790400720c */ /* 0x000fe40003f26270 */
[----:B------:R-:W-:Y:S02]  /*4160*/  IADD3 R4, R125, 0x29, RZ ;  /* 0x000000297d047810 */ /* 0x000fe40007ffe0ff */
[----:B------:R-:W-:Y:S02]  /*4170*/  FSEL R183, R35, -INF , !P4 ;  /* 0xff80000023b77808 */ /* 0x000fe40006000000 */
[----:B------:R-:W-:Y:S02]  /*4180*/  FSEL R100, R28, -INF , !P6 ;  /* 0xff8000001c647808 */ /* 0x000fe40007000000 */
[----:B------:R-:W-:Y:S02]  /*4190*/  FSEL R5, R14, -INF , !P3 ;  /* 0xff8000000e057808 */ /* 0x000fe40005800000 */
[----:B------:R-:W-:-:S02]  /*41a0*/  ISETP.GE.AND P4, PT, R3, R124, PT ;  /* 0x0000007c0300720c */ /* 0x000fc40003f86270 */
[-C--:B------:R-:W-:Y:S02]  /*41b0*/  ISETP.GE.AND P6, PT, R3, R121.reuse, PT ;  /* 0x000000790300720c */ /* 0x080fe40003fc6270 */
[----:B------:R-:W-:Y:S02]  /*41c0*/  FSEL R102, R29, -INF , !P0 ;  /* 0xff8000001d667808 */ /* 0x000fe40004000000 */
[----:B------:R-:W-:Y:S02]  /*41d0*/  ISETP.NE.AND P3, PT, R120, 0x2, PT ;  /* 0x000000027800780c */ /* 0x000fe40003f65270 */
[----:B------:R-:W-:Y:S02]  /*41e0*/  IADD3 R3, R125, 0x30, RZ ;  /* 0x000000307d037810 */ /* 0x000fe40007ffe0ff */
[----:B------:R-:W-:Y:S02]  /*41f0*/  ISETP.GE.AND P0, PT, R4, R121, PT ;  /* 0x000000790400720c */ /* 0x000fe40003f06270 */
[----:B------:R-:W-:-:S02]  /*4200*/  FSEL R103, R30, -INF , !P2 ;  /* 0xff8000001e677808 */ /* 0x000fc40005000000 */
[-C--:B------:R-:W-:Y:S02]  /*4210*/  ISETP.GE.AND P2, PT, R4, R124.reuse, PT ;  /* 0x0000007c0400720c */ /* 0x080fe40003f46270 */
[----:B------:R-:W-:Y:S02]  /*4220*/  FSEL R177, R31, -INF , !P1 ;  /* 0xff8000001fb17808 */ /* 0x000fe40004800000 */
[----:B------:R-:W-:Y:S02]  /*4230*/  FSEL R176, R24, -INF , !P4 ;  /* 0xff80000018b07808 */ /* 0x000fe40006000000 */
[----:B------:R-:W-:Y:S02]  /*4240*/  IADD3 R4, R125, 0x31, RZ ;  /* 0x000000317d047810 */ /* 0x000fe40007ffe0ff */
[C---:B------:R-:W-:Y:S02]  /*4250*/  ISETP.GE.AND P1, PT, R3.reuse, R124, PT ;  /* 0x0000007c0300720c */ /* 0x040fe40003f26270 */
[----:B------:R-:W-:-:S02]  /*4260*/  ISETP.GE.AND P4, PT, R3, R121, PT ;  /* 0x000000790300720c */ /* 0x000fc40003f86270 */
[----:B------:R-:W-:Y:S02]  /*4270*/  FSEL R101, R27, -INF , !P0 ;  /* 0xff8000001b657808 */ /* 0x000fe40004000000 */
[C---:B------:R-:W-:Y:S02]  /*4280*/  ISETP.GE.AND P0, PT, R125.reuse, R124, PT ;  /* 0x0000007c7d00720c */ /* 0x040fe40003f06270 */
[C---:B------:R-:W-:Y:S02]  /*4290*/  IADD3 R3, R125.reuse, 0x38, RZ ;  /* 0x000000387d037810 */ /* 0x040fe40007ffe0ff */
[----:B------:R-:W-:Y:S02]  /*42a0*/  IADD3 R125, R125, 0x39, RZ ;  /* 0x000000397d7d7810 */ /* 0x000fe40007ffe0ff */
[----:B------:R-:W-:Y:S02]  /*42b0*/  FSEL R181, R26, -INF , !P6 ;  /* 0xff8000001ab57808 */ /* 0x000fe40007000000 */
[----:B------:R-:W-:-:S02]  /*42c0*/  FSEL R180, R25, -INF , !P2 ;  /* 0xff80000019b47808 */ /* 0x000fc40005000000 */
[C---:B------:R-:W-:Y:S02]  /*42d0*/  ISETP.GE.AND P6, PT, R4.reuse, R124, PT ;  /* 0x0000007c0400720c */ /* 0x040fe40003fc6270 */
[----:B------:R-:W-:Y:S02]  /*42e0*/  ISETP.GE.AND P2, PT, R4, R121, PT ;  /* 0x000000790400720c */ /* 0x000fe40003f46270 */
[----:B------:R-:W-:Y:S02]  /*42f0*/  FSEL R4, R13, -INF , !P5 ;  /* 0xff8000000d047808 */ /* 0x000fe40006800000 */
[----:B------:R-:W-:Y:S02]  /*4300*/  FSEL R104, R20, -INF , !P1 ;  /* 0xff80000014687808 */ /* 0x000fe40004800000 */
[----:B------:R-:W-:Y:S02]  /*4310*/  FSEL R105, R22, -INF , !P4 ;  /* 0xff80000016697808 */ /* 0x000fe40006000000 */
        /* <DEDUP_REMOVED lines=12> */
[----:B------:R-:W-:Y:S01]  /*43e0*/  IADD3 R6, R120, -0x3, RZ ;  /* 0xfffffffd78067810 */ /* 0x000fe20007ffe0ff */
[----:B------:R-:W-:Y:S02]  /*43f0*/  ULDC.64 UR4, c[0x0][0x198] ;  /* 0x0000660000047ab9 */ /* 0x000fe40000000a00 */
[----:B------:R-:W-:Y:S01]  /*4400*/  USHF.L.U32 UR8, UR4, 0x5, URZ ;  /* 0x0000000504087899 */ /* 0x000fe2000800063f */
[----:B------:R-:W-:Y:S01]  /*4410*/  SHF.R.S32.HI R3, RZ, 0x1f, R6 ;  /* 0x0000001fff037819 */ /* 0x000fe20000011406 */
[----:B------:R-:W-:Y:S01]  /*4420*/  IMAD.WIDE.U32 R16, R6, c[0x0][0x198], RZ ;  /* 0x0000660006107a25 */ /* 0x000fe200078e00ff */
[----:B------:R-:W-:-:S03]  /*4430*/  USHF.L.U64.HI UR5, UR4, 0x5, UR5 ;  /* 0x0000000504057899 */ /* 0x000fc60008010205 */
[----:B------:R-:W-:-:S04]  /*4440*/  IMAD R3, R3, c[0x0][0x198], RZ ;  /* 0x0000660003037a24 */ /* 0x000fc800078e02ff */
[----:B------:R-:W-:Y:S01]  /*4450*/  IMAD R3, R6, c[0x0][0x19c], R3 ;  /* 0x0000670006037a24 */ /* 0x000fe200078e0203 */
[----:B------:R-:W-:-:S03]  /*4460*/  LEA R6, P0, R16, R158, 0x6 ;  /* 0x0000009e10067211 */ /* 0x000fc600078030ff */
[----:B------:R-:W-:Y:S01]  /*4470*/  IMAD.IADD R3, R17, 0x1, R3 ;  /* 0x0000000111037824 */ /* 0x000fe200078e0203 */
[----:B------:R-:W-:-:S04]  /*4480*/  LEA R18, P1, R6, c[0x0][0x168], 0x1 ;  /* 0x00005a0006127a11 */ /* 0x000fc800078208ff */
        /* <DEDUP_REMOVED lines=20> */
.L_x_483:
[----:B-1----:R-:W-:Y:S01]  /*45d0*/  FMNMX.FTZ R6, R0, R5, !PT ;  /* 0x0000000500067209 */ /* 0x002fe20007810000 */
[----:B------:R-:W-:Y:S01]  /*45e0*/  LDSM.16.MT88.4 R16, [R138+0x8000] ;  /* 0x008000008a10783b */ /* 0x000fe20000004200 */
[----:B------:R-:W-:-:S02]  /*45f0*/  FMNMX.FTZ R3, R2, R12, !PT ;  /* 0x0000000c02037209 */ /* 0x000fc40007810000 */
[----:B------:R-:W-:Y:S01]  /*4600*/  FMNMX.FTZ R6, R15, R6, !PT ;  /* 0x000000060f067209 */ /* 0x000fe20007810000 */
[----:B------:R-:W-:Y:S01]  /*4610*/  LDSM.16.MT88.4 R24, [R137+0x8000] ;  /* 0x008000008918783b */ /* 0x000fe20000004200 */
[----:B------:R-:W-:Y:S02]  /*4620*/  FMNMX.FTZ R3, R4, R3, !PT ;  /* 0x0000000304037209 */ /* 0x000fe40007810000 */
[----:B------:R-:W-:Y:S01]  /*4630*/  FMNMX.FTZ R6, R111, R6, !PT ;  /* 0x000000066f067209 */ /* 0x000fe20007810000 */
[----:B------:R-:W-:Y:S01]  /*4640*/  LDSM.16.MT88.4 R32, [R136+0x8000] ;  /* 0x008000008820783b */ /* 0x000fe20000004200 */
        /* <DEDUP_REMOVED lines=42> */
[--C-:B------:R-:W-:Y:S01]  /*48f0*/  FFMA.FTZ R111, R111, c[0x0][0x23c], -R112.reuse ;  /* 0x00008f006f6f7a23 */ /* 0x100fe20000010870 */
[----:B------:R-:W-:Y:S01]  /*4900*/  FSEL R7, R108, RZ, P1 ;  /* 0x000000ff6c077208 */ /* 0x000fe20000800000 */
[----:B------:R-:W-:Y:S01]  /*4910*/  FFMA.FTZ R179, R173, c[0x0][0x23c], -R112 ;  /* 0x00008f00adb37a23 */ /* 0x000fe20000010870 */
[----:B------:R-:W-:Y:S01]  /*4920*/  FSEL R167, R167, RZ, P1 ;  /* 0x000000ffa7a77208 */ /* 0x000fe20000800000 */
[----:B------:R-:W-:Y:S01]  /*4930*/  FADD.FTZ R5, R0, -R5 ;  /* 0x8000000500057221 */ /* 0x000fe20000010000 */
[----:B------:R-:W-:Y:S01]  /*4940*/  MUFU.EX2 R107, R107 ;  /* 0x0000006b006b7308 */ /* 0x000fe20000000800 */
[----:B------:R-:W-:Y:S01]  /*4950*/  FADD.FTZ R7, R2, -R7 ;  /* 0x8000000702077221 */ /* 0x000fe20000010000 */
[----:B------:R-:W-:Y:S01]  /*4960*/  ISETP.GE.AND P0, PT, R120, 0x3, PT ;  /* 0x000000037800780c */ /* 0x000fe20003f06270 */
[----:B------:R-:W-:-:S02]  /*4970*/  FMUL.FTZ R121, R5, c[0x0][0x23c] ;  /* 0x00008f0005797a20 */ /* 0x000fc40000410000 */
[----:B------:R-:W-:Y:S02]  /*4980*/  FMUL.FTZ R7, R7, c[0x0][0x23c] ;  /* 0x00008f0007077a20 */ /* 0x000fe40000410000 */
[--C-:B------:R-:W-:Y:S01]  /*4990*/  FFMA.FTZ R114, R12, c[0x0][0x23c], -R167.reuse ;  /* 0x00008f000c727a23 */ /* 0x100fe200000108a7 */
[----:B------:R-:W-:Y:S01]  /*49a0*/  MUFU.EX2 R111, R111 ;  /* 0x0000006f006f7308 */ /* 0x000fe20000000800 */
[--C-:B------:R-:W-:Y:S02]  /*49b0*/  FFMA.FTZ R113, R4, c[0x0][0x23c], -R167.reuse ;  /* 0x00008f0004717a23 */ /* 0x100fe400000108a7 */
[--C-:B------:R-:W-:Y:S02]  /*49c0*/  FFMA.FTZ R110, R8, c[0x0][0x23c], -R167.reuse ;  /* 0x00008f00086e7a23 */ /* 0x100fe400000108a7 */
[--C-:B------:R-:W-:Y:S02]  /*49d0*/  FFMA.FTZ R109, R10, c[0x0][0x23c], -R167.reuse ;  /* 0x00008f000a6d7a23 */ /* 0x100fe400000108a7 */
[--C-:B------:R-:W-:Y:S01]  /*49e0*/  FFMA.FTZ R2, R15, c[0x0][0x23c], -R112.reuse ;  /* 0x00008f000f027a23 */ /* 0x100fe20000010870 */
[----:B------:R-:W1:Y:S01]  /*49f0*/  MUFU.EX2 R124, R7 ;  /* 0x00000007007c7308 */ /* 0x000e620000000800 */
[----:B------:R-:W-:Y:S01]  /*4a00*/  FFMA.FTZ R0, R169, c[0x0][0x23c], -R112 ;  /* 0x00008f00a9007a23 */ /* 0x000fe20000010870 */
[----:B------:R-:W2:Y:S01]  /*4a10*/  LDSM.16.MT88.4 R8, [R140+0x8000] ;  /* 0x008000008c08783b */ /* 0x000ea20000004200 */
[----:B------:R-:W-:-:S02]  /*4a20*/  FFMA.FTZ R178, R168, c[0x0][0x23c], -R167 ;  /* 0x00008f00a8b27a23 */ /* 0x000fc400000108a7 */
[--C-:B------:R-:W-:Y:S02]  /*4a30*/  FFMA.FTZ R175, R172, c[0x0][0x23c], -R167.reuse ;  /* 0x00008f00acaf7a23 */ /* 0x100fe400000108a7 */
[--C-:B------:R-:W-:Y:S01]  /*4a40*/  FFMA.FTZ R174, R174, c[0x0][0x23c], -R167.reuse ;  /* 0x00008f00aeae7a23 */ /* 0x100fe200000108a7 */
[----:B------:R-:W3:Y:S01]  /*4a50*/  MUFU.EX2 R121, R121 ;  /* 0x0000007900797308 */ /* 0x000ee20000000800 */
[----:B------:R-:W-:Y:S02]  /*4a60*/  FFMA.FTZ R169, R182, c[0x0][0x23c], -R167 ;  /* 0x00008f00b6a97a23 */ /* 0x000fe400000108a7 */
[--C-:B------:R-:W-:Y:S02]  /*4a70*/  FFMA.FTZ R172, R185, c[0x0][0x23c], -R112.reuse ;  /* 0x00008f00b9ac7a23 */ /* 0x100fe40000010870 */
[--C-:B------:R-:W-:Y:S02]  /*4a80*/  FFMA.FTZ R173, R187, c[0x0][0x23c], -R112.reuse ;  /* 0x00008f00bbad7a23 */ /* 0x100fe40000010870 */
[----:B------:R-:W-:Y:S01]  /*4a90*/  FFMA.FTZ R168, R183, c[0x0][0x23c], -R112 ;  /* 0x00008f00b7a87a23 */ /* 0x000fe20000010870 */
[----:B------:R-:W-:Y:S01]  /*4aa0*/  MUFU.EX2 R114, R114 ;  /* 0x0000007200727308 */ /* 0x000fe20000000800 */
[----:B-1----:R-:W-:-:S02]  /*4ab0*/  FMUL.FTZ R20, R48, R124 ;  /* 0x0000007c30147220 */ /* 0x002fc40000410000 */
[-C--:B------:R-:W-:Y:S02]  /*4ac0*/  FMUL.FTZ R21, R49, R124.reuse ;  /* 0x0000007c31157220 */ /* 0x080fe40000410000 */
[-C--:B------:R-:W-:Y:S02]  /*4ad0*/  FMUL.FTZ R4, R96, R124.reuse ;  /* 0x0000007c60047220 */ /* 0x080fe40000410000 */
[----:B------:R-:W-:Y:S01]  /*4ae0*/  FMUL.FTZ R5, R97, R124 ;  /* 0x0000007c61057220 */ /* 0x000fe20000410000 */
[----:B------:R-:W1:Y:S01]  /*4af0*/  MUFU.EX2 R113, R113 ;  /* 0x0000007100717308 */ /* 0x000e620000000800 */
[-C--:B---3--:R-:W-:Y:S02]  /*4b00*/  FMUL.FTZ R22, R50, R121.reuse ;  /* 0x0000007932167220 */ /* 0x088fe40000410000 */
[-C--:B------:R-:W-:Y:S02]  /*4b10*/  FMUL.FTZ R23, R51, R121.reuse ;  /* 0x0000007933177220 */ /* 0x080fe40000410000 */
[----:B------:R-:W3:Y:S01]  /*4b20*/  LDSM.16.MT88.4 R48, [R138+0xa000] ;  /* 0x00a000008a30783b */ /* 0x000ee20000004200 */
[----:B------:R-:W-:-:S02]  /*4b30*/  FMUL.FTZ R6, R98, R121 ;  /* 0x0000007962067220 */ /* 0x000fc40000410000 */
[----:B------:R-:W-:Y:S01]  /*4b40*/  MUFU.EX2 R110, R110 ;  /* 0x0000006e006e7308 */ /* 0x000fe20000000800 */
[-C--:B------:R-:W-:Y:S02]  /*4b50*/  FMUL.FTZ R7, R99, R121.reuse ;  /* 0x0000007963077220 */ /* 0x080fe40000410000 */
[-C--:B------:R-:W-:Y:S02]  /*4b60*/  FMUL.FTZ R12, R40, R124.reuse ;  /* 0x0000007c280c7220 */ /* 0x080fe40000410000 */
[----:B------:R-:W-:Y:S02]  /*4b70*/  FMUL.FTZ R13, R41, R124 ;  /* 0x0000007c290d7220 */ /* 0x000fe40000410000 */
[-C--:B------:R-:W-:Y:S01]  /*4b80*/  FMUL.FTZ R14, R42, R121.reuse ;  /* 0x000000792a0e7220 */ /* 0x080fe20000410000 */
[----:B------:R-:W4:Y:S01]  /*4b90*/  MUFU.EX2 R109, R109 ;  /* 0x0000006d006d7308 */ /* 0x000f220000000800 */
[----:B-1----:R-:W-:Y:S01]  /*4ba0*/  F2FP.BF16.PACK_AB R96, R113, R114 ;  /* 0x000000727160723e */ /* 0x002fe200000010ff */
[----:B------:R-:W-:-:S02]  /*4bb0*/  FMUL.FTZ R15, R43, R121 ;  /* 0x000000792b0f7220 */ /* 0x000fc40000410000 */
[-C--:B------:R-:W-:Y:S01]  /*4bc0*/  FMUL.FTZ R44, R44, R124.reuse ;  /* 0x0000007c2c2c7220 */ /* 0x080fe20000410000 */
[----:B------:R-:W1:Y:S01]  /*4bd0*/  LDSM.16.MT88.4 R40, [R140+0xa000] ;  /* 0x00a000008c28783b */ /* 0x000e620000004200 */
[-C--:B------:R-:W-:Y:S02]  /*4be0*/  FMUL.FTZ R45, R45, R124.reuse ;  /* 0x0000007c2d2d7220 */ /* 0x080fe40000410000 */
[----:B------:R-:W5:Y:S01]  /*4bf0*/  MUFU.EX2 R2, R2 ;  /* 0x0000000200027308 */ /* 0x000f620000000800 */
[-C--:B------:R-:W-:Y:S02]  /*4c00*/  FMUL.FTZ R46, R46, R121.reuse ;  /* 0x000000792e2e7220 */ /* 0x080fe40000410000 */
[-C--:B------:R-:W-:Y:S02]  /*4c10*/  FMUL.FTZ R47, R47, R121.reuse ;  /* 0x000000792f2f7220 */ /* 0x080fe40000410000 */
[-C--:B------:R-:W-:Y:S02]  /*4c20*/  FMUL.FTZ R76, R76, R124.reuse ;  /* 0x0000007c4c4c7220 */ /* 0x080fe40000410000 */
[----:B------:R-:W-:Y:S01]  /*4c30*/  FMUL.FTZ R77, R77, R124 ;  /* 0x0000007c4d4d7220 */ /* 0x000fe20000410000 */
[----:B------:R-:W2:Y:S01]  /*4c40*/  MUFU.EX2 R0, R0 ;  /* 0x0000000000007308 */ /* 0x000ea20000000800 */
[----:B----4-:R-:W-:Y:S01]  /*4c50*/  F2FP.BF16.PACK_AB R98, R109, R110 ;  /* 0x0000006e6d62723e */ /* 0x010fe200000010ff */
[----:B------:R-:W-:-:S02]  /*4c60*/  FMUL.FTZ R78, R78, R121 ;  /* 0x000000794e4e7220 */ /* 0x000fc40000410000 */
[----:B------:R-:W-:Y:S02]  /*4c70*/  FMUL.FTZ R79, R79, R121 ;  /* 0x000000794f4f7220 */ /* 0x000fe40000410000 */
[-C--:B------:R-:W-:Y:S01]  /*4c80*/  FMUL.FTZ R36, R36, R124.reuse ;  /* 0x0000007c24247220 */ /* 0x080fe20000410000 */
[----:B-----5:R-:W-:Y:S01]  /*4c90*/  F2FP.BF16.PACK_AB R97, R2, R107 ;  /* 0x0000006b0261723e */ /* 0x020fe200000010ff */
[-C--:B------:R-:W-:Y:S01]  /*4ca0*/  FMUL.FTZ R37, R37, R124.reuse ;  /* 0x0000007c25257220 */ /* 0x080fe20000410000 */
[----:B------:R-:W-:Y:S01]  /*4cb0*/  MUFU.EX2 R178, R178 ;  /* 0x000000b200b27308 */ /* 0x000fe20000000800 */
[-C--:B------:R-:W-:Y:S02]  /*4cc0*/  FMUL.FTZ R38, R38, R121.reuse ;  /* 0x0000007926267220 */ /* 0x080fe40000410000 */
[----:B------:R-:W-:Y:S02]  /*4cd0*/  FMUL.FTZ R39, R39, R121 ;  /* 0x0000007927277220 */ /* 0x000fe40000410000 */
[-C--:B------:R-:W-:Y:S01]  /*4ce0*/  FMUL.FTZ R68, R68, R124.reuse ;  /* 0x0000007c44447220 */ /* 0x080fe20000410000 */
[----:B--2---:R-:W-:Y:S01]  /*4cf0*/  F2FP.BF16.PACK_AB R99, R0, R111 ;  /* 0x0000006f0063723e */ /* 0x004fe200000010ff */
[----:B------:R-:W-:Y:S01]  /*4d00*/  FMUL.FTZ R69, R69, R124 ;  /* 0x0000007c45457220 */ /* 0x000fe20000410000 */
[----:B------:R-:W2:Y:S01]  /*4d10*/  MUFU.EX2 R175, R175 ;  /* 0x000000af00af7308 */ /* 0x000ea20000000800 */
[----:B------:R-:W-:-:S02]  /*4d20*/  FMUL.FTZ R70, R70, R121 ;  /* 0x0000007946467220 */ /* 0x000fc40000410000 */
[-C--:B------:R-:W-:Y:S02]  /*4d30*/  FMUL.FTZ R71, R71, R121.reuse ;  /* 0x0000007947477220 */ /* 0x080fe40000410000 */
[C---:B------:R-:W-:Y:S01]  /*4d40*/  HMMA.16816.F32.BF16 R12, R96.reuse, R16, R12 ;  /* 0x00000010600c723c */ /* 0x040fe2000004180c */
[-C--:B------:R-:W-:Y:S02]  /*4d50*/  FMUL.FTZ R28, R56, R124.reuse ;  /* 0x0000007c381c7220 */ /* 0x080fe40000410000 */
[----:B------:R-:W-:Y:S01]  /*4d60*/  MUFU.EX2 R174, R174 ;  /* 0x000000ae00ae7308 */ /* 0x000fe20000000800 */
[----:B------:R-:W-:Y:S02]  /*4d70*/  FMUL.FTZ R29, R57, R124 ;  /* 0x0000007c391d7220 */ /* 0x000fe40000410000 */
[-C--:B------:R-:W-:Y:S02]  /*4d80*/  FMUL.FTZ R30, R58, R121.reuse ;  /* 0x000000793a1e7220 */ /* 0x080fe40000410000 */
[----:B------:R-:W-:Y:S01]  /*4d90*/  HMMA.16816.F32.BF16 R16, R96, R18, R44 ;  /* 0x000000126010723c */ /* 0x000fe2000004182c */
[----:B------:R-:W-:-:S02]  /*4da0*/  FMUL.FTZ R31, R59, R121 ;  /* 0x000000793b1f7220 */ /* 0x000fc40000410000 */
[----:B------:R-:W-:Y:S01]  /*4db0*/  MUFU.EX2 R169, R169 ;  /* 0x000000a900a97308 */ /* 0x000fe20000000800 */
[-C--:B------:R-:W-:Y:S01]  /*4dc0*/  FMUL.FTZ R52, R52, R124.reuse ;  /* 0x0000007c34347220 */ /* 0x080fe20000410000 */
[----:B------:R-:W-:Y:S01]  /*4dd0*/  LDSM.16.MT88.4 R56, [R137+0xa000] ;  /* 0x00a000008938783b */ /* 0x000fe20000004200 */
[-C--:B------:R-:W-:Y:S02]  /*4de0*/  FMUL.FTZ R53, R53, R124.reuse ;  /* 0x0000007c35357220 */ /* 0x080fe40000410000 */
[-C--:B------:R-:W-:Y:S01]  /*4df0*/  FMUL.FTZ R44, R72, R124.reuse ;  /* 0x0000007c482c7220 */ /* 0x080fe20000410000 */
[----:B------:R-:W-:Y:S01]  /*4e00*/  HMMA.16816.F32.BF16 R4, R96, R8, R4 ;  /* 0x000000086004723c */ /* 0x000fe20000041804 */
[----:B------:R-:W-:Y:S01]  /*4e10*/  FMUL.FTZ R45, R73, R124 ;  /* 0x0000007c492d7220 */ /* 0x000fe20000410000 */
[----:B------:R-:W-:Y:S01]  /*4e20*/  MUFU.EX2 R179, R179 ;  /* 0x000000b300b37308 */ /* 0x000fe20000000800 */
[-C--:B------:R-:W-:Y:S02]  /*4e30*/  FMUL.FTZ R46, R74, R121.reuse ;  /* 0x000000794a2e7220 */ /* 0x080fe40000410000 */
[----:B------:R-:W-:-:S02]  /*4e40*/  FMUL.FTZ R47, R75, R121 ;  /* 0x000000794b2f7220 */ /* 0x000fc40000410000 */
[----:B------:R-:W4:Y:S01]  /*4e50*/  LDSM.16.MT88.4 R72, [R138+0x8800] ;  /* 0x008800008a48783b */ /* 0x000f220000004200 */
[C---:B------:R-:W-:Y:S01]  /*4e60*/  HMMA.16816.F32.BF16 R8, R96.reuse, R10, R36 ;  /* 0x0000000a6008723c */ /* 0x040fe20000041824 */
[-C--:B------:R-:W-:Y:S01]  /*4e70*/  FMUL.FTZ R54, R54, R121.reuse ;  /* 0x0000007936367220 */ /* 0x080fe20000410000 */
[----:B------:R-:W5:Y:S01]  /*4e80*/  MUFU.EX2 R172, R172 ;  /* 0x000000ac00ac7308 */ /* 0x000f620000000800 */
[-C--:B------:R-:W-:Y:S02]  /*4e90*/  FMUL.FTZ R55, R55, R121.reuse ;  /* 0x0000007937377220 */ /* 0x080fe40000410000 */
[-C--:B------:R-:W-:Y:S02]  /*4ea0*/  FMUL.FTZ R60, R60, R124.reuse ;  /* 0x0000007c3c3c7220 */ /* 0x080fe40000410000 */
[-C--:B------:R-:W-:Y:S01]  /*4eb0*/  FMUL.FTZ R36, R64, R124.reuse ;  /* 0x0000007c40247220 */ /* 0x080fe20000410000 */
[----:B---3--:R-:W-:Y:S01]  /*4ec0*/  HMMA.16816.F32.BF16 R44, R96, R48, R44 ;  /* 0x00000030602c723c */ /* 0x008fe2000004182c */
[----:B------:R-:W-:Y:S01]  /*4ed0*/  FMUL.FTZ R37, R65, R124 ;  /* 0x0000007c41257220 */ /* 0x000fe20000410000 */
[----:B------:R-:W-:Y:S01]  /*4ee0*/  MUFU.EX2 R173, R173 ;  /* 0x000000ad00ad7308 */ /* 0x000fe20000000800 */
[----:B------:R-:W-:-:S02]  /*4ef0*/  FMUL.FTZ R38, R66, R121 ;  /* 0x0000007942267220 */ /* 0x000fc40000410000 */
[-C--:B------:R-:W-:Y:S02]  /*4f00*/  FMUL.FTZ R39, R67, R121.reuse ;  /* 0x0000007943277220 */ /* 0x080fe40000410000 */
[-C--:B------:R-:W-:Y:S01]  /*4f10*/  FMUL.FTZ R61, R61, R124.reuse ;  /* 0x0000007c3d3d7220 */ /* 0x080fe20000410000 */
[C---:B------:R-:W-:Y:S01]  /*4f20*/  HMMA.16816.F32.BF16 R48, R96.reuse, R50, R76 ;  /* 0x000000326030723c */ /* 0x040fe2000004184c */
[----:B------:R-:W3:Y:S01]  /*4f30*/  LDSM.16.MT88.4 R76, [R140+0x8800] ;  /* 0x008800008c4c783b */ /* 0x000ee20000004200 */
[----:B------:R-:W2:Y:S01]  /*4f40*/  MUFU.EX2 R168, R168 ;  /* 0x000000a800a87308 */ /* 0x000ea20000000800 */
[-C--:B------:R-:W-:Y:S02]  /*4f50*/  FMUL.FTZ R62, R62, R121.reuse ;  /* 0x000000793e3e7220 */ /* 0x080fe40000410000 */
[----:B------:R-:W-:Y:S01]  /*4f60*/  FMUL.FTZ R63, R63, R121 ;  /* 0x000000793f3f7220 */ /* 0x000fe20000410000 */
[----:B------:R-:W-:Y:S01]  /*4f70*/  LDSM.16.MT88.4 R64, [R136+0xa000] ;  /* 0x00a000008840783b */ /* 0x000fe20000004200 */
[-C--:B------:R-:W-:Y:S01]  /*4f80*/  FMUL.FTZ R88, R88, R124.reuse ;  /* 0x0000007c58587220 */ /* 0x080fe20000410000 */
[----:B-1----:R-:W-:Y:S01]  /*4f90*/  HMMA.16816.F32.BF16 R36, R96, R40, R36 ;  /* 0x000000286024723c */ /* 0x002fe20000041824 */
[----:B------:R-:W-:-:S02]  /*4fa0*/  FMUL.FTZ R89, R89, R124 ;  /* 0x0000007c59597220 */ /* 0x000fc40000410000 */
[-C--:B------:R-:W-:Y:S02]  /*4fb0*/  FMUL.FTZ R90, R90, R121.reuse ;  /* 0x000000795a5a7220 */ /* 0x080fe40000410000 */
[-C--:B------:R-:W-:Y:S02]  /*4fc0*/  FMUL.FTZ R91, R91, R121.reuse ;  /* 0x000000795b5b7220 */ /* 0x080fe40000410000 */
[-C--:B------:R-:W-:Y:S01]  /*4fd0*/  FMUL.FTZ R80, R80, R124.reuse ;  /* 0x0000007c50507220 */ /* 0x080fe20000410000 */
[----:B------:R-:W-:Y:S01]  /*4fe0*/  HMMA.16816.F32.BF16 R40, R96, R42, R68 ;  /* 0x0000002a6028723c */ /* 0x000fe20000041844 */
[----:B------:R-:W-:Y:S02]  /*4ff0*/  FMUL.FTZ R81, R81, R124 ;  /* 0x0000007c51517220 */ /* 0x000fe40000410000 */
[-C--:B------:R-:W-:Y:S02]  /*5000*/  FMUL.FTZ R82, R82, R121.reuse ;  /* 0x0000007952527220 */ /* 0x080fe40000410000 */
[----:B------:R-:W-:-:S02]  /*5010*/  FMUL.FTZ R83, R83, R121 ;  /* 0x0000007953537220 */ /* 0x000fc40000410000 */
[----:B--2---:R-:W-:Y:S01]  /*5020*/  F2FP.BF16.PACK_AB R68, R175, R178 ;  /* 0x000000b2af44723e */ /* 0x004fe200000010ff */
[C---:B------:R-:W-:Y:S01]  /*5030*/  HMMA.16816.F32.BF16 R20, R96.reuse, R24, R20 ;  /* 0x000000186014723c */ /* 0x040fe20000041814 */
[----:B-----5:R-:W-:Y:S01]  /*5040*/  F2FP.BF16.PACK_AB R69, R172, R179 ;  /* 0x000000b3ac45723e */ /* 0x020fe200000010ff */
[--C-:B------:R-:W-:Y:S01]  /*5050*/  FFMA.FTZ R183, R176, c[0x0][0x23c], -R167.reuse ;  /* 0x00008f00b0b77a23 */ /* 0x100fe200000108a7 */
[----:B------:R-:W-:Y:S01]  /*5060*/  F2FP.BF16.PACK_AB R70, R169, R174 ;  /* 0x000000aea946723e */ /* 0x000fe200000010ff */
[--C-:B------:R-:W-:Y:S01]  /*5070*/  FFMA.FTZ R176, R180, c[0x0][0x23c], -R167.reuse ;  /* 0x00008f00b4b07a23 */ /* 0x100fe200000108a7 */
[----:B------:R-:W-:Y:S01]  /*5080*/  F2FP.BF16.PACK_AB R71, R168, R173 ;  /* 0x000000ada847723e */ /* 0x000fe200000010ff */
[----:B------:R-:W-:Y:S02]  /*5090*/  FFMA.FTZ R180, R177, c[0x0][0x23c], -R112 ;  /* 0x00008f00b1b47a23 */ /* 0x000fe40000010870 */
[----:B------:R-:W-:Y:S01]  /*50a0*/  HMMA.16816.F32.BF16 R28, R96, R32, R28 ;  /* 0x00000020601c723c */ /* 0x000fe2000004181c */
[--C-:B------:R-:W-:Y:S01]  /*50b0*/  FFMA.FTZ R185, R100, c[0x0][0x23c], -R167.reuse ;  /* 0x00008f0064b97a23 */ /* 0x100fe200000108a7 */
[----:B------:R-:W-:Y:S01]  /*50c0*/  MUFU.EX2 R183, R183 ;  /* 0x000000b700b77308 */ /* 0x000fe20000000800 */
[----:B------:R-:W-:-:S02]  /*50d0*/  FFMA.FTZ R182, R102, c[0x0][0x23c], -R167 ;  /* 0x00008f0066b67a23 */ /* 0x000fc400000108a7 */
[--C-:B------:R-:W-:Y:S02]  /*50e0*/  FFMA.FTZ R187, R103, c[0x0][0x23c], -R112.reuse ;  /* 0x00008f0067bb7a23 */ /* 0x100fe40000010870 */
[--C-:B------:R-:W-:Y:S01]  /*50f0*/  FFMA.FTZ R184, R181, c[0x0][0x23c], -R112.reuse ;  /* 0x00008f00b5b87a23 */ /* 0x100fe20000010870 */
[C---:B----4-:R-:W-:Y:S01]  /*5100*/  HMMA.16816.F32.BF16 R12, R68.reuse, R72, R12 ;  /* 0x00000048440c723c */ /* 0x050fe2000004180c */
[--C-:B------:R-:W-:Y:S01]  /*5110*/  FFMA.FTZ R177, R101, c[0x0][0x23c], -R112.reuse ;  /* 0x00008f0065b17a23 */ /* 0x100fe20000010870 */
[----:B------:R-:W-:Y:S01]  /*5120*/  MUFU.EX2 R185, R185 ;  /* 0x000000b900b97308 */ /* 0x000fe20000000800 */
[----:B------:R-:W-:Y:S01]  /*5130*/  LDSM.16.MT88.4 R100, [R136+0xb000] ;  /* 0x00b000008864783b */ /* 0x000fe20000004200 */
[--C-:B------:R-:W-:Y:S02]  /*5140*/  FFMA.FTZ R186, R115, c[0x0][0x23c], -R167.reuse ;  /* 0x00008f0073ba7a23 */ /* 0x100fe400000108a7 */
[----:B------:R-:W-:Y:S02]  /*5150*/  FFMA.FTZ R115, R127, c[0x0][0x23c], -R167 ;  /* 0x00008f007f737a23 */ /* 0x000fe400000108a7 */
[----:B---3--:R-:W-:Y:S01]  /*5160*/  HMMA.16816.F32.BF16 R4, R68, R76, R4 ;  /* 0x0000004c4404723c */ /* 0x008fe20000041804 */
[--C-:B------:R-:W-:Y:S01]  /*5170*/  FFMA.FTZ R188, R125, c[0x0][0x23c], -R112.reuse ;  /* 0x00008f007dbc7a23 */ /* 0x100fe20000010870 */
[----:B------:R-:W-:Y:S01]  /*5180*/  MUFU.EX2 R182, R182 ;  /* 0x000000b600b67308 */ /* 0x000fe20000000800 */
[----:B------:R-:W-:-:S02]  /*5190*/  FFMA.FTZ R127, R105, c[0x0][0x23c], -R112 ;  /* 0x00008f00697f7a23 */ /* 0x000fc40000010870 */
[--C-:B------:R-:W-:Y:S02]  /*51a0*/  FFMA.FTZ R125, R157, c[0x0][0x23c], -R112.reuse ;  /* 0x00008f009d7d7a23 */ /* 0x100fe40000010870 */
[--C-:B------:R-:W-:Y:S01]  /*51b0*/  FFMA.FTZ R181, R104, c[0x0][0x23c], -R167.reuse ;  /* 0x00008f0068b57a23 */ /* 0x100fe200000108a7 */
[C---:B------:R-:W-:Y:S01]  /*51c0*/  HMMA.16816.F32.BF16 R8, R68.reuse, R78, R8 ;  /* 0x0000004e4408723c */ /* 0x040fe20000041808 */
[----:B------:R-:W1:Y:S01]  /*51d0*/  LDSM.16.MT88.4 R76, [R137+0x8800] ;  /* 0x00880000894c783b */ /* 0x000e620000004200 */
[----:B------:R-:W-:Y:S01]  /*51e0*/  MUFU.EX2 R176, R176 ;  /* 0x000000b000b07308 */ /* 0x000fe20000000800 */
[----:B------:R-:W-:Y:S01]  /*51f0*/  FFMA.FTZ R166, R166, c[0x0][0x23c], -R167 ;  /* 0x00008f00a6a67a23 */ /* 0x000fe200000108a7 */
[----:B------:R-:W-:Y:S01]  /*5200*/  @P0 IADD3 R167, R120, -0x3, RZ ;  /* 0xfffffffd78a70810 */ /* 0x000fe20007ffe0ff */
[----:B------:R-:W-:Y:S02]  /*5210*/  FFMA.FTZ R112, R106, c[0x0][0x23c], -R112 ;  /* 0x00008f006a707a23 */ /* 0x000fe40000010870 */
[----:B------:R-:W-:Y:S01]  /*5220*/  FFMA.FTZ R114, R171, R124, R114 ;  /* 0x0000007cab727223 */ /* 0x000fe20000010072 */
[----:B------:R-:W-:Y:S01]  /*5230*/  HMMA.16816.F32.BF16 R16, R68, R74, R16 ;  /* 0x0000004a4410723c */ /* 0x000fe20000041810 */
[----:B------:R-:W2:Y:S01]  /*5240*/  LDSM.16.MT88.4 R72, [R136+0x8800] ;  /* 0x008800008848783b */ /* 0x000ea20000004200 */
[----:B------:R-:W-:Y:S01]  /*5250*/  MUFU.EX2 R187, R187 ;  /* 0x000000bb00bb7308 */ /* 0x000fe20000000800 */
[----:B------:R-:W-:-:S04]  /*5260*/  FADD.FTZ R113, R113, R114 ;  /* 0x0000007271717221 */ /* 0x000fc80000010000 */
[----:B------:R-:W-:Y:S01]  /*5270*/  FADD.FTZ R110, R110, R113 ;  /* 0x000000716e6e7221 */ /* 0x000fe20000010000 */
[----:B------:R-:W-:Y:S02]  /*5280*/  HMMA.16816.F32.BF16 R24, R96, R26, R52 ;  /* 0x0000001a6018723c */ /* 0x000fe40000041834 */
[----:B------:R-:W-:Y:S01]  /*5290*/  MUFU.EX2 R180, R180 ;  /* 0x000000b400b47308 */ /* 0x000fe20000000800 */
[----:B------:R-:W-:-:S04]  /*52a0*/  FADD.FTZ R109, R109, R110 ;  /* 0x0000006e6d6d7221 */ /* 0x000fc80000010000 */
[-C--:B------:R-:W-:Y:S01]  /*52b0*/  FMUL.FTZ R52, R92, R124.reuse ;  /* 0x0000007c5c347220 */ /* 0x080fe20000410000 */
[C---:B------:R-:W-:Y:S01]  /*52c0*/  HMMA.16816.F32.BF16 R32, R96.reuse, R34, R60 ;  /* 0x000000226020723c */ /* 0x040fe2000004183c */
[-C--:B------:R-:W-:Y:S01]  /*52d0*/  FMUL.FTZ R53, R93, R124.reuse ;  /* 0x0000007c5d357220 */ /* 0x080fe20000410000 */
[----:B------:R-:W-:Y:S01]  /*52e0*/  MUFU.EX2 R184, R184 ;  /* 0x000000b800b87308 */ /* 0x000fe20000000800 */
[-C--:B------:R-:W-:Y:S02]  /*52f0*/  FMUL.FTZ R54, R94, R121.reuse ;  /* 0x000000795e367220 */ /* 0x080fe40000410000 */
[-C--:B------:R-:W-:Y:S02]  /*5300*/  FMUL.FTZ R55, R95, R121.reuse ;  /* 0x000000795f377220 */ /* 0x080fe40000410000 */
[-C--:B------:R-:W-:Y:S02]  /*5310*/  FMUL.FTZ R60, R84, R124.reuse ;  /* 0x0000007c543c7220 */ /* 0x080fe40000410000 */
[----:B------:R-:W-:Y:S01]  /*5320*/  FMUL.FTZ R61, R85, R124 ;  /* 0x0000007c553d7220 */ /* 0x000fe20000410000 */
[----:B------:R-:W-:Y:S01]  /*5330*/  MUFU.EX2 R177, R177 ;  /* 0x000000b100b17308 */ /* 0x000fe20000000800 */
[-C--:B------:R-:W-:Y:S01]  /*5340*/  FMUL.FTZ R62, R86, R121.reuse ;  /* 0x00000079563e7220 */ /* 0x080fe20000410000 */
[----:B------:R-:W-:Y:S01]  /*5350*/  HMMA.16816.F32.BF16 R52, R96, R56, R52 ;  /* 0x000000386034723c */ /* 0x000fe20000041834 */
[----:B------:R-:W-:-:S02]  /*5360*/  FMUL.FTZ R63, R87, R121 ;  /* 0x00000079573f7220 */ /* 0x000fc40000410000 */
[----:B------:R-:W-:Y:S02]  /*5370*/  FFMA.FTZ R121, R170, R121, R107 ;  /* 0x00000079aa797223 */ /* 0x000fe4000001006b */
[----:B------:R-:W-:Y:S01]  /*5380*/  FADD.FTZ R178, R178, R109 ;  /* 0x0000006db2b27221 */ /* 0x000fe20000010000 */
[----:B------:R-:W-:Y:S01]  /*5390*/  MUFU.EX2 R181, R181 ;  /* 0x000000b500b57308 */ /* 0x000fe20000000800 */
[----:B------:R-:W-:Y:S01]  /*53a0*/  FADD.FTZ R2, R2, R121 ;  /* 0x0000007902027221 */ /* 0x000fe20000010000 */
[C---:B-1----:R-:W-:Y:S01]  /*53b0*/  HMMA.16816.F32.BF16 R20, R68.reuse, R76, R20 ;  /* 0x0000004c4414723c */ /* 0x042fe20000041814 */
[----:B------:R-:W-:Y:S02]  /*53c0*/  FADD.FTZ R175, R175, R178 ;  /* 0x000000b2afaf7221 */ /* 0x000fe40000010000 */
[----:B------:R-:W-:Y:S01]  /*53d0*/  FADD.FTZ R111, R111, R2 ;  /* 0x000000026f6f7221 */ /* 0x000fe20000010000 */
[-C--:B------:R-:W-:Y:S01]  /*53e0*/  MOV R2, R108.reuse ;  /* 0x0000006c00027202 */ /* 0x080fe20000000f00 */
[----:B------:R-:W-:Y:S01]  /*53f0*/  FADD.FTZ R174, R174, R175 ;  /* 0x000000afaeae7221 */ /* 0x000fe20000010000 */
[----:B------:R-:W1:Y:S01]  /*5400*/  MUFU.EX2 R186, R186 ;  /* 0x000000ba00ba7308 */ /* 0x000e620000000800 */
[----:B------:R-:W-:Y:S01]  /*5410*/  FADD.FTZ R0, R0, R111 ;  /* 0x0000006f00007221 */ /* 0x000fe20000010000 */
[C---:B------:R-:W-:Y:S01]  /*5420*/  HMMA.16816.F32.BF16 R24, R68.reuse, R78, R24 ;  /* 0x0000004e4418723c */ /* 0x040fe20000041818 */
[----:B------:R-:W3:Y:S01]  /*5430*/  LDSM.16.MT88.4 R76, [R140+0xa800] ;  /* 0x00a800008c4c783b */ /* 0x000ee20000004200 */
[----:B------:R-:W-:Y:S01]  /*5440*/  FADD.FTZ R174, R169, R174 ;  /* 0x000000aea9ae7221 */ /* 0x000fe20000010000 */
[----:B------:R-:W-:Y:S01]  /*5450*/  @P0 MOV R2, R108 ;  /* 0x0000006c00020202 */ /* 0x000fe20000000f00 */
[----:B------:R-:W-:Y:S01]  /*5460*/  FADD.FTZ R179, R179, R0 ;  /* 0x00000000b3b37221 */ /* 0x000fe20000010000 */
[-C--:B------:R-:W-:Y:S01]  /*5470*/  MOV R0, R3.reuse ;  /* 0x0000000300007202 */ /* 0x080fe20000000f00 */
[----:B------:R-:W-:Y:S01]  /*5480*/  MUFU.EX2 R115, R115 ;  /* 0x0000007300737308 */ /* 0x000fe20000000800 */
[----:B------:R-:W-:Y:S01]  /*5490*/  @P0 MOV R0, R3 ;  /* 0x0000000300000202 */ /* 0x000fe20000000f00 */
[----:B--2---:R-:W-:Y:S01]  /*54a0*/  HMMA.16816.F32.BF16 R28, R68, R72, R28 ;  /* 0x00000048441c723c */ /* 0x004fe2000004181c */
[----:B------:R-:W-:-:S04]  /*54b0*/  FADD.FTZ R172, R172, R179 ;  /* 0x000000b3acac7221 */ /* 0x000fc80000010000 */
[----:B------:R-:W-:Y:S01]  /*54c0*/  FADD.FTZ R173, R173, R172 ;  /* 0x000000acadad7221 */ /* 0x000fe20000010000 */
[----:B------:R-:W2:Y:S01]  /*54d0*/  MUFU.EX2 R166, R166 ;  /* 0x000000a600a67308 */ /* 0x000ea20000000800 */
[----:B-1----:R-:W-:Y:S01]  /*54e0*/  F2FP.BF16.PACK_AB R104, R186, R181 ;  /* 0x000000b5ba68723e */ /* 0x002fe200000010ff */
[----:B------:R-:W-:Y:S01]  /*54f0*/  HMMA.16816.F32.BF16 R32, R68, R74, R32 ;  /* 0x0000004a4420723c */ /* 0x000fe20000041820 */
[----:B------:R-:W1:Y:S01]  /*5500*/  LDSM.16.MT88.4 R72, [R138+0xa800] ;  /* 0x00a800008a48783b */ /* 0x000e620000004200 */
[----:B------:R-:W-:-:S04]  /*5510*/  FADD.FTZ R168, R168, R173 ;  /* 0x000000ada8a87221 */ /* 0x000fc80000010000 */
[----:B------:R-:W-:Y:S02]  /*5520*/  MUFU.EX2 R127, R127 ;  /* 0x0000007f007f7308 */ /* 0x000fe40000000800 */
[C---:B------:R-:W-:Y:S06]  /*5530*/  HMMA.16816.F32.BF16 R60, R96.reuse, R64, R60 ;  /* 0x00000040603c723c */ /* 0x040fec000004183c */
[----:B------:R-:W4:Y:S01]  /*5540*/  MUFU.EX2 R188, R188 ;  /* 0x000000bc00bc7308 */ /* 0x000f220000000800 */
[----:B--2---:R-:W-:Y:S01]  /*5550*/  F2FP.BF16.PACK_AB R106, R166, R115 ;  /* 0x00000073a66a723e */ /* 0x004fe200000010ff */
[C---:B------:R-:W-:Y:S01]  /*5560*/  HMMA.16816.F32.BF16 R64, R96.reuse, R66, R88 ;  /* 0x000000426040723c */ /* 0x040fe20000041858 */
[----:B------:R-:W-:Y:S05]  /*5570*/  LDSM.16.MT88.4 R88, [R140+0x9000] ;  /* 0x009000008c58783b */ /* 0x000fea0000004200 */
[----:B------:R-:W-:Y:S02]  /*5580*/  MUFU.EX2 R125, R125 ;  /* 0x0000007d007d7308 */ /* 0x000fe40000000800 */
[----:B------:R-:W-:Y:S01]  /*5590*/  HMMA.16816.F32.BF16 R56, R96, R58, R80 ;  /* 0x0000003a6038723c */ /* 0x000fe20000041850 */
[----:B------:R-:W-:Y:S05]  /*55a0*/  LDSM.16.MT88.4 R80, [R137+0xb000] ;  /* 0x00b000008950783b */ /* 0x000fea0000004200 */
[----:B------:R-:W2:Y:S01]  /*55b0*/  MUFU.EX2 R112, R112 ;  /* 0x0000007000707308 */ /* 0x000ea20000000800 */
[----:B----4-:R-:W-:Y:S01]  /*55c0*/  F2FP.BF16.PACK_AB R105, R188, R127 ;  /* 0x0000007fbc69723e */ /* 0x010fe200000010ff */
[C---:B---3--:R-:W-:Y:S08]  /*55d0*/  HMMA.16816.F32.BF16 R36, R68.reuse, R76, R36 ;  /* 0x0000004c4424723c */ /* 0x048ff00000041824 */
[----:B------:R-:W-:Y:S01]  /*55e0*/  HMMA.16816.F32.BF16 R40, R68, R78, R40 ;  /* 0x0000004e4428723c */ /* 0x000fe20000041828 */
[----:B------:R-:W3:Y:S01]  /*55f0*/  LDSM.16.MT88.4 R76, [R137+0xa800] ;  /* 0x00a80000894c783b */ /* 0x000ee20000004200 */
[----:B--2---:R-:W-:-:S06]  /*5600*/  F2FP.BF16.PACK_AB R107, R112, R125 ;  /* 0x0000007d706b723e */ /* 0x004fcc00000010ff */
[C---:B-1----:R-:W-:Y:S08]  /*5610*/  HMMA.16816.F32.BF16 R44, R68.reuse, R72, R44 ;  /* 0x00000048442c723c */ /* 0x042ff0000004182c */
[C---:B------:R-:W-:Y:S01]  /*5620*/  HMMA.16816.F32.BF16 R48, R68.reuse, R74, R48 ;  /* 0x0000004a4430723c */ /* 0x040fe20000041830 */
[----:B------:R-:W1:Y:S07]  /*5630*/  LDSM.16.MT88.4 R72, [R136+0xa800] ;  /* 0x00a800008848783b */ /* 0x000e6e0000004200 */
[C---:B---3--:R-:W-:Y:S08]  /*5640*/  HMMA.16816.F32.BF16 R52, R68.reuse, R76, R52 ;  /* 0x0000004c4434723c */ /* 0x048ff00000041834 */
[C---:B------:R-:W-:Y:S01]  /*5650*/  HMMA.16816.F32.BF16 R56, R68.reuse, R78, R56 ;  /* 0x0000004e4438723c */ /* 0x040fe20000041838 */
[----:B------:R-:W-:Y:S07]  /*5660*/  LDSM.16.MT88.4 R76, [R138+0xb000] ;  /* 0x00b000008a4c783b */ /* 0x000fee0000004200 */
[C---:B-1----:R-:W-:Y:S08]  /*5670*/  HMMA.16816.F32.BF16 R60, R68.reuse, R72, R60 ;  /* 0x00000048443c723c */ /* 0x042ff0000004183c */
[----:B------:R-:W-:Y:S01]  /*5680*/  HMMA.16816.F32.BF16 R64, R68, R74, R64 ;  /* 0x0000004a4440723c */ /* 0x000fe20000041840 */
[----:B------:R-:W1:Y:S06]  /*5690*/  LDSM.16.MT88.4 R72, [R138+0x9000] ;  /* 0x009000008a48783b */ /* 0x000e6c0000004200 */
        /* <DEDUP_REMOVED lines=11> */
[----:B------:R-:W2:Y:S01]  /*5750*/  LDSM.16.MT88.4 R4, [R136+0x9000] ;  /* 0x009000008804783b */ /* 0x000ea20000004200 */
[----:B------:R-:W-:Y:S02]  /*5760*/  FADD.FTZ R176, R176, R183 ;  /* 0x000000b7b0b07221 */ /* 0x000fe40000010000 */
[----:B------:R-:W-:Y:S02]  /*5770*/  FADD.FTZ R184, R177, R184 ;  /* 0x000000b8b1b87221 */ /* 0x000fe40000010000 */
[----:B------:R-:W-:-:S02]  /*5780*/  FADD.FTZ R181, R181, R176 ;  /* 0x000000b0b5b57221 */ /* 0x000fc40000010000 */
[C---:B------:R-:W-:Y:S01]  /*5790*/  HMMA.16816.F32.BF16 R88, R68.reuse, R90, R8 ;  /* 0x0000005a4458723c */ /* 0x040fe20000041808 */
[----:B------:R-:W3:Y:S01]  /*57a0*/  LDSM.16.MT88.4 R8, [R137+0x9000] ;  /* 0x009000008908783b */ /* 0x000ee20000004200 */
[----:B------:R-:W-:Y:S02]  /*57b0*/  FADD.FTZ R127, R127, R184 ;  /* 0x000000b87f7f7221 */ /* 0x000fe40000010000 */
[----:B------:R-:W-:Y:S02]  /*57c0*/  FADD.FTZ R186, R186, R181 ;  /* 0x000000b5baba7221 */ /* 0x000fe40000010000 */
[----:B------:R-:W-:Y:S02]  /*57d0*/  FADD.FTZ R188, R188, R127 ;  /* 0x0000007fbcbc7221 */ /* 0x000fe40000010000 */
[----:B------:R-:W-:Y:S01]  /*57e0*/  HMMA.16816.F32.BF16 R92, R68, R80, R52 ;  /* 0x00000050445c723c */ /* 0x000fe20000041834 */
[----:B------:R-:W-:Y:S01]  /*57f0*/  LDSM.16.MT88.4 R52, [R137+0x9800] ;  /* 0x009800008934783b */ /* 0x000fe20000004200 */
[----:B------:R-:W-:-:S02]  /*5800*/  FADD.FTZ R115, R115, R186 ;  /* 0x000000ba73737221 */ /* 0x000fc40000010000 */
[----:B------:R-:W-:Y:S02]  /*5810*/  FADD.FTZ R125, R125, R188 ;  /* 0x000000bc7d7d7221 */ /* 0x000fe40000010000 */
[----:B------:R-:W-:Y:S02]  /*5820*/  FADD.FTZ R171, R166, R115 ;  /* 0x00000073a6ab7221 */ /* 0x000fe40000010000 */
[----:B-1----:R-:W-:Y:S01]  /*5830*/  HMMA.16816.F32.BF16 R12, R68, R72, R12 ;  /* 0x00000048440c723c */ /* 0x002fe2000004180c */
[----:B------:R-:W-:-:S07]  /*5840*/  FADD.FTZ R170, R112, R125 ;  /* 0x0000007d70aa7221 */ /* 0x000fce0000010000 */
[C---:B------:R-:W-:Y:S08]  /*5850*/  HMMA.16816.F32.BF16 R16, R68.reuse, R74, R16 ;  /* 0x0000004a4410723c */ /* 0x040ff00000041810 */
[C---:B------:R-:W-:Y:S01]  /*5860*/  HMMA.16816.F32.BF16 R72, R68.reuse, R76, R44 ;  /* 0x0000004c4448723c */ /* 0x040fe2000004182c */
[----:B------:R-:W-:Y:S07]  /*5870*/  LDSM.16.MT88.4 R44, [R138+0x9800] ;  /* 0x009800008a2c783b */ /* 0x000fee0000004200 */
[C---:B--2---:R-:W-:Y:S08]  /*5880*/  HMMA.16816.F32.BF16 R28, R68.reuse, R4, R28 ;  /* 0x00000004441c723c */ /* 0x044ff0000004181c */
[C---:B------:R-:W-:Y:S01]  /*5890*/  HMMA.16816.F32.BF16 R32, R68.reuse, R6, R32 ;  /* 0x000000064420723c */ /* 0x040fe20000041820 */
[----:B------:R-:W1:Y:S07]  /*58a0*/  LDSM.16.MT88.4 R4, [R140+0xb000] ;  /* 0x00b000008c04783b */ /* 0x000e6e0000004200 */
[C---:B---3--:R-:W-:Y:S08]  /*58b0*/  HMMA.16816.F32.BF16 R20, R68.reuse, R8, R20 ;  /* 0x000000084414723c */ /* 0x048ff00000041814 */
[C---:B------:R-:W-:Y:S08]  /*58c0*/  HMMA.16816.F32.BF16 R24, R68.reuse, R10, R24 ;  /* 0x0000000a4418723c */ /* 0x040ff00000041818 */
[C---:B------:R-:W-:Y:S01]  /*58d0*/  HMMA.16816.F32.BF16 R84, R68.reuse, R100, R60 ;  /* 0x000000644454723c */ /* 0x040fe2000004183c */
[----:B------:R-:W2:Y:S07]  /*58e0*/  LDSM.16.MT88.4 R60, [R136+0x9800] ;  /* 0x00980000883c783b */ /* 0x000eae0000004200 */
[C---:B------:R-:W-:Y:S08]  /*58f0*/  HMMA.16816.F32.BF16 R76, R68.reuse, R78, R48 ;  /* 0x0000004e444c723c */ /* 0x040ff00000041830 */
[C---:B------:R-:W-:Y:S08]  /*5900*/  HMMA.16816.F32.BF16 R80, R68.reuse, R82, R56 ;  /* 0x000000524450723c */ /* 0x040ff00000041838 */
[C---:B-1----:R-:W-:Y:S01]  /*5910*/  HMMA.16816.F32.BF16 R8, R68.reuse, R4, R36 ;  /* 0x000000044408723c */ /* 0x042fe20000041824 */
[----:B------:R-:W1:Y:S07]  /*5920*/  LDSM.16.MT88.4 R36, [R140+0x9800] ;  /* 0x009800008c24783b */ /* 0x000e6e0000004200 */
[C---:B------:R-:W-:Y:S08]  /*5930*/  HMMA.16816.F32.BF16 R4, R68.reuse, R6, R40 ;  /* 0x000000064404723c */ /* 0x040ff00000041828 */
[----:B------:R-:W-:Y:S01]  /*5940*/  HMMA.16816.F32.BF16 R100, R68, R102, R64 ;  /* 0x000000664464723c */ /* 0x000fe20000041840 */
[----:B------:R-:W3:Y:S07]  /*5950*/  LDSM.16.MT88.4 R68, [R140+0xb800] ;  /* 0x00b800008c44783b */ /* 0x000eee0000004200 */
[C---:B------:R-:W-:Y:S01]  /*5960*/  HMMA.16816.F32.BF16 R40, R104.reuse, R44, R12 ;  /* 0x0000002c6828723c */ /* 0x040fe2000004180c */
[----:B------:R-:W-:Y:S07]  /*5970*/  LDSM.16.MT88.4 R12, [R138+0xb800] ;  /* 0x00b800008a0c783b */ /* 0x000fee0000004200 */
[C---:B------:R-:W-:Y:S08]  /*5980*/  HMMA.16816.F32.BF16 R48, R104.reuse, R52, R20 ;  /* 0x000000346830723c */ /* 0x040ff00000041814 */
[C---:B--2---:R-:W-:Y:S08]  /*5990*/  HMMA.16816.F32.BF16 R56, R104.reuse, R60, R28 ;  /* 0x0000003c6838723c */ /* 0x044ff0000004181c */
[C---:B-1----:R-:W-:Y:S08]  /*59a0*/  HMMA.16816.F32.BF16 R96, R104.reuse, R36, R96 ;  /* 0x000000246860723c */ /* 0x042ff00000041860 */
[C---:B------:R-:W-:Y:S01]  /*59b0*/  HMMA.16816.F32.BF16 R36, R104.reuse, R38, R88 ;  /* 0x000000266824723c */ /* 0x040fe20000041858 */
[----:B------:R-:W1:Y:S07]  /*59c0*/  LDSM.16.MT88.4 R88, [R136+0xb800] ;  /* 0x00b800008858783b */ /* 0x000e6e0000004200 */
[C---:B---3--:R-:W-:Y:S08]  /*59d0*/  HMMA.16816.F32.BF16 R64, R104.reuse, R68, R8 ;  /* 0x000000446840723c */ /* 0x048ff00000041808 */
[C---:B------:R-:W-:Y:S01]  /*59e0*/  HMMA.16816.F32.BF16 R68, R104.reuse, R70, R4 ;  /* 0x000000466844723c */ /* 0x040fe20000041804 */
[----:B------:R-:W2:Y:S07]  /*59f0*/  LDSM.16.MT88.4 R4, [R137+0xb800] ;  /* 0x00b800008904783b */ /* 0x000eae0000004200 */
[C---:B------:R-:W-:Y:S08]  /*5a00*/  HMMA.16816.F32.BF16 R44, R104.reuse, R46, R16 ;  /* 0x0000002e682c723c */ /* 0x040ff00000041810 */
[C---:B------:R-:W-:Y:S08]  /*5a10*/  HMMA.16816.F32.BF16 R52, R104.reuse, R54, R24 ;  /* 0x000000366834723c */ /* 0x040ff00000041818 */
[C---:B------:R-:W-:Y:S08]  /*5a20*/  HMMA.16816.F32.BF16 R60, R104.reuse, R62, R32 ;  /* 0x0000003e683c723c */ /* 0x040ff00000041820 */
[C---:B-1----:R-:W-:Y:S08]  /*5a30*/  HMMA.16816.F32.BF16 R84, R104.reuse, R88, R84 ;  /* 0x000000586854723c */ /* 0x042ff00000041854 */
[C---:B------:R-:W-:Y:S08]  /*5a40*/  HMMA.16816.F32.BF16 R72, R104.reuse, R12, R72 ;  /* 0x0000000c6848723c */ /* 0x040ff00000041848 */
[C---:B------:R-:W-:Y:S08]  /*5a50*/  HMMA.16816.F32.BF16 R76, R104.reuse, R14, R76 ;  /* 0x0000000e684c723c */ /* 0x040ff0000004184c */
[C---:B--2---:R-:W-:Y:S08]  /*5a60*/  HMMA.16816.F32.BF16 R92, R104.reuse, R4, R92 ;  /* 0x00000004685c723c */ /* 0x044ff0000004185c */
[C---:B------:R-:W-:Y:S08]  /*5a70*/  HMMA.16816.F32.BF16 R80, R104.reuse, R6, R80 ;  /* 0x000000066850723c */ /* 0x040ff00000041850 */
[----:B------:R-:W-:Y:S01]  /*5a80*/  HMMA.16816.F32.BF16 R88, R104, R90, R100 ;  /* 0x0000005a6858723c */ /* 0x000fe20000041864 */
[----:B------:R-:W-:Y:S05]  /*5a90*/  @!UPT UIADD3 URZ, URZ, URZ, URZ ;  /* 0x0000003f3f3ff290 */ /* 0x000fea000fffe03f */
[----:B------:R-:W-:Y:S11]  /*5aa0*/  @P0 BRA `(.L_x_484) ;  /* 0x0000001000000947 */ /* 0x000ff60003800000 */
.L_x_482:
[----:B------:R-:W-:-:S07]  /*5ab0*/  IADD3 R167, R126, -0x1, RZ ;  /* 0xffffffff7ea77810 */ /* 0x000fce0007ffe0ff */
.L_x_484:
[----:B------:R-:W-:-:S13]  /*5ac0*/  ISETP.GE.AND P0, PT, R167, RZ, PT ;  /* 0x000000ffa700720c */ /* 0x000fda0003f06270 */
[----:B------:R-:W-:Y:S05]  /*5ad0*/  @!P0 BRA `(.L_x_485) ;  /* 0x00001f6000008947 */ /* 0x000fea0003800000 */
[----:B------:R-:W-:Y:S01]  /*5ae0*/  ULDC.64 UR4, c[0x0][0x198] ;  /* 0x0000660000047ab9 */ /* 0x000fe20000000a00 */
[C---:B------:R-:W-:Y:S01]  /*5af0*/  SHF.L.U64.HI R166, R116.reuse, 0x5, R117 ;  /* 0x0000000574a67819 */ /* 0x040fe20000010275 */
[----:B------:R-:W-:Y:S01]  /*5b00*/  IMAD.SHL.U32 R157, R116, 0x20, RZ ;  /* 0x00000020749d7824 */ /* 0x000fe200078e00ff */
[----:B------:R-:W-:Y:S01]  /*5b10*/  MOV R3, R0 ;  /* 0x0000000000037202 */ /* 0x000fe20000000f00 */
[----:B------:R-:W-:Y:S01]  /*5b20*/  IMAD.MOV.U32 R101, RZ, RZ, R2 ;  /* 0x000000ffff657224 */ /* 0x000fe200078e0002 */
[----:B------:R-:W-:Y:S01]  /*5b30*/  MOV R168, R118 ;  /* 0x0000007600a87202 */ /* 0x000fe20000000f00 */
[----:B------:R-:W-:Y:S01]  /*5b40*/  IMAD.MOV.U32 R169, RZ, RZ, R123 ;  /* 0x000000ffffa97224 */ /* 0x000fe200078e007b */
[----:B------:R-:W-:Y:S02]  /*5b50*/  USHF.L.U64.HI UR5, UR4, 0x5, UR5 ;  /* 0x0000000504057899 */ /* 0x000fe40008010205 */
[----:B------:R-:W-:Y:S01]  /*5b60*/  USHF.L.U32 UR4, UR4, 0x5, URZ ;  /* 0x0000000504047899 */ /* 0x000fe2000800063f */
[----:B------:R-:W-:Y:S05]  /*5b70*/  BRA `(.L_x_486) ;  /* 0x000001d000007947 */ /* 0x000fea0003800000 */
.L_x_488:
[----:B------:R-:W-:Y:S04]  /*5b80*/  IADD3 R103, R167, -0x1, RZ ;  /* 0xffffffffa7677810 */ /* 0x000fe80007ffe0ff */
[----:B------:R-:W-:Y:S01]  /*5b90*/  SHF.R.S32.HI R0, RZ, 0x1f, R103 ;  /* 0x0000001fff007819 */ /* 0x000fe20000011467 */
[C---:B------:R-:W-:Y:S04]  /*5ba0*/  IMAD.WIDE.U32 R104, R103.reuse, c[0x0][0x198], RZ ;  /* 0x0000660067687a25 */ /* 0x040fe800078e00ff */
[----:B------:R-:W-:Y:S01]  /*5bb0*/  IMAD R0, R0, c[0x0][0x198], RZ ;  /* 0x0000660000007a24 */ /* 0x000fe200078e02ff */
[----:B------:R-:W-:Y:S03]  /*5bc0*/  LEA R2, P1, R104, R158, 0x6 ;  /* 0x0000009e68027211 */ /* 0x000fe600078230ff */
[----:B------:R-:W-:Y:S01]  /*5bd0*/  IMAD R0, R103, c[0x0][0x19c], R0 ;  /* 0x0000670067007a24 */ /* 0x000fe200078e0200 */
[----:B------:R-:W-:Y:S03]  /*5be0*/  LEA R106, P2, R2, c[0x0][0x168], 0x1 ;  /* 0x00005a00026a7a11 */ /* 0x000fe600078408ff */
[----:B------:R-:W-:Y:S05]  /*5bf0*/  IMAD.IADD R103, R105, 0x1, R0 ;  /* 0x0000000169677824 */ /* 0x000fea00078e0200 */
        /* <DEDUP_REMOVED lines=21> */
.L_x_486:
[----:B------:R-:W-:Y:S04]  /*5d50*/  DEPBAR.LE SB0, 0x0 ;  /* 0x000080000000791a */ /* 0x000fe80000000000 */
[----:B------:R-:W-:Y:S01]  /*5d60*/  BAR.SYNC.DEFER_BLOCKING 0x0 ;  /* 0x0000000000007b1d */ /* 0x000fe20000010000 */
[----:B------:R-:W-:Y:S01]  /*5d70*/  SHF.R.S32.HI R2, RZ, 0x1f, R167 ;  /* 0x0000001fff027819 */ /* 0x000fe200000114a7 */
[----:B------:R-:W-:Y:S02]  /*5d80*/  IMAD R0, R148, R167, RZ ;  /* 0x000000a794007224 */ /* 0x000fe400078e02ff */
[-C--:B------:R-:W-:Y:S04]  /*5d90*/  IMAD.WIDE.U32 R102, R167, R149.reuse, R168 ;  /* 0x00000095a7667225 */ /* 0x080fe800078e00a8 */
[----:B------:R-:W-:Y:S01]  /*5da0*/  IMAD R0, R2, R149, R0 ;  /* 0x0000009502007224 */ /* 0x000fe200078e0200 */
[----:B------:R-:W-:Y:S03]  /*5db0*/  LEA R172, P1, R102, c[0x0][0x170], 0x1 ;  /* 0x00005c0066ac7a11 */ /* 0x000fe600078208ff */
[----:B------:R-:W-:Y:S01]  /*5dc0*/  IMAD.IADD R0, R103, 0x1, R0 ;  /* 0x0000000167007824 */ /* 0x000fe200078e0200 */
[-C--:B------:R-:W-:Y:S04]  /*5dd0*/  IADD3 R174, P0, R172, R157.reuse, RZ ;  /* 0x0000009dacae7210 */ /* 0x080fe80007f1e0ff */
[----:B------:R-:W-:Y:S02]  /*5de0*/  LEA.HI.X R173, R102, c[0x0][0x174], R0, 0x1, P1 ;  /* 0x00005d0066ad7a11 */ /* 0x000fe400008f0c00 */
[-C--:B------:R-:W-:Y:S03]  /*5df0*/  IADD3 R102, P1, R174, R157.reuse, RZ ;  /* 0x0000009dae667210 */ /* 0x080fe60007f3e0ff */
[--C-:B------:R-:W-:Y:S01]  /*5e00*/  IMAD.X R175, R173, 0x1, R166.reuse, P0 ;  /* 0x00000001adaf7824 */ /* 0x100fe200000e06a6 */
[----:B------:R-:W-:Y:S01]  /*5e10*/  IADD3 R176, P0, R102, R157, RZ ;  /* 0x0000009d66b07210 */ /* 0x000fe20007f1e0ff */
[----:B------:R-:W-:Y:S01]  /*5e20*/  @!PT LDS RZ, [RZ] ;  /* 0x00000000fffff984 */ /* 0x000fe20000000800 */
[----:B------:R-:W-:Y:S01]  /*5e30*/  @!PT LDS RZ, [RZ] ;  /* 0x00000000fffff984 */ /* 0x000fe20000000800 */
[----:B------:R-:W-:Y:S01]  /*5e40*/  @!PT LDS RZ, [RZ] ;  /* 0x00000000fffff984 */ /* 0x000fe20000000800 */
[----:B------:R1:W-:Y:S02]  /*5e50*/  LDGSTS.E.BYPASS.LTC128B.128 [R151+0x8000], [R172.64] ;  /* 0x08000000ac977fae */ /* 0x0003e4000b901d46 */
[--C-:B------:R-:W-:Y:S02]  /*5e60*/  IMAD.X R103, R175, 0x1, R166.reuse, P1 ;  /* 0x00000001af677824 */ /* 0x100fe400008e06a6 */
[----:B------:R1:W-:Y:S02]  /*5e70*/  LDGSTS.E.BYPASS.LTC128B.128 [R151+0xa000], [R172.64+0x80] ;  /* 0x0a000080ac977fae */ /* 0x0003e4000b901d46 */
[----:B------:R-:W-:Y:S01]  /*5e80*/  IMAD.X R177, R103, 0x1, R166, P0 ;  /* 0x0000000167b17824 */ /* 0x000fe200000e06a6 */
[----:B------:R-:W-:Y:S01]  /*5e90*/  ISETP.GT.AND P0, PT, R167, RZ, PT ;  /* 0x000000ffa700720c */ /* 0x000fe20003f04270 */
        /* <DEDUP_REMOVED lines=8> */
[----:B------:R-:W3:Y:S04]  /*5f20*/  LDSM.16.M88.4 R112, [R145+0x4800] ;  /* 0x004800009170783b */ /* 0x000ee80000000200 */
[----:B------:R-:W4:Y:S04]  /*5f30*/  LDSM.16.M88.4 R116, [R145+0x5000] ;  /* 0x005000009174783b */ /* 0x000f280000000200 */
[----:B------:R-:W0:Y:S04]  /*5f40*/  LDGDEPBAR ;  /* 0x00000000000079af */ /* 0x000e280000000000 */
[----:B------:R-:W5:Y:S04]  /*5f50*/  LDSM.16.M88.4 R120, [R145+0x5800] ;  /* 0x005800009178783b */ /* 0x000f680000000200 */
[----:B------:R-:W-:Y:S01]  /*5f60*/  LDSM.16.M88.4 R124, [R134] ;  /* 0x00000000867c783b */ /* 0x000fe20000000200 */
[C---:B--2---:R-:W-:Y:S08]  /*5f70*/  HMMA.16816.F32.BF16 R4, R104.reuse, R108, RZ ;  /* 0x0000006c6804723c */ /* 0x044ff000000418ff */
[C---:B------:R-:W-:Y:S01]  /*5f80*/  HMMA.16816.F32.BF16 R8, R104.reuse, R110, RZ ;  /* 0x0000006e6808723c */ /* 0x040fe200000418ff */
[----:B------:R-:W-:Y:S07]  /*5f90*/  LDSM.16.M88.4 R108, [R144] ;  /* 0x00000000906c783b */ /* 0x000fee0000000200 */
[C---:B---3--:R-:W-:Y:S08]  /*5fa0*/  HMMA.16816.F32.BF16 R12, R104.reuse, R112, RZ ;  /* 0x00000070680c723c */ /* 0x048ff000000418ff */
[C---:B------:R-:W-:Y:S01]  /*5fb0*/  HMMA.16816.F32.BF16 R16, R104.reuse, R114, RZ ;  /* 0x000000726810723c */ /* 0x040fe200000418ff */
[----:B------:R-:W2:Y:S07]  /*5fc0*/  LDSM.16.M88.4 R112, [R143] ;  /* 0x000000008f70783b */ /* 0x000eae0000000200 */
[C---:B----4-:R-:W-:Y:S08]  /*5fd0*/  HMMA.16816.F32.BF16 R20, R104.reuse, R116, RZ ;  /* 0x000000746814723c */ /* 0x050ff000000418ff */
[C---:B------:R-:W-:Y:S01]  /*5fe0*/  HMMA.16816.F32.BF16 R24, R104.reuse, R118, RZ ;  /* 0x000000766818723c */ /* 0x040fe200000418ff */
[----:B------:R-:W3:Y:S07]  /*5ff0*/  LDSM.16.M88.4 R116, [R135] ;  /* 0x000000008774783b */ /* 0x000eee0000000200 */
[C---:B-----5:R-:W-:Y:S08]  /*6000*/  HMMA.16816.F32.BF16 R28, R104.reuse, R120, RZ ;  /* 0x00000078681c723c */ /* 0x060ff000000418ff */
[----:B------:R-:W-:Y:S01]  /*6010*/  HMMA.16816.F32.BF16 R32, R104, R122, RZ ;  /* 0x0000007a6820723c */ /* 0x000fe200000418ff */
[----:B------:R-:W4:Y:S04]  /*6020*/  LDSM.16.M88.4 R104, [R133] ;  /* 0x000000008568783b */ /* 0x000f280000000200 */
[----:B------:R-:W-:Y:S03]  /*6030*/  LDSM.16.M88.4 R120, [R139+0x4800] ;  /* 0x004800008b78783b */ /* 0x000fe60000000200 */
[C---:B--2---:R-:W-:Y:S08]  /*6040*/  HMMA.16816.F32.BF16 R4, R108.reuse, R112, R4 ;  /* 0x000000706c04723c */ /* 0x044ff00000041804 */
[C---:B------:R-:W-:Y:S01]  /*6050*/  HMMA.16816.F32.BF16 R8, R108.reuse, R114, R8 ;  /* 0x000000726c08723c */ /* 0x040fe20000041808 */
[----:B------:R-:W-:Y:S07]  /*6060*/  LDSM.16.M88.4 R112, [R142] ;  /* 0x000000008e70783b */ /* 0x000fee0000000200 */
[C---:B---3--:R-:W-:Y:S08]  /*6070*/  HMMA.16816.F32.BF16 R12, R108.reuse, R116, R12 ;  /* 0x000000746c0c723c */ /* 0x048ff0000004180c */
[C---:B------:R-:W-:Y:S01]  /*6080*/  HMMA.16816.F32.BF16 R16, R108.reuse, R118, R16 ;  /* 0x000000766c10723c */ /* 0x040fe20000041810 */
[----:B------:R-:W2:Y:S07]  /*6090*/  LDSM.16.M88.4 R116, [R139+0x4000] ;  /* 0x004000008b74783b */ /* 0x000eae0000000200 */
[C---:B------:R-:W-:Y:S08]  /*60a0*/  HMMA.16816.F32.BF16 R20, R108.reuse, R124, R20 ;  /* 0x0000007c6c14723c */ /* 0x040ff00000041814 */
[C---:B------:R-:W-:Y:S08]  /*60b0*/  HMMA.16816.F32.BF16 R24, R108.reuse, R126, R24 ;  /* 0x0000007e6c18723c */ /* 0x040ff00000041818 */
[C---:B----4-:R-:W-:Y:S08]  /*60c0*/  HMMA.16816.F32.BF16 R28, R108.reuse, R104, R28 ;  /* 0x000000686c1c723c */ /* 0x050ff0000004181c */
[----:B------:R-:W-:Y:S01]  /*60d0*/  HMMA.16816.F32.BF16 R32, R108, R106, R32 ;  /* 0x0000006a6c20723c */ /* 0x000fe20000041820 */
[----:B------:R-:W3:Y:S04]  /*60e0*/  LDSM.16.M88.4 R104, [R139+0x5000] ;  /* 0x005000008b68783b */ /* 0x000ee80000000200 */
[----:B------:R-:W4:Y:S03]  /*60f0*/  LDSM.16.M88.4 R108, [R139+0x5800] ;  /* 0x005800008b6c783b */ /* 0x000f260000000200 */
[C---:B--2---:R-:W-:Y:S08]  /*6100*/  HMMA.16816.F32.BF16 R4, R112.reuse, R116, R4 ;  /* 0x000000747004723c */ /* 0x044ff00000041804 */
[C---:B------:R-:W-:Y:S01]  /*6110*/  HMMA.16816.F32.BF16 R8, R112.reuse, R118, R8 ;  /* 0x000000767008723c */ /* 0x040fe20000041808 */
[----:B------:R-:W-:Y:S07]  /*6120*/  LDSM.16.M88.4 R116, [R132] ;  /* 0x000000008474783b */ /* 0x000fee0000000200 */
[C---:B------:R-:W-:Y:S08]  /*6130*/  HMMA.16816.F32.BF16 R12, R112.reuse, R120, R12 ;  /* 0x00000078700c723c */ /* 0x040ff0000004180c */
[C---:B------:R-:W-:Y:S01]  /*6140*/  HMMA.16816.F32.BF16 R16, R112.reuse, R122, R16 ;  /* 0x0000007a7010723c */ /* 0x040fe20000041810 */
[----:B------:R-:W-:Y:S07]  /*6150*/  LDSM.16.M88.4 R120, [R132+0x800] ;  /* 0x000800008478783b */ /* 0x000fee0000000200 */
[C---:B---3--:R-:W-:Y:S08]  /*6160*/  HMMA.16816.F32.BF16 R20, R112.reuse, R104, R20 ;  /* 0x000000687014723c */ /* 0x048ff00000041814 */
[C---:B------:R-:W-:Y:S01]  /*6170*/  HMMA.16816.F32.BF16 R24, R112.reuse, R106, R24 ;  /* 0x0000006a7018723c */ /* 0x040fe20000041818 */
[----:B------:R-:W2:Y:S07]  /*6180*/  LDSM.16.M88.4 R104, [R141] ;  /* 0x000000008d68783b */ /* 0x000eae0000000200 */
[C---:B----4-:R-:W-:Y:S08]  /*6190*/  HMMA.16816.F32.BF16 R28, R112.reuse, R108, R28 ;  /* 0x0000006c701c723c */ /* 0x050ff0000004181c */
[----:B------:R-:W-:Y:S01]  /*61a0*/  HMMA.16816.F32.BF16 R32, R112, R110, R32 ;  /* 0x0000006e7020723c */ /* 0x000fe20000041820 */
[----:B------:R-:W3:Y:S04]  /*61b0*/  LDSM.16.M88.4 R108, [R132+0x1000] ;  /* 0x00100000846c783b */ /* 0x000ee80000000200 */
[----:B------:R-:W4:Y:S03]  /*61c0*/  LDSM.16.M88.4 R112, [R132+0x1800] ;  /* 0x001800008470783b */ /* 0x000f260000000200 */
[C---:B--2---:R-:W-:Y:S08]  /*61d0*/  HMMA.16816.F32.BF16 R4, R104.reuse, R116, R4 ;  /* 0x000000746804723c */ /* 0x044ff00000041804 */
[C---:B------:R-:W-:Y:S01]  /*61e0*/  HMMA.16816.F32.BF16 R8, R104.reuse, R118, R8 ;  /* 0x000000766808723c */ /* 0x040fe20000041808 */
[----:B------:R-:W-:Y:S07]  /*61f0*/  LDSM.16.M88.4 R116, [R145+0x6000] ;  /* 0x006000009174783b */ /* 0x000fee0000000200 */
[C---:B------:R-:W-:Y:S08]  /*6200*/  HMMA.16816.F32.BF16 R12, R104.reuse, R120, R12 ;  /* 0x00000078680c723c */ /* 0x040ff0000004180c */
[C---:B------:R-:W-:Y:S01]  /*6210*/  HMMA.16816.F32.BF16 R16, R104.reuse, R122, R16 ;  /* 0x0000007a6810723c */ /* 0x040fe20000041810 */
[----:B------:R-:W-:Y:S07]  /*6220*/  LDSM.16.M88.4 R120, [R145+0x6800] ;  /* 0x006800009178783b */ /* 0x000fee0000000200 */
[C---:B---3--:R-:W-:Y:S08]  /*6230*/  HMMA.16816.F32.BF16 R20, R104.reuse, R108, R20 ;  /* 0x0000006c6814723c */ /* 0x048ff00000041814 */
[C---:B------:R-:W-:Y:S01]  /*6240*/  HMMA.16816.F32.BF16 R24, R104.reuse, R110, R24 ;  /* 0x0000006e6818723c */ /* 0x040fe20000041818 */
[----:B------:R-:W2:Y:S07]  /*6250*/  LDSM.16.M88.4 R108, [R146+0x2000] ;  /* 0x00200000926c783b */ /* 0x000eae0000000200 */
        /* <DEDUP_REMOVED lines=9> */
[----:B------:R-:W-:Y:S07]  /*62f0*/  LDSM.16.M88.4 R120, [R130] ;  /* 0x000000008278783b */ /* 0x000fee0000000200 */
[C---:B---3--:R-:W-:Y:S08]  /*6300*/  HMMA.16816.F32.BF16 R20, R108.reuse, R104, R20 ;  /* 0x000000686c14723c */ /* 0x048ff00000041814 */
[C---:B------:R-:W-:Y:S01]  /*6310*/  HMMA.16816.F32.BF16 R24, R108.reuse, R106, R24 ;  /* 0x0000006a6c18723c */ /* 0x040fe20000041818 */
[----:B------:R-:W2:Y:S07]  /*6320*/  LDSM.16.M88.4 R104, [R144+0x2000] ;  /* 0x002000009068783b */ /* 0x000eae0000000200 */
[C---:B----4-:R-:W-:Y:S08]  /*6330*/  HMMA.16816.F32.BF16 R28, R108.reuse, R112, R28 ;  /* 0x000000706c1c723c */ /* 0x050ff0000004181c */
[----:B------:R-:W-:Y:S01]  /*6340*/  HMMA.16816.F32.BF16 R32, R108, R114, R32 ;  /* 0x000000726c20723c */ /* 0x000fe20000041820 */
[----:B------:R-:W3:Y:S04]  /*6350*/  LDSM.16.M88.4 R108, [R129] ;  /* 0x00000000816c783b */ /* 0x000ee80000000200 */
[----:B------:R-:W4:Y:S03]  /*6360*/  LDSM.16.M88.4 R112, [R128] ;  /* 0x000000008070783b */ /* 0x000f260000000200 */
        /* <DEDUP_REMOVED lines=26> */
[----:B------:R-:W-:Y:S04]  /*6510*/  DEPBAR.LE SB0, 0x0 ;  /* 0x000080000000791a */ /* 0x000fe80000000000 */
[----:B------:R-:W-:Y:S01]  /*6520*/  BAR.SYNC.DEFER_BLOCKING 0x0 ;  /* 0x0000000000007b1d */ /* 0x000fe20000010000 */
[C---:B--2---:R-:W-:Y:S08]  /*6530*/  HMMA.16816.F32.BF16 R4, R104.reuse, R116, R4 ;  /* 0x000000746804723c */ /* 0x044ff00000041804 */
[C---:B------:R-:W-:Y:S08]  /*6540*/  HMMA.16816.F32.BF16 R8, R104.reuse, R118, R8 ;  /* 0x000000766808723c */ /* 0x040ff00000041808 */
[C---:B------:R-:W-:Y:S08]  /*6550*/  HMMA.16816.F32.BF16 R12, R104.reuse, R120, R12 ;  /* 0x00000078680c723c */ /* 0x040ff0000004180c */
[C---:B------:R-:W-:Y:S08]  /*6560*/  HMMA.16816.F32.BF16 R16, R104.reuse, R122, R16 ;  /* 0x0000007a6810723c */ /* 0x040ff00000041810 */
[C---:B---3--:R-:W-:Y:S08]  /*6570*/  HMMA.16816.F32.BF16 R20, R104.reuse, R108, R20 ;  /* 0x0000006c6814723c */ /* 0x048ff00000041814 */
[C---:B------:R-:W-:Y:S08]  /*6580*/  HMMA.16816.F32.BF16 R24, R104.reuse, R110, R24 ;  /* 0x0000006e6818723c */ /* 0x040ff00000041818 */
[C---:B----4-:R-:W-:Y:S08]  /*6590*/  HMMA.16816.F32.BF16 R28, R104.reuse, R112, R28 ;  /* 0x00000070681c723c */ /* 0x050ff0000004181c */
[----:B------:R-:W-:Y:S01]  /*65a0*/  HMMA.16816.F32.BF16 R32, R104, R114, R32 ;  /* 0x000000726820723c */ /* 0x000fe20000041820 */
[----:B-1----:R-:W-:-:S07]  /*65b0*/  @P0 BRA `(.L_x_488) ;  /* 0xfffff5c000000947 */ /* 0x002fce000383ffff */
.L_x_487:
[----:B------:R-:W-:Y:S01]  /*65c0*/  FMNMX.FTZ R0, R4, R101, !PT ;  /* 0x0000006504007209 */ /* 0x000fe20007810000 */
[----:B------:R-:W-:Y:S01]  /*65d0*/  LDSM.16.MT88.4 R112, [R137+0x8000] ;  /* 0x008000008970783b */ /* 0x000fe20000004200 */
[----:B------:R-:W-:Y:S02]  /*65e0*/  FMNMX.FTZ R2, R6, R3, !PT ;  /* 0x0000000306027209 */ /* 0x000fe40007810000 */
        /* <DEDUP_REMOVED lines=29> */
[----:B------:R-:W-:Y:S03]  /*67c0*/  FMNMX.FTZ R0, R34, R107, !PT ;  /* 0x0000006b22007209 */ /* 0x000fe60007810000 */
[----:B------:R-:W-:Y:S01]  /*67d0*/  SHFL.BFLY PT, R107, R104, 0x2, 0x1f ;  /* 0x0c401f00686b7f89 */ /* 0x000fe200000e0000 */
[----:B------:R-:W-:Y:S07]  /*67e0*/  FMNMX.FTZ R105, R35, R0, !PT ;  /* 0x0000000023697209 */ /* 0x000fee0007810000 */
[----:B------:R-:W1:Y:S02]  /*67f0*/  SHFL.BFLY PT, R0, R105, 0x2, 0x1f ;  /* 0x0c401f0069007f89 */ /* 0x000e6400000e0000 */
[----:B-1----:R-:W-:Y:S02]  /*6800*/  FMNMX.FTZ R103, R105, R0, !PT ;  /* 0x0000000069677209 */ /* 0x002fe40007810000 */
[----:B------:R-:W-:Y:S04]  /*6810*/  FMNMX.FTZ R109, R104, R107, !PT ;  /* 0x0000006b686d7209 */ /* 0x000fe80007810000 */
[----:B------:R-:W-:Y:S08]  /*6820*/  LDSM.16.MT88.4 R104, [R140+0x8000] ;  /* 0x008000008c68783b */ /* 0x000ff00000004200 */
[----:B------:R-:W1:Y:S08]  /*6830*/  SHFL.BFLY PT, R2, R109, 0x1, 0x1f ;  /* 0x0c201f006d027f89 */ /* 0x000e7000000e0000 */
[----:B------:R-:W2:Y:S01]  /*6840*/  SHFL.BFLY PT, R0, R103, 0x1, 0x1f ;  /* 0x0c201f0067007f89 */ /* 0x000ea200000e0000 */
[----:B-1----:R-:W-:Y:S07]  /*6850*/  FMNMX.FTZ R2, R109, R2, !PT ;  /* 0x000000026d027209 */ /* 0x002fee0007810000 */
[----:B------:R-:W1:Y:S01]  /*6860*/  LDSM.16.MT88.4 R108, [R138+0x8000] ;  /* 0x008000008a6c783b */ /* 0x000e620000004200 */
[C---:B------:R-:W-:Y:S01]  /*6870*/  FSETP.NEU.FTZ.AND P1, PT, R2.reuse, -INF , PT ;  /* 0xff8000000200780b */ /* 0x040fe20003f3d000 */
[C---:B------:R-:W-:Y:S02]  /*6880*/  FADD.FTZ R100, -R2.reuse, R101 ;  /* 0x0000006502647221 */ /* 0x040fe40000010100 */
[----:B------:R-:W-:Y:S01]  /*6890*/  FMUL.FTZ R120, R2, c[0x0][0x23c] ;  /* 0x00008f0002787a20 */ /* 0x000fe20000410000 */
[----:B--2---:R-:W-:Y:S01]  /*68a0*/  FMNMX.FTZ R0, R103, R0, !PT ;  /* 0x0000000067007209 */ /* 0x004fe20007810000 */
[----:B------:R-:W-:Y:S03]  /*68b0*/  FMUL.FTZ R102, R100, c[0x0][0x23c] ;  /* 0x00008f0064667a20 */ /* 0x000fe60000410000 */
[----:B------:R-:W-:Y:S01]  /*68c0*/  FSEL R120, R120, RZ, P1 ;  /* 0x000000ff78787208 */ /* 0x000fe20000800000 */
[----:B------:R2:W3:Y:S01]  /*68d0*/  MUFU.EX2 R100, R102 ;  /* 0x0000006600647308 */ /* 0x0004e20000000800 */
[C---:B------:R-:W-:Y:S01]  /*68e0*/  FMUL.FTZ R119, R0.reuse, c[0x0][0x23c] ;  /* 0x00008f0000777a20 */ /* 0x040fe20000410000 */
[C---:B------:R-:W-:Y:S01]  /*68f0*/  FSETP.NEU.FTZ.AND P1, PT, R0.reuse, -INF , PT ;  /* 0xff8000000000780b */ /* 0x040fe20003f3d000 */
[----:B------:R-:W-:Y:S02]  /*6900*/  FADD.FTZ R101, -R0, R3 ;  /* 0x0000000300657221 */ /* 0x000fe40000010100 */
[--C-:B------:R-:W-:Y:S01]  /*6910*/  FFMA.FTZ R118, R4, c[0x0][0x23c], -R120.reuse ;  /* 0x00008f0004767a23 */ /* 0x100fe20000010878 */
[----:B------:R-:W-:Y:S01]  /*6920*/  FSEL R119, R119, RZ, P1 ;  /* 0x000000ff77777208 */ /* 0x000fe20000800000 */
[--C-:B------:R-:W-:Y:S02]  /*6930*/  FFMA.FTZ R5, R5, c[0x0][0x23c], -R120.reuse ;  /* 0x00008f0005057a23 */ /* 0x100fe40000010878 */
[----:B------:R-:W-:Y:S01]  /*6940*/  FMUL.FTZ R3, R101, c[0x0][0x23c] ;  /* 0x00008f0065037a20 */ /* 0x000fe20000410000 */
[----:B------:R-:W-:Y:S01]  /*6950*/  MOV R101, R2 ;  /* 0x0000000200657202 */ /* 0x000fe20000000f00 */
[--C-:B------:R-:W-:Y:S01]  /*6960*/  FFMA.FTZ R117, R6, c[0x0][0x23c], -R119.reuse ;  /* 0x00008f0006757a23 */ /* 0x100fe20000010877 */
[----:B------:R-:W-:Y:S01]  /*6970*/  MUFU.EX2 R118, R118 ;  /* 0x0000007600767308 */ /* 0x000fe20000000800 */
[--C-:B------:R-:W-:Y:S02]  /*6980*/  FFMA.FTZ R6, R7, c[0x0][0x23c], -R119.reuse ;  /* 0x00008f0007067a23 */ /* 0x100fe40000010877 */
[--C-:B------:R-:W-:Y:S02]  /*6990*/  FFMA.FTZ R7, R8, c[0x0][0x23c], -R120.reuse ;  /* 0x00008f0008077a23 */ /* 0x100fe40000010878 */
[--C-:B------:R-:W-:Y:S02]  /*69a0*/  FFMA.FTZ R103, R10, c[0x0][0x23c], -R119.reuse ;  /* 0x00008f000a677a23 */ /* 0x100fe40000010877 */
[--C-:B------:R-:W-:Y:S02]  /*69b0*/  FFMA.FTZ R116, R11, c[0x0][0x23c], -R119.reuse ;  /* 0x00008f000b747a23 */ /* 0x100fe40000010877 */
[--C-:B------:R-:W-:Y:S01]  /*69c0*/  FFMA.FTZ R125, R24, c[0x0][0x23c], -R120.reuse ;  /* 0x00008f00187d7a23 */ /* 0x100fe20000010878 */
[----:B------:R-:W4:Y:S01]  /*69d0*/  MUFU.EX2 R3, R3 ;  /* 0x0000000300037308 */ /* 0x000f220000000800 */
[--C-:B------:R-:W-:Y:S02]  /*69e0*/  FFMA.FTZ R126, R25, c[0x0][0x23c], -R120.reuse ;  /* 0x00008f00197e7a23 */ /* 0x100fe40000010878 */
[--C-:B--2---:R-:W-:Y:S02]  /*69f0*/  FFMA.FTZ R102, R9, c[0x0][0x23c], -R120.reuse ;  /* 0x00008f0009667a23 */ /* 0x104fe40000010878 */
[C---:B---3--:R-:W-:Y:S02]  /*6a00*/  FMUL.FTZ R8, R100.reuse, R96 ;  /* 0x0000006064087220 */ /* 0x048fe40000410000 */
[C---:B------:R-:W-:Y:S02]  /*6a10*/  FMUL.FTZ R9, R100.reuse, R97 ;  /* 0x0000006164097220 */ /* 0x040fe40000410000 */
        /* <DEDUP_REMOVED lines=10> */
[C---:B----4-:R-:W-:Y:S02]  /*6ac0*/  FMUL.FTZ R10, R3.reuse, R98 ;  /* 0x00000062030a7220 */ /* 0x050fe40000410000 */
[C---:B------:R-:W-:Y:S02]  /*6ad0*/  FMUL.FTZ R11, R3.reuse, R99 ;  /* 0x00000063030b7220 */ /* 0x040fe40000410000 */
[C---:B------:R-:W-:Y:S01]  /*6ae0*/  FMUL.FTZ R38, R3.reuse, R38 ;  /* 0x0000002603267220 */ /* 0x040fe20000410000 */
[----:B------:R-:W3:Y:S01]  /*6af0*/  MUFU.EX2 R6, R6 ;  /* 0x0000000600067308 */ /* 0x000ee20000000800 */
[C---:B------:R-:W-:Y:S02]  /*6b00*/  FMUL.FTZ R39, R3.reuse, R39 ;  /* 0x0000002703277220 */ /* 0x040fe40000410000 */
[----:B------:R-:W-:Y:S01]  /*6b10*/  FMUL.FTZ R42, R3, R42 ;  /* 0x0000002a032a7220 */ /* 0x000fe20000410000 */
[----:B--2---:R-:W-:Y:S01]  /*6b20*/  F2FP.BF16.PACK_AB R96, R5, R118 ;  /* 0x000000760560723e */ /* 0x004fe200000010ff */
[C---:B------:R-:W-:Y:S02]  /*6b30*/  FMUL.FTZ R43, R3.reuse, R43 ;  /* 0x0000002b032b7220 */ /* 0x040fe40000410000 */
[C---:B------:R-:W-:Y:S02]  /*6b40*/  FMUL.FTZ R46, R3.reuse, R46 ;  /* 0x0000002e032e7220 */ /* 0x040fe40000410000 */
[C---:B------:R-:W-:Y:S01]  /*6b50*/  FMUL.FTZ R47, R3.reuse, R47 ;  /* 0x0000002f032f7220 */ /* 0x040fe20000410000 */
[----:B------:R-:W-:Y:S01]  /*6b60*/  MUFU.EX2 R7, R7 ;  /* 0x0000000700077308 */ /* 0x000fe20000000800 */
[C---:B------:R-:W-:Y:S02]  /*6b70*/  FMUL.FTZ R50, R3.reuse, R50 ;  /* 0x0000003203327220 */ /* 0x040fe40000410000 */
[C---:B------:R-:W-:Y:S02]  /*6b80*/  FMUL.FTZ R51, R3.reuse, R51 ;  /* 0x0000003303337220 */ /* 0x040fe40000410000 */
[C---:B------:R-:W-:Y:S02]  /*6b90*/  FMUL.FTZ R52, R100.reuse, R52 ;  /* 0x0000003464347220 */ /* 0x040fe40000410000 */
[C---:B------:R-:W-:Y:S02]  /*6ba0*/  FMUL.FTZ R53, R100.reuse, R53 ;  /* 0x0000003564357220 */ /* 0x040fe40000410000 */
[C---:B------:R-:W-:Y:S01]  /*6bb0*/  FMUL.FTZ R54, R3.reuse, R54 ;  /* 0x0000003603367220 */ /* 0x040fe20000410000 */
[----:B------:R-:W2:Y:S01]  /*6bc0*/  MUFU.EX2 R102, R102 ;  /* 0x0000006600667308 */ /* 0x000ea20000000800 */
[C---:B------:R-:W-:Y:S02]  /*6bd0*/  FMUL.FTZ R55, R3.reuse, R55 ;  /* 0x0000003703377220 */ /* 0x040fe40000410000 */
[----:B------:R-:W-:Y:S01]  /*6be0*/  FMUL.FTZ R56, R100, R56 ;  /* 0x0000003864387220 */ /* 0x000fe20000410000 */
[----:B---3--:R-:W-:Y:S01]  /*6bf0*/  F2FP.BF16.PACK_AB R97, R6, R117 ;  /* 0x000000750661723e */ /* 0x008fe200000010ff */
        /* <DEDUP_REMOVED lines=9> */
[----:B------:R-:W3:Y:S01]  /*6c90*/  MUFU.EX2 R116, R116 ;  /* 0x0000007400747308 */ /* 0x000ee20000000800 */
[----:B------:R-:W-:Y:S02]  /*6ca0*/  FMUL.FTZ R65, R100, R65 ;  /* 0x0000004164417220 */ /* 0x000fe40000410000 */
[C---:B------:R-:W-:Y:S01]  /*6cb0*/  FMUL.FTZ R66, R3.reuse, R66 ;  /* 0x0000004203427220 */ /* 0x040fe20000410000 */
[----:B--2---:R-:W-:Y:S01]  /*6cc0*/  F2FP.BF16.PACK_AB R98, R102, R7 ;  /* 0x000000076662723e */ /* 0x004fe200000010ff */
[C---:B------:R-:W-:Y:S02]  /*6cd0*/  FMUL.FTZ R67, R3.reuse, R67 ;  /* 0x0000004303437220 */ /* 0x040fe40000410000 */
[C---:B------:R-:W-:Y:S02]  /*6ce0*/  FMUL.FTZ R68, R100.reuse, R68 ;  /* 0x0000004464447220 */ /* 0x040fe40000410000 */
[----:B------:R-:W-:Y:S01]  /*6cf0*/  FMUL.FTZ R69, R100, R69 ;  /* 0x0000004564457220 */ /* 0x000fe20000410000 */
[----:B------:R-:W-:Y:S01]  /*6d00*/  MUFU.EX2 R125, R125 ;  /* 0x0000007d007d7308 */ /* 0x000fe20000000800 */
[C---:B------:R-:W-:Y:S02]  /*6d10*/  FMUL.FTZ R70, R3.reuse, R70 ;  /* 0x0000004603467220 */ /* 0x040fe40000410000 */
[----:B------:R-:W-:Y:S02]  /*6d20*/  FMUL.FTZ R71, R3, R71 ;  /* 0x0000004703477220 */ /* 0x000fe40000410000 */
[--C-:B------:R-:W-:Y:S02]  /*6d30*/  FFMA.FTZ R127, R26, c[0x0][0x23c], -R119.reuse ;  /* 0x00008f001a7f7a23 */ /* 0x100fe40000010877 */
[--C-:B------:R-:W-:Y:S02]  /*6d40*/  FFMA.FTZ R172, R31, c[0x0][0x23c], -R119.reuse ;  /* 0x00008f001fac7a23 */ /* 0x100fe40000010877 */
[--C-:B------:R-:W-:Y:S01]  /*6d50*/  FFMA.FTZ R173, R32, c[0x0][0x23c], -R120.reuse ;  /* 0x00008f0020ad7a23 */ /* 0x100fe20000010878 */
[----:B------:R-:W-:Y:S01]  /*6d60*/  MUFU.EX2 R126, R126 ;  /* 0x0000007e007e7308 */ /* 0x000fe20000000800 */
[--C-:B------:R-:W-:Y:S02]  /*6d70*/  FFMA.FTZ R174, R34, c[0x0][0x23c], -R119.reuse ;  /* 0x00008f0022ae7a23 */ /* 0x100fe40000010877 */
[----:B------:R-:W-:Y:S01]  /*6d80*/  FMUL.FTZ R72, R100, R72 ;  /* 0x0000004864487220 */ /* 0x000fe20000410000 */
[----:B---3--:R-:W-:Y:S01]  /*6d90*/  F2FP.BF16.PACK_AB R99, R116, R103 ;  /* 0x000000677463723e */ /* 0x008fe200000010ff */
[C---:B------:R-:W-:Y:S02]  /*6da0*/  FMUL.FTZ R73, R100.reuse, R73 ;  /* 0x0000004964497220 */ /* 0x040fe40000410000 */
[C---:B------:R-:W-:Y:S02]  /*6db0*/  FMUL.FTZ R74, R3.reuse, R74 ;  /* 0x0000004a034a7220 */ /* 0x040fe40000410000 */
[C---:B------:R-:W-:Y:S01]  /*6dc0*/  FMUL.FTZ R75, R3.reuse, R75 ;  /* 0x0000004b034b7220 */ /* 0x040fe20000410000 */
[----:B------:R-:W-:Y:S01]  /*6dd0*/  MUFU.EX2 R127, R127 ;  /* 0x0000007f007f7308 */ /* 0x000fe20000000800 */
[C---:B------:R-:W-:Y:S05]  /*6de0*/  HMMA.16816.F32.BF16 R8, R96.reuse, R104, R8 ;  /* 0x000000686008723c */ /* 0x040fea0000041808 */
[C---:B------:R-:W-:Y:S02]  /*6df0*/  FMUL.FTZ R76, R100.reuse, R76 ;  /* 0x0000004c644c7220 */ /* 0x040fe40000410000 */
[----:B------:R-:W-:Y:S01]  /*6e00*/  FMUL.FTZ R77, R100, R77 ;  /* 0x0000004d644d7220 */ /* 0x000fe20000410000 */
[C---:B------:R-:W-:Y:S01]  /*6e10*/  HMMA.16816.F32.BF16 R36, R96.reuse, R106, R36 ;  /* 0x0000006a6024723c */ /* 0x040fe20000041824 */
[----:B------:R-:W2:Y:S01]  /*6e20*/  LDSM.16.MT88.4 R104, [R136+0x8000] ;  /* 0x008000008868783b */ /* 0x000ea20000004200 */
[----:B------:R-:W-:Y:S02]  /*6e30*/  MUFU.EX2 R172, R172 ;  /* 0x000000ac00ac7308 */ /* 0x000fe40000000800 */
[C---:B------:R-:W-:Y:S02]  /*6e40*/  FMUL.FTZ R78, R3.reuse, R78 ;  /* 0x0000004e034e7220 */ /* 0x040fe40000410000 */
[----:B------:R-:W-:Y:S02]  /*6e50*/  FMUL.FTZ R79, R3, R79 ;  /* 0x0000004f034f7220 */ /* 0x000fe40000410000 */
[C---:B-1----:R-:W-:Y:S04]  /*6e60*/  HMMA.16816.F32.BF16 R40, R96.reuse, R108, R40 ;  /* 0x0000006c6028723c */ /* 0x042fe80000041828 */
[--C-:B------:R-:W-:Y:S01]  /*6e70*/  FFMA.FTZ R121, R12, c[0x0][0x23c], -R120.reuse ;  /* 0x00008f000c797a23 */ /* 0x100fe20000010878 */
[----:B------:R-:W-:Y:S01]  /*6e80*/  MUFU.EX2 R173, R173 ;  /* 0x000000ad00ad7308 */ /* 0x000fe20000000800 */
[C---:B------:R-:W-:Y:S02]  /*6e90*/  FMUL.FTZ R12, R100.reuse, R92 ;  /* 0x0000005c640c7220 */ /* 0x040fe40000410000 */
[C---:B------:R-:W-:Y:S01]  /*6ea0*/  HMMA.16816.F32.BF16 R44, R96.reuse, R110, R44 ;  /* 0x0000006e602c723c */ /* 0x040fe2000004182c */
[----:B------:R-:W1:Y:S03]  /*6eb0*/  LDSM.16.MT88.4 R108, [R140+0xa000] ;  /* 0x00a000008c6c783b */ /* 0x000e660000004200 */
[--C-:B------:R-:W-:Y:S02]  /*6ec0*/  FFMA.FTZ R122, R13, c[0x0][0x23c], -R120.reuse ;  /* 0x00008f000d7a7a23 */ /* 0x100fe40000010878 */
[C---:B------:R-:W-:Y:S01]  /*6ed0*/  FMUL.FTZ R13, R100.reuse, R93 ;  /* 0x0000005d640d7220 */ /* 0x040fe20000410000 */
[----:B------:R-:W-:Y:S01]  /*6ee0*/  MUFU.EX2 R121, R121 ;  /* 0x0000007900797308 */ /* 0x000fe20000000800 */
[C---:B------:R-:W-:Y:S04]  /*6ef0*/  HMMA.16816.F32.BF16 R48, R96.reuse, R112, R48 ;  /* 0x000000706030723c */ /* 0x040fe80000041830 */
[C---:B------:R-:W-:Y:S02]  /*6f00*/  FMUL.FTZ R80, R100.reuse, R80 ;  /* 0x0000005064507220 */ /* 0x040fe40000410000 */
[C---:B------:R-:W-:Y:S02]  /*6f10*/  FMUL.FTZ R81, R100.reuse, R81 ;  /* 0x0000005164517220 */ /* 0x040fe40000410000 */
[C---:B------:R-:W-:Y:S01]  /*6f20*/  HMMA.16816.F32.BF16 R52, R96.reuse, R114, R52 ;  /* 0x000000726034723c */ /* 0x040fe20000041834 */
[----:B------:R-:W3:Y:S01]  /*6f30*/  LDSM.16.MT88.4 R112, [R138+0xa000] ;  /* 0x00a000008a70783b */ /* 0x000ee20000004200 */
[----:B------:R-:W4:Y:S02]  /*6f40*/  MUFU.EX2 R122, R122 ;  /* 0x0000007a007a7308 */ /* 0x000f240000000800 */
[C---:B------:R-:W-:Y:S02]  /*6f50*/  FMUL.FTZ R82, R3.reuse, R82 ;  /* 0x0000005203527220 */ /* 0x040fe40000410000 */
[C---:B------:R-:W-:Y:S02]  /*6f60*/  FMUL.FTZ R83, R3.reuse, R83 ;  /* 0x0000005303537220 */ /* 0x040fe40000410000 */
[C---:B------:R-:W-:Y:S01]  /*6f70*/  FMUL.FTZ R84, R100.reuse, R84 ;  /* 0x0000005464547220 */ /* 0x040fe20000410000 */
[C---:B--2---:R-:W-:Y:S03]  /*6f80*/  HMMA.16816.F32.BF16 R56, R96.reuse, R104, R56 ;  /* 0x000000686038723c */ /* 0x044fe60000041838 */
[----:B------:R-:W-:Y:S01]  /*6f90*/  FMUL.FTZ R85, R100, R85 ;  /* 0x0000005564557220 */ /* 0x000fe20000410000 */
[----:B------:R-:W-:Y:S01]  /*6fa0*/  MUFU.EX2 R174, R174 ;  /* 0x000000ae00ae7308 */ /* 0x000fe20000000800 */
[C---:B------:R-:W-:Y:S02]  /*6fb0*/  FMUL.FTZ R86, R3.reuse, R86 ;  /* 0x0000005603567220 */ /* 0x040fe40000410000 */
[C---:B------:R-:W-:Y:S01]  /*6fc0*/  FMUL.FTZ R87, R3.reuse, R87 ;  /* 0x0000005703577220 */ /* 0x040fe20000410000 */
[C---:B------:R-:W-:Y:S01]  /*6fd0*/  HMMA.16816.F32.BF16 R60, R96.reuse, R106, R60 ;  /* 0x0000006a603c723c */ /* 0x040fe2000004183c */
[----:B------:R-:W2:Y:S03]  /*6fe0*/  LDSM.16.MT88.4 R104, [R137+0xa000] ;  /* 0x00a000008968783b */ /* 0x000ea60000004200 */
[----:B------:R-:W-:Y:S02]  /*6ff0*/  FFMA.FTZ R123, R18, c[0x0][0x23c], -R119 ;  /* 0x00008f00127b7a23 */ /* 0x000fe40000010877 */
[C---:B------:R-:W-:Y:S02]  /*7000*/  FMUL.FTZ R18, R3.reuse, R90 ;  /* 0x0000005a03127220 */ /* 0x040fe40000410000 */
[C---:B-1----:R-:W-:Y:S02]  /*7010*/  HMMA.16816.F32.BF16 R64, R96.reuse, R108, R64 ;  /* 0x0000006c6040723c */ /* 0x042fe40000041840 */
[----:B------:R-:W-:Y:S02]  /*7020*/  MUFU.EX2 R123, R123 ;  /* 0x0000007b007b7308 */ /* 0x000fe40000000800 */
[----:B------:R-:W-:Y:S02]  /*7030*/  FFMA.FTZ R124, R20, c[0x0][0x23c], -R120 ;  /* 0x00008f00147c7a23 */ /* 0x000fe40000010878 */
[----:B------:R-:W-:Y:S02]  /*7040*/  FFMA.FTZ R118, R100, R171, R118 ;  /* 0x000000ab64767223 */ /* 0x000fe40000010076 */
[C---:B------:R-:W-:Y:S01]  /*7050*/  HMMA.16816.F32.BF16 R68, R96.reuse, R110, R68 ;  /* 0x0000006e6044723c */ /* 0x040fe20000041844 */
[----:B------:R-:W1:Y:S03]  /*7060*/  LDSM.16.MT88.4 R108, [R136+0xa000] ;  /* 0x00a00000886c783b */ /* 0x000e660000004200 */
[----:B------:R-:W-:Y:S01]  /*7070*/  MUFU.EX2 R124, R124 ;  /* 0x0000007c007c7308 */ /* 0x000fe20000000800 */
[----:B------:R-:W-:Y:S02]  /*7080*/  FFMA.FTZ R117, R3, R170, R117 ;  /* 0x000000aa03757223 */ /* 0x000fe40000010075 */
[----:B------:R-:W-:Y:S01]  /*7090*/  FADD.FTZ R118, R5, R118 ;  /* 0x0000007605767221 */ /* 0x000fe20000010000 */
[C---:B---3--:R-:W-:Y:S04]  /*70a0*/  HMMA.16816.F32.BF16 R72, R96.reuse, R112, R72 ;  /* 0x000000706048723c */ /* 0x048fe80000041848 */
[----:B------:R-:W-:Y:S02]  /*70b0*/  FADD.FTZ R6, R6, R117 ;  /* 0x0000007506067221 */ /* 0x000fe40000010000 */
[----:B------:R-:W-:Y:S02]  /*70c0*/  FADD.FTZ R7, R7, R118 ;  /* 0x0000007607077221 */ /* 0x000fe40000010000 */
[C---:B------:R-:W-:Y:S04]  /*70d0*/  HMMA.16816.F32.BF16 R76, R96.reuse, R114, R76 ;  /* 0x00000072604c723c */ /* 0x040fe8000004184c */
[--C-:B------:R-:W-:Y:S02]  /*70e0*/  FFMA.FTZ R112, R14, c[0x0][0x23c], -R119.reuse ;  /* 0x00008f000e707a23 */ /* 0x100fe40000010877 */
[----:B------:R-:W-:Y:S02]  /*70f0*/  FMUL.FTZ R14, R3, R94 ;  /* 0x0000005e030e7220 */ /* 0x000fe40000410000 */
[----:B------:R-:W-:Y:S02]  /*7100*/  FFMA.FTZ R113, R15, c[0x0][0x23c], -R119 ;  /* 0x00008f000f717a23 */ /* 0x000fe40000010877 */
[----:B------:R-:W-:Y:S02]  /*7110*/  MUFU.EX2 R112, R112 ;  /* 0x0000007000707308 */ /* 0x000fe40000000800 */
[----:B------:R-:W-:Y:S02]  /*7120*/  FMUL.FTZ R15, R3, R95 ;  /* 0x0000005f030f7220 */ /* 0x000fe40000410000 */
[----:B------:R-:W3:Y:S01]  /*7130*/  LDSM.16.MT88.4 R92, [R140+0x8800] ;  /* 0x008800008c5c783b */ /* 0x000ee20000004200 */
[--C-:B------:R-:W-:Y:S02]  /*7140*/  FFMA.FTZ R114, R16, c[0x0][0x23c], -R120.reuse ;  /* 0x00008f0010727a23 */ /* 0x100fe40000010878 */
[----:B------:R-:W-:Y:S02]  /*7150*/  FFMA.FTZ R115, R17, c[0x0][0x23c], -R120 ;  /* 0x00008f0011737a23 */ /* 0x000fe40000010878 */
[C---:B--2---:R-:W-:Y:S01]  /*7160*/  HMMA.16816.F32.BF16 R12, R96.reuse, R104, R12 ;  /* 0x00000068600c723c */ /* 0x044fe2000004180c */
[----:B------:R-:W2:Y:S02]  /*7170*/  MUFU.EX2 R113, R113 ;  /* 0x0000007100717308 */ /* 0x000ea40000000800 */
[----:B------:R-:W-:Y:S01]  /*7180*/  FMUL.FTZ R16, R100, R88 ;  /* 0x0000005864107220 */ /* 0x000fe20000410000 */
[----:B----4-:R-:W-:Y:S01]  /*7190*/  F2FP.BF16.PACK_AB R88, R122, R121 ;  /* 0x000000797a58723e */ /* 0x010fe200000010ff */
[----:B------:R-:W-:Y:S02]  /*71a0*/  FMUL.FTZ R17, R100, R89 ;  /* 0x0000005964117220 */ /* 0x000fe40000410000 */
[----:B------:R-:W-:Y:S01]  /*71b0*/  FADD.FTZ R102, R102, R7 ;  /* 0x0000000766667221 */ /* 0x000fe20000010000 */
[C---:B------:R-:W-:Y:S01]  /*71c0*/  HMMA.16816.F32.BF16 R80, R96.reuse, R106, R80 ;  /* 0x0000006a6050723c */ /* 0x040fe20000041850 */
[----:B------:R-:W4:Y:S02]  /*71d0*/  LDSM.16.MT88.4 R104, [R138+0x8800] ;  /* 0x008800008a68783b */ /* 0x000f240000004200 */
[----:B------:R-:W-:Y:S01]  /*71e0*/  MUFU.EX2 R114, R114 ;  /* 0x0000007200727308 */ /* 0x000fe20000000800 */
[----:B------:R-:W-:Y:S04]  /*71f0*/  FADD.FTZ R121, R121, R102 ;  /* 0x0000006679797221 */ /* 0x000fe80000010000 */
[C---:B-1----:R-:W-:Y:S04]  /*7200*/  HMMA.16816.F32.BF16 R84, R96.reuse, R108, R84 ;  /* 0x0000006c6054723c */ /* 0x042fe80000041854 */
[----:B------:R-:W-:Y:S01]  /*7210*/  FADD.FTZ R121, R122, R121 ;  /* 0x000000797a797221 */ /* 0x000fe20000010000 */
[----:B------:R-:W1:Y:S02]  /*7220*/  MUFU.EX2 R115, R115 ;  /* 0x0000007300737308 */ /* 0x000e640000000800 */
[--C-:B------:R-:W-:Y:S02]  /*7230*/  FFMA.FTZ R108, R19, c[0x0][0x23c], -R119.reuse ;  /* 0x00008f00136c7a23 */ /* 0x100fe40000010877 */
[----:B------:R-:W-:Y:S03]  /*7240*/  FMUL.FTZ R19, R3, R91 ;  /* 0x0000005b03137220 */ /* 0x000fe60000410000 */
[----:B--2---:R-:W-:Y:S01]  /*7250*/  F2FP.BF16.PACK_AB R89, R113, R112 ;  /* 0x000000707159723e */ /* 0x004fe200000010ff */
[----:B------:R-:W-:Y:S02]  /*7260*/  FFMA.FTZ R109, R21, c[0x0][0x23c], -R120 ;  /* 0x00008f00156d7a23 */ /* 0x000fe40000010878 */
[----:B------:R-:W2:Y:S01]  /*7270*/  MUFU.EX2 R108, R108 ;  /* 0x0000006c006c7308 */ /* 0x000ea20000000800 */
[----:B------:R-:W-:Y:S01]  /*7280*/  HMMA.16816.F32.BF16 R16, R96, R110, R16 ;  /* 0x0000006e6010723c */ /* 0x000fe20000041810 */
[----:B------:R-:W5:Y:S02]  /*7290*/  LDSM.16.MT88.4 R96, [R137+0x8800] ;  /* 0x008800008960783b */ /* 0x000f640000004200 */
[----:B------:R-:W-:Y:S04]  /*72a0*/  FADD.FTZ R3, R103, R6 ;  /* 0x0000000667037221 */ /* 0x000fe80000010000 */
[--C-:B------:R-:W-:Y:S01]  /*72b0*/  FFMA.FTZ R110, R22, c[0x0][0x23c], -R119.reuse ;  /* 0x00008f00166e7a23 */ /* 0x100fe20000010877 */
[----:B------:R-:W-:Y:S01]  /*72c0*/  F2FP.BF16.PACK_AB R22, R126, R125 ;  /* 0x0000007d7e16723e */ /* 0x000fe200000010ff */
[----:B------:R-:W-:Y:S01]  /*72d0*/  FFMA.FTZ R111, R23, c[0x0][0x23c], -R119 ;  /* 0x00008f00176f7a23 */ /* 0x000fe20000010877 */
[----:B------:R-:W4:Y:S02]  /*72e0*/  MUFU.EX2 R109, R109 ;  /* 0x0000006d006d7308 */ /* 0x000f240000000800 */
[----:B------:R-:W-:Y:S01]  /*72f0*/  FADD.FTZ R3, R116, R3 ;  /* 0x0000000374037221 */ /* 0x000fe20000010000 */
[C---:B-1----:R-:W-:Y:S01]  /*7300*/  F2FP.BF16.PACK_AB R90, R115.reuse, R114 ;  /* 0x00000072735a723e */ /* 0x042fe200000010ff */
[----:B------:R-:W-:Y:S02]  /*7310*/  FADD.FTZ R114, R114, R121 ;  /* 0x0000007972727221 */ /* 0x000fe40000010000 */
[----:B------:R-:W-:Y:S02]  /*7320*/  FADD.FTZ R6, R112, R3 ;  /* 0x0000000370067221 */ /* 0x000fe40000010000 */
[----:B------:R-:W-:Y:S02]  /*7330*/  FADD.FTZ R115, R115, R114 ;  /* 0x0000007273737221 */ /* 0x000fe40000010000 */
[----:B------:R-:W1:Y:S01]  /*7340*/  MUFU.EX2 R110, R110 ;  /* 0x0000006e006e7308 */ /* 0x000e620000000800 */
[----:B------:R-:W-:Y:S01]  /*7350*/  FADD.FTZ R6, R113, R6 ;  /* 0x0000000671067221 */ /* 0x000fe20000010000 */
[C---:B--2---:R-:W-:Y:S03]  /*7360*/  F2FP.BF16.PACK_AB R91, R108.reuse, R123 ;  /* 0x0000007b6c5b723e */ /* 0x044fe600000010ff */
[----:B------:R-:W-:Y:S04]  /*7370*/  FADD.FTZ R3, R123, R6 ;  /* 0x000000067b037221 */ /* 0x000fe80000010000 */
[----:B------:R-:W-:Y:S01]  /*7380*/  FADD.FTZ R3, R108, R3 ;  /* 0x000000036c037221 */ /* 0x000fe20000010000 */
[C---:B---3--:R-:W-:Y:S01]  /*7390*/  HMMA.16816.F32.BF16 R8, R88.reuse, R92, R8 ;  /* 0x0000005c5808723c */ /* 0x048fe20000041808 */
[----:B------:R-:W2:Y:S04]  /*73a0*/  MUFU.EX2 R111, R111 ;  /* 0x0000006f006f7308 */ /* 0x000ea80000000800 */
[C---:B----4-:R-:W-:Y:S01]  /*73b0*/  F2FP.BF16.PACK_AB R20, R109.reuse, R124 ;  /* 0x0000007c6d14723e */ /* 0x050fe200000010ff */
[----:B------:R-:W-:Y:S02]  /*73c0*/  FADD.FTZ R124, R124, R115 ;  /* 0x000000737c7c7221 */ /* 0x000fe40000010000 */
[C---:B------:R-:W-:Y:S01]  /*73d0*/  HMMA.16816.F32.BF16 R36, R88.reuse, R94, R36 ;  /* 0x0000005e5824723c */ /* 0x040fe20000041824 */
[----:B------:R-:W3:Y:S03]  /*73e0*/  LDSM.16.MT88.4 R92, [R136+0x8800] ;  /* 0x00880000885c783b */ /* 0x000ee60000004200 */
[----:B------:R-:W-:Y:S02]  /*73f0*/  FADD.FTZ R124, R109, R124 ;  /* 0x0000007c6d7c7221 */ /* 0x000fe40000010000 */
[----:B-1----:R-:W-:Y:S01]  /*7400*/  FADD.FTZ R6, R110, R3 ;  /* 0x000000036e067221 */ /* 0x002fe20000010000 */
[----:B------:R-:W-:Y:S01]  /*7410*/  MOV R3, R0 ;  /* 0x0000000000037202 */ /* 0x000fe20000000f00 */
[C---:B------:R-:W-:Y:S04]  /*7420*/  HMMA.16816.F32.BF16 R40, R88.reuse, R104, R40 ;  /* 0x000000685828723c */ /* 0x040fe80000041828 */
[----:B------:R-:W-:Y:S04]  /*7430*/  FADD.FTZ R125, R125, R124 ;  /* 0x0000007c7d7d7221 */ /* 0x000fe80000010000 */
[C---:B------:R-:W-:Y:S01]  /*7440*/  HMMA.16816.F32.BF16 R44, R88.reuse, R106, R44 ;  /* 0x0000006a582c723c */ /* 0x040fe2000004182c */
[----:B------:R-:W1:Y:S03]  /*7450*/  LDSM.16.MT88.4 R104, [R140+0xa800] ;  /* 0x00a800008c68783b */ /* 0x000e660000004200 */
[C---:B--2---:R-:W-:Y:S01]  /*7460*/  F2FP.BF16.PACK_AB R21, R111.reuse, R110 ;  /* 0x0000006e6f15723e */ /* 0x044fe200000010ff */
[----:B------:R-:W-:Y:S02]  /*7470*/  FADD.FTZ R6, R111, R6 ;  /* 0x000000066f067221 */ /* 0x000fe40000010000 */
[----:B------:R-:W-:Y:S01]  /*7480*/  FADD.FTZ R126, R126, R125 ;  /* 0x0000007d7e7e7221 */ /* 0x000fe20000010000 */
[C---:B-----5:R-:W-:Y:S08]  /*7490*/  HMMA.16816.F32.BF16 R48, R88.reuse, R96, R48 ;  /* 0x000000605830723c */ /* 0x060ff00000041830 */
        /* <DEDUP_REMOVED lines=8> */
[C---:B--2---:R-:W-:Y:S08]  /*7520*/  HMMA.16816.F32.BF16 R72, R88.reuse, R96, R72 ;  /* 0x000000605848723c */ /* 0x044ff00000041848 */
[C---:B------:R-:W-:Y:S01]  /*7530*/  HMMA.16816.F32.BF16 R76, R88.reuse, R98, R76 ;  /* 0x00000062584c723c */ /* 0x040fe2000004184c */
[----:B------:R-:W-:Y:S07]  /*7540*/  LDSM.16.MT88.4 R96, [R138+0x9000] ;  /* 0x009000008a60783b */ /* 0x000fee0000004200 */
[C---:B---3--:R-:W-:Y:S08]  /*7550*/  HMMA.16816.F32.BF16 R12, R88.reuse, R92, R12 ;  /* 0x0000005c580c723c */ /* 0x048ff0000004180c */
[C---:B------:R-:W-:Y:S01]  /*7560*/  HMMA.16816.F32.BF16 R80, R88.reuse, R94, R80 ;  /* 0x0000005e5850723c */ /* 0x040fe20000041850 */
[----:B------:R-:W2:Y:S07]  /*7570*/  LDSM.16.MT88.4 R92, [R140+0x9000] ;  /* 0x009000008c5c783b */ /* 0x000eae0000004200 */
[C---:B-1----:R-:W-:Y:S07]  /*7580*/  HMMA.16816.F32.BF16 R84, R88.reuse, R104, R84 ;  /* 0x000000685854723c */ /* 0x042fee0000041854 */
[--C-:B------:R-:W-:Y:S01]  /*7590*/  FFMA.FTZ R104, R27, c[0x0][0x23c], -R119.reuse ;  /* 0x00008f001b687a23 */ /* 0x100fe20000010877 */
[----:B------:R-:W-:Y:S01]  /*75a0*/  HMMA.16816.F32.BF16 R16, R88, R106, R16 ;  /* 0x0000006a5810723c */ /* 0x000fe20000041810 */
[----:B------:R-:W1:Y:S03]  /*75b0*/  LDSM.16.MT88.4 R24, [R137+0x9000] ;  /* 0x009000008918783b */ /* 0x000e660000004200 */
[--C-:B------:R-:W-:Y:S01]  /*75c0*/  FFMA.FTZ R105, R28, c[0x0][0x23c], -R120.reuse ;  /* 0x00008f001c697a23 */ /* 0x100fe20000010878 */
[----:B------:R-:W3:Y:S02]  /*75d0*/  MUFU.EX2 R104, R104 ;  /* 0x0000006800687308 */ /* 0x000ee40000000800 */
[--C-:B------:R-:W-:Y:S02]  /*75e0*/  FFMA.FTZ R106, R29, c[0x0][0x23c], -R120.reuse ;  /* 0x00008f001d6a7a23 */ /* 0x100fe40000010878 */
[----:B------:R-:W4:Y:S03]  /*75f0*/  LDSM.16.MT88.4 R88, [R136+0x9000] ;  /* 0x009000008858783b */ /* 0x000f260000004200 */
[--C-:B------:R-:W-:Y:S02]  /*7600*/  FFMA.FTZ R107, R30, c[0x0][0x23c], -R119.reuse ;  /* 0x00008f001e6b7a23 */ /* 0x100fe40000010877 */
[----:B------:R-:W-:Y:S01]  /*7610*/  FFMA.FTZ R120, R33, c[0x0][0x23c], -R120 ;  /* 0x00008f0021787a23 */ /* 0x000fe20000010878 */
[----:B------:R-:W-:Y:S01]  /*7620*/  MUFU.EX2 R105, R105 ;  /* 0x0000006900697308 */ /* 0x000fe20000000800 */
[----:B------:R-:W-:Y:S01]  /*7630*/  FFMA.FTZ R119, R35, c[0x0][0x23c], -R119 ;  /* 0x00008f0023777a23 */ /* 0x000fe20000010877 */
[----:B------:R-:W-:Y:S08]  /*7640*/  LDSM.16.MT88.4 R28, [R136+0xb000] ;  /* 0x00b00000881c783b */ /* 0x000ff00000004200 */
[----:B------:R-:W-:Y:S01]  /*7650*/  LDSM.16.MT88.4 R32, [R138+0x9800] ;  /* 0x009800008a20783b */ /* 0x000fe20000004200 */
[----:B------:R-:W5:Y:S01]  /*7660*/  MUFU.EX2 R106, R106 ;  /* 0x0000006a006a7308 */ /* 0x000f620000000800 */
[C---:B---3--:R-:W-:Y:S01]  /*7670*/  F2FP.BF16.PACK_AB R23, R104.reuse, R127 ;  /* 0x0000007f6817723e */ /* 0x048fe200000010ff */
[----:B------:R-:W-:Y:S04]  /*7680*/  FADD.FTZ R127, R127, R6 ;  /* 0x000000067f7f7221 */ /* 0x000fe80000010000 */
[----:B------:R-:W-:Y:S02]  /*7690*/  FADD.FTZ R104, R104, R127 ;  /* 0x0000007f68687221 */ /* 0x000fe40000010000 */
[C---:B--2---:R-:W-:Y:S02]  /*76a0*/  HMMA.16816.F32.BF16 R8, R20.reuse, R92, R8 ;  /* 0x0000005c1408723c */ /* 0x044fe40000041808 */
[----:B------:R-:W2:Y:S06]  /*76b0*/  MUFU.EX2 R107, R107 ;  /* 0x0000006b006b7308 */ /* 0x000eac0000000800 */
[C---:B------:R-:W-:Y:S01]  /*76c0*/  HMMA.16816.F32.BF16 R36, R20.reuse, R94, R36 ;  /* 0x0000005e1424723c */ /* 0x040fe20000041824 */
[----:B------:R-:W3:Y:S03]  /*76d0*/  LDSM.16.MT88.4 R92, [R140+0xb000] ;  /* 0x00b000008c5c783b */ /* 0x000ee60000004200 */
[----:B------:R-:W2:Y:S04]  /*76e0*/  MUFU.EX2 R120, R120 ;  /* 0x0000007800787308 */ /* 0x000ea80000000800 */
[C---:B------:R-:W-:Y:S06]  /*76f0*/  HMMA.16816.F32.BF16 R40, R20.reuse, R96, R40 ;  /* 0x000000601428723c */ /* 0x040fec0000041828 */
[----:B------:R-:W2:Y:S02]  /*7700*/  MUFU.EX2 R119, R119 ;  /* 0x0000007700777308 */ /* 0x000ea40000000800 */
[C---:B------:R-:W-:Y:S08]  /*7710*/  HMMA.16816.F32.BF16 R44, R20.reuse, R98, R44 ;  /* 0x00000062142c723c */ /* 0x040ff0000004182c */
[C---:B-1----:R-:W-:Y:S08]  /*7720*/  HMMA.16816.F32.BF16 R48, R20.reuse, R24, R48 ;  /* 0x000000181430723c */ /* 0x042ff00000041830 */
[C---:B------:R-:W-:Y:S01]  /*7730*/  HMMA.16816.F32.BF16 R52, R20.reuse, R26, R52 ;  /* 0x0000001a1434723c */ /* 0x040fe20000041834 */
[----:B------:R-:W1:Y:S07]  /*7740*/  LDSM.16.MT88.4 R24, [R138+0xb000] ;  /* 0x00b000008a18783b */ /* 0x000e6e0000004200 */
[C---:B----4-:R-:W-:Y:S08]  /*7750*/  HMMA.16816.F32.BF16 R56, R20.reuse, R88, R56 ;  /* 0x000000581438723c */ /* 0x050ff00000041838 */
[C---:B------:R-:W-:Y:S01]  /*7760*/  HMMA.16816.F32.BF16 R60, R20.reuse, R90, R60 ;  /* 0x0000005a143c723c */ /* 0x040fe2000004183c */
[----:B------:R-:W4:Y:S07]  /*7770*/  LDSM.16.MT88.4 R88, [R137+0xb000] ;  /* 0x00b000008958783b */ /* 0x000f2e0000004200 */
[C---:B---3--:R-:W-:Y:S08]  /*7780*/  HMMA.16816.F32.BF16 R64, R20.reuse, R92, R64 ;  /* 0x0000005c1440723c */ /* 0x048ff00000041840 */
[C---:B------:R-:W-:Y:S01]  /*7790*/  HMMA.16816.F32.BF16 R68, R20.reuse, R94, R68 ;  /* 0x0000005e1444723c */ /* 0x040fe20000041844 */
[----:B------:R-:W-:Y:S07]  /*77a0*/  LDSM.16.MT88.4 R92, [R137+0x9800] ;  /* 0x00980000895c783b */ /* 0x000fee0000004200 */
[C---:B-1----:R-:W-:Y:S08]  /*77b0*/  HMMA.16816.F32.BF16 R72, R20.reuse, R24, R72 ;  /* 0x000000181448723c */ /* 0x042ff00000041848 */
[C---:B------:R-:W-:Y:S01]  /*77c0*/  HMMA.16816.F32.BF16 R76, R20.reuse, R26, R76 ;  /* 0x0000001a144c723c */ /* 0x040fe2000004184c */
[----:B------:R-:W1:Y:S07]  /*77d0*/  LDSM.16.MT88.4 R24, [R140+0x9800] ;  /* 0x009800008c18783b */ /* 0x000e6e0000004200 */
[C---:B----4-:R-:W-:Y:S07]  /*77e0*/  HMMA.16816.F32.BF16 R12, R20.reuse, R88, R12 ;  /* 0x00000058140c723c */ /* 0x050fee000004180c */
[----:B-----5:R-:W-:Y:S01]  /*77f0*/  F2FP.BF16.PACK_AB R88, R106, R105 ;  /* 0x000000696a58723e */ /* 0x020fe200000010ff */
[C---:B------:R-:W-:Y:S04]  /*7800*/  HMMA.16816.F32.BF16 R80, R20.reuse, R90, R80 ;  /* 0x0000005a1450723c */ /* 0x040fe80000041850 */
[----:B--2---:R-:W-:Y:S01]  /*7810*/  F2FP.BF16.PACK_AB R89, R172, R107 ;  /* 0x0000006bac59723e */ /* 0x004fe200000010ff */
[----:B------:R-:W-:Y:S02]  /*7820*/  FADD.FTZ R105, R105, R126 ;  /* 0x0000007e69697221 */ /* 0x000fe40000010000 */
[----:B------:R-:W-:Y:S01]  /*7830*/  F2FP.BF16.PACK_AB R90, R120, R173 ;  /* 0x000000ad785a723e */ /* 0x000fe200000010ff */
[C---:B------:R-:W-:Y:S04]  /*7840*/  HMMA.16816.F32.BF16 R84, R20.reuse, R28, R84 ;  /* 0x0000001c1454723c */ /* 0x040fe80000041854 */
[----:B------:R-:W-:Y:S01]  /*7850*/  F2FP.BF16.PACK_AB R91, R119, R174 ;  /* 0x000000ae775b723e */ /* 0x000fe200000010ff */
[----:B------:R-:W-:Y:S02]  /*7860*/  FADD.FTZ R107, R107, R104 ;  /* 0x000000686b6b7221 */ /* 0x000fe40000010000 */
[----:B------:R-:W-:Y:S01]  /*7870*/  FADD.FTZ R106, R106, R105 ;  /* 0x000000696a6a7221 */ /* 0x000fe20000010000 */
[----:B------:R-:W-:Y:S01]  /*7880*/  HMMA.16816.F32.BF16 R16, R20, R30, R16 ;  /* 0x0000001e1410723c */ /* 0x000fe20000041810 */
[----:B------:R-:W-:Y:S03]  /*7890*/  LDSM.16.MT88.4 R20, [R140+0xb800] ;  /* 0x00b800008c14783b */ /* 0x000fe60000004200 */
[----:B------:R-:W-:Y:S02]  /*78a0*/  FADD.FTZ R107, R172, R107 ;  /* 0x0000006bac6b7221 */ /* 0x000fe40000010000 */
[----:B------:R-:W-:Y:S02]  /*78b0*/  FADD.FTZ R171, R173, R106 ;  /* 0x0000006aadab7221 */ /* 0x000fe40000010000 */
[----:B------:R-:W-:Y:S01]  /*78c0*/  FADD.FTZ R170, R174, R107 ;  /* 0x0000006baeaa7221 */ /* 0x000fe20000010000 */
[C---:B-1----:R-:W-:Y:S01]  /*78d0*/  HMMA.16816.F32.BF16 R96, R88.reuse, R24, R8 ;  /* 0x000000185860723c */ /* 0x042fe20000041808 */
[----:B------:R-:W1:Y:S04]  /*78e0*/  LDSM.16.MT88.4 R8, [R136+0x9800] ;  /* 0x009800008808783b */ /* 0x000e680000004200 */
[----:B------:R-:W-:Y:S02]  /*78f0*/  FADD.FTZ R171, R120, R171 ;  /* 0x000000ab78ab7221 */ /* 0x000fe40000010000 */
[----:B------:R-:W-:Y:S01]  /*7900*/  FADD.FTZ R170, R119, R170 ;  /* 0x000000aa77aa7221 */ /* 0x000fe20000010000 */
[C---:B------:R-:W-:Y:S01]  /*7910*/  HMMA.16816.F32.BF16 R36, R88.reuse, R26, R36 ;  /* 0x0000001a5824723c */ /* 0x040fe20000041824 */
[----:B------:R-:W2:Y:S07]  /*7920*/  LDSM.16.MT88.4 R24, [R138+0xb800] ;  /* 0x00b800008a18783b */ /* 0x000eae0000004200 */
[C---:B------:R-:W-:Y:S01]  /*7930*/  HMMA.16816.F32.BF16 R40, R88.reuse, R32, R40 ;  /* 0x000000205828723c */ /* 0x040fe20000041828 */
[----:B------:R-:W3:Y:S07]  /*7940*/  LDSM.16.MT88.4 R28, [R137+0xb800] ;  /* 0x00b80000891c783b */ /* 0x000eee0000004200 */
[C---:B------:R-:W-:Y:S08]  /*7950*/  HMMA.16816.F32.BF16 R44, R88.reuse, R34, R44 ;  /* 0x00000022582c723c */ /* 0x040ff0000004182c */
[C---:B------:R-:W-:Y:S08]  /*7960*/  HMMA.16816.F32.BF16 R48, R88.reuse, R92, R48 ;  /* 0x0000005c5830723c */ /* 0x040ff00000041830 */
[C---:B------:R-:W-:Y:S08]  /*7970*/  HMMA.16816.F32.BF16 R52, R88.reuse, R94, R52 ;  /* 0x0000005e5834723c */ /* 0x040ff00000041834 */
[C---:B-1----:R-:W-:Y:S08]  /*7980*/  HMMA.16816.F32.BF16 R56, R88.reuse, R8, R56 ;  /* 0x000000085838723c */ /* 0x042ff00000041838 */
[C---:B------:R-:W-:Y:S01]  /*7990*/  HMMA.16816.F32.BF16 R60, R88.reuse, R10, R60 ;  /* 0x0000000a583c723c */ /* 0x040fe2000004183c */
[----:B------:R-:W1:Y:S07]  /*79a0*/  LDSM.16.MT88.4 R8, [R136+0xb800] ;  /* 0x00b800008808783b */ /* 0x000e6e0000004200 */
[C---:B------:R-:W-:Y:S08]  /*79b0*/  HMMA.16816.F32.BF16 R64, R88.reuse, R20, R64 ;  /* 0x000000145840723c */ /* 0x040ff00000041840 */
[C---:B------:R-:W-:Y:S08]  /*79c0*/  HMMA.16816.F32.BF16 R68, R88.reuse, R22, R68 ;  /* 0x000000165844723c */ /* 0x040ff00000041844 */
[C---:B--2---:R-:W-:Y:S08]  /*79d0*/  HMMA.16816.F32.BF16 R72, R88.reuse, R24, R72 ;  /* 0x000000185848723c */ /* 0x044ff00000041848 */
[C---:B------:R-:W-:Y:S08]  /*79e0*/  HMMA.16816.F32.BF16 R76, R88.reuse, R26, R76 ;  /* 0x0000001a584c723c */ /* 0x040ff0000004184c */
[C---:B---3--:R-:W-:Y:S08]  /*79f0*/  HMMA.16816.F32.BF16 R92, R88.reuse, R28, R12 ;  /* 0x0000001c585c723c */ /* 0x048ff0000004180c */
[C---:B------:R-:W-:Y:S08]  /*7a00*/  HMMA.16816.F32.BF16 R80, R88.reuse, R30, R80 ;  /* 0x0000001e5850723c */ /* 0x040ff00000041850 */
[C---:B-1----:R-:W-:Y:S08]  /*7a10*/  HMMA.16816.F32.BF16 R84, R88.reuse, R8, R84 ;  /* 0x000000085854723c */ /* 0x042ff00000041854 */
[----:B------:R-:W-:Y:S01]  /*7a20*/  HMMA.16816.F32.BF16 R88, R88, R10, R16 ;  /* 0x0000000a5858723c */ /* 0x000fe20000041810 */
[----:B------:R-:W-:-:S07]  /*7a30*/  @P0 BRA `(.L_x_486) ;  /* 0xffffe31000000947 */ /* 0x000fce000383ffff */
.L_x_485:
[----:B------:R-:W1:Y:S01]  /*7a40*/  SHFL.BFLY PT, R6, R171, 0x2, 0x1f ;  /* 0x0c401f00ab067f89 */ /* 0x000e6200000e0000 */
[----:B------:R-:W-:Y:S01]  /*7a50*/  MOV R8, 0x3f800000 ;  /* 0x3f80000000087802 */ /* 0x000fe20000000f00 */
[----:B------:R-:W2:Y:S01]  /*7a60*/  LDC.U8 R16, c[0x0][0x328] ;  /* 0x0000ca00ff107b82 */ /* 0x000ea20000000000 */
[----:B------:R-:W-:Y:S01]  /*7a70*/  MOV R9, 0x3f800000 ;  /* 0x3f80000000097802 */ /* 0x000fe20000000f00 */
[----:B------:R-:W3:Y:S01]  /*7a80*/  SHFL.BFLY PT, R3, R170, 0x2, 0x1f ;  /* 0x0c401f00aa037f89 */ /* 0x000ee200000e0000 */
[----:B------:R-:W-:Y:S01]  /*7a90*/  ISETP.NE.AND P0, PT, R150, -0x1, PT ;  /* 0xffffffff9600780c */ /* 0x000fe20003f05270 */
[----:B------:R-:W-:Y:S01]  /*7aa0*/  BSSY B0, `(.L_x_489) ;  /* 0x00000fb000007945 */ /* 0x000fe20003800000 */
[----:B------:R-:W-:Y:S01]  /*7ab0*/  MOV R14, 0x40 ;  /* 0x00000040000e7802 */ /* 0x000fe20000000f00 */
[----:B-1----:R-:W-:-:S02]  /*7ac0*/  FADD.FTZ R6, R6, R171 ;  /* 0x000000ab06067221 */ /* 0x002fc40000010000 */
[----:B---3--:R-:W-:-:S03]  /*7ad0*/  FADD.FTZ R3, R3, R170 ;  /* 0x000000aa03037221 */ /* 0x008fc60000010000 */
[----:B------:R-:W1:Y:S04]  /*7ae0*/  SHFL.BFLY PT, R5, R6, 0x1, 0x1f ;  /* 0x0c201f0006057f89 */ /* 0x000e6800000e0000 */
[----:B------:R-:W3:Y:S01]  /*7af0*/  SHFL.BFLY PT, R4, R3, 0x1, 0x1f ;  /* 0x0c201f0003047f89 */ /* 0x000ee200000e0000 */
[----:B-1----:R-:W-:Y:S02]  /*7b00*/  FADD.FTZ R5, R6, R5 ;  /* 0x0000000506057221 */ /* 0x002fe40000010000 */
[----:B------:R-:W-:-:S03]  /*7b10*/  @P0 IMAD.WIDE.U32 R6, R150, c[0x0][0x1e8], RZ ;  /* 0x00007a0096060a25 */ /* 0x000fc600078e00ff */
[----:B------:R-:W-:Y:S01]  /*7b20*/  FSETP.NE.FTZ.AND P5, PT, R5, RZ, PT ;  /* 0x000000ff0500720b */ /* 0x000fe20003fb5000 */
[----:B---3--:R-:W-:Y:S02]  /*7b30*/  FADD.FTZ R4, R3, R4 ;  /* 0x0000000403047221 */ /* 0x008fe40000010000 */
[----:B------:R-:W1:Y:S01]  /*7b40*/  S2R R3, SR_TID.X ;  /* 0x0000000000037919 */ /* 0x000e620000002100 */
[----:B------:R-:W-:Y:S02]  /*7b50*/  @P0 IMAD R7, R150, c[0x0][0x1ec], R7 ;  /* 0x00007b0096070a24 */ /* 0x000fe400078e0207 */
[----:B------:R-:W-:-:S07]  /*7b60*/  FSETP.NE.FTZ.AND P4, PT, R4, RZ, PT ;  /* 0x000000ff0400720b */ /* 0x000fce0003f95000 */
[----:B------:R-:W3:Y:S08]  /*7b70*/  @P5 MUFU.RCP R8, R5 ;  /* 0x0000000500085308 */ /* 0x000ef00000001000 */
[----:B------:R-:W4:Y:S01]  /*7b80*/  @P4 MUFU.RCP R9, R4 ;  /* 0x0000000400094308 */ /* 0x000f220000001000 */
[----:B---3--:R-:W-:-:S07]  /*7b90*/  FMUL.FTZ R96, R8, R96 ;  /* 0x0000006008607220 */ /* 0x008fce0000410000 */
[----:B------:R-:W-:Y:S01]  /*7ba0*/  @P4 MUFU.LG2 R4, R4 ;  /* 0x0000000400044308 */ /* 0x000fe20000000c00 */
[C---:B------:R-:W-:Y:S02]  /*7bb0*/  FMUL.FTZ R97, R8.reuse, R97 ;  /* 0x0000006108617220 */ /* 0x040fe40000410000 */
[C---:B------:R-:W-:Y:S02]  /*7bc0*/  FMUL.FTZ R36, R8.reuse, R36 ;  /* 0x0000002408247220 */ /* 0x040fe40000410000 */
[C---:B------:R-:W-:Y:S01]  /*7bd0*/  FMUL.FTZ R37, R8.reuse, R37 ;  /* 0x0000002508257220 */ /* 0x040fe20000410000 */
[----:B------:R-:W-:Y:S01]  /*7be0*/  F2FP.BF16.PACK_AB R96, R97, R96 ;  /* 0x000000606160723e */ /* 0x000fe200000010ff */
[C---:B------:R-:W-:Y:S01]  /*7bf0*/  FMUL.FTZ R40, R8.reuse, R40 ;  /* 0x0000002808287220 */ /* 0x040fe20000410000 */
[----:B------:R-:W3:Y:S01]  /*7c00*/  @P5 MUFU.LG2 R5, R5 ;  /* 0x0000000500055308 */ /* 0x000ee20000000c00 */
        /* <DEDUP_REMOVED lines=40> */
[----:B-1----:R-:W-:Y:S01]  /*7e90*/  SHF.R.S32.HI R8, RZ, 0x1f, R3 ;  /* 0x0000001fff087819 */ /* 0x002fe20000011403 */
[----:B----4-:R-:W-:Y:S01]  /*7ea0*/  FMUL.FTZ R99, R9, R99 ;  /* 0x0000006309637220 */ /* 0x010fe20000410000 */
[----:B------:R-:W-:Y:S01]  /*7eb0*/  F2FP.BF16.PACK_AB R84, R85, R84 ;  /* 0x000000545554723e */ /* 0x000fe200000010ff */
[C---:B------:R-:W-:Y:S01]  /*7ec0*/  FMUL.FTZ R98, R9.reuse, R98 ;  /* 0x0000006209627220 */ /* 0x040fe20000410000 */
[----:B------:R-:W-:Y:S01]  /*7ed0*/  LEA.HI R10, R8, R3, RZ, 0x2 ;  /* 0x00000003080a7211 */ /* 0x000fe200078f10ff */
[----:B------:R-:W-:Y:S01]  /*7ee0*/  FMUL.FTZ R39, R9, R39 ;  /* 0x0000002709277220 */ /* 0x000fe20000410000 */
[----:B------:R-:W-:Y:S01]  /*7ef0*/  F2FP.BF16.PACK_AB R88, R89, R88 ;  /* 0x000000585958723e */ /* 0x000fe200000010ff */
[C---:B------:R-:W-:Y:S01]  /*7f00*/  FMUL.FTZ R38, R9.reuse, R38 ;  /* 0x0000002609267220 */ /* 0x040fe20000410000 */
[--C-:B------:R-:W-:Y:S01]  /*7f10*/  SHF.R.S32.HI R12, RZ, 0x2, R10.reuse ;  /* 0x00000002ff0c7819 */ /* 0x100fe2000001140a */
[C---:B------:R-:W-:Y:S01]  /*7f20*/  FMUL.FTZ R43, R9.reuse, R43 ;  /* 0x0000002b092b7220 */ /* 0x040fe20000410000 */
[----:B------:R-:W-:Y:S01]  /*7f30*/  SHF.R.S32.HI R11, RZ, 0x1f, R10 ;  /* 0x0000001fff0b7819 */ /* 0x000fe2000001140a */
[C---:B------:R-:W-:Y:S01]  /*7f40*/  FMUL.FTZ R42, R9.reuse, R42 ;  /* 0x0000002a092a7220 */ /* 0x040fe20000410000 */
[----:B------:R-:W-:Y:S01]  /*7f50*/  LOP3.LUT R10, R10, 0x3ffffffc, RZ, 0xc0, !PT ;  /* 0x3ffffffc0a0a7812 */ /* 0x000fe200078ec0ff */
[----:B------:R-:W-:Y:S01]  /*7f60*/  FMUL.FTZ R47, R9, R47 ;  /* 0x0000002f092f7220 */ /* 0x000fe20000410000 */
[----:B------:R-:W-:Y:S01]  /*7f70*/  LEA.HI R11, R11, R12, RZ, 0x3 ;  /* 0x0000000c0b0b7211 */ /* 0x000fe200078f18ff */
[C---:B------:R-:W-:Y:S01]  /*7f80*/  FMUL.FTZ R46, R9.reuse, R46 ;  /* 0x0000002e092e7220 */ /* 0x040fe20000410000 */
[----:B------:R-:W-:Y:S01]  /*7f90*/  IADD3 R13, -R10, R3, RZ ;  /* 0x000000030a0d7210 */ /* 0x000fe20007ffe1ff */
[----:B------:R-:W-:Y:S01]  /*7fa0*/  FMUL.FTZ R51, R9, R51 ;  /* 0x0000003309337220 */ /* 0x000fe20000410000 */
[----:B------:R-:W-:Y:S01]  /*7fb0*/  LOP3.LUT R11, R11, 0xfffffff8, RZ, 0xc0, !PT ;  /* 0xfffffff80b0b7812 */ /* 0x000fe200078ec0ff */
[----:B------:R-:W-:Y:S01]  /*7fc0*/  FMUL.FTZ R50, R9, R50 ;  /* 0x0000003209327220 */ /* 0x000fe20000410000 */
[----:B------:R-:W-:Y:S01]  /*7fd0*/  F2FP.BF16.PACK_AB R98, R99, R98 ;  /* 0x000000626362723e */ /* 0x000fe200000010ff */
[----:B------:R-:W-:Y:S01]  /*7fe0*/  FMUL.FTZ R55, R9, R55 ;  /* 0x0000003709377220 */ /* 0x000fe20000410000 */
[----:B------:R-:W-:Y:S01]  /*7ff0*/  F2FP.BF16.PACK_AB R38, R39, R38 ;  /* 0x000000262726723e */ /* 0x000fe200000010ff */
[----:B------:R-:W-:Y:S01]  /*8000*/  IMAD.IADD R11, R12, 0x1, -R11 ;  /* 0x000000010c0b7824 */ /* 0x000fe200078e0a0b */
[----:B------:R-:W-:Y:S01]  /*8010*/  F2FP.BF16.PACK_AB R42, R43, R42 ;  /* 0x0000002a2b2a723e */ /* 0x000fe200000010ff */
[----:B------:R-:W-:Y:S01]  /*8020*/  FMUL.FTZ R54, R9, R54 ;  /* 0x0000003609367220 */ /* 0x000fe20000410000 */
[----:B------:R-:W-:Y:S01]  /*8030*/  F2FP.BF16.PACK_AB R46, R47, R46 ;  /* 0x0000002e2f2e723e */ /* 0x000fe200000010ff */
[----:B------:R-:W-:Y:S01]  /*8040*/  FMUL.FTZ R59, R9, R59 ;  /* 0x0000003b093b7220 */ /* 0x000fe20000410000 */
[----:B------:R-:W-:Y:S01]  /*8050*/  SHF.L.U32 R12, R11, 0x6, RZ ;  /* 0x000000060b0c7819 */ /* 0x000fe200000006ff */
[----:B------:R-:W-:Y:S01]  /*8060*/  FMUL.FTZ R58, R9, R58 ;  /* 0x0000003a093a7220 */ /* 0x000fe20000410000 */
[----:B------:R-:W-:Y:S01]  /*8070*/  LOP3.LUT R10, R11, 0x1, RZ, 0xc0, !PT ;  /* 0x000000010b0a7812 */ /* 0x000fe200078ec0ff */
[C---:B------:R-:W-:Y:S01]  /*8080*/  FMUL.FTZ R63, R9.reuse, R63 ;  /* 0x0000003f093f7220 */ /* 0x040fe20000410000 */
[----:B------:R-:W-:Y:S01]  /*8090*/  LOP3.LUT R12, R12, 0x1c0, RZ, 0xc0, !PT ;  /* 0x000001c00c0c7812 */ /* 0x000fe200078ec0ff */
[C---:B------:R-:W-:Y:S01]  /*80a0*/  FMUL.FTZ R62, R9.reuse, R62 ;  /* 0x0000003e093e7220 */ /* 0x040fe20000410000 */
[----:B------:R-:W-:Y:S01]  /*80b0*/  ISETP.NE.U32.AND P3, PT, R10, 0x1, PT ;  /* 0x000000010a00780c */ /* 0x000fe20003f65070 */
[C---:B------:R-:W-:Y:S01]  /*80c0*/  FMUL.FTZ R67, R9.reuse, R67 ;  /* 0x0000004309437220 */ /* 0x040fe20000410000 */
[----:B------:R-:W-:Y:S01]  /*80d0*/  LEA.HI R12, R12, R12, RZ, 0x1d ;  /* 0x0000000c0c0c7211 */ /* 0x000fe200078fe8ff */
[----:B------:R-:W-:Y:S01]  /*80e0*/  FMUL.FTZ R66, R9, R66 ;  /* 0x0000004209427220 */ /* 0x000fe20000410000 */
[----:B------:R-:W-:Y:S01]  /*80f0*/  R2P PR, R11, 0x6 ;  /* 0x000000060b007804 */ /* 0x000fe20000000000 */
[----:B------:R-:W-:Y:S01]  /*8100*/  FMUL.FTZ R71, R9, R71 ;  /* 0x0000004709477220 */ /* 0x000fe20000410000 */
[----:B------:R-:W-:Y:S01]  /*8110*/  F2FP.BF16.PACK_AB R50, R51, R50 ;  /* 0x000000323332723e */ /* 0x000fe200000010ff */
[----:B------:R-:W-:Y:S01]  /*8120*/  FMUL.FTZ R70, R9, R70 ;  /* 0x0000004609467220 */ /* 0x000fe20000410000 */
[----:B------:R-:W-:Y:S01]  /*8130*/  F2FP.BF16.PACK_AB R54, R55, R54 ;  /* 0x000000363736723e */ /* 0x000fe200000010ff */
[C---:B------:R-:W-:Y:S01]  /*8140*/  FMUL.FTZ R75, R9.reuse, R75 ;  /* 0x0000004b094b7220 */ /* 0x040fe20000410000 */
[----:B------:R-:W-:Y:S01]  /*8150*/  SEL R14, R14, 0xffffffc0, !P2 ;  /* 0xffffffc00e0e7807 */ /* 0x000fe20005000000 */
[----:B------:R-:W-:Y:S01]  /*8160*/  FMUL.FTZ R74, R9, R74 ;  /* 0x0000004a094a7220 */ /* 0x000fe20000410000 */
[----:B------:R-:W-:Y:S01]  /*8170*/  F2FP.BF16.PACK_AB R58, R59, R58 ;  /* 0x0000003a3b3a723e */ /* 0x000fe200000010ff */
        /* <DEDUP_REMOVED lines=12> */
[C---:B------:R-:W-:Y:S01]  /*8240*/  FMUL.FTZ R87, R9.reuse, R87 ;  /* 0x0000005709577220 */ /* 0x040fe20000410000 */
[----:B--2---:R-:W-:Y:S01]  /*8250*/  ISETP.NE.AND P2, PT, R16, RZ, PT ;  /* 0x000000ff1000720c */ /* 0x004fe20003f45270 */
[----:B------:R-:W-:Y:S01]  /*8260*/  FMUL.FTZ R86, R9, R86 ;  /* 0x0000005609567220 */ /* 0x000fe20000410000 */
[----:B------:R-:W-:Y:S01]  /*8270*/  F2FP.BF16.PACK_AB R82, R83, R82 ;  /* 0x000000525352723e */ /* 0x000fe200000010ff */
[----:B------:R-:W-:-:S02]  /*8280*/  FMUL.FTZ R91, R9, R91 ;  /* 0x0000005b095b7220 */ /* 0x000fc40000410000 */
[----:B------:R-:W-:Y:S01]  /*8290*/  FMUL.FTZ R90, R9, R90 ;  /* 0x0000005a095a7220 */ /* 0x000fe20000410000 */
[----:B------:R-:W-:Y:S01]  /*82a0*/  LEA.HI R9, R8, R3, RZ, 0x5 ;  /* 0x0000000308097211 */ /* 0x000fe200078f28ff */
[----:B------:R-:W-:Y:S01]  /*82b0*/  IMAD.MOV.U32 R10, RZ, RZ, 0x20 ;  /* 0x00000020ff0a7424 */ /* 0x000fe200078e00ff */
[----:B------:R-:W-:Y:S01]  /*82c0*/  F2FP.BF16.PACK_AB R86, R87, R86 ;  /* 0x000000565756723e */ /* 0x000fe200000010ff */
[----:B---3--:R-:W-:Y:S01]  /*82d0*/  @P5 FMUL.FTZ R5, R5, 0.69314718246459960938 ;  /* 0x3f31721805055820 */ /* 0x008fe20000410000 */
[----:B------:R-:W-:Y:S02]  /*82e0*/  SHF.R.S32.HI R8, RZ, 0x5, R9 ;  /* 0x00000005ff087819 */ /* 0x000fe40000011409 */
[----:B------:R-:W-:Y:S02]  /*82f0*/  SEL R10, R10, 0xffffffe0, !P1 ;  /* 0xffffffe00a0a7807 */ /* 0x000fe40004800000 */
[----:B------:R-:W-:Y:S01]  /*8300*/  F2FP.BF16.PACK_AB R90, R91, R90 ;  /* 0x0000005a5b5a723e */ /* 0x000fe200000010ff */
[----:B------:R-:W-:-:S05]  /*8310*/  IMAD R13, R8, 0x200, R13 ;  /* 0x00000200080d7824 */ /* 0x000fca00078e020d */
[----:B------:R-:W-:-:S04]  /*8320*/  LEA R12, R13, R12, 0x1 ;  /* 0x0000000c0d0c7211 */ /* 0x000fc800078e08ff */
[----:B------:R-:W-:Y:S02]  /*8330*/  SHF.L.U32 R13, R12, 0x1, RZ ;  /* 0x000000010c0d7819 */ /* 0x000fe400000006ff */
[----:B------:R-:W1:Y:S02]  /*8340*/  LDC.U8 R12, c[0x0][0x329] ;  /* 0x0000ca40ff0c7b82 */ /* 0x000e640000000000 */
[C---:B------:R-:W-:Y:S01]  /*8350*/  IADD3 R11, R13.reuse, -0x10, RZ ;  /* 0xfffffff00d0b7810 */ /* 0x040fe20007ffe0ff */
[----:B------:R-:W-:Y:S01]  /*8360*/  STS [R13], R96 ;  /* 0x000000600d007388 */ /* 0x000fe20000000800 */
[C---:B------:R-:W-:Y:S02]  /*8370*/  @P3 IADD3 R11, R13.reuse, 0x10, RZ ;  /* 0x000000100d0b3810 */ /* 0x040fe40007ffe0ff */
[C---:B------:R-:W-:Y:S01]  /*8380*/  IADD3 R15, R13.reuse, R10, RZ ;  /* 0x0000000a0d0f7210 */ /* 0x040fe20007ffe0ff */
[----:B------:R-:W-:Y:S01]  /*8390*/  STS [R13+0x400], R98 ;  /* 0x000400620d007388 */ /* 0x000fe20000000800 */
[----:B------:R-:W-:Y:S01]  /*83a0*/  IADD3 R19, R13, R14, RZ ;  /* 0x0000000e0d137210 */ /* 0x000fe20007ffe0ff */
[----:B------:R-:W-:Y:S01]  /*83b0*/  IMAD.IADD R17, R10, 0x1, R11 ;  /* 0x000000010a117824 */ /* 0x000fe200078e020b */
[----:B------:R-:W-:Y:S01]  /*83c0*/  IADD3 R21, R14, R11, RZ ;  /* 0x0000000b0e157210 */ /* 0x000fe20007ffe0ff */
[----:B------:R-:W-:Y:S01]  /*83d0*/  STS [R11], R36 ;  /* 0x000000240b007388 */ /* 0x000fe20000000800 */
[----:B------:R-:W-:-:S02]  /*83e0*/  IMAD.IADD R23, R15, 0x1, R14 ;  /* 0x000000010f177824 */ /* 0x000fc400078e020e */
[----:B------:R-:W-:Y:S01]  /*83f0*/  IADD3 R25, R17, R14, RZ ;  /* 0x0000000e11197210 */ /* 0x000fe20007ffe0ff */
[----:B------:R-:W-:Y:S04]  /*8400*/  STS [R11+0x400], R38 ;  /* 0x000400260b007388 */ /* 0x000fe80000000800 */
[----:B------:R-:W-:Y:S04]  /*8410*/  STS [R15], R40 ;  /* 0x000000280f007388 */ /* 0x000fe80000000800 */
[----:B------:R-:W-:Y:S01]  /*8420*/  STS [R15+0x400], R42 ;  /* 0x0004002a0f007388 */ /* 0x000fe20000000800 */
[----:B-1----:R-:W-:-:S02]  /*8430*/  ISETP.NE.AND P1, PT, R12, RZ, PT ;  /* 0x000000ff0c00720c */ /* 0x002fc40003f25270 */
[----:B------:R-:W-:Y:S01]  /*8440*/  ISETP.NE.OR P3, PT, R12, RZ, !P2 ;  /* 0x000000ff0c00720c */ /* 0x000fe20005765670 */
[----:B------:R-:W-:Y:S04]  /*8450*/  STS [R17], R44 ;  /* 0x0000002c11007388 */ /* 0x000fe80000000800 */
[----:B------:R1:W-:Y:S04]  /*8460*/  STS [R17+0x400], R46 ;  /* 0x0004002e11007388 */ /* 0x0003e80000000800 */
[----:B------:R2:W-:Y:S02]  /*8470*/  STS [R19], R48 ;  /* 0x0000003013007388 */ /* 0x0005e40000000800 */
[----:B------:R-:W-:-:S02]  /*8480*/  @P1 IMAD.MOV.U32 R45, RZ, RZ, 0x1 ;  /* 0x00000001ff2d1424 */ /* 0x000fc400078e00ff */
[----:B------:R3:W-:Y:S04]  /*8490*/  STS [R19+0x400], R50 ;  /* 0x0004003213007388 */ /* 0x0007e80000000800 */
[----:B------:R-:W-:Y:S04]  /*84a0*/  STS [R21], R52 ;  /* 0x0000003415007388 */ /* 0x000fe80000000800 */
[----:B------:R-:W-:Y:S04]  /*84b0*/  STS [R21+0x400], R54 ;  /* 0x0004003615007388 */ /* 0x000fe80000000800 */
[----:B------:R-:W3:Y:S04]  /*84c0*/  S2R R10, SR_CTAID.Y ;  /* 0x00000000000a7919 */ /* 0x000ee80000002600 */
[----:B------:R-:W-:Y:S01]  /*84d0*/  STS [R23], R56 ;  /* 0x0000003817007388 */ /* 0x000fe20000000800 */
[----:B-1----:R-:W-:-:S03]  /*84e0*/  @P1 MOV R46, c[0x0][0x210] ;  /* 0x00008400002e1a02 */ /* 0x002fc60000000f00 */
[----:B------:R-:W-:Y:S01]  /*84f0*/  STS [R23+0x400], R58 ;  /* 0x0004003a17007388 */ /* 0x000fe20000000800 */
[----:B--2---:R-:W-:Y:S01]  /*8500*/  LOP3.LUT R48, R9, 0xffffffe0, RZ, 0xc0, !PT ;  /* 0xffffffe009307812 */ /* 0x004fe200078ec0ff */
[----:B------:R-:W-:Y:S02]  /*8510*/  @P1 IMAD R46, R46, c[0x0][0x214], RZ ;  /* 0x000085002e2e1a24 */ /* 0x000fe400078e02ff */
[----:B------:R-:W-:Y:S01]  /*8520*/  STS [R25], R60 ;  /* 0x0000003c19007388 */ /* 0x000fe20000000800 */
[----:B------:R-:W-:Y:S02]  /*8530*/  IADD3 R48, -R48, R3, RZ ;  /* 0x0000000330307210 */ /* 0x000fe40007ffe1ff */
[----:B------:R-:W-:Y:S01]  /*8540*/  SHF.R.S32.HI R3, RZ, 0x1f, R8 ;  /* 0x0000001fff037819 */ /* 0x000fe20000011408 */
[----:B------:R-:W-:Y:S03]  /*8550*/  STS [R25+0x400], R62 ;  /* 0x0004003e19007388 */ /* 0x000fe60000000800 */
[----:B------:R-:W-:Y:S01]  /*8560*/  LEA.HI R3, R3, R8, RZ, 0x2 ;  /* 0x0000000803037211 */ /* 0x000fe200078f10ff */
[----:B------:R-:W-:Y:S03]  /*8570*/  STS [R13+0x2000], R64 ;  /* 0x002000400d007388 */ /* 0x000fe60000000800 */
[----:B------:R-:W-:Y:S01]  /*8580*/  LOP3.LUT R3, R3, 0xffffffc, RZ, 0xc0, !PT ;  /* 0x0ffffffc03037812 */ /* 0x000fe200078ec0ff */
[----:B------:R1:W-:Y:S01]  /*8590*/  STS [R13+0x2400], R66 ;  /* 0x002400420d007388 */ /* 0x0003e20000000800 */
[----:B---3--:R-:W-:-:S02]  /*85a0*/  @!P0 IMAD.WIDE.U32 R50, R10, c[0x0][0x1e0], RZ ;  /* 0x000078000a328a25 */ /* 0x008fc400078e00ff */
[----:B------:R-:W-:Y:S01]  /*85b0*/  IADD3 R8, R8, -R3, RZ ;  /* 0x8000000308087210 */ /* 0x000fe20007ffe0ff */
[----:B------:R-:W-:Y:S01]  /*85c0*/  STS [R11+0x2000], R68 ;  /* 0x002000440b007388 */ /* 0x000fe20000000800 */
[----:B------:R-:W-:Y:S01]  /*85d0*/  @!P3 IMAD R47, R10, c[0x0][0x214], RZ ;  /* 0x000085000a2fba24 */ /* 0x000fe200078e02ff */
[----:B------:R-:W-:Y:S01]  /*85e0*/  @!P0 MOV R6, R50 ;  /* 0x0000003200068202 */ /* 0x000fe20000000f00 */
[----:B------:R-:W-:Y:S01]  /*85f0*/  IMAD.MOV.U32 R3, RZ, RZ, 0x7f800000 ;  /* 0x7f800000ff037424 */ /* 0x000fe200078e00ff */
[----:B------:R2:W-:Y:S01]  /*8600*/  STS [R11+0x2400], R70 ;  /* 0x002400460b007388 */ /* 0x0005e20000000800 */
[----:B------:R-:W-:Y:S01]  /*8610*/  @P5 FFMA.FTZ R3, R2, c[0x0][0x238], R5 ;  /* 0x00008e0002035a23 */ /* 0x000fe20000010005 */
[----:B------:R-:W-:Y:S02]  /*8620*/  @!P3 SEL R47, R47, R150, !P0 ;  /* 0x000000962f2fb207 */ /* 0x000fe40004000000 */
[----:B------:R3:W-:Y:S01]  /*8630*/  STS [R15+0x2000], R72 ;  /* 0x002000480f007388 */ /* 0x0007e20000000800 */
[----:B------:R-:W-:-:S03]  /*8640*/  LEA R8, R8, R155, 0x4 ;  /* 0x0000009b08087211 */ /* 0x000fc600078e20ff */
[----:B------:R3:W-:Y:S04]  /*8650*/  STS [R15+0x2400], R74 ;  /* 0x0024004a0f007388 */ /* 0x0007e80000000800 */
[----:B------:R3:W-:Y:S04]  /*8660*/  STS [R17+0x2000], R76 ;  /* 0x0020004c11007388 */ /* 0x0007e80000000800 */
[----:B------:R3:W-:Y:S01]  /*8670*/  STS [R17+0x2400], R78 ;  /* 0x0024004e11007388 */ /* 0x0007e20000000800 */
[----:B-1----:R-:W-:-:S03]  /*8680*/  @!P0 SHF.R.S32.HI R13, RZ, 0x1f, R10 ;  /* 0x0000001fff0d8819 */ /* 0x002fc6000001140a */
[----:B------:R3:W-:Y:S02]  /*8690*/  STS [R19+0x2000], R92 ;  /* 0x0020005c13007388 */ /* 0x0007e40000000800 */
[----:B------:R-:W-:Y:S02]  /*86a0*/  @!P0 IMAD R13, R13, c[0x0][0x1e0], RZ ;  /* 0x000078000d0d8a24 */ /* 0x000fe400078e02ff */
[----:B------:R3:W-:Y:S01]  /*86b0*/  STS [R19+0x2400], R94 ;  /* 0x0024005e13007388 */ /* 0x0007e20000000800 */
[----:B--2---:R-:W-:Y:S01]  /*86c0*/  @!P1 MOV R11, c[0x0][0x214] ;  /* 0x00008500000b9a02 */ /* 0x004fe20000000f00 */
[----:B------:R-:W-:Y:S02]  /*86d0*/  @!P0 IMAD R9, R10, c[0x0][0x1e4], R13 ;  /* 0x000079000a098a24 */ /* 0x000fe400078e020d */
[----:B------:R3:W-:Y:S01]  /*86e0*/  STS [R21+0x2000], R80 ;  /* 0x0020005015007388 */ /* 0x0007e20000000800 */
[----:B------:R-:W-:Y:S02]  /*86f0*/  @!P1 SEL R46, R11, c[0x0][0x234], !P2 ;  /* 0x00008d000b2e9a07 */ /* 0x000fe40005000000 */
[----:B------:R-:W-:Y:S01]  /*8700*/  @!P0 IADD3 R7, R51, R9, RZ ;  /* 0x0000000933078210 */ /* 0x000fe20007ffe0ff */
[----:B------:R3:W-:Y:S01]  /*8710*/  STS [R21+0x2400], R82 ;  /* 0x0024005215007388 */ /* 0x0007e20000000800 */
[----:B------:R-:W-:Y:S01]  /*8720*/  @P1 IMAD.MOV.U32 R9, RZ, RZ, c[0x0][0x210] ;  /* 0x00008400ff091624 */ /* 0x000fe200078e00ff */
[----:B------:R-:W-:Y:S01]  /*8730*/  @!P1 MOV R9, 0x1 ;  /* 0x0000000100099802 */ /* 0x000fe20000000f00 */
[----:B------:R-:W-:Y:S01]  /*8740*/  @!P1 IMAD R45, R46, c[0x0][0x1c0], RZ ;  /* 0x000070002e2d9a24 */ /* 0x000fe200078e02ff */
[----:B------:R3:W-:Y:S01]  /*8750*/  STS [R23+0x2000], R84 ;  /* 0x0020005417007388 */ /* 0x0007e20000000800 */
[----:B------:R-:W-:Y:S01]  /*8760*/  LOP3.LUT P0, RZ, R48, 0x3, RZ, 0xc0, !PT ;  /* 0x0000000330ff7812 */ /* 0x000fe2000780c0ff */
[----:B------:R-:W-:Y:S01]  /*8770*/  CS2R R50, SRZ ;  /* 0x0000000000327805 */ /* 0x000fe2000001ff00 */
[----:B------:R-:W-:Y:S01]  /*8780*/  IMAD R45, R10, R45, RZ ;  /* 0x0000002d0a2d7224 */ /* 0x000fe200078e02ff */
[----:B------:R3:W-:Y:S01]  /*8790*/  STS [R23+0x2400], R86 ;  /* 0x0024005617007388 */ /* 0x0007e20000000800 */
[----:B------:R-:W-:-:S02]  /*87a0*/  @!P3 MOV R50, R47 ;  /* 0x0000002f0032b202 */ /* 0x000fc40000000f00 */
[----:B------:R-:W-:Y:S01]  /*87b0*/  @!P3 SHF.R.S32.HI R51, RZ, 0x1f, R47 ;  /* 0x0000001fff33b819 */ /* 0x000fe2000001142f */
[----:B------:R3:W-:Y:S01]  /*87c0*/  STS [R25+0x2000], R88 ;  /* 0x0020005819007388 */ /* 0x0007e20000000800 */
[----:B------:R-:W-:Y:S01]  /*87d0*/  SEL R45, R45, RZ, P3 ;  /* 0x000000ff2d2d7207 */ /* 0x000fe20001800000 */
[----:B------:R-:W-:Y:S02]  /*87e0*/  @P4 FMUL.FTZ R47, R4, 0.69314718246459960938 ;  /* 0x3f317218042f4820 */ /* 0x000fe40000410000 */
[----:B------:R3:W-:Y:S04]  /*87f0*/  STS [R25+0x2400], R90 ;  /* 0x0024005a19007388 */ /* 0x0007e80000000800 */
[----:B------:R-:W-:Y:S06]  /*8800*/  BAR.SYNC.DEFER_BLOCKING 0x0 ;  /* 0x0000000000007b1d */ /* 0x000fec0000010000 */
[----:B------:R-:W1:Y:S04]  /*8810*/  S2R R44, SR_CTAID.X ;  /* 0x00000000002c7919 */ /* 0x000e680000002500 */
[----:B------:R-:W2:Y:S04]  /*8820*/  S2R R11, SR_CTAID.Z ;  /* 0x00000000000b7919 */ /* 0x000ea80000002700 */
[----:B------:R3:W4:Y:S04]  /*8830*/  LDS.128 R36, [R151] ;  /* 0x0000000097247984 */ /* 0x0007280000000c00 */
[----:B------:R3:W3:Y:S01]  /*8840*/  LDS.128 R32, [R151+0x800] ;  /* 0x0008000097207984 */ /* 0x0006e20000000c00 */
[----:B-1----:R-:W-:-:S03]  /*8850*/  IMAD R10, R44, R9, RZ ;  /* 0x000000092c0a7224 */ /* 0x002fc600078e02ff */
[----:B------:R1:W1:Y:S01]  /*8860*/  LDS.128 R28, [R151+0x1000] ;  /* 0x00100000971c7984 */ /* 0x0002620000000c00 */
[----:B--2---:R-:W-:Y:S01]  /*8870*/  IMAD R45, R11, R46, R45 ;  /* 0x0000002e0b2d7224 */ /* 0x004fe200078e022d */
[----:B------:R-:W-:Y:S02]  /*8880*/  SHF.L.U32 R10, R10, 0x6, RZ ;  /* 0x000000060a0a7819 */ /* 0x000fe400000006ff */
[----:B------:R2:W1:Y:S01]  /*8890*/  LDS.128 R24, [R151+0x1800] ;  /* 0x0018000097187984 */ /* 0x0004620000000c00 */
[----:B------:R-:W-:Y:S01]  /*88a0*/  MOV R46, 0x7f800000 ;  /* 0x7f800000002e7802 */ /* 0x000fe20000000f00 */
[----:B------:R-:W-:Y:S01]  /*88b0*/  @P4 FFMA.FTZ R46, R0, c[0x0][0x238], R47 ;  /* 0x00008e00002e4a23 */ /* 0x000fe2000001002f */
[--C-:B------:R-:W-:Y:S01]  /*88c0*/  IADD3 R4, P2, P1, R10, R50, R45.reuse ;  /* 0x000000320a047210 */ /* 0x100fe2000795e02d */
[----:B------:R2:W1:Y:S01]  /*88d0*/  LDS.128 R20, [R151+0x2000] ;  /* 0x0020000097147984 */ /* 0x0004620000000c00 */
[----:B------:R-:W-:Y:S02]  /*88e0*/  SHF.R.S32.HI R10, RZ, 0x1f, R10 ;  /* 0x0000001fff0a7819 */ /* 0x000fe4000001140a */
[----:B------:R-:W-:Y:S01]  /*88f0*/  SHF.R.S32.HI R45, RZ, 0x1f, R45 ;  /* 0x0000001fff2d7819 */ /* 0x000fe2000001142d */
[----:B------:R2:W1:Y:S03]  /*8900*/  LDS.128 R16, [R151+0x2800] ;  /* 0x0028000097107984 */ /* 0x0004660000000c00 */
[----:B------:R-:W-:Y:S01]  /*8910*/  IADD3.X R10, R10, R51, R45, P2, P1 ;  /* 0x000000330a0a7210 */ /* 0x000fe200017e242d */
[----:B------:R2:W1:Y:S04]  /*8920*/  LDS.128 R12, [R151+0x3000] ;  /* 0x00300000970c7984 */ /* 0x0004680000000c00 */
[----:B------:R2:W1:Y:S01]  /*8930*/  LDS.128 R40, [R151+0x3800] ;  /* 0x0038000097287984 */ /* 0x0004620000000c00 */
[----:B------:R-:W-:Y:S05]  /*8940*/  @P0 BRA `(.L_x_490) ;  /* 0x0000010000000947 */ /* 0x000fea0003800000 */
        /* <DEDUP_REMOVED lines=16> */
.L_x_490:
[----:B------:R-:W-:Y:S05]  /*8a50*/  BSYNC B0 ;  /* 0x0000000000007941 */ /* 0x000fea0003800000 */
.L_x_489:
[----:B--2---:R-:W2:Y:S01]  /*8a60*/  S2R R3, SR_TID.X ;  /* 0x0000000000037919 */ /* 0x004ea20000002100 */
[----:B------:R-:W-:Y:S01]  /*8a70*/  IADD3 R4, P0, R162, R6, RZ ;  /* 0x00000006a2047210 */ /* 0x000fe20007f1e0ff */
[----:B------:R-:W-:Y:S01]  /*8a80*/  BSSY B0, `(.L_x_491) ;  /* 0x0000015000007945 */ /* 0x000fe20003800000 */
[----:B------:R-:W-:-:S03]  /*8a90*/  SHF.R.S32.HI R2, RZ, 0x1f, R11 ;  /* 0x0000001fff027819 */ /* 0x000fc6000001140b */
[----:B------:R-:W-:Y:S02]  /*8aa0*/  IMAD.X R5, R163, 0x1, R7, P0 ;  /* 0x00000001a3057824 */ /* 0x000fe400000e0607 */
[----:B------:R-:W-:Y:S02]  /*8ab0*/  IMAD R2, R2, c[0x0][0x1f0], RZ ;  /* 0x00007c0002027a24 */ /* 0x000fe400078e02ff */
[----:B------:R-:W-:-:S04]  /*8ac0*/  IMAD.WIDE.U32 R4, R11, c[0x0][0x1f0], R4 ;  /* 0x00007c000b047a25 */ /* 0x000fc800078e0004 */
[----:B------:R-:W-:-:S04]  /*8ad0*/  IMAD R2, R11, c[0x0][0x1f4], R2 ;  /* 0x00007d000b027a24 */ /* 0x000fc800078e0202 */
[----:B------:R-:W-:Y:S01]  /*8ae0*/  IMAD.IADD R7, R5, 0x1, R2 ;  /* 0x0000000105077824 */ /* 0x000fe200078e0202 */
[----:B--2---:R-:W-:-:S04]  /*8af0*/  SHF.R.S32.HI R0, RZ, 0x1f, R3 ;  /* 0x0000001fff007819 */ /* 0x004fc80000011403 */
[----:B------:R-:W-:-:S04]  /*8b00*/  LEA.HI R0, R0, R3, RZ, 0x3 ;  /* 0x0000000300007211 */ /* 0x000fc800078f18ff */
[----:B------:R-:W-:-:S04]  /*8b10*/  SHF.R.S32.HI R0, RZ, 0x3, R0 ;  /* 0x00000003ff007819 */ /* 0x000fc80000011400 */
[----:B------:R-:W-:-:S13]  /*8b20*/  ISETP.GE.AND P0, PT, R0, R147, PT ;  /* 0x000000930000720c */ /* 0x000fda0003f06270 */
[----:B------:R-:W-:Y:S05]  /*8b30*/  @P0 BRA `(.L_x_492) ;  /* 0x0000009000000947 */ /* 0x000fea0003800000 */
[----:B------:R-:W-:Y:S01]  /*8b40*/  MOV R6, R4 ;  /* 0x0000000400067202 */ /* 0x000fe20000000f00 */
[----:B------:R-:W-:-:S04]  /*8b50*/  IMAD R3, R165, c[0x0][0x1e8], RZ ;  /* 0x00007a00a5037a24 */ /* 0x000fc800078e02ff */
[----:B------:R-:W-:-:S04]  /*8b60*/  IMAD.WIDE.U32 R8, R164, c[0x0][0x1e8], R6 ;  /* 0x00007a00a4087a25 */ /* 0x000fc800078e0006 */
[----:B------:R-:W-:Y:S01]  /*8b70*/  IMAD R0, R164, c[0x0][0x1ec], R3 ;  /* 0x00007b00a4007a24 */ /* 0x000fe200078e0203 */
[----:B------:R-:W-:-:S04]  /*8b80*/  LEA R2, P0, R8, c[0x0][0x1d0], 0x1 ;  /* 0x0000740008027a11 */ /* 0x000fc800078008ff */
[----:B------:R-:W-:-:S04]  /*8b90*/  IADD3 R0, R9, R0, RZ ;  /* 0x0000000009007210 */ /* 0x000fc80007ffe0ff */
[----:B------:R-:W-:-:S05]  /*8ba0*/  LEA.HI.X R3, R8, c[0x0][0x1d4], R0, 0x1, P0 ;  /* 0x0000750008037a11 */ /* 0x000fca00000f0c00 */
[----:B----4-:R2:W-:Y:S04]  /*8bb0*/  STG.E.128 [R2.64], R36 ;  /* 0x0000002402007986 */ /* 0x0105e8000c101d06 */
[----:B-1----:R2:W-:Y:S02]  /*8bc0*/  STG.E.128 [R2.64+0x80], R20 ;  /* 0x0000801402007986 */ /* 0x0025e4000c101d06 */
.L_x_492:
[----:B------:R-:W-:Y:S05]  /*8bd0*/  BSYNC B0 ;  /* 0x0000000000007941 */ /* 0x000fea0003800000 */
.L_x_491:
[----:B------:R-:W-:Y:S01]  /*8be0*/  ISETP.GE.AND P0, PT, R156, R147, PT ;  /* 0x000000939c00720c */ /* 0x000fe20003f06270 */
[----:B------:R-:W-:-:S12]  /*8bf0*/  BSSY B0, `(.L_x_493) ;  /* 0x000000e000007945 */ /* 0x000fd80003800000 */
[----:B------:R-:W-:Y:S05]  /*8c00*/  @P0 BRA `(.L_x_494) ;  /* 0x000000c000000947 */ /* 0x000fea0003800000 */
[----:B--2---:R-:W-:Y:S01]  /*8c10*/  IADD3 R2, P0, R164, 0x10, RZ ;  /* 0x00000010a4027810 */ /* 0x004fe20007f1e0ff */
        /* <DEDUP_REMOVED lines=9> */
[----:B---3--:R2:W-:Y:S04]  /*8cb0*/  STG.E.128 [R2.64], R32 ;  /* 0x0000002002007986 */ /* 0x0085e8000c101d06 */
[----:B-1----:R2:W-:Y:S02]  /*8cc0*/  STG.E.128 [R2.64+0x80], R16 ;  /* 0x0000801002007986 */ /* 0x0025e4000c101d06 */
.L_x_494:
[----:B------:R-:W-:Y:S05]  /*8cd0*/  BSYNC B0 ;  /* 0x0000000000007941 */ /* 0x000fea0003800000 */
.L_x_493:
        /* <DEDUP_REMOVED lines=13> */
[----:B-1----:R1:W-:Y:S04]  /*8db0*/  STG.E.128 [R2.64], R28 ;  /* 0x0000001c02007986 */ /* 0x0023e8000c101d06 */
[----:B------:R1:W-:Y:S02]  /*8dc0*/  STG.E.128 [R2.64+0x80], R12 ;  /* 0x0000800c02007986 */ /* 0x0003e4000c101d06 */
.L_x_496:
[----:B------:R-:W-:Y:S05]  /*8dd0*/  BSYNC B0 ;  /* 0x0000000000007941 */ /* 0x000fea0003800000 */
.L_x_495:
[----:B------:R-:W-:-:S13]  /*8de0*/  ISETP.GE.AND P0, PT, R152, R147, PT ;  /* 0x000000939800720c */ /* 0x000fda0003f06270 */
[----:B------:R-:W-:Y:S05]  /*8df0*/  @P0 EXIT ;  /* 0x000000000000094d */ /* 0x000fea0003800000 */
[----:B------:R-:W-:Y:S02]  /*8e00*/  IADD3 R0, P0, R164, 0x30, RZ ;  /* 0x00000030a4007810 */ /* 0x000fe40007f1e0ff */
[----:B------:R-:W-:Y:S02]  /*8e10*/  MOV R5, R7 ;  /* 0x0000000700057202 */ /* 0x000fe40000000f00 */
[----:B------:R-:W-:-:S03]  /*8e20*/  IADD3.X R164, RZ, R165, RZ, P0, !PT ;  /* 0x000000a5ffa47210 */ /* 0x000fc600007fe4ff */
[----:B------:R-:W-:-:S04]  /*8e30*/  IMAD.WIDE.U32 R4, R0, c[0x0][0x1e8], R4 ;  /* 0x00007a0000047a25 */ /* 0x000fc800078e0004 */
[----:B-12---:R-:W-:Y:S01]  /*8e40*/  IMAD R3, R164, c[0x0][0x1e8], RZ ;  /* 0x00007a00a4037a24 */ /* 0x006fe200078e02ff */
[----:B------:R-:W-:-:S03]  /*8e50*/  LEA R2, P0, R4, c[0x0][0x1d0], 0x1 ;  /* 0x0000740004027a11 */ /* 0x000fc600078008ff */
[----:B------:R-:W-:-:S05]  /*8e60*/  IMAD R3, R0, c[0x0][0x1ec], R3 ;  /* 0x00007b0000037a24 */ /* 0x000fca00078e0203 */
[----:B------:R-:W-:-:S04]  /*8e70*/  IADD3 R3, R5, R3, RZ ;  /* 0x0000000305037210 */ /* 0x000fc80007ffe0ff */
[----:B------:R-:W-:-:S05]  /*8e80*/  LEA.HI.X R3, R4, c[0x0][0x1d4], R3, 0x1, P0 ;  /* 0x0000750004037a11 */ /* 0x000fca00000f0c03 */
[----:B------:R-:W-:Y:S04]  /*8e90*/  STG.E.128 [R2.64], R24 ;  /* 0x0000001802007986 */ /* 0x000fe8000c101d06 */
[----:B------:R-:W-:Y:S01]  /*8ea0*/  STG.E.128 [R2.64+0x80], R40 ;  /* 0x0000802802007986 */ /* 0x000fe2000c101d06 */
[----:B------:R-:W-:Y:S05]  /*8eb0*/  EXIT ;  /* 0x000000000000794d */ /* 0x000fea0003800000 */
.L_x_478:
[----:B------:R-:W1:Y:S01]  /*8ec0*/  LDC.U8 R3, c[0x0][0x329] ;  /* 0x0000ca40ff037b82 */ /* 0x000e620000000000 */
[C---:B------:R-:W-:Y:S01]  /*8ed0*/  ISETP.NE.AND P4, PT, R150.reuse, -0x1, PT ;  /* 0xffffffff9600780c */ /* 0x040fe20003f85270 */
[----:B------:R-:W-:Y:S01]  /*8ee0*/  IMAD.IADD R153, R153, 0x1, -R90 ;  /* 0x0000000199997824 */ /* 0x000fe200078e0a5a */
[----:B------:R-:W-:Y:S01]  /*8ef0*/  SHF.R.S32.HI R5, RZ, 0x1f, R86 ;  /* 0x0000001fff057819 */ /* 0x000fe20000011456 */
[----:B------:R-:W-:Y:S04]  /*8f00*/  BSSY B0, `(.L_x_497) ;  /* 0x000003b000007945 */ /* 0x000fe80003800000 */
[----:B------:R-:W2:Y:S06]  /*8f10*/  LDC.U8 R2, c[0x0][0x328] ;  /* 0x0000ca00ff027b82 */ /* 0x000eac0000000000 */
[----:B------:R-:W-:-:S04]  /*8f20*/  @P4 IMAD.WIDE.U32 R8, R150, c[0x0][0x1e8], RZ ;  /* 0x00007a0096084a25 */ /* 0x000fc800078e00ff */
[----:B------:R-:W-:-:S05]  /*8f30*/  @!P4 IMAD.WIDE.U32 R10, R0, c[0x0][0x1e0], RZ ;  /* 0x00007800000aca25 */ /* 0x000fca00078e00ff */
[----:B------:R-:W-:Y:S02]  /*8f40*/  @!P4 MOV R8, R10 ;  /* 0x0000000a0008c202 */ /* 0x000fe40000000f00 */
[----:B-1----:R-:W-:Y:S02]  /*8f50*/  ISETP.NE.AND P1, PT, R3, RZ, PT ;  /* 0x000000ff0300720c */ /* 0x002fe40003f25270 */
[----:B--2---:R-:W-:Y:S02]  /*8f60*/  ISETP.NE.AND P3, PT, R2, RZ, PT ;  /* 0x000000ff0200720c */ /* 0x004fe40003f65270 */
[----:B------:R-:W-:Y:S01]  /*8f70*/  LEA.HI R2, R5, R86, RZ, 0x3 ;  /* 0x0000005605027211 */ /* 0x000fe200078f18ff */
[----:B------:R-:W-:Y:S01]  /*8f80*/  @P4 IMAD R5, R150, c[0x0][0x1ec], R9 ;  /* 0x00007b0096054a24 */ /* 0x000fe200078e0209 */
[----:B------:R-:W-:-:S07]  /*8f90*/  ISETP.NE.OR P2, PT, R3, RZ, !P3 ;  /* 0x000000ff0300720c */ /* 0x000fce0005f45670 */
[----:B------:R-:W-:Y:S01]  /*8fa0*/  @P1 IMAD.MOV.U32 R3, RZ, RZ, c[0x0][0x210] ;  /* 0x00008400ff031624 */ /* 0x000fe200078e00ff */
[----:B------:R-:W-:Y:S01]  /*8fb0*/  @!P4 SHF.R.S32.HI R9, RZ, 0x1f, R0 ;  /* 0x0000001fff09c819 */ /* 0x000fe20000011400 */
[----:B------:R-:W-:Y:S01]  /*8fc0*/  @!P1 IMAD.MOV.U32 R7, RZ, RZ, c[0x0][0x214] ;  /* 0x00008500ff079624 */ /* 0x000fe200078e00ff */
[----:B------:R-:W-:Y:S01]  /*8fd0*/  ISETP.NE.OR P0, PT, R150, -0x1, P2 ;  /* 0xffffffff9600780c */ /* 0x000fe20001705670 */
[----:B------:R-:W-:Y:S01]  /*8fe0*/  @P1 IMAD R3, R3, c[0x0][0x214], RZ ;  /* 0x0000850003031a24 */ /* 0x000fe200078e02ff */
[----:B------:R-:W-:Y:S01]  /*8ff0*/  LOP3.LUT R13, R2, 0x1ffffff8, RZ, 0xc0, !PT ;  /* 0x1ffffff8020d7812 */ /* 0x000fe200078ec0ff */
[----:B------:R-:W-:Y:S01]  /*9000*/  @!P4 IMAD R9, R9, c[0x0][0x1e0], RZ ;  /* 0x000078000909ca24 */ /* 0x000fe200078e02ff */
[----:B------:R-:W-:Y:S01]  /*9010*/  @!P1 SEL R3, R7, c[0x0][0x234], !P3 ;  /* 0x00008d0007039a07 */ /* 0x000fe20005800000 */
[----:B------:R-:W-:Y:S01]  /*9020*/  @P1 IMAD.MOV.U32 R7, RZ, RZ, 0x1 ;  /* 0x00000001ff071424 */ /* 0x000fe200078e00ff */
[----:B------:R-:W-:Y:S01]  /*9030*/  SHF.R.S32.HI R2, RZ, 0x3, R2 ;  /* 0x00000003ff027819 */ /* 0x000fe20000011402 */
[----:B------:R-:W-:Y:S01]  /*9040*/  @!P4 IMAD R4, R0, c[0x0][0x1e4], R9 ;  /* 0x000079000004ca24 */ /* 0x000fe200078e0209 */
[----:B------:R-:W-:Y:S01]  /*9050*/  SHF.R.S32.HI R9, RZ, 0x1f, R18 ;  /* 0x0000001fff097819 */ /* 0x000fe20000011412 */
[----:B------:R-:W-:-:S02]  /*9060*/  @!P1 IMAD R7, R3, c[0x0][0x1c0], RZ ;  /* 0x0000700003079a24 */ /* 0x000fc400078e02ff */
[----:B------:R-:W-:Y:S01]  /*9070*/  IMAD.IADD R6, R86, 0x1, -R13 ;  /* 0x0000000156067824 */ /* 0x000fe200078e0a0d */
[----:B------:R-:W-:Y:S01]  /*9080*/  @!P4 IADD3 R5, R11, R4, RZ ;  /* 0x000000040b05c210 */ /* 0x000fe20007ffe0ff */
[C---:B------:R-:W-:Y:S01]  /*9090*/  @!P0 IMAD R150, R0.reuse, c[0x0][0x214], RZ ;  /* 0x0000850000968a24 */ /* 0x040fe200078e02ff */
[----:B------:R-:W-:Y:S01]  /*90a0*/  CS2R R10, SRZ ;  /* 0x00000000000a7805 */ /* 0x000fe2000001ff00 */
[----:B------:R-:W-:Y:S02]  /*90b0*/  IMAD R0, R0, R7, RZ ;  /* 0x0000000700007224 */ /* 0x000fe400078e02ff */
[----:B------:R-:W-:Y:S01]  /*90c0*/  IMAD.SHL.U32 R6, R6, 0x8, RZ ;  /* 0x0000000806067824 */ /* 0x000fe200078e00ff */
[--C-:B------:R-:W-:Y:S01]  /*90d0*/  @!P2 SHF.R.S32.HI R11, RZ, 0x1f, R150.reuse ;  /* 0x0000001fff0ba819 */ /* 0x100fe20000011496 */
[----:B------:R-:W-:Y:S01]  /*90e0*/  @P1 IMAD.MOV.U32 R7, RZ, RZ, c[0x0][0x210] ;  /* 0x00008400ff071624 */ /* 0x000fe200078e00ff */
[----:B------:R-:W-:Y:S01]  /*90f0*/  @!P1 MOV R7, 0x1 ;  /* 0x0000000100079802 */ /* 0x000fe20000000f00 */
[----:B------:R-:W-:Y:S01]  /*9100*/  @!P2 IMAD.MOV.U32 R10, RZ, RZ, R150 ;  /* 0x000000ffff0aa224 */ /* 0x000fe200078e0096 */
[----:B------:R-:W-:Y:S01]  /*9110*/  SEL R0, R0, RZ, P2 ;  /* 0x000000ff00007207 */ /* 0x000fe20001000000 */
[----:B------:R-:W-:Y:S01]  /*9120*/  IMAD R9, R9, c[0x0][0x1f0], RZ ;  /* 0x00007c0009097a24 */ /* 0x000fe200078e02ff */
[----:B------:R-:W-:Y:S01]  /*9130*/  ISETP.GE.AND P2, PT, R2, R153, PT ;  /* 0x000000990200720c */ /* 0x000fe20003f46270 */
[----:B------:R-:W-:Y:S01]  /*9140*/  IMAD R13, R90, R7, RZ ;  /* 0x000000075a0d7224 */ /* 0x000fe200078e02ff */
[----:B------:R-:W-:Y:S01]  /*9150*/  IADD3 R4, P3, R6, R8, RZ ;  /* 0x0000000806047210 */ /* 0x000fe20007f7e0ff */
[C---:B------:R-:W-:Y:S01]  /*9160*/  IMAD R0, R18.reuse, R3, R0 ;  /* 0x0000000312007224 */ /* 0x040fe200078e0200 */
[----:B------:R-:W-:Y:S01]  /*9170*/  SHF.R.S32.HI R3, RZ, 0x1f, R2 ;  /* 0x0000001fff037819 */ /* 0x000fe20000011402 */
[----:B------:R-:W-:Y:S01]  /*9180*/  IMAD R9, R18, c[0x0][0x1f4], R9 ;  /* 0x00007d0012097a24 */ /* 0x000fe200078e0209 */
[----:B------:R-:W-:-:S02]  /*9190*/  LEA.HI.X.SX32 R5, R6, R5, 0x1, P3 ;  /* 0x0000000506057211 */ /* 0x000fc400018f0eff */
[----:B------:R-:W-:Y:S01]  /*91a0*/  SHF.R.S32.HI R17, RZ, 0x1f, R13 ;  /* 0x0000001fff117819 */ /* 0x000fe2000001140d */
[----:B------:R-:W-:Y:S01]  /*91b0*/  IMAD.WIDE R14, R165, 0x40, R2 ;  /* 0x00000040a50e7825 */ /* 0x000fe200078e0202 */
[--C-:B------:R-:W-:Y:S02]  /*91c0*/  IADD3 R13, P1, P0, R13, R10, R0.reuse ;  /* 0x0000000a0d0d7210 */ /* 0x100fe4000783e000 */
[----:B------:R-:W-:Y:S01]  /*91d0*/  SHF.R.S32.HI R10, RZ, 0x1f, R0 ;  /* 0x0000001fff0a7819 */ /* 0x000fe20000011400 */
[----:B------:R-:W-:-:S03]  /*91e0*/  IMAD.WIDE.U32 R4, R18, c[0x0][0x1f0], R4 ;  /* 0x00007c0012047a25 */ /* 0x000fc600078e0004 */
[----:B------:R-:W-:Y:S02]  /*91f0*/  IADD3.X R10, R17, R11, R10, P1, P0 ;  /* 0x0000000b110a7210 */ /* 0x000fe40000fe040a */
[----:B------:R-:W-:Y:S01]  /*9200*/  IADD3 R17, R9, R5, RZ ;  /* 0x0000000509117210 */ /* 0x000fe20007ffe0ff */
        /* <DEDUP_REMOVED lines=10> */
.L_x_498:
[----:B------:R-:W-:Y:S05]  /*92b0*/  BSYNC B0 ;  /* 0x0000000000007941 */ /* 0x000fea0003800000 */
.L_x_497:
[----:B------:R-:W-:Y:S01]  /*92c0*/  IADD3 R12, R2, 0x10, RZ ;  /* 0x00000010020c7810 */ /* 0x000fe20007ffe0ff */
[----:B------:R-:W-:Y:S03]  /*92d0*/  BSSY B0, `(.L_x_499) ;  /* 0x000000f000007945 */ /* 0x000fe60003800000 */
[----:B------:R-:W-:-:S13]  /*92e0*/  ISETP.GE.AND P0, PT, R12, R153, PT ;  /* 0x000000990c00720c */ /* 0x000fda0003f06270 */
[----:B------:R-:W-:Y:S05]  /*92f0*/  @P0 BRA `(.L_x_500) ;  /* 0x000000c000000947 */ /* 0x000fea0003800000 */
[----:B-1----:R-:W-:Y:S01]  /*9300*/  IADD3 R9, P0, R14, 0x10, RZ ;  /* 0x000000100e097810 */ /* 0x002fe20007f1e0ff */
[----:B------:R-:W-:Y:S01]  /*9310*/  IMAD.MOV.U32 R18, RZ, RZ, R4 ;  /* 0x000000ffff127224 */ /* 0x000fe200078e0004 */
[----:B------:R-:W-:-:S03]  /*9320*/  MOV R19, R17 ;  /* 0x0000001100137202 */ /* 0x000fc60000000f00 */
[----:B------:R-:W-:Y:S02]  /*9330*/  IMAD.X R0, RZ, RZ, R15, P0 ;  /* 0x000000ffff007224 */ /* 0x000fe400000e060f */
[----:B------:R-:W-:-:S04]  /*9340*/  IMAD.WIDE.U32 R18, R9, c[0x0][0x1e8], R18 ;  /* 0x00007a0009127a25 */ /* 0x000fc800078e0012 */
[----:B------:R-:W-:Y:S01]  /*9350*/  IMAD R0, R0, c[0x0][0x1e8], RZ ;  /* 0x00007a0000007a24 */ /* 0x000fe200078e02ff */
[----:B------:R-:W-:-:S03]  /*9360*/  LEA R8, P0, R18, c[0x0][0x1d0], 0x1 ;  /* 0x0000740012087a11 */ /* 0x000fc600078008ff */
[----:B------:R-:W-:-:S05]  /*9370*/  IMAD R0, R9, c[0x0][0x1ec], R0 ;  /* 0x00007b0009007a24 */ /* 0x000fca00078e0200 */
[----:B------:R-:W-:-:S04]  /*9380*/  IADD3 R0, R0, R19, RZ ;  /* 0x0000001300007210 */ /* 0x000fc80007ffe0ff */
[----:B------:R-:W-:-:S05]  /*9390*/  LEA.HI.X R9, R18, c[0x0][0x1d4], R0, 0x1, P0 ;  /* 0x0000750012097a11 */ /* 0x000fca00000f0c00 */
[----:B------:R1:W-:Y:S04]  /*93a0*/  STG.E.128 [R8.64], RZ ;  /* 0x000000ff08007986 */ /* 0x0003e8000c101d06 */
[----:B------:R1:W-:Y:S02]  /*93b0*/  STG.E.128 [R8.64+0x80], RZ ;  /* 0x000080ff08007986 */ /* 0x0003e4000c101d06 */
.L_x_500:
[----:B------:R-:W-:Y:S05]  /*93c0*/  BSYNC B0 ;  /* 0x0000000000007941 */ /* 0x000fea0003800000 */
.L_x_499:
[----:B-1----:R-:W-:Y:S01]  /*93d0*/  IADD3 R8, R2, 0x20, RZ ;  /* 0x0000002002087810 */ /* 0x002fe20007ffe0ff */
[----:B------:R-:W-:Y:S03]  /*93e0*/  BSSY B0, `(.L_x_501) ;  /* 0x000000f000007945 */ /* 0x000fe60003800000 */
[----:B------:R-:W-:-:S13]  /*93f0*/  ISETP.GE.AND P0, PT, R8, R153, PT ;  /* 0x000000990800720c */ /* 0x000fda0003f06270 */
[----:B------:R-:W-:Y:S05]  /*9400*/  @P0 BRA `(.L_x_502) ;  /* 0x000000c000000947 */ /* 0x000fea0003800000 */
[----:B------:R-:W-:Y:S01]  /*9410*/  IADD3 R9, P0, R14, 0x20, RZ ;  /* 0x000000200e097810 */ /* 0x000fe20007f1e0ff */
        /* <DEDUP_REMOVED lines=11> */
.L_x_502:
[----:B------:R-:W-:Y:S05]  /*94d0*/  BSYNC B0 ;  /* 0x0000000000007941 */ /* 0x000fea0003800000 */
.L_x_501:
[----:B------:R-:W-:Y:S01]  /*94e0*/  IADD3 R6, R2, 0x30, RZ ;  /* 0x0000003002067810 */ /* 0x000fe20007ffe0ff */
[----:B------:R-:W-:Y:S03]  /*94f0*/  BSSY B0, `(.L_x_503) ;  /* 0x000000f000007945 */ /* 0x000fe60003800000 */
[----:B------:R-:W-:-:S13]  /*9500*/  ISETP.GE.AND P0, PT, R6, R153, PT ;  /* 0x000000990600720c */ /* 0x000fda0003f06270 */
[----:B------:R-:W-:Y:S05]  /*9510*/  @P0 BRA `(.L_x_504) ;  /* 0x000000c000000947 */ /* 0x000fea0003800000 */
[----:B------:R-:W-:Y:S01]  /*9520*/  IADD3 R0, P0, R14, 0x30, RZ ;  /* 0x000000300e007810 */ /* 0x000fe20007f1e0ff */
[----:B------:R-:W-:-:S04]  /*9530*/  IMAD.MOV.U32 R14, RZ, RZ, R4 ;  /* 0x000000ffff0e7224 */ /* 0x000fc800078e0004 */
[----:B------:R-:W-:Y:S01]  /*9540*/  IMAD.X R5, RZ, RZ, R15, P0 ;  /* 0x000000ffff057224 */ /* 0x000fe200000e060f */
[----:B------:R-:W-:-:S03]  /*9550*/  MOV R15, R17 ;  /* 0x00000011000f7202 */ /* 0x000fc60000000f00 */
[----:B------:R-:W-:Y:S02]  /*9560*/  IMAD R5, R5, c[0x0][0x1e8], RZ ;  /* 0x00007a0005057a24 */ /* 0x000fe400078e02ff */
[----:B------:R-:W-:-:S04]  /*9570*/  IMAD.WIDE.U32 R14, R0, c[0x0][0x1e8], R14 ;  /* 0x00007a00000e7a25 */ /* 0x000fc800078e000e */
[----:B------:R-:W-:Y:S01]  /*9580*/  IMAD R5, R0, c[0x0][0x1ec], R5 ;  /* 0x00007b0000057a24 */ /* 0x000fe200078e0205 */
[----:B------:R-:W-:-:S04]  /*9590*/  LEA R4, P0, R14, c[0x0][0x1d0], 0x1 ;  /* 0x000074000e047a11 */ /* 0x000fc800078008ff */
[----:B------:R-:W-:-:S04]  /*95a0*/  IADD3 R5, R5, R15, RZ ;  /* 0x0000000f05057210 */ /* 0x000fc80007ffe0ff */
[----:B------:R-:W-:-:S05]  /*95b0*/  LEA.HI.X R5, R14, c[0x0][0x1d4], R5, 0x1, P0 ;  /* 0x000075000e057a11 */ /* 0x000fca00000f0c05 */
[----:B------:R2:W-:Y:S04]  /*95c0*/  STG.E.128 [R4.64], RZ ;  /* 0x000000ff04007986 */ /* 0x0005e8000c101d06 */
[----:B------:R2:W-:Y:S02]  /*95d0*/  STG.E.128 [R4.64+0x80], RZ ;  /* 0x000080ff04007986 */ /* 0x0005e4000c101d06 */
.L_x_504:
[----:B------:R-:W-:Y:S05]  /*95e0*/  BSYNC B0 ;  /* 0x0000000000007941 */ /* 0x000fea0003800000 */
.L_x_503:
[----:B------:R-:W-:-:S04]  /*95f0*/  LOP3.LUT P6, RZ, R86, 0x7, RZ, 0xc0, !PT ;  /* 0x0000000756ff7812 */ /* 0x000fc800078cc0ff */
[-C--:B------:R-:W-:Y:S02]  /*9600*/  ISETP.GE.OR P5, PT, R2, R153.reuse, P6 ;  /* 0x000000990200720c */ /* 0x080fe400037a6670 */
[-C--:B------:R-:W-:Y:S02]  /*9610*/  ISETP.GE.OR P4, PT, R12, R153.reuse, P6 ;  /* 0x000000990c00720c */ /* 0x080fe40003786670 */
[-C--:B------:R-:W-:Y:S02]  /*9620*/  ISETP.GE.OR P3, PT, R8, R153.reuse, P6 ;  /* 0x000000990800720c */ /* 0x080fe40003766670 */
[----:B------:R-:W-:-:S07]  /*9630*/  ISETP.GE.OR P6, PT, R6, R153, P6 ;  /* 0x000000990600720c */ /* 0x000fce00037c6670 */
[-C--:B------:R-:W-:Y:S02]  /*9640*/  @!P5 IMAD R9, R2, R7.reuse, RZ ;  /* 0x000000070209d224 */ /* 0x080fe400078e02ff */
[-C--:B------:R-:W-:Y:S02]  /*9650*/  @!P4 IMAD R0, R12, R7.reuse, RZ ;  /* 0x000000070c00c224 */ /* 0x080fe400078e02ff */
[----:B------:R-:W-:Y:S01]  /*9660*/  @!P3 IMAD R2, R8, R7, RZ ;  /* 0x000000070802b224 */ /* 0x000fe200078e02ff */
[CC--:B--2---:R-:W-:Y:S01]  /*9670*/  @!P5 IADD3 R4, P0, R9.reuse, R13.reuse, RZ ;  /* 0x0000000d0904d210 */ /* 0x0c4fe20007f1e0ff */
[----:B------:R-:W-:Y:S01]  /*9680*/  @!P4 IMAD.MOV.U32 R11, RZ, RZ, 0x7f800000 ;  /* 0x7f800000ff0bc424 */ /* 0x000fe200078e00ff */
[----:B------:R-:W-:Y:S02]  /*9690*/  @!P4 IADD3 R3, P1, R0, R13, RZ ;  /* 0x0000000d0003c210 */ /* 0x000fe40007f3e0ff */
[----:B------:R-:W-:Y:S02]  /*96a0*/  @!P5 LEA.HI.X.SX32 R9, R9, R10, 0x1, P0 ;  /* 0x0000000a0909d211 */ /* 0x000fe400000f0eff */
[----:B------:R-:W-:-:S02]  /*96b0*/  @!P5 LEA R14, P2, R4, c[0x0][0x200], 0x2 ;  /* 0x00008000040eda11 */ /* 0x000fc400078410ff */
[----:B------:R-:W-:Y:S02]  /*96c0*/  @!P3 IADD3 R5, P0, R2, R13, RZ ;  /* 0x0000000d0205b210 */ /* 0x000fe40007f1e0ff */
[-C--:B------:R-:W-:Y:S02]  /*96d0*/  @!P4 LEA.HI.X.SX32 R0, R0, R10.reuse, 0x1, P1 ;  /* 0x0000000a0000c211 */ /* 0x080fe400008f0eff */
[----:B------:R-:W-:Y:S02]  /*96e0*/  @!P4 LEA R8, P1, R3, c[0x0][0x200], 0x2 ;  /* 0x000080000308ca11 */ /* 0x000fe400078210ff */
[----:B------:R-:W-:Y:S02]  /*96f0*/  @!P5 LEA.HI.X R15, R4, c[0x0][0x204], R9, 0x2, P2 ;  /* 0x00008100040fda11 */ /* 0x000fe400010f1409 */
[----:B------:R-:W-:Y:S02]  /*9700*/  @!P3 LEA.HI.X.SX32 R2, R2, R10, 0x1, P0 ;  /* 0x0000000a0202b211 */ /* 0x000fe400000f0eff */
[----:B------:R-:W-:-:S02]  /*9710*/  @!P3 LEA R4, P0, R5, c[0x0][0x200], 0x2 ;  /* 0x000080000504ba11 */ /* 0x000fc400078010ff */
[----:B------:R-:W-:Y:S01]  /*9720*/  @!P4 LEA.HI.X R9, R3, c[0x0][0x204], R0, 0x2, P1 ;  /* 0x000081000309ca11 */ /* 0x000fe200008f1400 */
[----:B------:R-:W-:Y:S01]  /*9730*/  @!P5 IMAD.MOV.U32 R0, RZ, RZ, 0x7f800000 ;  /* 0x7f800000ff00d424 */ /* 0x000fe200078e00ff */
[----:B------:R-:W-:Y:S01]  /*9740*/  @!P3 LEA.HI.X R5, R5, c[0x0][0x204], R2, 0x2, P0 ;  /* 0x000081000505ba11 */ /* 0x000fe200000f1402 */
[----:B------:R-:W-:-:S03]  /*9750*/  @!P3 IMAD.MOV.U32 R3, RZ, RZ, 0x7f800000 ;  /* 0x7f800000ff03b424 */ /* 0x000fc600078e00ff */
[----:B------:R2:W-:Y:S04]  /*9760*/  @!P5 STG.E [R14.64], R0 ;  /* 0x000000000e00d986 */ /* 0x0005e8000c101906 */
[----:B------:R2:W-:Y:S04]  /*9770*/  @!P4 STG.E [R8.64], R11 ;  /* 0x0000000b0800c986 */ /* 0x0005e8000c101906 */
[----:B------:R2:W-:Y:S01]  /*9780*/  @!P3 STG.E [R4.64], R3 ;  /* 0x000000030400b986 */ /* 0x0005e2000c101906 */
[----:B------:R-:W-:Y:S05]  /*9790*/  @P6 EXIT ;  /* 0x000000000000694d */ /* 0x000fea0003800000 */
[----:B------:R-:W-:Y:S02]  /*97a0*/  IMAD R6, R6, R7, RZ ;  /* 0x0000000706067224 */ /* 0x000fe400078e02ff */
[----:B--2---:R-:W-:-:S03]  /*97b0*/  IMAD.MOV.U32 R5, RZ, RZ, 0x7f800000 ;  /* 0x7f800000ff057424 */ /* 0x004fc600078e00ff */
[----:B------:R-:W-:-:S04]  /*97c0*/  IADD3 R13, P0, R6, R13, RZ ;  /* 0x0000000d060d7210 */ /* 0x000fc80007f1e0ff */
[----:B------:R-:W-:Y:S02]  /*97d0*/  LEA.HI.X.SX32 R6, R6, R10, 0x1, P0 ;  /* 0x0000000a06067211 */ /* 0x000fe400000f0eff */
[----:B------:R-:W-:-:S04]  /*97e0*/  LEA R2, P0, R13, c[0x0][0x200], 0x2 ;  /* 0x000080000d027a11 */ /* 0x000fc800078010ff */
[----:B------:R-:W-:-:S05]  /*97f0*/  LEA.HI.X R3, R13, c[0x0][0x204], R6, 0x2, P0 ;  /* 0x000081000d037a11 */ /* 0x000fca00000f1406 */
[----:B------:R-:W-:Y:S01]  /*9800*/  STG.E [R2.64], R5 ;  /* 0x0000000502007986 */ /* 0x000fe2000c101906 */
[----:B------:R-:W-:Y:S05]  /*9810*/  EXIT ;  /* 0x000000000000794d */ /* 0x000fea0003800000 */
.L_x_505:
        /* <DEDUP_REMOVED lines=14> */
.L_x_1402:


//--------------------- .text._ZN5flash16flash_fwd_kernelI23Flash_fwd_kernel_traitsILi128ELi64ELi64ELi4ELb0ELb0EN7cutlass10bfloat16_tE19Flash_kernel_traitsILi128ELi64ELi64ELi4ES3_EELb0ELb1ELb0ELb0ELb0ELb1ELb1ELb0EEEvNS_16Flash_fwd_paramsE --------------------------
	.section	.text._ZN5flash16flash_fwd_kernelI23Flash_fwd_kernel_traitsILi128ELi64ELi64ELi4ELb0ELb0EN7cutlass10bfloat16_tE19Flash_kernel_traitsILi128ELi64ELi64ELi4ES3_EELb0ELb1ELb0ELb0ELb0ELb1ELb1ELb0EEEvNS_16Flash_fwd_paramsE,"ax",@progbits
	.sectioninfo	@"SHI_REGISTERS=205"
	.align	128
        .global         _ZN5flash16flash_fwd_kernelI23Flash_fwd_kernel_traitsILi128ELi64ELi64ELi4ELb0ELb0EN7cutlass10bfloat16_tE19Flash_kernel_traitsILi128ELi64ELi64ELi4ES3_EELb0ELb1ELb0ELb0ELb0ELb1ELb1ELb0EEEvNS_16Flash_fwd_paramsE
        .type           _ZN5flash16flash_fwd_kernelI23Flash_fwd_kernel_traitsILi128ELi64ELi64ELi4ELb0ELb0EN7cutlass10bfloat16_tE19Flash_kernel_traitsILi128ELi64ELi64ELi4ES3_EELb0ELb1ELb0ELb0ELb0ELb1ELb1ELb0EEEvNS_16Flash_fwd_paramsE,@function
        .size           _ZN5flash16flash_fwd_kernelI23Flash_fwd_kernel_traitsILi128ELi64ELi64ELi4ELb0ELb0EN7cutlass10bfloat16_tE19Flash_kernel_traitsILi128ELi64ELi64ELi4ES3_EELb0ELb1ELb0ELb0ELb0ELb1ELb1ELb0EEEvNS_16Flash_fwd_paramsE,(.L_x_1403 - _ZN5flash16flash_fwd_kernelI23Flash_fwd_kernel_traitsILi128ELi64ELi64ELi4ELb0ELb0EN7cutlass10bfloat16_tE19Flash_kernel_traitsILi128ELi64ELi64ELi4ES3_EELb0ELb1ELb0ELb0ELb0ELb1ELb1ELb0EEEvNS_16Flash_fwd_paramsE)
        .other          _ZN5flash16flash_fwd_kernelI23Flash_fwd_kernel_traitsILi128ELi64ELi64ELi4ELb0ELb0EN7cutlass10bfloat16_tE19Flash_kernel_traitsILi128ELi64ELi64ELi4ES3_EELb0ELb1ELb0ELb0ELb0ELb1ELb1ELb0EEEvNS_16Flash_fwd_paramsE,@"STO_CUDA_ENTRY STV_DEFAULT"
_ZN5flash16flash_fwd_kernelI23Flash_fwd_kernel_traitsILi128ELi64ELi64ELi4ELb0ELb0EN7cutlass10bfloat16_tE19Flash_kernel_traitsILi128ELi64ELi64ELi4ES3_EELb0ELb1ELb0ELb0ELb0ELb1ELb1ELb0EEEvNS_16Flash_fwd_paramsE:
.text._ZN5flash16flash_fwd_kernelI23Flash_fwd_kernel_traitsILi128ELi64ELi64ELi4ELb0ELb0EN7cutlass10bfloat16_tE19Flash_kernel_traitsILi128ELi64ELi64ELi4ES3_EELb0ELb1ELb0ELb0ELb0ELb1ELb1ELb0EEEvNS_16Flash_fwd_paramsE:
        /* <DEDUP_REMOVED lines=34> */
.L_x_506:
[----:B-1-34-:R-:W-:Y:S02]  /*0220*/  MOV R4, c[0x0][0x218] ;  /* 0x0000860000047a02 */ /* 0x01afe40000000f00 */
.L_x_507:
        /* <DEDUP_REMOVED lines=48> */
.L_x_509:
[----:B------:R-:W-:Y:S01]  /*0530*/  IABS R5, c[0x0][0x1c8] ;  /* 0x0000720000057a13 */ /* 0x000fe20000000000 */
[----:B------:R-:W-:Y:S01]  /*0540*/  @P0 IMAD.IADD R7, R2, 0x1, R7 ;  /* 0x0000000102070824 */ /* 0x000fe200078e0207 */
[----:B------:R-:W-:Y:S02]  /*0550*/  SHF.R.S32.HI R13, RZ, 0x1f, R20 ;  /* 0x0000001fff0d7819 */ /* 0x000fe40000011414 */
        /* <DEDUP_REMOVED lines=20> */
[----:B------:R-:W-:-:S13]  /*06a0*/  ISETP.GE.U32.AND P3, PT, R4, R5, PT ;  /* 0x000000050400720c */ /* 0x000fda0003f66070 */
        /* <DEDUP_REMOVED lines=14> */
.L_x_510:
        /* <DEDUP_REMOVED lines=14> */
[----:B------:R-:W-:Y:S01]  /*0870*/  SHF.L.U64.HI R148, R116, R148, c[0x0][0x1a4] ;  /* 0x0000690074947619 */ /* 0x000fe20000010294 */
[C---:B------:R-:W-:Y:S01]  /*0880*/  IMAD.SHL.U32 R151, R26.reuse, 0x40, RZ ;  /* 0x000000401a977824 */ /* 0x040fe200078e00ff */
[C---:B------:R-:W-:Y:S01]  /*0890*/  IADD3 R156, R26.reuse, 0x10, RZ ;  /* 0x000000101a9c7810 */ /* 0x040fe20007ffe0ff */
[----:B------:R-:W-:Y:S01]  /*08a0*/  IMAD.SHL.U32 R162, R3, 0x8, RZ ;  /* 0x0000000803a27824 */ /* 0x000fe200078e00ff */
[----:B------:R-:W-:Y:S01]  /*08b0*/  IADD3 R154, R26, 0x20, RZ ;  /* 0x000000201a9a7810 */ /* 0x000fe20007ffe0ff */
[-C--:B------:R-:W-:Y:S01]  /*08c0*/  IMAD R5, R6, R126.reuse, RZ ;  /* 0x0000007e06057224 */ /* 0x080fe200078e02ff */
[----:B------:R-:W-:Y:S01]  /*08d0*/  ISETP.GE.AND P2, PT, R156, R147, PT ;  /* 0x000000939c00720c */ /* 0x000fe20003f46270 */
[----:B------:R-:W-:Y:S01]  /*08e0*/  IMAD R0, R148, R126, RZ ;  /* 0x0000007e94007224 */ /* 0x000fe200078e02ff */
[----:B------:R-:W-:Y:S01]  /*08f0*/  IADD3 R14, P0, R162, R14, RZ ;  /* 0x0000000ea20e7210 */ /* 0x000fe20007f1e0ff */
[----:B------:R-:W-:Y:S01]  /*0900*/  IMAD R13, R13, c[0x0][0x1a8], RZ ;  /* 0x00006a000d0d7a24 */ /* 0x000fe200078e02ff */
[----:B------:R-:W-:Y:S01]  /*0910*/  SHF.R.S32.HI R163, RZ, 0x1f, R162 ;  /* 0x0000001fffa37819 */ /* 0x000fe200000114a2 */
[C---:B------:R-:W-:Y:S01]  /*0920*/  IMAD R5, R8.reuse, R93, R5 ;  /* 0x0000005d08057224 */ /* 0x040fe200078e0205 */
[----:B------:R-:W-:Y:S01]  /*0930*/  LOP3.LUT R151, R151, 0x1c0, RZ, 0xc0, !PT ;  /* 0x000001c097977812 */ /* 0x000fe200078ec0ff */
[----:B------:R-:W-:Y:S01]  /*0940*/  IMAD R8, R8, R149, R0 ;  /* 0x0000009508087224 */ /* 0x000fe200078e0200 */
[----:B------:R-:W-:Y:S01]  /*0950*/  SHF.R.S32.HI R27, RZ, 0x1f, R26 ;  /* 0x0000001fff1b7819 */ /* 0x000fe2000001141a */
[----:B------:R-:W-:Y:S01]  /*0960*/  IMAD.X R15, R163, 0x1, R15, P0 ;  /* 0x00000001a30f7824 */ /* 0x000fe200000e060f */
[----:B------:R-:W-:Y:S01]  /*0970*/  LOP3.LUT R0, R151, 0x38, R162, 0xf8, !PT ;  /* 0x0000003897007812 */ /* 0x000fe200078ef8a2 */
[----:B------:R-:W-:Y:S01]  /*0980*/  IMAD R18, R20, c[0x0][0x1ac], R13 ;  /* 0x00006b0014127a24 */ /* 0x000fe200078e020d */
[----:B------:R-:W-:Y:S01]  /*0990*/  ISETP.GE.AND P1, PT, R154, R147, PT ;  /* 0x000000939a00720c */ /* 0x000fe20003f26270 */
[----:B------:R-:W-:Y:S01]  /*09a0*/  IMAD.WIDE.U32 R20, R20, c[0x0][0x1a8], R14 ;  /* 0x00006a0014147a25 */ /* 0x000fe200078e000e */
[----:B------:R-:W-:-:S02]  /*09b0*/  SHF.R.U32.HI R151, RZ, 0x3, R151 ;  /* 0x00000003ff977819 */ /* 0x000fc40000011697 */
[C---:B------:R-:W-:Y:S01]  /*09c0*/  IADD3 R152, R26.reuse, 0x30, RZ ;  /* 0x000000301a987810 */ /* 0x040fe20007ffe0ff */
[----:B------:R-:W-:Y:S01]  /*09d0*/  IMAD.WIDE R164, R165, 0x40, R26 ;  /* 0x00000040a5a47825 */ /* 0x000fe200078e021a */
[----:B------:R-:W-:Y:S02]  /*09e0*/  ISETP.GE.AND P3, PT, R26, R147, PT ;  /* 0x000000931a00720c */ /* 0x000fe40003f66270 */
[----:B------:R-:W-:Y:S01]  /*09f0*/  LOP3.LUT R151, R0, R151, RZ, 0x3c, !PT ;  /* 0x0000009700977212 */ /* 0x000fe200078e3cff */
[----:B------:R-:W-:Y:S01]  /*0a00*/  IMAD R13, R27, c[0x0][0x198], RZ ;  /* 0x000066001b0d7a24 */ /* 0x000fe200078e02ff */
[----:B------:R-:W-:Y:S01]  /*0a10*/  ISETP.GE.AND P0, PT, R152, R147, PT ;  /* 0x000000939800720c */ /* 0x000fe20003f06270 */
[----:B------:R-:W-:Y:S01]  /*0a20*/  IMAD.WIDE.U32 R14, R26, c[0x0][0x198], R162 ;  /* 0x000066001a0e7a25 */ /* 0x000fe200078e00a2 */
[----:B------:R-:W-:Y:S02]  /*0a30*/  @!P2 IADD3 R16, P5, R164, 0x10, RZ ;  /* 0x00000010a410a810 */ /* 0x000fe40007fbe0ff */
[----:B------:R-:W-:Y:S01]  /*0a40*/  LEA.HI R2, R97, R94, RZ, 0x6 ;  /* 0x0000005e61027211 */ /* 0x000fe200078f30ff */
[----:B------:R-:W-:Y:S01]  /*0a50*/  IMAD R0, R26, c[0x0][0x19c], R13 ;  /* 0x000067001a007a24 */ /* 0x000fe200078e020d */
[----:B------:R-:W-:Y:S01]  /*0a60*/  IADD3 R158, P4, R158, R14, RZ ;  /* 0x0000000e9e9e7210 */ /* 0x000fe20007f9e0ff */
[----:B------:R-:W-:Y:S01]  /*0a70*/  IMAD.IADD R19, R21, 0x1, R18 ;  /* 0x0000000115137824 */ /* 0x000fe200078e0212 */
[----:B------:R-:W-:Y:S01]  /*0a80*/  SHF.R.S32.HI R123, RZ, 0x1f, R118 ;  /* 0x0000001fff7b7819 */ /* 0x000fe20000011476 */
[----:B------:R-:W-:Y:S01]  /*0a90*/  @!P3 IMAD.MOV.U32 R18, RZ, RZ, R20 ;  /* 0x000000ffff12b224 */ /* 0x000fe200078e0014 */
[----:B------:R-:W-:Y:S01]  /*0aa0*/  IADD3.X R159, R9, R15, R0, P4, !PT ;  /* 0x0000000f099f7210 */ /* 0x000fe200027fe400 */
[----:B------:R-:W-:Y:S01]  /*0ab0*/  @!P2 IMAD.X R15, RZ, RZ, R165, P5 ;  /* 0x000000ffff0fa224 */ /* 0x000fe200028e06a5 */
[C---:B------:R-:W-:Y:S01]  /*0ac0*/  @!P1 IADD3 R12, P5, R164.reuse, 0x20, RZ ;  /* 0x00000020a40c9810 */ /* 0x040fe20007fbe0ff */
[----:B------:R-:W-:Y:S01]  /*0ad0*/  @!P3 IMAD R9, R165, c[0x0][0x190], RZ ;  /* 0x00006400a509ba24 */ /* 0x000fe200078e02ff */
[----:B------:R-:W-:Y:S01]  /*0ae0*/  @!P0 IADD3 R14, P4, R164, 0x30, RZ ;  /* 0x00000030a40e8810 */ /* 0x000fe20007f9e0ff */
[----:B------:R-:W-:-:S02]  /*0af0*/  IMAD.SHL.U32 R2, R2, 0x8, RZ ;  /* 0x0000000802027824 */ /* 0x000fc400078e00ff */
[----:B------:R-:W-:Y:S02]  /*0b00*/  @!P1 IMAD.X R13, RZ, RZ, R165, P5 ;  /* 0x000000ffff0d9224 */ /* 0x000fe400028e06a5 */
[--C-:B------:R-:W-:Y:S01]  /*0b10*/  @!P2 IMAD.MOV.U32 R29, RZ, RZ, R19.reuse ;  /* 0x000000ffff1da224 */ /* 0x100fe200078e0013 */
[----:B------:R-:W-:Y:S01]  /*0b20*/  LOP3.LUT R151, R151, 0xfffffe00, R2, 0xf8, !PT ;  /* 0xfffffe0097977812 */ /* 0x000fe200078ef802 */
[--C-:B------:R-:W-:Y:S02]  /*0b30*/  @!P1 IMAD.MOV.U32 R25, RZ, RZ, R19.reuse ;  /* 0x000000ffff199224 */ /* 0x100fe400078e0013 */
[----:B------:R-:W-:Y:S02]  /*0b40*/  @!P0 IMAD.MOV.U32 R21, RZ, RZ, R19 ;  /* 0x000000ffff158224 */ /* 0x000fe400078e0013 */
[C---:B------:R-:W-:Y:S02]  /*0b50*/  @!P3 IMAD R0, R164.reuse, c[0x0][0x194], R9 ;  /* 0x00006500a400ba24 */ /* 0x040fe400078e0209 */
[----:B------:R-:W-:-:S04]  /*0b60*/  @!P3 IMAD.WIDE.U32 R18, R164, c[0x0][0x190], R18 ;  /* 0x00006400a412ba25 */ /* 0x000fc800078e0012 */
[----:B------:R-:W-:Y:S02]  /*0b70*/  @!P1 IMAD R13, R13, c[0x0][0x190], RZ ;  /* 0x000064000d0d9a24 */ /* 0x000fe400078e02ff */
[----:B------:R-:W-:Y:S02]  /*0b80*/  @!P1 IMAD.MOV.U32 R24, RZ, RZ, R20 ;  /* 0x000000ffff189224 */ /* 0x000fe400078e0014 */
[----:B------:R-:W-:Y:S01]  /*0b90*/  @!P0 IMAD.X R9, RZ, RZ, R165, P4 ;  /* 0x000000ffff098224 */ /* 0x000fe200020e06a5 */
[----:B------:R-:W-:Y:S01]  /*0ba0*/  @!P3 LEA R30, P4, R18, c[0x0][0x160], 0x1 ;  /* 0x00005800121eba11 */ /* 0x000fe200078808ff */
[----:B------:R-:W-:Y:S02]  /*0bb0*/  @!P2 IMAD R15, R15, c[0x0][0x190], RZ ;  /* 0x000064000f0faa24 */ /* 0x000fe400078e02ff */
[----:B------:R-:W-:Y:S02]  /*0bc0*/  @!P3 IMAD.IADD R0, R19, 0x1, R0 ;  /* 0x000000011300b824 */ /* 0x000fe400078e0200 */
[----:B------:R-:W-:-:S02]  /*0bd0*/  @!P2 IMAD.MOV.U32 R28, RZ, RZ, R20 ;  /* 0x000000ffff1ca224 */ /* 0x000fc400078e0014 */
[----:B------:R-:W-:Y:S01]  /*0be0*/  @!P1 IMAD R2, R12, c[0x0][0x194], R13 ;  /* 0x000065000c029a24 */ /* 0x000fe200078e020d */
[----:B------:R-:W-:Y:S01]  /*0bf0*/  @!P3 LEA.HI.X R31, R18, c[0x0][0x164], R0, 0x1, P4 ;  /* 0x00005900121fba11 */ /* 0x000fe200020f0c00 */
[----:B------:R-:W-:Y:S02]  /*0c00*/  @!P0 IMAD R9, R9, c[0x0][0x190], RZ ;  /* 0x0000640009098a24 */ /* 0x000fe400078e02ff */
[----:B------:R-:W-:-:S04]  /*0c10*/  @!P1 IMAD.WIDE.U32 R12, R12, c[0x0][0x190], R24 ;  /* 0x000064000c0c9a25 */ /* 0x000fc800078e0018 */
[C---:B------:R-:W-:Y:S02]  /*0c20*/  @!P2 IMAD R4, R16.reuse, c[0x0][0x194], R15 ;  /* 0x000065001004aa24 */ /* 0x040fe400078e020f */
[----:B------:R-:W-:Y:S01]  /*0c30*/  @!P2 IMAD.WIDE.U32 R16, R16, c[0x0][0x190], R28 ;  /* 0x000064001010aa25 */ /* 0x000fe200078e001c */
[----:B------:R-:W-:-:S03]  /*0c40*/  @!P1 LEA R28, P4, R12, c[0x0][0x160], 0x1 ;  /* 0x000058000c1c9a11 */ /* 0x000fc600078808ff */
[----:B------:R-:W-:Y:S01]  /*0c50*/  @!P0 IMAD R0, R14, c[0x0][0x194], R9 ;  /* 0x000065000e008a24 */ /* 0x000fe200078e0209 */
[----:B------:R-:W-:Y:S01]  /*0c60*/  @!P2 LEA R18, P5, R16, c[0x0][0x160], 0x1 ;  /* 0x000058001012aa11 */ /* 0x000fe200078a08ff */
[----:B------:R-:W-:Y:S01]  /*0c70*/  @!P1 IMAD.IADD R2, R13, 0x1, R2 ;  /* 0x000000010d029824 */ /* 0x000fe200078e0202 */
[CC--:B------:R-:W-:Y:S01]  /*0c80*/  LEA.HI R13, R97.reuse, R94.reuse, RZ, 0x4 ;  /* 0x0000005e610d7211 */ /* 0x0c0fe200078f20ff */
[----:B------:R-:W-:Y:S01]  /*0c90*/  IMAD R9, R126, -0x40, R92 ;  /* 0xffffffc07e097824 */ /* 0x000fe200078e025c */
[----:B------:R-:W-:Y:S01]  /*0ca0*/  LEA.HI R97, R97, R94, RZ, 0x5 ;  /* 0x0000005e61617211 */ /* 0x000fe200078f28ff */
[----:B------:R-:W-:Y:S01]  /*0cb0*/  IMAD R161, R123, c[0x0][0x1b0], RZ ;  /* 0x00006c007ba17a24 */ /* 0x000fe200078e02ff */
[----:B------:R-:W-:Y:S01]  /*0cc0*/  @!P1 LEA.HI.X R29, R12, c[0x0][0x164], R2, 0x1, P4 ;  /* 0x000059000c1d9a11 */ /* 0x000fe200020f0c02 */
[----:B------:R-:W-:Y:S01]  /*0cd0*/  @!P2 IMAD.IADD R4, R17, 0x1, R4 ;  /* 0x000000011104a824 */ /* 0x000fe200078e0204 */
[----:B------:R-:W-:Y:S01]  /*0ce0*/  ISETP.GE.AND P4, PT, R156, R9, PT ;  /* 0x000000099c00720c */ /* 0x000fe20003f86270 */
[----:B------:R-:W-:Y:S01]  /*0cf0*/  @!P0 IMAD.WIDE.U32 R14, R14, c[0x0][0x190], R20 ;  /* 0x000064000e0e8a25 */ /* 0x000fe200078e0014 */
[----:B------:R-:W-:-:S02]  /*0d00*/  SHF.R.S32.HI R96, RZ, 0x5, R97 ;  /* 0x00000005ff607819 */ /* 0x000fc40000011461 */
[----:B------:R-:W-:Y:S01]  /*0d10*/  @!P2 LEA.HI.X R19, R16, c[0x0][0x164], R4, 0x1, P5 ;  /* 0x000059001013aa11 */ /* 0x000fe200028f0c04 */
[----:B------:R-:W-:Y:S01]  /*0d20*/  IMAD R161, R118, c[0x0][0x1b4], R161 ;  /* 0x00006d0076a17a24 */ /* 0x000fe200078e02a1 */
[----:B------:R-:W-:Y:S01]  /*0d30*/  @!P0 LEA R20, P5, R14, c[0x0][0x160], 0x1 ;  /* 0x000058000e148a11 */ /* 0x000fe200078a08ff */
[----:B------:R-:W-:Y:S01]  /*0d40*/  IMAD.WIDE.U32 R158, R118, c[0x0][0x1b0], R158 ;  /* 0x00006c00769e7a25 */ /* 0x000fe200078e009e */
[----:B------:R-:W-:-:S03]  /*0d50*/  SHF.R.S32.HI R4, RZ, 0x4, R13 ;  /* 0x00000004ff047819 */ /* 0x000fc6000001140d */
[----:B------:R-:W-:Y:S01]  /*0d60*/  @!P0 IMAD.IADD R0, R15, 0x1, R0 ;  /* 0x000000010f008824 */ /* 0x000fe200078e0200 */
[----:B------:R-:W-:Y:S01]  /*0d70*/  LEA.HI R10, R13, R4, RZ, 0x1 ;  /* 0x000000040d0a7211 */ /* 0x000fe200078f08ff */
[----:B------:R-:W-:Y:S01]  /*0d80*/  IMAD.IADD R161, R159, 0x1, R161 ;  /* 0x000000019fa17824 */ /* 0x000fe200078e02a1 */
[----:B------:R-:W-:Y:S01]  /*0d90*/  LOP3.LUT R13, R13, 0xfffffff0, RZ, 0xc0, !PT ;  /* 0xfffffff00d0d7812 */ /* 0x000fe200078ec0ff */
[----:B------:R-:W-:Y:S01]  /*0da0*/  IMAD.MOV.U32 R160, RZ, RZ, R158 ;  /* 0x000000ffffa07224 */ /* 0x000fe200078e009e */
[----:B------:R-:W-:Y:S01]  /*0db0*/  @!P0 LEA.HI.X R21, R14, c[0x0][0x164], R0, 0x1, P5 ;  /* 0x000059000e158a11 */ /* 0x000fe200028f0c00 */
[----:B------:R-:W-:Y:S01]  /*0dc0*/  IMAD R17, R27, c[0x0][0x1a0], RZ ;  /* 0x000068001b117a24 */ /* 0x000fe200078e02ff */
[----:B------:R-:W-:Y:S01]  /*0dd0*/  LOP3.LUT R10, R10, 0xfffffffe, RZ, 0xc0, !PT ;  /* 0xfffffffe0a0a7812 */ /* 0x000fe200078ec0ff */
[----:B------:R-:W-:-:S04]  /*0de0*/  IMAD.WIDE.U32 R24, R26, c[0x0][0x1a0], R162 ;  /* 0x000068001a187a25 */ /* 0x000fc800078e00a2 */
[----:B------:R-:W-:Y:S01]  /*0df0*/  IMAD.WIDE.U32 R14, R126, R93, R160 ;  /* 0x0000005d7e0e7225 */ /* 0x000fe200078e00a0 */
[----:B------:R-:W-:-:S03]  /*0e00*/  IADD3 R22, P6, R22, R24, RZ ;  /* 0x0000001816167210 */ /* 0x000fc60007fde0ff */
[----:B------:R-:W-:Y:S02]  /*0e10*/  IMAD R0, R26, c[0x0][0x1a4], R17 ;  /* 0x000069001a007a24 */ /* 0x000fe400078e0211 */
[----:B------:R-:W-:Y:S02]  /*0e20*/  IMAD.MOV.U32 R2, RZ, RZ, c[0x0][0x19c] ;  /* 0x00006700ff027624 */ /* 0x000fe400078e00ff */
[----:B------:R-:W-:Y:S01]  /*0e30*/  IMAD.IADD R15, R15, 0x1, R5 ;  /* 0x000000010f0f7824 */ /* 0x000fe200078e0205 */
[----:B------:R-:W-:Y:S01]  /*0e40*/  @!P4 LEA R5, P5, R7, R14, 0x4 ;  /* 0x0000000e0705c211 */ /* 0x000fe200078a20ff */
[----:B------:R-:W-:Y:S01]  /*0e50*/  IMAD.SHL.U32 R151, R151, 0x2, RZ ;  /* 0x0000000297977824 */ /* 0x000fe200078e00ff */
[----:B------:R-:W-:Y:S01]  /*0e60*/  IADD3.X R23, R11, R25, R0, P6, !PT ;  /* 0x000000190b177210 */ /* 0x000fe200037fe400 */
[C---:B------:R-:W-:Y:S01]  /*0e70*/  IMAD.WIDE.U32 R24, R7.reuse, 0x20, RZ ;  /* 0x0000002007187825 */ /* 0x040fe200078e00ff */
[----:B------:R-:W-:Y:S02]  /*0e80*/  @!P4 LEA.HI.X R0, R7, R15, R2, 0x4, P5 ;  /* 0x0000000f0700c211 */ /* 0x000fe400028f2402 */
[C---:B------:R-:W-:Y:S01]  /*0e90*/  @!P4 LEA R16, P5, R5.reuse, c[0x0][0x168], 0x1 ;  /* 0x00005a000510ca11 */ /* 0x040fe200078a08ff */
[----:B------:R-:W-:Y:S01]  /*0ea0*/  @!PT LDS RZ, [RZ] ;  /* 0x00000000fffff984 */ /* 0x000fe20000000800 */
[----:B------:R-:W-:Y:S01]  /*0eb0*/  @!PT LDS RZ, [RZ] ;  /* 0x00000000fffff984 */ /* 0x000fe20000000800 */
[----:B------:R-:W-:Y:S01]  /*0ec0*/  @!PT LDS RZ, [RZ] ;  /* 0x00000000fffff984 */ /* 0x000fe20000000800 */
[----:B------:R1:W-:Y:S01]  /*0ed0*/  @!P3 LDGSTS.E.BYPASS.LTC128B.128 [R151], [R30.64] ;  /* 0x000000001e97bfae */ /* 0x0003e2000b901d46 */
[----:B------:R-:W-:Y:S01]  /*0ee0*/  IMAD.IADD R10, R4, 0x1, -R10 ;  /* 0x00000001040a7824 */ /* 0x000fe200078e0a0a */
[-C--:B------:R-:W-:Y:S01]  /*0ef0*/  ISETP.GE.AND P6, PT, R26, R9.reuse, PT ;  /* 0x000000091a00720c */ /* 0x080fe20003fc6270 */
[----:B------:R-:W-:Y:S01]  /*0f00*/  IMAD.SHL.U32 R4, R2, 0x20, RZ ;  /* 0x0000002002047824 */ /* 0x000fe200078e00ff */
[----:B------:R-:W-:Y:S01]  /*0f10*/  @!P4 LEA.HI.X R17, R5, c[0x0][0x16c], R0, 0x1, P5 ;  /* 0x00005b000511ca11 */ /* 0x000fe200028f0c00 */
[----:B------:R1:W-:Y:S01]  /*0f20*/  @!P3 LDGSTS.E.BYPASS.LTC128B.128 [R151+0x2000], [R30.64+0x80] ;  /* 0x020000801e97bfae */ /* 0x0003e2000b901d46 */
[----:B------:R-:W-:Y:S01]  /*0f30*/  ISETP.GE.AND P5, PT, R26, R9, PT ;  /* 0x000000091a00720c */ /* 0x000fe20003fa6270 */
[----:B------:R-:W-:-:S02]  /*0f40*/  IMAD.IADD R13, R94, 0x1, -R13 ;  /* 0x000000015e0d7824 */ /* 0x000fc400078e0a0d */
[----:B------:R2:W-:Y:S01]  /*0f50*/  @!P2 LDGSTS.E.BYPASS.LTC128B.128 [R151+0x800], [R18.64] ;  /* 0x008000001297afae */ /* 0x0005e2000b901d46 */
[----:B------:R-:W-:Y:S02]  /*0f60*/  IMAD.SHL.U32 R145, R3, 0x40, RZ ;  /* 0x0000004003917824 */ /* 0x000fe400078e00ff */
[----:B------:R-:W-:Y:S01]  /*0f70*/  SHF.R.S32.HI R0, RZ, 0x1f, R13 ;  /* 0x0000001fff007819 */ /* 0x000fe2000001140d */
[----:B------:R2:W-:Y:S01]  /*0f80*/  @!P2 LDGSTS.E.BYPASS.LTC128B.128 [R151+0x2800], [R18.64+0x80] ;  /* 0x028000801297afae */ /* 0x0005e2000b901d46 */
[----:B------:R-:W-:Y:S01]  /*0f90*/  ISETP.GE.AND P2, PT, R154, R9, PT ;  /* 0x000000099a00720c */ /* 0x000fe20003f46270 */
[----:B------:R-:W-:Y:S01]  /*0fa0*/  IMAD R123, R123, c[0x0][0x1b8], RZ ;  /* 0x00006e007b7b7a24 */ /* 0x000fe200078e02ff */
[----:B------:R-:W-:Y:S01]  /*0fb0*/  LEA.HI R5, R0, R13, RZ, 0x3 ;  /* 0x0000000d00057211 */ /* 0x000fe200078f18ff */
[----:B------:R1:W-:Y:S01]  /*0fc0*/  @!P1 LDGSTS.E.BYPASS.LTC128B.128 [R151+0x1000], [R28.64] ;  /* 0x010000001c979fae */ /* 0x0003e2000b901d46 */
[----:B------:R-:W-:Y:S01]  /*0fd0*/  IMAD.SHL.U32 R12, R26, 0x8, RZ ;  /* 0x000000081a0c7824 */ /* 0x000fe200078e00ff */
[----:B------:R-:W-:Y:S01]  /*0fe0*/  LOP3.LUT R145, R145, 0x1c0, RZ, 0xc0, !PT ;  /* 0x000001c091917812 */ /* 0x000fe200078ec0ff */
[C---:B------:R-:W-:Y:S01]  /*0ff0*/  IMAD R123, R118.reuse, c[0x0][0x1bc], R123 ;  /* 0x00006f00767b7a24 */ /* 0x040fe200078e027b */
[----:B------:R1:W-:Y:S01]  /*1000*/  @!P1 LDGSTS.E.BYPASS.LTC128B.128 [R151+0x3000], [R28.64+0x80] ;  /* 0x030000801c979fae */ /* 0x0003e2000b901d46 */
[----:B------:R-:W-:Y:S01]  /*1010*/  LOP3.LUT R0, R5, 0xfffffff8, RZ, 0xc0, !PT ;  /* 0xfffffff805007812 */ /* 0x000fe200078ec0ff */
[----:B------:R-:W-:Y:S01]  /*1020*/  IMAD.WIDE.U32 R118, R118, c[0x0][0x1b8], R22 ;  /* 0x00006e0076767a25 */ /* 0x000fe200078e0016 */
[----:B------:R-:W-:Y:S01]  /*1030*/  LOP3.LUT R12, R145, 0x8, R12, 0xf8, !PT ;  /* 0x00000008910c7812 */ /* 0x000fe200078ef80c */
[----:B------:R3:W-:Y:S01]  /*1040*/  @!P0 LDGSTS.E.BYPASS.LTC128B.128 [R151+0x1800], [R20.64] ;  /* 0x0180000014978fae */ /* 0x0007e2000b901d46 */
[----:B------:R-:W-:Y:S01]  /*1050*/  SHF.R.U32.HI R145, RZ, 0x3, R145 ;  /* 0x00000003ff917819 */ /* 0x000fe20000011691 */
[----:B------:R-:W-:Y:S01]  /*1060*/  IMAD.IADD R0, R13, 0x1, -R0 ;  /* 0x000000010d007824 */ /* 0x000fe200078e0a00 */
[----:B------:R-:W-:Y:S01]  /*1070*/  @!P2 IADD3 R11, P3, R14, R24, RZ ;  /* 0x000000180e0ba210 */ /* 0x000fe20007f7e0ff */
[----:B------:R3:W-:Y:S01]  /*1080*/  @!P0 LDGSTS.E.BYPASS.LTC128B.128 [R151+0x3800], [R20.64+0x80] ;  /* 0x0380008014978fae */ /* 0x0007e2000b901d46 */
[----:B------:R-:W-:Y:S01]  /*1090*/  IMAD.IADD R123, R119, 0x1, R123 ;  /* 0x00000001777b7824 */ /* 0x000fe200078e027b */
[----:B------:R-:W-:Y:S01]  /*10a0*/  LOP3.LUT R145, R12, R145, RZ, 0x3c, !PT ;  /* 0x000000910c917212 */ /* 0x000fe200078e3cff */
[----:B------:R-:W-:Y:S01]  /*10b0*/  IMAD.MOV.U32 R122, RZ, RZ, R118 ;  /* 0x000000ffff7a7224 */ /* 0x000fe200078e0076 */
[----:B------:R-:W-:Y:S01]  /*10c0*/  @!P2 IADD3.X R4, R15, R25, R4, P3, !PT ;  /* 0x000000190f04a210 */ /* 0x000fe20001ffe404 */
[----:B------:R-:W-:Y:S01]  /*10d0*/  IMAD.SHL.U32 R12, R10, 0x8, RZ ;  /* 0x000000080a0c7824 */ /* 0x000fe200078e00ff */
[----:B------:R-:W-:Y:S01]  /*10e0*/  @!P2 LEA R24, P3, R11, c[0x0][0x168], 0x1 ;  /* 0x00005a000b18aa11 */ /* 0x000fe200078608ff */
[----:B------:R-:W-:-:S02]  /*10f0*/  IMAD.MOV.U32 R117, RZ, RZ, c[0x0][0x1a4] ;  /* 0x00006900ff757624 */ /* 0x000fc400078e00ff */
[----:B------:R-:W-:Y:S01]  /*1100*/  IMAD.SHL.U32 R95, R5, 0x40, RZ ;  /* 0x00000040055f7824 */ /* 0x000fe200078e00ff */
[----:B------:R-:W-:Y:S01]  /*1110*/  @!P2 LEA.HI.X R25, R11, c[0x0][0x16c], R4, 0x1, P3 ;  /* 0x00005b000b19aa11 */ /* 0x000fe200018f0c04 */
[----:B------:R-:W-:Y:S01]  /*1120*/  IMAD.SHL.U32 R4, R0, 0x40, RZ ;  /* 0x0000004000047824 */ /* 0x000fe200078e00ff */
[----:B--2---:R-:W-:Y:S01]  /*1130*/  @!P5 LEA R18, P1, R14, c[0x0][0x168], 0x1 ;  /* 0x00005a000e12da11 */ /* 0x004fe200078208ff */
[----:B------:R-:W-:Y:S01]  /*1140*/  IMAD R145, R10, 0x200, R145 ;  /* 0x000002000a917824 */ /* 0x000fe200078e0291 */
[-C--:B------:R-:W-:Y:S01]  /*1150*/  ISETP.GE.AND P3, PT, R152, R9.reuse, PT ;  /* 0x000000099800720c */ /* 0x080fe20003f66270 */
[----:B------:R-:W-:Y:S01]  /*1160*/  IMAD.SHL.U32 R125, R94, 0x2, RZ ;  /* 0x000000025e7d7824 */ /* 0x000fe200078e00ff */
[----:B------:R-:W-:Y:S01]  /*1170*/  @!P5 LEA.HI.X R19, R14, c[0x0][0x16c], R15, 0x1, P1 ;  /* 0x00005b000e13da11 */ /* 0x000fe200008f0c0f */
[----:B------:R-:W-:Y:S01]  /*1180*/  IMAD.SHL.U32 R145, R145, 0x2, RZ ;  /* 0x0000000291917824 */ /* 0x000fe200078e00ff */
[----:B------:R-:W-:Y:S02]  /*1190*/  ISETP.GE.AND P1, PT, R152, R9, PT ;  /* 0x000000099800720c */ /* 0x000fe40003f26270 */
[----:B------:R-:W-:Y:S01]  /*11a0*/  LOP3.LUT R13, R4, 0x1c0, RZ, 0xc0, !PT ;  /* 0x000001c0040d7812 */ /* 0x000fe200078ec0ff */
[----:B------:R2:W-:Y:S01]  /*11b0*/  @!P5 LDGSTS.E.BYPASS.LTC128B.128 [R151+0x4000], [R18.64] ;  /* 0x040000001297dfae */ /* 0x0005e2000b901d46 */
[----:B------:R-:W-:-:S02]  /*11c0*/  LOP3.LUT R95, R95, 0xfffffe00, RZ, 0xc0, !PT ;  /* 0xfffffe005f5f7812 */ /* 0x000fc400078ec0ff */
[----:B------:R-:W-:Y:S01]  /*11d0*/  LOP3.LUT R4, R13, 0x8, R12, 0xf8, !PT ;  /* 0x000000080d047812 */ /* 0x000fe200078ef80c */
[----:B------:R2:W-:Y:S01]  /*11e0*/  @!P5 LDGSTS.E.BYPASS.LTC128B.128 [R151+0x6000], [R18.64+0x80] ;  /* 0x060000801297dfae */ /* 0x0005e2000b901d46 */
[-C--:B------:R-:W-:Y:S01]  /*11f0*/  ISETP.GE.AND P5, PT, R156, R9.reuse, PT ;  /* 0x000000099c00720c */ /* 0x080fe20003fa6270 */
[----:B------:R-:W-:Y:S01]  /*1200*/  @!P3 IMAD R10, R117, 0x30, RZ ;  /* 0x00000030750ab824 */ /* 0x000fe200078e02ff */
[----:B------:R-:W-:Y:S01]  /*1210*/  SHF.R.U32.HI R13, RZ, 0x3, R13 ;  /* 0x00000003ff0d7819 */ /* 0x000fe2000001160d */
[----:B------:R4:W-:Y:S01]  /*1220*/  @!P4 LDGSTS.E.BYPASS.LTC128B.128 [R151+0x4800], [R16.64] ;  /* 0x048000001097cfae */ /* 0x0009e2000b901d46 */
[----:B------:R-:W-:Y:S01]  /*1230*/  IMAD R5, R96, 0x400, R95 ;  /* 0x0000040060057824 */ /* 0x000fe200078e025f */
[----:B------:R-:W-:Y:S01]  /*1240*/  IADD3 R143, R145, 0x4020, RZ ;  /* 0x00004020918f7810 */ /* 0x000fe20007ffe0ff */
[----:B------:R-:W-:Y:S01]  /*1250*/  @!P1 IMAD R11, R2, 0x30, RZ ;  /* 0x00000030020b9824 */ /* 0x000fe200078e02ff */
[----:B------:R4:W-:Y:S01]  /*1260*/  @!P4 LDGSTS.E.BYPASS.LTC128B.128 [R151+0x6800], [R16.64+0x80] ;  /* 0x068000801097cfae */ /* 0x0009e2000b901d46 */
[----:B------:R-:W-:Y:S01]  /*1270*/  @!P1 IMAD.WIDE.U32 R14, R7, 0x30, R14 ;  /* 0x00000030070e9825 */ /* 0x000fe200078e000e */
[----:B------:R-:W-:-:S02]  /*1280*/  ISETP.GE.AND P4, PT, R154, R9, PT ;  /* 0x000000099a00720c */ /* 0x000fc40003f86270 */
[----:B------:R5:W-:Y:S01]  /*1290*/  @!P2 LDGSTS.E.BYPASS.LTC128B.128 [R151+0x5000], [R24.64] ;  /* 0x050000001897afae */ /* 0x000be2000b901d46 */
[----:B------:R-:W-:Y:S01]  /*12a0*/  @!P1 IMAD.IADD R11, R15, 0x1, R11 ;  /* 0x000000010f0b9824 */ /* 0x000fe200078e020b */
[----:B---3--:R-:W-:Y:S01]  /*12b0*/  @!P1 LEA R20, P0, R14, c[0x0][0x168], 0x1 ;  /* 0x00005a000e149a11 */ /* 0x008fe200078008ff */
[----:B------:R-:W-:Y:S01]  /*12c0*/  IMAD.SHL.U32 R9, R117, 0x20, RZ ;  /* 0x0000002075097824 */ /* 0x000fe200078e00ff */
[----:B------:R5:W-:Y:S01]  /*12d0*/  @!P2 LDGSTS.E.BYPASS.LTC128B.128 [R151+0x7000], [R24.64+0x80] ;  /* 0x070000801897afae */ /* 0x000be2000b901d46 */
[----:B------:R-:W-:Y:S01]  /*12e0*/  LOP3.LUT R4, R4, R13, RZ, 0x3c, !PT ;  /* 0x0000000d04047212 */ /* 0x000fe200078e3cff */
[----:B------:R-:W-:Y:S01]  /*12f0*/  IMAD R96, R96, 0x10, R98 ;  /* 0x0000001060607824 */ /* 0x000fe200078e0262 */
[----:B------:R-:W-:Y:S01]  /*1300*/  @!P1 LEA.HI.X R21, R14, c[0x0][0x16c], R11, 0x1, P0 ;  /* 0x00005b000e159a11 */ /* 0x000fe200000f0c0b */
[----:B------:R-:W-:Y:S01]  /*1310*/  IMAD.WIDE.U32 R14, R116, 0x20, RZ ;  /* 0x00000020740e7825 */ /* 0x000fe200078e00ff */
[----:B------:R-:W-:-:S03]  /*1320*/  LOP3.LUT R125, R125, 0x6, RZ, 0xc0, !PT ;  /* 0x000000067d7d7812 */ /* 0x000fc600078ec0ff */
[----:B------:R3:W-:Y:S01]  /*1330*/  @!P1 LDGSTS.E.BYPASS.LTC128B.128 [R151+0x5800], [R20.64] ;  /* 0x0580000014979fae */ /* 0x0007e2000b901d46 */
[----:B------:R-:W-:Y:S02]  /*1340*/  IMAD.IADD R146, R4, 0x1, R5 ;  /* 0x0000000104927824 */ /* 0x000fe400078e0205 */
[----:B--2---:R-:W-:Y:S01]  /*1350*/  IMAD.WIDE.U32 R18, R126, R149, R122 ;  /* 0x000000957e127225 */ /* 0x004fe200078e007a */
[----:B------:R3:W-:Y:S03]  /*1360*/  @!P1 LDGSTS.E.BYPASS.LTC128B.128 [R151+0x7800], [R20.64+0x80] ;  /* 0x0780008014979fae */ /* 0x0007e6000b901d46 */
[----:B------:R-:W-:Y:S01]  /*1370*/  IMAD.IADD R19, R19, 0x1, R8 ;  /* 0x0000000113137824 */ /* 0x000fe200078e0208 */
[----:B------:R-:W0:Y:S01]  /*1380*/  LDGDEPBAR ;  /* 0x00000000000079af */ /* 0x000e220000000000 */
[----:B------:R-:W-:Y:S01]  /*1390*/  @!P5 LEA R12, P1, R116, R18, 0x4 ;  /* 0x00000012740cd211 */ /* 0x000fe200078220ff */
[----:B------:R-:W-:Y:S01]  /*13a0*/  IMAD.SHL.U32 R146, R146, 0x2, RZ ;  /* 0x0000000292927824 */ /* 0x000fe200078e00ff */
[C---:B----4-:R-:W-:Y:S01]  /*13b0*/  @!P6 LEA R16, P2, R18.reuse, c[0x0][0x170], 0x1 ;  /* 0x00005c001210ea11 */ /* 0x050fe200078408ff */
[----:B------:R-:W-:Y:S01]  /*13c0*/  IMAD.MOV.U32 R5, RZ, RZ, 0x10 ;  /* 0x00000010ff057424 */ /* 0x000fe200078e00ff */
[----:B------:R-:W-:Y:S01]  /*13d0*/  @!P4 IADD3 R8, P0, R18, R14, RZ ;  /* 0x0000000e1208c210 */ /* 0x000fe20007f1e0ff */
[----:B------:R-:W-:Y:S01]  /*13e0*/  IMAD.IADD R4, R95, 0x1, R4 ;  /* 0x000000015f047824 */ /* 0x000fe200078e0204 */
[----:B------:R-:W-:-:S02]  /*13f0*/  @!P5 LEA.HI.X R11, R116, R19, R117, 0x4, P1 ;  /* 0x00000013740bd211 */ /* 0x000fc400008f2475 */
[----:B------:R-:W-:Y:S02]  /*1400*/  @!P5 LEA R14, P1, R12, c[0x0][0x170], 0x1 ;  /* 0x00005c000c0eda11 */ /* 0x000fe400078208ff */
[----:B------:R-:W-:Y:S02]  /*1410*/  @!P4 IADD3.X R9, R19, R15, R9, P0, !PT ;  /* 0x0000000f1309c210 */ /* 0x000fe400007fe409 */
[----:B------:R-:W-:Y:S02]  /*1420*/  @!P6 LEA.HI.X R17, R18, c[0x0][0x174], R19, 0x1, P2 ;  /* 0x00005d001211ea11 */ /* 0x000fe400010f0c13 */
[----:B------:R-:W-:Y:S02]  /*1430*/  @!P5 LEA.HI.X R15, R12, c[0x0][0x174], R11, 0x1, P1 ;  /* 0x00005d000c0fda11 */ /* 0x000fe400008f0c0b */
[----:B-----5:R-:W-:-:S04]  /*1440*/  @!P4 LEA R24, P1, R8, c[0x0][0x170], 0x1 ;  /* 0x00005c000818ca11 */ /* 0x020fc800078208ff */
[----:B------:R-:W-:Y:S01]  /*1450*/  @!P4 LEA.HI.X R25, R8, c[0x0][0x174], R9, 0x1, P1 ;  /* 0x00005d000819ca11 */ /* 0x000fe200008f0c09 */
[----:B---3--:R-:W-:Y:S01]  /*1460*/  @!P3 IMAD.WIDE.U32 R20, R116, 0x30, R18 ;  /* 0x000000307414b825 */ /* 0x008fe200078e0012 */
        /* <DEDUP_REMOVED lines=10> */
[----:B------:R-:W-:Y:S01]  /*1510*/  IMAD R144, R5, 0x2, R146 ;  /* 0x0000000205907824 */ /* 0x000fe200078e0292 */
[----:B------:R-:W-:Y:S01]  /*1520*/  LOP3.LUT P0, RZ, R3, 0x4, RZ, 0xc0, !PT ;  /* 0x0000000403ff7812 */ /* 0x000fe2000780c0ff */
[----:B------:R-:W-:Y:S01]  /*1530*/  @P6 STS.128 [R151+0x8000], RZ ;  /* 0x008000ff97006388 */ /* 0x000fe20000000c00 */
[----:B------:R-:W-:Y:S01]  /*1540*/  IMAD.MOV.U32 R0, RZ, RZ, 0x20 ;  /* 0x00000020ff007424 */ /* 0x000fe200078e00ff */
[C---:B------:R-:W-:Y:S02]  /*1550*/  IADD3 R135, R143.reuse, 0x800, RZ ;  /* 0x000008008f877810 */ /* 0x040fe40007ffe0ff */
[----:B------:R-:W-:Y:S01]  /*1560*/  @P6 STS.128 [R151+0xa000], RZ ;  /* 0x00a000ff97006388 */ /* 0x000fe20000000c00 */
[----:B------:R-:W-:Y:S02]  /*1570*/  IADD3 R134, R143, 0x1000, RZ ;  /* 0x000010008f867810 */ /* 0x000fe40007ffe0ff */
[C---:B------:R-:W-:Y:S01]  /*1580*/  SEL R3, R0.reuse, 0xffffffe0, !P2 ;  /* 0xffffffe000037807 */ /* 0x040fe20005000000 */
[----:B------:R-:W-:Y:S01]  /*1590*/  @!PT LDS RZ, [RZ] ;  /* 0x00000000fffff984 */ /* 0x000fe20000000800 */
[----:B------:R-:W-:Y:S01]  /*15a0*/  @!PT LDS RZ, [RZ] ;  /* 0x00000000fffff984 */ /* 0x000fe20000000800 */
[----:B------:R-:W-:Y:S01]  /*15b0*/  @!PT LDS RZ, [RZ] ;  /* 0x00000000fffff984 */ /* 0x000fe20000000800 */
[----:B------:R2:W-:Y:S01]  /*15c0*/  @!P6 LDGSTS.E.BYPASS.LTC128B.128 [R151+0x8000], [R16.64] ;  /* 0x080000001097efae */ /* 0x0005e2000b901d46 */
[----:B------:R-:W-:-:S02]  /*15d0*/  SEL R0, R0, 0xffffffe0, !P0 ;  /* 0xffffffe000007807 */ /* 0x000fc40004000000 */
[----:B------:R-:W-:Y:S01]  /*15e0*/  IADD3 R133, R143, 0x1800, RZ ;  /* 0x000018008f857810 */ /* 0x000fe20007ffe0ff */
[----:B------:R2:W-:Y:S01]  /*15f0*/  @!P6 LDGSTS.E.BYPASS.LTC128B.128 [R151+0xa000], [R16.64+0x80] ;  /* 0x0a0000801097efae */ /* 0x0005e2000b901d46 */
[----:B------:R-:W-:Y:S01]  /*1600*/  IMAD R142, R3, 0x2, R146 ;  /* 0x00000002038e7824 */ /* 0x000fe200078e0292 */
[C---:B------:R-:W-:Y:S01]  /*1610*/  IADD3 R131, R143.reuse, 0x2000, RZ ;  /* 0x000020008f837810 */ /* 0x040fe20007ffe0ff */
[C---:B------:R-:W-:Y:S01]  /*1620*/  IMAD R139, R0.reuse, 0x2, R145 ;  /* 0x00000002008b7824 */ /* 0x040fe200078e0291 */
[----:B------:R-:W-:Y:S01]  /*1630*/  @P5 STS.128 [R151+0x8800], RZ ;  /* 0x008800ff97005388 */ /* 0x000fe20000000c00 */
[----:B------:R-:W-:Y:S01]  /*1640*/  IMAD R132, R0, 0x2, R143 ;  /* 0x0000000200847824 */ /* 0x000fe200078e028f */
[----:B------:R-:W-:Y:S01]  /*1650*/  IADD3 R130, R143, 0x2800, RZ ;  /* 0x000028008f827810 */ /* 0x000fe20007ffe0ff */
[----:B------:R-:W-:Y:S01]  /*1660*/  IMAD R141, R3, 0x2, R144 ;  /* 0x00000002038d7824 */ /* 0x000fe200078e0290 */
[----:B------:R-:W-:Y:S01]  /*1670*/  @P5 STS.128 [R151+0xa800], RZ ;  /* 0x00a800ff97005388 */ /* 0x000fe20000000c00 */
[----:B------:R-:W-:-:S02]  /*1680*/  IADD3 R129, R143, 0x3000, RZ ;  /* 0x000030008f817810 */ /* 0x000fc40007ffe0ff */
[----:B------:R-:W-:Y:S01]  /*1690*/  IADD3 R128, R143, 0x3800, RZ ;  /* 0x000038008f807810 */ /* 0x000fe20007ffe0ff */
        /* <DEDUP_REMOVED lines=19> */
[----:B---3--:R-:W-:Y:S04]  /*17d0*/  LDSM.16.M88.4 R12, [R146] ;  /* 0x00000000920c783b */ /* 0x008fe80000000200 */
[----:B------:R-:W2:Y:S04]  /*17e0*/  LDSM.16.M88.4 R20, [R145+0x4000] ;  /* 0x004000009114783b */ /* 0x000ea80000000200 */
[----:B------:R-:W-:Y:S04]  /*17f0*/  LDSM.16.M88.4 R56, [R144] ;  /* 0x000000009038783b */ /* 0x000fe80000000200 */
[----:B------:R-:W-:Y:S04]  /*1800*/  LDSM.16.M88.4 R32, [R143] ;  /* 0x000000008f20783b */ /* 0x000fe80000000200 */
[----:B------:R-:W1:Y:S04]  /*1810*/  LDSM.16.M88.4 R36, [R145+0x4800] ;  /* 0x004800009124783b */ /* 0x000e680000000200 */
[----:B------:R-:W3:Y:S04]  /*1820*/  LDSM.16.M88.4 R48, [R145+0x5000] ;  /* 0x005000009130783b */ /* 0x000ee80000000200 */
[----:B------:R-:W5:Y:S04]  /*1830*/  LDSM.16.M88.4 R8, [R145+0x5800] ;  /* 0x005800009108783b */ /* 0x000f680000000200 */
[----:B------:R-:W-:Y:S04]  /*1840*/  LDSM.16.M88.4 R64, [R142] ;  /* 0x000000008e40783b */ /* 0x000fe80000000200 */
[----:B------:R-:W3:Y:S04]  /*1850*/  LDSM.16.M88.4 R44, [R139+0x4000] ;  /* 0x004000008b2c783b */ /* 0x000ee80000000200 */
[----:B------:R-:W3:Y:S04]  /*1860*/  LDSM.16.M88.4 R72, [R143+0x800] ;  /* 0x000800008f48783b */ /* 0x000ee80000000200 */
[----:B----4-:R-:W4:Y:S01]  /*1870*/  LDSM.16.M88.4 R24, [R143+0x1000] ;  /* 0x001000008f18783b */ /* 0x010f220000000200 */
[C---:B--2---:R-:W-:Y:S03]  /*1880*/  HMMA.16816.F32.BF16 R16, R12.reuse, R20, RZ ;  /* 0x000000140c10723c */ /* 0x044fe600000418ff */
[----:B------:R-:W2:Y:S04]  /*1890*/  LDSM.16.M88.4 R60, [R143+0x1800] ;  /* 0x001800008f3c783b */ /* 0x000ea80000000200 */
[----:B------:R-:W-:Y:S01]  /*18a0*/  LDSM.16.M88.4 R76, [R141] ;  /* 0x000000008d4c783b */ /* 0x000fe20000000200 */
[C---:B------:R-:W-:Y:S03]  /*18b0*/  HMMA.16816.F32.BF16 R20, R12.reuse, R22, RZ ;  /* 0x000000160c14723c */ /* 0x040fe600000418ff */
[----:B------:R-:W-:Y:S04]  /*18c0*/  LDSM.16.M88.4 R40, [R139+0x5000] ;  /* 0x005000008b28783b */ /* 0x000fe80000000200 */
[----:B------:R-:W-:Y:S01]  /*18d0*/  LDSM.16.M88.4 R88, [R132+0x1000] ;  /* 0x001000008458783b */ /* 0x000fe20000000200 */
[----:B-1----:R-:W-:Y:S03]  /*18e0*/  HMMA.16816.F32.BF16 R28, R12, R36, RZ ;  /* 0x000000240c1c723c */ /* 0x002fe600000418ff */
[----:B------:R-:W-:Y:S04]  /*18f0*/  LDSM.16.M88.4 R84, [R143+0x2800] ;  /* 0x002800008f54783b */ /* 0x000fe80000000200 */
[----:B------:R-:W-:Y:S01]  /*1900*/  LDSM.16.M88.4 R80, [R132+0x2000] ;  /* 0x002000008450783b */ /* 0x000fe20000000200 */
[----:B------:R-:W-:Y:S03]  /*1910*/  HMMA.16816.F32.BF16 R16, R56, R32, R16 ;  /* 0x000000203810723c */ /* 0x000fe60000041810 */
[----:B------:R-:W0:Y:S05]  /*1920*/  LDGDEPBAR ;  /* 0x00000000000079af */ /* 0x000e2a0000000000 */
[----:B---3--:R-:W-:Y:S08]  /*1930*/  HMMA.16816.F32.BF16 R52, R12, R48, RZ ;  /* 0x000000300c34723c */ /* 0x008ff000000418ff */
[----:B------:R-:W-:Y:S01]  /*1940*/  HMMA.16816.F32.BF16 R20, R56, R34, R20 ;  /* 0x000000223814723c */ /* 0x000fe20000041814 */
[----:B------:R-:W1:Y:S07]  /*1950*/  LDSM.16.M88.4 R32, [R132] ;  /* 0x000000008420783b */ /* 0x000e6e0000000200 */
[C---:B------:R-:W-:Y:S08]  /*1960*/  HMMA.16816.F32.BF16 R36, R12.reuse, R38, RZ ;  /* 0x000000260c24723c */ /* 0x040ff000000418ff */
[C---:B------:R-:W-:Y:S08]  /*1970*/  HMMA.16816.F32.BF16 R48, R12.reuse, R50, RZ ;  /* 0x000000320c30723c */ /* 0x040ff000000418ff */
[C---:B-----5:R-:W-:Y:S08]  /*1980*/  HMMA.16816.F32.BF16 R68, R12.reuse, R8, RZ ;  /* 0x000000080c44723c */ /* 0x060ff000000418ff */
[----:B------:R-:W-:Y:S01]  /*1990*/  HMMA.16816.F32.BF16 R12, R12, R10, RZ ;  /* 0x0000000a0c0c723c */ /* 0x000fe200000418ff */
[----:B------:R-:W3:Y:S07]  /*19a0*/  LDSM.16.M88.4 R8, [R139+0x4800] ;  /* 0x004800008b08783b */ /* 0x000eee0000000200 */
[C---:B------:R-:W-:Y:S08]  /*19b0*/  HMMA.16816.F32.BF16 R16, R64.reuse, R44, R16 ;  /* 0x0000002c4010723c */ /* 0x040ff00000041810 */
[----:B------:R-:W-:Y:S01]  /*19c0*/  HMMA.16816.F32.BF16 R20, R64, R46, R20 ;  /* 0x0000002e4014723c */ /* 0x000fe20000041814 */
[----:B------:R-:W-:Y:S07]  /*19d0*/  LDSM.16.M88.4 R44, [R144+0x2000] ;  /* 0x00200000902c783b */ /* 0x000fee0000000200 */
[C---:B------:R-:W-:Y:S08]  /*19e0*/  HMMA.16816.F32.BF16 R28, R56.reuse, R72, R28 ;  /* 0x00000048381c723c */ /* 0x040ff0000004181c */
[C---:B------:R-:W-:Y:S01]  /*19f0*/  HMMA.16816.F32.BF16 R36, R56.reuse, R74, R36 ;  /* 0x0000004a3824723c */ /* 0x040fe20000041824 */
[----:B------:R-:W-:Y:S07]  /*1a00*/  LDSM.16.M88.4 R72, [R132+0x1800] ;  /* 0x001800008448783b */ /* 0x000fee0000000200 */
[C---:B----4-:R-:W-:Y:S08]  /*1a10*/  HMMA.16816.F32.BF16 R52, R56.reuse, R24, R52 ;  /* 0x000000183834723c */ /* 0x050ff00000041834 */
[C---:B------:R-:W-:Y:S01]  /*1a20*/  HMMA.16816.F32.BF16 R48, R56.reuse, R26, R48 ;  /* 0x0000001a3830723c */ /* 0x040fe20000041830 */
[----:B------:R-:W-:Y:S07]  /*1a30*/  LDSM.16.M88.4 R24, [R139+0x5800] ;  /* 0x005800008b18783b */ /* 0x000fee0000000200 */
[C---:B--2---:R-:W-:Y:S08]  /*1a40*/  HMMA.16816.F32.BF16 R68, R56.reuse, R60, R68 ;  /* 0x0000003c3844723c */ /* 0x044ff00000041844 */
[----:B------:R-:W-:Y:S01]  /*1a50*/  HMMA.16816.F32.BF16 R12, R56, R62, R12 ;  /* 0x0000003e380c723c */ /* 0x000fe2000004180c */
[----:B------:R-:W-:Y:S04]  /*1a60*/  LDSM.16.M88.4 R60, [R146+0x2000] ;  /* 0x00200000923c783b */ /* 0x000fe80000000200 */
[----:B------:R-:W2:Y:S03]  /*1a70*/  LDSM.16.M88.4 R56, [R145+0x6000] ;  /* 0x006000009138783b */ /* 0x000ea60000000200 */
[C---:B-1----:R-:W-:Y:S08]  /*1a80*/  HMMA.16816.F32.BF16 R16, R76.reuse, R32, R16 ;  /* 0x000000204c10723c */ /* 0x042ff00000041810 */
[----:B------:R-:W-:Y:S01]  /*1a90*/  HMMA.16816.F32.BF16 R20, R76, R34, R20 ;  /* 0x000000224c14723c */ /* 0x000fe20000041814 */
[----:B------:R-:W-:Y:S07]  /*1aa0*/  LDSM.16.M88.4 R32, [R145+0x6800] ;  /* 0x006800009120783b */ /* 0x000fee0000000200 */
[C---:B---3--:R-:W-:Y:S08]  /*1ab0*/  HMMA.16816.F32.BF16 R28, R64.reuse, R8, R28 ;  /* 0x00000008401c723c */ /* 0x048ff0000004181c */
[C---:B------:R-:W-:Y:S01]  /*1ac0*/  HMMA.16816.F32.BF16 R36, R64.reuse, R10, R36 ;  /* 0x0000000a4024723c */ /* 0x040fe20000041824 */
[----:B------:R-:W1:Y:S07]  /*1ad0*/  LDSM.16.M88.4 R8, [R132+0x800] ;  /* 0x000800008408783b */ /* 0x000e6e0000000200 */
[C---:B------:R-:W-:Y:S08]  /*1ae0*/  HMMA.16816.F32.BF16 R52, R64.reuse, R40, R52 ;  /* 0x000000284034723c */ /* 0x040ff00000041834 */
[----:B------:R-:W-:Y:S01]  /*1af0*/  HMMA.16816.F32.BF16 R48, R64, R42, R48 ;  /* 0x0000002a4030723c */ /* 0x000fe20000041830 */
[----:B------:R-:W3:Y:S07]  /*1b00*/  LDSM.16.M88.4 R40, [R143+0x2000] ;  /* 0x002000008f28783b */ /* 0x000eee0000000200 */
[C---:B--2---:R-:W-:Y:S08]  /*1b10*/  HMMA.16816.F32.BF16 R16, R60.reuse, R56, R16 ;  /* 0x000000383c10723c */ /* 0x044ff00000041810 */
[----:B------:R-:W-:Y:S01]  /*1b20*/  HMMA.16816.F32.BF16 R20, R60, R58, R20 ;  /* 0x0000003a3c14723c */ /* 0x000fe20000041814 */
[----:B------:R-:W-:Y:S07]  /*1b30*/  LDSM.16.M88.4 R56, [R145+0x7000] ;  /* 0x007000009138783b */ /* 0x000fee0000000200 */
[C---:B------:R-:W-:Y:S08]  /*1b40*/  HMMA.16816.F32.BF16 R68, R64.reuse, R24, R68 ;  /* 0x000000184044723c */ /* 0x040ff00000041844 */
[----:B------:R-:W-:Y:S01]  /*1b50*/  HMMA.16816.F32.BF16 R64, R64, R26, R12 ;  /* 0x0000001a4040723c */ /* 0x000fe2000004180c */
[----:B------:R-:W-:Y:S04]  /*1b60*/  LDSM.16.M88.4 R12, [R142+0x2000] ;  /* 0x002000008e0c783b */ /* 0x000fe80000000200 */
[----:B------:R-:W2:Y:S03]  /*1b70*/  LDSM.16.M88.4 R24, [R139+0x6000] ;  /* 0x006000008b18783b */ /* 0x000ea60000000200 */
[----:B-1----:R-:W-:Y:S08]  /*1b80*/  HMMA.16816.F32.BF16 R36, R76, R10, R36 ;  /* 0x0000000a4c24723c */ /* 0x002ff00000041824 */
[----:B---3--:R-:W-:Y:S08]  /*1b90*/  HMMA.16816.F32.BF16 R16, R44, R40, R16 ;  /* 0x000000282c10723c */ /* 0x008ff00000041810 */
[----:B------:R-:W-:Y:S01]  /*1ba0*/  HMMA.16816.F32.BF16 R28, R76, R8, R28 ;  /* 0x000000084c1c723c */ /* 0x000fe2000004181c */
[----:B------:R-:W1:Y:S07]  /*1bb0*/  LDSM.16.M88.4 R8, [R141+0x2000] ;  /* 0x002000008d08783b */ /* 0x000e6e0000000200 */
[----:B------:R-:W-:Y:S01]  /*1bc0*/  HMMA.16816.F32.BF16 R20, R44, R42, R20 ;  /* 0x0000002a2c14723c */ /* 0x000fe20000041814 */
[----:B------:R-:W3:Y:S07]  /*1bd0*/  LDSM.16.M88.4 R40, [R143+0x3000] ;  /* 0x003000008f28783b */ /* 0x000eee0000000200 */
[----:B------:R-:W-:Y:S08]  /*1be0*/  HMMA.16816.F32.BF16 R52, R76, R88, R52 ;  /* 0x000000584c34723c */ /* 0x000ff00000041834 */
[----:B------:R-:W-:Y:S08]  /*1bf0*/  HMMA.16816.F32.BF16 R36, R60, R34, R36 ;  /* 0x000000223c24723c */ /* 0x000ff00000041824 */
[----:B--2---:R-:W-:Y:S08]  /*1c00*/  HMMA.16816.F32.BF16 R16, R12, R24, R16 ;  /* 0x000000180c10723c */ /* 0x004ff00000041810 */
[----:B------:R-:W-:Y:S01]  /*1c10*/  HMMA.16816.F32.BF16 R28, R60, R32, R28 ;  /* 0x000000203c1c723c */ /* 0x000fe2000004181c */
[----:B------:R-:W2:Y:S07]  /*1c20*/  LDSM.16.M88.4 R32, [R139+0x6800] ;  /* 0x006800008b20783b */ /* 0x000eae0000000200 */
[----:B------:R-:W-:Y:S01]  /*1c30*/  HMMA.16816.F32.BF16 R20, R12, R26, R20 ;  /* 0x0000001a0c14723c */ /* 0x000fe20000041814 */
[----:B------:R-:W-:Y:S07]  /*1c40*/  LDSM.16.M88.4 R24, [R132+0x2800] ;  /* 0x002800008418783b */ /* 0x000fee0000000200 */
[----:B------:R-:W-:Y:S08]  /*1c50*/  HMMA.16816.F32.BF16 R52, R60, R56, R52 ;  /* 0x000000383c34723c */ /* 0x000ff00000041834 */
[----:B------:R-:W-:Y:S08]  /*1c60*/  HMMA.16816.F32.BF16 R36, R44, R86, R36 ;  /* 0x000000562c24723c */ /* 0x000ff00000041824 */
[----:B-1----:R-:W-:Y:S08]  /*1c70*/  HMMA.16816.F32.BF16 R16, R8, R80, R16 ;  /* 0x000000500810723c */ /* 0x002ff00000041810 */
[----:B------:R-:W-:Y:S01]  /*1c80*/  HMMA.16816.F32.BF16 R28, R44, R84, R28 ;  /* 0x000000542c1c723c */ /* 0x000fe2000004181c */
[----:B------:R-:W-:Y:S07]  /*1c90*/  LDSM.16.M88.4 R84, [R145+0x7800] ;  /* 0x007800009154783b */ /* 0x000fee0000000200 */
[----:B------:R-:W-:Y:S01]  /*1ca0*/  HMMA.16816.F32.BF16 R20, R8, R82, R20 ;  /* 0x000000520814723c */ /* 0x000fe20000041814 */
[----:B------:R-:W1:Y:S07]  /*1cb0*/  LDSM.16.M88.4 R80, [R139+0x7000] ;  /* 0x007000008b50783b */ /* 0x000e6e0000000200 */
[----:B---3--:R-:W-:Y:S01]  /*1cc0*/  HMMA.16816.F32.BF16 R52, R44, R40, R52 ;  /* 0x000000282c34723c */ /* 0x008fe20000041834 */
[----:B------:R-:W-:-:S02]  /*1cd0*/  FMUL.FTZ R17, R17, c[0x0][0x2ec] ;  /* 0x0000bb0011117a20 */ /* 0x000fc40000410000 */
[----:B------:R-:W-:Y:S02]  /*1ce0*/  FMUL.FTZ R18, R18, c[0x0][0x2ec] ;  /* 0x0000bb0012127a20 */ /* 0x000fe40000410000 */
[----:B------:R-:W-:-:S03]  /*1cf0*/  FMUL.FTZ R0, R16, c[0x0][0x2ec] ;  /* 0x0000bb0010007a20 */ /* 0x000fc60000410000 */
[----:B--2---:R-:W-:Y:S03]  /*1d00*/  HMMA.16816.F32.BF16 R36, R12, R34, R36 ;  /* 0x000000220c24723c */ /* 0x004fe60000041824 */
[----:B------:R-:W-:Y:S04]  /*1d10*/  MUFU.TANH R0, R0 ;  /* 0x0000000000007308 */ /* 0x000fe80000002400 */
[----:B------:R-:W-:Y:S01]  /*1d20*/  FMUL.FTZ R34, R19, c[0x0][0x2ec] ;  /* 0x0000bb0013227a20 */ /* 0x000fe20000410000 */
[----:B------:R-:W-:Y:S01]  /*1d30*/  HMMA.16816.F32.BF16 R48, R76, R90, R48 ;  /* 0x0000005a4c30723c */ /* 0x000fe20000041830 */
[----:B------:R-:W-:Y:S02]  /*1d40*/  FMUL.FTZ R20, R20, c[0x0][0x2ec] ;  /* 0x0000bb0014147a20 */ /* 0x000fe40000410000 */
[----:B------:R-:W-:-:S02]  /*1d50*/  FMUL.FTZ R21, R21, c[0x0][0x2ec] ;  /* 0x0000bb0015157a20 */ /* 0x000fc40000410000 */
[----:B------:R-:W-:Y:S01]  /*1d60*/  MUFU.TANH R35, R20 ;  /* 0x0000001400237308 */ /* 0x000fe20000002400 */
[----:B------:R-:W-:Y:S02]  /*1d70*/  FMUL.FTZ R41, R22, c[0x0][0x2ec] ;  /* 0x0000bb0016297a20 */ /* 0x000fe40000410000 */
[----:B------:R-:W-:Y:S01]  /*1d80*/  HMMA.16816.F32.BF16 R28, R12, R32, R28 ;  /* 0x000000200c1c723c */ /* 0x000fe2000004181c */
[----:B------:R-:W-:-:S04]  /*1d90*/  FMUL.FTZ R56, R23, c[0x0][0x2ec] ;  /* 0x0000bb0017387a20 */ /* 0x000fc80000410000 */
[----:B------:R-:W2:Y:S03]  /*1da0*/  MUFU.TANH R33, R17 ;  /* 0x0000001100217308 */ /* 0x000ea60000002400 */
[C---:B------:R-:W-:Y:S05]  /*1db0*/  HMMA.16816.F32.BF16 R68, R76.reuse, R72, R68 ;  /* 0x000000484c44723c */ /* 0x040fea0000041844 */
[----:B------:R3:W-:Y:S03]  /*1dc0*/  MUFU.TANH R32, R18 ;  /* 0x0000001200207308 */ /* 0x0007e60000002400 */
[----:B------:R-:W-:Y:S05]  /*1dd0*/  HMMA.16816.F32.BF16 R64, R76, R74, R64 ;  /* 0x0000004a4c40723c */ /* 0x000fea0000041840 */
[----:B------:R4:W-:Y:S03]  /*1de0*/  MUFU.TANH R40, R21 ;  /* 0x0000001500287308 */ /* 0x0009e60000002400 */
[----:B-1----:R-:W-:Y:S01]  /*1df0*/  HMMA.16816.F32.BF16 R52, R12, R80, R52 ;  /* 0x000000500c34723c */ /* 0x002fe20000041834 */
[----:B---3--:R-:W1:Y:S04]  /*1e00*/  LDSM.16.M88.4 R16, [R132+0x3000] ;  /* 0x003000008410783b */ /* 0x008e680000000200 */
[----:B------:R-:W3:Y:S03]  /*1e10*/  MUFU.TANH R41, R41 ;  /* 0x0000002900297308 */ /* 0x000ee60000002400 */
[----:B------:R-:W-:Y:S01]  /*1e20*/  HMMA.16816.F32.BF16 R36, R8, R26, R36 ;  /* 0x0000001a0824723c */ /* 0x000fe20000041824 */
[----:B----4-:R-:W4:Y:S04]  /*1e30*/  LDSM.16.M88.4 R20, [R143+0x3800] ;  /* 0x003800008f14783b */ /* 0x010f280000000200 */
[----:B------:R-:W5:Y:S03]  /*1e40*/  MUFU.TANH R34, R34 ;  /* 0x0000002200227308 */ /* 0x000f660000002400 */
[C---:B------:R-:W-:Y:S05]  /*1e50*/  HMMA.16816.F32.BF16 R48, R60.reuse, R58, R48 ;  /* 0x0000003a3c30723c */ /* 0x040fea0000041830 */
[----:B------:R-:W1:Y:S03]  /*1e60*/  MUFU.TANH R56, R56 ;  /* 0x0000003800387308 */ /* 0x000e660000002400 */
[----:B------:R-:W-:Y:S08]  /*1e70*/  HMMA.16816.F32.BF16 R68, R60, R84, R68 ;  /* 0x000000543c44723c */ /* 0x000ff00000041844 */
[----:B------:R-:W-:Y:S01]  /*1e80*/  HMMA.16816.F32.BF16 R28, R8, R24, R28 ;  /* 0x00000018081c723c */ /* 0x000fe2000004181c */
[----:B------:R-:W2:Y:S01]  /*1e90*/  LDSM.16.M88.4 R24, [R139+0x7800] ;  /* 0x007800008b18783b */ /* 0x000ea20000000200 */
[----:B------:R-:W-:-:S06]  /*1ea0*/  FMUL.FTZ R39, R39, c[0x0][0x2ec] ;  /* 0x0000bb0027277a20 */ /* 0x000fcc0000410000 */
[----:B------:R-:W-:Y:S08]  /*1eb0*/  HMMA.16816.F32.BF16 R64, R60, R86, R64 ;  /* 0x000000563c40723c */ /* 0x000ff00000041840 */
[----:B-1----:R-:W-:Y:S07]  /*1ec0*/  HMMA.16816.F32.BF16 R52, R8, R16, R52 ;  /* 0x000000100834723c */ /* 0x002fee0000041834 */
[----:B------:R-:W-:Y:S01]  /*1ed0*/  FMUL.FTZ R17, R37, c[0x0][0x2ec] ;  /* 0x0000bb0025117a20 */ /* 0x000fe20000410000 */
[----:B------:R-:W-:Y:S01]  /*1ee0*/  LOP3.LUT R37, R97, 0xffffffe0, RZ, 0xc0, !PT ;  /* 0xffffffe061257812 */ /* 0x000fe200078ec0ff */
[----:B------:R-:W-:Y:S01]  /*1ef0*/  HMMA.16816.F32.BF16 R48, R44, R42, R48 ;  /* 0x0000002a2c30723c */ /* 0x000fe20000041830 */
[----:B------:R-:W-:-:S02]  /*1f00*/  FMUL.FTZ R28, R28, c[0x0][0x2ec] ;  /* 0x0000bb001c1c7a20 */ /* 0x000fc40000410000 */
[----:B------:R-:W-:Y:S01]  /*1f10*/  FMUL.FTZ R30, R30, c[0x0][0x2ec] ;  /* 0x0000bb001e1e7a20 */ /* 0x000fe20000410000 */
[----:B------:R-:W-:Y:S01]  /*1f20*/  MUFU.TANH R17, R17 ;  /* 0x0000001100117308 */ /* 0x000fe20000002400 */
[----:B------:R-:W-:Y:S02]  /*1f30*/  IMAD.IADD R37, R94, 0x1, -R37 ;  /* 0x000000015e257824 */ /* 0x000fe400078e0a25 */
[----:B------:R-:W-:Y:S01]  /*1f40*/  FMUL.FTZ R31, R31, c[0x0][0x2ec] ;  /* 0x0000bb001f1f7a20 */ /* 0x000fe20000410000 */
[----:B----4-:R-:W-:Y:S01]  /*1f50*/  HMMA.16816.F32.BF16 R68, R44, R20, R68 ;  /* 0x000000142c44723c */ /* 0x010fe20000041844 */
[----:B------:R-:W-:Y:S02]  /*1f60*/  FMUL.FTZ R42, R36, c[0x0][0x2ec] ;  /* 0x0000bb00242a7a20 */ /* 0x000fe40000410000 */
[----:B------:R-:W-:Y:S01]  /*1f70*/  FMUL.FTZ R29, R29, c[0x0][0x2ec] ;  /* 0x0000bb001d1d7a20 */ /* 0x000fe20000410000 */
[----:B------:R-:W1:Y:S01]  /*1f80*/  MUFU.TANH R28, R28 ;  /* 0x0000001c001c7308 */ /* 0x000e620000002400 */
[----:B------:R-:W-:-:S02]  /*1f90*/  FMUL.FTZ R36, R38, c[0x0][0x2ec] ;  /* 0x0000bb0026247a20 */ /* 0x000fc40000410000 */
[----:B------:R-:W-:Y:S01]  /*1fa0*/  SHF.R.S32.HI R20, RZ, 0x1f, R37 ;  /* 0x0000001fff147819 */ /* 0x000fe20000011425 */
[----:B------:R-:W-:Y:S01]  /*1fb0*/  HMMA.16816.F32.BF16 R64, R44, R22, R64 ;  /* 0x000000162c40723c */ /* 0x000fe20000041840 */
[----:B------:R-:W-:Y:S02]  /*1fc0*/  FMUL.FTZ R52, R52, c[0x0][0x2ec] ;  /* 0x0000bb0034347a20 */ /* 0x000fe40000410000 */
[----:B------:R-:W-:Y:S01]  /*1fd0*/  LEA.HI R155, R20, R37, RZ, 0x2 ;  /* 0x00000025149b7211 */ /* 0x000fe200078f10ff */
[----:B------:R-:W4:Y:S01]  /*1fe0*/  MUFU.TANH R30, R30 ;  /* 0x0000001e001e7308 */ /* 0x000f220000002400 */
[----:B------:R-:W1:Y:S01]  /*1ff0*/  LDSM.16.M88.4 R20, [R132+0x3800] ;  /* 0x003800008414783b */ /* 0x000e620000000200 */
[----:B------:R-:W-:Y:S01]  /*2000*/  FMUL.FTZ R53, R53, c[0x0][0x2ec] ;  /* 0x0000bb0035357a20 */ /* 0x000fe20000410000 */
[----:B------:R-:W-:Y:S01]  /*2010*/  SHF.R.S32.HI R155, RZ, 0x2, R155 ;  /* 0x00000002ff9b7819 */ /* 0x000fe2000001149b */
[----:B------:R-:W-:Y:S01]  /*2020*/  HMMA.16816.F32.BF16 R48, R12, R82, R48 ;  /* 0x000000520c30723c */ /* 0x000fe20000041830 */
[----:B------:R-:W-:Y:S01]  /*2030*/  FMUL.FTZ R54, R54, c[0x0][0x2ec] ;  /* 0x0000bb0036367a20 */ /* 0x000fe20000410000 */
[----:B------:R-:W-:-:S04]  /*2040*/  DEPBAR.LE SB0, 0x0 ;  /* 0x000080000000791a */ /* 0x000fc80000000000 */
[----:B------:R-:W-:Y:S01]  /*2050*/  IADD3 R96, R96, 0x1, R155 ;  /* 0x0000000160607810 */ /* 0x000fe20007ffe09b */
[----:B------:R-:W1:Y:S01]  /*2060*/  MUFU.TANH R31, R31 ;  /* 0x0000001f001f7308 */ /* 0x000e620000002400 */
[----:B--2---:R-:W-:Y:S01]  /*2070*/  HMMA.16816.F32.BF16 R68, R12, R24, R68 ;  /* 0x000000180c44723c */ /* 0x004fe20000041844 */
[----:B------:R-:W-:-:S06]  /*2080*/  FMUL.FTZ R55, R55, c[0x0][0x2ec] ;  /* 0x0000bb0037377a20 */ /* 0x000fcc0000410000 */
[----:B------:R-:W2:Y:S01]  /*2090*/  MUFU.TANH R16, R42 ;  /* 0x0000002a00107308 */ /* 0x000ea20000002400 */
[----:B------:R-:W-:Y:S07]  /*20a0*/  HMMA.16816.F32.BF16 R64, R12, R26, R64 ;  /* 0x0000001a0c40723c */ /* 0x000fee0000041840 */
[----:B------:R-:W2:Y:S01]  /*20b0*/  MUFU.TANH R29, R29 ;  /* 0x0000001d001d7308 */ /* 0x000ea20000002400 */
[C---:B------:R-:W-:Y:S07]  /*20c0*/  HMMA.16816.F32.BF16 R48, R8.reuse, R18, R48 ;  /* 0x000000120830723c */ /* 0x040fee0000041830 */
[----:B------:R-:W-:Y:S01]  /*20d0*/  IADD3 R19, R92, R96, -R153 ;  /* 0x000000605c137210 */ /* 0x000fe20007ffe899 */
[----:B------:R-:W-:Y:S01]  /*20e0*/  IMAD R18, R126, 0x40, R125 ;  /* 0x000000407e127824 */ /* 0x000fe200078e027d */
[----:B------:R-:W2:Y:S02]  /*20f0*/  MUFU.TANH R36, R36 ;  /* 0x0000002400247308 */ /* 0x000ea40000002400 */
[----:B------:R-:W-:Y:S01]  /*2100*/  IADD3 R19, R19, c[0x0][0x2e8], RZ ;  /* 0x0000ba0013137a10 */ /* 0x000fe20007ffe0ff */
[----:B-1----:R-:W-:Y:S01]  /*2110*/  HMMA.16816.F32.BF16 R68, R8, R20, R68 ;  /* 0x000000140844723c */ /* 0x002fe20000041844 */
[----:B------:R-:W-:-:S02]  /*2120*/  IADD3 R24, R18, 0x8, RZ ;  /* 0x0000000812187810 */ /* 0x000fc40007ffe0ff */
[C---:B------:R-:W-:Y:S02]  /*2130*/  IADD3 R121, R19.reuse, 0x8, RZ ;  /* 0x0000000813797810 */ /* 0x040fe40007ffe0ff */
[----:B------:R-:W1:Y:S01]  /*2140*/  MUFU.TANH R37, R39 ;  /* 0x0000002700257308 */ /* 0x000e620000002400 */
[-C--:B------:R-:W-:Y:S02]  /*2150*/  IMNMX R124, R19, R92.reuse, PT ;  /* 0x0000005c137c7217 */ /* 0x080fe40003800200 */
[----:B------:R-:W-:Y:S01]  /*2160*/  IMNMX R121, R121, R92, PT ;  /* 0x0000005c79797217 */ /* 0x000fe20003800200 */
[----:B------:R-:W-:Y:S01]  /*2170*/  HMMA.16816.F32.BF16 R64, R8, R22, R64 ;  /* 0x000000160840723c */ /* 0x000fe20000041840 */
[C---:B------:R-:W-:Y:S02]  /*2180*/  IADD3 R19, R18.reuse, 0x1, RZ ;  /* 0x0000000112137810 */ /* 0x040fe40007ffe0ff */
[----:B------:R-:W-:Y:S01]  /*2190*/  IADD3 R12, R18, 0x10, RZ ;  /* 0x00000010120c7810 */ /* 0x000fe20007ffe0ff */
[----:B------:R-:W1:Y:S01]  /*21a0*/  MUFU.TANH R157, R52 ;  /* 0x00000034009d7308 */ /* 0x000e620000002400 */
[CC--:B------:R-:W-:Y:S01]  /*21b0*/  ISETP.GE.AND P6, PT, R19.reuse, R124.reuse, PT ;  /* 0x0000007c1300720c */ /* 0x0c0fe20003fc6270 */
[----:B------:R-:W-:Y:S01]  /*21c0*/  FMUL.FTZ R48, R48, c[0x0][0x2ec] ;  /* 0x0000bb0030307a20 */ /* 0x000fe20000410000 */
[-C--:B------:R-:W-:Y:S01]  /*21d0*/  ISETP.GE.AND P3, PT, R19, R121.reuse, PT ;  /* 0x000000791300720c */ /* 0x080fe20003f66270 */
[----:B------:R-:W-:Y:S01]  /*21e0*/  FMUL.FTZ R49, R49, c[0x0][0x2ec] ;  /* 0x0000bb0031317a20 */ /* 0x000fe20000410000 */
[----:B------:R-:W-:Y:S01]  /*21f0*/  IADD3 R19, R18, 0x9, RZ ;  /* 0x0000000912137810 */ /* 0x000fe20007ffe0ff */
[----:B------:R-:W-:Y:S01]  /*2200*/  FMUL.FTZ R50, R50, c[0x0][0x2ec] ;  /* 0x0000bb0032327a20 */ /* 0x000fe20000410000 */
[----:B------:R-:W-:Y:S01]  /*2210*/  FSEL R33, R33, -INF , !P6 ;  /* 0xff80000021217808 */ /* 0x000fe20007000000 */
[----:B------:R-:W1:Y:S01]  /*2220*/  MUFU.TANH R127, R48 ;  /* 0x00000030007f7308 */ /* 0x000e620000002400 */
[-C--:B------:R-:W-:Y:S01]  /*2230*/  ISETP.GE.AND P1, PT, R24, R121.reuse, PT ;  /* 0x000000791800720c */ /* 0x080fe20003f26270 */
[----:B------:R-:W-:Y:S01]  /*2240*/  FMUL.FTZ R51, R51, c[0x0][0x2ec] ;  /* 0x0000bb0033337a20 */ /* 0x000fe20000410000 */
[-C--:B------:R-:W-:Y:S01]  /*2250*/  ISETP.GE.AND P0, PT, R19, R124.reuse, PT ;  /* 0x0000007c1300720c */ /* 0x080fe20003f06270 */
[----:B------:R-:W-:Y:S01]  /*2260*/  FMUL.FTZ R71, R71, c[0x0][0x2ec] ;  /* 0x0000bb0047477a20 */ /* 0x000fe20000410000 */
[-C--:B------:R-:W-:Y:S01]  /*2270*/  ISETP.GE.AND P2, PT, R12, R124.reuse, PT ;  /* 0x0000007c0c00720c */ /* 0x080fe20003f46270 */
[----:B------:R-:W-:Y:S01]  /*2280*/  FMUL.FTZ R68, R68, c[0x0][0x2ec] ;  /* 0x0000bb0044447a20 */ /* 0x000fe20000410000 */
[-C--:B------:R-:W-:Y:S01]  /*2290*/  ISETP.GE.AND P6, PT, R12, R121.reuse, PT ;  /* 0x000000790c00720c */ /* 0x080fe20003fc6270 */
[----:B------:R-:W1:Y:S01]  /*22a0*/  MUFU.TANH R103, R71 ;  /* 0x0000004700677308 */ /* 0x000e620000002400 */
[----:B------:R-:W-:Y:S01]  /*22b0*/  IADD3 R12, R18, 0x18, RZ ;  /* 0x00000018120c7810 */ /* 0x000fe20007ffe0ff */
[----:B------:R-:W-:Y:S01]  /*22c0*/  FMUL.FTZ R69, R69, c[0x0][0x2ec] ;  /* 0x0000bb0045457a20 */ /* 0x000fe20000410000 */
[-C--:B------:R-:W-:Y:S01]  /*22d0*/  ISETP.GE.AND P4, PT, R24, R124.reuse, PT ;  /* 0x0000007c1800720c */ /* 0x080fe20003f86270 */
[----:B------:R-:W-:Y:S01]  /*22e0*/  FMUL.FTZ R70, R70, c[0x0][0x2ec] ;  /* 0x0000bb0046467a20 */ /* 0x000fe20000410000 */
[----:B------:R-:W-:Y:S01]  /*22f0*/  IADD3 R13, R18, 0x11, RZ ;  /* 0x00000011120d7810 */ /* 0x000fe20007ffe0ff */
[----:B------:R-:W-:Y:S01]  /*2300*/  FMUL.FTZ R64, R64, c[0x0][0x2ec] ;  /* 0x0000bb0040407a20 */ /* 0x000fe20000410000 */
[----:B---3--:R-:W-:Y:S01]  /*2310*/  FSEL R14, R41, -INF , !P1 ;  /* 0xff800000290e7808 */ /* 0x008fe20004800000 */
[----:B------:R-:W-:Y:S01]  /*2320*/  MUFU.TANH R113, R53 ;  /* 0x0000003500717308 */ /* 0x000fe20000002400 */
[----:B------:R-:W-:Y:S01]  /*2330*/  FSEL R15, R40, -INF , !P0 ;  /* 0xff800000280f7808 */ /* 0x000fe20004000000 */
[----:B------:R-:W-:Y:S01]  /*2340*/  FMUL.FTZ R65, R65, c[0x0][0x2ec] ;  /* 0x0000bb0041417a20 */ /* 0x000fe20000410000 */
[-C--:B------:R-:W-:Y:S01]  /*2350*/  ISETP.GE.AND P5, PT, R19, R121.reuse, PT ;  /* 0x000000791300720c */ /* 0x080fe20003fa6270 */
[----:B------:R-:W-:Y:S01]  /*2360*/  FMUL.FTZ R66, R66, c[0x0][0x2ec] ;  /* 0x0000bb0042427a20 */ /* 0x000fe20000410000 */
[C---:B------:R-:W-:Y:S01]  /*2370*/  ISETP.GE.AND P1, PT, R12.reuse, R124, PT ;  /* 0x0000007c0c00720c */ /* 0x040fe20003f26270 */
[----:B------:R-:W-:Y:S01]  /*2380*/  FMUL.FTZ R67, R67, c[0x0][0x2ec] ;  /* 0x0000bb0043437a20 */ /* 0x000fe20000410000 */
[----:B------:R-:W-:Y:S01]  /*2390*/  ISETP.GE.AND P0, PT, R12, R121, PT ;  /* 0x000000790c00720c */ /* 0x000fe20003f06270 */
[----:B------:R-:W3:Y:S01]  /*23a0*/  MUFU.TANH R174, R54 ;  /* 0x0000003600ae7308 */ /* 0x000ee20000002400 */
[----:B------:R-:W-:-:S02]  /*23b0*/  FSEL R19, R35, -INF , !P4 ;  /* 0xff80000023137808 */ /* 0x000fc40006000000 */
[C---:B------:R-:W-:Y:S02]  /*23c0*/  IADD3 R12, R18.reuse, 0x19, RZ ;  /* 0x00000019120c7810 */ /* 0x040fe40007ffe0ff */
[----:B------:R-:W-:Y:S02]  /*23d0*/  ISETP.GE.AND P4, PT, R13, R121, PT ;  /* 0x000000790d00720c */ /* 0x000fe40003f86270 */
[C---:B------:R-:W-:Y:S01]  /*23e0*/  IADD3 R20, R18.reuse, 0x20, RZ ;  /* 0x0000002012147810 */ /* 0x040fe20007ffe0ff */
[----:B------:R-:W1:Y:S01]  /*23f0*/  MUFU.TANH R172, R55 ;  /* 0x0000003700ac7308 */ /* 0x000e620000002400 */
[----:B------:R-:W-:Y:S02]  /*2400*/  IADD3 R11, R18, 0x21, RZ ;  /* 0x00000021120b7810 */ /* 0x000fe40007ffe0ff */
[----:B-----5:R-:W-:Y:S02]  /*2410*/  FSEL R34, R34, -INF , !P3 ;  /* 0xff80000022227808 */ /* 0x020fe40005800000 */
[----:B------:R-:W-:-:S02]  /*2420*/  FSEL R56, R56, -INF , !P5 ;  /* 0xff80000038387808 */ /* 0x000fc40006800000 */
[----:B------:R-:W-:Y:S01]  /*2430*/  FSEL R21, R28, -INF , !P2 ;  /* 0xff8000001c157808 */ /* 0x000fe20005000000 */
[----:B------:R-:W-:Y:S01]  /*2440*/  MUFU.TANH R115, R49 ;  /* 0x0000003100737308 */ /* 0x000fe20000002400 */
[-C--:B------:R-:W-:Y:S02]  /*2450*/  ISETP.GE.AND P3, PT, R13, R124.reuse, PT ;  /* 0x0000007c0d00720c */ /* 0x080fe40003f66270 */
[C---:B------:R-:W-:Y:S02]  /*2460*/  ISETP.GE.AND P5, PT, R12.reuse, R124, PT ;  /* 0x0000007c0c00720c */ /* 0x040fe40003fa6270 */
[----:B------:R-:W-:Y:S02]  /*2470*/  ISETP.GE.AND P2, PT, R12, R121, PT ;  /* 0x000000790c00720c */ /* 0x000fe40003f46270 */
[----:B----4-:R-:W-:Y:S01]  /*2480*/  FSEL R12, R30, -INF , !P6 ;  /* 0xff8000001e0c7808 */ /* 0x010fe20007000000 */
[----:B------:R-:W4:Y:S01]  /*2490*/  MUFU.TANH R170, R50 ;  /* 0x0000003200aa7308 */ /* 0x000f220000002400 */
[----:B------:R-:W-:-:S02]  /*24a0*/  FSEL R8, R31, -INF , !P4 ;  /* 0xff8000001f087808 */ /* 0x000fc40006000000 */
[----:B--2---:R-:W-:Y:S02]  /*24b0*/  FSEL R9, R16, -INF , !P1 ;  /* 0xff80000010097808 */ /* 0x004fe40004800000 */
[-C--:B------:R-:W-:Y:S02]  /*24c0*/  ISETP.GE.AND P6, PT, R20, R124.reuse, PT ;  /* 0x0000007c1400720c */ /* 0x080fe40003fc6270 */
[C---:B------:R-:W-:Y:S01]  /*24d0*/  ISETP.GE.AND P4, PT, R11.reuse, R124, PT ;  /* 0x0000007c0b00720c */ /* 0x040fe20003f86270 */
[----:B------:R-:W2:Y:S01]  /*24e0*/  MUFU.TANH R168, R51 ;  /* 0x0000003300a87308 */ /* 0x000ea20000002400 */
[----:B------:R-:W-:Y:S02]  /*24f0*/  ISETP.GE.AND P1, PT, R11, R121, PT ;  /* 0x000000790b00720c */ /* 0x000fe40003f26270 */
[C---:B------:R-:W-:Y:S02]  /*2500*/  IADD3 R10, R18.reuse, 0x28, RZ ;  /* 0x00000028120a7810 */ /* 0x040fe40007ffe0ff */
[----:B------:R-:W-:-:S02]  /*2510*/  IADD3 R11, R18, 0x29, RZ ;  /* 0x00000029120b7810 */ /* 0x000fc40007ffe0ff */
[----:B------:R-:W-:Y:S01]  /*2520*/  FSEL R13, R29, -INF , !P3 ;  /* 0xff8000001d0d7808 */ /* 0x000fe20005800000 */
[----:B------:R-:W5:Y:S01]  /*2530*/  MUFU.TANH R106, R68 ;  /* 0x00000044006a7308 */ /* 0x000f620000002400 */
[----:B------:R-:W-:Y:S02]  /*2540*/  ISETP.GE.AND P3, PT, R20, R121, PT ;  /* 0x000000791400720c */ /* 0x000fe40003f66270 */
[----:B------:R-:W-:Y:S02]  /*2550*/  FSEL R22, R36, -INF , !P0 ;  /* 0xff80000024167808 */ /* 0x000fe40004000000 */
[----:B-1----:R-:W-:Y:S02]  /*2560*/  FSEL R20, R37, -INF , !P2 ;  /* 0xff80000025147808 */ /* 0x002fe40005000000 */
[----:B------:R-:W-:Y:S01]  /*2570*/  FSEL R157, R157, -INF , !P6 ;  /* 0xff8000009d9d7808 */ /* 0x000fe20007000000 */
[----:B------:R-:W-:Y:S01]  /*2580*/  MUFU.TANH R105, R69 ;  /* 0x0000004500697308 */ /* 0x000fe20000002400 */
[----:B------:R-:W-:-:S02]  /*2590*/  ISETP.GE.AND P0, PT, R10, R124, PT ;  /* 0x0000007c0a00720c */ /* 0x000fc40003f06270 */
[C---:B------:R-:W-:Y:S02]  /*25a0*/  ISETP.GE.AND P2, PT, R11.reuse, R124, PT ;  /* 0x0000007c0b00720c */ /* 0x040fe40003f46270 */
[-C--:B------:R-:W-:Y:S02]  /*25b0*/  ISETP.GE.AND P6, PT, R11, R121.reuse, PT ;  /* 0x000000790b00720c */ /* 0x080fe40003fc6270 */
[----:B------:R-:W-:Y:S01]  /*25c0*/  IADD3 R11, R18, 0x31, RZ ;  /* 0x00000031120b7810 */ /* 0x000fe20007ffe0ff */
[----:B------:R-:W1:Y:S01]  /*25d0*/  MUFU.TANH R104, R70 ;  /* 0x0000004600687308 */ /* 0x000e620000002400 */
[----:B------:R-:W-:Y:S02]  /*25e0*/  FSEL R127, R127, -INF , !P0 ;  /* 0xff8000007f7f7808 */ /* 0x000fe40004000000 */
[----:B------:R-:W-:Y:S02]  /*25f0*/  FSEL R17, R17, -INF , !P5 ;  /* 0xff80000011117808 */ /* 0x000fe40006800000 */
[----:B------:R-:W-:-:S02]  /*2600*/  ISETP.GE.AND P0, PT, R11, R121, PT ;  /* 0x000000790b00720c */ /* 0x000fc40003f06270 */
[----:B------:R-:W-:Y:S01]  /*2610*/  ISETP.GE.AND P5, PT, R10, R121, PT ;  /* 0x000000790a00720c */ /* 0x000fe20003fa6270 */
[----:B------:R-:W1:Y:S01]  /*2620*/  MUFU.TANH R110, R64 ;  /* 0x00000040006e7308 */ /* 0x000e620000002400 */
[----:B------:R-:W-:Y:S02]  /*2630*/  IADD3 R10, R18, 0x30, RZ ;  /* 0x00000030120a7810 */ /* 0x000fe40007ffe0ff */
[----:B------:R-:W-:Y:S02]  /*2640*/  FSEL R103, R103, -INF , !P0 ;  /* 0xff80000067677808 */ /* 0x000fe40004000000 */
[----:B---3--:R-:W-:Y:S02]  /*2650*/  FSEL R174, R174, -INF , !P3 ;  /* 0xff800000aeae7808 */ /* 0x008fe40005800000 */
[----:B------:R-:W-:Y:S01]  /*2660*/  FSEL R113, R113, -INF , !P4 ;  /* 0xff80000071717808 */ /* 0x000fe20006000000 */
[----:B------:R-:W-:Y:S01]  /*2670*/  MUFU.TANH R109, R65 ;  /* 0x00000041006d7308 */ /* 0x000fe20000002400 */
[----:B------:R-:W-:-:S02]  /*2680*/  ISETP.GE.AND P0, PT, R120, 0x2, PT ;  /* 0x000000027800780c */ /* 0x000fc40003f06270 */
[CC--:B------:R-:W-:Y:S02]  /*2690*/  ISETP.GE.AND P3, PT, R10.reuse, R124.reuse, PT ;  /* 0x0000007c0a00720c */ /* 0x0c0fe40003f66270 */
[----:B------:R-:W-:Y:S02]  /*26a0*/  ISETP.GE.AND P4, PT, R10, R121, PT ;  /* 0x000000790a00720c */ /* 0x000fe40003f86270 */
[----:B------:R-:W-:Y:S01]  /*26b0*/  IADD3 R10, R18, 0x38, RZ ;  /* 0x00000038120a7810 */ /* 0x000fe20007ffe0ff */
[----:B------:R-:W3:Y:S01]  /*26c0*/  MUFU.TANH R108, R66 ;  /* 0x00000042006c7308 */ /* 0x000ee20000002400 */
[----:B------:R-:W-:Y:S02]  /*26d0*/  FSEL R172, R172, -INF , !P1 ;  /* 0xff800000acac7808 */ /* 0x000fe40004800000 */
[----:B----4-:R-:W-:Y:S02]  /*26e0*/  FSEL R170, R170, -INF , !P5 ;  /* 0xff800000aaaa7808 */ /* 0x010fe40006800000 */
[----:B------:R-:W-:Y:S01]  /*26f0*/  FSEL R115, R115, -INF , !P2 ;  /* 0xff80000073737808 */ /* 0x000fe20005000000 */
[----:B------:R-:W-:Y:S01]  /*2700*/  BAR.SYNC.DEFER_BLOCKING 0x0 ;  /* 0x0000000000007b1d */ /* 0x000fe20000010000 */
[----:B------:R-:W-:-:S02]  /*2710*/  ISETP.GE.AND P1, PT, R11, R124, PT ;  /* 0x0000007c0b00720c */ /* 0x000fc40003f26270 */
[C---:B------:R-:W-:Y:S02]  /*2720*/  ISETP.GE.AND P5, PT, R10.reuse, R124, PT ;  /* 0x0000007c0a00720c */ /* 0x040fe40003fa6270 */
[----:B------:R-:W-:Y:S01]  /*2730*/  ISETP.GE.AND P2, PT, R10, R121, PT ;  /* 0x000000790a00720c */ /* 0x000fe20003f46270 */
[----:B------:R-:W4:Y:S01]  /*2740*/  MUFU.TANH R107, R67 ;  /* 0x00000043006b7308 */ /* 0x000f220000002400 */
[----:B------:R-:W-:Y:S02]  /*2750*/  IADD3 R10, R18, 0x39, RZ ;  /* 0x00000039120a7810 */ /* 0x000fe40007ffe0ff */
[----:B--2---:R-:W-:Y:S02]  /*2760*/  FSEL R168, R168, -INF , !P6 ;  /* 0xff800000a8a87808 */ /* 0x004fe40007000000 */
[----:B-----5:R-:W-:Y:S02]  /*2770*/  FSEL R106, R106, -INF , !P3 ;  /* 0xff8000006a6a7808 */ /* 0x020fe40005800000 */
[----:B-1----:R-:W-:-:S02]  /*2780*/  FSEL R104, R104, -INF , !P4 ;  /* 0xff80000068687808 */ /* 0x002fc40006000000 */
[----:B------:R-:W-:Y:S02]  /*2790*/  FSEL R105, R105, -INF , !P1 ;  /* 0xff80000069697808 */ /* 0x000fe40004800000 */
[CC--:B------:R-:W-:Y:S02]  /*27a0*/  ISETP.GE.AND P6, PT, R18.reuse, R124.reuse, PT ;  /* 0x0000007c1200720c */ /* 0x0c0fe40003fc6270 */
[-C--:B------:R-:W-:Y:S02]  /*27b0*/  ISETP.GE.AND P3, PT, R18, R121.reuse, PT ;  /* 0x000000791200720c */ /* 0x080fe40003f66270 */
[C---:B------:R-:W-:Y:S02]  /*27c0*/  ISETP.GE.AND P4, PT, R10.reuse, R124, PT ;  /* 0x0000007c0a00720c */ /* 0x040fe40003f86270 */
[----:B------:R-:W-:Y:S02]  /*27d0*/  ISETP.GE.AND P1, PT, R10, R121, PT ;  /* 0x000000790a00720c */ /* 0x000fe40003f26270 */
[----:B------:R-:W-:-:S02]  /*27e0*/  FSEL R110, R110, -INF , !P5 ;  /* 0xff8000006e6e7808 */ /* 0x000fc40006800000 */
[----:B---3--:R-:W-:Y:S02]  /*27f0*/  FSEL R108, R108, -INF , !P2 ;  /* 0xff8000006c6c7808 */ /* 0x008fe40005000000 */
[----:B------:R-:W-:Y:S02]  /*2800*/  FSEL R0, R0, -INF , !P6 ;  /* 0xff80000000007808 */ /* 0x000fe40007000000 */
[----:B------:R-:W-:Y:S02]  /*2810*/  FSEL R32, R32, -INF , !P3 ;  /* 0xff80000020207808 */ /* 0x000fe40005800000 */
[----:B------:R-:W-:Y:S02]  /*2820*/  FSEL R109, R109, -INF , !P4 ;  /* 0xff8000006d6d7808 */ /* 0x000fe40006000000 */
[----:B----4-:R-:W-:Y:S01]  /*2830*/  FSEL R107, R107, -INF , !P1 ;  /* 0xff8000006b6b7808 */ /* 0x010fe20004800000 */
        /* <DEDUP_REMOVED lines=29> */
.L_x_511:
        /* <DEDUP_REMOVED lines=25> */
[----:B------:R-:W-:Y:S01]  /*2ba0*/  FMNMX.FTZ R2, R104, R7, !PT ;  /* 0x0000000768027209 */ /* 0x000fe20007810000 */
[----:B------:R-:W-:Y:S01]  /*2bb0*/  LDSM.16.MT88.4 R92, [R140+0x8000] ;  /* 0x008000008c5c783b */ /* 0x000fe20000004200 */
[----:B------:R-:W-:-:S02]  /*2bc0*/  FMNMX.FTZ R6, R110, R11, !PT ;  /* 0x0000000b6e067209 */ /* 0x000fc40007810000 */
[----:B------:R-:W-:Y:S01]  /*2bd0*/  FMNMX.FTZ R7, R103, R2, !PT ;  /* 0x0000000267077209 */ /* 0x000fe20007810000 */
[----:B------:R-:W-:Y:S01]  /*2be0*/  LDSM.16.MT88.4 R40, [R140+0xa000] ;  /* 0x00a000008c28783b */ /* 0x000fe20000004200 */
[----:B------:R-:W-:Y:S02]  /*2bf0*/  FMNMX.FTZ R6, R109, R6, !PT ;  /* 0x000000066d067209 */ /* 0x000fe40007810000 */
[----:B------:R-:W-:Y:S02]  /*2c00*/  FMNMX.FTZ R10, R108, R7, !PT ;  /* 0x000000076c0a7209 */ /* 0x000fe40007810000 */
[----:B------:R-:W-:Y:S01]  /*2c10*/  LEA R138, R5, R140, 0x1 ;  /* 0x0000008c058a7211 */ /* 0x000fe200078e08ff */
[----:B------:R-:W1:Y:S01]  /*2c20*/  SHFL.BFLY PT, R11, R6, 0x2, 0x1f ;  /* 0x0c401f00060b7f89 */ /* 0x000e6200000e0000 */
[----:B------:R-:W-:Y:S02]  /*2c30*/  FMNMX.FTZ R10, R107, R10, !PT ;  /* 0x0000000a6b0a7209 */ /* 0x000fe40007810000 */
[C---:B------:R-:W-:Y:S01]  /*2c40*/  LEA R137, R3.reuse, R140, 0x1 ;  /* 0x0000008c03897211 */ /* 0x040fe200078e08ff */
[----:B------:R-:W-:Y:S01]  /*2c50*/  LDSM.16.MT88.4 R84, [R138+0x8000] ;  /* 0x008000008a54783b */ /* 0x000fe20000004200 */
[----:B------:R-:W-:-:S03]  /*2c60*/  LEA R136, R3, R138, 0x1 ;  /* 0x0000008a03887211 */ /* 0x000fc600078e08ff */
[----:B------:R-:W2:Y:S04]  /*2c70*/  SHFL.BFLY PT, R7, R10, 0x2, 0x1f ;  /* 0x0c401f000a077f89 */ /* 0x000ea800000e0000 */
[----:B------:R-:W-:Y:S04]  /*2c80*/  LDSM.16.MT88.4 R76, [R137+0x8000] ;  /* 0x00800000894c783b */ /* 0x000fe80000004200 */
[----:B------:R-:W-:Y:S04]  /*2c90*/  LDSM.16.MT88.4 R68, [R136+0x8000] ;  /* 0x008000008844783b */ /* 0x000fe80000004200 */
[----:B------:R-:W-:Y:S01]  /*2ca0*/  LDSM.16.MT88.4 R48, [R138+0xa000] ;  /* 0x00a000008a30783b */ /* 0x000fe20000004200 */
[----:B-1----:R-:W-:-:S05]  /*2cb0*/  FMNMX.FTZ R11, R6, R11, !PT ;  /* 0x0000000b060b7209 */ /* 0x002fca0007810000 */
[----:B------:R-:W1:Y:S01]  /*2cc0*/  SHFL.BFLY PT, R2, R11, 0x1, 0x1f ;  /* 0x0c201f000b027f89 */ /* 0x000e6200000e0000 */
[----:B--2---:R-:W-:-:S05]  /*2cd0*/  FMNMX.FTZ R7, R10, R7, !PT ;  /* 0x000000070a077209 */ /* 0x004fca0007810000 */
[----:B------:R-:W2:Y:S01]  /*2ce0*/  SHFL.BFLY PT, R6, R7, 0x1, 0x1f ;  /* 0x0c201f0007067f89 */ /* 0x000ea200000e0000 */
[----:B-1----:R-:W-:-:S04]  /*2cf0*/  FMNMX.FTZ R2, R11, R2, !PT ;  /* 0x000000020b027209 */ /* 0x002fc80007810000 */
[C---:B------:R-:W-:Y:S01]  /*2d00*/  FSETP.NEU.FTZ.AND P1, PT, R2.reuse, -INF , PT ;  /* 0xff8000000200780b */ /* 0x040fe20003f3d000 */
[----:B------:R-:W-:-:S05]  /*2d10*/  FMUL.FTZ R112, R2, c[0x0][0x23c] ;  /* 0x00008f0002707a20 */ /* 0x000fca0000410000 */
[----:B------:R-:W-:-:S05]  /*2d20*/  FSEL R112, R112, RZ, P1 ;  /* 0x000000ff70707208 */ /* 0x000fca0000800000 */
[--C-:B------:R-:W-:Y:S01]  /*2d30*/  FFMA.FTZ R100, R0, c[0x0][0x23c], -R112.reuse ;  /* 0x00008f0000647a23 */ /* 0x100fe20000010870 */
[----:B--2---:R-:W-:Y:S01]  /*2d40*/  FMNMX.FTZ R0, R7, R6, !PT ;  /* 0x0000000607007209 */ /* 0x004fe20007810000 */
[--C-:B------:R-:W-:Y:S02]  /*2d50*/  FFMA.FTZ R35, R33, c[0x0][0x23c], -R112.reuse ;  /* 0x00008f0021237a23 */ /* 0x100fe40000010870 */
[--C-:B------:R-:W-:Y:S01]  /*2d60*/  FFMA.FTZ R33, R19, c[0x0][0x23c], -R112.reuse ;  /* 0x00008f0013217a23 */ /* 0x100fe20000010870 */
[C---:B------:R-:W-:Y:S01]  /*2d70*/  FSETP.NEU.FTZ.AND P1, PT, R0.reuse, -INF , PT ;  /* 0xff8000000000780b */ /* 0x040fe20003f3d000 */
[----:B------:R-:W-:Y:S01]  /*2d80*/  FMUL.FTZ R111, R0, c[0x0][0x23c] ;  /* 0x00008f00006f7a20 */ /* 0x000fe20000410000 */
[----:B------:R-:W-:Y:S01]  /*2d90*/  MUFU.EX2 R100, R100 ;  /* 0x0000006400647308 */ /* 0x000fe20000000800 */
[--C-:B------:R-:W-:Y:S02]  /*2da0*/  FFMA.FTZ R30, R15, c[0x0][0x23c], -R112.reuse ;  /* 0x00008f000f1e7a23 */ /* 0x100fe40000010870 */
[--C-:B------:R-:W-:Y:S01]  /*2db0*/  FFMA.FTZ R27, R9, c[0x0][0x23c], -R112.reuse ;  /* 0x00008f00091b7a23 */ /* 0x100fe20000010870 */
[----:B------:R-:W-:Y:S01]  /*2dc0*/  FSEL R111, R111, RZ, P1 ;  /* 0x000000ff6f6f7208 */ /* 0x000fe20000800000 */
[----:B------:R-:W-:-:S02]  /*2dd0*/  FFMA.FTZ R29, R21, c[0x0][0x23c], -R112 ;  /* 0x00008f00151d7a23 */ /* 0x000fc40000010870 */
[--C-:B------:R-:W-:Y:S01]  /*2de0*/  FFMA.FTZ R28, R13, c[0x0][0x23c], -R112.reuse ;  /* 0x00008f000d1c7a23 */ /* 0x100fe20000010870 */
[----:B------:R-:W1:Y:S01]  /*2df0*/  MUFU.EX2 R35, R35 ;  /* 0x0000002300237308 */ /* 0x000e620000000800 */
[--C-:B------:R-:W-:Y:S02]  /*2e00*/  FFMA.FTZ R101, R34, c[0x0][0x23c], -R111.reuse ;  /* 0x00008f0022657a23 */ /* 0x100fe4000001086f */
[--C-:B------:R-:W-:Y:S02]  /*2e10*/  FFMA.FTZ R102, R32, c[0x0][0x23c], -R111.reuse ;  /* 0x00008f0020667a23 */ /* 0x100fe4000001086f */
[--C-:B------:R-:W-:Y:S02]  /*2e20*/  FFMA.FTZ R34, R14, c[0x0][0x23c], -R111.reuse ;  /* 0x00008f000e227a23 */ /* 0x100fe4000001086f */
[--C-:B------:R-:W-:Y:S01]  /*2e30*/  FFMA.FTZ R31, R56, c[0x0][0x23c], -R111.reuse ;  /* 0x00008f00381f7a23 */ /* 0x100fe2000001086f */
[----:B------:R-:W-:Y:S01]  /*2e40*/  MUFU.EX2 R33, R33 ;  /* 0x0000002100217308 */ /* 0x000fe20000000800 */
[----:B------:R-:W-:Y:S01]  /*2e50*/  FFMA.FTZ R25, R8, c[0x0][0x23c], -R111 ;  /* 0x00008f0008197a23 */ /* 0x000fe2000001086f */
[----:B------:R-:W-:Y:S01]  /*2e60*/  LDSM.16.MT88.4 R56, [R137+0xa000] ;  /* 0x00a000008938783b */ /* 0x000fe20000004200 */
[----:B------:R-:W-:-:S02]  /*2e70*/  FFMA.FTZ R24, R17, c[0x0][0x23c], -R112 ;  /* 0x00008f0011187a23 */ /* 0x000fc40000010870 */
[--C-:B------:R-:W-:Y:S01]  /*2e80*/  FFMA.FTZ R32, R12, c[0x0][0x23c], -R111.reuse ;  /* 0x00008f000c207a23 */ /* 0x100fe2000001086f */
[----:B------:R-:W2:Y:S01]  /*2e90*/  LDSM.16.MT88.4 R8, [R138+0x8800] ;  /* 0x008800008a08783b */ /* 0x000ea20000004200 */
[--C-:B------:R-:W-:Y:S01]  /*2ea0*/  FFMA.FTZ R26, R22, c[0x0][0x23c], -R111.reuse ;  /* 0x00008f00161a7a23 */ /* 0x100fe2000001086f */
[----:B------:R-:W3:Y:S01]  /*2eb0*/  MUFU.EX2 R30, R30 ;  /* 0x0000001e001e7308 */ /* 0x000ee20000000800 */
[----:B-1----:R-:W-:Y:S01]  /*2ec0*/  F2FP.BF16.PACK_AB R64, R35, R100 ;  /* 0x000000642340723e */ /* 0x002fe200000010ff */
[----:B------:R-:W-:Y:S01]  /*2ed0*/  FFMA.FTZ R20, R20, c[0x0][0x23c], -R111 ;  /* 0x00008f0014147a23 */ /* 0x000fe2000001086f */
[----:B------:R-:W1:Y:S01]  /*2ee0*/  LDSM.16.MT88.4 R12, [R140+0x8800] ;  /* 0x008800008c0c783b */ /* 0x000e620000004200 */
[--C-:B------:R-:W-:Y:S02]  /*2ef0*/  FFMA.FTZ R166, R157, c[0x0][0x23c], -R112.reuse ;  /* 0x00008f009da67a23 */ /* 0x100fe40000010870 */
[--C-:B------:R-:W-:Y:S01]  /*2f00*/  FFMA.FTZ R113, R113, c[0x0][0x23c], -R112.reuse ;  /* 0x00008f0071717a23 */ /* 0x100fe20000010870 */
[----:B------:R-:W-:Y:S01]  /*2f10*/  LDSM.16.MT88.4 R16, [R137+0x8800] ;  /* 0x008800008910783b */ /* 0x000fe20000004200 */
[----:B------:R-:W-:Y:S01]  /*2f20*/  MUFU.EX2 R102, R102 ;  /* 0x0000006600667308 */ /* 0x000fe20000000800 */
[----:B------:R-:W-:-:S02]  /*2f30*/  FFMA.FTZ R114, R127, c[0x0][0x23c], -R112 ;  /* 0x00008f007f727a23 */ /* 0x000fc40000010870 */
[--C-:B------:R-:W-:Y:S02]  /*2f40*/  FFMA.FTZ R106, R106, c[0x0][0x23c], -R112.reuse ;  /* 0x00008f006a6a7a23 */ /* 0x100fe40000010870 */
[--C-:B------:R-:W-:Y:S02]  /*2f50*/  FFMA.FTZ R105, R105, c[0x0][0x23c], -R112.reuse ;  /* 0x00008f0069697a23 */ /* 0x100fe40000010870 */
[--C-:B------:R-:W-:Y:S01]  /*2f60*/  FFMA.FTZ R110, R110, c[0x0][0x23c], -R112.reuse ;  /* 0x00008f006e6e7a23 */ /* 0x100fe20000010870 */
[----:B------:R-:W4:Y:S01]  /*2f70*/  MUFU.EX2 R101, R101 ;  /* 0x0000006500657308 */ /* 0x000f220000000800 */
[----:B---3--:R-:W-:Y:S01]  /*2f80*/  F2FP.BF16.PACK_AB R66, R30, R33 ;  /* 0x000000211e42723e */ /* 0x008fe200000010ff */
[----:B------:R-:W-:Y:S02]  /*2f90*/  FFMA.FTZ R171, R109, c[0x0][0x23c], -R112 ;  /* 0x00008f006dab7a23 */ /* 0x000fe40000010870 */
[--C-:B------:R-:W-:Y:S02]  /*2fa0*/  FFMA.FTZ R104, R104, c[0x0][0x23c], -R111.reuse ;  /* 0x00008f0068687a23 */ /* 0x100fe4000001086f */
[----:B------:R-:W-:-:S02]  /*2fb0*/  FFMA.FTZ R103, R103, c[0x0][0x23c], -R111 ;  /* 0x00008f0067677a23 */ /* 0x000fc4000001086f */
[----:B------:R-:W-:Y:S01]  /*2fc0*/  MUFU.EX2 R34, R34 ;  /* 0x0000002200227308 */ /* 0x000fe20000000800 */
[----:B------:R-:W-:Y:S02]  /*2fd0*/  FFMA.FTZ R108, R108, c[0x0][0x23c], -R111 ;  /* 0x00008f006c6c7a23 */ /* 0x000fe4000001086f */
[----:B------:R-:W-:-:S04]  /*2fe0*/  FADD.FTZ R100, R100, R35 ;  /* 0x0000002364647221 */ /* 0x000fc80000010000 */
[----:B------:R-:W-:Y:S01]  /*2ff0*/  FADD.FTZ R33, R33, R100 ;  /* 0x0000006421217221 */ /* 0x000fe20000010000 */
[----:B------:R-:W3:Y:S01]  /*3000*/  MUFU.EX2 R31, R31 ;  /* 0x0000001f001f7308 */ /* 0x000ee20000000800 */
[----:B----4-:R-:W-:Y:S01]  /*3010*/  F2FP.BF16.PACK_AB R65, R101, R102 ;  /* 0x000000666541723e */ /* 0x010fe200000010ff */
[----:B------:R-:W-:Y:S02]  /*3020*/  FADD.FTZ R101, R102, R101 ;  /* 0x0000006566657221 */ /* 0x000fe40000010000 */
[----:B------:R-:W-:-:S04]  /*3030*/  FADD.FTZ R30, R30, R33 ;  /* 0x000000211e1e7221 */ /* 0x000fc80000010000 */
[----:B------:R-:W-:Y:S01]  /*3040*/  MUFU.EX2 R29, R29 ;  /* 0x0000001d001d7308 */ /* 0x000fe20000000800 */
[----:B---3--:R-:W-:-:S07]  /*3050*/  F2FP.BF16.PACK_AB R67, R31, R34 ;  /* 0x000000221f43723e */ /* 0x008fce00000010ff */
[----:B------:R-:W3:Y:S01]  /*3060*/  MUFU.EX2 R28, R28 ;  /* 0x0000001c001c7308 */ /* 0x000ee20000000800 */
[----:B------:R-:W-:-:S04]  /*3070*/  FADD.FTZ R34, R34, R101 ;  /* 0x0000006522227221 */ /* 0x000fc80000010000 */
[----:B------:R-:W-:Y:S01]  /*3080*/  FADD.FTZ R31, R31, R34 ;  /* 0x000000221f1f7221 */ /* 0x000fe20000010000 */
[C---:B------:R-:W-:Y:S02]  /*3090*/  HMMA.16816.F32.BF16 R88, R64.reuse, R84, RZ ;  /* 0x000000544058723c */ /* 0x040fe400000418ff */
[----:B------:R-:W-:Y:S06]  /*30a0*/  MUFU.EX2 R27, R27 ;  /* 0x0000001b001b7308 */ /* 0x000fec0000000800 */
[----:B------:R-:W-:Y:S02]  /*30b0*/  HMMA.16816.F32.BF16 R84, R64, R86, RZ ;  /* 0x000000564054723c */ /* 0x000fe400000418ff */
[----:B------:R-:W4:Y:S01]  /*30c0*/  MUFU.EX2 R24, R24 ;  /* 0x0000001800187308 */ /* 0x000f220000000800 */
[----:B---3--:R-:W-:Y:S01]  /*30d0*/  F2FP.BF16.PACK_AB R4, R28, R29 ;  /* 0x0000001d1c04723e */ /* 0x008fe200000010ff */
[----:B------:R-:W-:-:S04]  /*30e0*/  FADD.FTZ R29, R29, R30 ;  /* 0x0000001e1d1d7221 */ /* 0x000fc80000010000 */
[C---:B------:R-:W-:Y:S01]  /*30f0*/  HMMA.16816.F32.BF16 R96, R64.reuse, R92, RZ ;  /* 0x0000005c4060723c */ /* 0x040fe200000418ff */
[----:B------:R-:W-:Y:S01]  /*3100*/  FADD.FTZ R28, R28, R29 ;  /* 0x0000001d1c1c7221 */ /* 0x000fe20000010000 */
[----:B------:R-:W-:Y:S06]  /*3110*/  MUFU.EX2 R32, R32 ;  /* 0x0000002000207308 */ /* 0x000fec0000000800 */
[----:B------:R-:W-:Y:S02]  /*3120*/  HMMA.16816.F32.BF16 R92, R64, R94, RZ ;  /* 0x0000005e405c723c */ /* 0x000fe400000418ff */
[----:B------:R-:W3:Y:S01]  /*3130*/  MUFU.EX2 R25, R25 ;  /* 0x0000001900197308 */ /* 0x000ee20000000800 */
[----:B----4-:R-:W-:Y:S01]  /*3140*/  F2FP.BF16.PACK_AB R6, R24, R27 ;  /* 0x0000001b1806723e */ /* 0x010fe200000010ff */
[----:B------:R-:W-:-:S04]  /*3150*/  FADD.FTZ R27, R27, R28 ;  /* 0x0000001c1b1b7221 */ /* 0x000fc80000010000 */
[C---:B------:R-:W-:Y:S01]  /*3160*/  HMMA.16816.F32.BF16 R36, R64.reuse, R40, RZ ;  /* 0x000000284024723c */ /* 0x040fe200000418ff */
[----:B------:R-:W-:Y:S01]  /*3170*/  FADD.FTZ R27, R24, R27 ;  /* 0x0000001b181b7221 */ /* 0x000fe20000010000 */
        /* <DEDUP_REMOVED lines=8> */
[----:B------:R-:W-:Y:S01]  /*3200*/  HMMA.16816.F32.BF16 R76, R64, R78, RZ ;  /* 0x0000004e404c723c */ /* 0x000fe200000418ff */
[----:B----4-:R-:W-:Y:S01]  /*3210*/  F2FP.BF16.PACK_AB R7, R3, R26 ;  /* 0x0000001a0307723e */ /* 0x010fe200000010ff */
[----:B------:R-:W-:Y:S01]  /*3220*/  LDSM.16.MT88.4 R20, [R136+0x8800] ;  /* 0x008800008814783b */ /* 0x000fe20000004200 */
[----:B------:R-:W3:Y:S01]  /*3230*/  MUFU.EX2 R113, R113 ;  /* 0x0000007100717308 */ /* 0x000ee20000000800 */
[----:B------:R-:W-:-:S04]  /*3240*/  FADD.FTZ R26, R26, R25 ;  /* 0x000000191a1a7221 */ /* 0x000fc80000010000 */
[----:B------:R-:W-:Y:S01]  /*3250*/  HMMA.16816.F32.BF16 R72, R64, R68, RZ ;  /* 0x000000444048723c */ /* 0x000fe200000418ff */
[----:B------:R-:W-:Y:S02]  /*3260*/  FADD.FTZ R26, R3, R26 ;  /* 0x0000001a031a7221 */ /* 0x000fe40000010000 */
[----:B------:R-:W-:Y:S05]  /*3270*/  MUFU.EX2 R114, R114 ;  /* 0x0000007200727308 */ /* 0x000fea0000000800 */
[C---:B--2---:R-:W-:Y:S03]  /*3280*/  HMMA.16816.F32.BF16 R88, R4.reuse, R8, R88 ;  /* 0x000000080458723c */ /* 0x044fe60000041858 */
[----:B------:R-:W-:Y:S05]  /*3290*/  MUFU.EX2 R106, R106 ;  /* 0x0000006a006a7308 */ /* 0x000fea0000000800 */
[C---:B------:R-:W-:Y:S01]  /*32a0*/  HMMA.16816.F32.BF16 R84, R4.reuse, R10, R84 ;  /* 0x0000000a0454723c */ /* 0x040fe20000041854 */
[----:B------:R-:W2:Y:S02]  /*32b0*/  LDSM.16.MT88.4 R8, [R140+0xa800] ;  /* 0x00a800008c08783b */ /* 0x000ea40000004200 */
[----:B------:R-:W-:Y:S05]  /*32c0*/  MUFU.EX2 R105, R105 ;  /* 0x0000006900697308 */ /* 0x000fea0000000800 */
[C---:B-1----:R-:W-:Y:S03]  /*32d0*/  HMMA.16816.F32.BF16 R96, R4.reuse, R12, R96 ;  /* 0x0000000c0460723c */ /* 0x042fe60000041860 */
[----:B------:R-:W-:Y:S05]  /*32e0*/  MUFU.EX2 R110, R110 ;  /* 0x0000006e006e7308 */ /* 0x000fea0000000800 */
[----:B------:R-:W-:Y:S01]  /*32f0*/  HMMA.16816.F32.BF16 R92, R4, R14, R92 ;  /* 0x0000000e045c723c */ /* 0x000fe2000004185c */
[----:B------:R-:W1:Y:S02]  /*3300*/  LDSM.16.MT88.4 R12, [R136+0xa000] ;  /* 0x00a00000880c783b */ /* 0x000e640000004200 */
[----:B------:R-:W-:Y:S05]  /*3310*/  MUFU.EX2 R171, R171 ;  /* 0x000000ab00ab7308 */ /* 0x000fea0000000800 */
[C---:B------:R-:W-:Y:S03]  /*3320*/  HMMA.16816.F32.BF16 R44, R64.reuse, R48, RZ ;  /* 0x00000030402c723c */ /* 0x040fe600000418ff */
[----:B------:R-:W-:Y:S05]  /*3330*/  MUFU.EX2 R104, R104 ;  /* 0x0000006800687308 */ /* 0x000fea0000000800 */
[C---:B------:R-:W-:Y:S03]  /*3340*/  HMMA.16816.F32.BF16 R52, R64.reuse, R56, RZ ;  /* 0x000000384034723c */ /* 0x040fe600000418ff */
[----:B------:R-:W-:Y:S05]  /*3350*/  MUFU.EX2 R103, R103 ;  /* 0x0000006700677308 */ /* 0x000fea0000000800 */
[----:B------:R-:W-:Y:S08]  /*3360*/  HMMA.16816.F32.BF16 R68, R64, R70, RZ ;  /* 0x000000464044723c */ /* 0x000ff000000418ff */
[C---:B--2---:R-:W-:Y:S08]  /*3370*/  HMMA.16816.F32.BF16 R36, R4.reuse, R8, R36 ;  /* 0x000000080424723c */ /* 0x044ff00000041824 */
[----:B------:R-:W-:Y:S01]  /*3380*/  HMMA.16816.F32.BF16 R40, R4, R10, R40 ;  /* 0x0000000a0428723c */ /* 0x000fe20000041828 */
[----:B------:R-:W2:Y:S07]  /*3390*/  LDSM.16.MT88.4 R8, [R136+0xa800] ;  /* 0x00a800008808783b */ /* 0x000eae0000004200 */
[C---:B------:R-:W-:Y:S08]  /*33a0*/  HMMA.16816.F32.BF16 R48, R64.reuse, R50, RZ ;  /* 0x000000324030723c */ /* 0x040ff000000418ff */
[C---:B------:R-:W-:Y:S08]  /*33b0*/  HMMA.16816.F32.BF16 R56, R64.reuse, R58, RZ ;  /* 0x0000003a4038723c */ /* 0x040ff000000418ff */
[C---:B-1----:R-:W-:Y:S08]  /*33c0*/  HMMA.16816.F32.BF16 R60, R64.reuse, R12, RZ ;  /* 0x0000000c403c723c */ /* 0x042ff000000418ff */
[----:B------:R-:W-:Y:S01]  /*33d0*/  HMMA.16816.F32.BF16 R64, R64, R14, RZ ;  /* 0x0000000e4040723c */ /* 0x000fe200000418ff */
[----:B------:R-:W1:Y:S07]  /*33e0*/  LDSM.16.MT88.4 R12, [R137+0xa800] ;  /* 0x00a80000890c783b */ /* 0x000e6e0000004200 */
[C---:B------:R-:W-:Y:S08]  /*33f0*/  HMMA.16816.F32.BF16 R80, R4.reuse, R16, R80 ;  /* 0x000000100450723c */ /* 0x040ff00000041850 */
[C---:B------:R-:W-:Y:S01]  /*3400*/  HMMA.16816.F32.BF16 R76, R4.reuse, R18, R76 ;  /* 0x00000012044c723c */ /* 0x040fe2000004184c */
[----:B------:R-:W4:Y:S07]  /*3410*/  LDSM.16.MT88.4 R16, [R138+0xa800] ;  /* 0x00a800008a10783b */ /* 0x000f2e0000004200 */
[C---:B--2---:R-:W-:Y:S08]  /*3420*/  HMMA.16816.F32.BF16 R60, R4.reuse, R8, R60 ;  /* 0x00000008043c723c */ /* 0x044ff0000004183c */
[C---:B------:R-:W-:Y:S01]  /*3430*/  HMMA.16816.F32.BF16 R64, R4.reuse, R10, R64 ;  /* 0x0000000a0440723c */ /* 0x040fe20000041840 */
[----:B------:R-:W2:Y:S07]  /*3440*/  LDSM.16.MT88.4 R8, [R140+0x9000] ;  /* 0x009000008c08783b */ /* 0x000eae0000004200 */
[C---:B------:R-:W-:Y:S07]  /*3450*/  HMMA.16816.F32.BF16 R72, R4.reuse, R20, R72 ;  /* 0x000000140448723c */ /* 0x040fee0000041848 */
[----:B------:R-:W-:Y:S01]  /*3460*/  FFMA.FTZ R21, R115, c[0x0][0x23c], -R112 ;  /* 0x00008f0073157a23 */ /* 0x000fe20000010870 */
[----:B------:R-:W-:Y:S01]  /*3470*/  HMMA.16816.F32.BF16 R68, R4, R22, R68 ;  /* 0x000000160444723c */ /* 0x000fe20000041844 */
[----:B------:R-:W-:-:S02]  /*3480*/  FFMA.FTZ R115, R174, c[0x0][0x23c], -R111 ;  /* 0x00008f00ae737a23 */ /* 0x000fc4000001086f */
[--C-:B------:R-:W-:Y:S02]  /*3490*/  FFMA.FTZ R20, R168, c[0x0][0x23c], -R111.reuse ;  /* 0x00008f00a8147a23 */ /* 0x100fe4000001086f */
[----:B------:R-:W-:Y:S02]  /*34a0*/  MUFU.EX2 R21, R21 ;  /* 0x0000001500157308 */ /* 0x000fe40000000800 */
[--C-:B------:R-:W-:Y:S01]  /*34b0*/  FFMA.FTZ R22, R172, c[0x0][0x23c], -R111.reuse ;  /* 0x00008f00ac167a23 */ /* 0x100fe2000001086f */
[C---:B-1----:R-:W-:Y:S01]  /*34c0*/  HMMA.16816.F32.BF16 R52, R4.reuse, R12, R52 ;  /* 0x0000000c0434723c */ /* 0x042fe20000041834 */
[--C-:B------:R-:W-:Y:S02]  /*34d0*/  FFMA.FTZ R23, R170, c[0x0][0x23c], -R111.reuse ;  /* 0x00008f00aa177a23 */ /* 0x100fe4000001086f */
[----:B------:R-:W-:Y:S02]  /*34e0*/  FFMA.FTZ R170, R107, c[0x0][0x23c], -R111 ;  /* 0x00008f006baa7a23 */ /* 0x000fe4000001086f */
[----:B------:R-:W-:Y:S03]  /*34f0*/  MUFU.EX2 R115, R115 ;  /* 0x0000007300737308 */ /* 0x000fe60000000800 */
[C---:B----4-:R-:W-:Y:S05]  /*3500*/  HMMA.16816.F32.BF16 R44, R4.reuse, R16, R44 ;  /* 0x00000010042c723c */ /* 0x050fea000004182c */
[----:B------:R-:W1:Y:S03]  /*3510*/  MUFU.EX2 R22, R22 ;  /* 0x0000001600167308 */ /* 0x000e660000000800 */
[C---:B------:R-:W-:Y:S01]  /*3520*/  HMMA.16816.F32.BF16 R48, R4.reuse, R18, R48 ;  /* 0x000000120430723c */ /* 0x040fe20000041830 */
[----:B------:R-:W-:Y:S04]  /*3530*/  LDSM.16.MT88.4 R16, [R138+0x9000] ;  /* 0x009000008a10783b */ /* 0x000fe80000004200 */
[----:B------:R-:W-:Y:S03]  /*3540*/  MUFU.EX2 R23, R23 ;  /* 0x0000001700177308 */ /* 0x000fe60000000800 */
[----:B------:R-:W-:Y:S01]  /*3550*/  HMMA.16816.F32.BF16 R56, R4, R14, R56 ;  /* 0x0000000e0438723c */ /* 0x000fe20000041838 */
[----:B------:R-:W4:Y:S04]  /*3560*/  LDSM.16.MT88.4 R12, [R136+0x9000] ;  /* 0x00900000880c783b */ /* 0x000f280000004200 */
[----:B------:R-:W5:Y:S02]  /*3570*/  MUFU.EX2 R20, R20 ;  /* 0x0000001400147308 */ /* 0x000f640000000800 */
[----:B---3--:R-:W-:Y:S01]  /*3580*/  F2FP.BF16.PACK_AB R4, R113, R166 ;  /* 0x000000a67104723e */ /* 0x008fe200000010ff */
[----:B------:R-:W-:Y:S01]  /*3590*/  FADD.FTZ R166, R166, R27 ;  /* 0x0000001ba6a67221 */ /* 0x000fe20000010000 */
[C---:B-1----:R-:W-:Y:S01]  /*35a0*/  F2FP.BF16.PACK_AB R5, R22.reuse, R115 ;  /* 0x000000731605723e */ /* 0x042fe200000010ff */
[----:B------:R-:W-:Y:S01]  /*35b0*/  FADD.FTZ R115, R115, R26 ;  /* 0x0000001a73737221 */ /* 0x000fe20000010000 */
[----:B------:R-:W-:Y:S01]  /*35c0*/  F2FP.BF16.PACK_AB R6, R21, R114 ;  /* 0x000000721506723e */ /* 0x000fe200000010ff */
[----:B------:R-:W-:Y:S01]  /*35d0*/  FADD.FTZ R113, R113, R166 ;  /* 0x000000a671717221 */ /* 0x000fe20000010000 */
[----:B------:R-:W-:Y:S01]  /*35e0*/  MUFU.EX2 R107, R108 ;  /* 0x0000006c006b7308 */ /* 0x000fe20000000800 */
[----:B------:R-:W-:-:S02]  /*35f0*/  FADD.FTZ R22, R22, R115 ;  /* 0x0000007316167221 */ /* 0x000fc40000010000 */
[----:B------:R-:W-:-:S04]  /*3600*/  FADD.FTZ R114, R114, R113 ;  /* 0x0000007172727221 */ /* 0x000fc80000010000 */
[----:B------:R-:W-:Y:S01]  /*3610*/  FADD.FTZ R21, R21, R114 ;  /* 0x0000007215157221 */ /* 0x000fe20000010000 */
[----:B-----5:R-:W-:Y:S01]  /*3620*/  F2FP.BF16.PACK_AB R7, R20, R23 ;  /* 0x000000171407723e */ /* 0x020fe200000010ff */
[----:B------:R-:W1:Y:S01]  /*3630*/  MUFU.EX2 R170, R170 ;  /* 0x000000aa00aa7308 */ /* 0x000e620000000800 */
[----:B------:R-:W-:-:S04]  /*3640*/  FADD.FTZ R23, R23, R22 ;  /* 0x0000001617177221 */ /* 0x000fc80000010000 */
[----:B------:R-:W-:Y:S01]  /*3650*/  FADD.FTZ R23, R20, R23 ;  /* 0x0000001714177221 */ /* 0x000fe20000010000 */
[C---:B--2---:R-:W-:Y:S08]  /*3660*/  HMMA.16816.F32.BF16 R96, R4.reuse, R8, R96 ;  /* 0x000000080460723c */ /* 0x044ff00000041860 */
[C---:B------:R-:W-:Y:S01]  /*3670*/  HMMA.16816.F32.BF16 R92, R4.reuse, R10, R92 ;  /* 0x0000000a045c723c */ /* 0x040fe2000004185c */
[----:B------:R-:W2:Y:S07]  /*3680*/  LDSM.16.MT88.4 R8, [R137+0x9000] ;  /* 0x009000008908783b */ /* 0x000eae0000004200 */
[C---:B----4-:R-:W-:Y:S08]  /*3690*/  HMMA.16816.F32.BF16 R72, R4.reuse, R12, R72 ;  /* 0x0000000c0448723c */ /* 0x050ff00000041848 */
[C---:B------:R-:W-:Y:S01]  /*36a0*/  HMMA.16816.F32.BF16 R68, R4.reuse, R14, R68 ;  /* 0x0000000e0444723c */ /* 0x040fe20000041844 */
[----:B------:R-:W3:Y:S07]  /*36b0*/  LDSM.16.MT88.4 R12, [R137+0xb000] ;  /* 0x00b00000890c783b */ /* 0x000eee0000004200 */
[C---:B------:R-:W-:Y:S08]  /*36c0*/  HMMA.16816.F32.BF16 R88, R4.reuse, R16, R88 ;  /* 0x000000100458723c */ /* 0x040ff00000041858 */
[C---:B------:R-:W-:Y:S01]  /*36d0*/  HMMA.16816.F32.BF16 R84, R4.reuse, R18, R84 ;  /* 0x000000120454723c */ /* 0x040fe20000041854 */
[----:B------:R-:W4:Y:S07]  /*36e0*/  LDSM.16.MT88.4 R16, [R138+0xb000] ;  /* 0x00b000008a10783b */ /* 0x000f2e0000004200 */
[C---:B--2---:R-:W-:Y:S08]  /*36f0*/  HMMA.16816.F32.BF16 R80, R4.reuse, R8, R80 ;  /* 0x000000080450723c */ /* 0x044ff00000041850 */
[C---:B------:R-:W-:Y:S01]  /*3700*/  HMMA.16816.F32.BF16 R76, R4.reuse, R10, R76 ;  /* 0x0000000a044c723c */ /* 0x040fe2000004184c */
[----:B------:R-:W2:Y:S07]  /*3710*/  LDSM.16.MT88.4 R8, [R140+0xb000] ;  /* 0x00b000008c08783b */ /* 0x000eae0000004200 */
[C---:B---3--:R-:W-:Y:S08]  /*3720*/  HMMA.16816.F32.BF16 R52, R4.reuse, R12, R52 ;  /* 0x0000000c0434723c */ /* 0x048ff00000041834 */
[C---:B------:R-:W-:Y:S01]  /*3730*/  HMMA.16816.F32.BF16 R56, R4.reuse, R14, R56 ;  /* 0x0000000e0438723c */ /* 0x040fe20000041838 */
[----:B------:R-:W-:Y:S07]  /*3740*/  LDSM.16.MT88.4 R12, [R140+0x9800] ;  /* 0x009800008c0c783b */ /* 0x000fee0000004200 */
[C---:B----4-:R-:W-:Y:S08]  /*3750*/  HMMA.16816.F32.BF16 R44, R4.reuse, R16, R44 ;  /* 0x00000010042c723c */ /* 0x050ff0000004182c */
[C---:B------:R-:W-:Y:S01]  /*3760*/  HMMA.16816.F32.BF16 R48, R4.reuse, R18, R48 ;  /* 0x000000120430723c */ /* 0x040fe20000041830 */
[----:B------:R-:W-:Y:S07]  /*3770*/  LDSM.16.MT88.4 R16, [R137+0x9800] ;  /* 0x009800008910783b */ /* 0x000fee0000004200 */
[C---:B--2---:R-:W-:Y:S08]  /*3780*/  HMMA.16816.F32.BF16 R36, R4.reuse, R8, R36 ;  /* 0x000000080424723c */ /* 0x044ff00000041824 */
[C---:B------:R-:W-:Y:S01]  /*3790*/  HMMA.16816.F32.BF16 R40, R4.reuse, R10, R40 ;  /* 0x0000000a0428723c */ /* 0x040fe20000041828 */
[----:B------:R-:W2:Y:S07]  /*37a0*/  LDSM.16.MT88.4 R8, [R136+0xb000] ;  /* 0x00b000008808783b */ /* 0x000eae0000004200 */
        /* <DEDUP_REMOVED lines=9> */
[----:B-1----:R-:W-:Y:S01]  /*3840*/  F2FP.BF16.PACK_AB R7, R170, R107 ;  /* 0x0000006baa07723e */ /* 0x002fe200000010ff */
[----:B------:R-:W-:-:S02]  /*3850*/  FADD.FTZ R104, R103, R104 ;  /* 0x0000006867687221 */ /* 0x000fc40000010000 */
[----:B------:R-:W-:Y:S02]  /*3860*/  FADD.FTZ R110, R110, R105 ;  /* 0x000000696e6e7221 */ /* 0x000fe40000010000 */
[----:B------:R-:W-:Y:S02]  /*3870*/  FADD.FTZ R107, R107, R104 ;  /* 0x000000686b6b7221 */ /* 0x000fe40000010000 */
[----:B------:R-:W-:Y:S01]  /*3880*/  HMMA.16816.F32.BF16 R96, R4, R12, R96 ;  /* 0x0000000c0460723c */ /* 0x000fe20000041860 */
[----:B------:R-:W-:Y:S02]  /*3890*/  FADD.FTZ R171, R171, R110 ;  /* 0x0000006eabab7221 */ /* 0x000fe40000010000 */
[----:B------:R-:W-:-:S05]  /*38a0*/  FADD.FTZ R170, R170, R107 ;  /* 0x0000006baaaa7221 */ /* 0x000fca0000010000 */
[C---:B------:R-:W-:Y:S01]  /*38b0*/  HMMA.16816.F32.BF16 R92, R4.reuse, R14, R92 ;  /* 0x0000000e045c723c */ /* 0x040fe2000004185c */
[----:B------:R-:W1:Y:S07]  /*38c0*/  LDSM.16.MT88.4 R12, [R136+0x9800] ;  /* 0x00980000880c783b */ /* 0x000e6e0000004200 */
[C---:B------:R-:W-:Y:S08]  /*38d0*/  HMMA.16816.F32.BF16 R80, R4.reuse, R16, R80 ;  /* 0x000000100450723c */ /* 0x040ff00000041850 */
[C---:B--2---:R-:W-:Y:S08]  /*38e0*/  HMMA.16816.F32.BF16 R88, R4.reuse, R8, R88 ;  /* 0x000000080458723c */ /* 0x044ff00000041858 */
[C---:B------:R-:W-:Y:S01]  /*38f0*/  HMMA.16816.F32.BF16 R84, R4.reuse, R10, R84 ;  /* 0x0000000a0454723c */ /* 0x040fe20000041854 */
[----:B------:R-:W2:Y:S07]  /*3900*/  LDSM.16.MT88.4 R8, [R140+0xb800] ;  /* 0x00b800008c08783b */ /* 0x000eae0000004200 */
[C---:B------:R-:W-:Y:S01]  /*3910*/  HMMA.16816.F32.BF16 R76, R4.reuse, R18, R76 ;  /* 0x00000012044c723c */ /* 0x040fe2000004184c */
[----:B------:R-:W3:Y:S07]  /*3920*/  LDSM.16.MT88.4 R16, [R138+0xb800] ;  /* 0x00b800008a10783b */ /* 0x000eee0000004200 */
[C---:B-1----:R-:W-:Y:S08]  /*3930*/  HMMA.16816.F32.BF16 R72, R4.reuse, R12, R72 ;  /* 0x0000000c0448723c */ /* 0x042ff00000041848 */
[C---:B------:R-:W-:Y:S01]  /*3940*/  HMMA.16816.F32.BF16 R68, R4.reuse, R14, R68 ;  /* 0x0000000e0444723c */ /* 0x040fe20000041844 */
[----:B------:R-:W1:Y:S07]  /*3950*/  LDSM.16.MT88.4 R12, [R137+0xb800] ;  /* 0x00b80000890c783b */ /* 0x000e6e0000004200 */
[C---:B--2---:R-:W-:Y:S08]  /*3960*/  HMMA.16816.F32.BF16 R36, R4.reuse, R8, R36 ;  /* 0x000000080424723c */ /* 0x044ff00000041824 */
[C---:B------:R-:W-:Y:S01]  /*3970*/  HMMA.16816.F32.BF16 R40, R4.reuse, R10, R40 ;  /* 0x0000000a0428723c */ /* 0x040fe20000041828 */
[----:B------:R-:W2:Y:S07]  /*3980*/  LDSM.16.MT88.4 R8, [R136+0xb800] ;  /* 0x00b800008808783b */ /* 0x000eae0000004200 */
[C---:B---3--:R-:W-:Y:S08]  /*3990*/  HMMA.16816.F32.BF16 R44, R4.reuse, R16, R44 ;  /* 0x00000010042c723c */ /* 0x048ff0000004182c */
[C---:B------:R-:W-:Y:S08]  /*39a0*/  HMMA.16816.F32.BF16 R48, R4.reuse, R18, R48 ;  /* 0x000000120430723c */ /* 0x040ff00000041830 */
[C---:B-1----:R-:W-:Y:S08]  /*39b0*/  HMMA.16816.F32.BF16 R52, R4.reuse, R12, R52 ;  /* 0x0000000c0434723c */ /* 0x042ff00000041834 */
[C---:B------:R-:W-:Y:S08]  /*39c0*/  HMMA.16816.F32.BF16 R56, R4.reuse, R14, R56 ;  /* 0x0000000e0438723c */ /* 0x040ff00000041838 */
[C---:B--2---:R-:W-:Y:S08]  /*39d0*/  HMMA.16816.F32.BF16 R60, R4.reuse, R8, R60 ;  /* 0x00000008043c723c */ /* 0x044ff0000004183c */
        /* <DEDUP_REMOVED lines=15> */
[----:B------:R-:W-:-:S04]  /*3ad0*/  LEA R12, P1, R6, c[0x0][0x170], 0x1 ;  /* 0x00005c00060c7a11 */ /* 0x000fc800078208ff */
[----:B------:R-:W-:Y:S02]  /*3ae0*/  IADD3 R14, P0, R5, R12, RZ ;  /* 0x0000000c050e7210 */ /* 0x000fe40007f1e0ff */
[----:B------:R-:W-:Y:S02]  /*3af0*/  LEA.HI.X R13, R6, c[0x0][0x174], R3, 0x1, P1 ;  /* 0x00005d00060d7a11 */ /* 0x000fe400008f0c03 */
[----:B------:R-:W-:-:S03]  /*3b00*/  IADD3 R6, P1, R14, R5, RZ ;  /* 0x000000050e067210 */ /* 0x000fc60007f3e0ff */
[----:B------:R-:W-:Y:S01]  /*3b10*/  IMAD.X R15, R4, 0x1, R13, P0 ;  /* 0x00000001040f7824 */ /* 0x000fe200000e060d */
[----:B------:R-:W-:-:S03]  /*3b20*/  IADD3 R20, P0, R6, R5, RZ ;  /* 0x0000000506147210 */ /* 0x000fc60007f1e0ff */
[----:B------:R-:W-:-:S04]  /*3b30*/  IMAD.X R7, R15, 0x1, R4, P1 ;  /* 0x000000010f077824 */ /* 0x000fc800008e0604 */
[----:B------:R-:W-:Y:S01]  /*3b40*/  IMAD.X R21, R7, 0x1, R4, P0 ;  /* 0x0000000107157824 */ /* 0x000fe200000e0604 */
        /* <DEDUP_REMOVED lines=110> */
[----:B------:R-:W-:Y:S01]  /*4230*/  FMUL.FTZ R4, R4, c[0x0][0x2ec] ;  /* 0x0000bb0004047a20 */ /* 0x000fe20000410000 */
[C---:B-1----:R-:W-:Y:S01]  /*4240*/  HMMA.16816.F32.BF16 R12, R108.reuse, R100, R12 ;  /* 0x000000646c0c723c */ /* 0x042fe2000004180c */
[----:B------:R-:W-:Y:S02]  /*4250*/  FMUL.FTZ R5, R5, c[0x0][0x2ec] ;  /* 0x0000bb0005057a20 */ /* 0x000fe40000410000 */
[----:B------:R-:W-:Y:S01]  /*4260*/  MUFU.TANH R167, R4 ;  /* 0x0000000400a77308 */ /* 0x000fe20000002400 */
[----:B------:R-:W-:Y:S02]  /*4270*/  FMUL.FTZ R6, R6, c[0x0][0x2ec] ;  /* 0x0000bb0006067a20 */ /* 0x000fe40000410000 */
[----:B------:R-:W-:Y:S02]  /*4280*/  FMUL.FTZ R7, R7, c[0x0][0x2ec] ;  /* 0x0000bb0007077a20 */ /* 0x000fe40000410000 */
[----:B------:R-:W-:Y:S01]  /*4290*/  HMMA.16816.F32.BF16 R8, R108, R102, R8 ;  /* 0x000000666c08723c */ /* 0x000fe20000041808 */
[----:B------:R-:W1:Y:S01]  /*42a0*/  LDSM.16.M88.4 R100, [R132+0x3800] ;  /* 0x003800008464783b */ /* 0x000e620000000200 */
[----:B------:R-:W-:Y:S01]  /*42b0*/  FMUL.FTZ R32, R32, c[0x0][0x2ec] ;  /* 0x0000bb0020207a20 */ /* 0x000fe20000410000 */
[----:B------:R-:W-:Y:S01]  /*42c0*/  MUFU.TANH R157, R5 ;  /* 0x00000005009d7308 */ /* 0x000fe20000002400 */
[----:B------:R-:W-:Y:S01]  /*42d0*/  FMUL.FTZ R34, R34, c[0x0][0x2ec] ;  /* 0x0000bb0022227a20 */ /* 0x000fe20000410000 */
[----:B------:R-:W-:-:S04]  /*42e0*/  DEPBAR.LE SB0, 0x0 ;  /* 0x000080000000791a */ /* 0x000fc80000000000 */
[C---:B---3--:R-:W-:Y:S01]  /*42f0*/  HMMA.16816.F32.BF16 R28, R108.reuse, R104, R28 ;  /* 0x000000686c1c723c */ /* 0x048fe2000004181c */
[----:B------:R-:W-:Y:S01]  /*4300*/  FMUL.FTZ R35, R35, c[0x0][0x2ec] ;  /* 0x0000bb0023237a20 */ /* 0x000fe20000410000 */
[----:B------:R-:W-:Y:S05]  /*4310*/  MUFU.TANH R174, R6 ;  /* 0x0000000600ae7308 */ /* 0x000fea0000002400 */
[----:B------:R-:W-:Y:S01]  /*4320*/  FMUL.FTZ R3, R12, c[0x0][0x2ec] ;  /* 0x0000bb000c037a20 */ /* 0x000fe20000410000 */
[----:B------:R-:W-:Y:S01]  /*4330*/  HMMA.16816.F32.BF16 R24, R108, R106, R24 ;  /* 0x0000006a6c18723c */ /* 0x000fe20000041818 */
[----:B------:R-:W-:Y:S01]  /*4340*/  FMUL.FTZ R12, R14, c[0x0][0x2ec] ;  /* 0x0000bb000e0c7a20 */ /* 0x000fe20000410000 */
[----:B------:R-:W-:Y:S05]  /*4350*/  MUFU.TANH R188, R7 ;  /* 0x0000000700bc7308 */ /* 0x000fea0000002400 */
[----:B------:R-:W-:-:S02]  /*4360*/  FMUL.FTZ R10, R10, c[0x0][0x2ec] ;  /* 0x0000bb000a0a7a20 */ /* 0x000fc40000410000 */
[----:B------:R-:W-:Y:S01]  /*4370*/  FMUL.FTZ R8, R8, c[0x0][0x2ec] ;  /* 0x0000bb0008087a20 */ /* 0x000fe20000410000 */
[----:B------:R-:W-:Y:S01]  /*4380*/  MUFU.TANH R127, R32 ;  /* 0x00000020007f7308 */ /* 0x000fe20000002400 */
[----:B------:R-:W-:Y:S02]  /*4390*/  FMUL.FTZ R9, R9, c[0x0][0x2ec] ;  /* 0x0000bb0009097a20 */ /* 0x000fe40000410000 */
[----:B------:R-:W-:-:S03]  /*43a0*/  FMUL.FTZ R11, R11, c[0x0][0x2ec] ;  /* 0x0000bb000b0b7a20 */ /* 0x000fc60000410000 */
[----:B------:R-:W-:Y:S02]  /*43b0*/  FMUL.FTZ R28, R28, c[0x0][0x2ec] ;  /* 0x0000bb001c1c7a20 */ /* 0x000fe40000410000 */
[----:B------:R2:W-:Y:S01]  /*43c0*/  MUFU.TANH R14, R11 ;  /* 0x0000000b000e7308 */ /* 0x0005e20000002400 */
[----:B------:R-:W-:Y:S02]  /*43d0*/  FMUL.FTZ R31, R31, c[0x0][0x2ec] ;  /* 0x0000bb001f1f7a20 */ /* 0x000fe40000410000 */
[----:B------:R-:W-:Y:S02]  /*43e0*/  FMUL.FTZ R29, R29, c[0x0][0x2ec] ;  /* 0x0000bb001d1d7a20 */ /* 0x000fe40000410000 */
[----:B------:R-:W-:Y:S01]  /*43f0*/  FMUL.FTZ R30, R30, c[0x0][0x2ec] ;  /* 0x0000bb001e1e7a20 */ /* 0x000fe20000410000 */
[----:B-1----:R-:W-:Y:S01]  /*4400*/  HMMA.16816.F32.BF16 R20, R108, R100, R20 ;  /* 0x000000646c14723c */ /* 0x002fe20000041814 */
[----:B------:R-:W-:Y:S01]  /*4410*/  FMUL.FTZ R24, R24, c[0x0][0x2ec] ;  /* 0x0000bb0018187a20 */ /* 0x000fe20000410000 */
[----:B------:R-:W-:Y:S01]  /*4420*/  MUFU.TANH R168, R34 ;  /* 0x0000002200a87308 */ /* 0x000fe20000002400 */
[----:B------:R-:W-:-:S02]  /*4430*/  FMUL.FTZ R25, R25, c[0x0][0x2ec] ;  /* 0x0000bb0019197a20 */ /* 0x000fc40000410000 */
[----:B------:R-:W-:Y:S02]  /*4440*/  FMUL.FTZ R26, R26, c[0x0][0x2ec] ;  /* 0x0000bb001a1a7a20 */ /* 0x000fe40000410000 */
[----:B------:R-:W-:Y:S01]  /*4450*/  FMUL.FTZ R100, R13, c[0x0][0x2ec] ;  /* 0x0000bb000d647a20 */ /* 0x000fe20000410000 */
[----:B------:R-:W-:Y:S01]  /*4460*/  HMMA.16816.F32.BF16 R16, R108, R102, R16 ;  /* 0x000000666c10723c */ /* 0x000fe20000041810 */
[----:B------:R-:W-:Y:S01]  /*4470*/  FMUL.FTZ R101, R15, c[0x0][0x2ec] ;  /* 0x0000bb000f657a20 */ /* 0x000fe20000410000 */
[----:B------:R1:W3:Y:S01]  /*4480*/  MUFU.TANH R102, R10 ;  /* 0x0000000a00667308 */ /* 0x0002e20000002400 */
[----:B--2---:R-:W-:Y:S02]  /*4490*/  FMUL.FTZ R11, R33, c[0x0][0x2ec] ;  /* 0x0000bb00210b7a20 */ /* 0x004fe40000410000 */
[----:B------:R-:W-:-:S05]  /*44a0*/  FMUL.FTZ R27, R27, c[0x0][0x2ec] ;  /* 0x0000bb001b1b7a20 */ /* 0x000fca0000410000 */
[----:B------:R-:W-:Y:S06]  /*44b0*/  MUFU.TANH R100, R100 ;  /* 0x0000006400647308 */ /* 0x000fec0000002400 */
[----:B------:R-:W-:Y:S02]  /*44c0*/  FMUL.FTZ R23, R23, c[0x0][0x2ec] ;  /* 0x0000bb0017177a20 */ /* 0x000fe40000410000 */
[----:B-1----:R-:W-:Y:S01]  /*44d0*/  IMAD R10, R126, 0x40, R125 ;  /* 0x000000407e0a7824 */ /* 0x002fe200078e027d */
[----:B------:R-:W1:Y:S01]  /*44e0*/  MUFU.TANH R101, R101 ;  /* 0x0000006500657308 */ /* 0x000e620000002400 */
[----:B------:R-:W-:-:S02]  /*44f0*/  FMUL.FTZ R20, R20, c[0x0][0x2ec] ;  /* 0x0000bb0014147a20 */ /* 0x000fc40000410000 */
[----:B------:R-:W-:Y:S01]  /*4500*/  FMUL.FTZ R21, R21, c[0x0][0x2ec] ;  /* 0x0000bb0015157a20 */ /* 0x000fe20000410000 */
[----:B------:R-:W-:Y:S01]  /*4510*/  IADD3 R5, R10, 0x1, RZ ;  /* 0x000000010a057810 */ /* 0x000fe20007ffe0ff */
[----:B------:R-:W-:Y:S01]  /*4520*/  FMUL.FTZ R22, R22, c[0x0][0x2ec] ;  /* 0x0000bb0016167a20 */ /* 0x000fe20000410000 */
[----:B------:R-:W-:Y:S01]  /*4530*/  IADD3 R4, R10, 0x8, RZ ;  /* 0x000000080a047810 */ /* 0x000fe20007ffe0ff */
[----:B------:R-:W-:Y:S01]  /*4540*/  FMUL.FTZ R17, R17, c[0x0][0x2ec] ;  /* 0x0000bb0011117a20 */ /* 0x000fe20000410000 */
[----:B------:R1:W2:Y:S01]  /*4550*/  MUFU.TANH R15, R8 ;  /* 0x00000008000f7308 */ /* 0x0002a20000002400 */
[-C--:B------:R-:W-:Y:S01]  /*4560*/  ISETP.GE.AND P5, PT, R5, R124.reuse, PT ;  /* 0x0000007c0500720c */ /* 0x080fe20003fa6270 */
[----:B------:R-:W-:Y:S01]  /*4570*/  FMUL.FTZ R19, R19, c[0x0][0x2ec] ;  /* 0x0000bb0013137a20 */ /* 0x000fe20000410000 */
[C---:B------:R-:W-:Y:S02]  /*4580*/  ISETP.GE.AND P4, PT, R4.reuse, R124, PT ;  /* 0x0000007c0400720c */ /* 0x040fe40003f86270 */
[----:B------:R-:W-:-:S02]  /*4590*/  ISETP.GE.AND P1, PT, R4, R121, PT ;  /* 0x000000790400720c */ /* 0x000fc40003f26270 */
[----:B------:R-:W-:Y:S01]  /*45a0*/  IADD3 R4, R10, 0x10, RZ ;  /* 0x000000100a047810 */ /* 0x000fe20007ffe0ff */
[----:B------:R4:W5:Y:S01]  /*45b0*/  MUFU.TANH R13, R9 ;  /* 0x00000009000d7308 */ /* 0x0009620000002400 */
[----:B------:R-:W-:Y:S02]  /*45c0*/  ISETP.GE.AND P2, PT, R5, R121, PT ;  /* 0x000000790500720c */ /* 0x000fe40003f46270 */
[----:B------:R-:W-:Y:S02]  /*45d0*/  ISETP.GE.AND P3, PT, R4, R124, PT ;  /* 0x0000007c0400720c */ /* 0x000fe40003f66270 */
[----:B------:R-:W-:Y:S02]  /*45e0*/  IADD3 R5, R10, 0x9, RZ ;  /* 0x000000090a057810 */ /* 0x000fe40007ffe0ff */
[----:B---3--:R-:W-:Y:S01]  /*45f0*/  FSEL R6, R102, -INF , !P1 ;  /* 0xff80000066067808 */ /* 0x008fe20004800000 */
[----:B------:R-:W3:Y:S01]  /*4600*/  MUFU.TANH R186, R35 ;  /* 0x0000002300ba7308 */ /* 0x000ee20000002400 */
[----:B-1----:R-:W-:-:S02]  /*4610*/  FSEL R8, R101, -INF , !P2 ;  /* 0xff80000065087808 */ /* 0x002fc40005000000 */
[----:B--2---:R-:W-:Y:S02]  /*4620*/  FSEL R7, R15, -INF , !P4 ;  /* 0xff8000000f077808 */ /* 0x004fe40006000000 */
[C---:B------:R-:W-:Y:S02]  /*4630*/  ISETP.GE.AND P0, PT, R5.reuse, R124, PT ;  /* 0x0000007c0500720c */ /* 0x040fe40003f06270 */
[-C--:B------:R-:W-:Y:S01]  /*4640*/  ISETP.GE.AND P6, PT, R5, R121.reuse, PT ;  /* 0x000000790500720c */ /* 0x080fe20003fc6270 */
[----:B------:R-:W1:Y:S01]  /*4650*/  MUFU.TANH R169, R28 ;  /* 0x0000001c00a97308 */ /* 0x000e620000002400 */
[----:B----4-:R-:W-:Y:S02]  /*4660*/  FSEL R9, R100, -INF , !P5 ;  /* 0xff80000064097808 */ /* 0x010fe40006800000 */
[----:B------:R-:W-:Y:S02]  /*4670*/  ISETP.GE.AND P5, PT, R4, R121, PT ;  /* 0x000000790400720c */ /* 0x000fe40003fa6270 */
[----:B------:R-:W-:-:S02]  /*4680*/  IADD3 R4, R10, 0x11, RZ ;  /* 0x000000110a047810 */ /* 0x000fc40007ffe0ff */
[----:B-----5:R-:W-:Y:S01]  /*4690*/  FSEL R5, R13, -INF , !P0 ;  /* 0xff8000000d057808 */ /* 0x020fe20004000000 */
[----:B------:R-:W2:Y:S01]  /*46a0*/  MUFU.TANH R182, R31 ;  /* 0x0000001f00b67308 */ /* 0x000ea20000002400 */
[CC--:B------:R-:W-:Y:S02]  /*46b0*/  ISETP.GE.AND P2, PT, R4.reuse, R124.reuse, PT ;  /* 0x0000007c0400720c */ /* 0x0c0fe40003f46270 */
[----:B------:R-:W-:Y:S02]  /*46c0*/  ISETP.GE.AND P4, PT, R4, R121, PT ;  /* 0x000000790400720c */ /* 0x000fe40003f86270 */
[C---:B------:R-:W-:Y:S02]  /*46d0*/  IADD3 R4, R10.reuse, 0x18, RZ ;  /* 0x000000180a047810 */ /* 0x040fe40007ffe0ff */
[----:B------:R-:W-:Y:S01]  /*46e0*/  IADD3 R15, R10, 0x19, RZ ;  /* 0x000000190a0f7810 */ /* 0x000fe20007ffe0ff */
[----:B------:R-:W4:Y:S01]  /*46f0*/  MUFU.TANH R173, R24 ;  /* 0x0000001800ad7308 */ /* 0x000f220000002400 */
[----:B------:R-:W-:-:S02]  /*4700*/  ISETP.GE.AND P1, PT, R4, R124, PT ;  /* 0x0000007c0400720c */ /* 0x000fc40003f26270 */
[----:B------:R-:W-:Y:S02]  /*4710*/  ISETP.GE.AND P0, PT, R4, R121, PT ;  /* 0x000000790400720c */ /* 0x000fe40003f06270 */
[----:B------:R-:W-:Y:S02]  /*4720*/  FSEL R4, R14, -INF , !P6 ;  /* 0xff8000000e047808 */ /* 0x000fe40007000000 */
[C---:B------:R-:W-:Y:S01]  /*4730*/  IADD3 R14, R10.reuse, 0x20, RZ ;  /* 0x000000200a0e7810 */ /* 0x040fe20007ffe0ff */
[----:B------:R-:W5:Y:S01]  /*4740*/  MUFU.TANH R11, R11 ;  /* 0x0000000b000b7308 */ /* 0x000f620000002400 */
[----:B------:R-:W-:Y:S02]  /*4750*/  IADD3 R13, R10, 0x21, RZ ;  /* 0x000000210a0d7810 */ /* 0x000fe40007ffe0ff */
[----:B------:R-:W-:Y:S02]  /*4760*/  FSEL R167, R167, -INF , !P3 ;  /* 0xff800000a7a77808 */ /* 0x000fe40005800000 */
[----:B------:R-:W-:-:S02]  /*4770*/  FSEL R174, R174, -INF , !P5 ;  /* 0xff800000aeae7808 */ /* 0x000fc40006800000 */
[----:B------:R-:W-:Y:S01]  /*4780*/  FSEL R157, R157, -INF , !P2 ;  /* 0xff8000009d9d7808 */ /* 0x000fe20005000000 */
[----:B------:R-:W1:Y:S01]  /*4790*/  MUFU.TANH R114, R23 ;  /* 0x0000001700727308 */ /* 0x000e620000002400 */
[----:B------:R-:W-:Y:S02]  /*47a0*/  FSEL R188, R188, -INF , !P4 ;  /* 0xff800000bcbc7808 */ /* 0x000fe40006000000 */
[----:B------:R-:W-:Y:S02]  /*47b0*/  FSEL R127, R127, -INF , !P1 ;  /* 0xff8000007f7f7808 */ /* 0x000fe40004800000 */
[-C--:B------:R-:W-:Y:S02]  /*47c0*/  ISETP.GE.AND P3, PT, R15, R121.reuse, PT ;  /* 0x000000790f00720c */ /* 0x080fe40003f66270 */
[C---:B------:R-:W-:Y:S01]  /*47d0*/  ISETP.GE.AND P5, PT, R14.reuse, R124, PT ;  /* 0x0000007c0e00720c */ /* 0x040fe20003fa6270 */
[----:B------:R-:W-:Y:S01]  /*47e0*/  MUFU.TANH R175, R29 ;  /* 0x0000001d00af7308 */ /* 0x000fe20000002400 */
[----:B------:R-:W-:-:S02]  /*47f0*/  ISETP.GE.AND P2, PT, R14, R121, PT ;  /* 0x000000790e00720c */ /* 0x000fc40003f46270 */
[C---:B------:R-:W-:Y:S02]  /*4800*/  ISETP.GE.AND P4, PT, R13.reuse, R124, PT ;  /* 0x0000007c0d00720c */ /* 0x040fe40003f86270 */
[----:B------:R-:W-:Y:S02]  /*4810*/  ISETP.GE.AND P1, PT, R13, R121, PT ;  /* 0x000000790d00720c */ /* 0x000fe40003f26270 */
[C---:B------:R-:W-:Y:S01]  /*4820*/  IADD3 R14, R10.reuse, 0x28, RZ ;  /* 0x000000280a0e7810 */ /* 0x040fe20007ffe0ff */
[----:B------:R-:W2:Y:S01]  /*4830*/  MUFU.TANH R180, R30 ;  /* 0x0000001e00b47308 */ /* 0x000ea20000002400 */
[----:B------:R-:W-:Y:S02]  /*4840*/  IADD3 R13, R10, 0x29, RZ ;  /* 0x000000290a0d7810 */ /* 0x000fe40007ffe0ff */
[----:B------:R-:W-:Y:S02]  /*4850*/  FSEL R168, R168, -INF , !P0 ;  /* 0xff800000a8a87808 */ /* 0x000fe40004000000 */
[----:B---3--:R-:W-:-:S02]  /*4860*/  FSEL R186, R186, -INF , !P3 ;  /* 0xff800000baba7808 */ /* 0x008fc40005800000 */
[----:B-1----:R-:W-:Y:S01]  /*4870*/  FSEL R169, R169, -INF , !P5 ;  /* 0xff800000a9a97808 */ /* 0x002fe20006800000 */
[----:B------:R-:W-:Y:S01]  /*4880*/  MUFU.TANH R177, R25 ;  /* 0x0000001900b17308 */ /* 0x000fe20000002400 */
[-C--:B------:R-:W-:Y:S02]  /*4890*/  ISETP.GE.AND P0, PT, R14, R124.reuse, PT ;  /* 0x0000007c0e00720c */ /* 0x080fe40003f06270 */
[CC--:B------:R-:W-:Y:S02]  /*48a0*/  ISETP.GE.AND P3, PT, R13.reuse, R124.reuse, PT ;  /* 0x0000007c0d00720c */ /* 0x0c0fe40003f66270 */
[----:B------:R-:W-:Y:S02]  /*48b0*/  ISETP.GE.AND P5, PT, R13, R121, PT ;  /* 0x000000790d00720c */ /* 0x000fe40003fa6270 */
[----:B------:R-:W-:Y:S01]  /*48c0*/  ISETP.GE.AND P6, PT, R15, R124, PT ;  /* 0x0000007c0f00720c */ /* 0x000fe20003fc6270 */
[----:B------:R-:W1:Y:S01]  /*48d0*/  MUFU.TANH R184, R26 ;  /* 0x0000001a00b87308 */ /* 0x000e620000002400 */
[----:B------:R-:W-:-:S02]  /*48e0*/  IADD3 R13, R10, 0x31, RZ ;  /* 0x000000310a0d7810 */ /* 0x000fc40007ffe0ff */
[----:B--2---:R-:W-:Y:S02]  /*48f0*/  FSEL R182, R182, -INF , !P1 ;  /* 0xff800000b6b67808 */ /* 0x004fe40004800000 */
[----:B----4-:R-:W-:Y:S02]  /*4900*/  FSEL R173, R173, -INF , !P0 ;  /* 0xff800000adad7808 */ /* 0x010fe40004000000 */
[----:B-----5:R-:W-:Y:S01]  /*4910*/  FSEL R125, R11, -INF , !P6 ;  /* 0xff8000000b7d7808 */ /* 0x020fe20007000000 */
[----:B------:R-:W-:Y:S01]  /*4920*/  FMUL.FTZ R11, R16, c[0x0][0x2ec] ;  /* 0x0000bb00100b7a20 */ /* 0x000fe20000410000 */
[C---:B------:R-:W-:Y:S01]  /*4930*/  ISETP.GE.AND P1, PT, R13.reuse, R124, PT ;  /* 0x0000007c0d00720c */ /* 0x040fe20003f26270 */
[----:B------:R-:W2:Y:S01]  /*4940*/  MUFU.TANH R178, R27 ;  /* 0x0000001b00b27308 */ /* 0x000ea20000002400 */
[-C--:B------:R-:W-:Y:S01]  /*4950*/  ISETP.GE.AND P0, PT, R13, R121.reuse, PT ;  /* 0x000000790d00720c */ /* 0x080fe20003f06270 */
[----:B------:R-:W-:Y:S01]  /*4960*/  FMUL.FTZ R13, R18, c[0x0][0x2ec] ;  /* 0x0000bb00120d7a20 */ /* 0x000fe20000410000 */
[----:B------:R-:W-:-:S02]  /*4970*/  ISETP.GE.AND P6, PT, R14, R121, PT ;  /* 0x000000790e00720c */ /* 0x000fc40003fc6270 */
[----:B------:R-:W-:Y:S02]  /*4980*/  FSEL R114, R114, -INF , !P0 ;  /* 0xff80000072727808 */ /* 0x000fe40004000000 */
[----:B------:R-:W-:Y:S01]  /*4990*/  ISETP.NE.AND P0, PT, R120, 0x2, PT ;  /* 0x000000027800780c */ /* 0x000fe20003f05270 */
[----:B------:R-:W3:Y:S01]  /*49a0*/  MUFU.TANH R111, R20 ;  /* 0x00000014006f7308 */ /* 0x000ee20000002400 */
[----:B------:R-:W-:Y:S02]  /*49b0*/  IADD3 R14, R10, 0x30, RZ ;  /* 0x000000300a0e7810 */ /* 0x000fe40007ffe0ff */
[----:B------:R-:W-:Y:S02]  /*49c0*/  FSEL R180, R180, -INF , !P2 ;  /* 0xff800000b4b47808 */ /* 0x000fe40005000000 */
[----:B------:R-:W-:Y:S02]  /*49d0*/  FSEL R175, R175, -INF , !P4 ;  /* 0xff800000afaf7808 */ /* 0x000fe40006000000 */
[C---:B------:R-:W-:Y:S01]  /*49e0*/  ISETP.GE.AND P2, PT, R14.reuse, R124, PT ;  /* 0x0000007c0e00720c */ /* 0x040fe20003f46270 */
[----:B------:R-:W4:Y:S01]  /*49f0*/  MUFU.TANH R113, R21 ;  /* 0x0000001500717308 */ /* 0x000f220000002400 */
[----:B------:R-:W-:-:S02]  /*4a00*/  ISETP.GE.AND P4, PT, R14, R121, PT ;  /* 0x000000790e00720c */ /* 0x000fc40003f86270 */
[----:B-1----:R-:W-:Y:S02]  /*4a10*/  FSEL R184, R184, -INF , !P6 ;  /* 0xff800000b8b87808 */ /* 0x002fe40007000000 */
[----:B------:R-:W-:Y:S02]  /*4a20*/  FSEL R177, R177, -INF , !P3 ;  /* 0xff800000b1b17808 */ /* 0x000fe40005800000 */
[C---:B------:R-:W-:Y:S01]  /*4a30*/  ISETP.GE.AND P6, PT, R10.reuse, R124, PT ;  /* 0x0000007c0a00720c */ /* 0x040fe20003fc6270 */
[----:B------:R-:W1:Y:S01]  /*4a40*/  MUFU.TANH R112, R22 ;  /* 0x0000001600707308 */ /* 0x000e620000002400 */
[C---:B------:R-:W-:Y:S02]  /*4a50*/  ISETP.GE.AND P3, PT, R10.reuse, R121, PT ;  /* 0x000000790a00720c */ /* 0x040fe40003f66270 */
[C---:B------:R-:W-:Y:S02]  /*4a60*/  IADD3 R14, R10.reuse, 0x38, RZ ;  /* 0x000000380a0e7810 */ /* 0x040fe40007ffe0ff */
[----:B------:R-:W-:-:S02]  /*4a70*/  IADD3 R10, R10, 0x39, RZ ;  /* 0x000000390a0a7810 */ /* 0x000fc40007ffe0ff */
[----:B--2---:R-:W-:Y:S01]  /*4a80*/  FSEL R178, R178, -INF , !P5 ;  /* 0xff800000b2b27808 */ /* 0x004fe20006800000 */
[----:B------:R-:W2:Y:S01]  /*4a90*/  MUFU.TANH R3, R3 ;  /* 0x0000000300037308 */ /* 0x000ea20000002400 */
[----:B---3--:R-:W-:Y:S02]  /*4aa0*/  FSEL R111, R111, -INF , !P2 ;  /* 0xff8000006f6f7808 */ /* 0x008fe40005000000 */
[----:B----4-:R-:W-:Y:S02]  /*4ab0*/  FSEL R113, R113, -INF , !P1 ;  /* 0xff80000071717808 */ /* 0x010fe40004800000 */
[C---:B------:R-:W-:Y:S02]  /*4ac0*/  ISETP.GE.AND P5, PT, R14.reuse, R124, PT ;  /* 0x0000007c0e00720c */ /* 0x040fe40003fa6270 */
[----:B------:R-:W-:Y:S01]  /*4ad0*/  ISETP.GE.AND P2, PT, R14, R121, PT ;  /* 0x000000790e00720c */ /* 0x000fe20003f46270 */
[----:B------:R-:W3:Y:S01]  /*4ae0*/  MUFU.TANH R12, R12 ;  /* 0x0000000c000c7308 */ /* 0x000ee20000002400 */
[----:B-1----:R-:W-:-:S02]  /*4af0*/  FSEL R112, R112, -INF , !P4 ;  /* 0xff80000070707808 */ /* 0x002fc40006000000 */
[C---:B------:R-:W-:Y:S01]  /*4b00*/  ISETP.GE.AND P4, PT, R10.reuse, R124, PT ;  /* 0x0000007c0a00720c */ /* 0x040fe20003f86270 */
[----:B------:R-:W-:Y:S01]  /*4b10*/  BAR.SYNC.DEFER_BLOCKING 0x0 ;  /* 0x0000000000007b1d */ /* 0x000fe20000010000 */
[----:B------:R-:W-:Y:S02]  /*4b20*/  ISETP.GE.AND P1, PT, R10, R121, PT ;  /* 0x000000790a00720c */ /* 0x000fe40003f26270 */
[----:B--2---:R-:W-:-:S03]  /*4b30*/  FSEL R3, R3, -INF , !P6 ;  /* 0xff80000003037808 */ /* 0x004fc60007000000 */
[----:B------:R-:W1:Y:S01]  /*4b40*/  MUFU.TANH R11, R11 ;  /* 0x0000000b000b7308 */ /* 0x000e620000002400 */
[----:B---3--:R-:W-:-:S07]  /*4b50*/  FSEL R12, R12, -INF , !P3 ;  /* 0xff8000000c0c7808 */ /* 0x008fce0005800000 */
[----:B------:R-:W2:Y:S08]  /*4b60*/  MUFU.TANH R115, R17 ;  /* 0x0000001100737308 */ /* 0x000eb00000002400 */
[----:B------:R-:W3:Y:S01]  /*4b70*/  MUFU.TANH R13, R13 ;  /* 0x0000000d000d7308 */ /* 0x000ee20000002400 */
[----:B-1----:R-:W-:-:S07]  /*4b80*/  FSEL R121, R11, -INF , !P5 ;  /* 0xff8000000b797808 */ /* 0x002fce0006800000 */
[----:B------:R-:W1:Y:S01]  /*4b90*/  MUFU.TANH R100, R19 ;  /* 0x0000001300647308 */ /* 0x000e620000002400 */
[----:B--2---:R-:W-:Y:S02]  /*4ba0*/  FSEL R115, R115, -INF , !P4 ;  /* 0xff80000073737808 */ /* 0x004fe40006000000 */
[----:B---3--:R-:W-:Y:S02]  /*4bb0*/  FSEL R124, R13, -INF , !P2 ;  /* 0xff8000000d7c7808 */ /* 0x008fe40005000000 */
[----:B-1----:R-:W-:Y:S01]  /*4bc0*/  FSEL R100, R100, -INF , !P1 ;  /* 0xff80000064647808 */ /* 0x002fe20004800000 */
        /* <DEDUP_REMOVED lines=32> */
.L_x_513:
        /* <DEDUP_REMOVED lines=51> */
[----:B------:R-:W-:Y:S01]  /*5100*/  FSEL R5, R104, RZ, P1 ;  /* 0x000000ff68057208 */ /* 0x000fe20000800000 */
[----:B------:R-:W-:Y:S01]  /*5110*/  FFMA.FTZ R102, R9, c[0x0][0x23c], -R166 ;  /* 0x00008f0009667a23 */ /* 0x000fe200000108a6 */
[----:B------:R-:W-:Y:S01]  /*5120*/  FSEL R7, R3, RZ, P0 ;  /* 0x000000ff03077208 */ /* 0x000fe20000000000 */
[----:B------:R-:W-:Y:S01]  /*5130*/  MUFU.EX2 R108, R108 ;  /* 0x0000006c006c7308 */ /* 0x000fe20000000800 */
[----:B------:R-:W-:Y:S01]  /*5140*/  FSEL R103, R103, RZ, P0 ;  /* 0x000000ff67677208 */ /* 0x000fe20000000000 */
[----:B------:R-:W-:Y:S01]  /*5150*/  FADD.FTZ R5, R2, -R5 ;  /* 0x8000000502057221 */ /* 0x000fe20000010000 */
[----:B------:R-:W-:Y:S01]  /*5160*/  ISETP.GE.AND P0, PT, R120, 0x3, PT ;  /* 0x000000037800780c */ /* 0x000fe20003f06270 */
[----:B------:R-:W-:-:S02]  /*5170*/  FADD.FTZ R7, R0, -R7 ;  /* 0x8000000700077221 */ /* 0x000fc40000010000 */
[----:B------:R-:W-:Y:S02]  /*5180*/  FMUL.FTZ R110, R5, c[0x0][0x23c] ;  /* 0x00008f00056e7a20 */ /* 0x000fe40000410000 */
[----:B------:R-:W-:Y:S01]  /*5190*/  FMUL.FTZ R109, R7, c[0x0][0x23c] ;  /* 0x00008f00076d7a20 */ /* 0x000fe20000410000 */
[----:B------:R-:W-:Y:S01]  /*51a0*/  MUFU.EX2 R102, R102 ;  /* 0x0000006600667308 */ /* 0x000fe20000000800 */
[--C-:B------:R-:W-:Y:S02]  /*51b0*/  FFMA.FTZ R101, R12, c[0x0][0x23c], -R103.reuse ;  /* 0x00008f000c657a23 */ /* 0x100fe40000010867 */
[--C-:B------:R-:W-:Y:S02]  /*51c0*/  FFMA.FTZ R2, R8, c[0x0][0x23c], -R103.reuse ;  /* 0x00008f0008027a23 */ /* 0x100fe40000010867 */
[--C-:B------:R-:W-:Y:S01]  /*51d0*/  FFMA.FTZ R107, R6, c[0x0][0x23c], -R103.reuse ;  /* 0x00008f00066b7a23 */ /* 0x100fe20000010867 */
[----:B------:R-:W-:Y:S01]  /*51e0*/  LDSM.16.MT88.4 R8, [R140+0x8000] ;  /* 0x008000008c08783b */ /* 0x000fe20000004200 */
[----:B------:R-:W-:Y:S01]  /*51f0*/  FFMA.FTZ R0, R4, c[0x0][0x23c], -R103 ;  /* 0x00008f0004007a23 */ /* 0x000fe20000010867 */
[----:B------:R-:W1:Y:S01]  /*5200*/  MUFU.EX2 R110, R110 ;  /* 0x0000006e006e7308 */ /* 0x000e620000000800 */
[----:B------:R-:W-:-:S02]  /*5210*/  FFMA.FTZ R176, R167, c[0x0][0x23c], -R166 ;  /* 0x00008f00a7b07a23 */ /* 0x000fc400000108a6 */
[--C-:B------:R-:W-:Y:S02]  /*5220*/  FFMA.FTZ R172, R127, c[0x0][0x23c], -R166.reuse ;  /* 0x00008f007fac7a23 */ /* 0x100fe400000108a6 */
[--C-:B------:R-:W-:Y:S02]  /*5230*/  FFMA.FTZ R167, R157, c[0x0][0x23c], -R166.reuse ;  /* 0x00008f009da77a23 */ /* 0x100fe400000108a6 */
[----:B------:R-:W-:Y:S01]  /*5240*/  FFMA.FTZ R127, R125, c[0x0][0x23c], -R166 ;  /* 0x00008f007d7f7a23 */ /* 0x000fe200000108a6 */
[----:B------:R-:W2:Y:S01]  /*5250*/  MUFU.EX2 R109, R109 ;  /* 0x0000006d006d7308 */ /* 0x000ea20000000800 */
[--C-:B------:R-:W-:Y:S02]  /*5260*/  FFMA.FTZ R174, R174, c[0x0][0x23c], -R103.reuse ;  /* 0x00008f00aeae7a23 */ /* 0x100fe40000010867 */
[--C-:B------:R-:W-:Y:S02]  /*5270*/  FFMA.FTZ R157, R188, c[0x0][0x23c], -R103.reuse ;  /* 0x00008f00bc9d7a23 */ /* 0x100fe40000010867 */
[----:B------:R-:W-:-:S02]  /*5280*/  FFMA.FTZ R168, R168, c[0x0][0x23c], -R103 ;  /* 0x00008f00a8a87a23 */ /* 0x000fc40000010867 */
[----:B------:R-:W-:Y:S01]  /*5290*/  FFMA.FTZ R125, R186, c[0x0][0x23c], -R103 ;  /* 0x00008f00ba7d7a23 */ /* 0x000fe20000010867 */
[----:B------:R-:W-:Y:S01]  /*52a0*/  MUFU.EX2 R106, R106 ;  /* 0x0000006a006a7308 */ /* 0x000fe20000000800 */
[-C--:B-1----:R-:W-:Y:S02]  /*52b0*/  FMUL.FTZ R28, R72, R110.reuse ;  /* 0x0000006e481c7220 */ /* 0x082fe40000410000 */
[-C--:B------:R-:W-:Y:S02]  /*52c0*/  FMUL.FTZ R29, R73, R110.reuse ;  /* 0x0000006e491d7220 */ /* 0x080fe40000410000 */
[----:B------:R-:W-:Y:S01]  /*52d0*/  FMUL.FTZ R4, R96, R110 ;  /* 0x0000006e60047220 */ /* 0x000fe20000410000 */
[----:B------:R-:W-:Y:S01]  /*52e0*/  F2FP.BF16.PACK_AB R96, R102, R108 ;  /* 0x0000006c6660723e */ /* 0x000fe200000010ff */
[----:B------:R-:W-:Y:S01]  /*52f0*/  FMUL.FTZ R5, R97, R110 ;  /* 0x0000006e61057220 */ /* 0x000fe20000410000 */
[----:B------:R-:W1:Y:S01]  /*5300*/  MUFU.EX2 R105, R105 ;  /* 0x0000006900697308 */ /* 0x000e620000000800 */
[----:B--2---:R-:W-:-:S02]  /*5310*/  FMUL.FTZ R30, R74, R109 ;  /* 0x0000006d4a1e7220 */ /* 0x004fc40000410000 */
[-C--:B------:R-:W-:Y:S02]  /*5320*/  FMUL.FTZ R31, R75, R109.reuse ;  /* 0x0000006d4b1f7220 */ /* 0x080fe40000410000 */
[----:B------:R-:W2:Y:S01]  /*5330*/  LDSM.16.MT88.4 R72, [R140+0xa000] ;  /* 0x00a000008c48783b */ /* 0x000ea20000004200 */
[-C--:B------:R-:W-:Y:S02]  /*5340*/  FMUL.FTZ R6, R98, R109.reuse ;  /* 0x0000006d62067220 */ /* 0x080fe40000410000 */
[----:B------:R-:W-:Y:S01]  /*5350*/  MUFU.EX2 R101, R101 ;  /* 0x0000006500657308 */ /* 0x000fe20000000800 */
[----:B------:R-:W-:Y:S02]  /*5360*/  FMUL.FTZ R7, R99, R109 ;  /* 0x0000006d63077220 */ /* 0x000fe40000410000 */
[-C--:B------:R-:W-:Y:S02]  /*5370*/  FMUL.FTZ R68, R68, R110.reuse ;  /* 0x0000006e44447220 */ /* 0x080fe40000410000 */
[----:B------:R-:W-:-:S02]  /*5380*/  FMUL.FTZ R69, R69, R110 ;  /* 0x0000006e45457220 */ /* 0x000fc40000410000 */
[-C--:B------:R-:W-:Y:S01]  /*5390*/  FMUL.FTZ R70, R70, R109.reuse ;  /* 0x0000006d46467220 */ /* 0x080fe20000410000 */
[----:B------:R-:W3:Y:S01]  /*53a0*/  MUFU.EX2 R2, R2 ;  /* 0x0000000200027308 */ /* 0x000ee20000000800 */
[----:B-1----:R-:W-:Y:S01]  /*53b0*/  F2FP.BF16.PACK_AB R98, R105, R106 ;  /* 0x0000006a6962723e */ /* 0x002fe200000010ff */
[-C--:B------:R-:W-:Y:S02]  /*53c0*/  FMUL.FTZ R71, R71, R109.reuse ;  /* 0x0000006d47477220 */ /* 0x080fe40000410000 */
[-C--:B------:R-:W-:Y:S02]  /*53d0*/  FMUL.FTZ R36, R36, R110.reuse ;  /* 0x0000006e24247220 */ /* 0x080fe40000410000 */
[----:B------:R-:W-:Y:S02]  /*53e0*/  FMUL.FTZ R37, R37, R110 ;  /* 0x0000006e25257220 */ /* 0x000fe40000410000 */
[----:B------:R-:W-:Y:S01]  /*53f0*/  MUFU.EX2 R107, R107 ;  /* 0x0000006b006b7308 */ /* 0x000fe20000000800 */
[----:B------:R-:W-:-:S02]  /*5400*/  FMUL.FTZ R38, R38, R109 ;  /* 0x0000006d26267220 */ /* 0x000fc40000410000 */
[----:B------:R-:W-:Y:S02]  /*5410*/  FMUL.FTZ R39, R39, R109 ;  /* 0x0000006d27277220 */ /* 0x000fe40000410000 */
[-C--:B------:R-:W-:Y:S02]  /*5420*/  FMUL.FTZ R40, R40, R110.reuse ;  /* 0x0000006e28287220 */ /* 0x080fe40000410000 */
[-C--:B------:R-:W-:Y:S01]  /*5430*/  FMUL.FTZ R41, R41, R110.reuse ;  /* 0x0000006e29297220 */ /* 0x080fe20000410000 */
[----:B------:R-:W1:Y:S01]  /*5440*/  MUFU.EX2 R0, R0 ;  /* 0x0000000000007308 */ /* 0x000e620000000800 */
[----:B---3--:R-:W-:Y:S01]  /*5450*/  F2FP.BF16.PACK_AB R97, R2, R101 ;  /* 0x000000650261723e */ /* 0x008fe200000010ff */
[-C--:B------:R-:W-:Y:S02]  /*5460*/  FMUL.FTZ R42, R42, R109.reuse ;  /* 0x0000006d2a2a7220 */ /* 0x080fe40000410000 */
[----:B------:R-:W-:Y:S02]  /*5470*/  FMUL.FTZ R43, R43, R109 ;  /* 0x0000006d2b2b7220 */ /* 0x000fe40000410000 */
[----:B------:R-:W-:-:S02]  /*5480*/  FMUL.FTZ R44, R44, R110 ;  /* 0x0000006e2c2c7220 */ /* 0x000fc40000410000 */
[-C--:B------:R-:W-:Y:S01]  /*5490*/  FMUL.FTZ R45, R45, R110.reuse ;  /* 0x0000006e2d2d7220 */ /* 0x080fe20000410000 */
[----:B------:R-:W-:Y:S01]  /*54a0*/  MUFU.EX2 R176, R176 ;  /* 0x000000b000b07308 */ /* 0x000fe20000000800 */
[-C--:B------:R-:W-:Y:S02]  /*54b0*/  FMUL.FTZ R46, R46, R109.reuse ;  /* 0x0000006d2e2e7220 */ /* 0x080fe40000410000 */
[----:B------:R-:W-:Y:S02]  /*54c0*/  FMUL.FTZ R47, R47, R109 ;  /* 0x0000006d2f2f7220 */ /* 0x000fe40000410000 */
[-C--:B------:R-:W-:Y:S01]  /*54d0*/  FMUL.FTZ R48, R48, R110.reuse ;  /* 0x0000006e30307220 */ /* 0x080fe20000410000 */
[----:B-1----:R-:W-:Y:S01]  /*54e0*/  F2FP.BF16.PACK_AB R99, R0, R107 ;  /* 0x0000006b0063723e */ /* 0x002fe200000010ff */
[----:B------:R-:W-:Y:S01]  /*54f0*/  FMUL.FTZ R49, R49, R110 ;  /* 0x0000006e31317220 */ /* 0x000fe20000410000 */
[----:B------:R-:W1:Y:S01]  /*5500*/  MUFU.EX2 R167, R167 ;  /* 0x000000a700a77308 */ /* 0x000e620000000800 */
[----:B------:R-:W-:-:S02]  /*5510*/  FMUL.FTZ R50, R50, R109 ;  /* 0x0000006d32327220 */ /* 0x000fc40000410000 */
[-C--:B------:R-:W-:Y:S02]  /*5520*/  FMUL.FTZ R51, R51, R109.reuse ;  /* 0x0000006d33337220 */ /* 0x080fe40000410000 */
[C---:B------:R-:W-:Y:S01]  /*5530*/  HMMA.16816.F32.BF16 R28, R96.reuse, R32, R28 ;  /* 0x00000020601c723c */ /* 0x040fe2000004181c */
[-C--:B------:R-:W-:Y:S02]  /*5540*/  FMUL.FTZ R20, R80, R110.reuse ;  /* 0x0000006e50147220 */ /* 0x080fe40000410000 */
[-C--:B------:R-:W-:Y:S01]  /*5550*/  FMUL.FTZ R21, R81, R110.reuse ;  /* 0x0000006e51157220 */ /* 0x080fe20000410000 */
[----:B------:R-:W-:Y:S01]  /*5560*/  MUFU.EX2 R172, R172 ;  /* 0x000000ac00ac7308 */ /* 0x000fe20000000800 */
[-C--:B------:R-:W-:Y:S02]  /*5570*/  FMUL.FTZ R22, R82, R109.reuse ;  /* 0x0000006d52167220 */ /* 0x080fe40000410000 */
[----:B------:R-:W-:Y:S01]  /*5580*/  FMUL.FTZ R23, R83, R109 ;  /* 0x0000006d53177220 */ /* 0x000fe20000410000 */
[----:B------:R-:W-:Y:S01]  /*5590*/  HMMA.16816.F32.BF16 R32, R96, R34, R68 ;  /* 0x000000226020723c */ /* 0x000fe20000041844 */
[----:B------:R-:W3:Y:S01]  /*55a0*/  LDSM.16.MT88.4 R68, [R138+0xa000] ;  /* 0x00a000008a44783b */ /* 0x000ee20000004200 */
[----:B------:R-:W-:-:S02]  /*55b0*/  FMUL.FTZ R76, R76, R110 ;  /* 0x0000006e4c4c7220 */ /* 0x000fc40000410000 */
[-C--:B------:R-:W-:Y:S01]  /*55c0*/  FMUL.FTZ R77, R77, R110.reuse ;  /* 0x0000006e4d4d7220 */ /* 0x080fe20000410000 */
[----:B------:R-:W-:Y:S01]  /*55d0*/  MUFU.EX2 R127, R127 ;  /* 0x0000007f007f7308 */ /* 0x000fe20000000800 */
[-C--:B------:R-:W-:Y:S02]  /*55e0*/  FMUL.FTZ R78, R78, R109.reuse ;  /* 0x0000006d4e4e7220 */ /* 0x080fe40000410000 */
[C---:B--2---:R-:W-:Y:S01]  /*55f0*/  HMMA.16816.F32.BF16 R36, R96.reuse, R72, R36 ;  /* 0x000000486024723c */ /* 0x044fe20000041824 */
[-C--:B------:R-:W-:Y:S02]  /*5600*/  FMUL.FTZ R79, R79, R109.reuse ;  /* 0x0000006d4f4f7220 */ /* 0x080fe40000410000 */
[-C--:B------:R-:W-:Y:S02]  /*5610*/  FMUL.FTZ R52, R52, R110.reuse ;  /* 0x0000006e34347220 */ /* 0x080fe40000410000 */
[----:B------:R-:W-:Y:S01]  /*5620*/  FMUL.FTZ R53, R53, R110 ;  /* 0x0000006e35357220 */ /* 0x000fe20000410000 */
[----:B------:R-:W-:Y:S01]  /*5630*/  MUFU.EX2 R174, R174 ;  /* 0x000000ae00ae7308 */ /* 0x000fe20000000800 */
[-C--:B------:R-:W-:Y:S01]  /*5640*/  FMUL.FTZ R54, R54, R109.reuse ;  /* 0x0000006d36367220 */ /* 0x080fe20000410000 */
[----:B------:R-:W-:Y:S01]  /*5650*/  HMMA.16816.F32.BF16 R40, R96, R74, R40 ;  /* 0x0000004a6028723c */ /* 0x000fe20000041828 */
[----:B------:R-:W2:Y:S01]  /*5660*/  LDSM.16.MT88.4 R72, [R137+0xa000] ;  /* 0x00a000008948783b */ /* 0x000ea20000004200 */
[----:B------:R-:W-:-:S02]  /*5670*/  FMUL.FTZ R55, R55, R109 ;  /* 0x0000006d37377220 */ /* 0x000fc40000410000 */
[-C--:B------:R-:W-:Y:S02]  /*5680*/  FMUL.FTZ R56, R56, R110.reuse ;  /* 0x0000006e38387220 */ /* 0x080fe40000410000 */
[-C--:B------:R-:W-:Y:S01]  /*5690*/  FMUL.FTZ R57, R57, R110.reuse ;  /* 0x0000006e39397220 */ /* 0x080fe20000410000 */
[----:B------:R-:W4:Y:S01]  /*56a0*/  MUFU.EX2 R157, R157 ;  /* 0x0000009d009d7308 */ /* 0x000f220000000800 */
[-C--:B------:R-:W-:Y:S01]  /*56b0*/  FMUL.FTZ R58, R58, R109.reuse ;  /* 0x0000006d3a3a7220 */ /* 0x080fe20000410000 */
[C---:B------:R-:W-:Y:S01]  /*56c0*/  HMMA.16816.F32.BF16 R20, R96.reuse, R24, R20 ;  /* 0x000000186014723c */ /* 0x040fe20000041814 */
[-C--:B------:R-:W-:Y:S02]  /*56d0*/  FMUL.FTZ R59, R59, R109.reuse ;  /* 0x0000006d3b3b7220 */ /* 0x080fe40000410000 */
[-C--:B------:R-:W-:Y:S02]  /*56e0*/  FMUL.FTZ R12, R88, R110.reuse ;  /* 0x0000006e580c7220 */ /* 0x080fe40000410000 */
[----:B------:R-:W-:Y:S01]  /*56f0*/  FMUL.FTZ R13, R89, R110 ;  /* 0x0000006e590d7220 */ /* 0x000fe20000410000 */
[----:B------:R-:W-:Y:S01]  /*5700*/  MUFU.EX2 R168, R168 ;  /* 0x000000a800a87308 */ /* 0x000fe20000000800 */
[-C--:B------:R-:W-:Y:S01]  /*5710*/  FMUL.FTZ R14, R90, R109.reuse ;  /* 0x0000006d5a0e7220 */ /* 0x080fe20000410000 */
[----:B------:R-:W-:Y:S01]  /*5720*/  HMMA.16816.F32.BF16 R24, R96, R26, R76 ;  /* 0x0000001a6018723c */ /* 0x000fe2000004184c */
[----:B------:R-:W-:Y:S01]  /*5730*/  LDSM.16.MT88.4 R76, [R140+0x8800] ;  /* 0x008800008c4c783b */ /* 0x000fe20000004200 */
[----:B------:R-:W-:-:S02]  /*5740*/  FMUL.FTZ R15, R91, R109 ;  /* 0x0000006d5b0f7220 */ /* 0x000fc40000410000 */
[-C--:B------:R-:W-:Y:S02]  /*5750*/  FMUL.FTZ R92, R92, R110.reuse ;  /* 0x0000006e5c5c7220 */ /* 0x080fe40000410000 */
[-C--:B------:R-:W-:Y:S01]  /*5760*/  FMUL.FTZ R93, R93, R110.reuse ;  /* 0x0000006e5d5d7220 */ /* 0x080fe20000410000 */
[----:B------:R-:W5:Y:S01]  /*5770*/  MUFU.EX2 R125, R125 ;  /* 0x0000007d007d7308 */ /* 0x000f620000000800 */
[C---:B---3--:R-:W-:Y:S01]  /*5780*/  HMMA.16816.F32.BF16 R44, R96.reuse, R68, R44 ;  /* 0x00000044602c723c */ /* 0x048fe2000004182c */
[-C--:B------:R-:W-:Y:S02]  /*5790*/  FMUL.FTZ R94, R94, R109.reuse ;  /* 0x0000006d5e5e7220 */ /* 0x080fe40000410000 */
        /* <DEDUP_REMOVED lines=8> */
[C---:B--2---:R-:W-:Y:S01]  /*5820*/  HMMA.16816.F32.BF16 R52, R96.reuse, R72, R52 ;  /* 0x000000486034723c */ /* 0x044fe20000041834 */
[-C--:B------:R-:W-:Y:S02]  /*5830*/  FMUL.FTZ R61, R61, R110.reuse ;  /* 0x0000006e3d3d7220 */ /* 0x080fe40000410000 */
[-C--:B------:R-:W-:Y:S02]  /*5840*/  FMUL.FTZ R62, R62, R109.reuse ;  /* 0x0000006d3e3e7220 */ /* 0x080fe40000410000 */
[----:B------:R-:W-:Y:S02]  /*5850*/  FMUL.FTZ R63, R63, R109 ;  /* 0x0000006d3f3f7220 */ /* 0x000fe40000410000 */
[-C--:B------:R-:W-:Y:S01]  /*5860*/  FMUL.FTZ R64, R64, R110.reuse ;  /* 0x0000006e40407220 */ /* 0x080fe20000410000 */
[----:B------:R-:W-:Y:S01]  /*5870*/  HMMA.16816.F32.BF16 R56, R96, R74, R56 ;  /* 0x0000004a6038723c */ /* 0x000fe20000041838 */
[----:B------:R-:W2:Y:S01]  /*5880*/  LDSM.16.MT88.4 R72, [R138+0x8800] ;  /* 0x008800008a48783b */ /* 0x000ea20000004200 */
[----:B------:R-:W-:-:S02]  /*5890*/  FMUL.FTZ R65, R65, R110 ;  /* 0x0000006e41417220 */ /* 0x000fc40000410000 */
[-C--:B------:R-:W-:Y:S02]  /*58a0*/  FMUL.FTZ R66, R66, R109.reuse ;  /* 0x0000006d42427220 */ /* 0x080fe40000410000 */
[----:B------:R-:W-:Y:S02]  /*58b0*/  FMUL.FTZ R67, R67, R109 ;  /* 0x0000006d43437220 */ /* 0x000fe40000410000 */
[C---:B------:R-:W-:Y:S01]  /*58c0*/  HMMA.16816.F32.BF16 R4, R96.reuse, R8, R4 ;  /* 0x000000086004723c */ /* 0x040fe20000041804 */
[--C-:B------:R-:W-:Y:S02]  /*58d0*/  FFMA.FTZ R188, R169, c[0x0][0x23c], -R166.reuse ;  /* 0x00008f00a9bc7a23 */ /* 0x100fe400000108a6 */
[--C-:B------:R-:W-:Y:S02]  /*58e0*/  FFMA.FTZ R186, R173, c[0x0][0x23c], -R166.reuse ;  /* 0x00008f00adba7a23 */ /* 0x100fe400000108a6 */
[--C-:B------:R-:W-:Y:S02]  /*58f0*/  FFMA.FTZ R169, R177, c[0x0][0x23c], -R166.reuse ;  /* 0x00008f00b1a97a23 */ /* 0x100fe400000108a6 */
[--C-:B------:R-:W-:Y:S01]  /*5900*/  FFMA.FTZ R190, R180, c[0x0][0x23c], -R103.reuse ;  /* 0x00008f00b4be7a23 */ /* 0x100fe20000010867 */
[----:B------:R-:W-:Y:S01]  /*5910*/  HMMA.16816.F32.BF16 R12, R96, R16, R12 ;  /* 0x00000010600c723c */ /* 0x000fe2000004180c */
[----:B------:R-:W-:Y:S01]  /*5920*/  FFMA.FTZ R175, R175, c[0x0][0x23c], -R166 ;  /* 0x00008f00afaf7a23 */ /* 0x000fe200000108a6 */
[----:B------:R-:W-:Y:S01]  /*5930*/  MUFU.EX2 R188, R188 ;  /* 0x000000bc00bc7308 */ /* 0x000fe20000000800 */
[----:B------:R-:W-:-:S02]  /*5940*/  FFMA.FTZ R177, R182, c[0x0][0x23c], -R103 ;  /* 0x00008f00b6b17a23 */ /* 0x000fc40000010867 */
[--C-:B------:R-:W-:Y:S02]  /*5950*/  FFMA.FTZ R180, R184, c[0x0][0x23c], -R103.reuse ;  /* 0x00008f00b8b47a23 */ /* 0x100fe40000010867 */
[--C-:B------:R-:W-:Y:S01]  /*5960*/  FFMA.FTZ R173, R178, c[0x0][0x23c], -R103.reuse ;  /* 0x00008f00b2ad7a23 */ /* 0x100fe20000010867 */
[C---:B------:R-:W-:Y:S01]  /*5970*/  HMMA.16816.F32.BF16 R8, R96.reuse, R10, R92 ;  /* 0x0000000a6008723c */ /* 0x040fe2000004185c */
[----:B------:R-:W-:Y:S01]  /*5980*/  LDSM.16.MT88.4 R92, [R140+0x9800] ;  /* 0x009800008c5c783b */ /* 0x000fe20000004200 */
[----:B------:R-:W-:Y:S01]  /*5990*/  MUFU.EX2 R175, R175 ;  /* 0x000000af00af7308 */ /* 0x000fe20000000800 */
[--C-:B------:R-:W-:Y:S02]  /*59a0*/  FFMA.FTZ R178, R111, c[0x0][0x23c], -R166.reuse ;  /* 0x00008f006fb27a23 */ /* 0x100fe400000108a6 */
[--C-:B------:R-:W-:Y:S02]  /*59b0*/  FFMA.FTZ R113, R113, c[0x0][0x23c], -R166.reuse ;  /* 0x00008f0071717a23 */ /* 0x100fe400000108a6 */
[--C-:B------:R-:W-:Y:S01]  /*59c0*/  FFMA.FTZ R111, R121, c[0x0][0x23c], -R166.reuse ;  /* 0x00008f00796f7a23 */ /* 0x100fe200000108a6 */
[----:B------:R-:W-:Y:S01]  /*59d0*/  HMMA.16816.F32.BF16 R16, R96, R18, R84 ;  /* 0x000000126010723c */ /* 0x000fe20000041854 */
[----:B------:R-:W-:Y:S01]  /*59e0*/  FFMA.FTZ R166, R115, c[0x0][0x23c], -R166 ;  /* 0x00008f0073a67a23 */ /* 0x000fe200000108a6 */
[----:B------:R-:W-:Y:S01]  /*59f0*/  MUFU.EX2 R186, R186 ;  /* 0x000000ba00ba7308 */ /* 0x000fe20000000800 */
[--C-:B------:R-:W-:Y:S01]  /*5a00*/  FFMA.FTZ R115, R112, c[0x0][0x23c], -R103.reuse ;  /* 0x00008f0070737a23 */ /* 0x100fe20000010867 */
[----:B------:R-:W-:Y:S01]  /*5a10*/  LDSM.16.MT88.4 R84, [R138+0x9800] ;  /* 0x009800008a54783b */ /* 0x000fe20000004200 */
[----:B------:R-:W-:-:S02]  /*5a20*/  FFMA.FTZ R114, R114, c[0x0][0x23c], -R103 ;  /* 0x00008f0072727a23 */ /* 0x000fc40000010867 */
[--C-:B------:R-:W-:Y:S01]  /*5a30*/  FFMA.FTZ R112, R124, c[0x0][0x23c], -R103.reuse ;  /* 0x00008f007c707a23 */ /* 0x100fe20000010867 */
[C---:B---3--:R-:W-:Y:S01]  /*5a40*/  HMMA.16816.F32.BF16 R60, R96.reuse, R68, R60 ;  /* 0x00000044603c723c */ /* 0x048fe2000004183c */
[----:B------:R-:W-:Y:S01]  /*5a50*/  FFMA.FTZ R121, R100, c[0x0][0x23c], -R103 ;  /* 0x00008f0064797a23 */ /* 0x000fe20000010867 */
[----:B------:R-:W-:Y:S01]  /*5a60*/  MUFU.EX2 R169, R169 ;  /* 0x000000a900a97308 */ /* 0x000fe20000000800 */
[----:B------:R-:W-:Y:S02]  /*5a70*/  FFMA.FTZ R171, R171, R110, R108 ;  /* 0x0000006eabab7223 */ /* 0x000fe4000001006c */
[----:B------:R-:W-:Y:S02]  /*5a80*/  FFMA.FTZ R109, R170, R109, R101 ;  /* 0x0000006daa6d7223 */ /* 0x000fe40000010065 */
[----:B-1----:R-:W-:Y:S01]  /*5a90*/  F2FP.BF16.PACK_AB R68, R167, R176 ;  /* 0x000000b0a744723e */ /* 0x002fe200000010ff */
[----:B------:R-:W-:Y:S01]  /*5aa0*/  HMMA.16816.F32.BF16 R64, R96, R70, R64 ;  /* 0x000000466040723c */ /* 0x000fe20000041840 */
[----:B----4-:R-:W-:Y:S01]  /*5ab0*/  F2FP.BF16.PACK_AB R69, R157, R174 ;  /* 0x000000ae9d45723e */ /* 0x010fe200000010ff */
[----:B------:R-:W-:Y:S01]  /*5ac0*/  MUFU.EX2 R190, R190 ;  /* 0x000000be00be7308 */ /* 0x000fe20000000800 */
[----:B------:R-:W-:-:S02]  /*5ad0*/  FADD.FTZ R171, R102, R171 ;  /* 0x000000ab66ab7221 */ /* 0x000fc40000010000 */
[----:B------:R-:W-:Y:S02]  /*5ae0*/  FADD.FTZ R2, R2, R109 ;  /* 0x0000006d02027221 */ /* 0x000fe40000010000 */
[----:B------:R-:W-:Y:S01]  /*5af0*/  F2FP.BF16.PACK_AB R70, R127, R172 ;  /* 0x000000ac7f46723e */ /* 0x000fe200000010ff */
[----:B------:R-:W-:Y:S01]  /*5b00*/  FADD.FTZ R106, R106, R171 ;  /* 0x000000ab6a6a7221 */ /* 0x000fe20000010000 */
[----:B-----5:R-:W-:Y:S01]  /*5b10*/  F2FP.BF16.PACK_AB R71, R125, R168 ;  /* 0x000000a87d47723e */ /* 0x020fe200000010ff */
[----:B------:R-:W-:Y:S01]  /*5b20*/  MUFU.EX2 R177, R177 ;  /* 0x000000b100b17308 */ /* 0x000fe20000000800 */
[----:B------:R-:W-:Y:S01]  /*5b30*/  FADD.FTZ R107, R107, R2 ;  /* 0x000000026b6b7221 */ /* 0x000fe20000010000 */
[-C--:B------:R-:W-:Y:S01]  /*5b40*/  MOV R2, R104.reuse ;  /* 0x0000006800027202 */ /* 0x080fe20000000f00 */
[----:B------:R-:W-:Y:S01]  /*5b50*/  FADD.FTZ R105, R105, R106 ;  /* 0x0000006a69697221 */ /* 0x000fe20000010000 */
[----:B------:R-:W-:Y:S01]  /*5b60*/  @P0 MOV R2, R104 ;  /* 0x0000006800020202 */ /* 0x000fe20000000f00 */
[----:B------:R-:W-:Y:S01]  /*5b70*/  FADD.FTZ R107, R0, R107 ;  /* 0x0000006b006b7221 */ /* 0x000fe20000010000 */
[C---:B------:R-:W-:Y:S01]  /*5b80*/  HMMA.16816.F32.BF16 R4, R68.reuse, R76, R4 ;  /* 0x0000004c4404723c */ /* 0x040fe20000041804 */
[----:B------:R-:W-:Y:S01]  /*5b90*/  FADD.FTZ R176, R176, R105 ;  /* 0x00000069b0b07221 */ /* 0x000fe20000010000 */
[----:B------:R-:W-:Y:S01]  /*5ba0*/  MUFU.EX2 R180, R180 ;  /* 0x000000b400b47308 */ /* 0x000fe20000000800 */
[----:B------:R-:W-:Y:S01]  /*5bb0*/  FADD.FTZ R174, R174, R107 ;  /* 0x0000006baeae7221 */ /* 0x000fe20000010000 */
[-C--:B------:R-:W-:Y:S01]  /*5bc0*/  MOV R0, R3.reuse ;  /* 0x0000000300007202 */ /* 0x080fe20000000f00 */
[----:B------:R-:W-:Y:S01]  /*5bd0*/  FADD.FTZ R167, R167, R176 ;  /* 0x000000b0a7a77221 */ /* 0x000fe20000010000 */
[----:B------:R-:W-:Y:S01]  /*5be0*/  @P0 MOV R0, R3 ;  /* 0x0000000300000202 */ /* 0x000fe20000000f00 */
[----:B------:R-:W-:Y:S01]  /*5bf0*/  FADD.FTZ R157, R157, R174 ;  /* 0x000000ae9d9d7221 */ /* 0x000fe20000010000 */
[----:B------:R-:W-:Y:S01]  /*5c00*/  HMMA.16816.F32.BF16 R8, R68, R78, R8 ;  /* 0x0000004e4408723c */ /* 0x000fe20000041808 */
[----:B------:R-:W1:Y:S01]  /*5c10*/  LDSM.16.MT88.4 R76, [R137+0x8800] ;  /* 0x00880000894c783b */ /* 0x000e620000004200 */
[----:B------:R-:W-:Y:S01]  /*5c20*/  MUFU.EX2 R173, R173 ;  /* 0x000000ad00ad7308 */ /* 0x000fe20000000800 */
[----:B------:R-:W-:Y:S01]  /*5c30*/  FADD.FTZ R172, R172, R167 ;  /* 0x000000a7acac7221 */ /* 0x000fe20000010000 */
[----:B------:R-:W-:Y:S01]  /*5c40*/  @P0 IADD3 R167, R120, -0x3, RZ ;  /* 0xfffffffd78a70810 */ /* 0x000fe20007ffe0ff */
[----:B------:R-:W-:-:S02]  /*5c50*/  FADD.FTZ R168, R168, R157 ;  /* 0x0000009da8a87221 */ /* 0x000fc40000010000 */
[----:B------:R-:W-:Y:S01]  /*5c60*/  FADD.FTZ R127, R127, R172 ;  /* 0x000000ac7f7f7221 */ /* 0x000fe20000010000 */
[C---:B--2---:R-:W-:Y:S01]  /*5c70*/  HMMA.16816.F32.BF16 R12, R68.reuse, R72, R12 ;  /* 0x00000048440c723c */ /* 0x044fe2000004180c */
[----:B------:R-:W-:Y:S01]  /*5c80*/  FADD.FTZ R125, R125, R168 ;  /* 0x000000a87d7d7221 */ /* 0x000fe20000010000 */
[----:B------:R-:W-:Y:S06]  /*5c90*/  MUFU.EX2 R178, R178 ;  /* 0x000000b200b27308 */ /* 0x000fec0000000800 */
[C---:B------:R-:W-:Y:S01]  /*5ca0*/  HMMA.16816.F32.BF16 R16, R68.reuse, R74, R16 ;  /* 0x0000004a4410723c */ /* 0x040fe20000041810 */
[----:B------:R-:W2:Y:S01]  /*5cb0*/  LDSM.16.MT88.4 R72, [R136+0x8800] ;  /* 0x008800008848783b */ /* 0x000ea20000004200 */
[----:B------:R-:W3:Y:S08]  /*5cc0*/  MUFU.EX2 R113, R113 ;  /* 0x0000007100717308 */ /* 0x000ef00000000800 */
[----:B------:R-:W-:Y:S08]  /*5cd0*/  MUFU.EX2 R111, R111 ;  /* 0x0000006f006f7308 */ /* 0x000ff00000000800 */
[----:B------:R-:W4:Y:S01]  /*5ce0*/  MUFU.EX2 R166, R166 ;  /* 0x000000a600a67308 */ /* 0x000f220000000800 */
[----:B---3--:R-:W-:Y:S01]  /*5cf0*/  F2FP.BF16.PACK_AB R100, R113, R178 ;  /* 0x000000b27164723e */ /* 0x008fe200000010ff */
[C---:B-1----:R-:W-:Y:S06]  /*5d00*/  HMMA.16816.F32.BF16 R20, R68.reuse, R76, R20 ;  /* 0x0000004c4414723c */ /* 0x042fec0000041814 */
[----:B------:R-:W-:Y:S02]  /*5d10*/  MUFU.EX2 R115, R115 ;  /* 0x0000007300737308 */ /* 0x000fe40000000800 */
[C---:B------:R-:W-:Y:S01]  /*5d20*/  HMMA.16816.F32.BF16 R24, R68.reuse, R78, R24 ;  /* 0x0000004e4418723c */ /* 0x040fe20000041818 */
[----:B------:R-:W1:Y:S05]  /*5d30*/  LDSM.16.MT88.4 R76, [R140+0xa800] ;  /* 0x00a800008c4c783b */ /* 0x000e6a0000004200 */
[----:B------:R-:W3:Y:S01]  /*5d40*/  MUFU.EX2 R114, R114 ;  /* 0x0000007200727308 */ /* 0x000ee20000000800 */
[----:B----4-:R-:W-:Y:S01]  /*5d50*/  F2FP.BF16.PACK_AB R102, R166, R111 ;  /* 0x0000006fa666723e */ /* 0x010fe200000010ff */
[C---:B--2---:R-:W-:Y:S06]  /*5d60*/  HMMA.16816.F32.BF16 R28, R68.reuse, R72, R28 ;  /* 0x00000048441c723c */ /* 0x044fec000004181c */
[----:B------:R-:W-:Y:S02]  /*5d70*/  MUFU.EX2 R112, R112 ;  /* 0x0000007000707308 */ /* 0x000fe40000000800 */
[----:B------:R-:W-:Y:S01]  /*5d80*/  HMMA.16816.F32.BF16 R32, R68, R74, R32 ;  /* 0x0000004a4420723c */ /* 0x000fe20000041820 */
[----:B------:R-:W2:Y:S05]  /*5d90*/  LDSM.16.MT88.4 R72, [R138+0xa800] ;  /* 0x00a800008a48783b */ /* 0x000eaa0000004200 */
[----:B------:R-:W4:Y:S01]  /*5da0*/  MUFU.EX2 R121, R121 ;  /* 0x0000007900797308 */ /* 0x000f220000000800 */
[----:B---3--:R-:W-:-:S02]  /*5db0*/  F2FP.BF16.PACK_AB R101, R114, R115 ;  /* 0x000000737265723e */ /* 0x008fc400000010ff */
[----:B----4-:R-:W-:Y:S01]  /*5dc0*/  F2FP.BF16.PACK_AB R103, R121, R112 ;  /* 0x000000707967723e */ /* 0x010fe200000010ff */
[C---:B-1----:R-:W-:Y:S08]  /*5dd0*/  HMMA.16816.F32.BF16 R36, R68.reuse, R76, R36 ;  /* 0x0000004c4424723c */ /* 0x042ff00000041824 */
[C---:B------:R-:W-:Y:S01]  /*5de0*/  HMMA.16816.F32.BF16 R40, R68.reuse, R78, R40 ;  /* 0x0000004e4428723c */ /* 0x040fe20000041828 */
[----:B------:R-:W1:Y:S07]  /*5df0*/  LDSM.16.MT88.4 R76, [R137+0xa800] ;  /* 0x00a80000894c783b */ /* 0x000e6e0000004200 */
[C---:B--2---:R-:W-:Y:S08]  /*5e00*/  HMMA.16816.F32.BF16 R44, R68.reuse, R72, R44 ;  /* 0x00000048442c723c */ /* 0x044ff0000004182c */
[C---:B------:R-:W-:Y:S01]  /*5e10*/  HMMA.16816.F32.BF16 R48, R68.reuse, R74, R48 ;  /* 0x0000004a4430723c */ /* 0x040fe20000041830 */
[----:B------:R-:W2:Y:S07]  /*5e20*/  LDSM.16.MT88.4 R72, [R136+0xa800] ;  /* 0x00a800008848783b */ /* 0x000eae0000004200 */
        /* <DEDUP_REMOVED lines=16> */
[----:B------:R-:W-:Y:S02]  /*5f30*/  FADD.FTZ R169, R169, R186 ;  /* 0x000000baa9a97221 */ /* 0x000fe40000010000 */
[----:B------:R-:W-:Y:S02]  /*5f40*/  FADD.FTZ R180, R173, R180 ;  /* 0x000000b4adb47221 */ /* 0x000fe40000010000 */
[----:B------:R-:W-:Y:S01]  /*5f50*/  FADD.FTZ R178, R178, R169 ;  /* 0x000000a9b2b27221 */ /* 0x000fe20000010000 */
[----:B-1----:R-:W-:Y:S01]  /*5f60*/  HMMA.16816.F32.BF16 R4, R68, R76, R4 ;  /* 0x0000004c4404723c */ /* 0x002fe20000041804 */
[----:B------:R-:W-:-:S02]  /*5f70*/  FADD.FTZ R115, R115, R180 ;  /* 0x000000b473737221 */ /* 0x000fc40000010000 */
[----:B------:R-:W-:Y:S02]  /*5f80*/  FADD.FTZ R178, R113, R178 ;  /* 0x000000b271b27221 */ /* 0x000fe40000010000 */
[----:B------:R-:W-:Y:S02]  /*5f90*/  FADD.FTZ R115, R114, R115 ;  /* 0x0000007372737221 */ /* 0x000fe40000010000 */
[----:B------:R-:W-:Y:S01]  /*5fa0*/  FADD.FTZ R111, R111, R178 ;  /* 0x000000b26f6f7221 */ /* 0x000fe20000010000 */
[----:B------:R-:W-:Y:S01]  /*5fb0*/  HMMA.16816.F32.BF16 R8, R68, R78, R8 ;  /* 0x0000004e4408723c */ /* 0x000fe20000041808 */
[----:B------:R-:W1:Y:S01]  /*5fc0*/  LDSM.16.MT88.4 R76, [R137+0x9000] ;  /* 0x00900000894c783b */ /* 0x000e620000004200 */
[----:B------:R-:W-:Y:S02]  /*5fd0*/  FADD.FTZ R112, R112, R115 ;  /* 0x0000007370707221 */ /* 0x000fe40000010000 */
[----:B------:R-:W-:Y:S02]  /*5fe0*/  FADD.FTZ R171, R166, R111 ;  /* 0x0000006fa6ab7221 */ /* 0x000fe40000010000 */
[----:B------:R-:W-:-:S02]  /*5ff0*/  FADD.FTZ R170, R121, R112 ;  /* 0x0000007079aa7221 */ /* 0x000fc40000010000 */
[C---:B--2---:R-:W-:Y:S08]  /*6000*/  HMMA.16816.F32.BF16 R12, R68.reuse, R72, R12 ;  /* 0x00000048440c723c */ /* 0x044ff0000004180c */
[----:B------:R-:W-:Y:S01]  /*6010*/  HMMA.16816.F32.BF16 R16, R68, R74, R16 ;  /* 0x0000004a4410723c */ /* 0x000fe20000041810 */
[----:B------:R-:W2:Y:S07]  /*6020*/  LDSM.16.MT88.4 R72, [R136+0x9000] ;  /* 0x009000008848783b */ /* 0x000eae0000004200 */
[C---:B------:R-:W-:Y:S01]  /*6030*/  HMMA.16816.F32.BF16 R96, R100.reuse, R92, R4 ;  /* 0x0000005c6460723c */ /* 0x040fe20000041804 */
[----:B------:R-:W-:Y:S07]  /*6040*/  LDSM.16.MT88.4 R4, [R138+0xb800] ;  /* 0x00b800008a04783b */ /* 0x000fee0000004200 */
[C---:B------:R-:W-:Y:S01]  /*6050*/  HMMA.16816.F32.BF16 R92, R100.reuse, R94, R8 ;  /* 0x0000005e645c723c */ /* 0x040fe20000041808 */
[----:B------:R-:W-:Y:S07]  /*6060*/  LDSM.16.MT88.4 R8, [R140+0xb800] ;  /* 0x00b800008c08783b */ /* 0x000fee0000004200 */
[----:B------:R-:W-:Y:S01]  /*6070*/  HMMA.16816.F32.BF16 R88, R100, R84, R12 ;  /* 0x000000546458723c */ /* 0x000fe2000004180c */
[----:B------:R-:W-:Y:S07]  /*6080*/  LDSM.16.MT88.4 R12, [R137+0xb800] ;  /* 0x00b80000890c783b */ /* 0x000fee0000004200 */
[C---:B-1----:R-:W-:Y:S08]  /*6090*/  HMMA.16816.F32.BF16 R20, R68.reuse, R76, R20 ;  /* 0x0000004c4414723c */ /* 0x042ff00000041814 */
[C---:B------:R-:W-:Y:S01]  /*60a0*/  HMMA.16816.F32.BF16 R24, R68.reuse, R78, R24 ;  /* 0x0000004e4418723c */ /* 0x040fe20000041818 */
[----:B------:R-:W1:Y:S07]  /*60b0*/  LDSM.16.MT88.4 R76, [R140+0xb000] ;  /* 0x00b000008c4c783b */ /* 0x000e6e0000004200 */
[C---:B--2---:R-:W-:Y:S08]  /*60c0*/  HMMA.16816.F32.BF16 R28, R68.reuse, R72, R28 ;  /* 0x00000048441c723c */ /* 0x044ff0000004181c */
[----:B------:R-:W-:Y:S01]  /*60d0*/  HMMA.16816.F32.BF16 R32, R68, R74, R32 ;  /* 0x0000004a4420723c */ /* 0x000fe20000041820 */
[----:B------:R-:W2:Y:S07]  /*60e0*/  LDSM.16.MT88.4 R72, [R138+0xb000] ;  /* 0x00b000008a48783b */ /* 0x000eae0000004200 */
[----:B------:R-:W-:Y:S08]  /*60f0*/  HMMA.16816.F32.BF16 R84, R100, R86, R16 ;  /* 0x000000566454723c */ /* 0x000ff00000041810 */
[C---:B-1----:R-:W-:Y:S08]  /*6100*/  HMMA.16816.F32.BF16 R36, R68.reuse, R76, R36 ;  /* 0x0000004c4424723c */ /* 0x042ff00000041824 */
[C---:B------:R-:W-:Y:S01]  /*6110*/  HMMA.16816.F32.BF16 R40, R68.reuse, R78, R40 ;  /* 0x0000004e4428723c */ /* 0x040fe20000041828 */
[----:B------:R-:W1:Y:S07]  /*6120*/  LDSM.16.MT88.4 R76, [R137+0xb000] ;  /* 0x00b00000894c783b */ /* 0x000e6e0000004200 */
[C---:B--2---:R-:W-:Y:S08]  /*6130*/  HMMA.16816.F32.BF16 R44, R68.reuse, R72, R44 ;  /* 0x00000048442c723c */ /* 0x044ff0000004182c */
[----:B------:R-:W-:Y:S01]  /*6140*/  HMMA.16816.F32.BF16 R48, R68, R74, R48 ;  /* 0x0000004a4430723c */ /* 0x000fe20000041830 */
[----:B------:R-:W2:Y:S07]  /*6150*/  LDSM.16.MT88.4 R72, [R136+0xb000] ;  /* 0x00b000008848783b */ /* 0x000eae0000004200 */
[C---:B------:R-:W-:Y:S08]  /*6160*/  HMMA.16816.F32.BF16 R36, R100.reuse, R8, R36 ;  /* 0x000000086424723c */ /* 0x040ff00000041824 */
[C---:B------:R-:W-:Y:S01]  /*6170*/  HMMA.16816.F32.BF16 R40, R100.reuse, R10, R40 ;  /* 0x0000000a6428723c */ /* 0x040fe20000041828 */
[----:B------:R-:W-:Y:S07]  /*6180*/  LDSM.16.MT88.4 R8, [R136+0xb800] ;  /* 0x00b800008808783b */ /* 0x000fee0000004200 */
        /* <DEDUP_REMOVED lines=8> */
[C---:B------:R-:W-:Y:S08]  /*6210*/  HMMA.16816.F32.BF16 R52, R100.reuse, R12, R52 ;  /* 0x0000000c6434723c */ /* 0x040ff00000041834 */
[C---:B------:R-:W-:Y:S08]  /*6220*/  HMMA.16816.F32.BF16 R56, R100.reuse, R14, R56 ;  /* 0x0000000e6438723c */ /* 0x040ff00000041838 */
[C---:B-1----:R-:W-:Y:S08]  /*6230*/  HMMA.16816.F32.BF16 R80, R100.reuse, R76, R20 ;  /* 0x0000004c6450723c */ /* 0x042ff00000041814 */
[C---:B------:R-:W-:Y:S08]  /*6240*/  HMMA.16816.F32.BF16 R76, R100.reuse, R78, R24 ;  /* 0x0000004e644c723c */ /* 0x040ff00000041818 */
[C---:B--2---:R-:W-:Y:S08]  /*6250*/  HMMA.16816.F32.BF16 R72, R100.reuse, R68, R28 ;  /* 0x000000446448723c */ /* 0x044ff0000004181c */
[C---:B------:R-:W-:Y:S08]  /*6260*/  HMMA.16816.F32.BF16 R68, R100.reuse, R70, R32 ;  /* 0x000000466444723c */ /* 0x040ff00000041820 */
[C---:B------:R-:W-:Y:S08]  /*6270*/  HMMA.16816.F32.BF16 R60, R100.reuse, R8, R60 ;  /* 0x00000008643c723c */ /* 0x040ff0000004183c */
[----:B------:R-:W-:Y:S01]  /*6280*/  HMMA.16816.F32.BF16 R64, R100, R10, R64 ;  /* 0x0000000a6440723c */ /* 0x000fe20000041840 */
[----:B------:R-:W-:Y:S05]  /*6290*/  @!UPT UIADD3 URZ, URZ, URZ, URZ ;  /* 0x0000003f3f3ff290 */ /* 0x000fea000fffe03f */
[----:B------:R-:W-:Y:S11]  /*62a0*/  @P0 BRA `(.L_x_514) ;  /* 0x0000001000000947 */ /* 0x000ff60003800000 */
.L_x_512:
[----:B------:R-:W-:-:S07]  /*62b0*/  IADD3 R167, R126, -0x1, RZ ;  /* 0xffffffff7ea77810 */ /* 0x000fce0007ffe0ff */
.L_x_514:
        /* <DEDUP_REMOVED lines=12> */
.L_x_518:
        /* <DEDUP_REMOVED lines=29> */
.L_x_516:
[----:B------:R-:W-:Y:S04]  /*6550*/  DEPBAR.LE SB0, 0x0 ;  /* 0x000080000000791a */ /* 0x000fe80000000000 */
[----:B------:R-:W-:Y:S01]  /*6560*/  BAR.SYNC.DEFER_BLOCKING 0x0 ;  /* 0x0000000000007b1d */ /* 0x000fe20000010000 */
[----:B------:R-:W-:Y:S01]  /*6570*/  SHF.R.S32.HI R2, RZ, 0x1f, R167 ;  /* 0x0000001fff027819 */ /* 0x000fe200000114a7 */
[----:B------:R-:W-:Y:S02]  /*6580*/  IMAD R0, R148, R167, RZ ;  /* 0x000000a794007224 */ /* 0x000fe400078e02ff */
[-C--:B------:R-:W-:Y:S04]  /*6590*/  IMAD.WIDE.U32 R100, R167, R149.reuse, R168 ;  /* 0x00000095a7647225 */ /* 0x080fe800078e00a8 */
[----:B------:R-:W-:Y:S01]  /*65a0*/  IMAD R0, R2, R149, R0 ;  /* 0x0000009502007224 */ /* 0x000fe200078e0200 */
[----:B------:R-:W-:Y:S04]  /*65b0*/  LEA R172, P1, R100, c[0x0][0x170], 0x1 ;  /* 0x00005c0064ac7a11 */ /* 0x000fe800078208ff */
[----:B------:R-:W-:Y:S02]  /*65c0*/  IADD3 R0, R101, R0, RZ ;  /* 0x0000000065007210 */ /* 0x000fe40007ffe0ff */
[-C--:B------:R-:W-:Y:S02]  /*65d0*/  IADD3 R174, P0, R172, R157.reuse, RZ ;  /* 0x0000009dacae7210 */ /* 0x080fe40007f1e0ff */
[----:B------:R-:W-:Y:S02]  /*65e0*/  LEA.HI.X R173, R100, c[0x0][0x174], R0, 0x1, P1 ;  /* 0x00005d0064ad7a11 */ /* 0x000fe400008f0c00 */
[-C--:B------:R-:W-:Y:S02]  /*65f0*/  IADD3 R100, P1, R174, R157.reuse, RZ ;  /* 0x0000009dae647210 */ /* 0x080fe40007f3e0ff */
[-C--:B------:R-:W-:Y:S02]  /*6600*/  IADD3.X R175, R173, R166.reuse, RZ, P0, !PT ;  /* 0x000000a6adaf7210 */ /* 0x080fe400007fe4ff */
[----:B------:R-:W-:Y:S01]  /*6610*/  IADD3 R176, P0, R100, R157, RZ ;  /* 0x0000009d64b07210 */ /* 0x000fe20007f1e0ff */
[----:B------:R-:W-:Y:S01]  /*6620*/  @!PT LDS RZ, [RZ] ;  /* 0x00000000fffff984 */ /* 0x000fe20000000800 */
[----:B------:R-:W-:Y:S01]  /*6630*/  @!PT LDS RZ, [RZ] ;  /* 0x00000000fffff984 */ /* 0x000fe20000000800 */
[----:B------:R-:W-:Y:S01]  /*6640*/  @!PT LDS RZ, [RZ] ;  /* 0x00000000fffff984 */ /* 0x000fe20000000800 */
[----:B------:R1:W-:Y:S01]  /*6650*/  LDGSTS.E.BYPASS.LTC128B.128 [R151+0x8000], [R172.64] ;  /* 0x08000000ac977fae */ /* 0x0003e2000b901d46 */
[-C--:B------:R-:W-:Y:S04]  /*6660*/  IADD3.X R101, R175, R166.reuse, RZ, P1, !PT ;  /* 0x000000a6af657210 */ /* 0x080fe80000ffe4ff */
[----:B------:R-:W-:Y:S02]  /*6670*/  IADD3.X R177, R101, R166, RZ, P0, !PT ;  /* 0x000000a665b17210 */ /* 0x000fe400007fe4ff */
[----:B------:R1:W-:Y:S01]  /*6680*/  LDGSTS.E.BYPASS.LTC128B.128 [R151+0xa000], [R172.64+0x80] ;  /* 0x0a000080ac977fae */ /* 0x0003e2000b901d46 */
[----:B------:R-:W-:Y:S06]  /*6690*/  ISETP.GT.AND P0, PT, R167, RZ, PT ;  /* 0x000000ffa700720c */ /* 0x000fec0003f04270 */
[----:B------:R2:W-:Y:S07]  /*66a0*/  LDGSTS.E.BYPASS.LTC128B.128 [R151+0x8800], [R174.64] ;  /* 0x08800000ae977fae */ /* 0x0005ee000b901d46 */
[----:B------:R2:W-:Y:S07]  /*66b0*/  LDGSTS.E.BYPASS.LTC128B.128 [R151+0xa800], [R174.64+0x80] ;  /* 0x0a800080ae977fae */ /* 0x0005ee000b901d46 */
[----:B------:R3:W-:Y:S07]  /*66c0*/  LDGSTS.E.BYPASS.LTC128B.128 [R151+0x9000], [R100.64] ;  /* 0x0900000064977fae */ /* 0x0007ee000b901d46 */
[----:B------:R3:W-:Y:S07]  /*66d0*/  LDGSTS.E.BYPASS.LTC128B.128 [R151+0xb000], [R100.64+0x80] ;  /* 0x0b00008064977fae */ /* 0x0007ee000b901d46 */
[----:B------:R4:W-:Y:S07]  /*66e0*/  LDGSTS.E.BYPASS.LTC128B.128 [R151+0x9800], [R176.64] ;  /* 0x09800000b0977fae */ /* 0x0009ee000b901d46 */
[----:B------:R4:W-:Y:S07]  /*66f0*/  LDGSTS.E.BYPASS.LTC128B.128 [R151+0xb800], [R176.64+0x80] ;  /* 0x0b800080b0977fae */ /* 0x0009ee000b901d46 */
[----:B------:R-:W-:Y:S07]  /*6700*/  LDSM.16.M88.4 R104, [R146] ;  /* 0x000000009268783b */ /* 0x000fee0000000200 */
[----:B------:R-:W5:Y:S07]  /*6710*/  LDSM.16.M88.4 R108, [R145+0x4000] ;  /* 0x00400000916c783b */ /* 0x000f6e0000000200 */
[----:B------:R-:W1:Y:S07]  /*6720*/  LDSM.16.M88.4 R112, [R145+0x4800] ;  /* 0x004800009170783b */ /* 0x000e6e0000000200 */
[----:B------:R-:W1:Y:S07]  /*6730*/  LDSM.16.M88.4 R116, [R145+0x5000] ;  /* 0x005000009174783b */ /* 0x000e6e0000000200 */
[----:B------:R-:W0:Y:S07]  /*6740*/  LDGDEPBAR ;  /* 0x00000000000079af */ /* 0x000e2e0000000000 */
[----:B------:R-:W2:Y:S07]  /*6750*/  LDSM.16.M88.4 R120, [R145+0x5800] ;  /* 0x005800009178783b */ /* 0x000eae0000000200 */
[----:B------:R-:W-:Y:S01]  /*6760*/  LDSM.16.M88.4 R124, [R134] ;  /* 0x00000000867c783b */ /* 0x000fe20000000200 */
[C---:B-----5:R-:W-:Y:S08]  /*6770*/  HMMA.16816.F32.BF16 R4, R104.reuse, R108, RZ ;  /* 0x0000006c6804723c */ /* 0x060ff000000418ff */
[C---:B------:R-:W-:Y:S01]  /*6780*/  HMMA.16816.F32.BF16 R8, R104.reuse, R110, RZ ;  /* 0x0000006e6808723c */ /* 0x040fe200000418ff */
[----:B------:R-:W-:Y:S07]  /*6790*/  LDSM.16.M88.4 R108, [R144] ;  /* 0x00000000906c783b */ /* 0x000fee0000000200 */
[C---:B-1----:R-:W-:Y:S08]  /*67a0*/  HMMA.16816.F32.BF16 R12, R104.reuse, R112, RZ ;  /* 0x00000070680c723c */ /* 0x042ff000000418ff */
[C---:B------:R-:W-:Y:S01]  /*67b0*/  HMMA.16816.F32.BF16 R16, R104.reuse, R114, RZ ;  /* 0x000000726810723c */ /* 0x040fe200000418ff */
[----:B------:R-:W1:Y:S07]  /*67c0*/  LDSM.16.M88.4 R112, [R143] ;  /* 0x000000008f70783b */ /* 0x000e6e0000000200 */
[C---:B------:R-:W-:Y:S08]  /*67d0*/  HMMA.16816.F32.BF16 R20, R104.reuse, R116, RZ ;  /* 0x000000746814723c */ /* 0x040ff000000418ff */
[C---:B------:R-:W-:Y:S01]  /*67e0*/  HMMA.16816.F32.BF16 R24, R104.reuse, R118, RZ ;  /* 0x000000766818723c */ /* 0x040fe200000418ff */
[----:B------:R-:W5:Y:S07]  /*67f0*/  LDSM.16.M88.4 R116, [R135] ;  /* 0x000000008774783b */ /* 0x000f6e0000000200 */
[C---:B--2---:R-:W-:Y:S08]  /*6800*/  HMMA.16816.F32.BF16 R28, R104.reuse, R120, RZ ;  /* 0x00000078681c723c */ /* 0x044ff000000418ff */
[----:B------:R-:W-:Y:S01]  /*6810*/  HMMA.16816.F32.BF16 R32, R104, R122, RZ ;  /* 0x0000007a6820723c */ /* 0x000fe200000418ff */
[----:B------:R-:W2:Y:S07]  /*6820*/  LDSM.16.M88.4 R104, [R133] ;  /* 0x000000008568783b */ /* 0x000eae0000000200 */
[----:B------:R-:W-:Y:S01]  /*6830*/  LDSM.16.M88.4 R120, [R139+0x4800] ;  /* 0x004800008b78783b */ /* 0x000fe20000000200 */
[C---:B-1----:R-:W-:Y:S08]  /*6840*/  HMMA.16816.F32.BF16 R4, R108.reuse, R112, R4 ;  /* 0x000000706c04723c */ /* 0x042ff00000041804 */
[C---:B------:R-:W-:Y:S01]  /*6850*/  HMMA.16816.F32.BF16 R8, R108.reuse, R114, R8 ;  /* 0x000000726c08723c */ /* 0x040fe20000041808 */
[----:B------:R-:W-:Y:S07]  /*6860*/  LDSM.16.M88.4 R112, [R142] ;  /* 0x000000008e70783b */ /* 0x000fee0000000200 */
[C---:B-----5:R-:W-:Y:S08]  /*6870*/  HMMA.16816.F32.BF16 R12, R108.reuse, R116, R12 ;  /* 0x000000746c0c723c */ /* 0x060ff0000004180c */
[C---:B------:R-:W-:Y:S01]  /*6880*/  HMMA.16816.F32.BF16 R16, R108.reuse, R118, R16 ;  /* 0x000000766c10723c */ /* 0x040fe20000041810 */
[----:B------:R-:W1:Y:S07]  /*6890*/  LDSM.16.M88.4 R116, [R139+0x4000] ;  /* 0x004000008b74783b */ /* 0x000e6e0000000200 */
[C---:B------:R-:W-:Y:S08]  /*68a0*/  HMMA.16816.F32.BF16 R20, R108.reuse, R124, R20 ;  /* 0x0000007c6c14723c */ /* 0x040ff00000041814 */
[C---:B------:R-:W-:Y:S08]  /*68b0*/  HMMA.16816.F32.BF16 R24, R108.reuse, R126, R24 ;  /* 0x0000007e6c18723c */ /* 0x040ff00000041818 */
[C---:B--2---:R-:W-:Y:S08]  /*68c0*/  HMMA.16816.F32.BF16 R28, R108.reuse, R104, R28 ;  /* 0x000000686c1c723c */ /* 0x044ff0000004181c */
[----:B------:R-:W-:Y:S01]  /*68d0*/  HMMA.16816.F32.BF16 R32, R108, R106, R32 ;  /* 0x0000006a6c20723c */ /* 0x000fe20000041820 */
[----:B------:R-:W2:Y:S07]  /*68e0*/  LDSM.16.M88.4 R104, [R139+0x5000] ;  /* 0x005000008b68783b */ /* 0x000eae0000000200 */
[----:B------:R-:W5:Y:S01]  /*68f0*/  LDSM.16.M88.4 R108, [R139+0x5800] ;  /* 0x005800008b6c783b */ /* 0x000f620000000200 */
[C---:B-1----:R-:W-:Y:S08]  /*6900*/  HMMA.16816.F32.BF16 R4, R112.reuse, R116, R4 ;  /* 0x000000747004723c */ /* 0x042ff00000041804 */
[C---:B------:R-:W-:Y:S01]  /*6910*/  HMMA.16816.F32.BF16 R8, R112.reuse, R118, R8 ;  /* 0x000000767008723c */ /* 0x040fe20000041808 */
[----:B------:R-:W-:Y:S07]  /*6920*/  LDSM.16.M88.4 R116, [R132] ;  /* 0x000000008474783b */ /* 0x000fee0000000200 */
[C---:B------:R-:W-:Y:S08]  /*6930*/  HMMA.16816.F32.BF16 R12, R112.reuse, R120, R12 ;  /* 0x00000078700c723c */ /* 0x040ff0000004180c */
[C---:B------:R-:W-:Y:S01]  /*6940*/  HMMA.16816.F32.BF16 R16, R112.reuse, R122, R16 ;  /* 0x0000007a7010723c */ /* 0x040fe20000041810 */
[----:B------:R-:W-:Y:S07]  /*6950*/  LDSM.16.M88.4 R120, [R132+0x800] ;  /* 0x000800008478783b */ /* 0x000fee0000000200 */
[C---:B--2---:R-:W-:Y:S08]  /*6960*/  HMMA.16816.F32.BF16 R20, R112.reuse, R104, R20 ;  /* 0x000000687014723c */ /* 0x044ff00000041814 */
[C---:B------:R-:W-:Y:S01]  /*6970*/  HMMA.16816.F32.BF16 R24, R112.reuse, R106, R24 ;  /* 0x0000006a7018723c */ /* 0x040fe20000041818 */
[----:B------:R-:W1:Y:S07]  /*6980*/  LDSM.16.M88.4 R104, [R141] ;  /* 0x000000008d68783b */ /* 0x000e6e0000000200 */
[C---:B-----5:R-:W-:Y:S08]  /*6990*/  HMMA.16816.F32.BF16 R28, R112.reuse, R108, R28 ;  /* 0x0000006c701c723c */ /* 0x060ff0000004181c */
[----:B------:R-:W-:Y:S01]  /*69a0*/  HMMA.16816.F32.BF16 R32, R112, R110, R32 ;  /* 0x0000006e7020723c */ /* 0x000fe20000041820 */
[----:B------:R-:W2:Y:S07]  /*69b0*/  LDSM.16.M88.4 R108, [R132+0x1000] ;  /* 0x00100000846c783b */ /* 0x000eae0000000200 */
[----:B------:R-:W5:Y:S01]  /*69c0*/  LDSM.16.M88.4 R112, [R132+0x1800] ;  /* 0x001800008470783b */ /* 0x000f620000000200 */
[C---:B-1----:R-:W-:Y:S08]  /*69d0*/  HMMA.16816.F32.BF16 R4, R104.reuse, R116, R4 ;  /* 0x000000746804723c */ /* 0x042ff00000041804 */
[C---:B------:R-:W-:Y:S01]  /*69e0*/  HMMA.16816.F32.BF16 R8, R104.reuse, R118, R8 ;  /* 0x000000766808723c */ /* 0x040fe20000041808 */
[----:B------:R-:W-:Y:S07]  /*69f0*/  LDSM.16.M88.4 R116, [R145+0x6000] ;  /* 0x006000009174783b */ /* 0x000fee0000000200 */
[C---:B------:R-:W-:Y:S08]  /*6a00*/  HMMA.16816.F32.BF16 R12, R104.reuse, R120, R12 ;  /* 0x00000078680c723c */ /* 0x040ff0000004180c */
[C---:B------:R-:W-:Y:S01]  /*6a10*/  HMMA.16816.F32.BF16 R16, R104.reuse, R122, R16 ;  /* 0x0000007a6810723c */ /* 0x040fe20000041810 */
[----:B------:R-:W-:Y:S07]  /*6a20*/  LDSM.16.M88.4 R120, [R145+0x6800] ;  /* 0x006800009178783b */ /* 0x000fee0000000200 */
[C---:B--2---:R-:W-:Y:S08]  /*6a30*/  HMMA.16816.F32.BF16 R20, R104.reuse, R108, R20 ;  /* 0x0000006c6814723c */ /* 0x044ff00000041814 */
[C---:B------:R-:W-:Y:S01]  /*6a40*/  HMMA.16816.F32.BF16 R24, R104.reuse, R110, R24 ;  /* 0x0000006e6818723c */ /* 0x040fe20000041818 */
[----:B------:R-:W1:Y:S07]  /*6a50*/  LDSM.16.M88.4 R108, [R146+0x2000] ;  /* 0x00200000926c783b */ /* 0x000e6e0000000200 */
[C---:B-----5:R-:W-:Y:S08]  /*6a60*/  HMMA.16816.F32.BF16 R28, R104.reuse, R112, R28 ;  /* 0x00000070681c723c */ /* 0x060ff0000004181c */
        /* <DEDUP_REMOVED lines=8> */
[----:B------:R-:W-:Y:S07]  /*6af0*/  LDSM.16.M88.4 R120, [R130] ;  /* 0x000000008278783b */ /* 0x000fee0000000200 */
[C---:B--2---:R-:W-:Y:S08]  /*6b00*/  HMMA.16816.F32.BF16 R20, R108.reuse, R104, R20 ;  /* 0x000000686c14723c */ /* 0x044ff00000041814 */
[C---:B------:R-:W-:Y:S01]  /*6b10*/  HMMA.16816.F32.BF16 R24, R108.reuse, R106, R24 ;  /* 0x0000006a6c18723c */ /* 0x040fe20000041818 */
[----:B------:R-:W1:Y:S07]  /*6b20*/  LDSM.16.M88.4 R104, [R144+0x2000] ;  /* 0x002000009068783b */ /* 0x000e6e0000000200 */
[C---:B-----5:R-:W-:Y:S08]  /*6b30*/  HMMA.16816.F32.BF16 R28, R108.reuse, R112, R28 ;  /* 0x000000706c1c723c */ /* 0x060ff0000004181c */
[----:B------:R-:W-:Y:S01]  /*6b40*/  HMMA.16816.F32.BF16 R32, R108, R114, R32 ;  /* 0x000000726c20723c */ /* 0x000fe20000041820 */
[----:B------:R-:W2:Y:S07]  /*6b50*/  LDSM.16.M88.4 R108, [R129] ;  /* 0x00000000816c783b */ /* 0x000eae0000000200 */
[----:B------:R-:W5:Y:S01]  /*6b60*/  LDSM.16.M88.4 R112, [R128] ;  /* 0x000000008070783b */ /* 0x000f620000000200 */
        /* <DEDUP_REMOVED lines=18> */
[----:B------:R-:W1:Y:S07]  /*6c90*/  LDSM.16.M88.4 R120, [R132+0x2000] ;  /* 0x002000008478783b */ /* 0x000e6e0000000200 */
[C---:B--2---:R-:W-:Y:S08]  /*6ca0*/  HMMA.16816.F32.BF16 R20, R108.reuse, R104, R20 ;  /* 0x000000686c14723c */ /* 0x044ff00000041814 */
[C---:B------:R-:W-:Y:S01]  /*6cb0*/  HMMA.16816.F32.BF16 R24, R108.reuse, R106, R24 ;  /* 0x0000006a6c18723c */ /* 0x040fe20000041818 */
[----:B------:R-:W2:Y:S07]  /*6cc0*/  LDSM.16.M88.4 R104, [R132+0x2800] ;  /* 0x002800008468783b */ /* 0x000eae0000000200 */
[C---:B-----5:R-:W-:Y:S08]  /*6cd0*/  HMMA.16816.F32.BF16 R28, R108.reuse, R112, R28 ;  /* 0x000000706c1c723c */ /* 0x060ff0000004181c */
[----:B------:R-:W-:Y:S01]  /*6ce0*/  HMMA.16816.F32.BF16 R32, R108, R114, R32 ;  /* 0x000000726c20723c */ /* 0x000fe20000041820 */
[----:B------:R-:W5:Y:S07]  /*6cf0*/  LDSM.16.M88.4 R108, [R132+0x3000] ;  /* 0x00300000846c783b */ /* 0x000f6e0000000200 */
[C---:B-1----:R-:W-:Y:S08]  /*6d00*/  HMMA.16816.F32.BF16 R4, R116.reuse, R120, R4 ;  /* 0x000000787404723c */ /* 0x042ff00000041804 */
[C---:B------:R-:W-:Y:S08]  /*6d10*/  HMMA.16816.F32.BF16 R8, R116.reuse, R122, R8 ;  /* 0x0000007a7408723c */ /* 0x040ff00000041808 */
[C---:B--2---:R-:W-:Y:S08]  /*6d20*/  HMMA.16816.F32.BF16 R12, R116.reuse, R104, R12 ;  /* 0x00000068740c723c */ /* 0x044ff0000004180c */
[C---:B------:R-:W-:Y:S01]  /*6d30*/  HMMA.16816.F32.BF16 R16, R116.reuse, R106, R16 ;  /* 0x0000006a7410723c */ /* 0x040fe20000041810 */
[----:B------:R-:W1:Y:S01]  /*6d40*/  LDSM.16.M88.4 R104, [R132+0x3800] ;  /* 0x003800008468783b */ /* 0x000e620000000200 */
[----:B------:R-:W-:Y:S04]  /*6d50*/  DEPBAR.LE SB0, 0x0 ;  /* 0x000080000000791a */ /* 0x000fe80000000000 */
[----:B------:R-:W-:Y:S02]  /*6d60*/  FMUL.FTZ R200, R4, c[0x0][0x2ec] ;  /* 0x0000bb0004c87a20 */ /* 0x000fe40000410000 */
[C---:B-----5:R-:W-:Y:S04]  /*6d70*/  HMMA.16816.F32.BF16 R20, R116.reuse, R108, R20 ;  /* 0x0000006c7414723c */ /* 0x060fe80000041814 */
[----:B------:R-:W2:Y:S01]  /*6d80*/  MUFU.TANH R200, R200 ;  /* 0x000000c800c87308 */ /* 0x000ea20000002400 */
[----:B------:R-:W-:Y:S01]  /*6d90*/  BAR.SYNC.DEFER_BLOCKING 0x0 ;  /* 0x0000000000007b1d */ /* 0x000fe20000010000 */
[----:B------:R-:W-:Y:S02]  /*6da0*/  FMUL.FTZ R198, R5, c[0x0][0x2ec] ;  /* 0x0000bb0005c67a20 */ /* 0x000fe40000410000 */
[C---:B------:R-:W-:Y:S04]  /*6db0*/  HMMA.16816.F32.BF16 R24, R116.reuse, R110, R24 ;  /* 0x0000006e7418723c */ /* 0x040fe80000041818 */
[----:B------:R-:W-:Y:S02]  /*6dc0*/  FMUL.FTZ R196, R6, c[0x0][0x2ec] ;  /* 0x0000bb0006c47a20 */ /* 0x000fe40000410000 */
[----:B------:R-:W2:Y:S01]  /*6dd0*/  MUFU.TANH R198, R198 ;  /* 0x000000c600c67308 */ /* 0x000ea20000002400 */
[----:B------:R-:W-:Y:S02]  /*6de0*/  FMUL.FTZ R195, R7, c[0x0][0x2ec] ;  /* 0x0000bb0007c37a20 */ /* 0x000fe40000410000 */
[----:B------:R-:W-:Y:S03]  /*6df0*/  FMUL.FTZ R194, R8, c[0x0][0x2ec] ;  /* 0x0000bb0008c27a20 */ /* 0x000fe60000410000 */
[----:B------:R-:W-:Y:S02]  /*6e00*/  FMUL.FTZ R202, R9, c[0x0][0x2ec] ;  /* 0x0000bb0009ca7a20 */ /* 0x000fe40000410000 */
[----:B------:R-:W-:Y:S02]  /*6e10*/  FMUL.FTZ R199, R10, c[0x0][0x2ec] ;  /* 0x0000bb000ac77a20 */ /* 0x000fe40000410000 */
[----:B------:R-:W2:Y:S01]  /*6e20*/  MUFU.TANH R196, R196 ;  /* 0x000000c400c47308 */ /* 0x000ea20000002400 */
[----:B------:R-:W-:Y:S02]  /*6e30*/  FMUL.FTZ R197, R11, c[0x0][0x2ec] ;  /* 0x0000bb000bc57a20 */ /* 0x000fe40000410000 */
[----:B------:R-:W-:Y:S02]  /*6e40*/  FMUL.FTZ R192, R12, c[0x0][0x2ec] ;  /* 0x0000bb000cc07a20 */ /* 0x000fe40000410000 */
[----:B------:R-:W-:Y:S02]  /*6e50*/  FMUL.FTZ R190, R13, c[0x0][0x2ec] ;  /* 0x0000bb000dbe7a20 */ /* 0x000fe40000410000 */
[----:B------:R-:W-:Y:S01]  /*6e60*/  FMUL.FTZ R193, R14, c[0x0][0x2ec] ;  /* 0x0000bb000ec17a20 */ /* 0x000fe20000410000 */
[C---:B-1----:R-:W-:Y:S02]  /*6e70*/  HMMA.16816.F32.BF16 R28, R116.reuse, R104, R28 ;  /* 0x00000068741c723c */ /* 0x042fe4000004181c */
[----:B------:R-:W1:Y:S01]  /*6e80*/  MUFU.TANH R195, R195 ;  /* 0x000000c300c37308 */ /* 0x000e620000002400 */
[----:B------:R-:W-:Y:S02]  /*6e90*/  FMUL.FTZ R191, R15, c[0x0][0x2ec] ;  /* 0x0000bb000fbf7a20 */ /* 0x000fe40000410000 */
[----:B------:R-:W-:Y:S02]  /*6ea0*/  FMUL.FTZ R188, R16, c[0x0][0x2ec] ;  /* 0x0000bb0010bc7a20 */ /* 0x000fe40000410000 */
[----:B------:R-:W-:Y:S01]  /*6eb0*/  FMUL.FTZ R186, R17, c[0x0][0x2ec] ;  /* 0x0000bb0011ba7a20 */ /* 0x000fe20000410000 */
[----:B------:R-:W-:Y:S04]  /*6ec0*/  HMMA.16816.F32.BF16 R32, R116, R106, R32 ;  /* 0x0000006a7420723c */ /* 0x000fe80000041820 */
[----:B------:R-:W1:Y:S01]  /*6ed0*/  MUFU.TANH R194, R194 ;  /* 0x000000c200c27308 */ /* 0x000e620000002400 */
[----:B------:R-:W-:Y:S02]  /*6ee0*/  FMUL.FTZ R189, R18, c[0x0][0x2ec] ;  /* 0x0000bb0012bd7a20 */ /* 0x000fe40000410000 */
[----:B------:R-:W-:Y:S02]  /*6ef0*/  FMUL.FTZ R187, R19, c[0x0][0x2ec] ;  /* 0x0000bb0013bb7a20 */ /* 0x000fe40000410000 */
[----:B------:R-:W-:Y:S03]  /*6f00*/  FMUL.FTZ R178, R20, c[0x0][0x2ec] ;  /* 0x0000bb0014b27a20 */ /* 0x000fe60000410000 */
        /* <DEDUP_REMOVED lines=8> */
[----:B------:R-:W-:Y:S02]  /*6f90*/  FMUL.FTZ R179, R27, c[0x0][0x2ec] ;  /* 0x0000bb001bb37a20 */ /* 0x000fe40000410000 */
[----:B----4-:R-:W-:Y:S02]  /*6fa0*/  FMUL.FTZ R176, R28, c[0x0][0x2ec] ;  /* 0x0000bb001cb07a20 */ /* 0x010fe40000410000 */
[----:B------:R-:W-:Y:S02]  /*6fb0*/  FMUL.FTZ R177, R29, c[0x0][0x2ec] ;  /* 0x0000bb001db17a20 */ /* 0x000fe40000410000 */
[----:B------:R-:W-:Y:S02]  /*6fc0*/  FMUL.FTZ R173, R30, c[0x0][0x2ec] ;  /* 0x0000bb001ead7a20 */ /* 0x000fe40000410000 */
[----:B------:R-:W-:Y:S01]  /*6fd0*/  FMUL.FTZ R175, R31, c[0x0][0x2ec] ;  /* 0x0000bb001faf7a20 */ /* 0x000fe20000410000 */
[----:B------:R-:W4:Y:S01]  /*6fe0*/  MUFU.TANH R197, R197 ;  /* 0x000000c500c57308 */ /* 0x000f220000002400 */
[----:B------:R-:W-:Y:S02]  /*6ff0*/  FMUL.FTZ R172, R32, c[0x0][0x2ec] ;  /* 0x0000bb0020ac7a20 */ /* 0x000fe40000410000 */
[----:B------:R-:W-:Y:S02]  /*7000*/  FMUL.FTZ R174, R33, c[0x0][0x2ec] ;  /* 0x0000bb0021ae7a20 */ /* 0x000fe40000410000 */
[----:B------:R-:W-:Y:S02]  /*7010*/  FMUL.FTZ R102, R34, c[0x0][0x2ec] ;  /* 0x0000bb0022667a20 */ /* 0x000fe40000410000 */
[----:B------:R-:W-:Y:S03]  /*7020*/  FMUL.FTZ R35, R35, c[0x0][0x2ec] ;  /* 0x0000bb0023237a20 */ /* 0x000fe60000410000 */
        /* <DEDUP_REMOVED lines=23> */
[----:B---3--:R3:W1:Y:S02]  /*71a0*/  MUFU.TANH R101, R35 ;  /* 0x0000002300657308 */ /* 0x0086640000002400 */
[----:B-1234-:R-:W-:-:S05]  /*71b0*/  @P0 BRA `(.L_x_518) ;  /* 0xfffff1c000000947 */ /* 0x01efca000383ffff */
.L_x_517:
        /* <DEDUP_REMOVED lines=34> */
[----:B------:R-:W-:Y:S01]  /*73e0*/  LDSM.16.MT88.4 R12, [R140+0x8000] ;  /* 0x008000008c0c783b */ /* 0x000fe20000004200 */
[----:B------:R-:W-:Y:S07]  /*73f0*/  IADD3 R167, R167, -0x1, RZ ;  /* 0xffffffffa7a77810 */ /* 0x000fee0007ffe0ff */
[----:B------:R-:W-:Y:S08]  /*7400*/  SHFL.BFLY PT, R9, R6, 0x2, 0x1f ;  /* 0x0c401f0006097f89 */ /* 0x000ff000000e0000 */
[----:B------:R-:W1:Y:S02]  /*7410*/  SHFL.BFLY PT, R0, R7, 0x2, 0x1f ;  /* 0x0c401f0007007f89 */ /* 0x000e6400000e0000 */
[----:B-1----:R-:W-:Y:S02]  /*7420*/  FMNMX.FTZ R5, R7, R0, !PT ;  /* 0x0000000007057209 */ /* 0x002fe40007810000 */
[----:B------:R-:W-:Y:S04]  /*7430*/  FMNMX.FTZ R11, R6, R9, !PT ;  /* 0x00000009060b7209 */ /* 0x000fe80007810000 */
[----:B------:R-:W1:Y:S08]  /*7440*/  SHFL.BFLY PT, R0, R5, 0x1, 0x1f ;  /* 0x0c201f0005007f89 */ /* 0x000e7000000e0000 */
[----:B------:R-:W2:Y:S01]  /*7450*/  SHFL.BFLY PT, R2, R11, 0x1, 0x1f ;  /* 0x0c201f000b027f89 */ /* 0x000ea200000e0000 */
[----:B-1----:R-:W-:Y:S05]  /*7460*/  FMNMX.FTZ R0, R5, R0, !PT ;  /* 0x0000000005007209 */ /* 0x002fea0007810000 */
[----:B------:R-:W-:Y:S01]  /*7470*/  FMUL.FTZ R106, R0, c[0x0][0x23c] ;  /* 0x00008f00006a7a20 */ /* 0x000fe20000410000 */
[----:B--2---:R-:W-:Y:S04]  /*7480*/  FMNMX.FTZ R2, R11, R2, !PT ;  /* 0x000000020b027209 */ /* 0x004fe80007810000 */
[C---:B------:R-:W-:Y:S01]  /*7490*/  FSETP.NEU.FTZ.AND P1, PT, R2.reuse, -INF , PT ;  /* 0xff8000000200780b */ /* 0x040fe20003f3d000 */
[C---:B------:R-:W-:Y:S02]  /*74a0*/  FMUL.FTZ R107, R2.reuse, c[0x0][0x23c] ;  /* 0x00008f00026b7a20 */ /* 0x040fe40000410000 */
[----:B------:R-:W-:Y:S01]  /*74b0*/  FADD.FTZ R4, -R2, R103 ;  /* 0x0000006702047221 */ /* 0x000fe20000010100 */
[----:B------:R-:W-:Y:S02]  /*74c0*/  MOV R103, R2 ;  /* 0x0000000200677202 */ /* 0x000fe40000000f00 */
[----:B------:R-:W-:Y:S01]  /*74d0*/  FSEL R107, R107, RZ, P1 ;  /* 0x000000ff6b6b7208 */ /* 0x000fe20000800000 */
[----:B------:R-:W-:Y:S01]  /*74e0*/  FMUL.FTZ R100, R4, c[0x0][0x23c] ;  /* 0x00008f0004647a20 */ /* 0x000fe20000410000 */
[C---:B------:R-:W-:Y:S01]  /*74f0*/  FSETP.NEU.FTZ.AND P1, PT, R0.reuse, -INF , PT ;  /* 0xff8000000000780b */ /* 0x040fe20003f3d000 */
[----:B------:R-:W-:Y:S02]  /*7500*/  FADD.FTZ R4, -R0, R3 ;  /* 0x0000000300047221 */ /* 0x000fe40000010100 */
[--C-:B------:R-:W-:Y:S01]  /*7510*/  FFMA.FTZ R104, R200, c[0x0][0x23c], -R107.reuse ;  /* 0x00008f00c8687a23 */ /* 0x100fe2000001086b */
[----:B------:R-:W-:Y:S01]  /*7520*/  FSEL R106, R106, RZ, P1 ;  /* 0x000000ff6a6a7208 */ /* 0x000fe20000800000 */
[----:B------:R-:W-:Y:S01]  /*7530*/  FMUL.FTZ R3, R4, c[0x0][0x23c] ;  /* 0x00008f0004037a20 */ /* 0x000fe20000410000 */
[----:B------:R-:W1:Y:S01]  /*7540*/  MUFU.EX2 R100, R100 ;  /* 0x0000006400647308 */ /* 0x000e620000000800 */
        /* <DEDUP_REMOVED lines=13> */
[--C-:B------:R-:W-:Y:S02]  /*7620*/  FFMA.FTZ R126, R184, c[0x0][0x23c], -R107.reuse ;  /* 0x00008f00b87e7a23 */ /* 0x100fe4000001086b */
[C---:B-1----:R-:W-:Y:S02]  /*7630*/  FMUL.FTZ R4, R100.reuse, R96 ;  /* 0x0000006064047220 */ /* 0x042fe40000410000 */
[C---:B------:R-:W-:Y:S02]  /*7640*/  FMUL.FTZ R5, R100.reuse, R97 ;  /* 0x0000006164057220 */ /* 0x040fe40000410000 */
[C---:B------:R-:W-:Y:S01]  /*7650*/  FMUL.FTZ R8, R100.reuse, R92 ;  /* 0x0000005c64087220 */ /* 0x040fe20000410000 */
[----:B------:R-:W1:Y:S01]  /*7660*/  MUFU.EX2 R113, R113 ;  /* 0x0000007100717308 */ /* 0x000e620000000800 */
[C---:B------:R-:W-:Y:S02]  /*7670*/  FMUL.FTZ R9, R100.reuse, R93 ;  /* 0x0000005d64097220 */ /* 0x040fe40000410000 */
[C---:B------:R-:W-:Y:S02]  /*7680*/  FMUL.FTZ R16, R100.reuse, R84 ;  /* 0x0000005464107220 */ /* 0x040fe40000410000 */
[C---:B--2---:R-:W-:Y:S02]  /*7690*/  FMUL.FTZ R6, R3.reuse, R98 ;  /* 0x0000006203067220 */ /* 0x044fe40000410000 */
[C---:B------:R-:W-:Y:S02]  /*76a0*/  FMUL.FTZ R7, R3.reuse, R99 ;  /* 0x0000006303077220 */ /* 0x040fe40000410000 */
[C---:B------:R-:W-:Y:S01]  /*76b0*/  FMUL.FTZ R10, R3.reuse, R94 ;  /* 0x0000005e030a7220 */ /* 0x040fe20000410000 */
[----:B------:R-:W-:Y:S01]  /*76c0*/  MUFU.EX2 R105, R105 ;  /* 0x0000006900697308 */ /* 0x000fe20000000800 */
[C---:B------:R-:W-:Y:S02]  /*76d0*/  FMUL.FTZ R11, R3.reuse, R95 ;  /* 0x0000005f030b7220 */ /* 0x040fe40000410000 */
[C---:B------:R-:W-:Y:S01]  /*76e0*/  FMUL.FTZ R17, R100.reuse, R85 ;  /* 0x0000005564117220 */ /* 0x040fe20000410000 */
[----:B------:R-:W-:Y:S01]  /*76f0*/  LDSM.16.MT88.4 R92, [R140+0x9800] ;  /* 0x009800008c5c783b */ /* 0x000fe20000004200 */
[C---:B------:R-:W-:Y:S02]  /*7700*/  FMUL.FTZ R18, R3.reuse, R86 ;  /* 0x0000005603127220 */ /* 0x040fe40000410000 */
[C---:B------:R-:W-:Y:S02]  /*7710*/  FMUL.FTZ R19, R3.reuse, R87 ;  /* 0x0000005703137220 */ /* 0x040fe40000410000 */
[C---:B------:R-:W-:Y:S01]  /*7720*/  FMUL.FTZ R24, R100.reuse, R76 ;  /* 0x0000004c64187220 */ /* 0x040fe20000410000 */
[----:B------:R-:W2:Y:S01]  /*7730*/  MUFU.EX2 R110, R110 ;  /* 0x0000006e006e7308 */ /* 0x000ea20000000800 */
[C---:B------:R-:W-:Y:S01]  /*7740*/  FMUL.FTZ R25, R100.reuse, R77 ;  /* 0x0000004d64197220 */ /* 0x040fe20000410000 */
[----:B------:R-:W-:Y:S01]  /*7750*/  LDSM.16.MT88.4 R84, [R138+0x9800] ;  /* 0x009800008a54783b */ /* 0x000fe20000004200 */
[----:B------:R-:W-:Y:S01]  /*7760*/  FMUL.FTZ R26, R3, R78 ;  /* 0x0000004e031a7220 */ /* 0x000fe20000410000 */
[----:B-1----:R-:W-:Y:S01]  /*7770*/  F2FP.BF16.PACK_AB R96, R113, R104 ;  /* 0x000000687160723e */ /* 0x002fe200000010ff */
[C---:B------:R-:W-:Y:S02]  /*7780*/  FMUL.FTZ R27, R3.reuse, R79 ;  /* 0x0000004f031b7220 */ /* 0x040fe40000410000 */
[C---:B------:R-:W-:Y:S02]  /*7790*/  FMUL.FTZ R32, R100.reuse, R68 ;  /* 0x0000004464207220 */ /* 0x040fe40000410000 */
[C---:B------:R-:W-:Y:S01]  /*77a0*/  FMUL.FTZ R33, R100.reuse, R69 ;  /* 0x0000004564217220 */ /* 0x040fe20000410000 */
[----:B------:R-:W-:Y:S01]  /*77b0*/  MUFU.EX2 R112, R112 ;  /* 0x0000007000707308 */ /* 0x000fe20000000800 */
[----:B------:R-:W-:Y:S01]  /*77c0*/  LDSM.16.MT88.4 R76, [R140+0xa000] ;  /* 0x00a000008c4c783b */ /* 0x000fe20000004200 */
[C---:B------:R-:W-:Y:S02]  /*77d0*/  FMUL.FTZ R34, R3.reuse, R70 ;  /* 0x0000004603227220 */ /* 0x040fe40000410000 */
[C---:B------:R-:W-:Y:S02]  /*77e0*/  FMUL.FTZ R35, R3.reuse, R71 ;  /* 0x0000004703237220 */ /* 0x040fe40000410000 */
[C---:B------:R-:W-:Y:S02]  /*77f0*/  FMUL.FTZ R36, R100.reuse, R36 ;  /* 0x0000002464247220 */ /* 0x040fe40000410000 */
[----:B------:R-:W-:Y:S01]  /*7800*/  FMUL.FTZ R37, R100, R37 ;  /* 0x0000002564257220 */ /* 0x000fe20000410000 */
[----:B------:R-:W-:Y:S01]  /*7810*/  LDSM.16.MT88.4 R68, [R137+0xa000] ;  /* 0x00a000008944783b */ /* 0x000fe20000004200 */
[----:B------:R-:W1:Y:S01]  /*7820*/  MUFU.EX2 R111, R111 ;  /* 0x0000006f006f7308 */ /* 0x000e620000000800 */
[C---:B------:R-:W-:Y:S02]  /*7830*/  FMUL.FTZ R38, R3.reuse, R38 ;  /* 0x0000002603267220 */ /* 0x040fe40000410000 */
[C---:B------:R-:W-:Y:S01]  /*7840*/  FMUL.FTZ R39, R3.reuse, R39 ;  /* 0x0000002703277220 */ /* 0x040fe20000410000 */
        /* <DEDUP_REMOVED lines=9> */
[----:B------:R-:W-:Y:S01]  /*78e0*/  FMUL.FTZ R47, R3, R47 ;  /* 0x0000002f032f7220 */ /* 0x000fe20000410000 */
[----:B------:R-:W2:Y:S01]  /*78f0*/  MUFU.EX2 R108, R108 ;  /* 0x0000006c006c7308 */ /* 0x000ea20000000800 */
[C---:B------:R-:W-:Y:S02]  /*7900*/  FMUL.FTZ R48, R100.reuse, R48 ;  /* 0x0000003064307220 */ /* 0x040fe40000410000 */
[C---:B------:R-:W-:Y:S01]  /*7910*/  FMUL.FTZ R49, R100.reuse, R49 ;  /* 0x0000003164317220 */ /* 0x040fe20000410000 */
[----:B-1----:R-:W-:Y:S01]  /*7920*/  F2FP.BF16.PACK_AB R98, R111, R112 ;  /* 0x000000706f62723e */ /* 0x002fe200000010ff */
        /* <DEDUP_REMOVED lines=9> */
[----:B------:R-:W-:Y:S01]  /*79c0*/  MUFU.EX2 R122, R122 ;  /* 0x0000007a007a7308 */ /* 0x000fe20000000800 */
[C---:B------:R-:W-:Y:S02]  /*79d0*/  FMUL.FTZ R66, R3.reuse, R66 ;  /* 0x0000004203427220 */ /* 0x040fe40000410000 */
[C---:B------:R-:W-:Y:S01]  /*79e0*/  FMUL.FTZ R67, R3.reuse, R67 ;  /* 0x0000004303437220 */ /* 0x040fe20000410000 */
[----:B--2---:R-:W-:Y:S01]  /*79f0*/  F2FP.BF16.PACK_AB R99, R108, R109 ;  /* 0x0000006d6c63723e */ /* 0x004fe200000010ff */
[C---:B------:R-:W-:Y:S02]  /*7a00*/  FMUL.FTZ R52, R100.reuse, R52 ;  /* 0x0000003464347220 */ /* 0x040fe40000410000 */
[C---:B------:R-:W-:Y:S02]  /*7a10*/  FMUL.FTZ R53, R100.reuse, R53 ;  /* 0x0000003564357220 */ /* 0x040fe40000410000 */
[C---:B------:R-:W-:Y:S01]  /*7a20*/  FMUL.FTZ R54, R3.reuse, R54 ;  /* 0x0000003603367220 */ /* 0x040fe20000410000 */
[----:B------:R-:W-:Y:S01]  /*7a30*/  MUFU.EX2 R123, R123 ;  /* 0x0000007b007b7308 */ /* 0x000fe20000000800 */
[C---:B------:R-:W-:Y:S05]  /*7a40*/  HMMA.16816.F32.BF16 R4, R96.reuse, R12, R4 ;  /* 0x0000000c6004723c */ /* 0x040fea0000041804 */
[C---:B------:R-:W-:Y:S02]  /*7a50*/  FMUL.FTZ R55, R3.reuse, R55 ;  /* 0x0000003703377220 */ /* 0x040fe40000410000 */
[C---:B------:R-:W-:Y:S01]  /*7a60*/  FMUL.FTZ R12, R100.reuse, R88 ;  /* 0x00000058640c7220 */ /* 0x040fe20000410000 */
[C---:B------:R-:W-:Y:S01]  /*7a70*/  HMMA.16816.F32.BF16 R8, R96.reuse, R14, R8 ;  /* 0x0000000e6008723c */ /* 0x040fe20000041808 */
[----:B------:R-:W-:Y:S03]  /*7a80*/  MUFU.EX2 R124, R124 ;  /* 0x0000007c007c7308 */ /* 0x000fe60000000800 */
[C---:B------:R-:W-:Y:S02]  /*7a90*/  FMUL.FTZ R13, R100.reuse, R89 ;  /* 0x00000059640d7220 */ /* 0x040fe40000410000 */
[C---:B------:R-:W-:Y:S02]  /*7aa0*/  FMUL.FTZ R56, R100.reuse, R56 ;  /* 0x0000003864387220 */ /* 0x040fe40000410000 */
[C---:B------:R-:W-:Y:S03]  /*7ab0*/  FMUL.FTZ R14, R3.reuse, R90 ;  /* 0x0000005a030e7220 */ /* 0x040fe60000410000 */
[----:B------:R-:W-:Y:S01]  /*7ac0*/  MUFU.EX2 R126, R126 ;  /* 0x0000007e007e7308 */ /* 0x000fe20000000800 */
[C---:B------:R-:W-:Y:S02]  /*7ad0*/  FMUL.FTZ R15, R3.reuse, R91 ;  /* 0x0000005b030f7220 */ /* 0x040fe40000410000 */
[----:B------:R-:W1:Y:S01]  /*7ae0*/  LDSM.16.MT88.4 R88, [R136+0x8000] ;  /* 0x008000008858783b */ /* 0x000e620000004200 */
[----:B------:R-:W-:Y:S02]  /*7af0*/  FMUL.FTZ R57, R100, R57 ;  /* 0x0000003964397220 */ /* 0x000fe40000410000 */
[C---:B------:R-:W-:Y:S02]  /*7b00*/  FMUL.FTZ R58, R3.reuse, R58 ;  /* 0x0000003a033a7220 */ /* 0x040fe40000410000 */
[C---:B------:R-:W-:Y:S03]  /*7b10*/  HMMA.16816.F32.BF16 R12, R96.reuse, R20, R12 ;  /* 0x00000014600c723c */ /* 0x040fe6000004180c */
[----:B------:R-:W-:Y:S02]  /*7b20*/  FMUL.FTZ R59, R3, R59 ;  /* 0x0000003b033b7220 */ /* 0x000fe40000410000 */
[--C-:B------:R-:W-:Y:S02]  /*7b30*/  FFMA.FTZ R127, R182, c[0x0][0x23c], -R107.reuse ;  /* 0x00008f00b67f7a23 */ /* 0x100fe4000001086b */
[C---:B------:R-:W-:Y:S01]  /*7b40*/  FMUL.FTZ R20, R100.reuse, R80 ;  /* 0x0000005064147220 */ /* 0x040fe20000410000 */
[C---:B------:R-:W-:Y:S03]  /*7b50*/  HMMA.16816.F32.BF16 R16, R96.reuse, R22, R16 ;  /* 0x000000166010723c */ /* 0x040fe60000041810 */
[----:B------:R-:W-:Y:S01]  /*7b60*/  MUFU.EX2 R127, R127 ;  /* 0x0000007f007f7308 */ /* 0x000fe20000000800 */
[----:B------:R-:W-:Y:S02]  /*7b70*/  FMUL.FTZ R21, R100, R81 ;  /* 0x0000005164157220 */ /* 0x000fe40000410000 */
[--C-:B------:R-:W-:Y:S02]  /*7b80*/  FFMA.FTZ R178, R181, c[0x0][0x23c], -R106.reuse ;  /* 0x00008f00b5b27a23 */ /* 0x100fe4000001086a */
[C---:B------:R-:W-:Y:S04]  /*7b90*/  FMUL.FTZ R22, R3.reuse, R82 ;  /* 0x0000005203167220 */ /* 0x040fe80000410000 */
[----:B------:R-:W-:Y:S01]  /*7ba0*/  FMUL.FTZ R23, R3, R83 ;  /* 0x0000005303177220 */ /* 0x000fe20000410000 */
[----:B------:R-:W-:Y:S01]  /*7bb0*/  MUFU.EX2 R178, R178 ;  /* 0x000000b200b27308 */ /* 0x000fe20000000800 */
[----:B------:R-:W-:Y:S01]  /*7bc0*/  LDSM.16.MT88.4 R80, [R138+0x8800] ;  /* 0x008800008a50783b */ /* 0x000fe20000004200 */
[--C-:B------:R-:W-:Y:S02]  /*7bd0*/  FFMA.FTZ R179, R179, c[0x0][0x23c], -R106.reuse ;  /* 0x00008f00b3b37a23 */ /* 0x100fe4000001086a */
[--C-:B------:R-:W-:Y:S02]  /*7be0*/  FFMA.FTZ R115, R192, c[0x0][0x23c], -R107.reuse ;  /* 0x00008f00c0737a23 */ /* 0x100fe4000001086b */
[C---:B------:R-:W-:Y:S03]  /*7bf0*/  HMMA.16816.F32.BF16 R20, R96.reuse, R28, R20 ;  /* 0x0000001c6014723c */ /* 0x040fe60000041814 */
[----:B------:R-:W-:Y:S01]  /*7c00*/  FFMA.FTZ R114, R190, c[0x0][0x23c], -R107 ;  /* 0x00008f00be727a23 */ /* 0x000fe2000001086b */
[----:B------:R-:W-:Y:S01]  /*7c10*/  MUFU.EX2 R179, R179 ;  /* 0x000000b300b37308 */ /* 0x000fe20000000800 */
[--C-:B------:R-:W-:Y:S02]  /*7c20*/  FFMA.FTZ R116, R193, c[0x0][0x23c], -R106.reuse ;  /* 0x00008f00c1747a23 */ /* 0x100fe4000001086a */
[C---:B------:R-:W-:Y:S01]  /*7c30*/  FMUL.FTZ R28, R100.reuse, R72 ;  /* 0x00000048641c7220 */ /* 0x040fe20000410000 */
[C---:B------:R-:W-:Y:S04]  /*7c40*/  HMMA.16816.F32.BF16 R24, R96.reuse, R30, R24 ;  /* 0x0000001e6018723c */ /* 0x040fe80000041818 */
[C---:B------:R-:W-:Y:S02]  /*7c50*/  FMUL.FTZ R29, R100.reuse, R73 ;  /* 0x00000049641d7220 */ /* 0x040fe40000410000 */
[----:B------:R-:W-:Y:S01]  /*7c60*/  FFMA.FTZ R117, R191, c[0x0][0x23c], -R106 ;  /* 0x00008f00bf757a23 */ /* 0x000fe2000001086a */
[----:B------:R-:W-:Y:S01]  /*7c70*/  MUFU.EX2 R115, R115 ;  /* 0x0000007300737308 */ /* 0x000fe20000000800 */
[C---:B------:R-:W-:Y:S04]  /*7c80*/  FMUL.FTZ R30, R3.reuse, R74 ;  /* 0x0000004a031e7220 */ /* 0x040fe80000410000 */
[C---:B------:R-:W-:Y:S02]  /*7c90*/  FMUL.FTZ R31, R3.reuse, R75 ;  /* 0x0000004b031f7220 */ /* 0x040fe40000410000 */
[----:B------:R-:W2:Y:S01]  /*7ca0*/  LDSM.16.MT88.4 R72, [R138+0xa000] ;  /* 0x00a000008a48783b */ /* 0x000ea20000004200 */
[----:B------:R-:W-:Y:S02]  /*7cb0*/  FFMA.FTZ R100, R100, R171, R104 ;  /* 0x000000ab64647223 */ /* 0x000fe40000010068 */
[----:B------:R-:W3:Y:S01]  /*7cc0*/  MUFU.EX2 R114, R114 ;  /* 0x0000007200727308 */ /* 0x000ee20000000800 */
[----:B------:R-:W-:Y:S01]  /*7cd0*/  FFMA.FTZ R3, R3, R170, R105 ;  /* 0x000000aa03037223 */ /* 0x000fe20000010069 */
[C---:B-1----:R-:W-:Y:S03]  /*7ce0*/  HMMA.16816.F32.BF16 R28, R96.reuse, R88, R28 ;  /* 0x00000058601c723c */ /* 0x042fe6000004181c */
[--C-:B------:R-:W-:Y:S02]  /*7cf0*/  FFMA.FTZ R119, R188, c[0x0][0x23c], -R107.reuse ;  /* 0x00008f00bc777a23 */ /* 0x100fe4000001086b */
[--C-:B------:R-:W-:Y:S02]  /*7d00*/  FFMA.FTZ R118, R186, c[0x0][0x23c], -R107.reuse ;  /* 0x00008f00ba767a23 */ /* 0x100fe4000001086b */
[--C-:B------:R-:W-:Y:S01]  /*7d10*/  FFMA.FTZ R120, R189, c[0x0][0x23c], -R106.reuse ;  /* 0x00008f00bd787a23 */ /* 0x100fe2000001086a */
[C---:B------:R-:W-:Y:S01]  /*7d20*/  HMMA.16816.F32.BF16 R32, R96.reuse, R90, R32 ;  /* 0x0000005a6020723c */ /* 0x040fe20000041820 */
[----:B------:R-:W-:Y:S03]  /*7d30*/  MUFU.EX2 R116, R116 ;  /* 0x0000007400747308 */ /* 0x000fe60000000800 */
[--C-:B------:R-:W-:Y:S02]  /*7d40*/  FFMA.FTZ R121, R187, c[0x0][0x23c], -R106.reuse ;  /* 0x00008f00bb797a23 */ /* 0x100fe4000001086a */
[--C-:B------:R-:W-:Y:S02]  /*7d50*/  FFMA.FTZ R176, R176, c[0x0][0x23c], -R107.reuse ;  /* 0x00008f00b0b07a23 */ /* 0x100fe4000001086b */
[C---:B------:R-:W-:Y:S03]  /*7d60*/  HMMA.16816.F32.BF16 R36, R96.reuse, R76, R36 ;  /* 0x0000004c6024723c */ /* 0x040fe60000041824 */
[----:B------:R-:W1:Y:S01]  /*7d70*/  MUFU.EX2 R117, R117 ;  /* 0x0000007500757308 */ /* 0x000e620000000800 */
[--C-:B------:R-:W-:Y:S02]  /*7d80*/  FFMA.FTZ R177, R177, c[0x0][0x23c], -R107.reuse ;  /* 0x00008f00b1b17a23 */ /* 0x100fe4000001086b */
[--C-:B------:R-:W-:Y:S02]  /*7d90*/  FFMA.FTZ R173, R173, c[0x0][0x23c], -R106.reuse ;  /* 0x00008f00adad7a23 */ /* 0x100fe4000001086a */
[C---:B------:R-:W-:Y:S01]  /*7da0*/  HMMA.16816.F32.BF16 R40, R96.reuse, R78, R40 ;  /* 0x0000004e6028723c */ /* 0x040fe20000041828 */
[----:B------:R-:W4:Y:S03]  /*7db0*/  LDSM.16.MT88.4 R76, [R136+0xa000] ;  /* 0x00a00000884c783b */ /* 0x000f260000004200 */
[--C-:B------:R-:W-:Y:S01]  /*7dc0*/  FFMA.FTZ R180, R175, c[0x0][0x23c], -R106.reuse ;  /* 0x00008f00afb47a23 */ /* 0x100fe2000001086a */
[----:B------:R-:W-:Y:S01]  /*7dd0*/  MUFU.EX2 R119, R119 ;  /* 0x0000007700777308 */ /* 0x000fe20000000800 */
[--C-:B------:R-:W-:Y:S02]  /*7de0*/  FFMA.FTZ R172, R172, c[0x0][0x23c], -R107.reuse ;  /* 0x00008f00acac7a23 */ /* 0x100fe4000001086b */
[----:B------:R-:W-:Y:S01]  /*7df0*/  FFMA.FTZ R107, R174, c[0x0][0x23c], -R107 ;  /* 0x00008f00ae6b7a23 */ /* 0x000fe2000001086b */
[C---:B--2---:R-:W-:Y:S03]  /*7e00*/  HMMA.16816.F32.BF16 R44, R96.reuse, R72, R44 ;  /* 0x00000048602c723c */ /* 0x044fe6000004182c */
[--C-:B------:R-:W-:Y:S03]  /*7e10*/  FFMA.FTZ R102, R102, c[0x0][0x23c], -R106.reuse ;  /* 0x00008f0066667a23 */ /* 0x100fe6000001086a */
[----:B------:R-:W2:Y:S01]  /*7e20*/  MUFU.EX2 R118, R118 ;  /* 0x0000007600767308 */ /* 0x000ea20000000800 */
[----:B------:R-:W-:Y:S02]  /*7e30*/  FFMA.FTZ R106, R101, c[0x0][0x23c], -R106 ;  /* 0x00008f00656a7a23 */ /* 0x000fe4000001086a */
[----:B------:R-:W-:Y:S01]  /*7e40*/  FADD.FTZ R113, R113, R100 ;  /* 0x0000006471717221 */ /* 0x000fe20000010000 */
[C---:B------:R-:W-:Y:S01]  /*7e50*/  HMMA.16816.F32.BF16 R48, R96.reuse, R74, R48 ;  /* 0x0000004a6030723c */ /* 0x040fe20000041830 */
[----:B------:R-:W5:Y:S02]  /*7e60*/  LDSM.16.MT88.4 R72, [R140+0x8800] ;  /* 0x008800008c48783b */ /* 0x000f640000004200 */
[----:B------:R-:W-:Y:S03]  /*7e70*/  FADD.FTZ R110, R110, R3 ;  /* 0x000000036e6e7221 */ /* 0x000fe60000010000 */
[----:B------:R-:W-:Y:S01]  /*7e80*/  MUFU.EX2 R120, R120 ;  /* 0x0000007800787308 */ /* 0x000fe20000000800 */
[----:B------:R-:W-:Y:S01]  /*7e90*/  FADD.FTZ R112, R112, R113 ;  /* 0x0000007170707221 */ /* 0x000fe20000010000 */
[C---:B------:R-:W-:Y:S04]  /*7ea0*/  HMMA.16816.F32.BF16 R52, R96.reuse, R68, R52 ;  /* 0x000000446034723c */ /* 0x040fe80000041834 */
[----:B------:R-:W-:Y:S02]  /*7eb0*/  FADD.FTZ R3, R109, R110 ;  /* 0x0000006e6d037221 */ /* 0x000fe40000010000 */
[----:B------:R-:W-:Y:S01]  /*7ec0*/  FADD.FTZ R112, R111, R112 ;  /* 0x000000706f707221 */ /* 0x000fe20000010000 */
[----:B---3--:R-:W-:Y:S01]  /*7ed0*/  F2FP.BF16.PACK_AB R68, R114, R115 ;  /* 0x000000737244723e */ /* 0x008fe200000010ff */
[C---:B------:R-:W-:Y:S01]  /*7ee0*/  HMMA.16816.F32.BF16 R56, R96.reuse, R70, R56 ;  /* 0x000000466038723c */ /* 0x040fe20000041838 */
[----:B------:R-:W3:Y:S03]  /*7ef0*/  MUFU.EX2 R121, R121 ;  /* 0x0000007900797308 */ /* 0x000ee60000000800 */
[----:B-1----:R-:W-:Y:S01]  /*7f00*/  F2FP.BF16.PACK_AB R69, R117, R116 ;  /* 0x000000747545723e */ /* 0x002fe200000010ff */
[----:B------:R-:W-:Y:S02]  /*7f10*/  FADD.FTZ R3, R108, R3 ;  /* 0x000000036c037221 */ /* 0x000fe40000010000 */
[----:B--2---:R-:W-:Y:S01]  /*7f20*/  F2FP.BF16.PACK_AB R70, R118, R119 ;  /* 0x000000777646723e */ /* 0x004fe200000010ff */
[C---:B----4-:R-:W-:Y:S03]  /*7f30*/  HMMA.16816.F32.BF16 R60, R96.reuse, R76, R60 ;  /* 0x0000004c603c723c */ /* 0x050fe6000004183c */
[----:B------:R-:W-:Y:S01]  /*7f40*/  MUFU.EX2 R176, R176 ;  /* 0x000000b000b07308 */ /* 0x000fe20000000800 */
[----:B------:R-:W-:Y:S02]  /*7f50*/  FADD.FTZ R115, R115, R112 ;  /* 0x0000007073737221 */ /* 0x000fe40000010000 */
[----:B------:R-:W-:Y:S02]  /*7f60*/  FADD.FTZ R116, R116, R3 ;  /* 0x0000000374747221 */ /* 0x000fe40000010000 */
[----:B------:R-:W-:Y:S01]  /*7f70*/  HMMA.16816.F32.BF16 R64, R96, R78, R64 ;  /* 0x0000004e6040723c */ /* 0x000fe20000041840 */
[----:B------:R-:W1:Y:S03]  /*7f80*/  LDSM.16.MT88.4 R76, [R137+0x8800] ;  /* 0x00880000894c783b */ /* 0x000e660000004200 */
[----:B------:R-:W-:Y:S01]  /*7f90*/  FADD.FTZ R114, R114, R115 ;  /* 0x0000007372727221 */ /* 0x000fe20000010000 */
[----:B------:R-:W2:Y:S01]  /*7fa0*/  MUFU.EX2 R177, R177 ;  /* 0x000000b100b17308 */ /* 0x000ea20000000800 */
[----:B------:R-:W-:Y:S02]  /*7fb0*/  FADD.FTZ R117, R117, R116 ;  /* 0x0000007475757221 */ /* 0x000fe40000010000 */
[----:B------:R-:W-:Y:S01]  /*7fc0*/  FADD.FTZ R119, R119, R114 ;  /* 0x0000007277777221 */ /* 0x000fe20000010000 */
[----:B---3--:R-:W-:Y:S03]  /*7fd0*/  F2FP.BF16.PACK_AB R71, R121, R120 ;  /* 0x000000787947723e */ /* 0x008fe600000010ff */
[----:B------:R-:W-:Y:S03]  /*7fe0*/  FADD.FTZ R118, R118, R119 ;  /* 0x0000007776767221 */ /* 0x000fe60000010000 */
[----:B------:R-:W-:Y:S01]  /*7ff0*/  MUFU.EX2 R173, R173 ;  /* 0x000000ad00ad7308 */ /* 0x000fe20000000800 */
[C---:B-----5:R-:W-:Y:S08]  /*8000*/  HMMA.16816.F32.BF16 R4, R68.reuse, R72, R4 ;  /* 0x000000484404723c */ /* 0x060ff00000041804 */
[C---:B------:R-:W-:Y:S01]  /*8010*/  HMMA.16816.F32.BF16 R8, R68.reuse, R74, R8 ;  /* 0x0000004a4408723c */ /* 0x040fe20000041808 */
[----:B------:R-:W3:Y:S01]  /*8020*/  LDSM.16.MT88.4 R72, [R136+0x8800] ;  /* 0x008800008848783b */ /* 0x000ee20000004200 */
[----:B------:R-:W4:Y:S02]  /*8030*/  MUFU.EX2 R180, R180 ;  /* 0x000000b400b47308 */ /* 0x000f240000000800 */
[----:B--2---:R-:W-:Y:S04]  /*8040*/  F2FP.BF16.PACK_AB R104, R177, R176 ;  /* 0x000000b0b168723e */ /* 0x004fe800000010ff */
[C---:B------:R-:W-:Y:S04]  /*8050*/  HMMA.16816.F32.BF16 R12, R68.reuse, R80, R12 ;  /* 0x00000050440c723c */ /* 0x040fe8000004180c */
[----:B------:R-:W-:Y:S04]  /*8060*/  MUFU.EX2 R172, R172 ;  /* 0x000000ac00ac7308 */ /* 0x000fe80000000800 */
[C---:B------:R-:W-:Y:S01]  /*8070*/  HMMA.16816.F32.BF16 R16, R68.reuse, R82, R16 ;  /* 0x000000524410723c */ /* 0x040fe20000041810 */
[----:B------:R-:W2:Y:S05]  /*8080*/  LDSM.16.MT88.4 R80, [R140+0xa800] ;  /* 0x00a800008c50783b */ /* 0x000eaa0000004200 */
[----:B------:R-:W5:Y:S02]  /*8090*/  MUFU.EX2 R175, R107 ;  /* 0x0000006b00af7308 */ /* 0x000f640000000800 */
[C---:B-1----:R-:W-:Y:S04]  /*80a0*/  HMMA.16816.F32.BF16 R20, R68.reuse, R76, R20 ;  /* 0x0000004c4414723c */ /* 0x042fe80000041814 */
[----:B----4-:R-:W-:Y:S04]  /*80b0*/  F2FP.BF16.PACK_AB R105, R180, R173 ;  /* 0x000000adb469723e */ /* 0x010fe800000010ff */
[C---:B------:R-:W-:Y:S01]  /*80c0*/  HMMA.16816.F32.BF16 R24, R68.reuse, R78, R24 ;  /* 0x0000004e4418723c */ /* 0x040fe20000041818 */
[----:B------:R-:W1:Y:S01]  /*80d0*/  LDSM.16.MT88.4 R76, [R138+0xa800] ;  /* 0x00a800008a4c783b */ /* 0x000e620000004200 */
[----:B------:R-:W-:Y:S06]  /*80e0*/  MUFU.EX2 R102, R102 ;  /* 0x0000006600667308 */ /* 0x000fec0000000800 */
[C---:B---3--:R-:W-:Y:S04]  /*80f0*/  HMMA.16816.F32.BF16 R28, R68.reuse, R72, R28 ;  /* 0x00000048441c723c */ /* 0x048fe8000004181c */
[----:B------:R5:W3:Y:S04]  /*8100*/  MUFU.EX2 R101, R106 ;  /* 0x0000006a00657308 */ /* 0x000ae80000000800 */
[C---:B------:R-:W-:Y:S01]  /*8110*/  HMMA.16816.F32.BF16 R32, R68.reuse, R74, R32 ;  /* 0x0000004a4420723c */ /* 0x040fe20000041820 */
[----:B------:R-:W4:Y:S07]  /*8120*/  LDSM.16.MT88.4 R72, [R137+0xa800] ;  /* 0x00a800008948783b */ /* 0x000f2e0000004200 */
[C---:B--2---:R-:W-:Y:S08]  /*8130*/  HMMA.16816.F32.BF16 R36, R68.reuse, R80, R36 ;  /* 0x000000504424723c */ /* 0x044ff00000041824 */
[C---:B------:R-:W-:Y:S01]  /*8140*/  HMMA.16816.F32.BF16 R40, R68.reuse, R82, R40 ;  /* 0x000000524428723c */ /* 0x040fe20000041828 */
[----:B------:R-:W2:Y:S03]  /*8150*/  LDSM.16.MT88.4 R80, [R136+0xa800] ;  /* 0x00a800008850783b */ /* 0x000ea60000004200 */
[----:B-----5:R-:W-:Y:S02]  /*8160*/  F2FP.BF16.PACK_AB R106, R175, R172 ;  /* 0x000000acaf6a723e */ /* 0x020fe400000010ff */
[----:B---3--:R-:W-:Y:S02]  /*8170*/  F2FP.BF16.PACK_AB R107, R101, R102 ;  /* 0x00000066656b723e */ /* 0x008fe400000010ff */
[C---:B-1----:R-:W-:Y:S08]  /*8180*/  HMMA.16816.F32.BF16 R44, R68.reuse, R76, R44 ;  /* 0x0000004c442c723c */ /* 0x042ff0000004182c */
[C---:B------:R-:W-:Y:S01]  /*8190*/  HMMA.16816.F32.BF16 R48, R68.reuse, R78, R48 ;  /* 0x0000004e4430723c */ /* 0x040fe20000041830 */
[----:B------:R-:W-:Y:S07]  /*81a0*/  LDSM.16.MT88.4 R76, [R138+0x9000] ;  /* 0x009000008a4c783b */ /* 0x000fee0000004200 */
[C---:B----4-:R-:W-:Y:S08]  /*81b0*/  HMMA.16816.F32.BF16 R52, R68.reuse, R72, R52 ;  /* 0x000000484434723c */ /* 0x050ff00000041834 */
[C---:B------:R-:W-:Y:S01]  /*81c0*/  HMMA.16816.F32.BF16 R56, R68.reuse, R74, R56 ;  /* 0x0000004a4438723c */ /* 0x040fe20000041838 */
[----:B------:R-:W1:Y:S07]  /*81d0*/  LDSM.16.MT88.4 R72, [R140+0x9000] ;  /* 0x009000008c48783b */ /* 0x000e6e0000004200 */
[C---:B--2---:R-:W-:Y:S08]  /*81e0*/  HMMA.16816.F32.BF16 R60, R68.reuse, R80, R60 ;  /* 0x00000050443c723c */ /* 0x044ff0000004183c */
[----:B------:R-:W-:Y:S01]  /*81f0*/  HMMA.16816.F32.BF16 R64, R68, R82, R64 ;  /* 0x000000524440723c */ /* 0x000fe20000041840 */
[----:B------:R-:W2:Y:S06]  /*8200*/  LDSM.16.MT88.4 R80, [R137+0x9000] ;  /* 0x009000008950783b */ /* 0x000eac0000004200 */
[----:B------:R-:W-:Y:S01]  /*8210*/  F2FP.BF16.PACK_AB R68, R122, R125 ;  /* 0x0000007d7a44723e */ /* 0x000fe200000010ff */
[----:B------:R-:W-:Y:S01]  /*8220*/  FADD.FTZ R125, R125, R118 ;  /* 0x000000767d7d7221 */ /* 0x000fe20000010000 */
[----:B------:R-:W-:Y:S03]  /*8230*/  F2FP.BF16.PACK_AB R69, R124, R123 ;  /* 0x0000007b7c45723e */ /* 0x000fe600000010ff */
[----:B------:R-:W-:Y:S01]  /*8240*/  F2FP.BF16.PACK_AB R70, R127, R126 ;  /* 0x0000007e7f46723e */ /* 0x000fe200000010ff */
[----:B------:R-:W-:Y:S01]  /*8250*/  FADD.FTZ R125, R122, R125 ;  /* 0x0000007d7a7d7221 */ /* 0x000fe20000010000 */
[----:B------:R-:W-:Y:S03]  /*8260*/  F2FP.BF16.PACK_AB R71, R179, R178 ;  /* 0x000000b2b347723e */ /* 0x000fe600000010ff */
[----:B------:R-:W-:Y:S04]  /*8270*/  FADD.FTZ R126, R126, R125 ;  /* 0x0000007d7e7e7221 */ /* 0x000fe80000010000 */
[----:B------:R-:W-:Y:S01]  /*8280*/  FADD.FTZ R127, R127, R126 ;  /* 0x0000007e7f7f7221 */ /* 0x000fe20000010000 */
[C---:B-1----:R-:W-:Y:S03]  /*8290*/  HMMA.16816.F32.BF16 R4, R68.reuse, R72, R4 ;  /* 0x000000484404723c */ /* 0x042fe60000041804 */
[----:B------:R-:W-:Y:S04]  /*82a0*/  FADD.FTZ R176, R176, R127 ;  /* 0x0000007fb0b07221 */ /* 0x000fe80000010000 */
[----:B------:R-:W-:Y:S01]  /*82b0*/  FADD.FTZ R177, R177, R176 ;  /* 0x000000b0b1b17221 */ /* 0x000fe20000010000 */
[C---:B------:R-:W-:Y:S01]  /*82c0*/  HMMA.16816.F32.BF16 R8, R68.reuse, R74, R8 ;  /* 0x0000004a4408723c */ /* 0x040fe20000041808 */
[----:B------:R-:W1:Y:S03]  /*82d0*/  LDSM.16.MT88.4 R72, [R136+0x9000] ;  /* 0x009000008848783b */ /* 0x000e660000004200 */
[----:B------:R-:W-:Y:S04]  /*82e0*/  FADD.FTZ R172, R172, R177 ;  /* 0x000000b1acac7221 */ /* 0x000fe80000010000 */
[C---:B------:R-:W-:Y:S04]  /*82f0*/  HMMA.16816.F32.BF16 R12, R68.reuse, R76, R12 ;  /* 0x0000004c440c723c */ /* 0x040fe8000004180c */
[----:B------:R-:W-:Y:S04]  /*8300*/  FADD.FTZ R171, R175, R172 ;  /* 0x000000acafab7221 */ /* 0x000fe80000010000 */
[C---:B------:R-:W-:Y:S01]  /*8310*/  HMMA.16816.F32.BF16 R16, R68.reuse, R78, R16 ;  /* 0x0000004e4410723c */ /* 0x040fe20000041810 */
[----:B------:R-:W3:Y:S07]  /*8320*/  LDSM.16.MT88.4 R76, [R140+0xb000] ;  /* 0x00b000008c4c783b */ /* 0x000eee0000004200 */
[C---:B--2---:R-:W-:Y:S08]  /*8330*/  HMMA.16816.F32.BF16 R20, R68.reuse, R80, R20 ;  /* 0x000000504414723c */ /* 0x044ff00000041814 */
[C---:B------:R-:W-:Y:S01]  /*8340*/  HMMA.16816.F32.BF16 R24, R68.reuse, R82, R24 ;  /* 0x000000524418723c */ /* 0x040fe20000041818 */
[----:B------:R-:W-:Y:S07]  /*8350*/  LDSM.16.MT88.4 R80, [R137+0xb000] ;  /* 0x00b000008950783b */ /* 0x000fee0000004200 */
[C---:B-1----:R-:W-:Y:S08]  /*8360*/  HMMA.16816.F32.BF16 R28, R68.reuse, R72, R28 ;  /* 0x00000048441c723c */ /* 0x042ff0000004181c */
[C---:B------:R-:W-:Y:S01]  /*8370*/  HMMA.16816.F32.BF16 R32, R68.reuse, R74, R32 ;  /* 0x0000004a4420723c */ /* 0x040fe20000041820 */
[----:B------:R-:W1:Y:S07]  /*8380*/  LDSM.16.MT88.4 R72, [R138+0xb000] ;  /* 0x00b000008a48783b */ /* 0x000e6e0000004200 */
[C---:B---3--:R-:W-:Y:S08]  /*8390*/  HMMA.16816.F32.BF16 R36, R68.reuse, R76, R36 ;  /* 0x0000004c4424723c */ /* 0x048ff00000041824 */
[C---:B------:R-:W-:Y:S01]  /*83a0*/  HMMA.16816.F32.BF16 R40, R68.reuse, R78, R40 ;  /* 0x0000004e4428723c */ /* 0x040fe20000041828 */
[----:B------:R-:W2:Y:S07]  /*83b0*/  LDSM.16.MT88.4 R76, [R136+0xb000] ;  /* 0x00b00000884c783b */ /* 0x000eae0000004200 */
[C---:B-1----:R-:W-:Y:S08]  /*83c0*/  HMMA.16816.F32.BF16 R44, R68.reuse, R72, R44 ;  /* 0x00000048442c723c */ /* 0x042ff0000004182c */
[C---:B------:R-:W-:Y:S01]  /*83d0*/  HMMA.16816.F32.BF16 R48, R68.reuse, R74, R48 ;  /* 0x0000004a4430723c */ /* 0x040fe20000041830 */
[----:B------:R-:W1:Y:S07]  /*83e0*/  LDSM.16.MT88.4 R72, [R137+0x9800] ;  /* 0x009800008948783b */ /* 0x000e6e0000004200 */
[C---:B------:R-:W-:Y:S08]  /*83f0*/  HMMA.16816.F32.BF16 R52, R68.reuse, R80, R52 ;  /* 0x000000504434723c */ /* 0x040ff00000041834 */
[C---:B------:R-:W-:Y:S08]  /*8400*/  HMMA.16816.F32.BF16 R56, R68.reuse, R82, R56 ;  /* 0x000000524438723c */ /* 0x040ff00000041838 */
[C---:B--2---:R-:W-:Y:S08]  /*8410*/  HMMA.16816.F32.BF16 R60, R68.reuse, R76, R60 ;  /* 0x0000004c443c723c */ /* 0x044ff0000004183c */
[----:B------:R-:W-:Y:S01]  /*8420*/  HMMA.16816.F32.BF16 R64, R68, R78, R64 ;  /* 0x0000004e4440723c */ /* 0x000fe20000041840 */
[----:B------:R-:W2:Y:S07]  /*8430*/  LDSM.16.MT88.4 R68, [R136+0x9800] ;  /* 0x009800008844783b */ /* 0x000eae0000004200 */
[C---:B------:R-:W-:Y:S01]  /*8440*/  HMMA.16816.F32.BF16 R96, R104.reuse, R92, R4 ;  /* 0x0000005c6860723c */ /* 0x040fe20000041804 */
[----:B------:R-:W3:Y:S07]  /*8450*/  LDSM.16.MT88.4 R4, [R140+0xb800] ;  /* 0x00b800008c04783b */ /* 0x000eee0000004200 */
[C---:B------:R-:W-:Y:S01]  /*8460*/  HMMA.16816.F32.BF16 R92, R104.reuse, R94, R8 ;  /* 0x0000005e685c723c */ /* 0x040fe20000041808 */
[----:B------:R-:W4:Y:S07]  /*8470*/  LDSM.16.MT88.4 R8, [R138+0xb800] ;  /* 0x00b800008a08783b */ /* 0x000f2e0000004200 */
[C---:B------:R-:W-:Y:S01]  /*8480*/  HMMA.16816.F32.BF16 R88, R104.reuse, R84, R12 ;  /* 0x000000546858723c */ /* 0x040fe2000004180c */
[----:B------:R-:W5:Y:S07]  /*8490*/  LDSM.16.MT88.4 R12, [R137+0xb800] ;  /* 0x00b80000890c783b */ /* 0x000f6e0000004200 */
[C---:B------:R-:W-:Y:S08]  /*84a0*/  HMMA.16816.F32.BF16 R84, R104.reuse, R86, R16 ;  /* 0x000000566854723c */ /* 0x040ff00000041810 */
[C---:B-1----:R-:W-:Y:S08]  /*84b0*/  HMMA.16816.F32.BF16 R80, R104.reuse, R72, R20 ;  /* 0x000000486850723c */ /* 0x042ff00000041814 */
[C---:B------:R-:W-:Y:S08]  /*84c0*/  HMMA.16816.F32.BF16 R76, R104.reuse, R74, R24 ;  /* 0x0000004a684c723c */ /* 0x040ff00000041818 */
[C---:B--2---:R-:W-:Y:S08]  /*84d0*/  HMMA.16816.F32.BF16 R72, R104.reuse, R68, R28 ;  /* 0x000000446848723c */ /* 0x044ff0000004181c */
[C---:B------:R-:W-:Y:S08]  /*84e0*/  HMMA.16816.F32.BF16 R68, R104.reuse, R70, R32 ;  /* 0x000000466844723c */ /* 0x040ff00000041820 */
[C---:B---3--:R-:W-:Y:S08]  /*84f0*/  HMMA.16816.F32.BF16 R36, R104.reuse, R4, R36 ;  /* 0x000000046824723c */ /* 0x048ff00000041824 */
[C---:B------:R-:W-:Y:S01]  /*8500*/  HMMA.16816.F32.BF16 R40, R104.reuse, R6, R40 ;  /* 0x000000066828723c */ /* 0x040fe20000041828 */
[----:B------:R-:W1:Y:S07]  /*8510*/  LDSM.16.MT88.4 R4, [R136+0xb800] ;  /* 0x00b800008804783b */ /* 0x000e6e0000004200 */
[C---:B----4-:R-:W-:Y:S07]  /*8520*/  HMMA.16816.F32.BF16 R44, R104.reuse, R8, R44 ;  /* 0x00000008682c723c */ /* 0x050fee000004182c */
[----:B------:R-:W-:Y:S01]  /*8530*/  FADD.FTZ R8, R120, R117 ;  /* 0x0000007578087221 */ /* 0x000fe20000010000 */
[C---:B------:R-:W-:Y:S04]  /*8540*/  HMMA.16816.F32.BF16 R48, R104.reuse, R10, R48 ;  /* 0x0000000a6830723c */ /* 0x040fe80000041830 */
[----:B------:R-:W-:Y:S04]  /*8550*/  FADD.FTZ R8, R121, R8 ;  /* 0x0000000879087221 */ /* 0x000fe80000010000 */
[C---:B-----5:R-:W-:Y:S04]  /*8560*/  HMMA.16816.F32.BF16 R52, R104.reuse, R12, R52 ;  /* 0x0000000c6834723c */ /* 0x060fe80000041834 */
[----:B------:R-:W-:Y:S04]  /*8570*/  FADD.FTZ R3, R123, R8 ;  /* 0x000000087b037221 */ /* 0x000fe80000010000 */
[C---:B------:R-:W-:Y:S04]  /*8580*/  HMMA.16816.F32.BF16 R56, R104.reuse, R14, R56 ;  /* 0x0000000e6838723c */ /* 0x040fe80000041838 */
[----:B------:R-:W-:Y:S04]  /*8590*/  FADD.FTZ R3, R124, R3 ;  /* 0x000000037c037221 */ /* 0x000fe80000010000 */
[C---:B-1----:R-:W-:Y:S07]  /*85a0*/  HMMA.16816.F32.BF16 R60, R104.reuse, R4, R60 ;  /* 0x00000004683c723c */ /* 0x042fee000004183c */
[----:B------:R-:W-:Y:S01]  /*85b0*/  FADD.FTZ R4, R178, R3 ;  /* 0x00000003b2047221 */ /* 0x000fe20000010000 */
[----:B------:R-:W-:Y:S04]  /*85c0*/  HMMA.16816.F32.BF16 R64, R104, R6, R64 ;  /* 0x000000066840723c */ /* 0x000fe80000041840 */
[----:B------:R-:W-:Y:S01]  /*85d0*/  FADD.FTZ R4, R179, R4 ;  /* 0x00000004b3047221 */ /* 0x000fe20000010000 */
[----:B------:R-:W-:Y:S03]  /*85e0*/  MOV R3, R0 ;  /* 0x0000000000037202 */ /* 0x000fe60000000f00 */
[----:B------:R-:W-:Y:S04]  /*85f0*/  FADD.FTZ R173, R173, R4 ;  /* 0x00000004adad7221 */ /* 0x000fe80000010000 */
[----:B------:R-:W-:Y:S04]  /*8600*/  FADD.FTZ R173, R180, R173 ;  /* 0x000000adb4ad7221 */ /* 0x000fe80000010000 */
[----:B------:R-:W-:Y:S04]  /*8610*/  FADD.FTZ R102, R102, R173 ;  /* 0x000000ad66667221 */ /* 0x000fe80000010000 */
[----:B------:R-:W-:Y:S01]  /*8620*/  FADD.FTZ R170, R101, R102 ;  /* 0x0000006665aa7221 */ /* 0x000fe20000010000 */
[----:B------:R-:W-:-:S05]  /*8630*/  @P0 BRA `(.L_x_516) ;  /* 0xffffdf1000000947 */ /* 0x000fca000383ffff */
.L_x_515:
        /* <DEDUP_REMOVED lines=162> */
[----:B------:R-:W-:Y:S04]  /*9060*/  STS [R17+0x400], R86 ;  /* 0x0004005611007388 */ /* 0x000fe80000000800 */
[----:B------:R-:W-:Y:S02]  /*9070*/  STS [R19], R80 ;  /* 0x0000005013007388 */ /* 0x000fe40000000800 */
[----:B------:R-:W-:-:S02]  /*9080*/  @P1 IMAD.MOV.U32 R45, RZ, RZ, 0x1 ;  /* 0x00000001ff2d1424 */ /* 0x000fc400078e00ff */
[----:B------:R-:W-:Y:S04]  /*9090*/  STS [R19+0x400], R82 ;  /* 0x0004005213007388 */ /* 0x000fe80000000800 */
[----:B------:R-:W-:Y:S04]  /*90a0*/  STS [R21], R76 ;  /* 0x0000004c15007388 */ /* 0x000fe80000000800 */
[----:B------:R-:W-:Y:S04]  /*90b0*/  STS [R21+0x400], R78 ;  /* 0x0004004e15007388 */ /* 0x000fe80000000800 */
[----:B------:R-:W1:Y:S04]  /*90c0*/  S2R R10, SR_CTAID.Y ;  /* 0x00000000000a7919 */ /* 0x000e680000002600 */
[----:B------:R-:W-:Y:S04]  /*90d0*/  STS [R23], R72 ;  /* 0x0000004817007388 */ /* 0x000fe80000000800 */
[----:B------:R-:W-:Y:S04]  /*90e0*/  STS [R23+0x400], R74 ;  /* 0x0004004a17007388 */ /* 0x000fe80000000800 */
[----:B------:R-:W-:Y:S04]  /*90f0*/  STS [R25], R68 ;  /* 0x0000004419007388 */ /* 0x000fe80000000800 */
[----:B------:R-:W-:Y:S04]  /*9100*/  STS [R25+0x400], R70 ;  /* 0x0004004619007388 */ /* 0x000fe80000000800 */
[----:B------:R-:W-:Y:S04]  /*9110*/  STS [R13+0x2000], R36 ;  /* 0x002000240d007388 */ /* 0x000fe80000000800 */
[----:B------:R2:W-:Y:S01]  /*9120*/  STS [R13+0x2400], R38 ;  /* 0x002400260d007388 */ /* 0x0005e20000000800 */
[----:B-1----:R-:W-:-:S03]  /*9130*/  @!P3 IMAD R47, R10, c[0x0][0x214], RZ ;  /* 0x000085000a2fba24 */ /* 0x002fc600078e02ff */
[----:B------:R-:W-:Y:S02]  /*9140*/  STS [R11+0x2000], R40 ;  /* 0x002000280b007388 */ /* 0x000fe40000000800 */
[----:B------:R-:W-:Y:S02]  /*9150*/  @!P3 SEL R47, R47, R150, !P0 ;  /* 0x000000962f2fb207 */ /* 0x000fe40004000000 */
[----:B------:R1:W-:Y:S04]  /*9160*/  STS [R11+0x2400], R42 ;  /* 0x0024002a0b007388 */ /* 0x0003e80000000800 */
[----:B------:R-:W-:Y:S04]  /*9170*/  STS [R15+0x2000], R44 ;  /* 0x0020002c0f007388 */ /* 0x000fe80000000800 */
[----:B------:R3:W-:Y:S04]  /*9180*/  STS [R15+0x2400], R46 ;  /* 0x0024002e0f007388 */ /* 0x0007e80000000800 */
[----:B------:R4:W-:Y:S04]  /*9190*/  STS [R17+0x2000], R48 ;  /* 0x0020003011007388 */ /* 0x0009e80000000800 */
[----:B------:R5:W-:Y:S01]  /*91a0*/  STS [R17+0x2400], R50 ;  /* 0x0024003211007388 */ /* 0x000be20000000800 */
[----:B--2---:R-:W-:-:S03]  /*91b0*/  @P1 MOV R13, c[0x0][0x210] ;  /* 0x00008400000d1a02 */ /* 0x004fc60000000f00 */
[----:B------:R2:W-:Y:S04]  /*91c0*/  STS [R19+0x2000], R52 ;  /* 0x0020003413007388 */ /* 0x0005e80000000800 */
[----:B------:R2:W-:Y:S01]  /*91d0*/  STS [R19+0x2400], R54 ;  /* 0x0024003613007388 */ /* 0x0005e20000000800 */
[----:B-1----:R-:W-:-:S03]  /*91e0*/  @!P1 MOV R11, c[0x0][0x214] ;  /* 0x00008500000b9a02 */ /* 0x002fc60000000f00 */
[----:B------:R2:W-:Y:S04]  /*91f0*/  STS [R21+0x2000], R56 ;  /* 0x0020003815007388 */ /* 0x0005e80000000800 */
[----:B------:R2:W-:Y:S01]  /*9200*/  STS [R21+0x2400], R58 ;  /* 0x0024003a15007388 */ /* 0x0005e20000000800 */
[----:B---3--:R-:W-:Y:S01]  /*9210*/  @P1 IMAD R46, R13, c[0x0][0x214], RZ ;  /* 0x000085000d2e1a24 */ /* 0x008fe200078e02ff */
[----:B------:R-:W-:Y:S02]  /*9220*/  @!P0 SHF.R.S32.HI R13, RZ, 0x1f, R10 ;  /* 0x0000001fff0d8819 */ /* 0x000fe4000001140a */
[----:B------:R2:W-:Y:S01]  /*9230*/  STS [R23+0x2000], R60 ;  /* 0x0020003c17007388 */ /* 0x0005e20000000800 */
[----:B----4-:R-:W-:Y:S02]  /*9240*/  LOP3.LUT R48, R9, 0xffffffe0, RZ, 0xc0, !PT ;  /* 0xffffffe009307812 */ /* 0x010fe400078ec0ff */
[----:B------:R-:W-:Y:S01]  /*9250*/  @!P0 IMAD R13, R13, c[0x0][0x1e0], RZ ;  /* 0x000078000d0d8a24 */ /* 0x000fe200078e02ff */
[----:B------:R2:W-:Y:S01]  /*9260*/  STS [R23+0x2400], R62 ;  /* 0x0024003e17007388 */ /* 0x0005e20000000800 */
[----:B------:R-:W-:Y:S01]  /*9270*/  @!P1 SEL R46, R11, c[0x0][0x234], !P2 ;  /* 0x00008d000b2e9a07 */ /* 0x000fe20005000000 */
[----:B-----5:R-:W-:Y:S01]  /*9280*/  @!P0 IMAD.WIDE.U32 R50, R10, c[0x0][0x1e0], RZ ;  /* 0x000078000a328a25 */ /* 0x020fe200078e00ff */
[----:B------:R-:W-:Y:S01]  /*9290*/  IADD3 R48, -R48, R3, RZ ;  /* 0x0000000330307210 */ /* 0x000fe20007ffe1ff */
[----:B------:R2:W-:Y:S01]  /*92a0*/  STS [R25+0x2000], R64 ;  /* 0x0020004019007388 */ /* 0x0005e20000000800 */
[----:B------:R-:W-:Y:S01]  /*92b0*/  SHF.R.S32.HI R3, RZ, 0x1f, R8 ;  /* 0x0000001fff037819 */ /* 0x000fe20000011408 */
[----:B------:R-:W-:Y:S01]  /*92c0*/  @!P0 IMAD R9, R10, c[0x0][0x1e4], R13 ;  /* 0x000079000a098a24 */ /* 0x000fe200078e020d */
[----:B------:R-:W-:Y:S01]  /*92d0*/  @!P0 MOV R6, R50 ;  /* 0x0000003200068202 */ /* 0x000fe20000000f00 */
[----:B------:R2:W-:Y:S01]  /*92e0*/  STS [R25+0x2400], R66 ;  /* 0x0024004219007388 */ /* 0x0005e20000000800 */
[----:B------:R-:W-:Y:S01]  /*92f0*/  @!P1 IMAD R45, R46, c[0x0][0x1c0], RZ ;  /* 0x000070002e2d9a24 */ /* 0x000fe200078e02ff */
[----:B------:R-:W-:-:S02]  /*9300*/  LEA.HI R3, R3, R8, RZ, 0x2 ;  /* 0x0000000803037211 */ /* 0x000fc400078f10ff */
[----:B------:R-:W-:Y:S01]  /*9310*/  BAR.SYNC.DEFER_BLOCKING 0x0 ;  /* 0x0000000000007b1d */ /* 0x000fe20000010000 */
[----:B------:R-:W-:Y:S01]  /*9320*/  @!P0 IADD3 R7, R51, R9, RZ ;  /* 0x0000000933078210 */ /* 0x000fe20007ffe0ff */
[----:B------:R-:W-:Y:S01]  /*9330*/  IMAD R45, R10, R45, RZ ;  /* 0x0000002d0a2d7224 */ /* 0x000fe200078e02ff */
[----:B------:R-:W-:Y:S01]  /*9340*/  LOP3.LUT P0, RZ, R48, 0x3, RZ, 0xc0, !PT ;  /* 0x0000000330ff7812 */ /* 0x000fe2000780c0ff */
[----:B------:R-:W-:Y:S01]  /*9350*/  @P1 IMAD.MOV.U32 R9, RZ, RZ, c[0x0][0x210] ;  /* 0x00008400ff091624 */ /* 0x000fe200078e00ff */
[----:B------:R-:W-:Y:S01]  /*9360*/  @!P1 MOV R9, 0x1 ;  /* 0x0000000100099802 */ /* 0x000fe20000000f00 */
[----:B------:R-:W1:Y:S01]  /*9370*/  S2R R44, SR_CTAID.X ;  /* 0x00000000002c7919 */ /* 0x000e620000002500 */
[----:B------:R-:W-:Y:S01]  /*9380*/  SEL R45, R45, RZ, P3 ;  /* 0x000000ff2d2d7207 */ /* 0x000fe20001800000 */
[----:B------:R-:W-:Y:S01]  /*9390*/  CS2R R50, SRZ ;  /* 0x0000000000327805 */ /* 0x000fe2000001ff00 */
[----:B------:R-:W-:Y:S01]  /*93a0*/  LOP3.LUT R3, R3, 0xffffffc, RZ, 0xc0, !PT ;  /* 0x0ffffffc03037812 */ /* 0x000fe200078ec0ff */
[----:B------:R-:W3:Y:S01]  /*93b0*/  S2R R11, SR_CTAID.Z ;  /* 0x00000000000b7919 */ /* 0x000ee20000002700 */
[----:B------:R-:W-:-:S02]  /*93c0*/  @!P3 MOV R50, R47 ;  /* 0x0000002f0032b202 */ /* 0x000fc40000000f00 */
[----:B------:R-:W-:Y:S01]  /*93d0*/  @!P3 SHF.R.S32.HI R51, RZ, 0x1f, R47 ;  /* 0x0000001fff33b819 */ /* 0x000fe2000001142f */
[----:B------:R-:W-:Y:S01]  /*93e0*/  @P4 FMUL.FTZ R47, R4, 0.69314718246459960938 ;  /* 0x3f317218042f4820 */ /* 0x000fe20000410000 */
[----:B------:R-:W-:Y:S01]  /*93f0*/  IADD3 R8, R8, -R3, RZ ;  /* 0x8000000308087210 */ /* 0x000fe20007ffe0ff */
[----:B------:R-:W-:Y:S02]  /*9400*/  IMAD.MOV.U32 R3, RZ, RZ, 0x7f800000 ;  /* 0x7f800000ff037424 */ /* 0x000fe400078e00ff */
[----:B------:R-:W-:Y:S01]  /*9410*/  @P5 FFMA.FTZ R3, R2, c[0x0][0x238], R5 ;  /* 0x00008e0002035a23 */ /* 0x000fe20000010005 */
[----:B------:R-:W-:Y:S01]  /*9420*/  LEA R8, R8, R155, 0x4 ;  /* 0x0000009b08087211 */ /* 0x000fe200078e20ff */
[----:B------:R2:W4:Y:S04]  /*9430*/  LDS.128 R36, [R151] ;  /* 0x0000000097247984 */ /* 0x0005280000000c00 */
[----:B------:R2:W2:Y:S01]  /*9440*/  LDS.128 R32, [R151+0x800] ;  /* 0x0008000097207984 */ /* 0x0004a20000000c00 */
[----:B-1----:R-:W-:-:S03]  /*9450*/  IMAD R10, R44, R9, RZ ;  /* 0x000000092c0a7224 */ /* 0x002fc600078e02ff */
[----:B------:R1:W1:Y:S01]  /*9460*/  LDS.128 R28, [R151+0x1000] ;  /* 0x00100000971c7984 */ /* 0x0002620000000c00 */
[----:B---3--:R-:W-:Y:S01]  /*9470*/  IMAD R45, R11, R46, R45 ;  /* 0x0000002e0b2d7224 */ /* 0x008fe200078e022d */
        /* <DEDUP_REMOVED lines=29> */
.L_x_520:
[----:B------:R-:W-:Y:S05]  /*9650*/  BSYNC B0 ;  /* 0x0000000000007941 */ /* 0x000fea0003800000 */
.L_x_519:
[----:B---3--:R-:W3:Y:S01]  /*9660*/  S2R R3, SR_TID.X ;  /* 0x0000000000037919 */ /* 0x008ee20000002100 */
        /* <DEDUP_REMOVED lines=8> */
[----:B---3--:R-:W-:-:S04]  /*96f0*/  SHF.R.S32.HI R0, RZ, 0x1f, R3 ;  /* 0x0000001fff007819 */ /* 0x008fc80000011403 */
        /* <DEDUP_REMOVED lines=13> */
.L_x_522:
[----:B------:R-:W-:Y:S05]  /*97d0*/  BSYNC B0 ;  /* 0x0000000000007941 */ /* 0x000fea0003800000 */
.L_x_521:
[----:B------:R-:W-:Y:S01]  /*97e0*/  ISETP.GE.AND P0, PT, R156, R147, PT ;  /* 0x000000939c00720c */ /* 0x000fe20003f06270 */
[----:B------:R-:W-:-:S12]  /*97f0*/  BSSY B0, `(.L_x_523) ;  /* 0x000000e000007945 */ /* 0x000fd80003800000 */
[----:B------:R-:W-:Y:S05]  /*9800*/  @P0 BRA `(.L_x_524) ;  /* 0x000000c000000947 */ /* 0x000fea0003800000 */
[----:B---3--:R-:W-:Y:S01]  /*9810*/  IADD3 R2, P0, R164, 0x10, RZ ;  /* 0x00000010a4027810 */ /* 0x008fe20007f1e0ff */
        /* <DEDUP_REMOVED lines=9> */
[----:B--2---:R2:W-:Y:S04]  /*98b0*/  STG.E.128 [R2.64], R32 ;  /* 0x0000002002007986 */ /* 0x0045e8000c101d06 */
[----:B-1----:R2:W-:Y:S02]  /*98c0*/  STG.E.128 [R2.64+0x80], R16 ;  /* 0x0000801002007986 */ /* 0x0025e4000c101d06 */
.L_x_524:
[----:B------:R-:W-:Y:S05]  /*98d0*/  BSYNC B0 ;  /* 0x0000000000007941 */ /* 0x000fea0003800000 */
.L_x_523:
[----:B------:R-:W-:Y:S01]  /*98e0*/  ISETP.GE.AND P0, PT, R154, R147, PT ;  /* 0x000000939a00720c */ /* 0x000fe20003f06270 */
[----:B------:R-:W-:-:S12]  /*98f0*/  BSSY B0, `(.L_x_525) ;  /* 0x000000e000007945 */ /* 0x000fd80003800000 */
[----:B------:R-:W-:Y:S05]  /*9900*/  @P0 BRA `(.L_x_526) ;  /* 0x000000c000000947 */ /* 0x000fea0003800000 */
[----:B--23--:R-:W-:Y:S01]  /*9910*/  IADD3 R2, P0, R164, 0x20, RZ ;  /* 0x00000020a4027810 */ /* 0x00cfe20007f1e0ff */
        /* <DEDUP_REMOVED lines=11> */
.L_x_526:
[----:B------:R-:W-:Y:S05]  /*99d0*/  BSYNC B0 ;  /* 0x0000000000007941 */ /* 0x000fea0003800000 */
.L_x_525:
[----:B------:R-:W-:-:S13]  /*99e0*/  ISETP.GE.AND P0, PT, R152, R147, PT ;  /* 0x000000939800720c */ /* 0x000fda0003f06270 */
[----:B------:R-:W-:Y:S05]  /*99f0*/  @P0 EXIT ;  /* 0x000000000000094d */ /* 0x000fea0003800000 */
[----:B------:R-:W-:Y:S02]  /*9a00*/  IADD3 R0, P0, R164, 0x30, RZ ;  /* 0x00000030a4007810 */ /* 0x000fe40007f1e0ff */
[----:B------:R-:W-:Y:S02]  /*9a10*/  MOV R5, R7 ;  /* 0x0000000700057202 */ /* 0x000fe40000000f00 */
[----:B------:R-:W-:-:S03]  /*9a20*/  IADD3.X R164, RZ, R165, RZ, P0, !PT ;  /* 0x000000a5ffa47210 */ /* 0x000fc600007fe4ff */
[----:B------:R-:W-:-:S04]  /*9a30*/  IMAD.WIDE.U32 R4, R0, c[0x0][0x1e8], R4 ;  /* 0x00007a0000047a25 */ /* 0x000fc800078e0004 */
[----:B-123--:R-:W-:Y:S01]  /*9a40*/  IMAD R3, R164, c[0x0][0x1e8], RZ ;  /* 0x00007a00a4037a24 */ /* 0x00efe200078e02ff */
[----:B------:R-:W-:-:S03]  /*9a50*/  LEA R2, P0, R4, c[0x0][0x1d0], 0x1 ;  /* 0x0000740004027a11 */ /* 0x000fc600078008ff */
[----:B------:R-:W-:-:S05]  /*9a60*/  IMAD R3, R0, c[0x0][0x1ec], R3 ;  /* 0x00007b0000037a24 */ /* 0x000fca00078e0203 */
[----:B------:R-:W-:-:S04]  /*9a70*/  IADD3 R3, R5, R3, RZ ;  /* 0x0000000305037210 */ /* 0x000fc80007ffe0ff */
[----:B------:R-:W-:-:S05]  /*9a80*/  LEA.HI.X R3, R4, c[0x0][0x1d4], R3, 0x1, P0 ;  /* 0x0000750004037a11 */ /* 0x000fca00000f0c03 */
[----:B------:R-:W-:Y:S04]  /*9a90*/  STG.E.128 [R2.64], R24 ;  /* 0x0000001802007986 */ /* 0x000fe8000c101d06 */
[----:B------:R-:W-:Y:S01]  /*9aa0*/  STG.E.128 [R2.64+0x80], R40 ;  /* 0x0000802802007986 */ /* 0x000fe2000c101d06 */
[----:B------:R-:W-:Y:S05]  /*9ab0*/  EXIT ;  /* 0x000000000000794d */ /* 0x000fea0003800000 */
.L_x_508:
        /* <DEDUP_REMOVED lines=63> */
.L_x_528:
[----:B------:R-:W-:Y:S05]  /*9eb0*/  BSYNC B0 ;  /* 0x0000000000007941 */ /* 0x000fea0003800000 */
.L_x_527:
        /* <DEDUP_REMOVED lines=16> */
.L_x_530:
[----:B------:R-:W-:Y:S05]  /*9fc0*/  BSYNC B0 ;  /* 0x0000000000007941 */ /* 0x000fea0003800000 */
.L_x_529:
        /* <DEDUP_REMOVED lines=16> */
.L_x_532:
[----:B------:R-:W-:Y:S05]  /*a0d0*/  BSYNC B0 ;  /* 0x0000000000007941 */ /* 0x000fea0003800000 */
.L_x_531:
        /* <DEDUP_REMOVED lines=16> */
.L_x_534:
[----:B------:R-:W-:Y:S05]  /*a1e0*/  BSYNC B0 ;  /* 0x0000000000007941 */ /* 0x000fea0003800000 */
.L_x_533:
        /* <DEDUP_REMOVED lines=35> */
.L_x_535:
        /* <DEDUP_REMOVED lines=14> */
.L_x_1403:


//--------------------- .text._ZN5flash16flash_fwd_kernelI23Flash_fwd_kernel_traitsILi128ELi64ELi64ELi4ELb0ELb0EN7cutlass10bfloat16_tE19Flash_kernel_traitsILi128ELi64ELi64ELi4ES3_EELb0ELb1ELb0ELb0ELb0ELb0ELb0ELb0EEEvNS_16Flash_fwd_paramsE --------------------------
	.section	.text._ZN5flash16flash_fwd_kernelI23Flash_fwd_kernel_traitsILi128ELi64ELi64ELi4ELb0ELb0EN7cutlass10bfloat16_tE19Flash_kernel_traitsILi128ELi64ELi64ELi4ES3_EELb0ELb1ELb0ELb0ELb0ELb0ELb0ELb0EEEvNS_16Flash_fwd_paramsE,"ax",@progbits
	.sectioninfo	@"SHI_REGISTERS=190"
	.align	128
        .global         _ZN5flash16flash_fwd_kernelI23Flash_fwd_kernel_traitsILi128ELi64ELi64ELi4ELb0ELb0EN7cutlass10bfloat16_tE19Flash_kernel_traitsILi128ELi64ELi64ELi4ES3_EELb0ELb1ELb0ELb0ELb0ELb0ELb0ELb0EEEvNS_16Flash_fwd_paramsE
        .type           _ZN5flash16flash_fwd_kernelI23Flash_fwd_kernel_traitsILi128ELi64ELi64ELi4ELb0ELb0EN7cutlass10bfloat16_tE19Flash_kernel_traitsILi128ELi64ELi64ELi4ES3_EELb0ELb1ELb0ELb0ELb0ELb0ELb0ELb0EEEvNS_16Flash_fwd_paramsE,@function
        .size           _ZN5flash16flash_fwd_kernelI23Flash_fwd_kernel_traitsILi128ELi64ELi64ELi4ELb0ELb0EN7cutlass10bfloat16_tE19Flash_kernel_traitsILi128ELi64ELi64ELi4ES3_EELb0ELb1ELb0ELb0ELb0ELb0ELb0ELb0EEEvNS_16Flash_fwd_paramsE,(.L_x_1404 - _ZN5flash16flash_fwd_kernelI23Flash_fwd_kernel_traitsILi128ELi64ELi64ELi4ELb0ELb0EN7cutlass10bfloat16_tE19Flash_kernel_traitsILi128ELi64ELi64ELi4ES3_EELb0ELb1ELb0ELb0ELb0ELb0ELb0ELb0EEEvNS_16Flash_fwd_paramsE)
        .other          _ZN5flash16flash_fwd_kernelI23Flash_fwd_kernel_traitsILi128ELi64ELi64ELi4ELb0ELb0EN7cutlass10bfloat16_tE19Flash_kernel_traitsILi128ELi64ELi64ELi4ES3_EELb0ELb1ELb0ELb0ELb0ELb0ELb0ELb0EEEvNS_16Flash_fwd_paramsE,@"STO_CUDA_ENTRY STV_DEFAULT"
_ZN5flash16flash_fwd_kernelI23Flash_fwd_kernel_traitsILi128ELi64ELi64ELi4ELb0ELb0EN7cutlass10bfloat16_tE19Flash_kernel_traitsILi128ELi64ELi64ELi4ES3_EELb0ELb1ELb0ELb0ELb0ELb0ELb0ELb0EEEvNS_16Flash_fwd_paramsE:
.text._ZN5flash16flash_fwd_kernelI23Flash_fwd_kernel_traitsILi128ELi64ELi64ELi4ELb0ELb0EN7cutlass10bfloat16_tE19Flash_kernel_traitsILi128ELi64ELi64ELi4ES3_EELb0ELb1ELb0ELb0ELb0ELb0ELb0ELb0EEEvNS_16Flash_fwd_paramsE:
        /* <DEDUP_REMOVED lines=24> */
[----:B------:R-:W4:Y:S01]  /*0180*/  S2R R26, SR_CTAID.Z ;  /* 0x00000000001a7919 */ /* 0x000f220000002700 */
[----:B------:R-:W-:Y:S01]  /*0190*/  ISETP.NE.AND.EX P0, PT, RZ, c[0x0][0x24c], PT, P0 ;  /* 0x00009300ff007a0c */ /* 0x000fe20003f05300 */
[----:B--2---:R-:W-:Y:S02]  /*01a0*/  @P2 IMAD.IADD R157, R157, 0x1, -R152 ;  /* 0x000000019d9d2824 */ /* 0x004fe400078e0a98 */
[----:B------:R-:W-:-:S10]  /*01b0*/  @!P2 IMAD.MOV.U32 R157, RZ, RZ, c[0x0][0x214] ;  /* 0x00008500ff9da624 */ /* 0x000fd400078e00ff */
[----:B------:R-:W-:Y:S05]  /*01c0*/  @!P0 BRA `(.L_x_536) ;  /* 0x0000004000008947 */ /* 0x000fea0003800000 */
[----:B-1-34-:R-:W2:Y:S02]  /*01d0*/  @P3 LDG.E R2, [R6.64+0x4] ;  /* 0x0000040606023981 */ /* 0x01aea4000c1e1900 */
[----:B--2--5:R-:W-:-:S06]  /*01e0*/  @P3 IADD3 R2, R2, -R9, RZ ;  /* 0x8000000902023210 */ /* 0x024fcc0007ffe0ff */
[----:B------:R1:W5:Y:S01]  /*01f0*/  @!P3 LDG.E R2, [R6.64] ;  /* 0x000000060602b981 */ /* 0x000362000c1e1900 */
[----:B------:R-:W-:Y:S05]  /*0200*/  BRA `(.L_x_537) ;  /* 0x0000001000007947 */ /* 0x000fea0003800000 */
.L_x_536:
[----:B-1-34-:R-:W-:Y:S02]  /*0210*/  MOV R2, c[0x0][0x218] ;  /* 0x0000860000027a02 */ /* 0x01afe40000000f00 */
.L_x_537:
        /* <DEDUP_REMOVED lines=12> */
[----:B------:R-:W-:Y:S01]  /*02e0*/  IADD3 R3, -R157, 0x7f, R18 ;  /* 0x0000007f9d037810 */ /* 0x000fe20007ffe112 */
[----:B------:R-:W1:Y:S01]  /*02f0*/  S2R R92, SR_TID.X ;  /* 0x00000000005c7919 */ /* 0x000e620000002100 */
        /* <DEDUP_REMOVED lines=11> */
[----:B-1----:R-:W-:Y:S02]  /*03b0*/  ISETP.NE.AND P1, PT, R152, -0x1, PT ;  /* 0xffffffff9800780c */ /* 0x002fe40003f25270 */
        /* <DEDUP_REMOVED lines=23> */
.L_x_539:
[----:B------:R-:W-:Y:S01]  /*0530*/  IABS R5, c[0x0][0x1c8] ;  /* 0x0000720000057a13 */ /* 0x000fe20000000000 */
[----:B------:R-:W-:Y:S01]  /*0540*/  IMAD.MOV.U32 R12, RZ, RZ, RZ ;  /* 0x000000ffff0c7224 */ /* 0x000fe200078e00ff */
[----:B------:R-:W-:Y:S02]  /*0550*/  SHF.R.S32.HI R33, RZ, 0x1f, R26 ;  /* 0x0000001fff217819 */ /* 0x000fe4000001141a */
[----:B------:R-:W1:Y:S08]  /*0560*/  I2F.RP R6, R5 ;  /* 0x0000000500067306 */ /* 0x000e700000209400 */
[----:B-1----:R-:W1:Y:S02]  /*0570*/  MUFU.RCP R13, R6 ;  /* 0x00000006000d7308 */ /* 0x002e640000001000 */
[----:B-1----:R-:W-:-:S06]  /*0580*/  IADD3 R13, R13, 0xffffffe, RZ ;  /* 0x0ffffffe0d0d7810 */ /* 0x002fcc0007ffe0ff */
[----:B------:R-:W1:Y:S02]  /*0590*/  F2I.FTZ.U32.TRUNC.NTZ R13, R13 ;  /* 0x0000000d000d7305 */ /* 0x000e64000021f000 */
[----:B-1----:R-:W-:-:S04]  /*05a0*/  IMAD.MOV R2, RZ, RZ, -R13 ;  /* 0x000000ffff027224 */ /* 0x002fc800078e0a0d */
[----:B------:R-:W-:Y:S01]  /*05b0*/  IMAD R3, R2, R5, RZ ;  /* 0x0000000502037224 */ /* 0x000fe200078e02ff */
[----:B------:R-:W-:-:S03]  /*05c0*/  IABS R2, R26 ;  /* 0x0000001a00027213 */ /* 0x000fc60000000000 */
[----:B------:R-:W-:-:S04]  /*05d0*/  IMAD.HI.U32 R12, R13, R3, R12 ;  /* 0x000000030d0c7227 */ /* 0x000fc800078e000c */
[----:B------:R-:W-:-:S04]  /*05e0*/  IMAD.MOV.U32 R3, RZ, RZ, R2 ;  /* 0x000000ffff037224 */ /* 0x000fc800078e0002 */
[----:B------:R-:W-:-:S04]  /*05f0*/  IMAD.HI.U32 R102, R12, R3, RZ ;  /* 0x000000030c667227 */ /* 0x000fc800078e00ff */
[----:B------:R-:W-:-:S04]  /*0600*/  IMAD.MOV R2, RZ, RZ, -R102 ;  /* 0x000000ffff027224 */ /* 0x000fc800078e0a66 */
[----:B------:R-:W-:Y:S02]  /*0610*/  IMAD R2, R5, R2, R3 ;  /* 0x0000000205027224 */ /* 0x000fe400078e0203 */
[----:B------:R-:W-:-:S03]  /*0620*/  @P0 IMAD.IADD R3, R4, 0x1, R9 ;  /* 0x0000000104030824 */ /* 0x000fc600078e0209 */
[----:B------:R-:W-:Y:S01]  /*0630*/  ISETP.GT.U32.AND P2, PT, R5, R2, PT ;  /* 0x000000020500720c */ /* 0x000fe20003f44070 */
[----:B------:R-:W-:-:S04]  /*0640*/  @P0 IMAD.WIDE.U32 R8, R3, c[0x0][0x1a0], RZ ;  /* 0x0000680003080a25 */ /* 0x000fc800078e00ff */
[----:B------:R-:W-:-:S08]  /*0650*/  @P0 IMAD R3, R3, c[0x0][0x1a4], R9 ;  /* 0x0000690003030a24 */ /* 0x000fd000078e0209 */
[-C--:B------:R-:W-:Y:S02]  /*0660*/  @!P2 IADD3 R2, R2, -R5.reuse, RZ ;  /* 0x800000050202a210 */ /* 0x080fe40007ffe0ff */
[----:B------:R-:W-:Y:S02]  /*0670*/  @!P2 IADD3 R102, R102, 0x1, RZ ;  /* 0x000000016666a810 */ /* 0x000fe40007ffe0ff */
[----:B------:R-:W-:Y:S02]  /*0680*/  ISETP.GE.U32.AND P3, PT, R2, R5, PT ;  /* 0x000000050200720c */ /* 0x000fe40003f66070 */
[----:B------:R-:W-:Y:S02]  /*0690*/  LOP3.LUT R2, R26, c[0x0][0x1c8], RZ, 0x3c, !PT ;  /* 0x000072001a027a12 */ /* 0x000fe400078e3cff */
[----:B------:R-:W-:Y:S02]  /*06a0*/  ISETP.NE.AND P2, PT, RZ, c[0x0][0x1c8], PT ;  /* 0x00007200ff007a0c */ /* 0x000fe40003f45270 */
[----:B------:R-:W-:-:S02]  /*06b0*/  ISETP.GE.AND P1, PT, R2, RZ, PT ;  /* 0x000000ff0200720c */ /* 0x000fc40003f26270 */
[----:B------:R-:W-:-:S05]  /*06c0*/  @P0 MOV R2, R8 ;  /* 0x0000000800020202 */ /* 0x000fca0000000f00 */
[----:B------:R-:W-:-:S06]  /*06d0*/  @P3 IADD3 R102, R102, 0x1, RZ ;  /* 0x0000000166663810 */ /* 0x000fcc0007ffe0ff */
        /* <DEDUP_REMOVED lines=13> */
.L_x_540:
[----:B------:R-:W-:Y:S01]  /*07b0*/  SHF.R.S32.HI R5, RZ, 0x1f, R92 ;  /* 0x0000001fff057819 */ /* 0x000fe2000001145c */
[----:B------:R-:W-:Y:S01]  /*07c0*/  IMAD R33, R33, c[0x0][0x1a8], RZ ;  /* 0x00006a0021217a24 */ /* 0x000fe200078e02ff */
[----:B------:R-:W-:Y:S01]  /*07d0*/  SHF.R.S32.HI R129, RZ, 0x1f, R102 ;  /* 0x0000001fff817819 */ /* 0x000fe20000011466 */
[----:B------:R-:W-:Y:S01]  /*07e0*/  IMAD.MOV.U32 R8, RZ, RZ, 0x10 ;  /* 0x00000010ff087424 */ /* 0x000fe200078e00ff */
[CC--:B------:R-:W-:Y:S01]  /*07f0*/  LEA.HI R9, R5.reuse, R92.reuse, RZ, 0x3 ;  /* 0x0000005c05097211 */ /* 0x0c0fe200078f18ff */
[----:B------:R-:W-:Y:S01]  /*0800*/  IMAD R33, R26, c[0x0][0x1ac], R33 ;  /* 0x00006b001a217a24 */ /* 0x000fe200078e0221 */
[-C--:B------:R-:W-:Y:S01]  /*0810*/  LEA.HI R15, R5, R92.reuse, RZ, 0x4 ;  /* 0x0000005c050f7211 */ /* 0x080fe200078f20ff */
[C---:B------:R-:W-:Y:S01]  /*0820*/  IMAD R163, R129.reuse, c[0x0][0x1b0], RZ ;  /* 0x00006c0081a37a24 */ /* 0x040fe200078e02ff */
[----:B------:R-:W-:Y:S01]  /*0830*/  SHF.R.S32.HI R24, RZ, 0x3, R9 ;  /* 0x00000003ff187819 */ /* 0x000fe20000011409 */
[----:B------:R-:W-:Y:S01]  /*0840*/  IMAD R129, R129, c[0x0][0x1b8], RZ ;  /* 0x00006e0081817a24 */ /* 0x000fe200078e02ff */
[----:B------:R-:W-:Y:S01]  /*0850*/  LOP3.LUT R9, R9, 0xfffffff8, RZ, 0xc0, !PT ;  /* 0xfffffff809097812 */ /* 0x000fe200078ec0ff */
[----:B------:R-:W-:Y:S01]  /*0860*/  IMAD R163, R102, c[0x0][0x1b4], R163 ;  /* 0x00006d0066a37a24 */ /* 0x000fe200078e02a3 */
[----:B------:R-:W-:Y:S01]  /*0870*/  LOP3.LUT R19, R15, 0xfffffff0, RZ, 0xc0, !PT ;  /* 0xfffffff00f137812 */ /* 0x000fe200078ec0ff */
[----:B------:R-:W-:Y:S01]  /*0880*/  IMAD.SHL.U32 R155, R24, 0x40, RZ ;  /* 0x00000040189b7824 */ /* 0x000fe200078e00ff */
[-C--:B------:R-:W-:Y:S01]  /*0890*/  LEA.HI R0, R5, R92.reuse, RZ, 0x6 ;  /* 0x0000005c05007211 */ /* 0x080fe200078f30ff */
[C---:B------:R-:W-:Y:S01]  /*08a0*/  IMAD.IADD R9, R92.reuse, 0x1, -R9 ;  /* 0x000000015c097824 */ /* 0x040fe200078e0a09 */
[----:B------:R-:W-:Y:S01]  /*08b0*/  SHF.R.S32.HI R25, RZ, 0x1f, R24 ;  /* 0x0000001fff197819 */ /* 0x000fe20000011418 */
[----:B------:R-:W-:Y:S01]  /*08c0*/  IMAD.IADD R19, R92, 0x1, -R19 ;  /* 0x000000015c137824 */ /* 0x000fe200078e0a13 */
[----:B------:R-:W-:Y:S01]  /*08d0*/  LOP3.LUT R155, R155, 0x1c0, RZ, 0xc0, !PT ;  /* 0x000001c09b9b7812 */ /* 0x000fe200078ec0ff */
[----:B------:R-:W-:Y:S01]  /*08e0*/  IMAD.SHL.U32 R164, R9, 0x8, RZ ;  /* 0x0000000809a47824 */ /* 0x000fe200078e00ff */
[----:B------:R-:W-:Y:S01]  /*08f0*/  LEA.HI R16, R5, R92, RZ, 0x5 ;  /* 0x0000005c05107211 */ /* 0x000fe200078f28ff */
[----:B------:R-:W-:Y:S01]  /*0900*/  IMAD.SHL.U32 R0, R0, 0x8, RZ ;  /* 0x0000000800007824 */ /* 0x000fe200078e00ff */
[----:B------:R-:W-:Y:S01]  /*0910*/  SHF.R.S32.HI R6, RZ, 0x1f, R19 ;  /* 0x0000001fff067819 */ /* 0x000fe20000011413 */
[----:B------:R-:W-:Y:S01]  /*0920*/  IMAD.IADD R5, R157, 0x1, -R18 ;  /* 0x000000019d057824 */ /* 0x000fe200078e0a12 */
[----:B------:R-:W-:Y:S01]  /*0930*/  LOP3.LUT R4, R155, 0x38, R164, 0xf8, !PT ;  /* 0x000000389b047812 */ /* 0x000fe200078ef8a4 */
[----:B------:R-:W-:Y:S01]  /*0940*/  IMAD R129, R102, c[0x0][0x1bc], R129 ;  /* 0x00006f0066817a24 */ /* 0x000fe200078e0281 */
[----:B------:R-:W-:Y:S01]  /*0950*/  SHF.R.U32.HI R155, RZ, 0x3, R155 ;  /* 0x00000003ff9b7819 */ /* 0x000fe2000001169b */
[----:B------:R-:W-:Y:S01]  /*0960*/  BSSY B0, `(.L_x_541) ;  /* 0x000003b000007945 */ /* 0x000fe20003800000 */
[----:B------:R-:W-:Y:S01]  /*0970*/  LEA.HI R13, R6, R19, RZ, 0x3 ;  /* 0x00000013060d7211 */ /* 0x000fe200078f18ff */
[----:B------:R-:W-:Y:S01]  /*0980*/  IMAD.WIDE R166, R167, 0x40, R24 ;  /* 0x00000040a7a67825 */ /* 0x000fe200078e0218 */
[----:B------:R-:W-:-:S02]  /*0990*/  LOP3.LUT R155, R4, R155, RZ, 0x3c, !PT ;  /* 0x0000009b049b7212 */ /* 0x000fc400078e3cff */
[----:B------:R-:W-:Y:S02]  /*09a0*/  LOP3.LUT R4, R13, 0xfffffff8, RZ, 0xc0, !PT ;  /* 0xfffffff80d047812 */ /* 0x000fe400078ec0ff */
[C---:B------:R-:W-:Y:S02]  /*09b0*/  IADD3 R28, P0, R164.reuse, R28, RZ ;  /* 0x0000001ca41c7210 */ /* 0x040fe40007f1e0ff */
[----:B------:R-:W-:Y:S01]  /*09c0*/  SHF.R.S32.HI R165, RZ, 0x1f, R164 ;  /* 0x0000001fffa57819 */ /* 0x000fe200000114a4 */
[----:B------:R-:W-:Y:S01]  /*09d0*/  IMAD.IADD R4, R19, 0x1, -R4 ;  /* 0x0000000113047824 */ /* 0x000fe200078e0a04 */
[----:B------:R-:W-:Y:S01]  /*09e0*/  LOP3.LUT R155, R155, 0xfffffe00, R0, 0xf8, !PT ;  /* 0xfffffe009b9b7812 */ /* 0x000fe200078ef800 */
[----:B------:R-:W-:Y:S01]  /*09f0*/  IMAD R19, R25, c[0x0][0x198], RZ ;  /* 0x0000660019137a24 */ /* 0x000fe200078e02ff */
[----:B------:R-:W-:Y:S01]  /*0a00*/  IADD3 R156, R164, 0x40, RZ ;  /* 0x00000040a49c7810 */ /* 0x000fe20007ffe0ff */
[----:B------:R-:W-:Y:S02]  /*0a10*/  IMAD.X R29, R165, 0x1, R17, P0 ;  /* 0x00000001a51d7824 */ /* 0x000fe400000e0611 */
[----:B------:R-:W-:-:S04]  /*0a20*/  IMAD.WIDE.U32 R22, R24, c[0x0][0x198], R164 ;  /* 0x0000660018167a25 */ /* 0x000fc800078e00a4 */
[----:B------:R-:W-:Y:S01]  /*0a30*/  IMAD R17, R25, c[0x0][0x1a0], RZ ;  /* 0x0000680019117a24 */ /* 0x000fe200078e02ff */
[----:B------:R-:W-:Y:S01]  /*0a40*/  IADD3 R158, P1, R158, R22, RZ ;  /* 0x000000169e9e7210 */ /* 0x000fe20007f3e0ff */
[----:B------:R-:W-:-:S04]  /*0a50*/  IMAD.WIDE.U32 R20, R24, c[0x0][0x1a0], R164 ;  /* 0x0000680018147a25 */ /* 0x000fc800078e00a4 */
[----:B------:R-:W-:Y:S01]  /*0a60*/  IMAD R6, R24, c[0x0][0x19c], R19 ;  /* 0x0000670018067a24 */ /* 0x000fe200078e0213 */
[----:B------:R-:W-:Y:S01]  /*0a70*/  IADD3 R2, P0, R2, R20, RZ ;  /* 0x0000001402027210 */ /* 0x000fe20007f1e0ff */
[----:B------:R-:W-:Y:S02]  /*0a80*/  IMAD R0, R24, c[0x0][0x1a4], R17 ;  /* 0x0000690018007a24 */ /* 0x000fe400078e0211 */
[----:B------:R-:W-:Y:S01]  /*0a90*/  IMAD.WIDE.U32 R26, R26, c[0x0][0x1a8], R28 ;  /* 0x00006a001a1a7a25 */ /* 0x000fe200078e001c */
[----:B------:R-:W-:Y:S02]  /*0aa0*/  IADD3.X R159, R7, R23, R6, P1, !PT ;  /* 0x00000017079f7210 */ /* 0x000fe40000ffe406 */
[----:B------:R-:W-:Y:S01]  /*0ab0*/  IADD3.X R3, R3, R21, R0, P0, !PT ;  /* 0x0000001503037210 */ /* 0x000fe200007fe400 */
[----:B------:R-:W-:Y:S01]  /*0ac0*/  IMAD.SHL.U32 R155, R155, 0x2, RZ ;  /* 0x000000029b9b7824 */ /* 0x000fe200078e00ff */
[----:B------:R-:W-:Y:S01]  /*0ad0*/  R2P PR, R4, 0x6 ;  /* 0x0000000604007804 */ /* 0x000fe20000000000 */
[----:B------:R-:W-:Y:S01]  /*0ae0*/  IMAD.WIDE.U32 R158, R102, c[0x0][0x1b0], R158 ;  /* 0x00006c00669e7a25 */ /* 0x000fe200078e009e */
[----:B------:R-:W-:-:S02]  /*0af0*/  ISETP.GE.AND P0, PT, R24, R5, PT ;  /* 0x000000051800720c */ /* 0x000fc40003f06270 */
[----:B------:R-:W-:Y:S01]  /*0b00*/  LOP3.LUT R21, R16, 0xffffffe0, RZ, 0xc0, !PT ;  /* 0xffffffe010157812 */ /* 0x000fe200078ec0ff */
[----:B------:R-:W-:Y:S01]  /*0b10*/  IMAD.WIDE.U32 R102, R102, c[0x0][0x1b8], R2 ;  /* 0x00006e0066667a25 */ /* 0x000fe200078e0002 */
[----:B------:R-:W-:Y:S02]  /*0b20*/  SHF.R.S32.HI R16, RZ, 0x5, R16 ;  /* 0x00000005ff107819 */ /* 0x000fe40000011410 */
[----:B------:R-:W-:Y:S01]  /*0b30*/  SEL R2, R8, 0xfffffff0, !P1 ;  /* 0xfffffff008027807 */ /* 0x000fe20004800000 */
[----:B------:R-:W-:Y:S02]  /*0b40*/  IMAD.MOV.U32 R3, RZ, RZ, 0x20 ;  /* 0x00000020ff037424 */ /* 0x000fe400078e00ff */
[----:B------:R-:W-:Y:S02]  /*0b50*/  IMAD.IADD R21, R92, 0x1, -R21 ;  /* 0x000000015c157824 */ /* 0x000fe400078e0a15 */
[----:B------:R-:W-:Y:S01]  /*0b60*/  IMAD.IADD R33, R27, 0x1, R33 ;  /* 0x000000011b217824 */ /* 0x000fe200078e0221 */
[----:B------:R-:W-:Y:S01]  /*0b70*/  SEL R0, R3, 0xffffffe0, !P2 ;  /* 0xffffffe003007807 */ /* 0x000fe20005000000 */
[----:B------:R-:W-:-:S02]  /*0b80*/  IMAD.IADD R163, R159, 0x1, R163 ;  /* 0x000000019fa37824 */ /* 0x000fc400078e02a3 */
[----:B------:R-:W-:Y:S01]  /*0b90*/  IMAD.IADD R129, R103, 0x1, R129 ;  /* 0x0000000167817824 */ /* 0x000fe200078e0281 */
[----:B------:R-:W-:Y:S05]  /*0ba0*/  @P0 BRA `(.L_x_542) ;  /* 0x0000016000000947 */ /* 0x000fea0003800000 */
[----:B------:R-:W-:Y:S01]  /*0bb0*/  ISETP.GE.AND P2, PT, R164, c[0x0][0x220], PT ;  /* 0x00008800a4007a0c */ /* 0x000fe20003f46270 */
[----:B------:R-:W-:Y:S01]  /*0bc0*/  IMAD R7, R167, c[0x0][0x190], RZ ;  /* 0x00006400a7077a24 */ /* 0x000fe200078e02ff */
[----:B------:R-:W-:Y:S01]  /*0bd0*/  ISETP.GE.AND P1, PT, R156, c[0x0][0x220], PT ;  /* 0x000088009c007a0c */ /* 0x000fe20003f26270 */
[----:B------:R-:W-:Y:S02]  /*0be0*/  IMAD.MOV.U32 R32, RZ, RZ, R26 ;  /* 0x000000ffff207224 */ /* 0x000fe400078e001a */
        /* <DEDUP_REMOVED lines=18> */
.L_x_542:
[----:B------:R-:W-:Y:S05]  /*0d10*/  BSYNC B0 ;  /* 0x0000000000007941 */ /* 0x000fea0003800000 */
.L_x_541:
[----:B------:R-:W-:Y:S01]  /*0d20*/  IADD3 R14, R24, 0x10, RZ ;  /* 0x00000010180e7810 */ /* 0x000fe20007ffe0ff */
[----:B------:R-:W-:Y:S03]  /*0d30*/  BSSY B0, `(.L_x_543) ;  /* 0x000001c000007945 */ /* 0x000fe60003800000 */
[----:B------:R-:W-:-:S13]  /*0d40*/  ISETP.GE.AND P0, PT, R14, R5, PT ;  /* 0x000000050e00720c */ /* 0x000fda0003f06270 */
[----:B------:R-:W-:Y:S05]  /*0d50*/  @P0 BRA `(.L_x_544) ;  /* 0x0000019000000947 */ /* 0x000fea0003800000 */
[----:B------:R-:W-:Y:S01]  /*0d60*/  IADD3 R7, P0, R166, 0x10, RZ ;  /* 0x00000010a6077810 */ /* 0x000fe20007f1e0ff */
[----:B------:R-:W-:Y:S01]  /*0d70*/  IMAD.MOV.U32 R22, RZ, RZ, R26 ;  /* 0x000000ffff167224 */ /* 0x000fe200078e001a */
[----:B------:R-:W-:Y:S02]  /*0d80*/  ISETP.GE.AND P1, PT, R164, c[0x0][0x220], PT ;  /* 0x00008800a4007a0c */ /* 0x000fe40003f26270 */
[----:B------:R-:W-:Y:S01]  /*0d90*/  MOV R23, R33 ;  /* 0x0000002100177202 */ /* 0x000fe20000000f00 */
[----:B------:R-:W-:Y:S01]  /*0da0*/  IMAD.X R6, RZ, RZ, R167, P0 ;  /* 0x000000ffff067224 */ /* 0x000fe200000e06a7 */
[----:B------:R-:W-:-:S03]  /*0db0*/  ISETP.GE.AND P0, PT, R156, c[0x0][0x220], PT ;  /* 0x000088009c007a0c */ /* 0x000fc60003f06270 */
[----:B------:R-:W-:Y:S02]  /*0dc0*/  IMAD R6, R6, c[0x0][0x190], RZ ;  /* 0x0000640006067a24 */ /* 0x000fe400078e02ff */
[----:B------:R-:W-:-:S04]  /*0dd0*/  IMAD.WIDE.U32 R22, R7, c[0x0][0x190], R22 ;  /* 0x0000640007167a25 */ /* 0x000fc800078e0016 */
[----:B------:R-:W-:Y:S01]  /*0de0*/  IMAD R6, R7, c[0x0][0x194], R6 ;  /* 0x0000650007067a24 */ /* 0x000fe200078e0206 */
[----:B-1----:R-:W-:Y:S01]  /*0df0*/  @!P1 LEA R28, P2, R22, c[0x0][0x160], 0x1 ;  /* 0x00005800161c9a11 */ /* 0x002fe200078408ff */
        /* <DEDUP_REMOVED lines=15> */
.L_x_544:
[----:B------:R-:W-:Y:S05]  /*0ef0*/  BSYNC B0 ;  /* 0x0000000000007941 */ /* 0x000fea0003800000 */
.L_x_543:
        /* <DEDUP_REMOVED lines=29> */
.L_x_546:
[----:B------:R-:W-:Y:S05]  /*10d0*/  BSYNC B0 ;  /* 0x0000000000007941 */ /* 0x000fea0003800000 */
.L_x_545:
[----:B------:R-:W-:Y:S01]  /*10e0*/  IADD3 R10, R24, 0x30, RZ ;  /* 0x00000030180a7810 */ /* 0x000fe20007ffe0ff */
[----:B------:R-:W-:Y:S01]  /*10f0*/  IMAD.MOV.U32 R22, RZ, RZ, c[0x0][0x198] ;  /* 0x00006600ff167624 */ /* 0x000fe200078e00ff */
[----:B------:R-:W-:Y:S01]  /*1100*/  BSSY B0, `(.L_x_547) ;  /* 0x000001e000007945 */ /* 0x000fe20003800000 */
[----:B------:R-:W-:Y:S01]  /*1110*/  IMAD.MOV.U32 R17, RZ, RZ, 0x6 ;  /* 0x00000006ff117424 */ /* 0x000fe200078e00ff */
[----:B------:R-:W-:Y:S01]  /*1120*/  ISETP.GE.AND P0, PT, R10, R5, PT ;  /* 0x000000050a00720c */ /* 0x000fe20003f06270 */
[----:B-1----:R-:W-:-:S03]  /*1130*/  IMAD.SHL.U32 R29, R22, 0x40, RZ ;  /* 0x00000040161d7824 */ /* 0x002fc600078e00ff */
[----:B------:R-:W-:-:S09]  /*1140*/  SHF.L.U64.HI R7, R22, R17, c[0x0][0x19c] ;  /* 0x0000670016077619 */ /* 0x000fd20000010211 */
        /* <DEDUP_REMOVED lines=25> */
.L_x_548:
[----:B------:R-:W-:Y:S05]  /*12e0*/  BSYNC B0 ;  /* 0x0000000000007941 */ /* 0x000fea0003800000 */
.L_x_547:
[----:B------:R-:W-:Y:S01]  /*12f0*/  IADD3 R28, R101, -0x1, RZ ;  /* 0xffffffff651c7810 */ /* 0x000fe20007ffe0ff */
[----:B------:R-:W-:Y:S01]  /*1300*/  BSSY B0, `(.L_x_549) ;  /* 0x000001b000007945 */ /* 0x000fe20003800000 */
[----:B------:R-:W-:Y:S02]  /*1310*/  MOV R162, R158 ;  /* 0x0000009e00a27202 */ /* 0x000fe40000000f00 */
[----:B------:R-:W-:Y:S01]  /*1320*/  SHF.R.S32.HI R20, RZ, 0x1f, R28 ;  /* 0x0000001fff147819 */ /* 0x000fe2000001141c */
[C---:B------:R-:W-:Y:S02]  /*1330*/  IMAD R5, R28.reuse, -0x40, R30 ;  /* 0xffffffc01c057824 */ /* 0x040fe400078e021e */
[----:B-1----:R-:W-:Y:S02]  /*1340*/  IMAD R33, R7, R28, RZ ;  /* 0x0000001c07217224 */ /* 0x002fe400078e02ff */
[----:B------:R-:W-:Y:S01]  /*1350*/  IMAD.WIDE.U32 R26, R28, R29, R162 ;  /* 0x0000001d1c1a7225 */ /* 0x000fe200078e00a2 */
[----:B------:R-:W-:-:S03]  /*1360*/  ISETP.GE.AND P0, PT, R24, R5, PT ;  /* 0x000000051800720c */ /* 0x000fc60003f06270 */
[----:B------:R-:W-:-:S05]  /*1370*/  IMAD R33, R20, R29, R33 ;  /* 0x0000001d14217224 */ /* 0x000fca00078e0221 */
[----:B------:R-:W-:-:S05]  /*1380*/  IADD3 R33, R27, R33, RZ ;  /* 0x000000211b217210 */ /* 0x000fca0007ffe0ff */
        /* <DEDUP_REMOVED lines=18> */
.L_x_550:
[----:B------:R-:W-:Y:S05]  /*14b0*/  BSYNC B0 ;  /* 0x0000000000007941 */ /* 0x000fea0003800000 */
.L_x_549:
[----:B------:R-:W-:Y:S01]  /*14c0*/  ISETP.GE.AND P0, PT, R14, R5, PT ;  /* 0x000000050e00720c */ /* 0x000fe20003f06270 */
[----:B------:R-:W-:Y:S01]  /*14d0*/  BSSY B0, `(.L_x_551) ;  /* 0x0000017000007945 */ /* 0x000fe20003800000 */
[C---:B------:R-:W-:Y:S01]  /*14e0*/  SHF.L.U64.HI R148, R22.reuse, R11, c[0x0][0x19c] ;  /* 0x0000670016947619 */ /* 0x040fe2000001020b */
[----:B------:R-:W-:-:S10]  /*14f0*/  IMAD.SHL.U32 R149, R22, 0x10, RZ ;  /* 0x0000001016957824 */ /* 0x000fd400078e00ff */
[----:B------:R-:W-:Y:S05]  /*1500*/  @P0 BRA `(.L_x_552) ;  /* 0x0000013000000947 */ /* 0x000fea0003800000 */
[----:B------:R-:W-:Y:S02]  /*1510*/  ISETP.GE.AND P1, PT, R164, c[0x0][0x220], PT ;  /* 0x00008800a4007a0c */ /* 0x000fe40003f26270 */
[----:B------:R-:W-:Y:S02]  /*1520*/  IADD3 R19, P2, R149, R26, RZ ;  /* 0x0000001a95137210 */ /* 0x000fe40007f5e0ff */
[----:B------:R-:W-:-:S03]  /*1530*/  ISETP.GE.AND P0, PT, R156, c[0x0][0x220], PT ;  /* 0x000088009c007a0c */ /* 0x000fc60003f06270 */
[----:B------:R-:W-:-:S06]  /*1540*/  IMAD.X R6, R148, 0x1, R33, P2 ;  /* 0x0000000194067824 */ /* 0x000fcc00010e0621 */
        /* <DEDUP_REMOVED lines=15> */
.L_x_552:
[----:B------:R-:W-:Y:S05]  /*1640*/  BSYNC B0 ;  /* 0x0000000000007941 */ /* 0x000fea0003800000 */
.L_x_551:
[----:B------:R-:W-:Y:S01]  /*1650*/  ISETP.GE.AND P0, PT, R12, R5, PT ;  /* 0x000000050c00720c */ /* 0x000fe20003f06270 */
[----:B------:R-:W-:-:S12]  /*1660*/  BSSY B0, `(.L_x_553) ;  /* 0x0000016000007945 */ /* 0x000fd80003800000 */
[----:B------:R-:W-:Y:S05]  /*1670*/  @P0 BRA `(.L_x_554) ;  /* 0x0000014000000947 */ /* 0x000fea0003800000 */
[----:B------:R-:W-:Y:S01]  /*1680*/  ISETP.GE.AND P1, PT, R164, c[0x0][0x220], PT ;  /* 0x00008800a4007a0c */ /* 0x000fe20003f26270 */
[----:B------:R-:W-:Y:S01]  /*1690*/  IMAD.MOV.U32 R23, RZ, RZ, c[0x0][0x19c] ;  /* 0x00006700ff177624 */ /* 0x000fe200078e00ff */
[----:B------:R-:W-:Y:S02]  /*16a0*/  LEA R19, P2, R22, R26, 0x5 ;  /* 0x0000001a16137211 */ /* 0x000fe400078428ff */
[----:B------:R-:W-:Y:S02]  /*16b0*/  ISETP.GE.AND P0, PT, R156, c[0x0][0x220], PT ;  /* 0x000088009c007a0c */ /* 0x000fe40003f06270 */
[----:B------:R-:W-:-:S07]  /*16c0*/  LEA.HI.X R6, R22, R33, R23, 0x5, P2 ;  /* 0x0000002116067211 */ /* 0x000fce00010f2c17 */
        /* <DEDUP_REMOVED lines=15> */
.L_x_554:
[----:B------:R-:W-:Y:S05]  /*17c0*/  BSYNC B0 ;  /* 0x0000000000007941 */ /* 0x000fea0003800000 */
.L_x_553:
[----:B------:R-:W-:Y:S01]  /*17d0*/  ISETP.GE.AND P0, PT, R10, R5, PT ;  /* 0x000000050a00720c */ /* 0x000fe20003f06270 */
[----:B------:R-:W-:Y:S01]  /*17e0*/  IMAD.MOV.U32 R6, RZ, RZ, c[0x0][0x1a0] ;  /* 0x00006800ff067624 */ /* 0x000fe200078e00ff */
[----:B------:R-:W-:Y:S03]  /*17f0*/  BSSY B0, `(.L_x_555) ;  /* 0x000001a000007945 */ /* 0x000fe60003800000 */
[C---:B------:R-:W-:Y:S01]  /*1800*/  IMAD.SHL.U32 R151, R6.reuse, 0x40, RZ ;  /* 0x0000004006977824 */ /* 0x040fe200078e00ff */
[----:B------:R-:W-:-:S07]  /*1810*/  SHF.L.U64.HI R150, R6, R17, c[0x0][0x1a4] ;  /* 0x0000690006967619 */ /* 0x000fce0000010211 */
[----:B------:R-:W-:Y:S05]  /*1820*/  @P0 BRA `(.L_x_556) ;  /* 0x0000016000000947 */ /* 0x000fea0003800000 */
[----:B------:R-:W-:Y:S01]  /*1830*/  ISETP.GE.AND P1, PT, R164, c[0x0][0x220], PT ;  /* 0x00008800a4007a0c */ /* 0x000fe20003f26270 */
[----:B------:R-:W-:Y:S01]  /*1840*/  IMAD.MOV.U32 R32, RZ, RZ, R26 ;  /* 0x000000ffff207224 */ /* 0x000fe200078e001a */
[----:B------:R-:W-:Y:S01]  /*1850*/  ULDC UR4, c[0x0][0x19c] ;  /* 0x0000670000047ab9 */ /* 0x000fe20000000800 */
[----:B------:R-:W-:Y:S01]  /*1860*/  ISETP.GE.AND P0, PT, R156, c[0x0][0x220], PT ;  /* 0x000088009c007a0c */ /* 0x000fe20003f06270 */
[----:B------:R-:W-:Y:S01]  /*1870*/  UIMAD UR4, UR4, 0x30, URZ ;  /* 0x00000030040478a4 */ /* 0x000fe2000f8e023f */
[----:B------:R-:W-:-:S05]  /*1880*/  IMAD.WIDE.U32 R32, R22, 0x30, R32 ;  /* 0x0000003016207825 */ /* 0x000fca00078e0020 */
[----:B------:R-:W-:-:S03]  /*1890*/  IADD3 R17, R33, UR4, RZ ;  /* 0x0000000421117c10 */ /* 0x000fc6000fffe0ff */
        /* <DEDUP_REMOVED lines=9> */
[----:B--2---:R-:W-:-:S04]  /*1930*/  LEA R22, P0, R32, c[0x0][0x168], 0x1 ;  /* 0x00005a0020167a11 */ /* 0x004fc800078008ff */
[----:B------:R-:W-:-:S05]  /*1940*/  LEA.HI.X R23, R32, c[0x0][0x16c], R17, 0x1, P0 ;  /* 0x00005b0020177a11 */ /* 0x000fca00000f0c11 */
[----:B------:R-:W-:Y:S01]  /*1950*/  @!PT LDS RZ, [RZ] ;  /* 0x00000000fffff984 */ /* 0x000fe20000000800 */
[----:B------:R-:W-:Y:S01]  /*1960*/  @!PT LDS RZ, [RZ] ;  /* 0x00000000fffff984 */ /* 0x000fe20000000800 */
[----:B------:R-:W-:Y:S01]  /*1970*/  @!PT LDS RZ, [RZ] ;  /* 0x00000000fffff984 */ /* 0x000fe20000000800 */
[----:B------:R2:W-:Y:S04]  /*1980*/  LDGSTS.E.BYPASS.LTC128B.128 [R155+0x7800], [R22.64+0x80] ;  /* 0x07800080169b7fae */ /* 0x0005e8000b901d46 */
.L_x_556:
[----:B------:R-:W-:Y:S05]  /*1990*/  BSYNC B0 ;  /* 0x0000000000007941 */ /* 0x000fea0003800000 */
.L_x_555:
[----:B------:R-:W0:Y:S01]  /*19a0*/  LDGDEPBAR ;  /* 0x00000000000079af */ /* 0x000e220000000000 */
[----:B--2---:R-:W-:Y:S01]  /*19b0*/  SHF.R.S32.HI R22, RZ, 0x4, R15 ;  /* 0x00000004ff167819 */ /* 0x004fe2000001140f */
[----:B------:R-:W-:Y:S01]  /*19c0*/  IMAD.SHL.U32 R146, R9, 0x40, RZ ;  /* 0x0000004009927824 */ /* 0x000fe200078e00ff */
[----:B------:R-:W-:Y:S01]  /*19d0*/  ISETP.GE.AND P0, PT, R24, R5, PT ;  /* 0x000000051800720c */ /* 0x000fe20003f06270 */
[----:B------:R-:W-:Y:S01]  /*19e0*/  IMAD.SHL.U32 R4, R4, 0x40, RZ ;  /* 0x0000004004047824 */ /* 0x000fe200078e00ff */
[----:B------:R-:W-:Y:S01]  /*19f0*/  LEA.HI R17, R15, R22, RZ, 0x1 ;  /* 0x000000160f117211 */ /* 0x000fe200078f08ff */
[----:B------:R-:W-:Y:S01]  /*1a00*/  IMAD.SHL.U32 R19, R24, 0x8, RZ ;  /* 0x0000000818137824 */ /* 0x000fe200078e00ff */
[----:B------:R-:W-:Y:S01]  /*1a10*/  SHF.R.S32.HI R154, RZ, 0x1f, R21 ;  /* 0x0000001fff9a7819 */ /* 0x000fe20000011415 */
[----:B------:R-:W-:Y:S01]  /*1a20*/  IMAD.SHL.U32 R13, R13, 0x40, RZ ;  /* 0x000000400d0d7824 */ /* 0x000fe200078e00ff */
[----:B------:R-:W-:Y:S01]  /*1a30*/  LOP3.LUT R17, R17, 0xfffffffe, RZ, 0xc0, !PT ;  /* 0xfffffffe11117812 */ /* 0x000fe200078ec0ff */
[----:B------:R-:W-:Y:S01]  /*1a40*/  IMAD R31, R16, 0x10, R18 ;  /* 0x00000010101f7824 */ /* 0x000fe200078e0212 */
[----:B------:R-:W-:Y:S01]  /*1a50*/  LOP3.LUT R146, R146, 0x1c0, RZ, 0xc0, !PT ;  /* 0x000001c092927812 */ /* 0x000fe200078ec0ff */
[----:B------:R-:W-:Y:S01]  /*1a60*/  IMAD.MOV.U32 R128, RZ, RZ, R102 ;  /* 0x000000ffff807224 */ /* 0x000fe200078e0066 */
[----:B------:R-:W-:Y:S01]  /*1a70*/  LOP3.LUT R4, R4, 0x1c0, RZ, 0xc0, !PT ;  /* 0x000001c004047812 */ /* 0x000fe200078ec0ff */
[----:B------:R-:W-:Y:S01]  /*1a80*/  IMAD.IADD R17, R22, 0x1, -R17 ;  /* 0x0000000116117824 */ /* 0x000fe200078e0a11 */
[----:B------:R-:W-:Y:S01]  /*1a90*/  SHF.R.S32.HI R153, RZ, 0x1f, R16 ;  /* 0x0000001fff997819 */ /* 0x000fe20000011410 */
[----:B------:R-:W-:Y:S01]  /*1aa0*/  IMAD.SHL.U32 R92, R92, 0x2, RZ ;  /* 0x000000025c5c7824 */ /* 0x000fe200078e00ff */
[----:B------:R-:W-:Y:S01]  /*1ab0*/  LEA.HI R154, R154, R21, RZ, 0x2 ;  /* 0x000000159a9a7211 */ /* 0x000fe200078f10ff */
[----:B------:R-:W-:Y:S01]  /*1ac0*/  IMAD.SHL.U32 R15, R17, 0x8, RZ ;  /* 0x00000008110f7824 */ /* 0x000fe200078e00ff */
[----:B------:R-:W-:Y:S01]  /*1ad0*/  LOP3.LUT R19, R146, 0x8, R19, 0xf8, !PT ;  /* 0x0000000892137812 */ /* 0x000fe200078ef813 */
[----:B------:R-:W-:Y:S01]  /*1ae0*/  BSSY B0, `(.L_x_557) ;  /* 0x000002e000007945 */ /* 0x000fe20003800000 */
[----:B------:R-:W-:-:S02]  /*1af0*/  SHF.R.U32.HI R146, RZ, 0x3, R146 ;  /* 0x00000003ff927819 */ /* 0x000fc40000011692 */
[----:B------:R-:W-:Y:S01]  /*1b00*/  LOP3.LUT R15, R4, 0x8, R15, 0xf8, !PT ;  /* 0x00000008040f7812 */ /* 0x000fe200078ef80f */
[----:B------:R-:W-:-:S04]  /*1b10*/  DEPBAR.LE SB0, 0x0 ;  /* 0x000080000000791a */ /* 0x000fc80000000000 */
[----:B------:R-:W-:Y:S01]  /*1b20*/  BAR.SYNC.DEFER_BLOCKING 0x0 ;  /* 0x0000000000007b1d */ /* 0x000fe20000010000 */
[----:B------:R-:W-:Y:S02]  /*1b30*/  LEA.HI R153, R153, R16, RZ, 0x2 ;  /* 0x0000001099997211 */ /* 0x000fe400078f10ff */
[----:B------:R-:W-:Y:S02]  /*1b40*/  SHF.R.U32.HI R4, RZ, 0x3, R4 ;  /* 0x00000003ff047819 */ /* 0x000fe40000011604 */
[----:B------:R-:W-:Y:S02]  /*1b50*/  LOP3.LUT R13, R13, 0xfffffe00, RZ, 0xc0, !PT ;  /* 0xfffffe000d0d7812 */ /* 0x000fe400078ec0ff */
[----:B------:R-:W-:Y:S02]  /*1b60*/  SHF.R.S32.HI R154, RZ, 0x2, R154 ;  /* 0x00000002ff9a7819 */ /* 0x000fe4000001149a */
[----:B------:R-:W-:Y:S01]  /*1b70*/  LOP3.LUT R146, R19, R146, RZ, 0x3c, !PT ;  /* 0x0000009213927212 */ /* 0x000fe200078e3cff */
[----:B------:R-:W-:Y:S01]  /*1b80*/  IMAD R19, R150, R28, RZ ;  /* 0x0000001c96137224 */ /* 0x000fe200078e02ff */
[----:B------:R-:W-:Y:S01]  /*1b90*/  LOP3.LUT R153, R153, 0xfffffffc, RZ, 0xc0, !PT ;  /* 0xfffffffc99997812 */ /* 0x000fe200078ec0ff */
[C---:B------:R-:W-:Y:S01]  /*1ba0*/  IMAD R147, R16.reuse, 0x400, R13 ;  /* 0x0000040010937824 */ /* 0x040fe200078e020d */
[----:B------:R-:W-:Y:S01]  /*1bb0*/  LOP3.LUT R4, R15, R4, RZ, 0x3c, !PT ;  /* 0x000000040f047212 */ /* 0x000fe200078e3cff */
[----:B------:R-:W-:Y:S01]  /*1bc0*/  IMAD R146, R17, 0x200, R146 ;  /* 0x0000020011927824 */ /* 0x000fe200078e0292 */
[----:B------:R-:W-:Y:S01]  /*1bd0*/  IADD3 R31, R31, 0x1, R154 ;  /* 0x000000011f1f7810 */ /* 0x000fe20007ffe09a */
[----:B------:R-:W-:Y:S01]  /*1be0*/  IMAD.IADD R153, R16, 0x1, -R153 ;  /* 0x0000000110997824 */ /* 0x000fe200078e0a99 */
[----:B------:R-:W-:Y:S01]  /*1bf0*/  LOP3.LUT R92, R92, 0x6, RZ, 0xc0, !PT ;  /* 0x000000065c5c7812 */ /* 0x000fe200078ec0ff */
[----:B------:R-:W-:Y:S01]  /*1c00*/  IMAD R19, R20, R151, R19 ;  /* 0x0000009714137224 */ /* 0x000fe200078e0213 */
[----:B------:R-:W-:Y:S01]  /*1c10*/  IADD3 R31, R30, R31, -R157 ;  /* 0x0000001f1e1f7210 */ /* 0x000fe20007ffe89d */
[----:B------:R-:W-:-:S03]  /*1c20*/  IMAD.WIDE.U32 R16, R28, R151, R128 ;  /* 0x000000971c107225 */ /* 0x000fc600078e0080 */
[----:B------:R-:W-:Y:S01]  /*1c30*/  IADD3 R31, R31, c[0x0][0x2e8], RZ ;  /* 0x0000ba001f1f7a10 */ /* 0x000fe20007ffe0ff */
[----:B------:R2:W-:Y:S01]  /*1c40*/  @P0 STS.128 [R155+0x8000], RZ ;  /* 0x008000ff9b000388 */ /* 0x0005e20000000c00 */
[C---:B------:R-:W-:Y:S01]  /*1c50*/  IMAD.IADD R147, R4.reuse, 0x1, R147 ;  /* 0x0000000104937824 */ /* 0x040fe200078e0293 */
[----:B------:R-:W-:Y:S01]  /*1c60*/  LOP3.LUT R4, R4, R13, RZ, 0xfc, !PT ;  /* 0x0000000d04047212 */ /* 0x000fe200078efcff */
[----:B------:R-:W-:Y:S01]  /*1c70*/  IMAD.IADD R19, R17, 0x1, R19 ;  /* 0x0000000111137824 */ /* 0x000fe200078e0213 */
[----:B------:R2:W-:Y:S01]  /*1c80*/  @P0 STS.128 [R155+0xa000], RZ ;  /* 0x00a000ff9b000388 */ /* 0x0005e20000000c00 */
[----:B------:R-:W-:Y:S01]  /*1c90*/  IMAD.SHL.U32 R147, R147, 0x2, RZ ;  /* 0x0000000293937824 */ /* 0x000fe200078e00ff */
        /* <DEDUP_REMOVED lines=18> */
.L_x_558:
[----:B------:R-:W-:Y:S05]  /*1dc0*/  BSYNC B0 ;  /* 0x0000000000007941 */ /* 0x000fea0003800000 */
.L_x_557:
[----:B------:R-:W-:Y:S01]  /*1dd0*/  ISETP.GE.AND P0, PT, R14, R5, PT ;  /* 0x000000050e00720c */ /* 0x000fe20003f06270 */
[----:B------:R-:W-:Y:S01]  /*1de0*/  BSSY B0, `(.L_x_559) ;  /* 0x0000019000007945 */ /* 0x000fe20003800000 */
[C---:B------:R-:W-:Y:S01]  /*1df0*/  SHF.L.U64.HI R160, R6.reuse, R11, c[0x0][0x1a4] ;  /* 0x0000690006a07619 */ /* 0x040fe2000001020b */
[----:B------:R-:W-:-:S10]  /*1e00*/  IMAD.SHL.U32 R161, R6, 0x10, RZ ;  /* 0x0000001006a17824 */ /* 0x000fd400078e00ff */
[----:B------:R4:W-:Y:S04]  /*1e10*/  @P0 STS.128 [R155+0x8800], RZ ;  /* 0x008800ff9b000388 */ /* 0x0009e80000000c00 */
[----:B------:R4:W-:Y:S01]  /*1e20*/  @P0 STS.128 [R155+0xa800], RZ ;  /* 0x00a800ff9b000388 */ /* 0x0009e20000000c00 */
[----:B------:R-:W-:Y:S05]  /*1e30*/  @P0 BRA `(.L_x_560) ;  /* 0x0000013000000947 */ /* 0x000fea0003800000 */
[----:B------:R-:W-:Y:S02]  /*1e40*/  ISETP.GE.AND P1, PT, R164, c[0x0][0x220], PT ;  /* 0x00008800a4007a0c */ /* 0x000fe40003f26270 */
[----:B------:R-:W-:Y:S02]  /*1e50*/  IADD3 R14, P2, R161, R16, RZ ;  /* 0x00000010a10e7210 */ /* 0x000fe40007f5e0ff */
[----:B------:R-:W-:-:S03]  /*1e60*/  ISETP.GE.AND P0, PT, R156, c[0x0][0x220], PT ;  /* 0x000088009c007a0c */ /* 0x000fc60003f06270 */
[----:B------:R-:W-:-:S06]  /*1e70*/  IMAD.X R11, R160, 0x1, R19, P2 ;  /* 0x00000001a00b7824 */ /* 0x000fcc00010e0613 */
[C---:B---3--:R-:W-:Y:S01]  /*1e80*/  @!P1 LEA R20, P2, R14.reuse, c[0x0][0x170], 0x1 ;  /* 0x00005c000e149a11 */ /* 0x048fe200078408ff */
        /* <DEDUP_REMOVED lines=14> */
.L_x_560:
[----:B------:R-:W-:Y:S05]  /*1f70*/  BSYNC B0 ;  /* 0x0000000000007941 */ /* 0x000fea0003800000 */
.L_x_559:
[----:B------:R-:W-:Y:S01]  /*1f80*/  ISETP.GE.AND P0, PT, R12, R5, PT ;  /* 0x000000050c00720c */ /* 0x000fe20003f06270 */
[----:B------:R-:W-:-:S12]  /*1f90*/  BSSY B0, `(.L_x_561) ;  /* 0x0000018000007945 */ /* 0x000fd80003800000 */
[----:B------:R1:W-:Y:S04]  /*1fa0*/  @P0 STS.128 [R155+0x9000], RZ ;  /* 0x009000ff9b000388 */ /* 0x0003e80000000c00 */
[----:B------:R1:W-:Y:S01]  /*1fb0*/  @P0 STS.128 [R155+0xb000], RZ ;  /* 0x00b000ff9b000388 */ /* 0x0003e20000000c00 */
[----:B------:R-:W-:Y:S05]  /*1fc0*/  @P0 BRA `(.L_x_562) ;  /* 0x0000014000000947 */ /* 0x000fea0003800000 */
[----:B------:R-:W-:Y:S01]  /*1fd0*/  ISETP.GE.AND P1, PT, R164, c[0x0][0x220], PT ;  /* 0x00008800a4007a0c */ /* 0x000fe20003f26270 */
[----:B------:R-:W-:Y:S01]  /*1fe0*/  IMAD.MOV.U32 R11, RZ, RZ, c[0x0][0x1a4] ;  /* 0x00006900ff0b7624 */ /* 0x000fe200078e00ff */
[----:B------:R-:W-:Y:S02]  /*1ff0*/  LEA R12, P2, R6, R16, 0x5 ;  /* 0x00000010060c7211 */ /* 0x000fe400078428ff */
[----:B------:R-:W-:Y:S02]  /*2000*/  ISETP.GE.AND P0, PT, R156, c[0x0][0x220], PT ;  /* 0x000088009c007a0c */ /* 0x000fe40003f06270 */
[----:B------:R-:W-:-:S07]  /*2010*/  LEA.HI.X R11, R6, R19, R11, 0x5, P2 ;  /* 0x00000013060b7211 */ /* 0x000fce00010f2c0b */
        /* <DEDUP_REMOVED lines=15> */
.L_x_562:
[----:B------:R-:W-:Y:S05]  /*2110*/  BSYNC B0 ;  /* 0x0000000000007941 */ /* 0x000fea0003800000 */
.L_x_561:
[----:B------:R-:W-:Y:S01]  /*2120*/  ISETP.GE.AND P0, PT, R10, R5, PT ;  /* 0x000000050a00720c */ /* 0x000fe20003f06270 */
[----:B------:R-:W-:Y:S03]  /*2130*/  BSSY B0, `(.L_x_563) ;  /* 0x000001d000007945 */ /* 0x000fe60003800000 */
[----:B------:R-:W-:-:S05]  /*2140*/  R2P PR, R9, 0x6 ;  /* 0x0000000609007804 */ /* 0x000fca0000000000 */
[----:B------:R-:W-:Y:S02]  /*2150*/  SEL R5, R8, 0xfffffff0, !P1 ;  /* 0xfffffff008057807 */ /* 0x000fe40004800000 */
[----:B------:R-:W-:Y:S02]  /*2160*/  SEL R3, R3, 0xffffffe0, !P2 ;  /* 0xffffffe003037807 */ /* 0x000fe40005000000 */
[----:B------:R1:W-:Y:S04]  /*2170*/  @P0 STS.128 [R155+0x9800], RZ ;  /* 0x009800ff9b000388 */ /* 0x0003e80000000c00 */
[----:B------:R1:W-:Y:S01]  /*2180*/  @P0 STS.128 [R155+0xb800], RZ ;  /* 0x00b800ff9b000388 */ /* 0x0003e20000000c00 */
        /* <DEDUP_REMOVED lines=23> */
.L_x_564:
[----:B------:R-:W-:Y:S05]  /*2300*/  BSYNC B0 ;  /* 0x0000000000007941 */ /* 0x000fea0003800000 */
.L_x_563:
[----:B------:R-:W-:Y:S01]  /*2310*/  IMAD.SHL.U32 R146, R146, 0x2, RZ ;  /* 0x0000000292927824 */ /* 0x000fe200078e00ff */
[----:B------:R-:W-:Y:S01]  /*2320*/  LDSM.16.M88.4 R16, [R147] ;  /* 0x000000009310783b */ /* 0x000fe20000000200 */
[--C-:B------:R-:W-:Y:S01]  /*2330*/  IMAD R145, R2, 0x2, R147.reuse ;  /* 0x0000000202917824 */ /* 0x100fe200078e0293 */
[----:B------:R-:W-:Y:S01]  /*2340*/  IMNMX R131, R31, R30, PT ;  /* 0x0000001e1f837217 */ /* 0x000fe20003800200 */
[--C-:B------:R-:W-:Y:S01]  /*2350*/  IMAD R93, R5, 0x2, R146.reuse ;  /* 0x00000002055d7824 */ /* 0x100fe200078e0292 */
[----:B------:R-:W5:Y:S01]  /*2360*/  LDSM.16.M88.4 R44, [R146+0x4000] ;  /* 0x00400000922c783b */ /* 0x000f620000000200 */
[----:B------:R-:W-:Y:S01]  /*2370*/  IMAD R143, R0, 0x2, R147 ;  /* 0x00000002008f7824 */ /* 0x000fe200078e0293 */
[----:B------:R-:W-:Y:S01]  /*2380*/  IADD3 R6, R146, 0x4000, RZ ;  /* 0x0000400092067810 */ /* 0x000fe20007ffe0ff */
[----:B------:R-:W-:Y:S01]  /*2390*/  IMAD R139, R3, 0x2, R146 ;  /* 0x00000002038b7824 */ /* 0x000fe200078e0292 */
[----:B------:R-:W1:Y:S01]  /*23a0*/  LDSM.16.M88.4 R36, [R146+0x4800] ;  /* 0x004800009224783b */ /* 0x000e620000000200 */
[----:B------:R-:W-:-:S02]  /*23b0*/  IMAD R142, R0, 0x2, R145 ;  /* 0x00000002008e7824 */ /* 0x000fc400078e0291 */
[----:B------:R-:W-:Y:S01]  /*23c0*/  IMAD R144, R5, 0x2, R6 ;  /* 0x0000000205907824 */ /* 0x000fe200078e0206 */
[----:B------:R-:W2:Y:S01]  /*23d0*/  LDSM.16.M88.4 R24, [R146+0x5000] ;  /* 0x005000009218783b */ /* 0x000ea20000000200 */
[----:B------:R-:W-:Y:S02]  /*23e0*/  IMAD R92, R28, 0x40, R92 ;  /* 0x000000401c5c7824 */ /* 0x000fe400078e025c */
[----:B------:R-:W-:Y:S01]  /*23f0*/  IMAD R141, R3, 0x2, R144 ;  /* 0x00000002038d7824 */ /* 0x000fe200078e0290 */
[----:B------:R-:W3:Y:S01]  /*2400*/  LDSM.16.M88.4 R68, [R146+0x5800] ;  /* 0x005800009244783b */ /* 0x000ee20000000200 */
[----:B------:R-:W-:Y:S02]  /*2410*/  IADD3 R3, R31, 0x8, RZ ;  /* 0x000000081f037810 */ /* 0x000fe40007ffe0ff */
[----:B------:R-:W-:Y:S01]  /*2420*/  IADD3 R5, R92, 0x1, RZ ;  /* 0x000000015c057810 */ /* 0x000fe20007ffe0ff */
[----:B------:R-:W-:Y:S01]  /*2430*/  LDSM.16.M88.4 R60, [R145] ;  /* 0x00000000913c783b */ /* 0x000fe20000000200 */
[----:B------:R-:W-:-:S02]  /*2440*/  IMNMX R130, R3, R30, PT ;  /* 0x0000001e03827217 */ /* 0x000fc40003800200 */
[C---:B------:R-:W-:Y:S01]  /*2450*/  IADD3 R3, R92.reuse, 0x8, RZ ;  /* 0x000000085c037810 */ /* 0x040fe20007ffe0ff */
[----:B------:R-:W4:Y:S01]  /*2460*/  LDSM.16.M88.4 R88, [R93+0x4000] ;  /* 0x004000005d58783b */ /* 0x000f220000000200 */
[CC--:B------:R-:W-:Y:S02]  /*2470*/  ISETP.GE.AND P3, PT, R5.reuse, R131.reuse, PT ;  /* 0x000000830500720c */ /* 0x0c0fe40003f66270 */
[----:B------:R-:W-:Y:S01]  /*2480*/  ISETP.GE.AND P4, PT, R5, R130, PT ;  /* 0x000000820500720c */ /* 0x000fe20003f86270 */
[----:B------:R-:W2:Y:S01]  /*2490*/  LDSM.16.M88.4 R56, [R93+0x4800] ;  /* 0x004800005d38783b */ /* 0x000ea20000000200 */
[C---:B------:R-:W-:Y:S02]  /*24a0*/  IADD3 R6, R92.reuse, 0x9, RZ ;  /* 0x000000095c067810 */ /* 0x040fe40007ffe0ff */
[----:B------:R-:W-:Y:S01]  /*24b0*/  IADD3 R5, R92, 0x10, RZ ;  /* 0x000000105c057810 */ /* 0x000fe20007ffe0ff */
[----:B------:R-:W2:Y:S01]  /*24c0*/  LDSM.16.M88.4 R52, [R93+0x5000] ;  /* 0x005000005d34783b */ /* 0x000ea20000000200 */
[----:B------:R-:W-:-:S02]  /*24d0*/  ISETP.GE.AND P5, PT, R3, R131, PT ;  /* 0x000000830300720c */ /* 0x000fc40003fa6270 */
[-C--:B------:R-:W-:Y:S01]  /*24e0*/  ISETP.GE.AND P0, PT, R3, R130.reuse, PT ;  /* 0x000000820300720c */ /* 0x080fe20003f06270 */
[----:B-1----:R-:W-:Y:S01]  /*24f0*/  LDSM.16.M88.4 R12, [R143] ;  /* 0x000000008f0c783b */ /* 0x002fe20000000200 */
[----:B------:R-:W-:Y:S02]  /*2500*/  IADD3 R3, R92, 0x11, RZ ;  /* 0x000000115c037810 */ /* 0x000fe40007ffe0ff */
[CC--:B------:R-:W-:Y:S01]  /*2510*/  ISETP.GE.AND P2, PT, R6.reuse, R131.reuse, PT ;  /* 0x000000830600720c */ /* 0x0c0fe20003f46270 */
[----:B------:R-:W1:Y:S01]  /*2520*/  LDSM.16.M88.4 R8, [R139+0x4000] ;  /* 0x004000008b08783b */ /* 0x000e620000000200 */
[----:B------:R-:W-:Y:S02]  /*2530*/  ISETP.GE.AND P1, PT, R5, R131, PT ;  /* 0x000000830500720c */ /* 0x000fe40003f26270 */
[----:B------:R-:W-:Y:S01]  /*2540*/  ISETP.GE.AND P6, PT, R6, R130, PT ;  /* 0x000000820600720c */ /* 0x000fe20003fc6270 */
[C---:B-----5:R-:W-:Y:S01]  /*2550*/  HMMA.16816.F32.BF16 R64, R16.reuse, R44, RZ ;  /* 0x0000002c1040723c */ /* 0x060fe200000418ff */
[----:B------:R-:W5:Y:S04]  /*2560*/  LDSM.16.M88.4 R48, [R93+0x5800] ;  /* 0x005800005d30783b */ /* 0x000f680000000200 */
[----:B------:R-:W-:Y:S03]  /*2570*/  LDSM.16.M88.4 R84, [R139+0x5000] ;  /* 0x005000008b54783b */ /* 0x000fe60000000200 */
[C---:B------:R-:W-:Y:S01]  /*2580*/  HMMA.16816.F32.BF16 R44, R16.reuse, R46, RZ ;  /* 0x0000002e102c723c */ /* 0x040fe200000418ff */
[----:B------:R-:W-:Y:S04]  /*2590*/  LDSM.16.M88.4 R76, [R142] ;  /* 0x000000008e4c783b */ /* 0x000fe80000000200 */
[----:B------:R-:W-:Y:S03]  /*25a0*/  LDSM.16.M88.4 R72, [R141] ;  /* 0x000000008d48783b */ /* 0x000fe60000000200 */
[C---:B------:R-:W-:Y:S01]  /*25b0*/  HMMA.16816.F32.BF16 R40, R16.reuse, R36, RZ ;  /* 0x000000241028723c */ /* 0x040fe200000418ff */
[----:B------:R-:W-:Y:S04]  /*25c0*/  LDSM.16.M88.4 R80, [R139+0x5800] ;  /* 0x005800008b50783b */ /* 0x000fe80000000200 */
[----:B------:R-:W0:Y:S03]  /*25d0*/  LDGDEPBAR ;  /* 0x00000000000079af */ /* 0x000e260000000000 */
[C---:B------:R-:W-:Y:S08]  /*25e0*/  HMMA.16816.F32.BF16 R36, R16.reuse, R38, RZ ;  /* 0x000000261024723c */ /* 0x040ff000000418ff */
[C---:B--2---:R-:W-:Y:S08]  /*25f0*/  HMMA.16816.F32.BF16 R32, R16.reuse, R24, RZ ;  /* 0x000000181020723c */ /* 0x044ff000000418ff */
[C---:B------:R-:W-:Y:S08]  /*2600*/  HMMA.16816.F32.BF16 R24, R16.reuse, R26, RZ ;  /* 0x0000001a1018723c */ /* 0x040ff000000418ff */
[C---:B---3--:R-:W-:Y:S08]  /*2610*/  HMMA.16816.F32.BF16 R20, R16.reuse, R68, RZ ;  /* 0x000000441014723c */ /* 0x048ff000000418ff */
[----:B------:R-:W-:Y:S01]  /*2620*/  HMMA.16816.F32.BF16 R16, R16, R70, RZ ;  /* 0x000000461010723c */ /* 0x000fe200000418ff */
[----:B------:R-:W2:Y:S07]  /*2630*/  LDSM.16.M88.4 R68, [R139+0x4800] ;  /* 0x004800008b44783b */ /* 0x000eae0000000200 */
[C---:B----4-:R-:W-:Y:S08]  /*2640*/  HMMA.16816.F32.BF16 R64, R60.reuse, R88, R64 ;  /* 0x000000583c40723c */ /* 0x050ff00000041840 */
[C---:B------:R-:W-:Y:S01]  /*2650*/  HMMA.16816.F32.BF16 R44, R60.reuse, R90, R44 ;  /* 0x0000005a3c2c723c */ /* 0x040fe2000004182c */
[----:B------:R-:W3:Y:S07]  /*2660*/  LDSM.16.M88.4 R88, [R141+0x800] ;  /* 0x000800008d58783b */ /* 0x000eee0000000200 */
[C---:B------:R-:W-:Y:S08]  /*2670*/  HMMA.16816.F32.BF16 R40, R60.reuse, R56, R40 ;  /* 0x000000383c28723c */ /* 0x040ff00000041828 */
[C---:B------:R-:W-:Y:S01]  /*2680*/  HMMA.16816.F32.BF16 R36, R60.reuse, R58, R36 ;  /* 0x0000003a3c24723c */ /* 0x040fe20000041824 */
[----:B------:R-:W-:Y:S07]  /*2690*/  LDSM.16.M88.4 R56, [R141+0x1800] ;  /* 0x001800008d38783b */ /* 0x000fee0000000200 */
[C---:B------:R-:W-:Y:S08]  /*26a0*/  HMMA.16816.F32.BF16 R32, R60.reuse, R52, R32 ;  /* 0x000000343c20723c */ /* 0x040ff00000041820 */
[----:B------:R-:W-:Y:S01]  /*26b0*/  HMMA.16816.F32.BF16 R24, R60, R54, R24 ;  /* 0x000000363c18723c */ /* 0x000fe20000041818 */
[----:B------:R-:W-:Y:S07]  /*26c0*/  LDSM.16.M88.4 R52, [R147+0x2000] ;  /* 0x002000009334783b */ /* 0x000fee0000000200 */
[C---:B-1----:R-:W-:Y:S08]  /*26d0*/  HMMA.16816.F32.BF16 R64, R12.reuse, R8, R64 ;  /* 0x000000080c40723c */ /* 0x042ff00000041840 */
[----:B------:R-:W-:Y:S01]  /*26e0*/  HMMA.16816.F32.BF16 R44, R12, R10, R44 ;  /* 0x0000000a0c2c723c */ /* 0x000fe2000004182c */
[----:B------:R-:W-:Y:S07]  /*26f0*/  LDSM.16.M88.4 R8, [R93+0x6000] ;  /* 0x006000005d08783b */ /* 0x000fee0000000200 */
[C---:B-----5:R-:W-:Y:S08]  /*2700*/  HMMA.16816.F32.BF16 R20, R60.reuse, R48, R20 ;  /* 0x000000303c14723c */ /* 0x060ff00000041814 */
[----:B------:R-:W-:Y:S01]  /*2710*/  HMMA.16816.F32.BF16 R16, R60, R50, R16 ;  /* 0x000000323c10723c */ /* 0x000fe20000041810 */
[----:B------:R-:W1:Y:S04]  /*2720*/  LDSM.16.M88.4 R60, [R141+0x1000] ;  /* 0x001000008d3c783b */ /* 0x000e680000000200 */
[----:B------:R-:W4:Y:S03]  /*2730*/  LDSM.16.M88.4 R48, [R146+0x6000] ;  /* 0x006000009230783b */ /* 0x000f260000000200 */
[C---:B--2---:R-:W-:Y:S08]  /*2740*/  HMMA.16816.F32.BF16 R40, R12.reuse, R68, R40 ;  /* 0x000000440c28723c */ /* 0x044ff00000041828 */
[C---:B------:R-:W-:Y:S01]  /*2750*/  HMMA.16816.F32.BF16 R36, R12.reuse, R70, R36 ;  /* 0x000000460c24723c */ /* 0x040fe20000041824 */
[----:B------:R-:W-:Y:S07]  /*2760*/  LDSM.16.M88.4 R68, [R146+0x7800] ;  /* 0x007800009244783b */ /* 0x000fee0000000200 */
[C---:B------:R-:W-:Y:S08]  /*2770*/  HMMA.16816.F32.BF16 R32, R12.reuse, R84, R32 ;  /* 0x000000540c20723c */ /* 0x040ff00000041820 */
[----:B------:R-:W-:Y:S01]  /*2780*/  HMMA.16816.F32.BF16 R24, R12, R86, R24 ;  /* 0x000000560c18723c */ /* 0x000fe20000041818 */
[----:B------:R-:W2:Y:S07]  /*2790*/  LDSM.16.M88.4 R84, [R146+0x6800] ;  /* 0x006800009254783b */ /* 0x000eae0000000200 */
[C---:B------:R-:W-:Y:S08]  /*27a0*/  HMMA.16816.F32.BF16 R64, R76.reuse, R72, R64 ;  /* 0x000000484c40723c */ /* 0x040ff00000041840 */
[----:B------:R-:W-:Y:S01]  /*27b0*/  HMMA.16816.F32.BF16 R44, R76, R74, R44 ;  /* 0x0000004a4c2c723c */ /* 0x000fe2000004182c */
[----:B------:R-:W-:Y:S07]  /*27c0*/  LDSM.16.M88.4 R72, [R93+0x7800] ;  /* 0x007800005d48783b */ /* 0x000fee0000000200 */
        /* <DEDUP_REMOVED lines=8> */
[----:B------:R-:W-:Y:S01]  /*2850*/  HMMA.16816.F32.BF16 R24, R76, R62, R24 ;  /* 0x0000003e4c18723c */ /* 0x000fe20000041818 */
[----:B------:R-:W-:Y:S07]  /*2860*/  LDSM.16.M88.4 R60, [R143+0x2000] ;  /* 0x002000008f3c783b */ /* 0x000fee0000000200 */
[C---:B----4-:R-:W-:Y:S08]  /*2870*/  HMMA.16816.F32.BF16 R64, R52.reuse, R48, R64 ;  /* 0x000000303440723c */ /* 0x050ff00000041840 */
[----:B------:R-:W-:Y:S01]  /*2880*/  HMMA.16816.F32.BF16 R44, R52, R50, R44 ;  /* 0x00000032342c723c */ /* 0x000fe2000004182c */
[----:B------:R-:W-:Y:S07]  /*2890*/  LDSM.16.M88.4 R48, [R142+0x2000] ;  /* 0x002000008e30783b */ /* 0x000fee0000000200 */
[C---:B------:R-:W-:Y:S08]  /*28a0*/  HMMA.16816.F32.BF16 R20, R76.reuse, R56, R20 ;  /* 0x000000384c14723c */ /* 0x040ff00000041814 */
[----:B------:R-:W-:Y:S01]  /*28b0*/  HMMA.16816.F32.BF16 R16, R76, R58, R16 ;  /* 0x0000003a4c10723c */ /* 0x000fe20000041810 */
[----:B------:R-:W1:Y:S04]  /*28c0*/  LDSM.16.M88.4 R76, [R93+0x7000] ;  /* 0x007000005d4c783b */ /* 0x000e680000000200 */
[----:B------:R-:W4:Y:S03]  /*28d0*/  LDSM.16.M88.4 R56, [R139+0x6000] ;  /* 0x006000008b38783b */ /* 0x000f260000000200 */
[C---:B--2---:R-:W-:Y:S08]  /*28e0*/  HMMA.16816.F32.BF16 R40, R52.reuse, R84, R40 ;  /* 0x000000543428723c */ /* 0x044ff00000041828 */
[C---:B------:R-:W-:Y:S01]  /*28f0*/  HMMA.16816.F32.BF16 R36, R52.reuse, R86, R36 ;  /* 0x000000563424723c */ /* 0x040fe20000041824 */
[----:B------:R-:W2:Y:S07]  /*2900*/  LDSM.16.M88.4 R84, [R139+0x6800] ;  /* 0x006800008b54783b */ /* 0x000eae0000000200 */
[C---:B-----5:R-:W-:Y:S08]  /*2910*/  HMMA.16816.F32.BF16 R32, R52.reuse, R80, R32 ;  /* 0x000000503420723c */ /* 0x060ff00000041820 */
[----:B------:R-:W-:Y:S01]  /*2920*/  HMMA.16816.F32.BF16 R24, R52, R82, R24 ;  /* 0x000000523418723c */ /* 0x000fe20000041818 */
[----:B------:R-:W5:Y:S07]  /*2930*/  LDSM.16.M88.4 R80, [R139+0x7000] ;  /* 0x007000008b50783b */ /* 0x000f6e0000000200 */
[C---:B------:R-:W-:Y:S08]  /*2940*/  HMMA.16816.F32.BF16 R64, R12.reuse, R8, R64 ;  /* 0x000000080c40723c */ /* 0x040ff00000041840 */
[----:B------:R-:W-:Y:S01]  /*2950*/  HMMA.16816.F32.BF16 R44, R12, R10, R44 ;  /* 0x0000000a0c2c723c */ /* 0x000fe2000004182c */
[----:B------:R-:W-:Y:S07]  /*2960*/  LDSM.16.M88.4 R8, [R141+0x2800] ;  /* 0x002800008d08783b */ /* 0x000fee0000000200 */
[C---:B------:R-:W-:Y:S08]  /*2970*/  HMMA.16816.F32.BF16 R20, R52.reuse, R68, R20 ;  /* 0x000000443414723c */ /* 0x040ff00000041814 */
[----:B------:R-:W-:Y:S01]  /*2980*/  HMMA.16816.F32.BF16 R16, R52, R70, R16 ;  /* 0x000000463410723c */ /* 0x000fe20000041810 */
[----:B------:R-:W2:Y:S04]  /*2990*/  LDSM.16.M88.4 R52, [R141+0x2000] ;  /* 0x002000008d34783b */ /* 0x000ea80000000200 */
[----:B------:R-:W2:Y:S03]  /*29a0*/  LDSM.16.M88.4 R68, [R139+0x7800] ;  /* 0x007800008b44783b */ /* 0x000ea60000000200 */
[C---:B---3--:R-:W-:Y:S08]  /*29b0*/  HMMA.16816.F32.BF16 R40, R12.reuse, R88, R40 ;  /* 0x000000580c28723c */ /* 0x048ff00000041828 */
[C---:B------:R-:W-:Y:S08]  /*29c0*/  HMMA.16816.F32.BF16 R36, R12.reuse, R90, R36 ;  /* 0x0000005a0c24723c */ /* 0x040ff00000041824 */
[C---:B-1----:R-:W-:Y:S08]  /*29d0*/  HMMA.16816.F32.BF16 R32, R12.reuse, R76, R32 ;  /* 0x0000004c0c20723c */ /* 0x042ff00000041820 */
[----:B------:R-:W-:Y:S08]  /*29e0*/  HMMA.16816.F32.BF16 R24, R12, R78, R24 ;  /* 0x0000004e0c18723c */ /* 0x000ff00000041818 */
[C---:B----4-:R-:W-:Y:S08]  /*29f0*/  HMMA.16816.F32.BF16 R64, R60.reuse, R56, R64 ;  /* 0x000000383c40723c */ /* 0x050ff00000041840 */
[----:B------:R-:W-:Y:S08]  /*2a00*/  HMMA.16816.F32.BF16 R44, R60, R58, R44 ;  /* 0x0000003a3c2c723c */ /* 0x000ff0000004182c */
[C---:B------:R-:W-:Y:S08]  /*2a10*/  HMMA.16816.F32.BF16 R20, R12.reuse, R72, R20 ;  /* 0x000000480c14723c */ /* 0x040ff00000041814 */
[----:B------:R-:W-:Y:S01]  /*2a20*/  HMMA.16816.F32.BF16 R16, R12, R74, R16 ;  /* 0x0000004a0c10723c */ /* 0x000fe20000041810 */
[----:B------:R-:W1:Y:S07]  /*2a30*/  LDSM.16.M88.4 R12, [R141+0x3000] ;  /* 0x003000008d0c783b */ /* 0x000e6e0000000200 */
[C---:B--2---:R-:W-:Y:S08]  /*2a40*/  HMMA.16816.F32.BF16 R40, R60.reuse, R84, R40 ;  /* 0x000000543c28723c */ /* 0x044ff00000041828 */
[C---:B------:R-:W-:Y:S08]  /*2a50*/  HMMA.16816.F32.BF16 R36, R60.reuse, R86, R36 ;  /* 0x000000563c24723c */ /* 0x040ff00000041824 */
[C---:B-----5:R-:W-:Y:S08]  /*2a60*/  HMMA.16816.F32.BF16 R32, R60.reuse, R80, R32 ;  /* 0x000000503c20723c */ /* 0x060ff00000041820 */
[----:B------:R-:W-:Y:S08]  /*2a70*/  HMMA.16816.F32.BF16 R24, R60, R82, R24 ;  /* 0x000000523c18723c */ /* 0x000ff00000041818 */
[C---:B------:R-:W-:Y:S08]  /*2a80*/  HMMA.16816.F32.BF16 R64, R48.reuse, R52, R64 ;  /* 0x000000343040723c */ /* 0x040ff00000041840 */
[----:B------:R-:W-:Y:S01]  /*2a90*/  HMMA.16816.F32.BF16 R44, R48, R54, R44 ;  /* 0x00000036302c723c */ /* 0x000fe2000004182c */
[----:B------:R-:W2:Y:S01]  /*2aa0*/  LDSM.16.M88.4 R52, [R141+0x3800] ;  /* 0x003800008d34783b */ /* 0x000ea20000000200 */
[----:B------:R-:W-:-:S06]  /*2ab0*/  DEPBAR.LE SB0, 0x0 ;  /* 0x000080000000791a */ /* 0x000fcc0000000000 */
[----:B------:R-:W-:Y:S07]  /*2ac0*/  HMMA.16816.F32.BF16 R40, R48, R8, R40 ;  /* 0x000000083028723c */ /* 0x000fee0000041828 */
[----:B------:R-:W-:Y:S01]  /*2ad0*/  IADD3 R8, R92, 0x20, RZ ;  /* 0x000000205c087810 */ /* 0x000fe20007ffe0ff */
[----:B------:R-:W-:Y:S01]  /*2ae0*/  HMMA.16816.F32.BF16 R20, R60, R68, R20 ;  /* 0x000000443c14723c */ /* 0x000fe20000041814 */
[----:B------:R-:W-:Y:S02]  /*2af0*/  FSEL R65, R65, -INF , !P3 ;  /* 0xff80000041417808 */ /* 0x000fe40005800000 */
[----:B------:R-:W-:-:S02]  /*2b00*/  ISETP.GE.AND P3, PT, R5, R130, PT ;  /* 0x000000820500720c */ /* 0x000fc40003f66270 */
[----:B------:R-:W-:Y:S02]  /*2b10*/  IADD3 R5, R92, 0x18, RZ ;  /* 0x000000185c057810 */ /* 0x000fe40007ffe0ff */
[----:B------:R-:W-:Y:S01]  /*2b20*/  FSEL R56, R67, -INF , !P4 ;  /* 0xff80000043387808 */ /* 0x000fe20006000000 */
[C---:B------:R-:W-:Y:S01]  /*2b30*/  HMMA.16816.F32.BF16 R36, R48.reuse, R10, R36 ;  /* 0x0000000a3024723c */ /* 0x040fe20000041824 */
[----:B------:R-:W-:Y:S02]  /*2b40*/  ISETP.GE.AND P4, PT, R3, R131, PT ;  /* 0x000000830300720c */ /* 0x000fe40003f86270 */
[----:B------:R-:W-:Y:S02]  /*2b50*/  FSEL R45, R45, -INF , !P2 ;  /* 0xff8000002d2d7808 */ /* 0x000fe40005000000 */
[----:B------:R-:W-:Y:S02]  /*2b60*/  FSEL R6, R46, -INF , !P0 ;  /* 0xff8000002e067808 */ /* 0x000fe40004000000 */
[----:B------:R-:W-:Y:S01]  /*2b70*/  ISETP.GE.AND P2, PT, R5, R130, PT ;  /* 0x000000820500720c */ /* 0x000fe20003f46270 */
[----:B-1----:R-:W-:Y:S01]  /*2b80*/  HMMA.16816.F32.BF16 R32, R48, R12, R32 ;  /* 0x0000000c3020723c */ /* 0x002fe20000041820 */
[----:B------:R-:W-:-:S02]  /*2b90*/  FSEL R72, R42, -INF , !P3 ;  /* 0xff8000002a487808 */ /* 0x000fc40005800000 */
[----:B------:R-:W-:Y:S02]  /*2ba0*/  FSEL R31, R44, -INF , !P5 ;  /* 0xff8000002c1f7808 */ /* 0x000fe40006800000 */
[-C--:B------:R-:W-:Y:S02]  /*2bb0*/  ISETP.GE.AND P0, PT, R5, R131.reuse, PT ;  /* 0x000000830500720c */ /* 0x080fe40003f06270 */
[----:B------:R-:W-:Y:S01]  /*2bc0*/  ISETP.GE.AND P3, PT, R8, R131, PT ;  /* 0x000000830800720c */ /* 0x000fe20003f66270 */
[----:B------:R-:W-:Y:S01]  /*2bd0*/  HMMA.16816.F32.BF16 R16, R60, R70, R16 ;  /* 0x000000463c10723c */ /* 0x000fe20000041810 */
[----:B------:R-:W-:Y:S02]  /*2be0*/  IADD3 R10, R92, 0x28, RZ ;  /* 0x000000285c0a7810 */ /* 0x000fe40007ffe0ff */
[----:B------:R-:W-:Y:S02]  /*2bf0*/  ISETP.GE.AND P5, PT, R3, R130, PT ;  /* 0x000000820300720c */ /* 0x000fe40003fa6270 */
[----:B------:R-:W-:-:S02]  /*2c00*/  FSEL R5, R41, -INF , !P4 ;  /* 0xff80000029057808 */ /* 0x000fc40006000000 */
[----:B------:R-:W-:Y:S01]  /*2c10*/  IADD3 R3, R92, 0x19, RZ ;  /* 0x000000195c037810 */ /* 0x000fe20007ffe0ff */
[C---:B------:R-:W-:Y:S01]  /*2c20*/  HMMA.16816.F32.BF16 R24, R48.reuse, R14, R24 ;  /* 0x0000000e3018723c */ /* 0x040fe20000041818 */
[----:B------:R-:W-:Y:S02]  /*2c30*/  ISETP.GE.AND P4, PT, R8, R130, PT ;  /* 0x000000820800720c */ /* 0x000fe40003f86270 */
[----:B------:R-:W-:Y:S02]  /*2c40*/  FSEL R8, R38, -INF , !P2 ;  /* 0xff80000026087808 */ /* 0x000fe40005000000 */
[----:B------:R-:W-:Y:S02]  /*2c50*/  ISETP.GE.AND P2, PT, R10, R131, PT ;  /* 0x000000830a00720c */ /* 0x000fe40003f46270 */
[----:B------:R-:W-:Y:S01]  /*2c60*/  IADD3 R14, R92, 0x29, RZ ;  /* 0x000000295c0e7810 */ /* 0x000fe20007ffe0ff */
[----:B--2---:R-:W-:Y:S01]  /*2c70*/  HMMA.16816.F32.BF16 R20, R48, R52, R20 ;  /* 0x000000343014723c */ /* 0x004fe20000041814 */
[----:B------:R-:W-:-:S02]  /*2c80*/  FSEL R117, R32, -INF , !P3 ;  /* 0xff80000020757808 */ /* 0x000fc40005800000 */
[----:B------:R-:W-:Y:S02]  /*2c90*/  FSEL R58, R47, -INF , !P6 ;  /* 0xff8000002f3a7808 */ /* 0x000fe40007000000 */
[----:B------:R-:W-:Y:S02]  /*2ca0*/  FSEL R13, R40, -INF , !P1 ;  /* 0xff800000280d7808 */ /* 0x000fe40004800000 */
[-C--:B------:R-:W-:Y:S01]  /*2cb0*/  ISETP.GE.AND P3, PT, R14, R130.reuse, PT ;  /* 0x000000820e00720c */ /* 0x080fe20003f66270 */
[----:B------:R-:W-:Y:S01]  /*2cc0*/  HMMA.16816.F32.BF16 R16, R48, R54, R16 ;  /* 0x000000363010723c */ /* 0x000fe20000041810 */
[----:B------:R-:W-:Y:S01]  /*2cd0*/  BAR.SYNC.DEFER_BLOCKING 0x0 ;  /* 0x0000000000007b1d */ /* 0x000fe20000010000 */
[C---:B------:R-:W-:Y:S02]  /*2ce0*/  ISETP.GE.AND P6, PT, R3.reuse, R131, PT ;  /* 0x000000830300720c */ /* 0x040fe40003fc6270 */
[----:B------:R-:W-:Y:S02]  /*2cf0*/  ISETP.GE.AND P1, PT, R3, R130, PT ;  /* 0x000000820300720c */ /* 0x000fe40003f26270 */
[----:B------:R-:W-:-:S02]  /*2d00*/  IADD3 R3, R92, 0x21, RZ ;  /* 0x000000215c037810 */ /* 0x000fc40007ffe0ff */
[----:B------:R-:W-:Y:S02]  /*2d10*/  FSEL R123, R24, -INF , !P2 ;  /* 0xff800000187b7808 */ /* 0x000fe40005000000 */
[----:B------:R-:W-:Y:S02]  /*2d20*/  FSEL R24, R27, -INF , !P3 ;  /* 0xff8000001b187808 */ /* 0x000fe40005800000 */
[----:B------:R-:W-:Y:S02]  /*2d30*/  FSEL R12, R43, -INF , !P5 ;  /* 0xff8000002b0c7808 */ /* 0x000fe40006800000 */
[----:B------:R-:W-:Y:S02]  /*2d40*/  FSEL R11, R36, -INF , !P0 ;  /* 0xff800000240b7808 */ /* 0x000fe40004000000 */
[-C--:B------:R-:W-:Y:S02]  /*2d50*/  ISETP.GE.AND P3, PT, R92, R131.reuse, PT ;  /* 0x000000835c00720c */ /* 0x080fe40003f66270 */
[----:B------:R-:W-:-:S02]  /*2d60*/  ISETP.GE.AND P5, PT, R3, R131, PT ;  /* 0x000000830300720c */ /* 0x000fc40003fa6270 */
[----:B------:R-:W-:Y:S02]  /*2d70*/  ISETP.GE.AND P0, PT, R3, R130, PT ;  /* 0x000000820300720c */ /* 0x000fe40003f06270 */
[----:B------:R-:W-:Y:S02]  /*2d80*/  IADD3 R3, R92, 0x30, RZ ;  /* 0x000000305c037810 */ /* 0x000fe40007ffe0ff */
[----:B------:R-:W-:Y:S02]  /*2d90*/  FSEL R64, R64, -INF , !P3 ;  /* 0xff80000040407808 */ /* 0x000fe40005800000 */
[----:B------:R-:W-:Y:S02]  /*2da0*/  FSEL R126, R34, -INF , !P4 ;  /* 0xff800000227e7808 */ /* 0x000fe40006000000 */
[----:B------:R-:W-:Y:S02]  /*2db0*/  FSEL R115, R33, -INF , !P5 ;  /* 0xff80000021737808 */ /* 0x000fe40006800000 */
[----:B------:R-:W-:-:S02]  /*2dc0*/  ISETP.GE.AND P3, PT, R101, 0x2, PT ;  /* 0x000000026500780c */ /* 0x000fc40003f66270 */
[C---:B------:R-:W-:Y:S02]  /*2dd0*/  ISETP.GE.AND P4, PT, R3.reuse, R131, PT ;  /* 0x000000830300720c */ /* 0x040fe40003f86270 */
[-C--:B------:R-:W-:Y:S02]  /*2de0*/  ISETP.GE.AND P5, PT, R3, R130.reuse, PT ;  /* 0x000000820300720c */ /* 0x080fe40003fa6270 */
[----:B------:R-:W-:Y:S02]  /*2df0*/  IADD3 R3, R92, 0x31, RZ ;  /* 0x000000315c037810 */ /* 0x000fe40007ffe0ff */
[----:B------:R-:W-:Y:S02]  /*2e00*/  FSEL R9, R37, -INF , !P6 ;  /* 0xff80000025097808 */ /* 0x000fe40007000000 */
[----:B------:R-:W-:Y:S02]  /*2e10*/  ISETP.GE.AND P6, PT, R10, R130, PT ;  /* 0x000000820a00720c */ /* 0x000fe40003fc6270 */
[----:B------:R-:W-:-:S02]  /*2e20*/  FSEL R10, R39, -INF , !P1 ;  /* 0xff800000270a7808 */ /* 0x000fc40004800000 */
[----:B------:R-:W-:Y:S02]  /*2e30*/  FSEL R134, R35, -INF , !P0 ;  /* 0xff80000023867808 */ /* 0x000fe40004000000 */
[-C--:B------:R-:W-:Y:S02]  /*2e40*/  ISETP.GE.AND P1, PT, R14, R131.reuse, PT ;  /* 0x000000830e00720c */ /* 0x080fe40003f26270 */
[C---:B------:R-:W-:Y:S02]  /*2e50*/  ISETP.GE.AND P0, PT, R3.reuse, R131, PT ;  /* 0x000000830300720c */ /* 0x040fe40003f06270 */
[----:B------:R-:W-:Y:S02]  /*2e60*/  ISETP.GE.AND P2, PT, R3, R130, PT ;  /* 0x000000820300720c */ /* 0x000fe40003f46270 */
[C---:B------:R-:W-:Y:S02]  /*2e70*/  IADD3 R14, R92.reuse, 0x38, RZ ;  /* 0x000000385c0e7810 */ /* 0x040fe40007ffe0ff */
        /* <DEDUP_REMOVED lines=19> */
[----:B------:R-:W-:Y:S01]  /*2fb0*/  BSSY B0, `(.L_x_566) ;  /* 0x0000047000007945 */ /* 0x000fe20003800000 */
[----:B------:R-:W-:Y:S02]  /*2fc0*/  ISETP.GE.AND P2, PT, R164, c[0x0][0x220], PT ;  /* 0x00008800a4007a0c */ /* 0x000fe40003f46270 */
[----:B------:R-:W-:Y:S01]  /*2fd0*/  ISETP.GE.AND P1, PT, R156, c[0x0][0x220], PT ;  /* 0x000088009c007a0c */ /* 0x000fe20003f26270 */
[----:B------:R-:W-:Y:S01]  /*2fe0*/  IMAD R7, R7, R16, RZ ;  /* 0x0000001007077224 */ /* 0x000fe200078e02ff */
[----:B------:R-:W-:Y:S01]  /*2ff0*/  SHF.R.S32.HI R14, RZ, 0x1f, R16 ;  /* 0x0000001fff0e7819 */ /* 0x000fe20000011410 */
[----:B------:R-:W-:-:S04]  /*3000*/  IMAD.WIDE.U32 R18, R16, R29, R162 ;  /* 0x0000001d10127225 */ /* 0x000fc800078e00a2 */
[----:B------:R-:W-:Y:S01]  /*3010*/  IMAD R7, R14, R29, R7 ;  /* 0x0000001d0e077224 */ /* 0x000fe200078e0207 */
[----:B------:R-:W-:-:S03]  /*3020*/  IADD3 R16, P0, R149, R18, RZ ;  /* 0x0000001295107210 */ /* 0x000fc60007f1e0ff */
[----:B------:R-:W-:Y:S01]  /*3030*/  IMAD.IADD R7, R19, 0x1, R7 ;  /* 0x0000000113077824 */ /* 0x000fe200078e0207 */
[C---:B------:R-:W-:Y:S01]  /*3040*/  @!P2 LEA R32, P5, R18.reuse, c[0x0][0x168], 0x1 ;  /* 0x00005a001220aa11 */ /* 0x040fe200078a08ff */
[----:B------:R1:W-:Y:S01]  /*3050*/  @P2 STS.128 [R155+0x4000], RZ ;  /* 0x004000ff9b002388 */ /* 0x0003e20000000c00 */
[C---:B------:R-:W-:Y:S02]  /*3060*/  @!P1 LEA R34, P4, R18.reuse, c[0x0][0x168], 0x1 ;  /* 0x00005a0012229a11 */ /* 0x040fe400078808ff */
[C-C-:B------:R-:W-:Y:S02]  /*3070*/  @!P2 LEA.HI.X R33, R18.reuse, c[0x0][0x16c], R7.reuse, 0x1, P5 ;  /* 0x00005b001221aa11 */ /* 0x140fe400028f0c07 */
[--C-:B------:R-:W-:Y:S01]  /*3080*/  @!P1 LEA.HI.X R35, R18, c[0x0][0x16c], R7.reuse, 0x1, P4 ;  /* 0x00005b0012239a11 */ /* 0x100fe200020f0c07 */
[----:B------:R-:W-:Y:S01]  /*3090*/  IMAD.X R7, R148, 0x1, R7, P0 ;  /* 0x0000000194077824 */ /* 0x000fe200000e0607 */
[----:B------:R-:W-:Y:S01]  /*30a0*/  @!P2 LEA R18, P5, R16, c[0x0][0x168], 0x1 ;  /* 0x00005a001012aa11 */ /* 0x000fe200078a08ff */
[----:B------:R-:W-:Y:S01]  /*30b0*/  @!PT LDS RZ, [RZ] ;  /* 0x00000000fffff984 */ /* 0x000fe20000000800 */
[----:B------:R-:W-:Y:S01]  /*30c0*/  @!PT LDS RZ, [RZ] ;  /* 0x00000000fffff984 */ /* 0x000fe20000000800 */
[----:B------:R-:W-:Y:S01]  /*30d0*/  @!PT LDS RZ, [RZ] ;  /* 0x00000000fffff984 */ /* 0x000fe20000000800 */
[----:B------:R2:W-:Y:S01]  /*30e0*/  @!P2 LDGSTS.E.BYPASS.LTC128B.128 [R155+0x4000], [R32.64] ;  /* 0x04000000209bafae */ /* 0x0005e2000b901d46 */
[----:B------:R-:W-:-:S02]  /*30f0*/  IADD3 R14, P4, R149, R16, RZ ;  /* 0x00000010950e7210 */ /* 0x000fc40007f9e0ff */
[C---:B------:R-:W-:Y:S01]  /*3100*/  @!P1 LEA R20, P0, R16.reuse, c[0x0][0x168], 0x1 ;  /* 0x00005a0010149a11 */ /* 0x040fe200078008ff */
[----:B------:R1:W-:Y:S01]  /*3110*/  @P1 STS.128 [R155+0x6000], RZ ;  /* 0x006000ff9b001388 */ /* 0x0003e20000000c00 */
[C-C-:B------:R-:W-:Y:S02]  /*3120*/  @!P2 LEA.HI.X R19, R16.reuse, c[0x0][0x16c], R7.reuse, 0x1, P5 ;  /* 0x00005b001013aa11 */ /* 0x140fe400028f0c07 */
[--C-:B------:R-:W-:Y:S01]  /*3130*/  @!P1 LEA.HI.X R21, R16, c[0x0][0x16c], R7.reuse, 0x1, P0 ;  /* 0x00005b0010159a11 */ /* 0x100fe200000f0c07 */
[----:B------:R-:W-:Y:S01]  /*3140*/  IMAD.X R7, R148, 0x1, R7, P4 ;  /* 0x0000000194077824 */ /* 0x000fe200020e0607 */
[C---:B------:R-:W-:Y:S01]  /*3150*/  @!P2 LEA R22, P6, R14.reuse, c[0x0][0x168], 0x1 ;  /* 0x00005a000e16aa11 */ /* 0x040fe200078c08ff */
[----:B------:R-:W-:Y:S01]  /*3160*/  @!PT LDS RZ, [RZ] ;  /* 0x00000000fffff984 */ /* 0x000fe20000000800 */
[----:B------:R-:W-:Y:S01]  /*3170*/  @!PT LDS RZ, [RZ] ;  /* 0x00000000fffff984 */ /* 0x000fe20000000800 */
[----:B------:R-:W-:Y:S01]  /*3180*/  @!PT LDS RZ, [RZ] ;  /* 0x00000000fffff984 */ /* 0x000fe20000000800 */
[----:B------:R1:W-:Y:S01]  /*3190*/  @!P1 LDGSTS.E.BYPASS.LTC128B.128 [R155+0x6000], [R34.64+0x80] ;  /* 0x06000080229b9fae */ /* 0x0003e2000b901d46 */
[----:B------:R-:W-:Y:S02]  /*31a0*/  IADD3 R3, P5, R149, R14, RZ ;  /* 0x0000000e95037210 */ /* 0x000fe40007fbe0ff */
[C---:B------:R-:W-:Y:S01]  /*31b0*/  @!P1 LEA R16, P0, R14.reuse, c[0x0][0x168], 0x1 ;  /* 0x00005a000e109a11 */ /* 0x040fe200078008ff */
[----:B------:R1:W-:Y:S01]  /*31c0*/  @P2 STS.128 [R155+0x4800], RZ ;  /* 0x004800ff9b002388 */ /* 0x0003e20000000c00 */
[----:B------:R-:W-:-:S02]  /*31d0*/  @!P2 LEA.HI.X R23, R14, c[0x0][0x16c], R7, 0x1, P6 ;  /* 0x00005b000e17aa11 */ /* 0x000fc400030f0c07 */
[--C-:B------:R-:W-:Y:S01]  /*31e0*/  @!P1 LEA.HI.X R17, R14, c[0x0][0x16c], R7.reuse, 0x1, P0 ;  /* 0x00005b000e119a11 */ /* 0x100fe200000f0c07 */
[----:B------:R-:W-:Y:S01]  /*31f0*/  IMAD.X R14, R148, 0x1, R7, P5 ;  /* 0x00000001940e7824 */ /* 0x000fe200028e0607 */
[----:B------:R-:W-:Y:S01]  /*3200*/  @!PT LDS RZ, [RZ] ;  /* 0x00000000fffff984 */ /* 0x000fe20000000800 */
[----:B------:R-:W-:Y:S01]  /*3210*/  @!PT LDS RZ, [RZ] ;  /* 0x00000000fffff984 */ /* 0x000fe20000000800 */
[----:B------:R-:W-:Y:S01]  /*3220*/  @!PT LDS RZ, [RZ] ;  /* 0x00000000fffff984 */ /* 0x000fe20000000800 */
[----:B------:R1:W-:Y:S04]  /*3230*/  @!P2 LDGSTS.E.BYPASS.LTC128B.128 [R155+0x4800], [R18.64] ;  /* 0x04800000129bafae */ /* 0x0003e8000b901d46 */
[----:B------:R1:W-:Y:S01]  /*3240*/  @P1 STS.128 [R155+0x6800], RZ ;  /* 0x006800ff9b001388 */ /* 0x0003e20000000c00 */
[----:B--2---:R-:W-:-:S03]  /*3250*/  @!P2 LEA R32, P4, R3, c[0x0][0x168], 0x1 ;  /* 0x00005a000320aa11 */ /* 0x004fc600078808ff */
[----:B------:R-:W-:Y:S01]  /*3260*/  @!PT LDS RZ, [RZ] ;  /* 0x00000000fffff984 */ /* 0x000fe20000000800 */
[----:B------:R-:W-:Y:S01]  /*3270*/  @!PT LDS RZ, [RZ] ;  /* 0x00000000fffff984 */ /* 0x000fe20000000800 */
[----:B------:R-:W-:Y:S01]  /*3280*/  @!PT LDS RZ, [RZ] ;  /* 0x00000000fffff984 */ /* 0x000fe20000000800 */
[----:B------:R1:W-:Y:S01]  /*3290*/  @!P1 LDGSTS.E.BYPASS.LTC128B.128 [R155+0x6800], [R20.64+0x80] ;  /* 0x06800080149b9fae */ /* 0x0003e2000b901d46 */
[----:B------:R-:W-:-:S03]  /*32a0*/  @!P2 LEA.HI.X R33, R3, c[0x0][0x16c], R14, 0x1, P4 ;  /* 0x00005b000321aa11 */ /* 0x000fc600020f0c0e */
        /* <DEDUP_REMOVED lines=23> */
.L_x_567:
[----:B------:R-:W-:Y:S05]  /*3420*/  BSYNC B0 ;  /* 0x0000000000007941 */ /* 0x000fea0003800000 */
.L_x_566:
[----:B------:R-:W0:Y:S02]  /*3430*/  LDGDEPBAR ;  /* 0x00000000000079af */ /* 0x000e240000000000 */
.L_x_565:
        /* <DEDUP_REMOVED lines=26> */
[----:B-1----:R-:W-:Y:S02]  /*35e0*/  FMNMX.FTZ R16, R122, R3, !PT ;  /* 0x000000037a107209 */ /* 0x002fe40007810000 */
[----:B------:R-:W-:Y:S02]  /*35f0*/  FMNMX.FTZ R15, R112, R15, !PT ;  /* 0x0000000f700f7209 */ /* 0x000fe40007810000 */
[----:B------:R-:W-:Y:S02]  /*3600*/  FMNMX.FTZ R16, R121, R16, !PT ;  /* 0x0000001079107209 */ /* 0x000fe40007810000 */
[----:B------:R-:W-:-:S02]  /*3610*/  FMNMX.FTZ R15, R110, R15, !PT ;  /* 0x0000000f6e0f7209 */ /* 0x000fc40007810000 */
[----:B------:R-:W-:Y:S01]  /*3620*/  SHF.L.U32 R140, R4, 0x1, RZ ;  /* 0x00000001048c7819 */ /* 0x000fe200000006ff */
[----:B------:R-:W1:Y:S03]  /*3630*/  SHFL.BFLY PT, R7, R16, 0x2, 0x1f ;  /* 0x0c401f0010077f89 */ /* 0x000e6600000e0000 */
[-C--:B------:R-:W-:Y:S01]  /*3640*/  LEA R138, R2, R140.reuse, 0x1 ;  /* 0x0000008c028a7211 */ /* 0x080fe200078e08ff */
[----:B------:R-:W2:Y:S01]  /*3650*/  SHFL.BFLY PT, R14, R15, 0x2, 0x1f ;  /* 0x0c401f000f0e7f89 */ /* 0x000ea200000e0000 */
[C---:B------:R-:W-:Y:S02]  /*3660*/  LEA R137, R0.reuse, R140, 0x1 ;  /* 0x0000008c00897211 */ /* 0x040fe400078e08ff */
[----:B------:R-:W-:Y:S01]  /*3670*/  LEA R136, R0, R138, 0x1 ;  /* 0x0000008a00887211 */ /* 0x000fe200078e08ff */
        /* <DEDUP_REMOVED lines=9> */
[----:B------:R-:W-:Y:S04]  /*3710*/  LDSM.16.MT88.4 R80, [R137+0xa000] ;  /* 0x00a000008950783b */ /* 0x000fe80000004200 */
[----:B------:R-:W-:Y:S04]  /*3720*/  LDSM.16.MT88.4 R16, [R140+0x8800] ;  /* 0x008800008c10783b */ /* 0x000fe80000004200 */
[----:B------:R-:W-:Y:S01]  /*3730*/  LDSM.16.MT88.4 R20, [R136+0x8800] ;  /* 0x008800008814783b */ /* 0x000fe20000004200 */
        /* <DEDUP_REMOVED lines=9> */
[----:B------:R-:W1:Y:S01]  /*37d0*/  LDSM.16.MT88.4 R44, [R138+0x8000] ;  /* 0x008000008a2c783b */ /* 0x000e620000004200 */
[--C-:B------:R-:W-:Y:S02]  /*37e0*/  FFMA.FTZ R107, R64, c[0x0][0x23c], -R124.reuse ;  /* 0x00008f00406b7a23 */ /* 0x100fe4000001087c */
[--C-:B------:R-:W-:Y:S01]  /*37f0*/  FFMA.FTZ R34, R65, c[0x0][0x23c], -R124.reuse ;  /* 0x00008f0041227a23 */ /* 0x100fe2000001087c */
[----:B------:R-:W-:Y:S01]  /*3800*/  MUFU.EX2 R30, R30 ;  /* 0x0000001e001e7308 */ /* 0x000fe20000000800 */
[----:B------:R-:W-:Y:S02]  /*3810*/  FFMA.FTZ R105, R31, c[0x0][0x23c], -R124 ;  /* 0x00008f001f697a23 */ /* 0x000fe4000001087c */
[--C-:B------:R-:W-:Y:S02]  /*3820*/  FFMA.FTZ R109, R66, c[0x0][0x23c], -R113.reuse ;  /* 0x00008f00426d7a23 */ /* 0x100fe40000010871 */
[----:B------:R-:W-:-:S02]  /*3830*/  FFMA.FTZ R106, R56, c[0x0][0x23c], -R113 ;  /* 0x00008f00386a7a23 */ /* 0x000fc40000010871 */
[--C-:B------:R-:W-:Y:S01]  /*3840*/  FFMA.FTZ R104, R6, c[0x0][0x23c], -R113.reuse ;  /* 0x00008f0006687a23 */ /* 0x100fe20000010871 */
[----:B------:R-:W-:Y:S01]  /*3850*/  MUFU.EX2 R107, R107 ;  /* 0x0000006b006b7308 */ /* 0x000fe20000000800 */
[--C-:B------:R-:W-:Y:S02]  /*3860*/  FFMA.FTZ R33, R58, c[0x0][0x23c], -R113.reuse ;  /* 0x00008f003a217a23 */ /* 0x100fe40000010871 */
[--C-:B------:R-:W-:Y:S02]  /*3870*/  FFMA.FTZ R2, R5, c[0x0][0x23c], -R124.reuse ;  /* 0x00008f0005027a23 */ /* 0x100fe4000001087c */
[----:B------:R-:W2:Y:S01]  /*3880*/  LDSM.16.MT88.4 R4, [R136+0xa000] ;  /* 0x00a000008804783b */ /* 0x000ea20000004200 */
[----:B------:R-:W-:Y:S02]  /*3890*/  FFMA.FTZ R35, R13, c[0x0][0x23c], -R124 ;  /* 0x00008f000d237a23 */ /* 0x000fe4000001087c */
[----:B------:R-:W3:Y:S01]  /*38a0*/  MUFU.EX2 R34, R34 ;  /* 0x0000002200227308 */ /* 0x000ee20000000800 */
[----:B------:R-:W-:-:S02]  /*38b0*/  FFMA.FTZ R32, R12, c[0x0][0x23c], -R113 ;  /* 0x00008f000c207a23 */ /* 0x000fc40000010871 */
[----:B------:R-:W4:Y:S01]  /*38c0*/  LDSM.16.MT88.4 R12, [R138+0x8800] ;  /* 0x008800008a0c783b */ /* 0x000f220000004200 */
[--C-:B------:R-:W-:Y:S02]  /*38d0*/  FFMA.FTZ R29, R11, c[0x0][0x23c], -R124.reuse ;  /* 0x00008f000b1d7a23 */ /* 0x100fe4000001087c */
[----:B------:R-:W-:Y:S02]  /*38e0*/  FFMA.FTZ R0, R9, c[0x0][0x23c], -R124 ;  /* 0x00008f0009007a23 */ /* 0x000fe4000001087c */
[----:B------:R-:W5:Y:S01]  /*38f0*/  MUFU.EX2 R105, R105 ;  /* 0x0000006900697308 */ /* 0x000f620000000800 */
[--C-:B------:R-:W-:Y:S02]  /*3900*/  FFMA.FTZ R108, R8, c[0x0][0x23c], -R113.reuse ;  /* 0x00008f00086c7a23 */ /* 0x100fe40000010871 */
[--C-:B------:R-:W-:Y:S02]  /*3910*/  FFMA.FTZ R31, R10, c[0x0][0x23c], -R113.reuse ;  /* 0x00008f000a1f7a23 */ /* 0x100fe40000010871 */
[----:B------:R-:W1:Y:S01]  /*3920*/  LDSM.16.MT88.4 R8, [R137+0x8800] ;  /* 0x008800008908783b */ /* 0x000e620000004200 */
[----:B------:R-:W-:-:S02]  /*3930*/  FFMA.FTZ R111, R72, c[0x0][0x23c], -R113 ;  /* 0x00008f00486f7a23 */ /* 0x000fc40000010871 */
[----:B------:R-:W-:Y:S01]  /*3940*/  MUFU.EX2 R109, R109 ;  /* 0x0000006d006d7308 */ /* 0x000fe20000000800 */
[----:B---3--:R-:W-:Y:S01]  /*3950*/  F2FP.BF16.PACK_AB R84, R34, R107 ;  /* 0x0000006b2254723e */ /* 0x008fe200000010ff */
[--C-:B------:R-:W-:Y:S02]  /*3960*/  FFMA.FTZ R114, R117, c[0x0][0x23c], -R124.reuse ;  /* 0x00008f0075727a23 */ /* 0x100fe4000001087c */
[--C-:B------:R-:W-:Y:S02]  /*3970*/  FFMA.FTZ R117, R115, c[0x0][0x23c], -R124.reuse ;  /* 0x00008f0073757a23 */ /* 0x100fe4000001087c */
[----:B------:R-:W-:Y:S02]  /*3980*/  FFMA.FTZ R115, R123, c[0x0][0x23c], -R124 ;  /* 0x00008f007b737a23 */ /* 0x000fe4000001087c */
[----:B------:R-:W3:Y:S01]  /*3990*/  MUFU.EX2 R106, R106 ;  /* 0x0000006a006a7308 */ /* 0x000ee20000000800 */
[----:B-----5:R-:W-:Y:S01]  /*39a0*/  F2FP.BF16.PACK_AB R86, R30, R105 ;  /* 0x000000691e56723e */ /* 0x020fe200000010ff */
[----:B------:R-:W-:-:S02]  /*39b0*/  FFMA.FTZ R132, R126, c[0x0][0x23c], -R113 ;  /* 0x00008f007e847a23 */ /* 0x000fc40000010871 */
[--C-:B------:R-:W-:Y:S02]  /*39c0*/  FFMA.FTZ R118, R25, c[0x0][0x23c], -R124.reuse ;  /* 0x00008f0019767a23 */ /* 0x100fe4000001087c */
[--C-:B------:R-:W-:Y:S02]  /*39d0*/  FFMA.FTZ R125, R134, c[0x0][0x23c], -R113.reuse ;  /* 0x00008f00867d7a23 */ /* 0x100fe40000010871 */
[----:B------:R-:W-:Y:S01]  /*39e0*/  MUFU.EX2 R104, R104 ;  /* 0x0000006800687308 */ /* 0x000fe20000000800 */
[--C-:B------:R-:W-:Y:S02]  /*39f0*/  FFMA.FTZ R126, R26, c[0x0][0x23c], -R113.reuse ;  /* 0x00008f001a7e7a23 */ /* 0x100fe40000010871 */
[----:B------:R-:W-:Y:S02]  /*3a00*/  FFMA.FTZ R123, R24, c[0x0][0x23c], -R113 ;  /* 0x00008f00187b7a23 */ /* 0x000fe40000010871 */
[----:B------:R-:W-:Y:S01]  /*3a10*/  LDSM.16.MT88.4 R24, [R138+0x9000] ;  /* 0x009000008a18783b */ /* 0x000fe20000004200 */
[----:B------:R-:W-:-:S02]  /*3a20*/  FFMA.FTZ R171, R121, c[0x0][0x23c], -R124 ;  /* 0x00008f0079ab7a23 */ /* 0x000fc4000001087c */
[----:B------:R-:W5:Y:S01]  /*3a30*/  MUFU.EX2 R33, R33 ;  /* 0x0000002100217308 */ /* 0x000f620000000800 */
[----:B---3--:R-:W-:Y:S01]  /*3a40*/  F2FP.BF16.PACK_AB R85, R106, R109 ;  /* 0x0000006d6a55723e */ /* 0x008fe200000010ff */
[--C-:B------:R-:W-:Y:S02]  /*3a50*/  FFMA.FTZ R116, R116, c[0x0][0x23c], -R113.reuse ;  /* 0x00008f0074747a23 */ /* 0x100fe40000010871 */
[--C-:B------:R-:W-:Y:S02]  /*3a60*/  FFMA.FTZ R112, R112, c[0x0][0x23c], -R113.reuse ;  /* 0x00008f0070707a23 */ /* 0x100fe40000010871 */
[----:B------:R-:W-:Y:S02]  /*3a70*/  FFMA.FTZ R169, R110, c[0x0][0x23c], -R113 ;  /* 0x00008f006ea97a23 */ /* 0x000fe40000010871 */
[----:B------:R-:W-:Y:S01]  /*3a80*/  MUFU.EX2 R35, R35 ;  /* 0x0000002300237308 */ /* 0x000fe20000000800 */
[----:B------:R-:W-:Y:S02]  /*3a90*/  FADD.FTZ R34, R107, R34 ;  /* 0x000000226b227221 */ /* 0x000fe40000010000 */
[----:B------:R-:W-:-:S02]  /*3aa0*/  FADD.FTZ R109, R109, R106 ;  /* 0x0000006a6d6d7221 */ /* 0x000fc40000010000 */
[----:B------:R-:W-:Y:S01]  /*3ab0*/  FADD.FTZ R105, R105, R34 ;  /* 0x0000002269697221 */ /* 0x000fe20000010000 */
[C---:B-----5:R-:W-:Y:S02]  /*3ac0*/  F2FP.BF16.PACK_AB R87, R33.reuse, R104 ;  /* 0x000000682157723e */ /* 0x060fe400000010ff */
[----:B------:R-:W3:Y:S01]  /*3ad0*/  MUFU.EX2 R2, R2 ;  /* 0x0000000200027308 */ /* 0x000ee20000000800 */
[----:B------:R-:W-:Y:S02]  /*3ae0*/  FADD.FTZ R104, R104, R109 ;  /* 0x0000006d68687221 */ /* 0x000fe40000010000 */
[----:B------:R-:W-:Y:S02]  /*3af0*/  FADD.FTZ R30, R30, R105 ;  /* 0x000000691e1e7221 */ /* 0x000fe40000010000 */
[----:B------:R-:W-:Y:S01]  /*3b00*/  FADD.FTZ R104, R33, R104 ;  /* 0x0000006821687221 */ /* 0x000fe20000010000 */
[C---:B-1----:R-:W-:Y:S02]  /*3b10*/  HMMA.16816.F32.BF16 R40, R84.reuse, R44, RZ ;  /* 0x0000002c5428723c */ /* 0x042fe400000418ff */
        /* <DEDUP_REMOVED lines=26> */
[----:B------:R-:W4:Y:S06]  /*3cc0*/  MUFU.EX2 R123, R123 ;  /* 0x0000007b007b7308 */ /* 0x000f2c0000000800 */
[C---:B--2---:R-:W-:Y:S02]  /*3cd0*/  HMMA.16816.F32.BF16 R88, R84.reuse, R4, RZ ;  /* 0x000000045458723c */ /* 0x044fe400000418ff */
[----:B------:R-:W-:Y:S05]  /*3ce0*/  MUFU.EX2 R171, R171 ;  /* 0x000000ab00ab7308 */ /* 0x000fea0000000800 */
[----:B---3--:R-:W-:Y:S01]  /*3cf0*/  F2FP.BF16.PACK_AB R4, R2, R35 ;  /* 0x000000230204723e */ /* 0x008fe200000010ff */
[----:B------:R-:W-:Y:S01]  /*3d00*/  HMMA.16816.F32.BF16 R84, R84, R6, RZ ;  /* 0x000000065454723c */ /* 0x000fe200000418ff */
[----:B-1----:R-:W-:Y:S01]  /*3d10*/  F2FP.BF16.PACK_AB R5, R32, R111 ;  /* 0x0000006f2005723e */ /* 0x002fe200000010ff */
[----:B------:R-:W-:Y:S01]  /*3d20*/  MUFU.EX2 R116, R116 ;  /* 0x0000007400747308 */ /* 0x000fe20000000800 */
[----:B------:R-:W-:-:S02]  /*3d30*/  FADD.FTZ R35, R35, R30 ;  /* 0x0000001e23237221 */ /* 0x000fc40000010000 */
[----:B------:R-:W-:Y:S02]  /*3d40*/  FADD.FTZ R111, R111, R104 ;  /* 0x000000686f6f7221 */ /* 0x000fe40000010000 */
[----:B------:R-:W-:Y:S01]  /*3d50*/  F2FP.BF16.PACK_AB R6, R0, R29 ;  /* 0x0000001d0006723e */ /* 0x000fe200000010ff */
[----:B------:R-:W-:Y:S01]  /*3d60*/  FADD.FTZ R2, R2, R35 ;  /* 0x0000002302027221 */ /* 0x000fe20000010000 */
[----:B-----5:R-:W-:Y:S01]  /*3d70*/  F2FP.BF16.PACK_AB R7, R31, R108 ;  /* 0x0000006c1f07723e */ /* 0x020fe200000010ff */
        /* <DEDUP_REMOVED lines=9> */
[----:B------:R-:W1:Y:S07]  /*3e10*/  LDSM.16.MT88.4 R12, [R138+0xa800] ;  /* 0x00a800008a0c783b */ /* 0x000e6e0000004200 */
[C---:B------:R-:W-:Y:S08]  /*3e20*/  HMMA.16816.F32.BF16 R48, R4.reuse, R8, R48 ;  /* 0x000000080430723c */ /* 0x040ff00000041830 */
[C---:B------:R-:W-:Y:S01]  /*3e30*/  HMMA.16816.F32.BF16 R52, R4.reuse, R10, R52 ;  /* 0x0000000a0434723c */ /* 0x040fe20000041834 */
[----:B------:R-:W2:Y:S07]  /*3e40*/  LDSM.16.MT88.4 R8, [R137+0xa800] ;  /* 0x00a800008908783b */ /* 0x000eae0000004200 */
[C---:B------:R-:W-:Y:S08]  /*3e50*/  HMMA.16816.F32.BF16 R96, R4.reuse, R16, R96 ;  /* 0x000000100460723c */ /* 0x040ff00000041860 */
[C---:B------:R-:W-:Y:S01]  /*3e60*/  HMMA.16816.F32.BF16 R36, R4.reuse, R18, R36 ;  /* 0x000000120424723c */ /* 0x040fe20000041824 */
[----:B------:R-:W3:Y:S07]  /*3e70*/  LDSM.16.MT88.4 R16, [R140+0xa800] ;  /* 0x00a800008c10783b */ /* 0x000eee0000004200 */
[C---:B------:R-:W-:Y:S08]  /*3e80*/  HMMA.16816.F32.BF16 R56, R4.reuse, R20, R56 ;  /* 0x000000140438723c */ /* 0x040ff00000041838 */
[C---:B-1----:R-:W-:Y:S08]  /*3e90*/  HMMA.16816.F32.BF16 R72, R4.reuse, R12, R72 ;  /* 0x0000000c0448723c */ /* 0x042ff00000041848 */
[C---:B------:R-:W-:Y:S01]  /*3ea0*/  HMMA.16816.F32.BF16 R92, R4.reuse, R14, R92 ;  /* 0x0000000e045c723c */ /* 0x040fe2000004185c */
[----:B------:R-:W1:Y:S07]  /*3eb0*/  LDSM.16.MT88.4 R12, [R136+0xa800] ;  /* 0x00a80000880c783b */ /* 0x000e6e0000004200 */
[C---:B--2---:R-:W-:Y:S08]  /*3ec0*/  HMMA.16816.F32.BF16 R76, R4.reuse, R8, R76 ;  /* 0x00000008044c723c */ /* 0x044ff0000004184c */
[C---:B------:R-:W-:Y:S01]  /*3ed0*/  HMMA.16816.F32.BF16 R80, R4.reuse, R10, R80 ;  /* 0x0000000a0450723c */ /* 0x040fe20000041850 */
[----:B------:R-:W2:Y:S07]  /*3ee0*/  LDSM.16.MT88.4 R8, [R140+0x9000] ;  /* 0x009000008c08783b */ /* 0x000eae0000004200 */
[C---:B------:R-:W-:Y:S01]  /*3ef0*/  HMMA.16816.F32.BF16 R60, R4.reuse, R22, R60 ;  /* 0x00000016043c723c */ /* 0x040fe2000004183c */
[----:B------:R-:W4:Y:S07]  /*3f00*/  LDSM.16.MT88.4 R20, [R137+0x9000] ;  /* 0x009000008914783b */ /* 0x000f2e0000004200 */
        /* <DEDUP_REMOVED lines=16> */
[----:B--2---:R-:W-:Y:S01]  /*4010*/  HMMA.16816.F32.BF16 R96, R4, R8, R96 ;  /* 0x000000080460723c */ /* 0x004fe20000041860 */
[----:B------:R-:W-:Y:S02]  /*4020*/  FADD.FTZ R115, R118, R115 ;  /* 0x0000007376737221 */ /* 0x000fe40000010000 */
[----:B------:R-:W-:-:S05]  /*4030*/  FADD.FTZ R126, R123, R126 ;  /* 0x0000007e7b7e7221 */ /* 0x000fca0000010000 */
[C---:B------:R-:W-:Y:S01]  /*4040*/  HMMA.16816.F32.BF16 R36, R4.reuse, R10, R36 ;  /* 0x0000000a0424723c */ /* 0x040fe20000041824 */
[----:B------:R-:W2:Y:S07]  /*4050*/  LDSM.16.MT88.4 R8, [R136+0x9000] ;  /* 0x009000008808783b */ /* 0x000eae0000004200 */
[C---:B----4-:R-:W-:Y:S08]  /*4060*/  HMMA.16816.F32.BF16 R48, R4.reuse, R20, R48 ;  /* 0x000000140430723c */ /* 0x050ff00000041830 */
[C---:B------:R-:W-:Y:S01]  /*4070*/  HMMA.16816.F32.BF16 R52, R4.reuse, R22, R52 ;  /* 0x000000160434723c */ /* 0x040fe20000041834 */
[----:B------:R-:W3:Y:S07]  /*4080*/  LDSM.16.MT88.4 R20, [R136+0xb000] ;  /* 0x00b000008814783b */ /* 0x000eee0000004200 */
[C---:B-1----:R-:W-:Y:S08]  /*4090*/  HMMA.16816.F32.BF16 R72, R4.reuse, R12, R72 ;  /* 0x0000000c0448723c */ /* 0x042ff00000041848 */
[C---:B------:R-:W-:Y:S01]  /*40a0*/  HMMA.16816.F32.BF16 R92, R4.reuse, R14, R92 ;  /* 0x0000000e045c723c */ /* 0x040fe2000004185c */
[----:B------:R-:W-:Y:S07]  /*40b0*/  LDSM.16.MT88.4 R12, [R140+0x9800] ;  /* 0x009800008c0c783b */ /* 0x000fee0000004200 */
[C---:B------:R-:W-:Y:S07]  /*40c0*/  HMMA.16816.F32.BF16 R40, R4.reuse, R24, R40 ;  /* 0x000000180428723c */ /* 0x040fee0000041828 */
[--C-:B------:R-:W-:Y:S01]  /*40d0*/  FFMA.FTZ R24, R127, c[0x0][0x23c], -R124.reuse ;  /* 0x00008f007f187a23 */ /* 0x100fe2000001087c */
[----:B--2---:R-:W-:Y:S01]  /*40e0*/  HMMA.16816.F32.BF16 R56, R4, R8, R56 ;  /* 0x000000080438723c */ /* 0x004fe20000041838 */
[----:B------:R-:W-:-:S04]  /*40f0*/  FFMA.FTZ R25, R119, c[0x0][0x23c], -R124 ;  /* 0x00008f0077197a23 */ /* 0x000fc8000001087c */
[----:B------:R-:W-:Y:S03]  /*4100*/  MUFU.EX2 R24, R24 ;  /* 0x0000001800187308 */ /* 0x000fe60000000800 */
[C---:B------:R-:W-:Y:S01]  /*4110*/  HMMA.16816.F32.BF16 R60, R4.reuse, R10, R60 ;  /* 0x0000000a043c723c */ /* 0x040fe2000004183c */
[----:B------:R-:W1:Y:S04]  /*4120*/  LDSM.16.MT88.4 R8, [R137+0xb000] ;  /* 0x00b000008908783b */ /* 0x000e680000004200 */
[----:B------:R-:W2:Y:S03]  /*4130*/  MUFU.EX2 R25, R25 ;  /* 0x0000001900197308 */ /* 0x000ea60000000800 */
[C---:B------:R-:W-:Y:S07]  /*4140*/  HMMA.16816.F32.BF16 R44, R4.reuse, R26, R44 ;  /* 0x0000001a042c723c */ /* 0x040fee000004182c */
[----:B------:R-:W-:Y:S01]  /*4150*/  FFMA.FTZ R26, R122, c[0x0][0x23c], -R124 ;  /* 0x00008f007a1a7a23 */ /* 0x000fe2000001087c */
[----:B------:R-:W-:Y:S01]  /*4160*/  HMMA.16816.F32.BF16 R64, R4, R16, R64 ;  /* 0x000000100440723c */ /* 0x000fe20000041840 */
[----:B------:R-:W-:-:S04]  /*4170*/  FFMA.FTZ R27, R120, c[0x0][0x23c], -R113 ;  /* 0x00008f00781b7a23 */ /* 0x000fc80000010871 */
[----:B------:R-:W-:Y:S03]  /*4180*/  MUFU.EX2 R26, R26 ;  /* 0x0000001a001a7308 */ /* 0x000fe60000000800 */
[C---:B------:R-:W-:Y:S01]  /*4190*/  HMMA.16816.F32.BF16 R68, R4.reuse, R18, R68 ;  /* 0x000000120444723c */ /* 0x040fe20000041844 */
[----:B------:R-:W4:Y:S04]  /*41a0*/  LDSM.16.MT88.4 R16, [R137+0x9800] ;  /* 0x009800008910783b */ /* 0x000f280000004200 */
[----:B------:R-:W5:Y:S03]  /*41b0*/  MUFU.EX2 R27, R27 ;  /* 0x0000001b001b7308 */ /* 0x000f660000000800 */
[C---:B---3--:R-:W-:Y:S08]  /*41c0*/  HMMA.16816.F32.BF16 R88, R4.reuse, R20, R88 ;  /* 0x000000140458723c */ /* 0x048ff00000041858 */
[C---:B------:R-:W-:Y:S08]  /*41d0*/  HMMA.16816.F32.BF16 R84, R4.reuse, R22, R84 ;  /* 0x000000160454723c */ /* 0x040ff00000041854 */
[C---:B-1----:R-:W-:Y:S08]  /*41e0*/  HMMA.16816.F32.BF16 R76, R4.reuse, R8, R76 ;  /* 0x00000008044c723c */ /* 0x042ff0000004184c */
[----:B------:R-:W-:Y:S01]  /*41f0*/  HMMA.16816.F32.BF16 R80, R4, R10, R80 ;  /* 0x0000000a0450723c */ /* 0x000fe20000041850 */
[----:B------:R-:W1:Y:S06]  /*4200*/  LDSM.16.MT88.4 R8, [R138+0x9800] ;  /* 0x009800008a08783b */ /* 0x000e6c0000004200 */
[----:B--2---:R-:W-:Y:S01]  /*4210*/  F2FP.BF16.PACK_AB R4, R25, R24 ;  /* 0x000000181904723e */ /* 0x004fe200000010ff */
[----:B------:R-:W-:Y:S01]  /*4220*/  FADD.FTZ R24, R24, R115 ;  /* 0x0000007318187221 */ /* 0x000fe20000010000 */
[C---:B-----5:R-:W-:Y:S01]  /*4230*/  F2FP.BF16.PACK_AB R5, R116.reuse, R27 ;  /* 0x0000001b7405723e */ /* 0x060fe200000010ff */
        /* <DEDUP_REMOVED lines=12> */
[C---:B----4-:R-:W-:Y:S08]  /*4300*/  HMMA.16816.F32.BF16 R48, R4.reuse, R16, R48 ;  /* 0x000000100430723c */ /* 0x050ff00000041830 */
        /* <DEDUP_REMOVED lines=20> */
[----:B------:R-:W-:-:S04]  /*4450*/  DEPBAR.LE SB0, 0x0 ;  /* 0x000080000000791a */ /* 0x000fc80000000000 */
[----:B------:R-:W-:Y:S01]  /*4460*/  BAR.SYNC.DEFER_BLOCKING 0x0 ;  /* 0x0000000000007b1d */ /* 0x000fe20000010000 */
[----:B------:R-:W-:Y:S01]  /*4470*/  ISETP.GE.AND P2, PT, R164, c[0x0][0x220], PT ;  /* 0x00008800a4007a0c */ /* 0x000fe20003f46270 */
[----:B------:R-:W-:Y:S01]  /*4480*/  IMAD R2, R150, R0, RZ ;  /* 0x0000000096027224 */ /* 0x000fe200078e02ff */
[----:B------:R-:W-:Y:S01]  /*4490*/  ISETP.GE.AND P1, PT, R156, c[0x0][0x220], PT ;  /* 0x000088009c007a0c */ /* 0x000fe20003f26270 */
[----:B------:R-:W-:Y:S01]  /*44a0*/  IMAD.MOV.U32 R4, RZ, RZ, R102 ;  /* 0x000000ffff047224 */ /* 0x000fe200078e0066 */
[----:B------:R-:W-:Y:S01]  /*44b0*/  SHF.R.S32.HI R7, RZ, 0x1f, R0 ;  /* 0x0000001fff077819 */ /* 0x000fe20000011400 */
[----:B------:R-:W-:-:S04]  /*44c0*/  IMAD.MOV.U32 R5, RZ, RZ, R129 ;  /* 0x000000ffff057224 */ /* 0x000fc800078e0081 */
[----:B------:R-:W-:-:S04]  /*44d0*/  IMAD.WIDE.U32 R4, R0, R151, R4 ;  /* 0x0000009700047225 */ /* 0x000fc800078e0004 */
[----:B------:R-:W-:Y:S01]  /*44e0*/  IMAD R7, R7, R151, R2 ;  /* 0x0000009707077224 */ /* 0x000fe200078e0202 */
[C---:B------:R-:W-:Y:S02]  /*44f0*/  @!P2 LEA R16, P4, R4.reuse, c[0x0][0x170], 0x1 ;  /* 0x00005c000410aa11 */ /* 0x040fe400078808ff */
[----:B------:R-:W-:Y:S01]  /*4500*/  @!P1 LEA R10, P3, R4, c[0x0][0x170], 0x1 ;  /* 0x00005c00040a9a11 */ /* 0x000fe200078608ff */
[----:B------:R-:W-:Y:S01]  /*4510*/  IMAD.IADD R7, R5, 0x1, R7 ;  /* 0x0000000105077824 */ /* 0x000fe200078e0207 */
[----:B------:R-:W-:-:S04]  /*4520*/  IADD3 R2, P0, R161, R4, RZ ;  /* 0x00000004a1027210 */ /* 0x000fc80007f1e0ff */
[C-C-:B------:R-:W-:Y:S01]  /*4530*/  @!P2 LEA.HI.X R17, R4.reuse, c[0x0][0x174], R7.reuse, 0x1, P4 ;  /* 0x00005d000411aa11 */ /* 0x140fe200020f0c07 */
[----:B------:R-:W-:Y:S01]  /*4540*/  @P2 STS.128 [R155+0x8000], RZ ;  /* 0x008000ff9b002388 */ /* 0x000fe20000000c00 */
[--C-:B------:R-:W-:Y:S01]  /*4550*/  @!P1 LEA.HI.X R11, R4, c[0x0][0x174], R7.reuse, 0x1, P3 ;  /* 0x00005d00040b9a11 */ /* 0x100fe200018f0c07 */
[----:B------:R-:W-:Y:S01]  /*4560*/  IMAD.X R7, R160, 0x1, R7, P0 ;  /* 0x00000001a0077824 */ /* 0x000fe200000e0607 */
[C---:B------:R-:W-:Y:S01]  /*4570*/  @!P2 LEA R12, P5, R2.reuse, c[0x0][0x170], 0x1 ;  /* 0x00005c00020caa11 */ /* 0x040fe200078a08ff */
[----:B------:R-:W-:Y:S01]  /*4580*/  @!PT LDS RZ, [RZ] ;  /* 0x00000000fffff984 */ /* 0x000fe20000000800 */
[----:B------:R-:W-:Y:S01]  /*4590*/  @!PT LDS RZ, [RZ] ;  /* 0x00000000fffff984 */ /* 0x000fe20000000800 */
[----:B------:R-:W-:Y:S01]  /*45a0*/  @!PT LDS RZ, [RZ] ;  /* 0x00000000fffff984 */ /* 0x000fe20000000800 */
[----:B------:R1:W-:Y:S01]  /*45b0*/  @!P2 LDGSTS.E.BYPASS.LTC128B.128 [R155+0x8000], [R16.64] ;  /* 0x08000000109bafae */ /* 0x0003e2000b901d46 */
[C---:B------:R-:W-:Y:S02]  /*45c0*/  @!P1 LEA R8, P3, R2.reuse, c[0x0][0x170], 0x1 ;  /* 0x00005c0002089a11 */ /* 0x040fe400078608ff */
[----:B------:R-:W-:Y:S01]  /*45d0*/  IADD3 R4, P4, R161, R2, RZ ;  /* 0x00000002a1047210 */ /* 0x000fe20007f9e0ff */
[----:B------:R-:W-:Y:S01]  /*45e0*/  @P1 STS.128 [R155+0xa000], RZ ;  /* 0x00a000ff9b001388 */ /* 0x000fe20000000c00 */
[----:B------:R-:W-:-:S02]  /*45f0*/  @!P2 LEA.HI.X R13, R2, c[0x0][0x174], R7, 0x1, P5 ;  /* 0x00005d00020daa11 */ /* 0x000fc400028f0c07 */
[----:B------:R-:W-:Y:S01]  /*4600*/  IADD3 R5, P0, R161, R4, RZ ;  /* 0x00000004a1057210 */ /* 0x000fe20007f1e0ff */
[----:B------:R-:W-:Y:S01]  /*4610*/  @!PT LDS RZ, [RZ] ;  /* 0x00000000fffff984 */ /* 0x000fe20000000800 */
[----:B------:R-:W-:Y:S01]  /*4620*/  @!PT LDS RZ, [RZ] ;  /* 0x00000000fffff984 */ /* 0x000fe20000000800 */
[----:B------:R-:W-:Y:S01]  /*4630*/  @!PT LDS RZ, [RZ] ;  /* 0x00000000fffff984 */ /* 0x000fe20000000800 */
[----:B------:R2:W-:Y:S01]  /*4640*/  @!P1 LDGSTS.E.BYPASS.LTC128B.128 [R155+0xa000], [R10.64+0x80] ;  /* 0x0a0000800a9b9fae */ /* 0x0005e2000b901d46 */
[--C-:B------:R-:W-:Y:S01]  /*4650*/  @!P1 LEA.HI.X R9, R2, c[0x0][0x174], R7.reuse, 0x1, P3 ;  /* 0x00005d0002099a11 */ /* 0x100fe200018f0c07 */
[----:B------:R-:W-:Y:S01]  /*4660*/  IMAD.X R7, R160, 0x1, R7, P4 ;  /* 0x00000001a0077824 */ /* 0x000fe200020e0607 */
[C---:B------:R-:W-:Y:S01]  /*4670*/  @!P2 LEA R22, P5, R4.reuse, c[0x0][0x170], 0x1 ;  /* 0x00005c000416aa11 */ /* 0x040fe200078a08ff */
[----:B------:R-:W-:Y:S01]  /*4680*/  @P2 STS.128 [R155+0x8800], RZ ;  /* 0x008800ff9b002388 */ /* 0x000fe20000000c00 */
[----:B------:R-:W-:Y:S01]  /*4690*/  @!P1 LEA R14, P3, R4, c[0x0][0x170], 0x1 ;  /* 0x00005c00040e9a11 */ /* 0x000fe200078608ff */
[--C-:B------:R-:W-:Y:S01]  /*46a0*/  IMAD.X R2, R160, 0x1, R7.reuse, P0 ;  /* 0x00000001a0027824 */ /* 0x100fe200000e0607 */
[----:B------:R-:W-:Y:S01]  /*46b0*/  @!P2 LEA R20, P4, R5, c[0x0][0x170], 0x1 ;  /* 0x00005c000514aa11 */ /* 0x000fe200078808ff */
[----:B------:R-:W-:Y:S01]  /*46c0*/  @!PT LDS RZ, [RZ] ;  /* 0x00000000fffff984 */ /* 0x000fe20000000800 */
[----:B------:R-:W-:Y:S01]  /*46d0*/  @!PT LDS RZ, [RZ] ;  /* 0x00000000fffff984 */ /* 0x000fe20000000800 */
[----:B------:R-:W-:Y:S01]  /*46e0*/  @!PT LDS RZ, [RZ] ;  /* 0x00000000fffff984 */ /* 0x000fe20000000800 */
[----:B------:R3:W-:Y:S01]  /*46f0*/  @!P2 LDGSTS.E.BYPASS.LTC128B.128 [R155+0x8800], [R12.64] ;  /* 0x088000000c9bafae */ /* 0x0007e2000b901d46 */
[----:B------:R-:W-:-:S02]  /*4700*/  @!P2 LEA.HI.X R23, R4, c[0x0][0x174], R7, 0x1, P5 ;  /* 0x00005d000417aa11 */ /* 0x000fc400028f0c07 */
[C---:B------:R-:W-:Y:S01]  /*4710*/  @!P1 LEA R6, P0, R5.reuse, c[0x0][0x170], 0x1 ;  /* 0x00005c0005069a11 */ /* 0x040fe200078008ff */
[----:B------:R-:W-:Y:S01]  /*4720*/  @P1 STS.128 [R155+0xa800], RZ ;  /* 0x00a800ff9b001388 */ /* 0x000fe20000000c00 */
[----:B------:R-:W-:Y:S02]  /*4730*/  @!P1 LEA.HI.X R15, R4, c[0x0][0x174], R7, 0x1, P3 ;  /* 0x00005d00040f9a11 */ /* 0x000fe400018f0c07 */
[C-C-:B------:R-:W-:Y:S01]  /*4740*/  @!P2 LEA.HI.X R21, R5.reuse, c[0x0][0x174], R2.reuse, 0x1, P4 ;  /* 0x00005d000515aa11 */ /* 0x140fe200020f0c02 */
        /* <DEDUP_REMOVED lines=26> */
[----:B------:R-:W3:Y:S04]  /*48f0*/  LDSM.16.M88.4 R24, [R146+0x4000] ;  /* 0x004000009218783b */ /* 0x000ee80000000200 */
[----:B-1----:R-:W4:Y:S04]  /*4900*/  LDSM.16.M88.4 R16, [R146+0x4800] ;  /* 0x004800009210783b */ /* 0x002f280000000200 */
[----:B--2---:R-:W1:Y:S04]  /*4910*/  LDSM.16.M88.4 R8, [R146+0x5000] ;  /* 0x005000009208783b */ /* 0x004e680000000200 */
[----:B------:R-:W5:Y:S04]  /*4920*/  LDSM.16.M88.4 R124, [R146+0x5800] ;  /* 0x00580000927c783b */ /* 0x000f680000000200 */
[----:B------:R-:W-:Y:S04]  /*4930*/  LDSM.16.M88.4 R116, [R145] ;  /* 0x000000009174783b */ /* 0x000fe80000000200 */
[----:B------:R-:W2:Y:S04]  /*4940*/  LDSM.16.M88.4 R112, [R144] ;  /* 0x000000009070783b */ /* 0x000ea80000000200 */
[----:B------:R-:W2:Y:S04]  /*4950*/  LDSM.16.M88.4 R108, [R144+0x800] ;  /* 0x00080000906c783b */ /* 0x000ea80000000200 */
[----:B------:R-:W2:Y:S04]  /*4960*/  LDSM.16.M88.4 R104, [R144+0x1000] ;  /* 0x001000009068783b */ /* 0x000ea80000000200 */
[----:B------:R-:W2:Y:S04]  /*4970*/  LDSM.16.M88.4 R32, [R144+0x1800] ;  /* 0x001800009020783b */ /* 0x000ea80000000200 */
[----:B------:R-:W5:Y:S01]  /*4980*/  S2R R2, SR_TID.X ;  /* 0x0000000000027919 */ /* 0x000f620000002100 */
[C---:B---3--:R-:W-:Y:S03]  /*4990*/  HMMA.16816.F32.BF16 R28, R120.reuse, R24, RZ ;  /* 0x00000018781c723c */ /* 0x048fe600000418ff */
[----:B------:R-:W0:Y:S05]  /*49a0*/  LDGDEPBAR ;  /* 0x00000000000079af */ /* 0x000e2a0000000000 */
[C---:B----4-:R-:W-:Y:S08]  /*49b0*/  HMMA.16816.F32.BF16 R20, R120.reuse, R16, RZ ;  /* 0x000000107814723c */ /* 0x050ff000000418ff */
[----:B-1----:R-:W-:Y:S01]  /*49c0*/  HMMA.16816.F32.BF16 R12, R120, R8, RZ ;  /* 0x00000008780c723c */ /* 0x002fe200000418ff */
[----:B-----5:R-:W-:-:S07]  /*49d0*/  IMAD.SHL.U32 R2, R2, 0x2, RZ ;  /* 0x0000000202027824 */ /* 0x020fce00078e00ff */
[C---:B------:R-:W-:Y:S08]  /*49e0*/  HMMA.16816.F32.BF16 R24, R120.reuse, R26, RZ ;  /* 0x0000001a7818723c */ /* 0x040ff000000418ff */
[C---:B------:R-:W-:Y:S08]  /*49f0*/  HMMA.16816.F32.BF16 R16, R120.reuse, R18, RZ ;  /* 0x000000127810723c */ /* 0x040ff000000418ff */
[C---:B------:R-:W-:Y:S08]  /*4a00*/  HMMA.16816.F32.BF16 R8, R120.reuse, R10, RZ ;  /* 0x0000000a7808723c */ /* 0x040ff000000418ff */
[C---:B------:R-:W-:Y:S08]  /*4a10*/  HMMA.16816.F32.BF16 R4, R120.reuse, R124, RZ ;  /* 0x0000007c7804723c */ /* 0x040ff000000418ff */
[----:B------:R-:W-:Y:S08]  /*4a20*/  HMMA.16816.F32.BF16 R120, R120, R126, RZ ;  /* 0x0000007e7878723c */ /* 0x000ff000000418ff */
[C---:B--2---:R-:W-:Y:S08]  /*4a30*/  HMMA.16816.F32.BF16 R28, R116.reuse, R112, R28 ;  /* 0x00000070741c723c */ /* 0x044ff0000004181c */
[C---:B------:R-:W-:Y:S01]  /*4a40*/  HMMA.16816.F32.BF16 R24, R116.reuse, R114, R24 ;  /* 0x000000727418723c */ /* 0x040fe20000041818 */
[----:B------:R-:W-:Y:S07]  /*4a50*/  LDSM.16.M88.4 R112, [R139+0x4000] ;  /* 0x004000008b70783b */ /* 0x000fee0000000200 */
[C---:B------:R-:W-:Y:S08]  /*4a60*/  HMMA.16816.F32.BF16 R20, R116.reuse, R108, R20 ;  /* 0x0000006c7414723c */ /* 0x040ff00000041814 */
[C---:B------:R-:W-:Y:S01]  /*4a70*/  HMMA.16816.F32.BF16 R16, R116.reuse, R110, R16 ;  /* 0x0000006e7410723c */ /* 0x040fe20000041810 */
[----:B------:R-:W-:Y:S07]  /*4a80*/  LDSM.16.M88.4 R108, [R139+0x4800] ;  /* 0x004800008b6c783b */ /* 0x000fee0000000200 */
[C---:B------:R-:W-:Y:S08]  /*4a90*/  HMMA.16816.F32.BF16 R12, R116.reuse, R104, R12 ;  /* 0x00000068740c723c */ /* 0x040ff0000004180c */
[C---:B------:R-:W-:Y:S01]  /*4aa0*/  HMMA.16816.F32.BF16 R8, R116.reuse, R106, R8 ;  /* 0x0000006a7408723c */ /* 0x040fe20000041808 */
[----:B------:R-:W-:Y:S07]  /*4ab0*/  LDSM.16.M88.4 R104, [R139+0x5000] ;  /* 0x005000008b68783b */ /* 0x000fee0000000200 */
[C---:B------:R-:W-:Y:S08]  /*4ac0*/  HMMA.16816.F32.BF16 R4, R116.reuse, R32, R4 ;  /* 0x000000207404723c */ /* 0x040ff00000041804 */
[----:B------:R-:W-:Y:S01]  /*4ad0*/  HMMA.16816.F32.BF16 R120, R116, R34, R120 ;  /* 0x000000227478723c */ /* 0x000fe20000041878 */
[----:B------:R-:W1:Y:S04]  /*4ae0*/  LDSM.16.M88.4 R116, [R143] ;  /* 0x000000008f74783b */ /* 0x000e680000000200 */
[----:B------:R-:W2:Y:S03]  /*4af0*/  LDSM.16.M88.4 R32, [R139+0x5800] ;  /* 0x005800008b20783b */ /* 0x000ea60000000200 */
[C---:B-1----:R-:W-:Y:S08]  /*4b00*/  HMMA.16816.F32.BF16 R28, R116.reuse, R112, R28 ;  /* 0x00000070741c723c */ /* 0x042ff0000004181c */
[C---:B------:R-:W-:Y:S01]  /*4b10*/  HMMA.16816.F32.BF16 R24, R116.reuse, R114, R24 ;  /* 0x000000727418723c */ /* 0x040fe20000041818 */
[----:B------:R-:W-:Y:S07]  /*4b20*/  LDSM.16.M88.4 R112, [R141] ;  /* 0x000000008d70783b */ /* 0x000fee0000000200 */
[C---:B------:R-:W-:Y:S08]  /*4b30*/  HMMA.16816.F32.BF16 R20, R116.reuse, R108, R20 ;  /* 0x0000006c7414723c */ /* 0x040ff00000041814 */
[C---:B------:R-:W-:Y:S01]  /*4b40*/  HMMA.16816.F32.BF16 R16, R116.reuse, R110, R16 ;  /* 0x0000006e7410723c */ /* 0x040fe20000041810 */
[----:B------:R-:W-:Y:S07]  /*4b50*/  LDSM.16.M88.4 R108, [R141+0x800] ;  /* 0x000800008d6c783b */ /* 0x000fee0000000200 */
[C---:B------:R-:W-:Y:S08]  /*4b60*/  HMMA.16816.F32.BF16 R12, R116.reuse, R104, R12 ;  /* 0x00000068740c723c */ /* 0x040ff0000004180c */
[C---:B------:R-:W-:Y:S01]  /*4b70*/  HMMA.16816.F32.BF16 R8, R116.reuse, R106, R8 ;  /* 0x0000006a7408723c */ /* 0x040fe20000041808 */
[----:B------:R-:W-:Y:S07]  /*4b80*/  LDSM.16.M88.4 R104, [R141+0x1000] ;  /* 0x001000008d68783b */ /* 0x000fee0000000200 */
[C---:B--2---:R-:W-:Y:S08]  /*4b90*/  HMMA.16816.F32.BF16 R4, R116.reuse, R32, R4 ;  /* 0x000000207404723c */ /* 0x044ff00000041804 */
[----:B------:R-:W-:Y:S01]  /*4ba0*/  HMMA.16816.F32.BF16 R120, R116, R34, R120 ;  /* 0x000000227478723c */ /* 0x000fe20000041878 */
[----:B------:R-:W1:Y:S04]  /*4bb0*/  LDSM.16.M88.4 R116, [R142] ;  /* 0x000000008e74783b */ /* 0x000e680000000200 */
[----:B------:R-:W2:Y:S03]  /*4bc0*/  LDSM.16.M88.4 R32, [R141+0x1800] ;  /* 0x001800008d20783b */ /* 0x000ea60000000200 */
[C---:B-1----:R-:W-:Y:S08]  /*4bd0*/  HMMA.16816.F32.BF16 R28, R116.reuse, R112, R28 ;  /* 0x00000070741c723c */ /* 0x042ff0000004181c */
        /* <DEDUP_REMOVED lines=10> */
[----:B------:R-:W1:Y:S04]  /*4c80*/  LDSM.16.M88.4 R116, [R147+0x2000] ;  /* 0x002000009374783b */ /* 0x000e680000000200 */
        /* <DEDUP_REMOVED lines=32> */
[----:B------:R-:W1:Y:S07]  /*4e90*/  LDSM.16.M88.4 R104, [R141+0x2800] ;  /* 0x002800008d68783b */ /* 0x000e6e0000000200 */
[C---:B------:R-:W-:Y:S08]  /*4ea0*/  HMMA.16816.F32.BF16 R20, R116.reuse, R108, R20 ;  /* 0x0000006c7414723c */ /* 0x040ff00000041814 */
[C---:B------:R-:W-:Y:S01]  /*4eb0*/  HMMA.16816.F32.BF16 R16, R116.reuse, R110, R16 ;  /* 0x0000006e7410723c */ /* 0x040fe20000041810 */
[----:B------:R-:W3:Y:S07]  /*4ec0*/  LDSM.16.M88.4 R108, [R141+0x2000] ;  /* 0x002000008d6c783b */ /* 0x000eee0000000200 */
[C---:B--2---:R-:W-:Y:S08]  /*4ed0*/  HMMA.16816.F32.BF16 R4, R116.reuse, R32, R4 ;  /* 0x000000207404723c */ /* 0x044ff00000041804 */
[----:B------:R-:W-:Y:S01]  /*4ee0*/  HMMA.16816.F32.BF16 R120, R116, R34, R120 ;  /* 0x000000227478723c */ /* 0x000fe20000041878 */
[----:B------:R-:W2:Y:S07]  /*4ef0*/  LDSM.16.M88.4 R32, [R141+0x3000] ;  /* 0x003000008d20783b */ /* 0x000eae0000000200 */
[C---:B-1----:R-:W-:Y:S07]  /*4f00*/  HMMA.16816.F32.BF16 R20, R112.reuse, R104, R20 ;  /* 0x000000687014723c */ /* 0x042fee0000041814 */
[----:B------:R-:W-:Y:S01]  /*4f10*/  LOP3.LUT R105, R2, 0x6, RZ, 0xc0, !PT ;  /* 0x0000000602697812 */ /* 0x000fe200078ec0ff */
[----:B------:R-:W-:Y:S04]  /*4f20*/  HMMA.16816.F32.BF16 R16, R112, R106, R16 ;  /* 0x0000006a7010723c */ /* 0x000fe80000041810 */
[----:B------:R-:W-:-:S04]  /*4f30*/  IMAD R2, R0, 0x40, R105 ;  /* 0x0000004000027824 */ /* 0x000fc800078e0269 */
[----:B---3--:R-:W-:Y:S01]  /*4f40*/  HMMA.16816.F32.BF16 R28, R112, R108, R28 ;  /* 0x0000006c701c723c */ /* 0x008fe2000004181c */
[----:B------:R-:W-:-:S04]  /*4f50*/  IADD3 R104, R2, 0x1, RZ ;  /* 0x0000000102687810 */ /* 0x000fc80007ffe0ff */
[C---:B------:R-:W-:Y:S02]  /*4f60*/  ISETP.GE.AND P6, PT, R104.reuse, R131, PT ;  /* 0x000000836800720c */ /* 0x040fe40003fc6270 */
[----:B------:R-:W-:Y:S01]  /*4f70*/  ISETP.GE.AND P3, PT, R104, R130, PT ;  /* 0x000000826800720c */ /* 0x000fe20003f66270 */
[----:B------:R-:W-:Y:S01]  /*4f80*/  HMMA.16816.F32.BF16 R24, R112, R110, R24 ;  /* 0x0000006e7018723c */ /* 0x000fe20000041818 */
[----:B------:R-:W1:Y:S01]  /*4f90*/  LDSM.16.M88.4 R104, [R141+0x3800] ;  /* 0x003800008d68783b */ /* 0x000e620000000200 */
[----:B------:R-:W-:Y:S01]  /*4fa0*/  IADD3 R108, R2, 0x10, RZ ;  /* 0x00000010026c7810 */ /* 0x000fe20007ffe0ff */
[----:B------:R-:W-:-:S05]  /*4fb0*/  DEPBAR.LE SB0, 0x0 ;  /* 0x000080000000791a */ /* 0x000fca0000000000 */
[C---:B--2---:R-:W-:Y:S07]  /*4fc0*/  HMMA.16816.F32.BF16 R12, R112.reuse, R32, R12 ;  /* 0x00000020700c723c */ /* 0x044fee000004180c */
[C---:B------:R-:W-:Y:S01]  /*4fd0*/  IADD3 R32, R2.reuse, 0x8, RZ ;  /* 0x0000000802207810 */ /* 0x040fe20007ffe0ff */
[----:B------:R-:W-:Y:S01]  /*4fe0*/  HMMA.16816.F32.BF16 R8, R112, R34, R8 ;  /* 0x000000227008723c */ /* 0x000fe20000041808 */
[----:B------:R-:W-:Y:S01]  /*4ff0*/  IADD3 R33, R2, 0x9, RZ ;  /* 0x0000000902217810 */ /* 0x000fe20007ffe0ff */
[----:B------:R-:W-:Y:S01]  /*5000*/  BAR.SYNC.DEFER_BLOCKING 0x0 ;  /* 0x0000000000007b1d */ /* 0x000fe20000010000 */
[----:B------:R-:W-:-:S02]  /*5010*/  ISETP.GE.AND P5, PT, R32, R131, PT ;  /* 0x000000832000720c */ /* 0x000fc40003fa6270 */
[-C--:B------:R-:W-:Y:S02]  /*5020*/  ISETP.GE.AND P0, PT, R32, R130.reuse, PT ;  /* 0x000000822000720c */ /* 0x080fe40003f06270 */
[----:B------:R-:W-:Y:S02]  /*5030*/  FSEL R32, R29, -INF , !P6 ;  /* 0xff8000001d207808 */ /* 0x000fe40007000000 */
[C---:B------:R-:W-:Y:S02]  /*5040*/  ISETP.GE.AND P4, PT, R33.reuse, R131, PT ;  /* 0x000000832100720c */ /* 0x040fe40003f86270 */
        /* <DEDUP_REMOVED lines=8> */
[----:B-1----:R-:W-:Y:S01]  /*50d0*/  HMMA.16816.F32.BF16 R4, R112, R104, R4 ;  /* 0x000000687004723c */ /* 0x002fe20000041804 */
[----:B------:R-:W-:-:S02]  /*50e0*/  ISETP.GE.AND P5, PT, R108, R130, PT ;  /* 0x000000826c00720c */ /* 0x000fc40003fa6270 */
[----:B------:R-:W-:Y:S02]  /*50f0*/  ISETP.GE.AND P4, PT, R33, R130, PT ;  /* 0x000000822100720c */ /* 0x000fe40003f86270 */
[----:B------:R-:W-:Y:S02]  /*5100*/  IADD3 R24, R2, 0x19, RZ ;  /* 0x0000001902187810 */ /* 0x000fe40007ffe0ff */
[----:B------:R-:W-:Y:S01]  /*5110*/  FSEL R109, R27, -INF , !P6 ;  /* 0xff8000001b6d7808 */ /* 0x000fe20007000000 */
[----:B------:R-:W-:Y:S01]  /*5120*/  HMMA.16816.F32.BF16 R120, R112, R106, R120 ;  /* 0x0000006a7078723c */ /* 0x000fe20000041878 */
[-C--:B------:R-:W-:Y:S02]  /*5130*/  ISETP.GE.AND P0, PT, R33, R131.reuse, PT ;  /* 0x000000832100720c */ /* 0x080fe40003f06270 */
[----:B------:R-:W-:Y:S02]  /*5140*/  ISETP.GE.AND P6, PT, R31, R131, PT ;  /* 0x000000831f00720c */ /* 0x000fe40003fc6270 */
[----:B------:R-:W-:-:S02]  /*5150*/  FSEL R110, R20, -INF , !P3 ;  /* 0xff800000146e7808 */ /* 0x000fc40005800000 */
[----:B------:R-:W-:Y:S02]  /*5160*/  ISETP.GE.AND P3, PT, R31, R130, PT ;  /* 0x000000821f00720c */ /* 0x000fe40003f66270 */
[----:B------:R-:W-:Y:S02]  /*5170*/  FSEL R133, R22, -INF , !P5 ;  /* 0xff80000016857808 */ /* 0x000fe40006800000 */
[----:B------:R-:W-:Y:S02]  /*5180*/  IADD3 R20, R2, 0x20, RZ ;  /* 0x0000002002147810 */ /* 0x000fe40007ffe0ff */
[----:B------:R-:W-:Y:S02]  /*5190*/  FSEL R135, R23, -INF , !P4 ;  /* 0xff80000017877808 */ /* 0x000fe40006000000 */
[----:B------:R-:W-:Y:S02]  /*51a0*/  ISETP.GE.AND P5, PT, R24, R131, PT ;  /* 0x000000831800720c */ /* 0x000fe40003fa6270 */
[----:B------:R-:W-:-:S02]  /*51b0*/  IADD3 R23, R2, 0x21, RZ ;  /* 0x0000002102177810 */ /* 0x000fc40007ffe0ff */
[----:B------:R-:W-:Y:S02]  /*51c0*/  FSEL R108, R21, -INF , !P0 ;  /* 0xff800000156c7808 */ /* 0x000fe40004000000 */
[----:B------:R-:W-:Y:S02]  /*51d0*/  FSEL R22, R16, -INF , !P6 ;  /* 0xff80000010167808 */ /* 0x000fe40007000000 */
[CC--:B------:R-:W-:Y:S02]  /*51e0*/  ISETP.GE.AND P4, PT, R20.reuse, R131.reuse, PT ;  /* 0x000000831400720c */ /* 0x0c0fe40003f86270 */
[----:B------:R-:W-:Y:S02]  /*51f0*/  ISETP.GE.AND P6, PT, R20, R130, PT ;  /* 0x000000821400720c */ /* 0x000fe40003fc6270 */
[----:B------:R-:W-:Y:S02]  /*5200*/  FSEL R21, R18, -INF , !P3 ;  /* 0xff80000012157808 */ /* 0x000fe40005800000 */
[----:B------:R-:W-:-:S02]  /*5210*/  ISETP.GE.AND P3, PT, R23, R131, PT ;  /* 0x000000831700720c */ /* 0x000fc40003f66270 */
[----:B------:R-:W-:Y:S02]  /*5220*/  FSEL R20, R17, -INF , !P5 ;  /* 0xff80000011147808 */ /* 0x000fe40006800000 */
[----:B------:R-:W-:Y:S02]  /*5230*/  IADD3 R17, R2, 0x29, RZ ;  /* 0x0000002902117810 */ /* 0x000fe40007ffe0ff */
[----:B------:R-:W-:Y:S02]  /*5240*/  FSEL R116, R13, -INF , !P3 ;  /* 0xff8000000d747808 */ /* 0x000fe40005800000 */
[-C--:B------:R-:W-:Y:S02]  /*5250*/  ISETP.GE.AND P3, PT, R17, R130.reuse, PT ;  /* 0x000000821100720c */ /* 0x080fe40003f66270 */
[-C--:B------:R-:W-:Y:S02]  /*5260*/  ISETP.GE.AND P0, PT, R24, R130.reuse, PT ;  /* 0x000000821800720c */ /* 0x080fe40003f06270 */
[----:B------:R-:W-:-:S02]  /*5270*/  ISETP.GE.AND P5, PT, R23, R130, PT ;  /* 0x000000821700720c */ /* 0x000fc40003fa6270 */
[----:B------:R-:W-:Y:S02]  /*5280*/  IADD3 R16, R2, 0x28, RZ ;  /* 0x0000002802107810 */ /* 0x000fe40007ffe0ff */
[----:B------:R-:W-:Y:S02]  /*5290*/  FSEL R118, R12, -INF , !P4 ;  /* 0xff8000000c767808 */ /* 0x000fe40006000000 */
[C---:B------:R-:W-:Y:S02]  /*52a0*/  IADD3 R12, R2.reuse, 0x30, RZ ;  /* 0x00000030020c7810 */ /* 0x040fe40007ffe0ff */
[----:B------:R-:W-:Y:S02]  /*52b0*/  FSEL R119, R11, -INF , !P3 ;  /* 0xff8000000b777808 */ /* 0x000fe40005800000 */
[----:B------:R-:W-:Y:S02]  /*52c0*/  FSEL R23, R19, -INF , !P0 ;  /* 0xff80000013177808 */ /* 0x000fe40004000000 */
[----:B------:R-:W-:-:S02]  /*52d0*/  ISETP.GE.AND P3, PT, R2, R131, PT ;  /* 0x000000830200720c */ /* 0x000fc40003f66270 */
[-C--:B------:R-:W-:Y:S02]  /*52e0*/  ISETP.GE.AND P0, PT, R16, R131.reuse, PT ;  /* 0x000000831000720c */ /* 0x080fe40003f06270 */
[----:B------:R-:W-:Y:S02]  /*52f0*/  FSEL R127, R15, -INF , !P5 ;  /* 0xff8000000f7f7808 */ /* 0x000fe40006800000 */
[----:B------:R-:W-:Y:S02]  /*5300*/  ISETP.GE.AND P5, PT, R12, R131, PT ;  /* 0x000000830c00720c */ /* 0x000fe40003fa6270 */
[----:B------:R-:W-:Y:S02]  /*5310*/  FSEL R28, R28, -INF , !P3 ;  /* 0xff8000001c1c7808 */ /* 0x000fe40005800000 */
[----:B------:R-:W-:Y:S02]  /*5320*/  FSEL R125, R14, -INF , !P6 ;  /* 0xff8000000e7d7808 */ /* 0x000fe40007000000 */
[----:B------:R-:W-:-:S02]  /*5330*/  FSEL R124, R8, -INF , !P0 ;  /* 0xff800000087c7808 */ /* 0x000fc40004000000 */
[----:B------:R-:W-:Y:S02]  /*5340*/  ISETP.GE.AND P3, PT, R101, 0x3, PT ;  /* 0x000000036500780c */ /* 0x000fe40003f66270 */
[-C--:B------:R-:W-:Y:S02]  /*5350*/  ISETP.GE.AND P4, PT, R16, R130.reuse, PT ;  /* 0x000000821000720c */ /* 0x080fe40003f86270 */
[----:B------:R-:W-:Y:S02]  /*5360*/  ISETP.GE.AND P6, PT, R17, R131, PT ;  /* 0x000000831100720c */ /* 0x000fe40003fc6270 */
[----:B------:R-:W-:Y:S02]  /*5370*/  ISETP.GE.AND P0, PT, R12, R130, PT ;  /* 0x000000820c00720c */ /* 0x000fe40003f06270 */
[----:B------:R-:W-:Y:S02]  /*5380*/  FSEL R105, R4, -INF , !P5 ;  /* 0xff80000004697808 */ /* 0x000fe40006800000 */
[----:B------:R-:W-:-:S02]  /*5390*/  IADD3 R13, R2, 0x31, RZ ;  /* 0x00000031020d7810 */ /* 0x000fc40007ffe0ff */
[----:B------:R-:W-:Y:S02]  /*53a0*/  IADD3 R4, R2, 0x38, RZ ;  /* 0x0000003802047810 */ /* 0x000fe40007ffe0ff */
[----:B------:R-:W-:Y:S02]  /*53b0*/  FSEL R117, R10, -INF , !P4 ;  /* 0xff8000000a757808 */ /* 0x000fe40006000000 */
[----:B------:R-:W-:Y:S02]  /*53c0*/  FSEL R114, R9, -INF , !P6 ;  /* 0xff80000009727808 */ /* 0x000fe40007000000 */
[----:B------:R-:W-:Y:S02]  /*53d0*/  FSEL R35, R6, -INF , !P0 ;  /* 0xff80000006237808 */ /* 0x000fe40004000000 */
[C---:B------:R-:W-:Y:S02]  /*53e0*/  ISETP.GE.AND P4, PT, R13.reuse, R131, PT ;  /* 0x000000830d00720c */ /* 0x040fe40003f86270 */
[----:B------:R-:W-:-:S02]  /*53f0*/  ISETP.GE.AND P6, PT, R13, R130, PT ;  /* 0x000000820d00720c */ /* 0x000fc40003fc6270 */
[----:B------:R-:W-:Y:S02]  /*5400*/  ISETP.GE.AND P5, PT, R2, R130, PT ;  /* 0x000000820200720c */ /* 0x000fe40003fa6270 */
[----:B------:R-:W-:Y:S02]  /*5410*/  ISETP.GE.AND P0, PT, R4, R131, PT ;  /* 0x000000830400720c */ /* 0x000fe40003f06270 */
[----:B------:R-:W-:Y:S02]  /*5420*/  IADD3 R2, R2, 0x39, RZ ;  /* 0x0000003902027810 */ /* 0x000fe40007ffe0ff */
[----:B------:R-:W-:Y:S02]  /*5430*/  FSEL R106, R5, -INF , !P4 ;  /* 0xff800000056a7808 */ /* 0x000fe40006000000 */
[----:B------:R-:W-:Y:S02]  /*5440*/  FSEL R33, R7, -INF , !P6 ;  /* 0xff80000007217808 */ /* 0x000fe40007000000 */
[----:B------:R-:W-:-:S02]  /*5450*/  FSEL R120, R120, -INF , !P0 ;  /* 0xff80000078787808 */ /* 0x000fc40004000000 */
[-C--:B------:R-:W-:Y:S02]  /*5460*/  ISETP.GE.AND P4, PT, R4, R130.reuse, PT ;  /* 0x000000820400720c */ /* 0x080fe40003f86270 */
[C---:B------:R-:W-:Y:S02]  /*5470*/  ISETP.GE.AND P6, PT, R2.reuse, R131, PT ;  /* 0x000000830200720c */ /* 0x040fe40003fc6270 */
[----:B------:R-:W-:Y:S02]  /*5480*/  ISETP.GE.AND P0, PT, R2, R130, PT ;  /* 0x000000820200720c */ /* 0x000fe40003f06270 */
[----:B------:R-:W-:Y:S02]  /*5490*/  FSEL R30, R30, -INF , !P5 ;  /* 0xff8000001e1e7808 */ /* 0x000fe40006800000 */
[----:B------:R-:W-:Y:S02]  /*54a0*/  FSEL R122, R122, -INF , !P4 ;  /* 0xff8000007a7a7808 */ /* 0x000fe40006000000 */
[----:B------:R-:W-:-:S02]  /*54b0*/  FSEL R121, R121, -INF , !P6 ;  /* 0xff80000079797808 */ /* 0x000fc40007000000 */
[----:B------:R-:W-:Y:S01]  /*54c0*/  FSEL R123, R123, -INF , !P0 ;  /* 0xff8000007b7b7808 */ /* 0x000fe20004000000 */
[----:B------:R-:W-:Y:S05]  /*54d0*/  @!P3 BRA `(.L_x_569) ;  /* 0x000004a00000b947 */ /* 0x000fea0003800000 */
[----:B------:R-:W-:Y:S01]  /*54e0*/  IADD3 R5, R101, -0x3, RZ ;  /* 0xfffffffd65057810 */ /* 0x000fe20007ffe0ff */
[----:B------:R1:W-:Y:S01]  /*54f0*/  @P2 STS.128 [R155+0x4000], RZ ;  /* 0x004000ff9b002388 */ /* 0x0003e20000000c00 */
[----:B------:R-:W-:Y:S02]  /*5500*/  BSSY B0, `(.L_x_570) ;  /* 0x0000046000007945 */ /* 0x000fe40003800000 */
[----:B------:R-:W-:Y:S01]  /*5510*/  SHF.R.S32.HI R4, RZ, 0x1f, R5 ;  /* 0x0000001fff047819 */ /* 0x000fe20000011405 */
[----:B------:R-:W-:-:S04]  /*5520*/  IMAD.WIDE.U32 R6, R5, c[0x0][0x198], RZ ;  /* 0x0000660005067a25 */ /* 0x000fc800078e00ff */
[----:B------:R-:W-:Y:S01]  /*5530*/  IMAD R4, R4, c[0x0][0x198], RZ ;  /* 0x0000660004047a24 */ /* 0x000fe200078e02ff */
[----:B------:R-:W-:-:S03]  /*5540*/  LEA R2, P0, R6, R158, 0x6 ;  /* 0x0000009e06027211 */ /* 0x000fc600078030ff */
[----:B------:R-:W-:Y:S01]  /*5550*/  IMAD R4, R5, c[0x0][0x19c], R4 ;  /* 0x0000670005047a24 */ /* 0x000fe200078e0204 */
[C---:B------:R-:W-:Y:S02]  /*5560*/  @!P2 LEA R14, P5, R2.reuse, c[0x0][0x168], 0x1 ;  /* 0x00005a00020eaa11 */ /* 0x040fe400078a08ff */
[----:B------:R-:W-:Y:S01]  /*5570*/  @!P1 LEA R16, P4, R2, c[0x0][0x168], 0x1 ;  /* 0x00005a0002109a11 */ /* 0x000fe200078808ff */
[----:B------:R-:W-:-:S05]  /*5580*/  IMAD.IADD R5, R7, 0x1, R4 ;  /* 0x0000000107057824 */ /* 0x000fca00078e0204 */
[----:B------:R-:W-:Y:S02]  /*5590*/  LEA.HI.X R5, R6, R163, R5, 0x6, P0 ;  /* 0x000000a306057211 */ /* 0x000fe400000f3405 */
[C---:B------:R-:W-:Y:S02]  /*55a0*/  IADD3 R6, P0, R149.reuse, R2, RZ ;  /* 0x0000000295067210 */ /* 0x040fe40007f1e0ff */
        /* <DEDUP_REMOVED lines=59> */
.L_x_571:
[----:B------:R-:W-:Y:S05]  /*5960*/  BSYNC B0 ;  /* 0x0000000000007941 */ /* 0x000fea0003800000 */
.L_x_570:
[----:B------:R-:W0:Y:S02]  /*5970*/  LDGDEPBAR ;  /* 0x00000000000079af */ /* 0x000e240000000000 */
.L_x_569:
[----:B--2---:R-:W-:Y:S01]  /*5980*/  FMNMX.FTZ R5, R100, R28, !PT ;  /* 0x0000001c64057209 */ /* 0x004fe20007810000 */
[----:B-1----:R-:W-:Y:S01]  /*5990*/  LDSM.16.MT88.4 R8, [R140+0x8000] ;  /* 0x008000008c08783b */ /* 0x002fe20000004200 */
[----:B------:R-:W-:Y:S02]  /*59a0*/  FMNMX.FTZ R2, R3, R30, !PT ;  /* 0x0000001e03027209 */ /* 0x000fe40007810000 */
[----:B------:R-:W-:Y:S01]  /*59b0*/  FMNMX.FTZ R5, R32, R5, !PT ;  /* 0x0000000520057209 */ /* 0x000fe20007810000 */
[----:B------:R-:W-:Y:S01]  /*59c0*/  LDSM.16.MT88.4 R12, [R138+0x8000] ;  /* 0x008000008a0c783b */ /* 0x000fe20000004200 */
[----:B------:R-:W-:Y:S02]  /*59d0*/  FMNMX.FTZ R2, R29, R2, !PT ;  /* 0x000000021d027209 */ /* 0x000fe40007810000 */
[----:B------:R-:W-:Y:S01]  /*59e0*/  FMNMX.FTZ R5, R126, R5, !PT ;  /* 0x000000057e057209 */ /* 0x000fe20007810000 */
[----:B------:R-:W-:Y:S01]  /*59f0*/  LDSM.16.MT88.4 R16, [R136+0xa000] ;  /* 0x00a000008810783b */ /* 0x000fe20000004200 */
        /* <DEDUP_REMOVED lines=22> */
[----:B------:R-:W-:Y:S02]  /*5b60*/  @P3 IADD3 R168, R101, -0x3, RZ ;  /* 0xfffffffd65a83810 */ /* 0x000fe40007ffe0ff */
[----:B------:R-:W-:Y:S02]  /*5b70*/  FMNMX.FTZ R6, R120, R5, !PT ;  /* 0x0000000578067209 */ /* 0x000fe40007810000 */
[----:B------:R-:W-:-:S02]  /*5b80*/  FMNMX.FTZ R5, R33, R2, !PT ;  /* 0x0000000221057209 */ /* 0x000fc40007810000 */
[----:B------:R-:W-:Y:S02]  /*5b90*/  FMNMX.FTZ R6, R121, R6, !PT ;  /* 0x0000000679067209 */ /* 0x000fe40007810000 */
[----:B------:R-:W-:-:S03]  /*5ba0*/  FMNMX.FTZ R4, R122, R5, !PT ;  /* 0x000000057a047209 */ /* 0x000fc60007810000 */
[----:B------:R-:W1:Y:S01]  /*5bb0*/  SHFL.BFLY PT, R7, R6, 0x2, 0x1f ;  /* 0x0c401f0006077f89 */ /* 0x000e6200000e0000 */
[----:B------:R-:W-:-:S05]  /*5bc0*/  FMNMX.FTZ R4, R123, R4, !PT ;  /* 0x000000047b047209 */ /* 0x000fca0007810000 */
[----:B------:R-:W2:Y:S01]  /*5bd0*/  SHFL.BFLY PT, R5, R4, 0x2, 0x1f ;  /* 0x0c401f0004057f89 */ /* 0x000ea200000e0000 */
[----:B-1----:R-:W-:-:S05]  /*5be0*/  FMNMX.FTZ R7, R6, R7, !PT ;  /* 0x0000000706077209 */ /* 0x002fca0007810000 */
[----:B------:R-:W1:Y:S01]  /*5bf0*/  SHFL.BFLY PT, R24, R7, 0x1, 0x1f ;  /* 0x0c201f0007187f89 */ /* 0x000e6200000e0000 */
[----:B--2---:R-:W-:-:S05]  /*5c00*/  FMNMX.FTZ R5, R4, R5, !PT ;  /* 0x0000000504057209 */ /* 0x004fca0007810000 */
[----:B------:R-:W2:Y:S01]  /*5c10*/  SHFL.BFLY PT, R2, R5, 0x1, 0x1f ;  /* 0x0c201f0005027f89 */ /* 0x000ea200000e0000 */
[----:B-1----:R-:W-:-:S04]  /*5c20*/  FMNMX.FTZ R24, R7, R24, !PT ;  /* 0x0000001807187209 */ /* 0x002fc80007810000 */
[C---:B------:R-:W-:Y:S01]  /*5c30*/  FSETP.NEU.FTZ.AND P1, PT, R24.reuse, -INF , PT ;  /* 0xff8000001800780b */ /* 0x040fe20003f3d000 */
[C---:B------:R-:W-:Y:S01]  /*5c40*/  FMUL.FTZ R107, R24.reuse, c[0x0][0x23c] ;  /* 0x00008f00186b7a20 */ /* 0x040fe20000410000 */
[----:B--2---:R-:W-:Y:S02]  /*5c50*/  FMNMX.FTZ R2, R5, R2, !PT ;  /* 0x0000000205027209 */ /* 0x004fe40007810000 */
[----:B------:R-:W-:Y:S02]  /*5c60*/  FSEL R5, R24, RZ, P1 ;  /* 0x000000ff18057208 */ /* 0x000fe40000800000 */
[C---:B------:R-:W-:Y:S01]  /*5c70*/  FSETP.NEU.FTZ.AND P0, PT, R2.reuse, -INF , PT ;  /* 0xff8000000200780b */ /* 0x040fe20003f1d000 */
[----:B------:R-:W-:Y:S01]  /*5c80*/  FMUL.FTZ R104, R2, c[0x0][0x23c] ;  /* 0x00008f0002687a20 */ /* 0x000fe20000410000 */
[----:B------:R-:W-:Y:S01]  /*5c90*/  FSEL R107, R107, RZ, P1 ;  /* 0x000000ff6b6b7208 */ /* 0x000fe20000800000 */
[----:B------:R-:W-:Y:S01]  /*5ca0*/  FADD.FTZ R34, R100, -R5 ;  /* 0x8000000564227221 */ /* 0x000fe20000010000 */
[----:B------:R-:W-:-:S02]  /*5cb0*/  FSEL R4, R2, RZ, P0 ;  /* 0x000000ff02047208 */ /* 0x000fc40000000000 */
[----:B------:R-:W-:Y:S01]  /*5cc0*/  FSEL R104, R104, RZ, P0 ;  /* 0x000000ff68687208 */ /* 0x000fe20000000000 */
[--C-:B------:R-:W-:Y:S02]  /*5cd0*/  FFMA.FTZ R31, R28, c[0x0][0x23c], -R107.reuse ;  /* 0x00008f001c1f7a23 */ /* 0x100fe4000001086b */
[----:B------:R-:W-:Y:S02]  /*5ce0*/  FADD.FTZ R3, R3, -R4 ;  /* 0x8000000403037221 */ /* 0x000fe40000010000 */
[--C-:B------:R-:W-:Y:S02]  /*5cf0*/  FFMA.FTZ R28, R32, c[0x0][0x23c], -R107.reuse ;  /* 0x00008f00201c7a23 */ /* 0x100fe4000001086b */
[--C-:B------:R-:W-:Y:S01]  /*5d00*/  FFMA.FTZ R32, R30, c[0x0][0x23c], -R104.reuse ;  /* 0x00008f001e207a23 */ /* 0x100fe20000010868 */
[----:B------:R-:W-:Y:S01]  /*5d10*/  MUFU.EX2 R31, R31 ;  /* 0x0000001f001f7308 */ /* 0x000fe20000000800 */
[----:B------:R-:W-:Y:S02]  /*5d20*/  FFMA.FTZ R25, R29, c[0x0][0x23c], -R104 ;  /* 0x00008f001d197a23 */ /* 0x000fe40000010868 */
[----:B------:R-:W-:-:S02]  /*5d30*/  FFMA.FTZ R27, R126, c[0x0][0x23c], -R107 ;  /* 0x00008f007e1b7a23 */ /* 0x000fc4000001086b */
[--C-:B------:R-:W-:Y:S02]  /*5d40*/  FFMA.FTZ R26, R26, c[0x0][0x23c], -R107.reuse ;  /* 0x00008f001a1a7a23 */ /* 0x100fe4000001086b */
[--C-:B------:R-:W-:Y:S01]  /*5d50*/  FFMA.FTZ R29, R111, c[0x0][0x23c], -R104.reuse ;  /* 0x00008f006f1d7a23 */ /* 0x100fe20000010868 */
[----:B------:R-:W1:Y:S01]  /*5d60*/  MUFU.EX2 R28, R28 ;  /* 0x0000001c001c7308 */ /* 0x000e620000000800 */
[----:B------:R-:W-:Y:S02]  /*5d70*/  FMUL.FTZ R34, R34, c[0x0][0x23c] ;  /* 0x00008f0022227a20 */ /* 0x000fe40000410000 */
[----:B------:R-:W-:Y:S02]  /*5d80*/  FMUL.FTZ R3, R3, c[0x0][0x23c] ;  /* 0x00008f0003037a20 */ /* 0x000fe40000410000 */
[----:B------:R-:W-:Y:S02]  /*5d90*/  FFMA.FTZ R30, R109, c[0x0][0x23c], -R104 ;  /* 0x00008f006d1e7a23 */ /* 0x000fe40000010868 */
[--C-:B------:R-:W-:Y:S01]  /*5da0*/  FFMA.FTZ R100, R110, c[0x0][0x23c], -R107.reuse ;  /* 0x00008f006e647a23 */ /* 0x100fe2000001086b */
[----:B------:R-:W-:Y:S01]  /*5db0*/  MUFU.EX2 R27, R27 ;  /* 0x0000001b001b7308 */ /* 0x000fe20000000800 */
[----:B------:R-:W-:-:S02]  /*5dc0*/  FFMA.FTZ R109, R108, c[0x0][0x23c], -R107 ;  /* 0x00008f006c6d7a23 */ /* 0x000fc4000001086b */
[--C-:B------:R-:W-:Y:S02]  /*5dd0*/  FFMA.FTZ R108, R22, c[0x0][0x23c], -R107.reuse ;  /* 0x00008f00166c7a23 */ /* 0x100fe4000001086b */
[----:B------:R-:W-:Y:S02]  /*5de0*/  FFMA.FTZ R111, R20, c[0x0][0x23c], -R107 ;  /* 0x00008f00146f7a23 */ /* 0x000fe4000001086b */
[--C-:B------:R-:W-:Y:S01]  /*5df0*/  FFMA.FTZ R110, R133, c[0x0][0x23c], -R104.reuse ;  /* 0x00008f00856e7a23 */ /* 0x100fe20000010868 */
[----:B------:R-:W2:Y:S01]  /*5e00*/  MUFU.EX2 R26, R26 ;  /* 0x0000001a001a7308 */ /* 0x000ea20000000800 */
[----:B-1----:R-:W-:Y:S01]  /*5e10*/  F2FP.BF16.PACK_AB R4, R28, R31 ;  /* 0x0000001f1c04723e */ /* 0x002fe200000010ff */
[--C-:B------:R-:W-:Y:S02]  /*5e20*/  FFMA.FTZ R115, R135, c[0x0][0x23c], -R104.reuse ;  /* 0x00008f0087737a23 */ /* 0x100fe40000010868 */
[--C-:B------:R-:W-:Y:S02]  /*5e30*/  FFMA.FTZ R113, R21, c[0x0][0x23c], -R104.reuse ;  /* 0x00008f0015717a23 */ /* 0x100fe40000010868 */
[----:B------:R-:W-:-:S02]  /*5e40*/  FFMA.FTZ R112, R23, c[0x0][0x23c], -R104 ;  /* 0x00008f0017707a23 */ /* 0x000fc40000010868 */
[----:B------:R-:W-:Y:S01]  /*5e50*/  MUFU.EX2 R32, R32 ;  /* 0x0000002000207308 */ /* 0x000fe20000000800 */
[----:B------:R-:W-:Y:S01]  /*5e60*/  LDSM.16.MT88.4 R20, [R137+0x8800] ;  /* 0x008800008914783b */ /* 0x000fe20000004200 */
[--C-:B------:R-:W-:Y:S02]  /*5e70*/  FFMA.FTZ R131, R116, c[0x0][0x23c], -R107.reuse ;  /* 0x00008f0074837a23 */ /* 0x100fe4000001086b */
[--C-:B------:R-:W-:Y:S02]  /*5e80*/  FFMA.FTZ R133, R114, c[0x0][0x23c], -R107.reuse ;  /* 0x00008f0072857a23 */ /* 0x100fe4000001086b */
[----:B------:R-:W-:Y:S02]  /*5e90*/  FFMA.FTZ R116, R124, c[0x0][0x23c], -R107 ;  /* 0x00008f007c747a23 */ /* 0x000fe4000001086b */
[----:B------:R-:W1:Y:S01]  /*5ea0*/  MUFU.EX2 R25, R25 ;  /* 0x0000001900197308 */ /* 0x000e620000000800 */
[----:B--2---:R-:W-:Y:S01]  /*5eb0*/  F2FP.BF16.PACK_AB R6, R26, R27 ;  /* 0x0000001b1a06723e */ /* 0x004fe200000010ff */
        /* <DEDUP_REMOVED lines=8> */
[----:B------:R-:W2:Y:S01]  /*5f40*/  MUFU.EX2 R34, R34 ;  /* 0x0000002200227308 */ /* 0x000ea20000000800 */
[----:B-1----:R-:W-:Y:S01]  /*5f50*/  F2FP.BF16.PACK_AB R5, R25, R32 ;  /* 0x000000201905723e */ /* 0x002fe200000010ff */
[----:B------:R-:W-:-:S02]  /*5f60*/  FFMA.FTZ R126, R33, c[0x0][0x23c], -R104 ;  /* 0x00008f00217e7a23 */ /* 0x000fc40000010868 */
[--C-:B------:R-:W-:Y:S02]  /*5f70*/  FFMA.FTZ R35, R35, c[0x0][0x23c], -R104.reuse ;  /* 0x00008f0023237a23 */ /* 0x100fe40000010868 */
[--C-:B------:R-:W-:Y:S02]  /*5f80*/  FFMA.FTZ R33, R122, c[0x0][0x23c], -R104.reuse ;  /* 0x00008f007a217a23 */ /* 0x100fe40000010868 */
[----:B------:R-:W1:Y:S01]  /*5f90*/  MUFU.EX2 R3, R3 ;  /* 0x0000000300037308 */ /* 0x000e620000000800 */
[----:B------:R-:W-:-:S07]  /*5fa0*/  FFMA.FTZ R104, R123, c[0x0][0x23c], -R104 ;  /* 0x00008f007b687a23 */ /* 0x000fce0000010868 */
[----:B------:R-:W3:Y:S01]  /*5fb0*/  MUFU.EX2 R30, R30 ;  /* 0x0000001e001e7308 */ /* 0x000ee20000000800 */
[-C--:B--2---:R-:W-:Y:S02]  /*5fc0*/  FMUL.FTZ R96, R96, R34.reuse ;  /* 0x0000002260607220 */ /* 0x084fe40000410000 */
[-C--:B------:R-:W-:Y:S02]  /*5fd0*/  FMUL.FTZ R97, R97, R34.reuse ;  /* 0x0000002261617220 */ /* 0x080fe40000410000 */
[-C--:B------:R-:W-:Y:S02]  /*5fe0*/  FMUL.FTZ R36, R36, R34.reuse ;  /* 0x0000002224247220 */ /* 0x080fe40000410000 */
[----:B------:R-:W-:Y:S01]  /*5ff0*/  FMUL.FTZ R37, R37, R34 ;  /* 0x0000002225257220 */ /* 0x000fe20000410000 */
[----:B------:R-:W-:Y:S01]  /*6000*/  MUFU.EX2 R100, R100 ;  /* 0x0000006400647308 */ /* 0x000fe20000000800 */
[-C--:B-1----:R-:W-:Y:S02]  /*6010*/  FMUL.FTZ R98, R98, R3.reuse ;  /* 0x0000000362627220 */ /* 0x082fe40000410000 */
[----:B------:R-:W-:-:S02]  /*6020*/  FMUL.FTZ R99, R99, R3 ;  /* 0x0000000363637220 */ /* 0x000fc40000410000 */
[-C--:B------:R-:W-:Y:S02]  /*6030*/  FMUL.FTZ R38, R38, R3.reuse ;  /* 0x0000000326267220 */ /* 0x080fe40000410000 */
[----:B------:R-:W-:Y:S01]  /*6040*/  FMUL.FTZ R39, R39, R3 ;  /* 0x0000000327277220 */ /* 0x000fe20000410000 */
[----:B---3--:R-:W-:Y:S01]  /*6050*/  F2FP.BF16.PACK_AB R7, R30, R29 ;  /* 0x0000001d1e07723e */ /* 0x008fe200000010ff */
[-C--:B------:R-:W-:Y:S01]  /*6060*/  FMUL.FTZ R40, R40, R34.reuse ;  /* 0x0000002228287220 */ /* 0x080fe20000410000 */
[----:B------:R-:W1:Y:S01]  /*6070*/  MUFU.EX2 R109, R109 ;  /* 0x0000006d006d7308 */ /* 0x000e620000000800 */
[----:B------:R-:W-:Y:S02]  /*6080*/  FMUL.FTZ R41, R41, R34 ;  /* 0x0000002229297220 */ /* 0x000fe40000410000 */
[-C--:B------:R-:W-:Y:S02]  /*6090*/  FMUL.FTZ R42, R42, R3.reuse ;  /* 0x000000032a2a7220 */ /* 0x080fe40000410000 */
[----:B------:R-:W-:Y:S01]  /*60a0*/  HMMA.16816.F32.BF16 R96, R4, R8, R96 ;  /* 0x000000080460723c */ /* 0x000fe20000041860 */
[----:B------:R-:W-:-:S02]  /*60b0*/  FMUL.FTZ R43, R43, R3 ;  /* 0x000000032b2b7220 */ /* 0x000fc40000410000 */
[-C--:B------:R-:W-:Y:S01]  /*60c0*/  FMUL.FTZ R44, R44, R34.reuse ;  /* 0x000000222c2c7220 */ /* 0x080fe20000410000 */
[----:B------:R-:W-:Y:S01]  /*60d0*/  MUFU.EX2 R108, R108 ;  /* 0x0000006c006c7308 */ /* 0x000fe20000000800 */
[-C--:B------:R-:W-:Y:S02]  /*60e0*/  FMUL.FTZ R45, R45, R34.reuse ;  /* 0x000000222d2d7220 */ /* 0x080fe40000410000 */
[-C--:B------:R-:W-:Y:S01]  /*60f0*/  FMUL.FTZ R46, R46, R3.reuse ;  /* 0x000000032e2e7220 */ /* 0x080fe20000410000 */
[----:B------:R-:W-:Y:S01]  /*6100*/  HMMA.16816.F32.BF16 R36, R4, R10, R36 ;  /* 0x0000000a0424723c */ /* 0x000fe20000041824 */
[----:B------:R-:W2:Y:S01]  /*6110*/  LDSM.16.MT88.4 R8, [R137+0x8000] ;  /* 0x008000008908783b */ /* 0x000ea20000004200 */
[----:B------:R-:W-:Y:S02]  /*6120*/  FMUL.FTZ R47, R47, R3 ;  /* 0x000000032f2f7220 */ /* 0x000fe40000410000 */
[-C--:B------:R-:W-:Y:S01]  /*6130*/  FMUL.FTZ R48, R48, R34.reuse ;  /* 0x0000002230307220 */ /* 0x080fe20000410000 */
[----:B------:R-:W-:Y:S01]  /*6140*/  MUFU.EX2 R111, R111 ;  /* 0x0000006f006f7308 */ /* 0x000fe20000000800 */
[----:B------:R-:W-:-:S02]  /*6150*/  FMUL.FTZ R49, R49, R34 ;  /* 0x0000002231317220 */ /* 0x000fc40000410000 */
[C---:B------:R-:W-:Y:S01]  /*6160*/  HMMA.16816.F32.BF16 R40, R4.reuse, R12, R40 ;  /* 0x0000000c0428723c */ /* 0x040fe20000041828 */
[-C--:B------:R-:W-:Y:S02]  /*6170*/  FMUL.FTZ R50, R50, R3.reuse ;  /* 0x0000000332327220 */ /* 0x080fe40000410000 */
[-C--:B------:R-:W-:Y:S02]  /*6180*/  FMUL.FTZ R51, R51, R3.reuse ;  /* 0x0000000333337220 */ /* 0x080fe40000410000 */
[-C--:B------:R-:W-:Y:S01]  /*6190*/  FMUL.FTZ R52, R52, R34.reuse ;  /* 0x0000002234347220 */ /* 0x080fe20000410000 */
[----:B------:R-:W-:Y:S01]  /*61a0*/  MUFU.EX2 R110, R110 ;  /* 0x0000006e006e7308 */ /* 0x000fe20000000800 */
[----:B------:R-:W-:Y:S01]  /*61b0*/  FMUL.FTZ R53, R53, R34 ;  /* 0x0000002235357220 */ /* 0x000fe20000410000 */
[----:B------:R-:W-:Y:S01]  /*61c0*/  HMMA.16816.F32.BF16 R44, R4, R14, R44 ;  /* 0x0000000e042c723c */ /* 0x000fe2000004182c */
[----:B------:R-:W3:Y:S01]  /*61d0*/  LDSM.16.MT88.4 R12, [R136+0x8000] ;  /* 0x00800000880c783b */ /* 0x000ee20000004200 */
[----:B------:R-:W-:-:S02]  /*61e0*/  FMUL.FTZ R54, R54, R3 ;  /* 0x0000000336367220 */ /* 0x000fc40000410000 */
[-C--:B------:R-:W-:Y:S02]  /*61f0*/  FMUL.FTZ R55, R55, R3.reuse ;  /* 0x0000000337377220 */ /* 0x080fe40000410000 */
[-C--:B------:R-:W-:Y:S01]  /*6200*/  FMUL.FTZ R56, R56, R34.reuse ;  /* 0x0000002238387220 */ /* 0x080fe20000410000 */
[----:B------:R-:W4:Y:S01]  /*6210*/  MUFU.EX2 R115, R115 ;  /* 0x0000007300737308 */ /* 0x000f220000000800 */
[-C--:B------:R-:W-:Y:S02]  /*6220*/  FMUL.FTZ R57, R57, R34.reuse ;  /* 0x0000002239397220 */ /* 0x080fe40000410000 */
[-C--:B------:R-:W-:Y:S02]  /*6230*/  FMUL.FTZ R58, R58, R3.reuse ;  /* 0x000000033a3a7220 */ /* 0x080fe40000410000 */
[----:B------:R-:W-:Y:S02]  /*6240*/  FMUL.FTZ R59, R59, R3 ;  /* 0x000000033b3b7220 */ /* 0x000fe40000410000 */
[-C--:B------:R-:W-:Y:S01]  /*6250*/  FMUL.FTZ R60, R60, R34.reuse ;  /* 0x000000223c3c7220 */ /* 0x080fe20000410000 */
[----:B------:R-:W-:Y:S01]  /*6260*/  MUFU.EX2 R113, R113 ;  /* 0x0000007100717308 */ /* 0x000fe20000000800 */
[----:B------:R-:W-:-:S02]  /*6270*/  FMUL.FTZ R61, R61, R34 ;  /* 0x000000223d3d7220 */ /* 0x000fc40000410000 */
[-C--:B------:R-:W-:Y:S02]  /*6280*/  FMUL.FTZ R62, R62, R3.reuse ;  /* 0x000000033e3e7220 */ /* 0x080fe40000410000 */
[-C--:B------:R-:W-:Y:S02]  /*6290*/  FMUL.FTZ R63, R63, R3.reuse ;  /* 0x000000033f3f7220 */ /* 0x080fe40000410000 */
[-C--:B------:R-:W-:Y:S01]  /*62a0*/  FMUL.FTZ R64, R64, R34.reuse ;  /* 0x0000002240407220 */ /* 0x080fe20000410000 */
[----:B------:R-:W5:Y:S01]  /*62b0*/  MUFU.EX2 R112, R112 ;  /* 0x0000007000707308 */ /* 0x000f620000000800 */
[----:B------:R-:W-:Y:S01]  /*62c0*/  FMUL.FTZ R65, R65, R34 ;  /* 0x0000002241417220 */ /* 0x000fe20000410000 */
[----:B--2---:R-:W-:Y:S01]  /*62d0*/  HMMA.16816.F32.BF16 R48, R4, R8, R48 ;  /* 0x000000080430723c */ /* 0x004fe20000041830 */
[-C--:B------:R-:W-:Y:S02]  /*62e0*/  FMUL.FTZ R66, R66, R3.reuse ;  /* 0x0000000342427220 */ /* 0x080fe40000410000 */
[----:B------:R-:W-:-:S02]  /*62f0*/  FMUL.FTZ R67, R67, R3 ;  /* 0x0000000343437220 */ /* 0x000fc40000410000 */
[-C--:B------:R-:W-:Y:S01]  /*6300*/  FMUL.FTZ R68, R68, R34.reuse ;  /* 0x0000002244447220 */ /* 0x080fe20000410000 */
[----:B------:R-:W-:Y:S01]  /*6310*/  MUFU.EX2 R118, R118 ;  /* 0x0000007600767308 */ /* 0x000fe20000000800 */
[-C--:B------:R-:W-:Y:S01]  /*6320*/  FMUL.FTZ R69, R69, R34.reuse ;  /* 0x0000002245457220 */ /* 0x080fe20000410000 */
[C---:B------:R-:W-:Y:S01]  /*6330*/  HMMA.16816.F32.BF16 R52, R4.reuse, R10, R52 ;  /* 0x0000000a0434723c */ /* 0x040fe20000041834 */
[----:B------:R-:W2:Y:S01]  /*6340*/  LDSM.16.MT88.4 R8, [R140+0xa000] ;  /* 0x00a000008c08783b */ /* 0x000ea20000004200 */
[-C--:B------:R-:W-:Y:S02]  /*6350*/  FMUL.FTZ R70, R70, R3.reuse ;  /* 0x0000000346467220 */ /* 0x080fe40000410000 */
[----:B------:R-:W-:Y:S02]  /*6360*/  FMUL.FTZ R71, R71, R3 ;  /* 0x0000000347477220 */ /* 0x000fe40000410000 */
[-C--:B------:R-:W-:Y:S01]  /*6370*/  FMUL.FTZ R72, R72, R34.reuse ;  /* 0x0000002248487220 */ /* 0x080fe20000410000 */
[----:B------:R-:W1:Y:S01]  /*6380*/  MUFU.EX2 R131, R131 ;  /* 0x0000008300837308 */ /* 0x000e620000000800 */
[----:B---3--:R-:W-:Y:S01]  /*6390*/  HMMA.16816.F32.BF16 R56, R4, R12, R56 ;  /* 0x0000000c0438723c */ /* 0x008fe20000041838 */
[----:B------:R-:W-:-:S02]  /*63a0*/  FMUL.FTZ R73, R73, R34 ;  /* 0x0000002249497220 */ /* 0x000fc40000410000 */
[-C--:B------:R-:W-:Y:S02]  /*63b0*/  FMUL.FTZ R74, R74, R3.reuse ;  /* 0x000000034a4a7220 */ /* 0x080fe40000410000 */
[-C--:B------:R-:W-:Y:S02]  /*63c0*/  FMUL.FTZ R75, R75, R3.reuse ;  /* 0x000000034b4b7220 */ /* 0x080fe40000410000 */
[-C--:B------:R-:W-:Y:S01]  /*63d0*/  FMUL.FTZ R92, R92, R34.reuse ;  /* 0x000000225c5c7220 */ /* 0x080fe20000410000 */
[----:B------:R-:W-:Y:S01]  /*63e0*/  HMMA.16816.F32.BF16 R60, R4, R14, R60 ;  /* 0x0000000e043c723c */ /* 0x000fe2000004183c */
[----:B------:R-:W3:Y:S01]  /*63f0*/  LDSM.16.MT88.4 R12, [R138+0xa000] ;  /* 0x00a000008a0c783b */ /* 0x000ee20000004200 */
[----:B------:R-:W-:Y:S01]  /*6400*/  FMUL.FTZ R93, R93, R34 ;  /* 0x000000225d5d7220 */ /* 0x000fe20000410000 */
[----:B------:R-:W-:Y:S01]  /*6410*/  MUFU.EX2 R116, R116 ;  /* 0x0000007400747308 */ /* 0x000fe20000000800 */
[-C--:B------:R-:W-:Y:S02]  /*6420*/  FMUL.FTZ R94, R94, R3.reuse ;  /* 0x000000035e5e7220 */ /* 0x080fe40000410000 */
[----:B------:R-:W-:-:S02]  /*6430*/  FMUL.FTZ R95, R95, R3 ;  /* 0x000000035f5f7220 */ /* 0x000fc40000410000 */
[-C--:B------:R-:W-:Y:S02]  /*6440*/  FMUL.FTZ R76, R76, R34.reuse ;  /* 0x000000224c4c7220 */ /* 0x080fe40000410000 */
[-C--:B------:R-:W-:Y:S01]  /*6450*/  FMUL.FTZ R77, R77, R34.reuse ;  /* 0x000000224d4d7220 */ /* 0x080fe20000410000 */
[----:B------:R-:W-:Y:S01]  /*6460*/  MUFU.EX2 R133, R133 ;  /* 0x0000008500857308 */ /* 0x000fe20000000800 */
[-C--:B------:R-:W-:Y:S02]  /*6470*/  FMUL.FTZ R78, R78, R3.reuse ;  /* 0x000000034e4e7220 */ /* 0x080fe40000410000 */
[-C--:B------:R-:W-:Y:S02]  /*6480*/  FMUL.FTZ R79, R79, R3.reuse ;  /* 0x000000034f4f7220 */ /* 0x080fe40000410000 */
[-C--:B------:R-:W-:Y:S02]  /*6490*/  FMUL.FTZ R80, R80, R34.reuse ;  /* 0x0000002250507220 */ /* 0x080fe40000410000 */
[----:B------:R-:W-:Y:S01]  /*64a0*/  FMUL.FTZ R81, R81, R34 ;  /* 0x0000002251517220 */ /* 0x000fe20000410000 */
[----:B------:R-:W-:Y:S01]  /*64b0*/  MUFU.EX2 R114, R114 ;  /* 0x0000007200727308 */ /* 0x000fe20000000800 */
[----:B------:R-:W-:-:S02]  /*64c0*/  FMUL.FTZ R82, R82, R3 ;  /* 0x0000000352527220 */ /* 0x000fc40000410000 */
[-C--:B------:R-:W-:Y:S02]  /*64d0*/  FMUL.FTZ R83, R83, R3.reuse ;  /* 0x0000000353537220 */ /* 0x080fe40000410000 */
[-C--:B------:R-:W-:Y:S01]  /*64e0*/  FMUL.FTZ R88, R88, R34.reuse ;  /* 0x0000002258587220 */ /* 0x080fe20000410000 */
[C---:B--2---:R-:W-:Y:S01]  /*64f0*/  HMMA.16816.F32.BF16 R64, R4.reuse, R8, R64 ;  /* 0x000000080440723c */ /* 0x044fe20000041840 */
[-C--:B------:R-:W-:Y:S01]  /*6500*/  FMUL.FTZ R89, R89, R34.reuse ;  /* 0x0000002259597220 */ /* 0x080fe20000410000 */
[----:B------:R-:W2:Y:S01]  /*6510*/  MUFU.EX2 R125, R125 ;  /* 0x0000007d007d7308 */ /* 0x000ea20000000800 */
[-C--:B------:R-:W-:Y:S02]  /*6520*/  FMUL.FTZ R90, R90, R3.reuse ;  /* 0x000000035a5a7220 */ /* 0x080fe40000410000 */
[-C--:B------:R-:W-:Y:S02]  /*6530*/  FMUL.FTZ R91, R91, R3.reuse ;  /* 0x000000035b5b7220 */ /* 0x080fe40000410000 */
[-C--:B------:R-:W-:Y:S01]  /*6540*/  FMUL.FTZ R84, R84, R34.reuse ;  /* 0x0000002254547220 */ /* 0x080fe20000410000 */
[----:B------:R-:W-:Y:S01]  /*6550*/  HMMA.16816.F32.BF16 R68, R4, R10, R68 ;  /* 0x0000000a0444723c */ /* 0x000fe20000041844 */
[----:B------:R-:W1:Y:S01]  /*6560*/  LDSM.16.MT88.4 R8, [R137+0xa000] ;  /* 0x00a000008908783b */ /* 0x000e620000004200 */
[----:B------:R-:W-:Y:S01]  /*6570*/  FMUL.FTZ R85, R85, R34 ;  /* 0x0000002255557220 */ /* 0x000fe20000410000 */
[----:B------:R-:W-:Y:S01]  /*6580*/  MUFU.EX2 R117, R117 ;  /* 0x0000007500757308 */ /* 0x000fe20000000800 */
[----:B------:R-:W-:-:S02]  /*6590*/  FMUL.FTZ R86, R86, R3 ;  /* 0x0000000356567220 */ /* 0x000fc40000410000 */
[-C--:B------:R-:W-:Y:S02]  /*65a0*/  FMUL.FTZ R87, R87, R3.reuse ;  /* 0x0000000357577220 */ /* 0x080fe40000410000 */
[C---:B---3--:R-:W-:Y:S01]  /*65b0*/  HMMA.16816.F32.BF16 R72, R4.reuse, R12, R72 ;  /* 0x0000000c0448723c */ /* 0x048fe20000041848 */
[----:B------:R-:W-:Y:S02]  /*65c0*/  FFMA.FTZ R31, R171, R34, R31 ;  /* 0x00000022ab1f7223 */ /* 0x000fe4000001001f */
[----:B------:R-:W3:Y:S01]  /*65d0*/  MUFU.EX2 R124, R124 ;  /* 0x0000007c007c7308 */ /* 0x000ee20000000800 */
[----:B------:R-:W-:Y:S02]  /*65e0*/  FFMA.FTZ R32, R169, R3, R32 ;  /* 0x00000003a9207223 */ /* 0x000fe40000010020 */
[----:B------:R-:W-:Y:S02]  /*65f0*/  FADD.FTZ R28, R28, R31 ;  /* 0x0000001f1c1c7221 */ /* 0x000fe40000010000 */
[----:B------:R-:W-:Y:S01]  /*6600*/  HMMA.16816.F32.BF16 R92, R4, R14, R92 ;  /* 0x0000000e045c723c */ /* 0x000fe2000004185c */
[----:B------:R-:W2:Y:S01]  /*6610*/  LDSM.16.MT88.4 R12, [R140+0x8800] ;  /* 0x008800008c0c783b */ /* 0x000ea20000004200 */
[----:B------:R-:W-:Y:S01]  /*6620*/  FADD.FTZ R32, R25, R32 ;  /* 0x0000002019207221 */ /* 0x000fe20000010000 */
[----:B------:R-:W-:Y:S01]  /*6630*/  MUFU.EX2 R105, R105 ;  /* 0x0000006900697308 */ /* 0x000fe20000000800 */
[----:B------:R-:W-:Y:S01]  /*6640*/  FADD.FTZ R3, R27, R28 ;  /* 0x0000001c1b037221 */ /* 0x000fe20000010000 */
[----:B------:R-:W-:-:S03]  /*6650*/  MOV R28, R0 ;  /* 0x00000000001c7202 */ /* 0x000fc60000000f00 */
[C---:B------:R-:W-:Y:S01]  /*6660*/  HMMA.16816.F32.BF16 R88, R4.reuse, R16, R88 ;  /* 0x000000100458723c */ /* 0x040fe20000041858 */
[----:B------:R-:W-:Y:S02]  /*6670*/  FADD.FTZ R3, R26, R3 ;  /* 0x000000031a037221 */ /* 0x000fe40000010000 */
[----:B------:R-:W2:Y:S05]  /*6680*/  MUFU.EX2 R106, R106 ;  /* 0x0000006a006a7308 */ /* 0x000eaa0000000800 */
[C---:B------:R-:W-:Y:S01]  /*6690*/  HMMA.16816.F32.BF16 R84, R4.reuse, R18, R84 ;  /* 0x000000120454723c */ /* 0x040fe20000041854 */
[----:B------:R-:W3:Y:S02]  /*66a0*/  LDSM.16.MT88.4 R16, [R136+0x8800] ;  /* 0x008800008810783b */ /* 0x000ee40000004200 */
[----:B------:R-:W-:Y:S05]  /*66b0*/  MUFU.EX2 R35, R35 ;  /* 0x0000002300237308 */ /* 0x000fea0000000800 */
[C---:B-1----:R-:W-:Y:S03]  /*66c0*/  HMMA.16816.F32.BF16 R76, R4.reuse, R8, R76 ;  /* 0x00000008044c723c */ /* 0x042fe6000004184c */
[----:B------:R-:W1:Y:S05]  /*66d0*/  MUFU.EX2 R126, R126 ;  /* 0x0000007e007e7308 */ /* 0x000e6a0000000800 */
[----:B------:R-:W-:Y:S01]  /*66e0*/  HMMA.16816.F32.BF16 R80, R4, R10, R80 ;  /* 0x0000000a0450723c */ /* 0x000fe20000041850 */
[----:B------:R-:W1:Y:S02]  /*66f0*/  LDSM.16.MT88.4 R8, [R138+0x8800] ;  /* 0x008800008a08783b */ /* 0x000e640000004200 */
[----:B------:R-:W-:Y:S04]  /*6700*/  MUFU.EX2 R33, R33 ;  /* 0x0000002100217308 */ /* 0x000fe80000000800 */
[----:B------:R-:W-:Y:S01]  /*6710*/  F2FP.BF16.PACK_AB R4, R109, R100 ;  /* 0x000000646d04723e */ /* 0x000fe200000010ff */
[----:B------:R-:W-:Y:S01]  /*6720*/  FADD.FTZ R100, R100, R3 ;  /* 0x0000000364647221 */ /* 0x000fe20000010000 */
[----:B----4-:R-:W-:-:S02]  /*6730*/  F2FP.BF16.PACK_AB R5, R115, R110 ;  /* 0x0000006e7305723e */ /* 0x010fc400000010ff */
[----:B------:R-:W-:Y:S01]  /*6740*/  F2FP.BF16.PACK_AB R6, R111, R108 ;  /* 0x0000006c6f06723e */ /* 0x000fe200000010ff */
[----:B------:R-:W-:Y:S01]  /*6750*/  FADD.FTZ R109, R109, R100 ;  /* 0x000000646d6d7221 */ /* 0x000fe20000010000 */
[----:B-----5:R-:W-:Y:S02]  /*6760*/  F2FP.BF16.PACK_AB R7, R112, R113 ;  /* 0x000000717007723e */ /* 0x020fe400000010ff */
[-C--:B------:R-:W-:Y:S01]  /*6770*/  MOV R100, R24.reuse ;  /* 0x0000001800647202 */ /* 0x080fe20000000f00 */
[----:B------:R-:W-:Y:S01]  /*6780*/  FADD.FTZ R108, R108, R109 ;  /* 0x0000006d6c6c7221 */ /* 0x000fe20000010000 */
[----:B------:R-:W-:-:S03]  /*6790*/  @P3 MOV R100, R24 ;  /* 0x0000001800643202 */ /* 0x000fc60000000f00 */
[----:B--2---:R-:W-:Y:S01]  /*67a0*/  HMMA.16816.F32.BF16 R96, R4, R12, R96 ;  /* 0x0000000c0460723c */ /* 0x004fe20000041860 */
[----:B------:R-:W-:-:S07]  /*67b0*/  FADD.FTZ R111, R111, R108 ;  /* 0x0000006c6f6f7221 */ /* 0x000fce0000010000 */
[C---:B------:R-:W-:Y:S01]  /*67c0*/  HMMA.16816.F32.BF16 R36, R4.reuse, R14, R36 ;  /* 0x0000000e0424723c */ /* 0x040fe20000041824 */
[----:B------:R-:W2:Y:S07]  /*67d0*/  LDSM.16.MT88.4 R12, [R140+0xa800] ;  /* 0x00a800008c0c783b */ /* 0x000eae0000004200 */
[C---:B---3--:R-:W-:Y:S08]  /*67e0*/  HMMA.16816.F32.BF16 R56, R4.reuse, R16, R56 ;  /* 0x000000100438723c */ /* 0x048ff00000041838 */
[C---:B-1----:R-:W-:Y:S08]  /*67f0*/  HMMA.16816.F32.BF16 R40, R4.reuse, R8, R40 ;  /* 0x000000080428723c */ /* 0x042ff00000041828 */
[C---:B------:R-:W-:Y:S01]  /*6800*/  HMMA.16816.F32.BF16 R44, R4.reuse, R10, R44 ;  /* 0x0000000a042c723c */ /* 0x040fe2000004182c */
[----:B------:R-:W1:Y:S07]  /*6810*/  LDSM.16.MT88.4 R8, [R138+0xa800] ;  /* 0x00a800008a08783b */ /* 0x000e6e0000004200 */
[C---:B------:R-:W-:Y:S01]  /*6820*/  HMMA.16816.F32.BF16 R60, R4.reuse, R18, R60 ;  /* 0x00000012043c723c */ /* 0x040fe2000004183c */
[----:B------:R-:W3:Y:S07]  /*6830*/  LDSM.16.MT88.4 R16, [R137+0xa800] ;  /* 0x00a800008910783b */ /* 0x000eee0000004200 */
[C---:B------:R-:W-:Y:S08]  /*6840*/  HMMA.16816.F32.BF16 R48, R4.reuse, R20, R48 ;  /* 0x000000140430723c */ /* 0x040ff00000041830 */
[C---:B--2---:R-:W-:Y:S08]  /*6850*/  HMMA.16816.F32.BF16 R64, R4.reuse, R12, R64 ;  /* 0x0000000c0440723c */ /* 0x044ff00000041840 */
[C---:B------:R-:W-:Y:S01]  /*6860*/  HMMA.16816.F32.BF16 R68, R4.reuse, R14, R68 ;  /* 0x0000000e0444723c */ /* 0x040fe20000041844 */
[----:B------:R-:W2:Y:S07]  /*6870*/  LDSM.16.MT88.4 R12, [R136+0xa800] ;  /* 0x00a80000880c783b */ /* 0x000eae0000004200 */
[C---:B------:R-:W-:Y:S01]  /*6880*/  HMMA.16816.F32.BF16 R52, R4.reuse, R22, R52 ;  /* 0x000000160434723c */ /* 0x040fe20000041834 */
[----:B------:R-:W-:Y:S07]  /*6890*/  LDSM.16.MT88.4 R20, [R136+0xb000] ;  /* 0x00b000008814783b */ /* 0x000fee0000004200 */
[C---:B-1----:R-:W-:Y:S08]  /*68a0*/  HMMA.16816.F32.BF16 R72, R4.reuse, R8, R72 ;  /* 0x000000080448723c */ /* 0x042ff00000041848 */
[C---:B------:R-:W-:Y:S01]  /*68b0*/  HMMA.16816.F32.BF16 R92, R4.reuse, R10, R92 ;  /* 0x0000000a045c723c */ /* 0x040fe2000004185c */
[----:B------:R-:W1:Y:S07]  /*68c0*/  LDSM.16.MT88.4 R8, [R137+0x9000] ;  /* 0x009000008908783b */ /* 0x000e6e0000004200 */
[C---:B---3--:R-:W-:Y:S08]  /*68d0*/  HMMA.16816.F32.BF16 R76, R4.reuse, R16, R76 ;  /* 0x00000010044c723c */ /* 0x048ff0000004184c */
[C---:B------:R-:W-:Y:S01]  /*68e0*/  HMMA.16816.F32.BF16 R80, R4.reuse, R18, R80 ;  /* 0x000000120450723c */ /* 0x040fe20000041850 */
[----:B------:R-:W3:Y:S07]  /*68f0*/  LDSM.16.MT88.4 R16, [R140+0x9000] ;  /* 0x009000008c10783b */ /* 0x000eee0000004200 */
[C---:B--2---:R-:W-:Y:S08]  /*6900*/  HMMA.16816.F32.BF16 R88, R4.reuse, R12, R88 ;  /* 0x0000000c0458723c */ /* 0x044ff00000041858 */
[----:B------:R-:W-:Y:S01]  /*6910*/  HMMA.16816.F32.BF16 R84, R4, R14, R84 ;  /* 0x0000000e0454723c */ /* 0x000fe20000041854 */
[----:B------:R-:W2:Y:S06]  /*6920*/  LDSM.16.MT88.4 R12, [R138+0x9000] ;  /* 0x009000008a0c783b */ /* 0x000eac0000004200 */
[----:B------:R-:W-:Y:S01]  /*6930*/  F2FP.BF16.PACK_AB R4, R131, R118 ;  /* 0x000000768304723e */ /* 0x000fe200000010ff */
[----:B------:R-:W-:Y:S01]  /*6940*/  FADD.FTZ R118, R118, R111 ;  /* 0x0000006f76767221 */ /* 0x000fe20000010000 */
[----:B------:R-:W-:-:S02]  /*6950*/  F2FP.BF16.PACK_AB R5, R125, R114 ;  /* 0x000000727d05723e */ /* 0x000fc400000010ff */
[----:B------:R-:W-:Y:S01]  /*6960*/  F2FP.BF16.PACK_AB R6, R133, R116 ;  /* 0x000000748506723e */ /* 0x000fe200000010ff */
[----:B------:R-:W-:Y:S01]  /*6970*/  FADD.FTZ R131, R131, R118 ;  /* 0x0000007683837221 */ /* 0x000fe20000010000 */
[----:B------:R-:W-:-:S03]  /*6980*/  F2FP.BF16.PACK_AB R7, R124, R117 ;  /* 0x000000757c07723e */ /* 0x000fc600000010ff */
[----:B------:R-:W-:-:S04]  /*6990*/  FADD.FTZ R116, R116, R131 ;  /* 0x0000008374747221 */ /* 0x000fc80000010000 */
[C---:B-1----:R-:W-:Y:S08]  /*69a0*/  HMMA.16816.F32.BF16 R48, R4.reuse, R8, R48 ;  /* 0x000000080430723c */ /* 0x042ff00000041830 */
[C---:B------:R-:W-:Y:S01]  /*69b0*/  HMMA.16816.F32.BF16 R52, R4.reuse, R10, R52 ;  /* 0x0000000a0434723c */ /* 0x040fe20000041834 */
[----:B------:R-:W1:Y:S07]  /*69c0*/  LDSM.16.MT88.4 R8, [R138+0xb000] ;  /* 0x00b000008a08783b */ /* 0x000e6e0000004200 */
[C---:B---3--:R-:W-:Y:S08]  /*69d0*/  HMMA.16816.F32.BF16 R96, R4.reuse, R16, R96 ;  /* 0x000000100460723c */ /* 0x048ff00000041860 */
[C---:B--2---:R-:W-:Y:S08]  /*69e0*/  HMMA.16816.F32.BF16 R40, R4.reuse, R12, R40 ;  /* 0x0000000c0428723c */ /* 0x044ff00000041828 */
[C---:B------:R-:W-:Y:S01]  /*69f0*/  HMMA.16816.F32.BF16 R44, R4.reuse, R14, R44 ;  /* 0x0000000e042c723c */ /* 0x040fe2000004182c */
[----:B------:R-:W2:Y:S07]  /*6a00*/  LDSM.16.MT88.4 R12, [R140+0xb000] ;  /* 0x00b000008c0c783b */ /* 0x000eae0000004200 */
[C---:B------:R-:W-:Y:S01]  /*6a10*/  HMMA.16816.F32.BF16 R36, R4.reuse, R18, R36 ;  /* 0x000000120424723c */ /* 0x040fe20000041824 */
[----:B------:R-:W3:Y:S07]  /*6a20*/  LDSM.16.MT88.4 R16, [R136+0x9000] ;  /* 0x009000008810783b */ /* 0x000eee0000004200 */
[C---:B------:R-:W-:Y:S01]  /*6a30*/  HMMA.16816.F32.BF16 R88, R4.reuse, R20, R88 ;  /* 0x000000140458723c */ /* 0x040fe20000041858 */
[----:B------:R-:W-:Y:S07]  /*6a40*/  MUFU.EX2 R20, R104 ;  /* 0x0000006800147308 */ /* 0x000fee0000000800 */
[C---:B-1----:R-:W-:Y:S07]  /*6a50*/  HMMA.16816.F32.BF16 R72, R4.reuse, R8, R72 ;  /* 0x000000080448723c */ /* 0x042fee0000041848 */
[--C-:B------:R-:W-:Y:S01]  /*6a60*/  FFMA.FTZ R8, R120, c[0x0][0x23c], -R107.reuse ;  /* 0x00008f0078087a23 */ /* 0x100fe2000001086b */
[----:B------:R-:W-:Y:S01]  /*6a70*/  HMMA.16816.F32.BF16 R92, R4, R10, R92 ;  /* 0x0000000a045c723c */ /* 0x000fe2000004185c */
[----:B------:R-:W-:-:S02]  /*6a80*/  FFMA.FTZ R120, R121, c[0x0][0x23c], -R107 ;  /* 0x00008f0079787a23 */ /* 0x000fc4000001086b */
[----:B------:R1:W-:Y:S05]  /*6a90*/  MUFU.EX2 R107, R8 ;  /* 0x00000008006b7308 */ /* 0x0003ea0000000800 */
[C---:B------:R-:W-:Y:S03]  /*6aa0*/  HMMA.16816.F32.BF16 R84, R4.reuse, R22, R84 ;  /* 0x000000160454723c */ /* 0x040fe60000041854 */
[----:B------:R-:W4:Y:S05]  /*6ab0*/  MUFU.EX2 R120, R120 ;  /* 0x0000007800787308 */ /* 0x000f2a0000000800 */
[C---:B--2---:R-:W-:Y:S01]  /*6ac0*/  HMMA.16816.F32.BF16 R64, R4.reuse, R12, R64 ;  /* 0x0000000c0440723c */ /* 0x044fe20000041840 */
[----:B-1----:R-:W-:Y:S07]  /*6ad0*/  LDSM.16.MT88.4 R8, [R137+0x9800] ;  /* 0x009800008908783b */ /* 0x002fee0000004200 */
[C---:B------:R-:W-:Y:S01]  /*6ae0*/  HMMA.16816.F32.BF16 R68, R4.reuse, R14, R68 ;  /* 0x0000000e0444723c */ /* 0x040fe20000041844 */
[----:B------:R-:W1:Y:S07]  /*6af0*/  LDSM.16.MT88.4 R12, [R137+0xb000] ;  /* 0x00b00000890c783b */ /* 0x000e6e0000004200 */
[C---:B---3--:R-:W-:Y:S08]  /*6b00*/  HMMA.16816.F32.BF16 R56, R4.reuse, R16, R56 ;  /* 0x000000100438723c */ /* 0x048ff00000041838 */
[C---:B------:R-:W-:Y:S01]  /*6b10*/  HMMA.16816.F32.BF16 R60, R4.reuse, R18, R60 ;  /* 0x00000012043c723c */ /* 0x040fe2000004183c */
[----:B------:R-:W2:Y:S07]  /*6b20*/  LDSM.16.MT88.4 R16, [R140+0x9800] ;  /* 0x009800008c10783b */ /* 0x000eae0000004200 */
[C---:B-1----:R-:W-:Y:S08]  /*6b30*/  HMMA.16816.F32.BF16 R76, R4.reuse, R12, R76 ;  /* 0x0000000c044c723c */ /* 0x042ff0000004184c */
[----:B------:R-:W-:Y:S01]  /*6b40*/  HMMA.16816.F32.BF16 R80, R4, R14, R80 ;  /* 0x0000000e0450723c */ /* 0x000fe20000041850 */
[----:B------:R-:W1:Y:S06]  /*6b50*/  LDSM.16.MT88.4 R12, [R138+0x9800] ;  /* 0x009800008a0c783b */ /* 0x000e6c0000004200 */
[----:B------:R-:W-:-:S02]  /*6b60*/  F2FP.BF16.PACK_AB R4, R106, R105 ;  /* 0x000000696a04723e */ /* 0x000fc400000010ff */
[----:B------:R-:W-:Y:S02]  /*6b70*/  F2FP.BF16.PACK_AB R5, R126, R35 ;  /* 0x000000237e05723e */ /* 0x000fe400000010ff */
[----:B----4-:R-:W-:Y:S02]  /*6b80*/  F2FP.BF16.PACK_AB R6, R120, R107 ;  /* 0x0000006b7806723e */ /* 0x010fe400000010ff */
[----:B------:R-:W-:-:S07]  /*6b90*/  F2FP.BF16.PACK_AB R7, R20, R33 ;  /* 0x000000211407723e */ /* 0x000fce00000010ff */
[C---:B------:R-:W-:Y:S08]  /*6ba0*/  HMMA.16816.F32.BF16 R48, R4.reuse, R8, R48 ;  /* 0x000000080430723c */ /* 0x040ff00000041830 */
        /* <DEDUP_REMOVED lines=8> */
[C---:B---3--:R-:W-:Y:S07]  /*6c30*/  HMMA.16816.F32.BF16 R72, R4.reuse, R8, R72 ;  /* 0x000000080448723c */ /* 0x048fee0000041848 */
[----:B------:R-:W-:Y:S01]  /*6c40*/  FADD.FTZ R9, R29, R32 ;  /* 0x000000201d097221 */ /* 0x000fe20000010000 */
[----:B------:R-:W-:Y:S03]  /*6c50*/  HMMA.16816.F32.BF16 R92, R4, R10, R92 ;  /* 0x0000000a045c723c */ /* 0x000fe6000004185c */
[----:B------:R-:W-:-:S04]  /*6c60*/  FADD.FTZ R9, R30, R9 ;  /* 0x000000091e097221 */ /* 0x000fc80000010000 */
[----:B------:R-:W-:Y:S01]  /*6c70*/  FADD.FTZ R8, R110, R9 ;  /* 0x000000096e087221 */ /* 0x000fe20000010000 */
[----:B--2---:R-:W-:Y:S03]  /*6c80*/  HMMA.16816.F32.BF16 R56, R4, R16, R56 ;  /* 0x000000100438723c */ /* 0x004fe60000041838 */
[----:B------:R-:W-:-:S04]  /*6c90*/  FADD.FTZ R8, R115, R8 ;  /* 0x0000000873087221 */ /* 0x000fc80000010000 */
[----:B------:R-:W-:Y:S01]  /*6ca0*/  FADD.FTZ R3, R113, R8 ;  /* 0x0000000871037221 */ /* 0x000fe20000010000 */
[----:B------:R-:W-:Y:S01]  /*6cb0*/  HMMA.16816.F32.BF16 R60, R4, R18, R60 ;  /* 0x00000012043c723c */ /* 0x000fe2000004183c */
[----:B------:R-:W2:Y:S02]  /*6cc0*/  LDSM.16.MT88.4 R16, [R137+0xb800] ;  /* 0x00b800008910783b */ /* 0x000ea40000004200 */
[----:B------:R-:W-:-:S04]  /*6cd0*/  FADD.FTZ R3, R112, R3 ;  /* 0x0000000370037221 */ /* 0x000fc80000010000 */
[----:B------:R-:W-:Y:S01]  /*6ce0*/  FADD.FTZ R8, R114, R3 ;  /* 0x0000000372087221 */ /* 0x000fe20000010000 */
[----:B-1----:R-:W-:Y:S01]  /*6cf0*/  HMMA.16816.F32.BF16 R64, R4, R12, R64 ;  /* 0x0000000c0440723c */ /* 0x002fe20000041840 */
[-C--:B------:R-:W-:Y:S02]  /*6d00*/  MOV R3, R2.reuse ;  /* 0x0000000200037202 */ /* 0x080fe40000000f00 */
[----:B------:R-:W-:Y:S01]  /*6d10*/  FADD.FTZ R8, R125, R8 ;  /* 0x000000087d087221 */ /* 0x000fe20000010000 */
[----:B------:R-:W-:-:S03]  /*6d20*/  @P3 MOV R3, R2 ;  /* 0x0000000200033202 */ /* 0x000fc60000000f00 */
[----:B------:R-:W-:Y:S01]  /*6d30*/  FADD.FTZ R117, R117, R8 ;  /* 0x0000000875757221 */ /* 0x000fe20000010000 */
[----:B------:R-:W-:Y:S01]  /*6d40*/  HMMA.16816.F32.BF16 R68, R4, R14, R68 ;  /* 0x0000000e0444723c */ /* 0x000fe20000041844 */
[----:B------:R-:W1:Y:S01]  /*6d50*/  LDSM.16.MT88.4 R12, [R136+0xb800] ;  /* 0x00b80000880c783b */ /* 0x000e620000004200 */
        /* <DEDUP_REMOVED lines=10> */
[C---:B--2---:R-:W-:Y:S08]  /*6e00*/  HMMA.16816.F32.BF16 R76, R4.reuse, R16, R76 ;  /* 0x00000010044c723c */ /* 0x044ff0000004184c */
[C---:B------:R-:W-:Y:S08]  /*6e10*/  HMMA.16816.F32.BF16 R80, R4.reuse, R18, R80 ;  /* 0x000000120450723c */ /* 0x040ff00000041850 */
[C---:B-1----:R-:W-:Y:S08]  /*6e20*/  HMMA.16816.F32.BF16 R88, R4.reuse, R12, R88 ;  /* 0x0000000c0458723c */ /* 0x042ff00000041858 */
[----:B------:R-:W-:Y:S01]  /*6e30*/  HMMA.16816.F32.BF16 R84, R4, R14, R84 ;  /* 0x0000000e0454723c */ /* 0x000fe20000041854 */
[----:B------:R-:W-:Y:S05]  /*6e40*/  @!UPT UIADD3 URZ, URZ, URZ, URZ ;  /* 0x0000003f3f3ff290 */ /* 0x000fea000fffe03f */
[----:B------:R-:W-:Y:S11]  /*6e50*/  @P3 BRA `(.L_x_572) ;  /* 0x0000001000003947 */ /* 0x000ff60003800000 */
.L_x_568:
[----:B------:R-:W-:-:S07]  /*6e60*/  IADD3 R168, R28, -0x1, RZ ;  /* 0xffffffff1ca87810 */ /* 0x000fce0007ffe0ff */
.L_x_572:
[----:B------:R-:W-:-:S13]  /*6e70*/  ISETP.GE.AND P0, PT, R168, RZ, PT ;  /* 0x000000ffa800720c */ /* 0x000fda0003f06270 */
[----:B------:R-:W-:Y:S05]  /*6e80*/  @!P0 BRA `(.L_x_573) ;  /* 0x0000249000008947 */ /* 0x000fea0003800000 */
[----:B------:R-:W-:Y:S01]  /*6e90*/  IMAD.MOV.U32 R0, RZ, RZ, R3 ;  /* 0x000000ffff007224 */ /* 0x000fe200078e0003 */
[----:B------:R-:W-:Y:S01]  /*6ea0*/  ISETP.GE.AND P3, PT, R164, c[0x0][0x220], PT ;  /* 0x00008800a4007a0c */ /* 0x000fe20003f66270 */
[----:B------:R-:W-:Y:S01]  /*6eb0*/  IMAD.MOV.U32 R101, RZ, RZ, R100 ;  /* 0x000000ffff657224 */ /* 0x000fe200078e0064 */
[----:B------:R-:W-:Y:S01]  /*6ec0*/  ISETP.GE.AND P2, PT, R156, c[0x0][0x220], PT ;  /* 0x000088009c007a0c */ /* 0x000fe20003f46270 */
[----:B------:R-:W-:Y:S01]  /*6ed0*/  IMAD.MOV.U32 R173, RZ, RZ, R129 ;  /* 0x000000ffffad7224 */ /* 0x000fe200078e0081 */
[----:B------:R-:W-:Y:S01]  /*6ee0*/  MOV R172, R102 ;  /* 0x0000006600ac7202 */ /* 0x000fe20000000f00 */
[----:B------:R-:W-:Y:S05]  /*6ef0*/  BRA `(.L_x_574) ;  /* 0x0000048000007947 */ /* 0x000fea0003800000 */
.L_x_576:
[----:B------:R1:W-:Y:S01]  /*6f00*/  @P3 STS.128 [R155+0x4000], RZ ;  /* 0x004000ff9b003388 */ /* 0x0003e20000000c00 */
[----:B------:R-:W-:Y:S04]  /*6f10*/  IADD3 R2, R168, -0x1, RZ ;  /* 0xffffffffa8027810 */ /* 0x000fe80007ffe0ff */
[----:B------:R-:W-:Y:S01]  /*6f20*/  SHF.R.S32.HI R103, RZ, 0x1f, R2 ;  /* 0x0000001fff677819 */ /* 0x000fe20000011402 */
[----:B------:R-:W-:Y:S04]  /*6f30*/  IMAD.WIDE.U32 R104, R2, c[0x0][0x198], RZ ;  /* 0x0000660002687a25 */ /* 0x000fe800078e00ff */
[----:B------:R-:W-:Y:S01]  /*6f40*/  IMAD R103, R103, c[0x0][0x198], RZ ;  /* 0x0000660067677a24 */ /* 0x000fe200078e02ff */
[----:B------:R-:W-:Y:S03]  /*6f50*/  LEA R102, P1, R104, R158, 0x6 ;  /* 0x0000009e68667211 */ /* 0x000fe600078230ff */
[----:B------:R-:W-:Y:S01]  /*6f60*/  IMAD R103, R2, c[0x0][0x19c], R103 ;  /* 0x0000670002677a24 */ /* 0x000fe200078e0267 */
[----:B------:R-:W-:Y:S02]  /*6f70*/  @!P3 LEA R116, P6, R102, c[0x0][0x168], 0x1 ;  /* 0x00005a006674ba11 */ /* 0x000fe400078c08ff */
[----:B------:R-:W-:Y:S01]  /*6f80*/  IADD3 R2, P0, R149, R102, RZ ;  /* 0x0000006695027210 */ /* 0x000fe20007f1e0ff */
[----:B------:R-:W-:Y:S03]  /*6f90*/  IMAD.IADD R103, R105, 0x1, R103 ;  /* 0x0000000169677824 */ /* 0x000fe600078e0267 */
[C---:B------:R-:W-:Y:S02]  /*6fa0*/  IADD3 R100, P5, R149.reuse, R2, RZ ;  /* 0x0000000295647210 */ /* 0x040fe40007fbe0ff */
[----:B------:R-:W-:Y:S02]  /*6fb0*/  LEA.HI.X R103, R104, R163, R103, 0x6, P1 ;  /* 0x000000a368677211 */ /* 0x000fe400008f3467 */
[C---:B------:R-:W-:Y:S02]  /*6fc0*/  @!P2 LEA R104, P1, R102.reuse, c[0x0][0x168], 0x1 ;  /* 0x00005a006668aa11 */ /* 0x040fe400078208ff */
[C-C-:B------:R-:W-:Y:S02]  /*6fd0*/  @!P3 LEA.HI.X R117, R102.reuse, c[0x0][0x16c], R103.reuse, 0x1, P6 ;  /* 0x00005b006675ba11 */ /* 0x140fe400030f0c67 */
        /* <DEDUP_REMOVED lines=8> */
[C-C-:B------:R-:W-:Y:S01]  /*7060*/  @!P3 LEA.HI.X R107, R2.reuse, c[0x0][0x16c], R103.reuse, 0x1, P6 ;  /* 0x00005b00026bba11 */ /* 0x140fe200030f0c67 */
[----:B------:R1:W-:Y:S01]  /*7070*/  @P2 STS.128 [R155+0x6000], RZ ;  /* 0x006000ff9b002388 */ /* 0x0003e20000000c00 */
[--C-:B------:R-:W-:Y:S01]  /*7080*/  @!P2 LEA.HI.X R109, R2, c[0x0][0x16c], R103.reuse, 0x1, P1 ;  /* 0x00005b00026daa11 */ /* 0x100fe200008f0c67 */
[----:B------:R-:W-:Y:S01]  /*7090*/  IMAD.X R103, R148, 0x1, R103, P5 ;  /* 0x0000000194677824 */ /* 0x000fe200028e0667 */
[C---:B------:R-:W-:Y:S01]  /*70a0*/  @!P3 LEA R114, P6, R100.reuse, c[0x0][0x168], 0x1 ;  /* 0x00005a006472ba11 */ /* 0x040fe200078c08ff */
[----:B------:R-:W-:Y:S01]  /*70b0*/  @!PT LDS RZ, [RZ] ;  /* 0x00000000fffff984 */ /* 0x000fe20000000800 */
[----:B------:R-:W-:Y:S01]  /*70c0*/  @!PT LDS RZ, [RZ] ;  /* 0x00000000fffff984 */ /* 0x000fe20000000800 */
[----:B------:R-:W-:Y:S01]  /*70d0*/  @!PT LDS RZ, [RZ] ;  /* 0x00000000fffff984 */ /* 0x000fe20000000800 */
[----:B------:R1:W-:Y:S01]  /*70e0*/  @!P2 LDGSTS.E.BYPASS.LTC128B.128 [R155+0x6000], [R104.64+0x80] ;  /* 0x06000080689bafae */ /* 0x0003e2000b901d46 */
[C---:B------:R-:W-:Y:S02]  /*70f0*/  @!P2 LEA R110, P1, R100.reuse, c[0x0][0x168], 0x1 ;  /* 0x00005a00646eaa11 */ /* 0x040fe400078208ff */
[C-C-:B------:R-:W-:Y:S01]  /*7100*/  @!P3 LEA.HI.X R115, R100.reuse, c[0x0][0x16c], R103.reuse, 0x1, P6 ;  /* 0x00005b006473ba11 */ /* 0x140fe200030f0c67 */
[----:B------:R1:W-:Y:S01]  /*7110*/  @P3 STS.128 [R155+0x4800], RZ ;  /* 0x004800ff9b003388 */ /* 0x0003e20000000c00 */
[--C-:B------:R-:W-:Y:S02]  /*7120*/  @!P2 LEA.HI.X R111, R100, c[0x0][0x16c], R103.reuse, 0x1, P1 ;  /* 0x00005b00646faa11 */ /* 0x100fe400008f0c67 */
[----:B------:R-:W-:Y:S01]  /*7130*/  IADD3 R3, P0, R149, R100, RZ ;  /* 0x0000006495037210 */ /* 0x000fe20007f1e0ff */
[----:B------:R-:W-:Y:S01]  /*7140*/  @!PT LDS RZ, [RZ] ;  /* 0x00000000fffff984 */ /* 0x000fe20000000800 */
[----:B------:R-:W-:Y:S01]  /*7150*/  @!PT LDS RZ, [RZ] ;  /* 0x00000000fffff984 */ /* 0x000fe20000000800 */
[----:B------:R-:W-:Y:S01]  /*7160*/  @!PT LDS RZ, [RZ] ;  /* 0x00000000fffff984 */ /* 0x000fe20000000800 */
[----:B------:R1:W-:Y:S03]  /*7170*/  @!P3 LDGSTS.E.BYPASS.LTC128B.128 [R155+0x4800], [R106.64] ;  /* 0x048000006a9bbfae */ /* 0x0003e6000b901d46 */
[C---:B------:R-:W-:Y:S01]  /*7180*/  @!P3 LEA R112, P5, R3.reuse, c[0x0][0x168], 0x1 ;  /* 0x00005a000370ba11 */ /* 0x040fe200078a08ff */
[----:B------:R1:W-:Y:S01]  /*7190*/  @P2 STS.128 [R155+0x6800], RZ ;  /* 0x006800ff9b002388 */ /* 0x0003e20000000c00 */
[----:B------:R-:W-:Y:S01]  /*71a0*/  IMAD.X R2, R148, 0x1, R103, P0 ;  /* 0x0000000194027824 */ /* 0x000fe200000e0667 */
[C---:B------:R-:W-:Y:S02]  /*71b0*/  @!P2 LEA R102, P0, R3.reuse, c[0x0][0x168], 0x1 ;  /* 0x00005a000366aa11 */ /* 0x040fe400078008ff */
[----:B------:R-:W-:Y:S01]  /*71c0*/  @!PT LDS RZ, [RZ] ;  /* 0x00000000fffff984 */ /* 0x000fe20000000800 */
[----:B------:R-:W-:Y:S01]  /*71d0*/  @!PT LDS RZ, [RZ] ;  /* 0x00000000fffff984 */ /* 0x000fe20000000800 */
[----:B------:R-:W-:Y:S01]  /*71e0*/  @!PT LDS RZ, [RZ] ;  /* 0x00000000fffff984 */ /* 0x000fe20000000800 */
[----:B------:R1:W-:Y:S02]  /*71f0*/  @!P2 LDGSTS.E.BYPASS.LTC128B.128 [R155+0x6800], [R108.64+0x80] ;  /* 0x068000806c9bafae */ /* 0x0003e4000b901d46 */
[C-C-:B------:R-:W-:Y:S02]  /*7200*/  @!P3 LEA.HI.X R113, R3.reuse, c[0x0][0x16c], R2.reuse, 0x1, P5 ;  /* 0x00005b000371ba11 */ /* 0x140fe400028f0c02 */
[----:B------:R1:W-:Y:S01]  /*7210*/  @P3 STS.128 [R155+0x5000], RZ ;  /* 0x005000ff9b003388 */ /* 0x0003e20000000c00 */
[----:B------:R-:W-:Y:S03]  /*7220*/  @!P2 LEA.HI.X R103, R3, c[0x0][0x16c], R2, 0x1, P0 ;  /* 0x00005b000367aa11 */ /* 0x000fe600000f0c02 */
        /* <DEDUP_REMOVED lines=21> */
.L_x_574:
[----:B------:R-:W-:Y:S04]  /*7380*/  DEPBAR.LE SB0, 0x0 ;  /* 0x000080000000791a */ /* 0x000fe80000000000 */
[----:B------:R-:W-:Y:S01]  /*7390*/  BAR.SYNC.DEFER_BLOCKING 0x0 ;  /* 0x0000000000007b1d */ /* 0x000fe20000010000 */
[----:B------:R-:W-:Y:S01]  /*73a0*/  SHF.R.S32.HI R2, RZ, 0x1f, R168 ;  /* 0x0000001fff027819 */ /* 0x000fe200000114a8 */
[----:B------:R-:W-:Y:S02]  /*73b0*/  IMAD R103, R150, R168, RZ ;  /* 0x000000a896677224 */ /* 0x000fe400078e02ff */
[-C--:B------:R-:W-:Y:S04]  /*73c0*/  IMAD.WIDE.U32 R174, R168, R151.reuse, R172 ;  /* 0x00000097a8ae7225 */ /* 0x080fe800078e00ac */
[----:B------:R-:W-:Y:S01]  /*73d0*/  IMAD R103, R2, R151, R103 ;  /* 0x0000009702677224 */ /* 0x000fe200078e0267 */
[C---:B------:R-:W-:Y:S02]  /*73e0*/  @!P3 LEA R186, P4, R174.reuse, c[0x0][0x170], 0x1 ;  /* 0x00005c00aebaba11 */ /* 0x040fe400078808ff */
[C---:B------:R-:W-:Y:S01]  /*73f0*/  @!P2 LEA R176, P1, R174.reuse, c[0x0][0x170], 0x1 ;  /* 0x00005c00aeb0aa11 */ /* 0x040fe200078208ff */
[----:B------:R-:W-:Y:S01]  /*7400*/  IMAD.IADD R103, R175, 0x1, R103 ;  /* 0x00000001af677824 */ /* 0x000fe200078e0267 */
[C---:B------:R-:W-:Y:S04]  /*7410*/  IADD3 R2, P0, R161.reuse, R174, RZ ;  /* 0x000000aea1027210 */ /* 0x040fe80007f1e0ff */
[C-C-:B------:R-:W-:Y:S02]  /*7420*/  @!P3 LEA.HI.X R187, R174.reuse, c[0x0][0x174], R103.reuse, 0x1, P4 ;  /* 0x00005d00aebbba11 */ /* 0x140fe400020f0c67 */
[--C-:B------:R-:W-:Y:S01]  /*7430*/  @!P2 LEA.HI.X R177, R174, c[0x0][0x174], R103.reuse, 0x1, P1 ;  /* 0x00005d00aeb1aa11 */ /* 0x100fe200008f0c67 */
[----:B------:R-:W-:Y:S01]  /*7440*/  IMAD.X R103, R160, 0x1, R103, P0 ;  /* 0x00000001a0677824 */ /* 0x000fe200000e0667 */
[C---:B------:R-:W-:Y:S02]  /*7450*/  @!P3 LEA R178, P5, R2.reuse, c[0x0][0x170], 0x1 ;  /* 0x00005c0002b2ba11 */ /* 0x040fe400078a08ff */
[C---:B------:R-:W-:Y:S01]  /*7460*/  @!P2 LEA R174, P1, R2.reuse, c[0x0][0x170], 0x1 ;  /* 0x00005c0002aeaa11 */ /* 0x040fe200078208ff */
[----:B------:R-:W-:Y:S01]  /*7470*/  @P3 STS.128 [R155+0x8000], RZ ;  /* 0x008000ff9b003388 */ /* 0x000fe20000000c00 */
[C-C-:B------:R-:W-:Y:S02]  /*7480*/  @!P3 LEA.HI.X R179, R2.reuse, c[0x0][0x174], R103.reuse, 0x1, P5 ;  /* 0x00005d0002b3ba11 */ /* 0x140fe400028f0c67 */
[C---:B------:R-:W-:Y:S01]  /*7490*/  IADD3 R100, P4, R161.reuse, R2, RZ ;  /* 0x00000002a1647210 */ /* 0x040fe20007f9e0ff */
[----:B------:R-:W-:Y:S01]  /*74a0*/  @!PT LDS RZ, [RZ] ;  /* 0x00000000fffff984 */ /* 0x000fe20000000800 */
[----:B------:R-:W-:Y:S01]  /*74b0*/  @!PT LDS RZ, [RZ] ;  /* 0x00000000fffff984 */ /* 0x000fe20000000800 */
[----:B------:R-:W-:Y:S01]  /*74c0*/  @!PT LDS RZ, [RZ] ;  /* 0x00000000fffff984 */ /* 0x000fe20000000800 */
[----:B------:R1:W-:Y:S01]  /*74d0*/  @!P3 LDGSTS.E.BYPASS.LTC128B.128 [R155+0x8000], [R186.64] ;  /* 0x08000000ba9bbfae */ /* 0x0003e2000b901d46 */
[--C-:B------:R-:W-:Y:S02]  /*74e0*/  @!P2 LEA.HI.X R175, R2, c[0x0][0x174], R103.reuse, 0x1, P1 ;  /* 0x00005d0002afaa11 */ /* 0x100fe400008f0c67 */
[----:B------:R-:W-:Y:S01]  /*74f0*/  @!P3 LEA R184, P5, R100, c[0x0][0x170], 0x1 ;  /* 0x00005c0064b8ba11 */ /* 0x000fe200078a08ff */
[----:B------:R-:W-:Y:S01]  /*7500*/  @P2 STS.128 [R155+0xa000], RZ ;  /* 0x00a000ff9b002388 */ /* 0x000fe20000000c00 */
[----:B------:R-:W-:Y:S01]  /*7510*/  IMAD.X R103, R160, 0x1, R103, P4 ;  /* 0x00000001a0677824 */ /* 0x000fe200020e0667 */
[C---:B------:R-:W-:Y:S02]  /*7520*/  @!P2 LEA R180, P1, R100.reuse, c[0x0][0x170], 0x1 ;  /* 0x00005c0064b4aa11 */ /* 0x040fe400078208ff */
[----:B------:R-:W-:Y:S01]  /*7530*/  @!PT LDS RZ, [RZ] ;  /* 0x00000000fffff984 */ /* 0x000fe20000000800 */
[----:B------:R-:W-:Y:S01]  /*7540*/  @!PT LDS RZ, [RZ] ;  /* 0x00000000fffff984 */ /* 0x000fe20000000800 */
[----:B------:R-:W-:Y:S01]  /*7550*/  @!PT LDS RZ, [RZ] ;  /* 0x00000000fffff984 */ /* 0x000fe20000000800 */
[----:B------:R1:W-:Y:S01]  /*7560*/  @!P2 LDGSTS.E.BYPASS.LTC128B.128 [R155+0xa000], [R176.64+0x80] ;  /* 0x0a000080b09bafae */ /* 0x0003e2000b901d46 */
[----:B------:R-:W-:Y:S02]  /*7570*/  IADD3 R3, P0, R161, R100, RZ ;  /* 0x00000064a1037210 */ /* 0x000fe40007f1e0ff */
        /* <DEDUP_REMOVED lines=11> */
[----:B------:R-:W-:Y:S01]  /*7630*/  @P2 STS.128 [R155+0xa800], RZ ;  /* 0x00a800ff9b002388 */ /* 0x000fe20000000c00 */
[----:B------:R-:W-:Y:S02]  /*7640*/  @!P2 LEA.HI.X R103, R3, c[0x0][0x174], R2, 0x1, P0 ;  /* 0x00005d000367aa11 */ /* 0x000fe400000f0c02 */
[----:B------:R-:W-:Y:S01]  /*7650*/  ISETP.GT.AND P4, PT, R168, RZ, PT ;  /* 0x000000ffa800720c */ /* 0x000fe20003f84270 */
        /* <DEDUP_REMOVED lines=25> */
[----:B------:R-:W2:Y:S04]  /*77f0*/  LDSM.16.M88.4 R108, [R146+0x4000] ;  /* 0x00400000926c783b */ /* 0x000ea80000000200 */
[----:B------:R-:W3:Y:S04]  /*7800*/  LDSM.16.M88.4 R112, [R146+0x4800] ;  /* 0x004800009270783b */ /* 0x000ee80000000200 */
[----:B------:R-:W4:Y:S04]  /*7810*/  LDSM.16.M88.4 R116, [R146+0x5000] ;  /* 0x005000009274783b */ /* 0x000f280000000200 */
[----:B------:R-:W0:Y:S04]  /*7820*/  LDGDEPBAR ;  /* 0x00000000000079af */ /* 0x000e280000000000 */
[----:B------:R-:W5:Y:S04]  /*7830*/  LDSM.16.M88.4 R120, [R146+0x5800] ;  /* 0x005800009278783b */ /* 0x000f680000000200 */
[----:B------:R-:W-:Y:S04]  /*7840*/  LDSM.16.M88.4 R124, [R145] ;  /* 0x00000000917c783b */ /* 0x000fe80000000200 */
[----:B------:R-:W1:Y:S04]  /*7850*/  LDSM.16.M88.4 R128, [R144] ;  /* 0x000000009080783b */ /* 0x000e680000000200 */
[----:B------:R-:W1:Y:S01]  /*7860*/  LDSM.16.M88.4 R132, [R144+0x800] ;  /* 0x000800009084783b */ /* 0x000e620000000200 */
[C---:B--2---:R-:W-:Y:S08]  /*7870*/  HMMA.16816.F32.BF16 R4, R104.reuse, R108, RZ ;  /* 0x0000006c6804723c */ /* 0x044ff000000418ff */
[C---:B------:R-:W-:Y:S01]  /*7880*/  HMMA.16816.F32.BF16 R8, R104.reuse, R110, RZ ;  /* 0x0000006e6808723c */ /* 0x040fe200000418ff */
[----:B------:R-:W2:Y:S07]  /*7890*/  LDSM.16.M88.4 R108, [R144+0x1000] ;  /* 0x00100000906c783b */ /* 0x000eae0000000200 */
[C---:B---3--:R-:W-:Y:S08]  /*78a0*/  HMMA.16816.F32.BF16 R12, R104.reuse, R112, RZ ;  /* 0x00000070680c723c */ /* 0x048ff000000418ff */
[C---:B------:R-:W-:Y:S01]  /*78b0*/  HMMA.16816.F32.BF16 R16, R104.reuse, R114, RZ ;  /* 0x000000726810723c */ /* 0x040fe200000418ff */
[----:B------:R-:W3:Y:S07]  /*78c0*/  LDSM.16.M88.4 R112, [R144+0x1800] ;  /* 0x001800009070783b */ /* 0x000eee0000000200 */
[C---:B----4-:R-:W-:Y:S08]  /*78d0*/  HMMA.16816.F32.BF16 R20, R104.reuse, R116, RZ ;  /* 0x000000746814723c */ /* 0x050ff000000418ff */
[C---:B------:R-:W-:Y:S01]  /*78e0*/  HMMA.16816.F32.BF16 R24, R104.reuse, R118, RZ ;  /* 0x000000766818723c */ /* 0x040fe200000418ff */
[----:B------:R-:W-:Y:S07]  /*78f0*/  LDSM.16.M88.4 R116, [R139+0x4000] ;  /* 0x004000008b74783b */ /* 0x000fee0000000200 */
[C---:B-----5:R-:W-:Y:S08]  /*7900*/  HMMA.16816.F32.BF16 R28, R104.reuse, R120, RZ ;  /* 0x00000078681c723c */ /* 0x060ff000000418ff */
[----:B------:R-:W-:Y:S01]  /*7910*/  HMMA.16816.F32.BF16 R32, R104, R122, RZ ;  /* 0x0000007a6820723c */ /* 0x000fe200000418ff */
[----:B------:R-:W4:Y:S04]  /*7920*/  LDSM.16.M88.4 R104, [R143] ;  /* 0x000000008f68783b */ /* 0x000f280000000200 */
[----:B------:R-:W5:Y:S03]  /*7930*/  LDSM.16.M88.4 R120, [R139+0x4800] ;  /* 0x004800008b78783b */ /* 0x000f660000000200 */
[C---:B-1----:R-:W-:Y:S08]  /*7940*/  HMMA.16816.F32.BF16 R4, R124.reuse, R128, R4 ;  /* 0x000000807c04723c */ /* 0x042ff00000041804 */
[C---:B------:R-:W-:Y:S01]  /*7950*/  HMMA.16816.F32.BF16 R8, R124.reuse, R130, R8 ;  /* 0x000000827c08723c */ /* 0x040fe20000041808 */
[----:B------:R-:W1:Y:S07]  /*7960*/  LDSM.16.M88.4 R128, [R139+0x5000] ;  /* 0x005000008b80783b */ /* 0x000e6e0000000200 */
[C---:B------:R-:W-:Y:S08]  /*7970*/  HMMA.16816.F32.BF16 R12, R124.reuse, R132, R12 ;  /* 0x000000847c0c723c */ /* 0x040ff0000004180c */
[C---:B------:R-:W-:Y:S08]  /*7980*/  HMMA.16816.F32.BF16 R16, R124.reuse, R134, R16 ;  /* 0x000000867c10723c */ /* 0x040ff00000041810 */
[C---:B--2---:R-:W-:Y:S08]  /*7990*/  HMMA.16816.F32.BF16 R20, R124.reuse, R108, R20 ;  /* 0x0000006c7c14723c */ /* 0x044ff00000041814 */
[C---:B------:R-:W-:Y:S01]  /*79a0*/  HMMA.16816.F32.BF16 R24, R124.reuse, R110, R24 ;  /* 0x0000006e7c18723c */ /* 0x040fe20000041818 */
[----:B------:R-:W2:Y:S07]  /*79b0*/  LDSM.16.M88.4 R108, [R139+0x5800] ;  /* 0x005800008b6c783b */ /* 0x000eae0000000200 */
[C---:B---3--:R-:W-:Y:S08]  /*79c0*/  HMMA.16816.F32.BF16 R28, R124.reuse, R112, R28 ;  /* 0x000000707c1c723c */ /* 0x048ff0000004181c */
[----:B------:R-:W-:Y:S01]  /*79d0*/  HMMA.16816.F32.BF16 R32, R124, R114, R32 ;  /* 0x000000727c20723c */ /* 0x000fe20000041820 */
[----:B------:R-:W-:Y:S04]  /*79e0*/  LDSM.16.M88.4 R112, [R142] ;  /* 0x000000008e70783b */ /* 0x000fe80000000200 */
[----:B------:R-:W-:Y:S03]  /*79f0*/  LDSM.16.M88.4 R124, [R141+0x800] ;  /* 0x000800008d7c783b */ /* 0x000fe60000000200 */
[C---:B----4-:R-:W-:Y:S08]  /*7a00*/  HMMA.16816.F32.BF16 R4, R104.reuse, R116, R4 ;  /* 0x000000746804723c */ /* 0x050ff00000041804 */
[C---:B------:R-:W-:Y:S01]  /*7a10*/  HMMA.16816.F32.BF16 R8, R104.reuse, R118, R8 ;  /* 0x000000766808723c */ /* 0x040fe20000041808 */
[----:B------:R-:W3:Y:S07]  /*7a20*/  LDSM.16.M88.4 R116, [R141] ;  /* 0x000000008d74783b */ /* 0x000eee0000000200 */
[C---:B-----5:R-:W-:Y:S08]  /*7a30*/  HMMA.16816.F32.BF16 R12, R104.reuse, R120, R12 ;  /* 0x00000078680c723c */ /* 0x060ff0000004180c */
[C---:B------:R-:W-:Y:S01]  /*7a40*/  HMMA.16816.F32.BF16 R16, R104.reuse, R122, R16 ;  /* 0x0000007a6810723c */ /* 0x040fe20000041810 */
[----:B------:R-:W4:Y:S07]  /*7a50*/  LDSM.16.M88.4 R120, [R141+0x1000] ;  /* 0x001000008d78783b */ /* 0x000f2e0000000200 */
[C---:B-1----:R-:W-:Y:S08]  /*7a60*/  HMMA.16816.F32.BF16 R20, R104.reuse, R128, R20 ;  /* 0x000000806814723c */ /* 0x042ff00000041814 */
[C---:B------:R-:W-:Y:S01]  /*7a70*/  HMMA.16816.F32.BF16 R24, R104.reuse, R130, R24 ;  /* 0x000000826818723c */ /* 0x040fe20000041818 */
[----:B------:R-:W1:Y:S07]  /*7a80*/  LDSM.16.M88.4 R128, [R141+0x1800] ;  /* 0x001800008d80783b */ /* 0x000e6e0000000200 */
[C---:B--2---:R-:W-:Y:S08]  /*7a90*/  HMMA.16816.F32.BF16 R28, R104.reuse, R108, R28 ;  /* 0x0000006c681c723c */ /* 0x044ff0000004181c */
[----:B------:R-:W-:Y:S01]  /*7aa0*/  HMMA.16816.F32.BF16 R32, R104, R110, R32 ;  /* 0x0000006e6820723c */ /* 0x000fe20000041820 */
[----:B------:R-:W-:Y:S04]  /*7ab0*/  LDSM.16.M88.4 R104, [R147+0x2000] ;  /* 0x002000009368783b */ /* 0x000fe80000000200 */
[----:B------:R-:W2:Y:S03]  /*7ac0*/  LDSM.16.M88.4 R108, [R146+0x6000] ;  /* 0x00600000926c783b */ /* 0x000ea60000000200 */
        /* <DEDUP_REMOVED lines=8> */
[----:B------:R-:W4:Y:S07]  /*7b50*/  LDSM.16.M88.4 R120, [R146+0x7800] ;  /* 0x007800009278783b */ /* 0x000f2e0000000200 */
[C---:B-1----:R-:W-:Y:S08]  /*7b60*/  HMMA.16816.F32.BF16 R28, R112.reuse, R128, R28 ;  /* 0x00000080701c723c */ /* 0x042ff0000004181c */
[----:B------:R-:W-:Y:S01]  /*7b70*/  HMMA.16816.F32.BF16 R32, R112, R130, R32 ;  /* 0x000000827020723c */ /* 0x000fe20000041820 */
[----:B------:R-:W-:Y:S04]  /*7b80*/  LDSM.16.M88.4 R112, [R144+0x2000] ;  /* 0x002000009070783b */ /* 0x000fe80000000200 */
[----:B------:R-:W-:Y:S03]  /*7b90*/  LDSM.16.M88.4 R128, [R144+0x3000] ;  /* 0x003000009080783b */ /* 0x000fe60000000200 */
[C---:B--2---:R-:W-:Y:S08]  /*7ba0*/  HMMA.16816.F32.BF16 R4, R104.reuse, R108, R4 ;  /* 0x0000006c6804723c */ /* 0x044ff00000041804 */
[C---:B------:R-:W-:Y:S01]  /*7bb0*/  HMMA.16816.F32.BF16 R8, R104.reuse, R110, R8 ;  /* 0x0000006e6808723c */ /* 0x040fe20000041808 */
[----:B------:R-:W1:Y:S07]  /*7bc0*/  LDSM.16.M88.4 R108, [R145+0x2000] ;  /* 0x00200000916c783b */ /* 0x000e6e0000000200 */
[C---:B---3--:R-:W-:Y:S08]  /*7bd0*/  HMMA.16816.F32.BF16 R12, R104.reuse, R116, R12 ;  /* 0x00000074680c723c */ /* 0x048ff0000004180c */
[C---:B------:R-:W-:Y:S01]  /*7be0*/  HMMA.16816.F32.BF16 R16, R104.reuse, R118, R16 ;  /* 0x000000766810723c */ /* 0x040fe20000041810 */
[----:B------:R-:W2:Y:S07]  /*7bf0*/  LDSM.16.M88.4 R116, [R144+0x2800] ;  /* 0x002800009074783b */ /* 0x000eae0000000200 */
[C---:B-----5:R-:W-:Y:S08]  /*7c00*/  HMMA.16816.F32.BF16 R20, R104.reuse, R124, R20 ;  /* 0x0000007c6814723c */ /* 0x060ff00000041814 */
[C---:B------:R-:W-:Y:S01]  /*7c10*/  HMMA.16816.F32.BF16 R24, R104.reuse, R126, R24 ;  /* 0x0000007e6818723c */ /* 0x040fe20000041818 */
[----:B------:R-:W3:Y:S07]  /*7c20*/  LDSM.16.M88.4 R124, [R144+0x3800] ;  /* 0x00380000907c783b */ /* 0x000eee0000000200 */
[C---:B----4-:R-:W-:Y:S08]  /*7c30*/  HMMA.16816.F32.BF16 R28, R104.reuse, R120, R28 ;  /* 0x00000078681c723c */ /* 0x050ff0000004181c */
[----:B------:R-:W-:Y:S01]  /*7c40*/  HMMA.16816.F32.BF16 R32, R104, R122, R32 ;  /* 0x0000007a6820723c */ /* 0x000fe20000041820 */
[----:B------:R-:W-:Y:S04]  /*7c50*/  LDSM.16.M88.4 R104, [R143+0x2000] ;  /* 0x002000008f68783b */ /* 0x000fe80000000200 */
[----:B------:R-:W-:Y:S03]  /*7c60*/  LDSM.16.M88.4 R120, [R139+0x7000] ;  /* 0x007000008b78783b */ /* 0x000fe60000000200 */
[C---:B-1----:R-:W-:Y:S08]  /*7c70*/  HMMA.16816.F32.BF16 R4, R108.reuse, R112, R4 ;  /* 0x000000706c04723c */ /* 0x042ff00000041804 */
[C---:B------:R-:W-:Y:S01]  /*7c80*/  HMMA.16816.F32.BF16 R8, R108.reuse, R114, R8 ;  /* 0x000000726c08723c */ /* 0x040fe20000041808 */
[----:B------:R-:W1:Y:S07]  /*7c90*/  LDSM.16.M88.4 R112, [R139+0x6000] ;  /* 0x006000008b70783b */ /* 0x000e6e0000000200 */
[C---:B--2---:R-:W-:Y:S08]  /*7ca0*/  HMMA.16816.F32.BF16 R12, R108.reuse, R116, R12 ;  /* 0x000000746c0c723c */ /* 0x044ff0000004180c */
[C---:B------:R-:W-:Y:S01]  /*7cb0*/  HMMA.16816.F32.BF16 R16, R108.reuse, R118, R16 ;  /* 0x000000766c10723c */ /* 0x040fe20000041810 */
[----:B------:R-:W2:Y:S07]  /*7cc0*/  LDSM.16.M88.4 R116, [R139+0x6800] ;  /* 0x006800008b74783b */ /* 0x000eae0000000200 */
[C---:B------:R-:W-:Y:S08]  /*7cd0*/  HMMA.16816.F32.BF16 R20, R108.reuse, R128, R20 ;  /* 0x000000806c14723c */ /* 0x040ff00000041814 */
[C---:B------:R-:W-:Y:S01]  /*7ce0*/  HMMA.16816.F32.BF16 R24, R108.reuse, R130, R24 ;  /* 0x000000826c18723c */ /* 0x040fe20000041818 */
[----:B------:R-:W4:Y:S07]  /*7cf0*/  LDSM.16.M88.4 R128, [R139+0x7800] ;  /* 0x007800008b80783b */ /* 0x000f2e0000000200 */
[C---:B---3--:R-:W-:Y:S08]  /*7d00*/  HMMA.16816.F32.BF16 R28, R108.reuse, R124, R28 ;  /* 0x0000007c6c1c723c */ /* 0x048ff0000004181c */
        /* <DEDUP_REMOVED lines=11> */
[----:B------:R-:W3:Y:S01]  /*7dc0*/  LDSM.16.M88.4 R120, [R141+0x3000] ;  /* 0x003000008d78783b */ /* 0x000ee20000000200 */
[----:B------:R-:W-:Y:S04]  /*7dd0*/  DEPBAR.LE SB0, 0x0 ;  /* 0x000080000000791a */ /* 0x000fe80000000000 */
[----:B------:R-:W-:Y:S02]  /*7de0*/  BAR.SYNC.DEFER_BLOCKING 0x0 ;  /* 0x0000000000007b1d */ /* 0x000fe40000010000 */
[C---:B----4-:R-:W-:Y:S08]  /*7df0*/  HMMA.16816.F32.BF16 R28, R104.reuse, R128, R28 ;  /* 0x00000080681c723c */ /* 0x050ff0000004181c */
[----:B------:R-:W-:Y:S08]  /*7e00*/  HMMA.16816.F32.BF16 R32, R104, R130, R32 ;  /* 0x000000826820723c */ /* 0x000ff00000041820 */
[C---:B-1----:R-:W-:Y:S08]  /*7e10*/  HMMA.16816.F32.BF16 R4, R108.reuse, R112, R4 ;  /* 0x000000706c04723c */ /* 0x042ff00000041804 */
[C---:B------:R-:W-:Y:S08]  /*7e20*/  HMMA.16816.F32.BF16 R8, R108.reuse, R114, R8 ;  /* 0x000000726c08723c */ /* 0x040ff00000041808 */
[C---:B--2---:R-:W-:Y:S08]  /*7e30*/  HMMA.16816.F32.BF16 R12, R108.reuse, R116, R12 ;  /* 0x000000746c0c723c */ /* 0x044ff0000004180c */
[C---:B------:R-:W-:Y:S08]  /*7e40*/  HMMA.16816.F32.BF16 R16, R108.reuse, R118, R16 ;  /* 0x000000766c10723c */ /* 0x040ff00000041810 */
[C---:B---3--:R-:W-:Y:S08]  /*7e50*/  HMMA.16816.F32.BF16 R20, R108.reuse, R120, R20 ;  /* 0x000000786c14723c */ /* 0x048ff00000041814 */
[C---:B------:R-:W-:Y:S08]  /*7e60*/  HMMA.16816.F32.BF16 R24, R108.reuse, R122, R24 ;  /* 0x0000007a6c18723c */ /* 0x040ff00000041818 */
[C---:B------:R-:W-:Y:S08]  /*7e70*/  HMMA.16816.F32.BF16 R28, R108.reuse, R124, R28 ;  /* 0x0000007c6c1c723c */ /* 0x040ff0000004181c */
[----:B------:R-:W-:Y:S01]  /*7e80*/  HMMA.16816.F32.BF16 R32, R108, R126, R32 ;  /* 0x0000007e6c20723c */ /* 0x000fe20000041820 */
[----:B------:R-:W-:-:S07]  /*7e90*/  @P4 BRA `(.L_x_576) ;  /* 0xfffff06000004947 */ /* 0x000fce000383ffff */
.L_x_575:
[----:B------:R-:W-:Y:S01]  /*7ea0*/  FMNMX.FTZ R2, R4, R101, !PT ;  /* 0x0000006504027209 */ /* 0x000fe20007810000 */
[----:B-1----:R-:W-:Y:S01]  /*7eb0*/  LDSM.16.MT88.4 R108, [R138+0x8000] ;  /* 0x008000008a6c783b */ /* 0x002fe20000004200 */
        /* <DEDUP_REMOVED lines=87> */
[--C-:B------:R-:W-:Y:S02]  /*8430*/  FFMA.FTZ R132, R27, c[0x0][0x23c], -R119.reuse ;  /* 0x00008f001b847a23 */ /* 0x100fe40000010877 */
        /* <DEDUP_REMOVED lines=32> */
[C---:B------:R-:W-:Y:S01]  /*8640*/  FMUL.FTZ R12, R2.reuse, R92 ;  /* 0x0000005c020c7220 */ /* 0x040fe20000410000 */
[----:B------:R-:W-:Y:S01]  /*8650*/  MUFU.EX2 R130, R130 ;  /* 0x0000008200827308 */ /* 0x000fe20000000800 */
[--C-:B------:R-:W-:Y:S02]  /*8660*/  FFMA.FTZ R121, R13, c[0x0][0x23c], -R122.reuse ;  /* 0x00008f000d797a23 */ /* 0x100fe4000001087a */
[----:B------:R-:W-:Y:S01]  /*8670*/  FMUL.FTZ R13, R2, R93 ;  /* 0x0000005d020d7220 */ /* 0x000fe20000410000 */
[----:B---3--:R-:W-:Y:S01]  /*8680*/  F2FP.BF16.PACK_AB R99, R118, R117 ;  /* 0x000000757663723e */ /* 0x008fe200000010ff */
[--C-:B------:R-:W-:Y:S02]  /*8690*/  FFMA.FTZ R123, R14, c[0x0][0x23c], -R119.reuse ;  /* 0x00008f000e7b7a23 */ /* 0x100fe40000010877 */
[C---:B------:R-:W-:Y:S02]  /*86a0*/  FMUL.FTZ R14, R0.reuse, R94 ;  /* 0x0000005e000e7220 */ /* 0x040fe40000410000 */
[--C-:B------:R-:W-:Y:S01]  /*86b0*/  FFMA.FTZ R124, R15, c[0x0][0x23c], -R119.reuse ;  /* 0x00008f000f7c7a23 */ /* 0x100fe20000010877 */
[----:B------:R-:W-:Y:S01]  /*86c0*/  MUFU.EX2 R120, R120 ;  /* 0x0000007800787308 */ /* 0x000fe20000000800 */
[C---:B-1----:R-:W-:Y:S05]  /*86d0*/  HMMA.16816.F32.BF16 R8, R96.reuse, R104, R8 ;  /* 0x000000686008723c */ /* 0x042fea0000041808 */
[----:B------:R-:W-:Y:S02]  /*86e0*/  FMUL.FTZ R15, R0, R95 ;  /* 0x0000005f000f7220 */ /* 0x000fe40000410000 */
[----:B------:R-:W-:Y:S01]  /*86f0*/  LDSM.16.MT88.4 R92, [R136+0xa000] ;  /* 0x00a00000885c783b */ /* 0x000fe20000004200 */
[C---:B------:R-:W-:Y:S01]  /*8700*/  HMMA.16816.F32.BF16 R36, R96.reuse, R106, R36 ;  /* 0x0000006a6024723c */ /* 0x040fe20000041824 */
[----:B------:R-:W1:Y:S03]  /*8710*/  MUFU.EX2 R121, R121 ;  /* 0x0000007900797308 */ /* 0x000e660000000800 */
[C---:B------:R-:W-:Y:S02]  /*8720*/  FMUL.FTZ R72, R2.reuse, R72 ;  /* 0x0000004802487220 */ /* 0x040fe40000410000 */
[----:B------:R-:W-:Y:S01]  /*8730*/  FMUL.FTZ R73, R2, R73 ;  /* 0x0000004902497220 */ /* 0x000fe20000410000 */
[----:B------:R-:W2:Y:S01]  /*8740*/  LDSM.16.MT88.4 R104, [R136+0x8000] ;  /* 0x008000008868783b */ /* 0x000ea20000004200 */
[C---:B------:R-:W-:Y:S03]  /*8750*/  HMMA.16816.F32.BF16 R40, R96.reuse, R108, R40 ;  /* 0x0000006c6028723c */ /* 0x040fe60000041828 */
[----:B------:R-:W-:Y:S01]  /*8760*/  MUFU.EX2 R123, R123 ;  /* 0x0000007b007b7308 */ /* 0x000fe20000000800 */
[C---:B------:R-:W-:Y:S02]  /*8770*/  FMUL.FTZ R74, R0.reuse, R74 ;  /* 0x0000004a004a7220 */ /* 0x040fe40000410000 */
[----:B------:R-:W-:Y:S02]  /*8780*/  FMUL.FTZ R75, R0, R75 ;  /* 0x0000004b004b7220 */ /* 0x000fe40000410000 */
[C---:B------:R-:W-:Y:S01]  /*8790*/  HMMA.16816.F32.BF16 R44, R96.reuse, R110, R44 ;  /* 0x0000006e602c723c */ /* 0x040fe2000004182c */
[----:B------:R-:W3:Y:S03]  /*87a0*/  LDSM.16.MT88.4 R108, [R140+0xa000] ;  /* 0x00a000008c6c783b */ /* 0x000ee60000004200 */
[C---:B------:R-:W-:Y:S01]  /*87b0*/  FMUL.FTZ R76, R2.reuse, R76 ;  /* 0x0000004c024c7220 */ /* 0x040fe20000410000 */
[----:B------:R-:W4:Y:S01]  /*87c0*/  MUFU.EX2 R124, R124 ;  /* 0x0000007c007c7308 */ /* 0x000f220000000800 */
[----:B------:R-:W-:Y:S02]  /*87d0*/  FMUL.FTZ R77, R2, R77 ;  /* 0x0000004d024d7220 */ /* 0x000fe40000410000 */
[C---:B------:R-:W-:Y:S04]  /*87e0*/  HMMA.16816.F32.BF16 R48, R96.reuse, R112, R48 ;  /* 0x000000706030723c */ /* 0x040fe80000041830 */
[C---:B------:R-:W-:Y:S02]  /*87f0*/  FMUL.FTZ R78, R0.reuse, R78 ;  /* 0x0000004e004e7220 */ /* 0x040fe40000410000 */
[----:B------:R-:W-:Y:S01]  /*8800*/  FMUL.FTZ R79, R0, R79 ;  /* 0x0000004f004f7220 */ /* 0x000fe20000410000 */
[----:B------:R-:W-:Y:S01]  /*8810*/  MUFU.EX2 R131, R131 ;  /* 0x0000008300837308 */ /* 0x000fe20000000800 */
[C---:B------:R-:W-:Y:S01]  /*8820*/  HMMA.16816.F32.BF16 R52, R96.reuse, R114, R52 ;  /* 0x000000726034723c */ /* 0x040fe20000041834 */
[----:B------:R-:W5:Y:S03]  /*8830*/  LDSM.16.MT88.4 R112, [R138+0xa000] ;  /* 0x00a000008a70783b */ /* 0x000f660000004200 */
[--C-:B------:R-:W-:Y:S02]  /*8840*/  FFMA.FTZ R125, R16, c[0x0][0x23c], -R122.reuse ;  /* 0x00008f00107d7a23 */ /* 0x100fe4000001087a */
[----:B------:R-:W-:Y:S02]  /*8850*/  FFMA.FTZ R126, R17, c[0x0][0x23c], -R122 ;  /* 0x00008f00117e7a23 */ /* 0x000fe4000001087a */
[--C-:B------:R-:W-:Y:S01]  /*8860*/  FFMA.FTZ R127, R18, c[0x0][0x23c], -R119.reuse ;  /* 0x00008f00127f7a23 */ /* 0x100fe20000010877 */
[----:B------:R-:W-:Y:S03]  /*8870*/  MUFU.EX2 R132, R132 ;  /* 0x0000008400847308 */ /* 0x000fe60000000800 */
[----:B------:R-:W-:Y:S02]  /*8880*/  FFMA.FTZ R128, R19, c[0x0][0x23c], -R119 ;  /* 0x00008f0013807a23 */ /* 0x000fe40000010877 */
[C---:B------:R-:W-:Y:S01]  /*8890*/  FMUL.FTZ R80, R2.reuse, R80 ;  /* 0x0000005002507220 */ /* 0x040fe20000410000 */
[C---:B--2---:R-:W-:Y:S03]  /*88a0*/  HMMA.16816.F32.BF16 R56, R96.reuse, R104, R56 ;  /* 0x000000686038723c */ /* 0x044fe60000041838 */
[----:B------:R-:W-:Y:S01]  /*88b0*/  FMUL.FTZ R81, R2, R81 ;  /* 0x0000005102517220 */ /* 0x000fe20000410000 */
[----:B------:R-:W-:Y:S01]  /*88c0*/  MUFU.EX2 R125, R125 ;  /* 0x0000007d007d7308 */ /* 0x000fe20000000800 */
[C---:B------:R-:W-:Y:S02]  /*88d0*/  FMUL.FTZ R82, R0.reuse, R82 ;  /* 0x0000005200527220 */ /* 0x040fe40000410000 */
[----:B------:R-:W-:Y:S01]  /*88e0*/  FMUL.FTZ R83, R0, R83 ;  /* 0x0000005300537220 */ /* 0x000fe20000410000 */
[C---:B------:R-:W-:Y:S01]  /*88f0*/  HMMA.16816.F32.BF16 R60, R96.reuse, R106, R60 ;  /* 0x0000006a603c723c */ /* 0x040fe2000004183c */
[----:B------:R-:W2:Y:S03]  /*8900*/  LDSM.16.MT88.4 R104, [R137+0xa000] ;  /* 0x00a000008968783b */ /* 0x000ea60000004200 */
[C---:B------:R-:W-:Y:S01]  /*8910*/  FMUL.FTZ R16, R2.reuse, R88 ;  /* 0x0000005802107220 */ /* 0x040fe20000410000 */
[----:B-1----:R-:W-:Y:S01]  /*8920*/  F2FP.BF16.PACK_AB R88, R121, R120 ;  /* 0x000000787958723e */ /* 0x002fe200000010ff */
[----:B------:R-:W1:Y:S01]  /*8930*/  MUFU.EX2 R126, R126 ;  /* 0x0000007e007e7308 */ /* 0x000e620000000800 */
[----:B------:R-:W-:Y:S01]  /*8940*/  FMUL.FTZ R17, R2, R89 ;  /* 0x0000005902117220 */ /* 0x000fe20000410000 */
[C---:B---3--:R-:W-:Y:S04]  /*8950*/  HMMA.16816.F32.BF16 R64, R96.reuse, R108, R64 ;  /* 0x0000006c6040723c */ /* 0x048fe80000041840 */
[----:B----4-:R-:W-:Y:S01]  /*8960*/  F2FP.BF16.PACK_AB R89, R124, R123 ;  /* 0x0000007b7c59723e */ /* 0x010fe200000010ff */
[C---:B------:R-:W-:Y:S02]  /*8970*/  FMUL.FTZ R18, R0.reuse, R90 ;  /* 0x0000005a00127220 */ /* 0x040fe40000410000 */
[----:B------:R-:W-:Y:S01]  /*8980*/  FMUL.FTZ R19, R0, R91 ;  /* 0x0000005b00137220 */ /* 0x000fe20000410000 */
[C---:B------:R-:W-:Y:S01]  /*8990*/  HMMA.16816.F32.BF16 R68, R96.reuse, R110, R68 ;  /* 0x0000006e6044723c */ /* 0x040fe20000041844 */
[----:B------:R-:W3:Y:S01]  /*89a0*/  LDSM.16.MT88.4 R108, [R140+0x8800] ;  /* 0x008800008c6c783b */ /* 0x000ee20000004200 */
[----:B------:R-:W-:Y:S02]  /*89b0*/  MUFU.EX2 R127, R127 ;  /* 0x0000007f007f7308 */ /* 0x000fe40000000800 */
[C---:B------:R-:W-:Y:S02]  /*89c0*/  FMUL.FTZ R84, R2.reuse, R84 ;  /* 0x0000005402547220 */ /* 0x040fe40000410000 */
[----:B------:R-:W-:Y:S02]  /*89d0*/  FMUL.FTZ R85, R2, R85 ;  /* 0x0000005502557220 */ /* 0x000fe40000410000 */
[C---:B-----5:R-:W-:Y:S04]  /*89e0*/  HMMA.16816.F32.BF16 R72, R96.reuse, R112, R72 ;  /* 0x000000706048723c */ /* 0x060fe80000041848 */
[----:B------:R-:W4:Y:S01]  /*89f0*/  MUFU.EX2 R128, R128 ;  /* 0x0000008000807308 */ /* 0x000f220000000800 */
[----:B------:R-:W-:Y:S01]  /*8a00*/  FMUL.FTZ R86, R0, R86 ;  /* 0x0000005600567220 */ /* 0x000fe20000410000 */
[----:B-1----:R-:W-:Y:S01]  /*8a10*/  F2FP.BF16.PACK_AB R90, R126, R125 ;  /* 0x0000007d7e5a723e */ /* 0x002fe200000010ff */
[----:B------:R-:W-:Y:S01]  /*8a20*/  FMUL.FTZ R87, R0, R87 ;  /* 0x0000005700577220 */ /* 0x000fe20000410000 */
[C---:B------:R-:W-:Y:S01]  /*8a30*/  HMMA.16816.F32.BF16 R12, R96.reuse, R114, R12 ;  /* 0x00000072600c723c */ /* 0x040fe2000004180c */
[----:B------:R-:W-:Y:S03]  /*8a40*/  LDSM.16.MT88.4 R112, [R137+0x8800] ;  /* 0x008800008970783b */ /* 0x000fe60000004200 */
[----:B------:R-:W-:Y:S02]  /*8a50*/  FFMA.FTZ R116, R2, R171, R116 ;  /* 0x000000ab02747223 */ /* 0x000fe40000010074 */
[----:B------:R-:W-:Y:S02]  /*8a60*/  FFMA.FTZ R6, R0, R169, R6 ;  /* 0x000000a900067223 */ /* 0x000fe40000010006 */
[----:B------:R-:W-:Y:S01]  /*8a70*/  FADD.FTZ R5, R5, R116 ;  /* 0x0000007405057221 */ /* 0x000fe20000010000 */
[C---:B--2---:R-:W-:Y:S03]  /*8a80*/  HMMA.16816.F32.BF16 R76, R96.reuse, R104, R76 ;  /* 0x00000068604c723c */ /* 0x044fe6000004184c */
[----:B------:R-:W-:Y:S02]  /*8a90*/  FADD.FTZ R6, R7, R6 ;  /* 0x0000000607067221 */ /* 0x000fe40000010000 */
[----:B------:R-:W-:Y:S02]  /*8aa0*/  FADD.FTZ R102, R102, R5 ;  /* 0x0000000566667221 */ /* 0x000fe40000010000 */
[----:B------:R-:W-:Y:S01]  /*8ab0*/  FADD.FTZ R117, R117, R6 ;  /* 0x0000000675757221 */ /* 0x000fe20000010000 */
[C---:B------:R-:W-:Y:S01]  /*8ac0*/  HMMA.16816.F32.BF16 R80, R96.reuse, R106, R80 ;  /* 0x0000006a6050723c */ /* 0x040fe20000041850 */
[----:B------:R-:W1:Y:S03]  /*8ad0*/  LDSM.16.MT88.4 R104, [R138+0x8800] ;  /* 0x008800008a68783b */ /* 0x000e660000004200 */
[----:B----4-:R-:W-:Y:S01]  /*8ae0*/  F2FP.BF16.PACK_AB R91, R128, R127 ;  /* 0x0000007f805b723e */ /* 0x010fe200000010ff */
[----:B------:R-:W-:Y:S02]  /*8af0*/  FADD.FTZ R103, R103, R102 ;  /* 0x0000006667677221 */ /* 0x000fe40000010000 */
[----:B------:R-:W-:Y:S01]  /*8b00*/  FADD.FTZ R118, R118, R117 ;  /* 0x0000007576767221 */ /* 0x000fe20000010000 */
[C---:B------:R-:W-:Y:S04]  /*8b10*/  HMMA.16816.F32.BF16 R16, R96.reuse, R92, R16 ;  /* 0x0000005c6010723c */ /* 0x040fe80000041810 */
[----:B------:R-:W-:Y:S02]  /*8b20*/  FADD.FTZ R120, R120, R103 ;  /* 0x0000006778787221 */ /* 0x000fe40000010000 */
[----:B------:R-:W-:Y:S02]  /*8b30*/  FADD.FTZ R123, R123, R118 ;  /* 0x000000767b7b7221 */ /* 0x000fe40000010000 */
[----:B------:R-:W-:Y:S01]  /*8b40*/  HMMA.16816.F32.BF16 R84, R96, R94, R84 ;  /* 0x0000005e6054723c */ /* 0x000fe20000041854 */
[----:B------:R-:W2:Y:S03]  /*8b50*/  LDSM.16.MT88.4 R92, [R136+0x8800] ;  /* 0x00880000885c783b */ /* 0x000ea60000004200 */
[----:B------:R-:W-:Y:S02]  /*8b60*/  FADD.FTZ R120, R121, R120 ;  /* 0x0000007879787221 */ /* 0x000fe40000010000 */
[----:B------:R-:W-:Y:S02]  /*8b70*/  FADD.FTZ R124, R124, R123 ;  /* 0x0000007b7c7c7221 */ /* 0x000fe40000010000 */
[C---:B---3--:R-:W-:Y:S01]  /*8b80*/  HMMA.16816.F32.BF16 R8, R88.reuse, R108, R8 ;  /* 0x0000006c5808723c */ /* 0x048fe20000041808 */
[----:B------:R-:W3:Y:S04]  /*8b90*/  LDSM.16.MT88.4 R96, [R140+0xa800] ;  /* 0x00a800008c60783b */ /* 0x000ee80000004200 */
[----:B------:R-:W-:Y:S02]  /*8ba0*/  FADD.FTZ R125, R125, R120 ;  /* 0x000000787d7d7221 */ /* 0x000fe40000010000 */
[----:B------:R-:W-:Y:S01]  /*8bb0*/  FADD.FTZ R5, R127, R124 ;  /* 0x0000007c7f057221 */ /* 0x000fe20000010000 */
[C---:B------:R-:W-:Y:S01]  /*8bc0*/  HMMA.16816.F32.BF16 R36, R88.reuse, R110, R36 ;  /* 0x0000006e5824723c */ /* 0x040fe20000041824 */
[----:B------:R-:W-:Y:S03]  /*8bd0*/  LDSM.16.MT88.4 R108, [R138+0x9000] ;  /* 0x009000008a6c783b */ /* 0x000fe60000004200 */
[----:B------:R-:W-:Y:S02]  /*8be0*/  FADD.FTZ R126, R126, R125 ;  /* 0x0000007d7e7e7221 */ /* 0x000fe40000010000 */
[----:B------:R-:W-:Y:S02]  /*8bf0*/  FADD.FTZ R5, R128, R5 ;  /* 0x0000000580057221 */ /* 0x000fe40000010000 */
[C---:B-1----:R-:W-:Y:S08]  /*8c00*/  HMMA.16816.F32.BF16 R40, R88.reuse, R104, R40 ;  /* 0x000000685828723c */ /* 0x042ff00000041828 */
[C---:B------:R-:W-:Y:S01]  /*8c10*/  HMMA.16816.F32.BF16 R44, R88.reuse, R106, R44 ;  /* 0x0000006a582c723c */ /* 0x040fe2000004182c */
[----:B------:R-:W1:Y:S07]  /*8c20*/  LDSM.16.MT88.4 R104, [R138+0xa800] ;  /* 0x00a800008a68783b */ /* 0x000e6e0000004200 */
[C---:B------:R-:W-:Y:S07]  /*8c30*/  HMMA.16816.F32.BF16 R48, R88.reuse, R112, R48 ;  /* 0x000000705830723c */ /* 0x040fee0000041830 */
[--C-:B------:R-:W-:Y:S01]  /*8c40*/  FFMA.FTZ R112, R22, c[0x0][0x23c], -R119.reuse ;  /* 0x00008f0016707a23 */ /* 0x100fe20000010877 */
[C---:B------:R-:W-:Y:S04]  /*8c50*/  HMMA.16816.F32.BF16 R52, R88.reuse, R114, R52 ;  /* 0x000000725834723c */ /* 0x040fe80000041834 */
[----:B------:R-:W-:Y:S01]  /*8c60*/  FFMA.FTZ R113, R23, c[0x0][0x23c], -R119 ;  /* 0x00008f0017717a23 */ /* 0x000fe20000010877 */
[----:B------:R-:W4:Y:S01]  /*8c70*/  MUFU.EX2 R112, R112 ;  /* 0x0000007000707308 */ /* 0x000f220000000800 */
[----:B------:R-:W5:Y:S01]  /*8c80*/  LDSM.16.MT88.4 R20, [R137+0xa800] ;  /* 0x00a800008914783b */ /* 0x000f620000004200 */
[--C-:B------:R-:W-:Y:S01]  /*8c90*/  FFMA.FTZ R114, R24, c[0x0][0x23c], -R122.reuse ;  /* 0x00008f0018727a23 */ /* 0x100fe2000001087a */
[C---:B--2---:R-:W-:Y:S04]  /*8ca0*/  HMMA.16816.F32.BF16 R56, R88.reuse, R92, R56 ;  /* 0x0000005c5838723c */ /* 0x044fe80000041838 */
[----:B------:R-:W-:Y:S02]  /*8cb0*/  FFMA.FTZ R115, R25, c[0x0][0x23c], -R122 ;  /* 0x00008f0019737a23 */ /* 0x000fe4000001087a */
[----:B------:R-:W-:Y:S01]  /*8cc0*/  LDSM.16.MT88.4 R24, [R137+0x9000] ;  /* 0x009000008918783b */ /* 0x000fe20000004200 */
[----:B------:R-:W2:Y:S01]  /*8cd0*/  MUFU.EX2 R113, R113 ;  /* 0x0000007100717308 */ /* 0x000ea20000000800 */
[C---:B------:R-:W-:Y:S06]  /*8ce0*/  HMMA.16816.F32.BF16 R60, R88.reuse, R94, R60 ;  /* 0x0000005e583c723c */ /* 0x040fec000004183c */
[----:B------:R-:W5:Y:S02]  /*8cf0*/  LDSM.16.MT88.4 R92, [R136+0xa800] ;  /* 0x00a80000885c783b */ /* 0x000f640000004200 */
[C---:B---3--:R-:W-:Y:S01]  /*8d00*/  HMMA.16816.F32.BF16 R64, R88.reuse, R96, R64 ;  /* 0x000000605840723c */ /* 0x048fe20000041840 */
[----:B------:R-:W-:Y:S03]  /*8d10*/  MUFU.EX2 R114, R114 ;  /* 0x0000007200727308 */ /* 0x000fe60000000800 */
[----:B----4-:R-:W-:Y:S04]  /*8d20*/  FADD.FTZ R0, R112, R5 ;  /* 0x0000000570007221 */ /* 0x010fe80000010000 */
[C---:B------:R-:W-:Y:S01]  /*8d30*/  HMMA.16816.F32.BF16 R68, R88.reuse, R98, R68 ;  /* 0x000000625844723c */ /* 0x040fe20000041844 */
[----:B------:R-:W3:Y:S02]  /*8d40*/  LDSM.16.MT88.4 R96, [R140+0x9000] ;  /* 0x009000008c60783b */ /* 0x000ee40000004200 */
[----:B------:R-:W4:Y:S01]  /*8d50*/  MUFU.EX2 R115, R115 ;  /* 0x0000007300737308 */ /* 0x000f220000000800 */
[----:B--2---:R-:W-:Y:S04]  /*8d60*/  FADD.FTZ R0, R113, R0 ;  /* 0x0000000071007221 */ /* 0x004fe80000010000 */
[C---:B-1----:R-:W-:Y:S04]  /*8d70*/  HMMA.16816.F32.BF16 R72, R88.reuse, R104, R72 ;  /* 0x000000685848723c */ /* 0x042fe80000041848 */
[----:B------:R-:W-:Y:S01]  /*8d80*/  FADD.FTZ R5, R131, R0 ;  /* 0x0000000083057221 */ /* 0x000fe20000010000 */
[----:B------:R-:W-:Y:S03]  /*8d90*/  MOV R0, R3 ;  /* 0x0000000300007202 */ /* 0x000fe60000000f00 */
[C---:B------:R-:W-:Y:S01]  /*8da0*/  HMMA.16816.F32.BF16 R12, R88.reuse, R106, R12 ;  /* 0x0000006a580c723c */ /* 0x040fe2000004180c */
[----:B------:R-:W1:Y:S03]  /*8db0*/  LDSM.16.MT88.4 R104, [R136+0x9000] ;  /* 0x009000008868783b */ /* 0x000e660000004200 */
[----:B------:R-:W-:Y:S04]  /*8dc0*/  FADD.FTZ R5, R132, R5 ;  /* 0x0000000584057221 */ /* 0x000fe80000010000 */
[C---:B-----5:R-:W-:Y:S07]  /*8dd0*/  HMMA.16816.F32.BF16 R76, R88.reuse, R20, R76 ;  /* 0x00000014584c723c */ /* 0x060fee000004184c */
[----:B------:R-:W-:Y:S01]  /*8de0*/  F2FP.BF16.PACK_AB R20, R130, R129 ;  /* 0x000000818214723e */ /* 0x000fe200000010ff */
[C---:B------:R-:W-:Y:S04]  /*8df0*/  HMMA.16816.F32.BF16 R80, R88.reuse, R22, R80 ;  /* 0x000000165850723c */ /* 0x040fe80000041850 */
[----:B------:R-:W-:Y:S01]  /*8e00*/  F2FP.BF16.PACK_AB R21, R113, R112 ;  /* 0x000000707115723e */ /* 0x000fe200000010ff */
[----:B------:R-:W-:Y:S02]  /*8e10*/  FADD.FTZ R129, R129, R126 ;  /* 0x0000007e81817221 */ /* 0x000fe40000010000 */
[C---:B----4-:R-:W-:Y:S01]  /*8e20*/  F2FP.BF16.PACK_AB R22, R115.reuse, R114 ;  /* 0x000000727316723e */ /* 0x050fe200000010ff */
[C---:B------:R-:W-:Y:S04]  /*8e30*/  HMMA.16816.F32.BF16 R16, R88.reuse, R92, R16 ;  /* 0x0000005c5810723c */ /* 0x040fe80000041810 */
[----:B------:R-:W-:Y:S01]  /*8e40*/  F2FP.BF16.PACK_AB R23, R132, R131 ;  /* 0x000000838417723e */ /* 0x000fe200000010ff */
[----:B------:R-:W-:Y:S03]  /*8e50*/  FADD.FTZ R129, R130, R129 ;  /* 0x0000008182817221 */ /* 0x000fe60000010000 */
[----:B------:R-:W-:Y:S01]  /*8e60*/  HMMA.16816.F32.BF16 R84, R88, R94, R84 ;  /* 0x0000005e5854723c */ /* 0x000fe20000041854 */
[----:B------:R-:W2:Y:S03]  /*8e70*/  LDSM.16.MT88.4 R88, [R140+0xb000] ;  /* 0x00b000008c58783b */ /* 0x000ea60000004200 */
[----:B------:R-:W-:Y:S04]  /*8e80*/  FADD.FTZ R114, R114, R129 ;  /* 0x0000008172727221 */ /* 0x000fe80000010000 */
[C---:B---3--:R-:W-:Y:S01]  /*8e90*/  HMMA.16816.F32.BF16 R8, R20.reuse, R96, R8 ;  /* 0x000000601408723c */ /* 0x048fe20000041808 */
[----:B------:R-:W3:Y:S04]  /*8ea0*/  LDSM.16.MT88.4 R92, [R138+0xb000] ;  /* 0x00b000008a5c783b */ /* 0x000ee80000004200 */
[----:B------:R-:W-:Y:S02]  /*8eb0*/  FADD.FTZ R115, R115, R114 ;  /* 0x0000007273737221 */ /* 0x000fe40000010000 */
[--C-:B------:R-:W-:Y:S01]  /*8ec0*/  FFMA.FTZ R96, R31, c[0x0][0x23c], -R119.reuse ;  /* 0x00008f001f607a23 */ /* 0x100fe20000010877 */
[C---:B------:R-:W-:Y:S08]  /*8ed0*/  HMMA.16816.F32.BF16 R36, R20.reuse, R98, R36 ;  /* 0x000000621424723c */ /* 0x040ff00000041824 */
[C---:B------:R-:W-:Y:S07]  /*8ee0*/  HMMA.16816.F32.BF16 R40, R20.reuse, R108, R40 ;  /* 0x0000006c1428723c */ /* 0x040fee0000041828 */
[--C-:B------:R-:W-:Y:S01]  /*8ef0*/  FFMA.FTZ R108, R28, c[0x0][0x23c], -R122.reuse ;  /* 0x00008f001c6c7a23 */ /* 0x100fe2000001087a */
[C---:B------:R-:W-:Y:S04]  /*8f00*/  HMMA.16816.F32.BF16 R44, R20.reuse, R110, R44 ;  /* 0x0000006e142c723c */ /* 0x040fe8000004182c */
[--C-:B------:R-:W-:Y:S01]  /*8f10*/  FFMA.FTZ R109, R29, c[0x0][0x23c], -R122.reuse ;  /* 0x00008f001d6d7a23 */ /* 0x100fe2000001087a */
[----:B------:R-:W-:Y:S02]  /*8f20*/  MUFU.EX2 R108, R108 ;  /* 0x0000006c006c7308 */ /* 0x000fe40000000800 */
[--C-:B------:R-:W-:Y:S01]  /*8f30*/  FFMA.FTZ R110, R30, c[0x0][0x23c], -R119.reuse ;  /* 0x00008f001e6e7a23 */ /* 0x100fe20000010877 */
[C---:B------:R-:W-:Y:S01]  /*8f40*/  HMMA.16816.F32.BF16 R48, R20.reuse, R24, R48 ;  /* 0x000000181430723c */ /* 0x040fe20000041830 */
[----:B------:R-:W-:Y:S06]  /*8f50*/  LDSM.16.MT88.4 R28, [R136+0xb000] ;  /* 0x00b00000881c783b */ /* 0x000fec0000004200 */
[----:B------:R-:W4:Y:S01]  /*8f60*/  MUFU.EX2 R109, R109 ;  /* 0x0000006d006d7308 */ /* 0x000f220000000800 */
[C---:B------:R-:W-:Y:S01]  /*8f70*/  HMMA.16816.F32.BF16 R52, R20.reuse, R26, R52 ;  /* 0x0000001a1434723c */ /* 0x040fe20000041834 */
[----:B------:R-:W5:Y:S07]  /*8f80*/  LDSM.16.MT88.4 R24, [R137+0xb000] ;  /* 0x00b000008918783b */ /* 0x000f6e0000004200 */
[C---:B-1----:R-:W-:Y:S01]  /*8f90*/  HMMA.16816.F32.BF16 R56, R20.reuse, R104, R56 ;  /* 0x000000681438723c */ /* 0x042fe20000041838 */
[----:B------:R-:W-:Y:S06]  /*8fa0*/  MUFU.EX2 R105, R96 ;  /* 0x0000006000697308 */ /* 0x000fec0000000800 */
[--C-:B------:R-:W-:Y:S01]  /*8fb0*/  FFMA.FTZ R104, R32, c[0x0][0x23c], -R122.reuse ;  /* 0x00008f0020687a23 */ /* 0x100fe2000001087a */
[C---:B------:R-:W-:Y:S03]  /*8fc0*/  HMMA.16816.F32.BF16 R60, R20.reuse, R106, R60 ;  /* 0x0000006a143c723c */ /* 0x040fe6000004183c */
[----:B------:R-:W1:Y:S01]  /*8fd0*/  MUFU.EX2 R110, R110 ;  /* 0x0000006e006e7308 */ /* 0x000e620000000800 */
[----:B------:R-:W-:Y:S03]  /*8fe0*/  FFMA.FTZ R122, R33, c[0x0][0x23c], -R122 ;  /* 0x00008f00217a7a23 */ /* 0x000fe6000001087a */
[--C-:B------:R-:W-:Y:S01]  /*8ff0*/  FFMA.FTZ R106, R34, c[0x0][0x23c], -R119.reuse ;  /* 0x00008f00226a7a23 */ /* 0x100fe20000010877 */
[C---:B--2---:R-:W-:Y:S04]  /*9000*/  HMMA.16816.F32.BF16 R64, R20.reuse, R88, R64 ;  /* 0x000000581440723c */ /* 0x044fe80000041840 */
[----:B------:R-:W-:Y:S01]  /*9010*/  FFMA.FTZ R119, R35, c[0x0][0x23c], -R119 ;  /* 0x00008f0023777a23 */ /* 0x000fe20000010877 */
[----:B------:R-:W-:Y:S01]  /*9020*/  MUFU.EX2 R104, R104 ;  /* 0x0000006800687308 */ /* 0x000fe20000000800 */
[----:B------:R-:W-:Y:S02]  /*9030*/  LDSM.16.MT88.4 R32, [R138+0x9800] ;  /* 0x009800008a20783b */ /* 0x000fe40000004200 */
[C---:B------:R-:W-:Y:S06]  /*9040*/  HMMA.16816.F32.BF16 R68, R20.reuse, R90, R68 ;  /* 0x0000005a1444723c */ /* 0x040fec0000041844 */
[----:B------:R-:W2:Y:S01]  /*9050*/  LDSM.16.MT88.4 R88, [R140+0x9800] ;  /* 0x009800008c58783b */ /* 0x000ea20000004200 */
[----:B------:R-:W1:Y:S01]  /*9060*/  MUFU.EX2 R107, R122 ;  /* 0x0000007a006b7308 */ /* 0x000e620000000800 */
[C---:B---3--:R-:W-:Y:S08]  /*9070*/  HMMA.16816.F32.BF16 R72, R20.reuse, R92, R72 ;  /* 0x0000005c1448723c */ /* 0x048ff00000041848 */
[C---:B------:R-:W-:Y:S01]  /*9080*/  HMMA.16816.F32.BF16 R12, R20.reuse, R94, R12 ;  /* 0x0000005e140c723c */ /* 0x040fe2000004180c */
[----:B------:R-:W-:Y:S01]  /*9090*/  LDSM.16.MT88.4 R92, [R140+0xb800] ;  /* 0x00b800008c5c783b */ /* 0x000fe20000004200 */
[----:B------:R-:W-:Y:S06]  /*90a0*/  MUFU.EX2 R106, R106 ;  /* 0x0000006a006a7308 */ /* 0x000fec0000000800 */
[C---:B-----5:R-:W-:Y:S04]  /*90b0*/  HMMA.16816.F32.BF16 R76, R20.reuse, R24, R76 ;  /* 0x00000018144c723c */ /* 0x060fe8000004184c */
[----:B------:R-:W3:Y:S04]  /*90c0*/  MUFU.EX2 R119, R119 ;  /* 0x0000007700777308 */ /* 0x000ee80000000800 */
[C---:B------:R-:W-:Y:S01]  /*90d0*/  HMMA.16816.F32.BF16 R80, R20.reuse, R26, R80 ;  /* 0x0000001a1450723c */ /* 0x040fe20000041850 */
[----:B------:R-:W5:Y:S07]  /*90e0*/  LDSM.16.MT88.4 R24, [R137+0x9800] ;  /* 0x009800008918783b */ /* 0x000f6e0000004200 */
[C---:B------:R-:W-:Y:S08]  /*90f0*/  HMMA.16816.F32.BF16 R16, R20.reuse, R28, R16 ;  /* 0x0000001c1410723c */ /* 0x040ff00000041810 */
[----:B------:R-:W-:Y:S01]  /*9100*/  HMMA.16816.F32.BF16 R84, R20, R30, R84 ;  /* 0x0000001e1454723c */ /* 0x000fe20000041854 */
[----:B------:R-:W5:Y:S06]  /*9110*/  LDSM.16.MT88.4 R28, [R136+0x9800] ;  /* 0x00980000881c783b */ /* 0x000f6c0000004200 */
[----:B----4-:R-:W-:Y:S01]  /*9120*/  F2FP.BF16.PACK_AB R20, R109, R108 ;  /* 0x0000006c6d14723e */ /* 0x010fe200000010ff */
[----:B------:R-:W-:Y:S01]  /*9130*/  FADD.FTZ R108, R108, R115 ;  /* 0x000000736c6c7221 */ /* 0x000fe20000010000 */
[----:B-1----:R-:W-:Y:S03]  /*9140*/  F2FP.BF16.PACK_AB R21, R105, R110 ;  /* 0x0000006e6915723e */ /* 0x002fe600000010ff */
[----:B------:R-:W-:Y:S01]  /*9150*/  F2FP.BF16.PACK_AB R22, R107, R104 ;  /* 0x000000686b16723e */ /* 0x000fe200000010ff */
[----:B------:R-:W-:Y:S01]  /*9160*/  FADD.FTZ R110, R110, R5 ;  /* 0x000000056e6e7221 */ /* 0x000fe20000010000 */
[----:B---3--:R-:W-:Y:S01]  /*9170*/  F2FP.BF16.PACK_AB R23, R119, R106 ;  /* 0x0000006a7717723e */ /* 0x008fe200000010ff */
[----:B------:R-:W-:Y:S02]  /*9180*/  FADD.FTZ R109, R109, R108 ;  /* 0x0000006c6d6d7221 */ /* 0x000fe40000010000 */
[----:B------:R-:W-:Y:S02]  /*9190*/  FADD.FTZ R105, R105, R110 ;  /* 0x0000006e69697221 */ /* 0x000fe40000010000 */
[----:B------:R-:W-:Y:S02]  /*91a0*/  FADD.FTZ R104, R104, R109 ;  /* 0x0000006d68687221 */ /* 0x000fe40000010000 */
[C---:B--2---:R-:W-:Y:S01]  /*91b0*/  HMMA.16816.F32.BF16 R96, R20.reuse, R88, R8 ;  /* 0x000000581460723c */ /* 0x044fe20000041808 */
[----:B------:R-:W1:Y:S02]  /*91c0*/  LDSM.16.MT88.4 R8, [R138+0xb800] ;  /* 0x00b800008a08783b */ /* 0x000e640000004200 */
[----:B------:R-:W-:Y:S02]  /*91d0*/  FADD.FTZ R106, R106, R105 ;  /* 0x000000696a6a7221 */ /* 0x000fe40000010000 */
[----:B------:R-:W-:Y:S02]  /*91e0*/  FADD.FTZ R171, R107, R104 ;  /* 0x000000686bab7221 */ /* 0x000fe40000010000 */
[----:B------:R-:W-:Y:S01]  /*91f0*/  FADD.FTZ R169, R119, R106 ;  /* 0x0000006a77a97221 */ /* 0x000fe20000010000 */
[C---:B------:R-:W-:Y:S08]  /*9200*/  HMMA.16816.F32.BF16 R36, R20.reuse, R90, R36 ;  /* 0x0000005a1424723c */ /* 0x040ff00000041824 */
[C---:B------:R-:W-:Y:S08]  /*9210*/  HMMA.16816.F32.BF16 R40, R20.reuse, R32, R40 ;  /* 0x000000201428723c */ /* 0x040ff00000041828 */
[C---:B------:R-:W-:Y:S01]  /*9220*/  HMMA.16816.F32.BF16 R44, R20.reuse, R34, R44 ;  /* 0x00000022142c723c */ /* 0x040fe2000004182c */
[----:B------:R-:W2:Y:S07]  /*9230*/  LDSM.16.MT88.4 R32, [R137+0xb800] ;  /* 0x00b800008920783b */ /* 0x000eae0000004200 */
[C---:B-----5:R-:W-:Y:S08]  /*9240*/  HMMA.16816.F32.BF16 R48, R20.reuse, R24, R48 ;  /* 0x000000181430723c */ /* 0x060ff00000041830 */
[C---:B------:R-:W-:Y:S01]  /*9250*/  HMMA.16816.F32.BF16 R52, R20.reuse, R26, R52 ;  /* 0x0000001a1434723c */ /* 0x040fe20000041834 */
[----:B------:R-:W3:Y:S07]  /*9260*/  LDSM.16.MT88.4 R24, [R136+0xb800] ;  /* 0x00b800008818783b */ /* 0x000eee0000004200 */
[C---:B------:R-:W-:Y:S08]  /*9270*/  HMMA.16816.F32.BF16 R56, R20.reuse, R28, R56 ;  /* 0x0000001c1438723c */ /* 0x040ff00000041838 */
[C---:B------:R-:W-:Y:S08]  /*9280*/  HMMA.16816.F32.BF16 R60, R20.reuse, R30, R60 ;  /* 0x0000001e143c723c */ /* 0x040ff0000004183c */
[C---:B------:R-:W-:Y:S08]  /*9290*/  HMMA.16816.F32.BF16 R64, R20.reuse, R92, R64 ;  /* 0x0000005c1440723c */ /* 0x040ff00000041840 */
[C---:B------:R-:W-:Y:S08]  /*92a0*/  HMMA.16816.F32.BF16 R68, R20.reuse, R94, R68 ;  /* 0x0000005e1444723c */ /* 0x040ff00000041844 */
[C---:B-1----:R-:W-:Y:S08]  /*92b0*/  HMMA.16816.F32.BF16 R72, R20.reuse, R8, R72 ;  /* 0x000000081448723c */ /* 0x042ff00000041848 */
[C---:B------:R-:W-:Y:S08]  /*92c0*/  HMMA.16816.F32.BF16 R92, R20.reuse, R10, R12 ;  /* 0x0000000a145c723c */ /* 0x040ff0000004180c */
[C---:B--2---:R-:W-:Y:S08]  /*92d0*/  HMMA.16816.F32.BF16 R76, R20.reuse, R32, R76 ;  /* 0x00000020144c723c */ /* 0x044ff0000004184c */
[C---:B------:R-:W-:Y:S08]  /*92e0*/  HMMA.16816.F32.BF16 R80, R20.reuse, R34, R80 ;  /* 0x000000221450723c */ /* 0x040ff00000041850 */
[C---:B---3--:R-:W-:Y:S08]  /*92f0*/  HMMA.16816.F32.BF16 R88, R20.reuse, R24, R16 ;  /* 0x000000181458723c */ /* 0x048ff00000041810 */
[----:B------:R-:W-:Y:S01]  /*9300*/  HMMA.16816.F32.BF16 R84, R20, R26, R84 ;  /* 0x0000001a1454723c */ /* 0x000fe20000041854 */
[----:B------:R-:W-:-:S07]  /*9310*/  @P4 BRA `(.L_x_574) ;  /* 0xffffe06000004947 */ /* 0x000fce000383ffff */
.L_x_573:
[----:B------:R-:W1:Y:S01]  /*9320*/  SHFL.BFLY PT, R2, R171, 0x2, 0x1f ;  /* 0x0c401f00ab027f89 */ /* 0x000e6200000e0000 */
[----:B------:R-:W-:Y:S01]  /*9330*/  MOV R8, 0x3f800000 ;  /* 0x3f80000000087802 */ /* 0x000fe20000000f00 */
[----:B------:R-:W-:Y:S01]  /*9340*/  IMAD.MOV.U32 R13, RZ, RZ, 0x3f800000 ;  /* 0x3f800000ff0d7424 */ /* 0x000fe200078e00ff */
[----:B------:R-:W-:Y:S01]  /*9350*/  ISETP.NE.AND P0, PT, R152, -0x1, PT ;  /* 0xffffffff9800780c */ /* 0x000fe20003f05270 */
[----:B------:R-:W2:Y:S01]  /*9360*/  SHFL.BFLY PT, R0, R169, 0x2, 0x1f ;  /* 0x0c401f00a9007f89 */ /* 0x000ea200000e0000 */
[----:B------:R-:W-:Y:S01]  /*9370*/  BSSY B0, `(.L_x_577) ;  /* 0x00000f9000007945 */ /* 0x000fe20003800000 */
[----:B------:R-:W-:-:S02]  /*9380*/  LEA R12, R153, R154, 0x4 ;  /* 0x0000009a990c7211 */ /* 0x000fc400078e20ff */
[----:B------:R-:W3:Y:S08]  /*9390*/  S2R R5, SR_TID.X ;  /* 0x0000000000057919 */ /* 0x000ef00000002100 */
[----:B------:R-:W-:-:S04]  /*93a0*/  @P0 IMAD.WIDE.U32 R16, R152, c[0x0][0x1e8], RZ ;  /* 0x00007a0098100a25 */ /* 0x000fc800078e00ff */
[----:B------:R-:W-:Y:S01]  /*93b0*/  @P0 IMAD R10, R152, c[0x0][0x1ec], R17 ;  /* 0x00007b00980a0a24 */ /* 0x000fe200078e0211 */
[----:B------:R-:W-:Y:S01]  /*93c0*/  @P0 MOV R11, R16 ;  /* 0x00000010000b0202 */ /* 0x000fe20000000f00 */
[----:B-1----:R-:W-:Y:S02]  /*93d0*/  FADD.FTZ R7, R2, R171 ;  /* 0x000000ab02077221 */ /* 0x002fe40000010000 */
[----:B--2---:R-:W-:-:S03]  /*93e0*/  FADD.FTZ R9, R0, R169 ;  /* 0x000000a900097221 */ /* 0x004fc60000010000 */
[----:B------:R-:W1:Y:S01]  /*93f0*/  SHFL.BFLY PT, R6, R7, 0x1, 0x1f ;  /* 0x0c201f0007067f89 */ /* 0x000e6200000e0000 */
[----:B---3--:R-:W-:-:S03]  /*9400*/  SHF.R.S32.HI R2, RZ, 0x1f, R5 ;  /* 0x0000001fff027819 */ /* 0x008fc60000011405 */
[----:B------:R-:W2:Y:S01]  /*9410*/  SHFL.BFLY PT, R4, R9, 0x1, 0x1f ;  /* 0x0c201f0009047f89 */ /* 0x000ea200000e0000 */
[CC--:B------:R-:W-:Y:S01]  /*9420*/  LEA.HI R0, R2.reuse, R5.reuse, RZ, 0x5 ;  /* 0x0000000502007211 */ /* 0x0c0fe200078f28ff */
[----:B-1----:R-:W-:Y:S01]  /*9430*/  FADD.FTZ R6, R7, R6 ;  /* 0x0000000607067221 */ /* 0x002fe20000010000 */
[----:B------:R-:W-:Y:S01]  /*9440*/  LEA.HI R7, R2, R5, RZ, 0x2 ;  /* 0x0000000502077211 */ /* 0x000fe200078f10ff */
[----:B--2---:R-:W-:-:S03]  /*9450*/  FADD.FTZ R4, R9, R4 ;  /* 0x0000000409047221 */ /* 0x004fc60000010000 */
[----:B------:R-:W-:Y:S02]  /*9460*/  FSETP.NE.FTZ.AND P4, PT, R6, RZ, PT ;  /* 0x000000ff0600720b */ /* 0x000fe40003f95000 */
[----:B------:R-:W-:Y:S02]  /*9470*/  LOP3.LUT R14, R7, 0x3ffffffc, RZ, 0xc0, !PT ;  /* 0x3ffffffc070e7812 */ /* 0x000fe400078ec0ff */
[----:B------:R-:W-:Y:S02]  /*9480*/  FSETP.NE.FTZ.AND P3, PT, R4, RZ, PT ;  /* 0x000000ff0400720b */ /* 0x000fe40003f75000 */
[----:B------:R-:W-:Y:S02]  /*9490*/  SHF.R.S32.HI R9, RZ, 0x5, R0 ;  /* 0x00000005ff097819 */ /* 0x000fe40000011400 */
[----:B------:R-:W-:Y:S02]  /*94a0*/  IADD3 R14, -R14, R5, RZ ;  /* 0x000000050e0e7210 */ /* 0x000fe40007ffe1ff */
[----:B------:R-:W-:-:S02]  /*94b0*/  LOP3.LUT R0, R0, 0xffffffe0, RZ, 0xc0, !PT ;  /* 0xffffffe000007812 */ /* 0x000fc400078ec0ff */
[----:B------:R-:W-:Y:S01]  /*94c0*/  LEA R9, R9, R14, 0x9 ;  /* 0x0000000e09097211 */ /* 0x000fe200078e48ff */
[----:B------:R-:W1:Y:S02]  /*94d0*/  @P4 MUFU.RCP R8, R6 ;  /* 0x0000000600084308 */ /* 0x000e640000001000 */
[----:B------:R-:W-:-:S06]  /*94e0*/  IMAD.IADD R0, R5, 0x1, -R0 ;  /* 0x0000000105007824 */ /* 0x000fcc00078e0a00 */
[----:B------:R-:W2:Y:S01]  /*94f0*/  @P3 MUFU.RCP R13, R4 ;  /* 0x00000004000d3308 */ /* 0x000ea20000001000 */
[----:B-1----:R-:W-:-:S07]  /*9500*/  FMUL.FTZ R96, R8, R96 ;  /* 0x0000006008607220 */ /* 0x002fce0000410000 */
[----:B------:R-:W1:Y:S01]  /*9510*/  @P4 MUFU.LG2 R6, R6 ;  /* 0x0000000600064308 */ /* 0x000e620000000c00 */
        /* <DEDUP_REMOVED lines=46> */
[--C-:B------:R-:W-:Y:S01]  /*9800*/  SHF.R.S32.HI R8, RZ, 0x2, R7.reuse ;  /* 0x00000002ff087819 */ /* 0x100fe20000011407 */
[C---:B--2---:R-:W-:Y:S01]  /*9810*/  FMUL.FTZ R99, R13.reuse, R99 ;  /* 0x000000630d637220 */ /* 0x044fe20000410000 */
[----:B------:R-:W-:Y:S01]  /*9820*/  SHF.R.S32.HI R7, RZ, 0x1f, R7 ;  /* 0x0000001fff077819 */ /* 0x000fe20000011407 */
[----:B------:R-:W-:Y:S01]  /*9830*/  FMUL.FTZ R98, R13, R98 ;  /* 0x000000620d627220 */ /* 0x000fe20000410000 */
[----:B------:R-:W-:Y:S01]  /*9840*/  F2FP.BF16.PACK_AB R88, R89, R88 ;  /* 0x000000585958723e */ /* 0x000fe200000010ff */
[----:B------:R-:W-:Y:S01]  /*9850*/  FMUL.FTZ R39, R13, R39 ;  /* 0x000000270d277220 */ /* 0x000fe20000410000 */
[----:B------:R-:W-:Y:S01]  /*9860*/  LEA.HI R7, R7, R8, RZ, 0x3 ;  /* 0x0000000807077211 */ /* 0x000fe200078f18ff */
[----:B------:R-:W-:Y:S01]  /*9870*/  FMUL.FTZ R38, R13, R38 ;  /* 0x000000260d267220 */ /* 0x000fe20000410000 */
[----:B------:R-:W-:Y:S01]  /*9880*/  F2FP.BF16.PACK_AB R98, R99, R98 ;  /* 0x000000626362723e */ /* 0x000fe200000010ff */
        /* <DEDUP_REMOVED lines=8> */
[----:B------:R-:W-:-:S02]  /*9910*/  FMUL.FTZ R46, R13, R46 ;  /* 0x0000002e0d2e7220 */ /* 0x000fc40000410000 */
[----:B------:R-:W-:Y:S01]  /*9920*/  FMUL.FTZ R51, R13, R51 ;  /* 0x000000330d337220 */ /* 0x000fe20000410000 */
[----:B------:R-:W-:Y:S01]  /*9930*/  SHF.L.U32 R8, R7, 0x6, RZ ;  /* 0x0000000607087819 */ /* 0x000fe200000006ff */
[----:B------:R-:W-:Y:S01]  /*9940*/  FMUL.FTZ R50, R13, R50 ;  /* 0x000000320d327220 */ /* 0x000fe20000410000 */
[----:B------:R-:W-:Y:S01]  /*9950*/  F2FP.BF16.PACK_AB R46, R47, R46 ;  /* 0x0000002e2f2e723e */ /* 0x000fe200000010ff */
[C---:B------:R-:W-:Y:S01]  /*9960*/  FMUL.FTZ R55, R13.reuse, R55 ;  /* 0x000000370d377220 */ /* 0x040fe20000410000 */
[----:B------:R-:W-:Y:S01]  /*9970*/  LOP3.LUT R8, R8, 0x1c0, RZ, 0xc0, !PT ;  /* 0x000001c008087812 */ /* 0x000fe200078ec0ff */
[----:B------:R-:W-:Y:S01]  /*9980*/  FMUL.FTZ R54, R13, R54 ;  /* 0x000000360d367220 */ /* 0x000fe20000410000 */
[----:B------:R-:W-:Y:S01]  /*9990*/  F2FP.BF16.PACK_AB R50, R51, R50 ;  /* 0x000000323332723e */ /* 0x000fe200000010ff */
[C---:B------:R-:W-:Y:S01]  /*99a0*/  FMUL.FTZ R59, R13.reuse, R59 ;  /* 0x0000003b0d3b7220 */ /* 0x040fe20000410000 */
[----:B------:R-:W-:Y:S01]  /*99b0*/  LEA.HI R8, R8, R8, RZ, 0x1d ;  /* 0x0000000808087211 */ /* 0x000fe200078fe8ff */
[----:B------:R-:W-:Y:S01]  /*99c0*/  FMUL.FTZ R58, R13, R58 ;  /* 0x0000003a0d3a7220 */ /* 0x000fe20000410000 */
[----:B------:R-:W-:Y:S01]  /*99d0*/  F2FP.BF16.PACK_AB R54, R55, R54 ;  /* 0x000000363736723e */ /* 0x000fe200000010ff */
[----:B------:R-:W-:Y:S01]  /*99e0*/  FMUL.FTZ R63, R13, R63 ;  /* 0x0000003f0d3f7220 */ /* 0x000fe20000410000 */
[----:B------:R-:W-:Y:S01]  /*99f0*/  LEA R8, R9, R8, 0x1 ;  /* 0x0000000809087211 */ /* 0x000fe200078e08ff */
[----:B------:R-:W-:Y:S01]  /*9a00*/  FMUL.FTZ R62, R13, R62 ;  /* 0x0000003e0d3e7220 */ /* 0x000fe20000410000 */
[----:B------:R-:W-:Y:S01]  /*9a10*/  F2FP.BF16.PACK_AB R58, R59, R58 ;  /* 0x0000003a3b3a723e */ /* 0x000fe200000010ff */
[C---:B------:R-:W-:Y:S01]  /*9a20*/  FMUL.FTZ R67, R13.reuse, R67 ;  /* 0x000000430d437220 */ /* 0x040fe20000410000 */
[----:B------:R-:W-:Y:S01]  /*9a30*/  SHF.L.U32 R9, R8, 0x1, RZ ;  /* 0x0000000108097819 */ /* 0x000fe200000006ff */
[C---:B------:R-:W-:Y:S01]  /*9a40*/  FMUL.FTZ R66, R13.reuse, R66 ;  /* 0x000000420d427220 */ /* 0x040fe20000410000 */
[----:B------:R-:W2:Y:S01]  /*9a50*/  LDC.U8 R8, c[0x0][0x329] ;  /* 0x0000ca40ff087b82 */ /* 0x000ea20000000000 */
[----:B------:R-:W-:Y:S01]  /*9a60*/  FMUL.FTZ R71, R13, R71 ;  /* 0x000000470d477220 */ /* 0x000fe20000410000 */
        /* <DEDUP_REMOVED lines=22> */
[----:B------:R-:W-:Y:S01]  /*9bd0*/  LOP3.LUT R13, R7, 0x1, RZ, 0xc0, !PT ;  /* 0x00000001070d7812 */ /* 0x000fe200078ec0ff */
[----:B-1----:R-:W-:Y:S01]  /*9be0*/  @P4 FMUL.FTZ R51, R6, 0.69314718246459960938 ;  /* 0x3f31721806334820 */ /* 0x002fe20000410000 */
[----:B------:R-:W-:Y:S01]  /*9bf0*/  F2FP.BF16.PACK_AB R90, R91, R90 ;  /* 0x0000005a5b5a723e */ /* 0x000fe200000010ff */
[----:B---3--:R-:W-:Y:S01]  /*9c00*/  @P3 FMUL.FTZ R4, R4, 0.69314718246459960938 ;  /* 0x3f31721804043820 */ /* 0x008fe20000410000 */
[----:B------:R-:W-:Y:S02]  /*9c10*/  ISETP.NE.U32.AND P5, PT, R13, 0x1, PT ;  /* 0x000000010d00780c */ /* 0x000fe40003fa5070 */
[----:B------:R-:W-:Y:S02]  /*9c20*/  IADD3 R13, R9, -0x10, RZ ;  /* 0xfffffff0090d7810 */ /* 0x000fe40007ffe0ff */
[----:B------:R-:W-:Y:S01]  /*9c30*/  R2P PR, R7, 0x6 ;  /* 0x0000000607007804 */ /* 0x000fe20000000000 */
[----:B------:R-:W-:Y:S01]  /*9c40*/  IMAD.MOV.U32 R7, RZ, RZ, 0x20 ;  /* 0x00000020ff077424 */ /* 0x000fe200078e00ff */
[----:B------:R-:W-:-:S04]  /*9c50*/  F2FP.BF16.PACK_AB R86, R87, R86 ;  /* 0x000000565756723e */ /* 0x000fc800000010ff */
[----:B------:R-:W-:Y:S02]  /*9c60*/  SEL R14, R7, 0xffffffe0, !P1 ;  /* 0xffffffe0070e7807 */ /* 0x000fe40004800000 */
[----:B------:R-:W-:Y:S02]  /*9c70*/  MOV R7, 0x40 ;  /* 0x0000004000077802 */ /* 0x000fe40000000f00 */
[----:B------:R-:W-:Y:S02]  /*9c80*/  @P5 IADD3 R13, R9, 0x10, RZ ;  /* 0x00000010090d5810 */ /* 0x000fe40007ffe0ff */
[----:B------:R-:W-:Y:S02]  /*9c90*/  SEL R16, R7, 0xffffffc0, !P2 ;  /* 0xffffffc007107807 */ /* 0x000fe40005000000 */
[C---:B------:R-:W-:Y:S01]  /*9ca0*/  IADD3 R15, R9.reuse, R14, RZ ;  /* 0x0000000e090f7210 */ /* 0x040fe20007ffe0ff */
[----:B------:R-:W-:Y:S01]  /*9cb0*/  STS [R13], R36 ;  /* 0x000000240d007388 */ /* 0x000fe20000000800 */
[-C--:B------:R-:W-:Y:S01]  /*9cc0*/  IADD3 R17, R14, R13.reuse, RZ ;  /* 0x0000000d0e117210 */ /* 0x080fe20007ffe0ff */
[----:B------:R-:W-:Y:S01]  /*9cd0*/  IMAD.IADD R19, R9, 0x1, R16 ;  /* 0x0000000109137824 */ /* 0x000fe200078e0210 */
[----:B------:R-:W-:Y:S01]  /*9ce0*/  IADD3 R23, R16, R13, RZ ;  /* 0x0000000d10177210 */ /* 0x000fe20007ffe0ff */
[----:B------:R-:W-:Y:S01]  /*9cf0*/  STS [R13+0x400], R38 ;  /* 0x000400260d007388 */ /* 0x000fe20000000800 */
[-C--:B------:R-:W-:Y:S01]  /*9d00*/  IADD3 R21, R15, R16.reuse, RZ ;  /* 0x000000100f157210 */ /* 0x080fe20007ffe0ff */
[----:B------:R-:W1:Y:S01]  /*9d10*/  LDC.U8 R14, c[0x0][0x328] ;  /* 0x0000ca00ff0e7b82 */ /* 0x000e620000000000 */
[----:B------:R-:W-:Y:S01]  /*9d20*/  IADD3 R25, R17, R16, RZ ;  /* 0x0000001011197210 */ /* 0x000fe20007ffe0ff */
[----:B------:R-:W-:Y:S01]  /*9d30*/  STS [R15], R40 ;  /* 0x000000280f007388 */ /* 0x000fe20000000800 */
[----:B--2---:R-:W-:-:S03]  /*9d40*/  ISETP.NE.AND P2, PT, R8, RZ, PT ;  /* 0x000000ff0800720c */ /* 0x004fc60003f45270 */
[----:B------:R-:W-:Y:S04]  /*9d50*/  STS [R15+0x400], R42 ;  /* 0x0004002a0f007388 */ /* 0x000fe80000000800 */
[----:B------:R-:W-:Y:S04]  /*9d60*/  STS [R17], R44 ;  /* 0x0000002c11007388 */ /* 0x000fe80000000800 */
[----:B------:R-:W-:Y:S02]  /*9d70*/  STS [R17+0x400], R46 ;  /* 0x0004002e11007388 */ /* 0x000fe40000000800 */
[----:B------:R-:W-:-:S02]  /*9d80*/  @P2 MOV R49, c[0x0][0x210] ;  /* 0x0000840000312a02 */ /* 0x000fc40000000f00 */
[----:B------:R2:W-:Y:S01]  /*9d90*/  STS [R19], R48 ;  /* 0x0000003013007388 */ /* 0x0005e20000000800 */
[----:B------:R-:W-:-:S03]  /*9da0*/  @!P2 MOV R49, 0x1 ;  /* 0x000000010031a802 */ /* 0x000fc60000000f00 */
[----:B------:R-:W-:Y:S01]  /*9db0*/  STS [R19+0x400], R50 ;  /* 0x0004003213007388 */ /* 0x000fe20000000800 */
[----:B-1----:R-:W-:Y:S01]  /*9dc0*/  ISETP.NE.AND P5, PT, R14, RZ, PT ;  /* 0x000000ff0e00720c */ /* 0x002fe20003fa5270 */
[----:B------:R-:W-:Y:S02]  /*9dd0*/  @P2 IMAD.MOV.U32 R14, RZ, RZ, c[0x0][0x210] ;  /* 0x00008400ff0e2624 */ /* 0x000fe400078e00ff */
[----:B------:R1:W-:Y:S01]  /*9de0*/  STS [R23], R52 ;  /* 0x0000003417007388 */ /* 0x0003e20000000800 */
[----:B------:R-:W-:Y:S01]  /*9df0*/  ISETP.NE.OR P1, PT, R8, RZ, !P5 ;  /* 0x000000ff0800720c */ /* 0x000fe20006f25670 */
[----:B------:R-:W-:Y:S02]  /*9e00*/  @P2 IMAD R14, R14, c[0x0][0x214], RZ ;  /* 0x000085000e0e2a24 */ /* 0x000fe400078e02ff */
[----:B------:R-:W-:Y:S01]  /*9e10*/  STS [R23+0x400], R54 ;  /* 0x0004003617007388 */ /* 0x000fe20000000800 */
[----:B------:R-:W-:-:S03]  /*9e20*/  @!P2 MOV R8, c[0x0][0x214] ;  /* 0x000085000008aa02 */ /* 0x000fc60000000f00 */
[----:B------:R-:W-:Y:S01]  /*9e30*/  STS [R21], R56 ;  /* 0x0000003815007388 */ /* 0x000fe20000000800 */
[----:B------:R-:W-:Y:S02]  /*9e40*/  @!P2 SEL R14, R8, c[0x0][0x234], !P5 ;  /* 0x00008d00080eaa07 */ /* 0x000fe40006800000 */
[----:B------:R-:W-:Y:S01]  /*9e50*/  LOP3.LUT P5, RZ, R0, 0x3, RZ, 0xc0, !PT ;  /* 0x0000000300ff7812 */ /* 0x000fe200078ac0ff */
[----:B------:R-:W-:Y:S04]  /*9e60*/  STS [R21+0x400], R58 ;  /* 0x0004003a15007388 */ /* 0x000fe80000000800 */
[----:B------:R-:W-:Y:S01]  /*9e70*/  STS [R25], R60 ;  /* 0x0000003c19007388 */ /* 0x000fe20000000800 */
[----:B--2---:R-:W-:Y:S01]  /*9e80*/  @P2 MOV R48, 0x1 ;  /* 0x0000000100302802 */ /* 0x004fe20000000f00 */
[----:B------:R-:W-:-:S02]  /*9e90*/  @!P2 IMAD R48, R14, c[0x0][0x1c0], RZ ;  /* 0x000070000e30aa24 */ /* 0x000fc400078e02ff */
[----:B------:R-:W-:Y:S04]  /*9ea0*/  STS [R25+0x400], R62 ;  /* 0x0004003e19007388 */ /* 0x000fe80000000800 */
[----:B------:R-:W-:Y:S01]  /*9eb0*/  STS [R9+0x2000], R64 ;  /* 0x0020004009007388 */ /* 0x000fe20000000800 */
[----:B-1----:R-:W-:-:S03]  /*9ec0*/  CS2R R52, SRZ ;  /* 0x0000000000347805 */ /* 0x002fc6000001ff00 */
[----:B------:R1:W-:Y:S04]  /*9ed0*/  STS [R9+0x2400], R66 ;  /* 0x0024004209007388 */ /* 0x0003e80000000800 */
[----:B------:R-:W-:Y:S04]  /*9ee0*/  STS [R13+0x2000], R68 ;  /* 0x002000440d007388 */ /* 0x000fe80000000800 */
[----:B------:R-:W-:Y:S04]  /*9ef0*/  STS [R13+0x2400], R70 ;  /* 0x002400460d007388 */ /* 0x000fe80000000800 */
[----:B------:R-:W-:Y:S04]  /*9f00*/  STS [R15+0x2000], R72 ;  /* 0x002000480f007388 */ /* 0x000fe80000000800 */
        /* <DEDUP_REMOVED lines=12> */
[----:B------:R-:W4:Y:S04]  /*9fd0*/  S2R R7, SR_CTAID.Y ;  /* 0x0000000000077919 */ /* 0x000f280000002600 */
[----:B------:R-:W5:Y:S04]  /*9fe0*/  S2R R8, SR_CTAID.X ;  /* 0x0000000000087919 */ /* 0x000f680000002500 */
[----:B-1----:R-:W1:Y:S04]  /*9ff0*/  S2R R9, SR_CTAID.Z ;  /* 0x0000000000097919 */ /* 0x002e680000002700 */
[----:B------:R3:W3:Y:S04]  /*a000*/  LDS.128 R40, [R155] ;  /* 0x000000009b287984 */ /* 0x0006e80000000c00 */
[----:B------:R3:W3:Y:S01]  /*a010*/  LDS.128 R36, [R155+0x800] ;  /* 0x000800009b247984 */ /* 0x0006e20000000c00 */
[----:B----4-:R-:W-:Y:S01]  /*a020*/  IMAD R48, R7, R48, RZ ;  /* 0x0000003007307224 */ /* 0x010fe200078e02ff */
[----:B--2---:R-:W-:-:S02]  /*a030*/  @!P0 SHF.R.S32.HI R15, RZ, 0x1f, R7 ;  /* 0x0000001fff0f8819 */ /* 0x004fc40000011407 */
[----:B------:R2:W4:Y:S01]  /*a040*/  LDS.128 R32, [R155+0x1000] ;  /* 0x001000009b207984 */ /* 0x0005220000000c00 */
[----:B------:R-:W-:Y:S01]  /*a050*/  @!P1 IMAD R13, R7, c[0x0][0x214], RZ ;  /* 0x00008500070d9a24 */ /* 0x000fe200078e02ff */
[----:B------:R-:W-:Y:S02]  /*a060*/  SEL R48, R48, RZ, P1 ;  /* 0x000000ff30307207 */ /* 0x000fe40000800000 */
[----:B------:R2:W2:Y:S01]  /*a070*/  LDS.128 R28, [R155+0x1800] ;  /* 0x001800009b1c7984 */ /* 0x0004a20000000c00 */
[----:B-----5:R-:W-:Y:S01]  /*a080*/  IMAD R0, R8, R49, RZ ;  /* 0x0000003108007224 */ /* 0x020fe200078e02ff */
[----:B------:R-:W-:Y:S01]  /*a090*/  @!P1 SEL R13, R13, R152, !P0 ;  /* 0x000000980d0d9207 */ /* 0x000fe20004000000 */
[----:B------:R-:W-:Y:S01]  /*a0a0*/  @!P0 IMAD R50, R15, c[0x0][0x1e0], RZ ;  /* 0x000078000f328a24 */ /* 0x000fe200078e02ff */
[----:B------:R2:W2:Y:S01]  /*a0b0*/  LDS.128 R24, [R155+0x2000] ;  /* 0x002000009b187984 */ /* 0x0004a20000000c00 */
[----:B-1----:R-:W-:Y:S01]  /*a0c0*/  IMAD R48, R9, R14, R48 ;  /* 0x0000000e09307224 */ /* 0x002fe200078e0230 */
[----:B------:R-:W-:Y:S01]  /*a0d0*/  @!P1 MOV R52, R13 ;  /* 0x0000000d00349202 */ /* 0x000fe20000000f00 */
[C---:B------:R-:W-:Y:S01]  /*a0e0*/  @!P0 IMAD R50, R7.reuse, c[0x0][0x1e4], R50 ;  /* 0x0000790007328a24 */ /* 0x040fe200078e0232 */
[----:B------:R1:W1:Y:S01]  /*a0f0*/  LDS.128 R20, [R155+0x2800] ;  /* 0x002800009b147984 */ /* 0x0002620000000c00 */
[----:B------:R-:W-:Y:S01]  /*a100*/  SHF.L.U32 R15, R0, 0x6, RZ ;  /* 0x00000006000f7819 */ /* 0x000fe200000006ff */
[----:B------:R-:W-:Y:S01]  /*a110*/  @!P0 IMAD.WIDE.U32 R54, R7, c[0x0][0x1e0], RZ ;  /* 0x0000780007368a25 */ /* 0x000fe200078e00ff */
[----:B------:R-:W-:Y:S01]  /*a120*/  @!P1 SHF.R.S32.HI R53, RZ, 0x1f, R13 ;  /* 0x0000001fff359819 */ /* 0x000fe2000001140d */
[----:B------:R1:W1:Y:S01]  /*a130*/  LDS.128 R16, [R155+0x3000] ;  /* 0x003000009b107984 */ /* 0x0002620000000c00 */
[--C-:B------:R-:W-:Y:S01]  /*a140*/  IADD3 R0, P2, P1, R15, R52, R48.reuse ;  /* 0x000000340f007210 */ /* 0x100fe2000795e030 */
[----:B------:R-:W-:Y:S01]  /*a150*/  IMAD.MOV.U32 R13, RZ, RZ, 0x7f800000 ;  /* 0x7f800000ff0d7424 */ /* 0x000fe200078e00ff */
[----:B------:R-:W-:Y:S01]  /*a160*/  SHF.R.S32.HI R15, RZ, 0x1f, R15 ;  /* 0x0000001fff0f7819 */ /* 0x000fe2000001140f */
[----:B------:R1:W1:Y:S01]  /*a170*/  LDS.128 R44, [R155+0x3800] ;  /* 0x003800009b2c7984 */ /* 0x0002620000000c00 */
[----:B------:R-:W-:Y:S01]  /*a180*/  SHF.R.S32.HI R48, RZ, 0x1f, R48 ;  /* 0x0000001fff307819 */ /* 0x000fe20000011430 */
[----:B------:R-:W-:Y:S01]  /*a190*/  @P3 FFMA.FTZ R13, R3, c[0x0][0x238], R4 ;  /* 0x00008e00030d3a23 */ /* 0x000fe20000010004 */
[----:B------:R-:W-:Y:S01]  /*a1a0*/  MOV R7, 0x7f800000 ;  /* 0x7f80000000077802 */ /* 0x000fe20000000f00 */
[----:B------:R-:W-:Y:S01]  /*a1b0*/  @P4 FFMA.FTZ R7, R100, c[0x0][0x238], R51 ;  /* 0x00008e0064074a23 */ /* 0x000fe20000010033 */
[----:B------:R-:W-:-:S02]  /*a1c0*/  @!P0 MOV R11, R54 ;  /* 0x00000036000b8202 */ /* 0x000fc40000000f00 */
[----:B------:R-:W-:Y:S02]  /*a1d0*/  @!P0 IADD3 R10, R55, R50, RZ ;  /* 0x00000032370a8210 */ /* 0x000fe40007ffe0ff */
[----:B------:R-:W-:Y:S01]  /*a1e0*/  IADD3.X R15, R15, R53, R48, P2, P1 ;  /* 0x000000350f0f7210 */ /* 0x000fe200017e2430 */
        /* <DEDUP_REMOVED lines=17> */
.L_x_578:
[----:B------:R-:W-:Y:S05]  /*a300*/  BSYNC B0 ;  /* 0x0000000000007941 */ /* 0x000fea0003800000 */
.L_x_577:
[----:B------:R-:W-:Y:S01]  /*a310*/  IADD3 R4, P0, R164, R11, RZ ;  /* 0x0000000ba4047210 */ /* 0x000fe20007f1e0ff */
[----:B------:R-:W-:Y:S01]  /*a320*/  IMAD R8, R8, -0x40, R157 ;  /* 0xffffffc008087824 */ /* 0x000fe200078e029d */
[----:B------:R-:W-:Y:S01]  /*a330*/  SHF.R.S32.HI R3, RZ, 0x1f, R164 ;  /* 0x0000001fff037819 */ /* 0x000fe200000114a4 */
[----:B------:R-:W-:Y:S01]  /*a340*/  BSSY B0, `(.L_x_579) ;  /* 0x0000016000007945 */ /* 0x000fe20003800000 */
[----:B------:R-:W-:Y:S02]  /*a350*/  LEA.HI R2, R2, R5, RZ, 0x3 ;  /* 0x0000000502027211 */ /* 0x000fe400078f18ff */
[----:B------:R-:W-:Y:S01]  /*a360*/  SHF.R.S32.HI R0, RZ, 0x1f, R9 ;  /* 0x0000001fff007819 */ /* 0x000fe20000011409 */
[----:B------:R-:W-:Y:S01]  /*a370*/  IMAD.X R5, R3, 0x1, R10, P0 ;  /* 0x0000000103057824 */ /* 0x000fe200000e060a */
[----:B------:R-:W-:-:S03]  /*a380*/  SHF.R.S32.HI R3, RZ, 0x3, R2 ;  /* 0x00000003ff037819 */ /* 0x000fc60000011402 */
[----:B------:R-:W-:Y:S01]  /*a390*/  IMAD R0, R0, c[0x0][0x1f0], RZ ;  /* 0x00007c0000007a24 */ /* 0x000fe200078e02ff */
[----:B------:R-:W-:Y:S01]  /*a3a0*/  ISETP.GE.AND P0, PT, R3, R8, PT ;  /* 0x000000080300720c */ /* 0x000fe20003f06270 */
[----:B------:R-:W-:-:S04]  /*a3b0*/  IMAD.WIDE.U32 R4, R9, c[0x0][0x1f0], R4 ;  /* 0x00007c0009047a25 */ /* 0x000fc800078e0004 */
[----:B------:R-:W-:-:S04]  /*a3c0*/  IMAD R0, R9, c[0x0][0x1f4], R0 ;  /* 0x00007d0009007a24 */ /* 0x000fc800078e0200 */
[----:B----4-:R-:W-:-:S04]  /*a3d0*/  IMAD.IADD R7, R5, 0x1, R0 ;  /* 0x0000000105077824 */ /* 0x010fc800078e0200 */
[----:B------:R-:W-:Y:S05]  /*a3e0*/  @P0 BRA `(.L_x_580) ;  /* 0x000000b000000947 */ /* 0x000fea0003800000 */
        /* <DEDUP_REMOVED lines=9> */
[----:B---3--:R3:W-:Y:S04]  /*a480*/  @!P2 STG.E.128 [R12.64], R40 ;  /* 0x000000280c00a986 */ /* 0x0087e8000c101d06 */
[----:B--2---:R3:W-:Y:S02]  /*a490*/  @!P1 STG.E.128 [R12.64+0x80], R24 ;  /* 0x000080180c009986 */ /* 0x0047e4000c101d06 */
.L_x_580:
[----:B------:R-:W-:Y:S05]  /*a4a0*/  BSYNC B0 ;  /* 0x0000000000007941 */ /* 0x000fea0003800000 */
.L_x_579:
[----:B------:R-:W-:Y:S01]  /*a4b0*/  LEA.HI.SX32 R3, R2, 0x10, 0x1d ;  /* 0x0000001002037811 */ /* 0x000fe200078feaff */
[----:B------:R-:W-:Y:S03]  /*a4c0*/  BSSY B0, `(.L_x_581) ;  /* 0x0000011000007945 */ /* 0x000fe60003800000 */
[----:B------:R-:W-:-:S13]  /*a4d0*/  ISETP.GE.AND P0, PT, R3, R8, PT ;  /* 0x000000080300720c */ /* 0x000fda0003f06270 */
[----:B------:R-:W-:Y:S05]  /*a4e0*/  @P0 BRA `(.L_x_582) ;  /* 0x000000e000000947 */ /* 0x000fea0003800000 */
[----:B------:R-:W-:Y:S01]  /*a4f0*/  IADD3 R3, P0, R166, 0x10, RZ ;  /* 0x00000010a6037810 */ /* 0x000fe20007f1e0ff */
[----:B------:R-:W-:Y:S01]  /*a500*/  IMAD.MOV.U32 R10, RZ, RZ, R4 ;  /* 0x000000ffff0a7224 */ /* 0x000fe200078e0004 */
[----:B------:R-:W-:Y:S02]  /*a510*/  MOV R11, R7 ;  /* 0x00000007000b7202 */ /* 0x000fe40000000f00 */
[----:B------:R-:W-:Y:S01]  /*a520*/  ISETP.GE.AND P1, PT, R164, c[0x0][0x220], PT ;  /* 0x00008800a4007a0c */ /* 0x000fe20003f26270 */
[----:B------:R-:W-:Y:S01]  /*a530*/  IMAD.X R0, RZ, RZ, R167, P0 ;  /* 0x000000ffff007224 */ /* 0x000fe200000e06a7 */
[----:B------:R-:W-:Y:S01]  /*a540*/  ISETP.GE.AND P0, PT, R156, c[0x0][0x220], PT ;  /* 0x000088009c007a0c */ /* 0x000fe20003f06270 */
[----:B------:R-:W-:-:S04]  /*a550*/  IMAD.WIDE.U32 R10, R3, c[0x0][0x1e8], R10 ;  /* 0x00007a00030a7a25 */ /* 0x000fc800078e000a */
[----:B------:R-:W-:Y:S01]  /*a560*/  IMAD R0, R0, c[0x0][0x1e8], RZ ;  /* 0x00007a0000007a24 */ /* 0x000fe200078e02ff */
[----:B---3--:R-:W-:-:S03]  /*a570*/  LEA R12, P2, R10, c[0x0][0x1d0], 0x1 ;  /* 0x000074000a0c7a11 */ /* 0x008fc600078408ff */
[----:B------:R-:W-:-:S04]  /*a580*/  IMAD R0, R3, c[0x0][0x1ec], R0 ;  /* 0x00007b0003007a24 */ /* 0x000fc800078e0200 */
[----:B------:R-:W-:-:S05]  /*a590*/  IMAD.IADD R0, R11, 0x1, R0 ;  /* 0x000000010b007824 */ /* 0x000fca00078e0200 */
[----:B------:R-:W-:-:S05]  /*a5a0*/  LEA.HI.X R13, R10, c[0x0][0x1d4], R0, 0x1, P2 ;  /* 0x000075000a0d7a11 */ /* 0x000fca00010f0c00 */
[----:B------:R3:W-:Y:S04]  /*a5b0*/  @!P1 STG.E.128 [R12.64], R36 ;  /* 0x000000240c009986 */ /* 0x0007e8000c101d06 */
[----:B-1----:R3:W-:Y:S02]  /*a5c0*/  @!P0 STG.E.128 [R12.64+0x80], R20 ;  /* 0x000080140c008986 */ /* 0x0027e4000c101d06 */
.L_x_582:
[----:B------:R-:W-:Y:S05]  /*a5d0*/  BSYNC B0 ;  /* 0x0000000000007941 */ /* 0x000fea0003800000 */
.L_x_581:
        /* <DEDUP_REMOVED lines=18> */
.L_x_584:
[----:B------:R-:W-:Y:S05]  /*a700*/  BSYNC B0 ;  /* 0x0000000000007941 */ /* 0x000fea0003800000 */
.L_x_583:
[----:B------:R-:W-:-:S04]  /*a710*/  LEA.HI.SX32 R3, R2, 0x30, 0x1d ;  /* 0x0000003002037811 */ /* 0x000fc800078feaff */
[----:B------:R-:W-:-:S13]  /*a720*/  ISETP.GE.AND P0, PT, R3, R8, PT ;  /* 0x000000080300720c */ /* 0x000fda0003f06270 */
[----:B------:R-:W-:Y:S05]  /*a730*/  @P0 EXIT ;  /* 0x000000000000094d */ /* 0x000fea0003800000 */
[----:B------:R-:W-:Y:S02]  /*a740*/  IADD3 R0, P0, R166, 0x30, RZ ;  /* 0x00000030a6007810 */ /* 0x000fe40007f1e0ff */
        /* <DEDUP_REMOVED lines=9> */
[----:B--2---:R2:W-:Y:S01]  /*a7e0*/  @!P0 STG.E.128 [R2.64], R28 ;  /* 0x0000001c02008986 */ /* 0x0045e2000c101d06 */
[----:B------:R-:W-:-:S13]  /*a7f0*/  ISETP.GE.AND P0, PT, R156, c[0x0][0x220], PT ;  /* 0x000088009c007a0c */ /* 0x000fda0003f06270 */
[----:B------:R-:W-:Y:S05]  /*a800*/  @P0 EXIT ;  /* 0x000000000000094d */ /* 0x000fea0003800000 */
[----:B-1----:R-:W-:Y:S01]  /*a810*/  STG.E.128 [R2.64+0x80], R44 ;  /* 0x0000802c02007986 */ /* 0x002fe2000c101d06 */
[----:B------:R-:W-:Y:S05]  /*a820*/  EXIT ;  /* 0x000000000000794d */ /* 0x000fea0003800000 */
.L_x_538:
[----:B-1----:R-:W1:Y:S01]  /*a830*/  LDC.U8 R2, c[0x0][0x329] ;  /* 0x0000ca40ff027b82 */ /* 0x002e620000000000 */
[----:B------:R-:W-:Y:S01]  /*a840*/  ISETP.NE.AND P4, PT, R152, -0x1, PT ;  /* 0xffffffff9800780c */ /* 0x000fe20003f85270 */
[----:B------:R-:W-:Y:S01]  /*a850*/  BSSY B0, `(.L_x_585) ;  /* 0x0000040000007945 */ /* 0x000fe20003800000 */
[----:B------:R-:W-:-:S05]  /*a860*/  IADD3 R157, -R18, R157, RZ ;  /* 0x0000009d129d7210 */ /* 0x000fca0007ffe1ff */
[----:B------:R-:W2:Y:S06]  /*a870*/  LDC.U8 R3, c[0x0][0x328] ;  /* 0x0000ca00ff037b82 */ /* 0x000eac0000000000 */
[----:B------:R-:W-:Y:S01]  /*a880*/  @!P4 SHF.R.S32.HI R13, RZ, 0x1f, R0 ;  /* 0x0000001fff0dc819 */ /* 0x000fe20000011400 */
[----:B------:R-:W-:-:S04]  /*a890*/  @P4 IMAD.WIDE.U32 R14, R152, c[0x0][0x1e8], RZ ;  /* 0x00007a00980e4a25 */ /* 0x000fc800078e00ff */
[----:B------:R-:W-:Y:S02]  /*a8a0*/  @!P4 IMAD R13, R13, c[0x0][0x1e0], RZ ;  /* 0x000078000d0dca24 */ /* 0x000fe400078e02ff */
[----:B------:R-:W-:Y:S02]  /*a8b0*/  @P4 IMAD R5, R152, c[0x0][0x1ec], R15 ;  /* 0x00007b0098054a24 */ /* 0x000fe400078e020f */
[----:B------:R-:W-:Y:S01]  /*a8c0*/  @!P4 IMAD.WIDE.U32 R8, R0, c[0x0][0x1e0], RZ ;  /* 0x000078000008ca25 */ /* 0x000fe200078e00ff */
[----:B-1----:R-:W-:-:S04]  /*a8d0*/  ISETP.NE.AND P1, PT, R2, RZ, PT ;  /* 0x000000ff0200720c */ /* 0x002fc80003f25270 */
[----:B------:R-:W-:Y:S02]  /*a8e0*/  @!P4 MOV R14, R8 ;  /* 0x00000008000ec202 */ /* 0x000fe40000000f00 */
[----:B--2---:R-:W-:Y:S02]  /*a8f0*/  ISETP.NE.AND P3, PT, R3, RZ, PT ;  /* 0x000000ff0300720c */ /* 0x004fe40003f65270 */
[----:B------:R-:W-:Y:S02]  /*a900*/  SHF.R.S32.HI R3, RZ, 0x1f, R92 ;  /* 0x0000001fff037819 */ /* 0x000fe4000001145c */
[----:B------:R-:W-:-:S03]  /*a910*/  ISETP.NE.OR P2, PT, R2, RZ, !P3 ;  /* 0x000000ff0200720c */ /* 0x000fc60005f45670 */
[----:B------:R-:W-:Y:S01]  /*a920*/  @P1 IMAD.MOV.U32 R11, RZ, RZ, c[0x0][0x210] ;  /* 0x00008400ff0b1624 */ /* 0x000fe200078e00ff */
[----:B------:R-:W-:Y:S01]  /*a930*/  LEA.HI R4, R3, R92, RZ, 0x3 ;  /* 0x0000005c03047211 */ /* 0x000fe200078f18ff */
[----:B------:R-:W-:Y:S01]  /*a940*/  @!P1 IMAD.MOV.U32 R2, RZ, RZ, c[0x0][0x214] ;  /* 0x00008500ff029624 */ /* 0x000fe200078e00ff */
[----:B------:R-:W-:Y:S01]  /*a950*/  ISETP.NE.OR P0, PT, R152, -0x1, P2 ;  /* 0xffffffff9800780c */ /* 0x000fe20001705670 */
[----:B------:R-:W-:Y:S01]  /*a960*/  @P1 IMAD R11, R11, c[0x0][0x214], RZ ;  /* 0x000085000b0b1a24 */ /* 0x000fe200078e02ff */
[----:B------:R-:W-:Y:S01]  /*a970*/  LOP3.LUT R3, R4, 0xfffffff8, RZ, 0xc0, !PT ;  /* 0xfffffff804037812 */ /* 0x000fe200078ec0ff */
[----:B------:R-:W-:Y:S01]  /*a980*/  @P1 IMAD.MOV.U32 R7, RZ, RZ, 0x1 ;  /* 0x00000001ff071424 */ /* 0x000fe200078e00ff */
[----:B------:R-:W-:Y:S01]  /*a990*/  @!P1 SEL R11, R2, c[0x0][0x234], !P3 ;  /* 0x00008d00020b9a07 */ /* 0x000fe20005800000 */
[----:B------:R-:W-:Y:S01]  /*a9a0*/  @!P4 IMAD R2, R0, c[0x0][0x1e4], R13 ;  /* 0x000079000002ca24 */ /* 0x000fe200078e020d */
[----:B------:R-:W-:Y:S01]  /*a9b0*/  SHF.R.S32.HI R4, RZ, 0x3, R4 ;  /* 0x00000003ff047819 */ /* 0x000fe20000011404 */
[----:B------:R-:W-:Y:S01]  /*a9c0*/  IMAD.IADD R92, R92, 0x1, -R3 ;  /* 0x000000015c5c7824 */ /* 0x000fe200078e0a03 */
[----:B------:R-:W-:Y:S01]  /*a9d0*/  @P1 MOV R3, c[0x0][0x210] ;  /* 0x0000840000031a02 */ /* 0x000fe20000000f00 */
[----:B------:R-:W-:Y:S01]  /*a9e0*/  @!P1 IMAD R7, R11, c[0x0][0x1c0], RZ ;  /* 0x000070000b079a24 */ /* 0x000fe200078e02ff */
[----:B------:R-:W-:Y:S01]  /*a9f0*/  SHF.R.S32.HI R13, RZ, 0x1f, R26 ;  /* 0x0000001fff0d7819 */ /* 0x000fe2000001141a */
[----:B------:R-:W-:-:S02]  /*aa00*/  @!P4 IMAD.IADD R5, R9, 0x1, R2 ;  /* 0x000000010905c824 */ /* 0x000fc400078e0202 */
[C---:B------:R-:W-:Y:S02]  /*aa10*/  @!P0 IMAD R152, R0.reuse, c[0x0][0x214], RZ ;  /* 0x0000850000988a24 */ /* 0x040fe400078e02ff */
[----:B------:R-:W-:Y:S02]  /*aa20*/  IMAD R0, R0, R7, RZ ;  /* 0x0000000700007224 */ /* 0x000fe400078e02ff */
[----:B------:R-:W-:Y:S01]  /*aa30*/  CS2R R6, SRZ ;  /* 0x0000000000067805 */ /* 0x000fe2000001ff00 */
[----:B------:R-:W-:Y:S01]  /*aa40*/  @!P1 IMAD.MOV.U32 R3, RZ, RZ, 0x1 ;  /* 0x00000001ff039424 */ /* 0x000fe200078e00ff */
[--C-:B------:R-:W-:Y:S01]  /*aa50*/  @!P2 SHF.R.S32.HI R7, RZ, 0x1f, R152.reuse ;  /* 0x0000001fff07a819 */ /* 0x100fe20000011498 */
[----:B------:R-:W-:Y:S01]  /*aa60*/  @!P2 IMAD.MOV.U32 R6, RZ, RZ, R152 ;  /* 0x000000ffff06a224 */ /* 0x000fe200078e0098 */
[----:B------:R-:W-:Y:S01]  /*aa70*/  SEL R2, R0, RZ, P2 ;  /* 0x000000ff00027207 */ /* 0x000fe20001000000 */
[----:B------:R-:W-:Y:S01]  /*aa80*/  IMAD.SHL.U32 R0, R92, 0x8, RZ ;  /* 0x000000085c007824 */ /* 0x000fe200078e00ff */
[----:B------:R-:W-:Y:S01]  /*aa90*/  ISETP.GE.AND P2, PT, R4, R157, PT ;  /* 0x0000009d0400720c */ /* 0x000fe20003f46270 */
[----:B------:R-:W-:-:S02]  /*aaa0*/  IMAD R13, R13, c[0x0][0x1f0], RZ ;  /* 0x00007c000d0d7a24 */ /* 0x000fc400078e02ff */
[----:B------:R-:W-:Y:S01]  /*aab0*/  IMAD R11, R26, R11, R2 ;  /* 0x0000000b1a0b7224 */ /* 0x000fe200078e0202 */
[----:B------:R-:W-:Y:S01]  /*aac0*/  IADD3 R14, P0, R0, R14, RZ ;  /* 0x0000000e000e7210 */ /* 0x000fe20007f1e0ff */
[----:B------:R-:W-:Y:S02]  /*aad0*/  IMAD R2, R18, R3, RZ ;  /* 0x0000000312027224 */ /* 0x000fe400078e02ff */
[----:B------:R-:W-:Y:S01]  /*aae0*/  IMAD R13, R26, c[0x0][0x1f4], R13 ;  /* 0x00007d001a0d7a24 */ /* 0x000fe200078e020d */
[----:B------:R-:W-:Y:S02]  /*aaf0*/  LEA.HI.X.SX32 R15, R0, R5, 0x1, P0 ;  /* 0x00000005000f7211 */ /* 0x000fe400000f0eff */
[----:B------:R-:W-:Y:S02]  /*ab00*/  SHF.R.S32.HI R9, RZ, 0x1f, R2 ;  /* 0x0000001fff097819 */ /* 0x000fe40000011402 */
[----:B------:R-:W-:Y:S01]  /*ab10*/  IADD3 R2, P1, P0, R2, R6, R11 ;  /* 0x0000000602027210 */ /* 0x000fe2000783e00b */
[----:B------:R-:W-:Y:S01]  /*ab20*/  IMAD.WIDE.U32 R26, R26, c[0x0][0x1f0], R14 ;  /* 0x00007c001a1a7a25 */ /* 0x000fe200078e000e */
[----:B------:R-:W-:-:S02]  /*ab30*/  SHF.R.S32.HI R5, RZ, 0x1f, R4 ;  /* 0x0000001fff057819 */ /* 0x000fc40000011404 */
[----:B------:R-:W-:Y:S01]  /*ab40*/  SHF.R.S32.HI R6, RZ, 0x1f, R11 ;  /* 0x0000001fff067819 */ /* 0x000fe2000001140b */
[----:B------:R-:W-:Y:S02]  /*ab50*/  IMAD.IADD R13, R13, 0x1, R27 ;  /* 0x000000010d0d7824 */ /* 0x000fe400078e021b */
[----:B------:R-:W-:Y:S01]  /*ab60*/  IMAD.WIDE R14, R167, 0x40, R4 ;  /* 0x00000040a70e7825 */ /* 0x000fe200078e0204 */
[----:B------:R-:W-:Y:S02]  /*ab70*/  IADD3.X R9, R9, R7, R6, P1, P0 ;  /* 0x0000000709097210 */ /* 0x000fe40000fe0406 */
[----:B------:R-:W-:Y:S01]  /*ab80*/  IADD3 R7, R0, 0x40, RZ ;  /* 0x0000004000077810 */ /* 0x000fe20007ffe0ff */
[----:B------:R-:W-:Y:S05]  /*ab90*/  @P2 BRA `(.L_x_586) ;  /* 0x000000b000002947 */ /* 0x000fea0003800000 */
[----:B------:R-:W-:Y:S01]  /*aba0*/  IMAD R11, R15, c[0x0][0x1e8], RZ ;  /* 0x00007a000f0b7a24 */ /* 0x000fe200078e02ff */
[----:B------:R-:W-:Y:S01]  /*abb0*/  ISETP.GE.AND P1, PT, R0, c[0x0][0x220], PT ;  /* 0x0000880000007a0c */ /* 0x000fe20003f26270 */
[----:B------:R-:W-:Y:S01]  /*abc0*/  IMAD.MOV.U32 R12, RZ, RZ, R26 ;  /* 0x000000ffff0c7224 */ /* 0x000fe200078e001a */
[----:B------:R-:W-:Y:S01]  /*abd0*/  ISETP.GE.AND P0, PT, R7, c[0x0][0x220], PT ;  /* 0x0000880007007a0c */ /* 0x000fe20003f06270 */
[----:B------:R-:W-:-:S02]  /*abe0*/  IMAD R6, R14, c[0x0][0x1ec], R11 ;  /* 0x00007b000e067a24 */ /* 0x000fc400078e020b */
[----:B------:R-:W-:-:S05]  /*abf0*/  IMAD.WIDE.U32 R16, R14, c[0x0][0x1e8], R12 ;  /* 0x00007a000e107a25 */ /* 0x000fca00078e000c */
[----:B------:R-:W-:Y:S02]  /*ac00*/  IADD3 R6, R17, R6, RZ ;  /* 0x0000000611067210 */ /* 0x000fe40007ffe0ff */
[----:B------:R-:W-:-:S04]  /*ac10*/  LEA R10, P2, R16, c[0x0][0x1d0], 0x1 ;  /* 0x00007400100a7a11 */ /* 0x000fc800078408ff */
[----:B------:R-:W-:-:S05]  /*ac20*/  LEA.HI.X R11, R16, c[0x0][0x1d4], R6, 0x1, P2 ;  /* 0x00007500100b7a11 */ /* 0x000fca00010f0c06 */
[----:B------:R1:W-:Y:S04]  /*ac30*/  @!P1 STG.E.128 [R10.64], RZ ;  /* 0x000000ff0a009986 */ /* 0x0003e8000c101d06 */
[----:B------:R1:W-:Y:S02]  /*ac40*/  @!P0 STG.E.128 [R10.64+0x80], RZ ;  /* 0x000080ff0a008986 */ /* 0x0003e4000c101d06 */
.L_x_586:
[----:B------:R-:W-:Y:S05]  /*ac50*/  BSYNC B0 ;  /* 0x0000000000007941 */ /* 0x000fea0003800000 */
.L_x_585:
[----:B-1----:R-:W-:Y:S01]  /*ac60*/  IADD3 R10, R4, 0x10, RZ ;  /* 0x00000010040a7810 */ /* 0x002fe20007ffe0ff */
        /* <DEDUP_REMOVED lines=17> */
.L_x_588:
[----:B------:R-:W-:Y:S05]  /*ad80*/  BSYNC B0 ;  /* 0x0000000000007941 */ /* 0x000fea0003800000 */
.L_x_587:
[----:B------:R-:W-:Y:S01]  /*ad90*/  IADD3 R8, R4, 0x20, RZ ;  /* 0x0000002004087810 */ /* 0x000fe20007ffe0ff */
        /* <DEDUP_REMOVED lines=11> */
[----:B-1----:R-:W-:-:S03]  /*ae50*/  LEA R18, P2, R16, c[0x0][0x1d0], 0x1 ;  /* 0x0000740010127a11 */ /* 0x002fc600078408ff */
[----:B------:R-:W-:-:S04]  /*ae60*/  IMAD R6, R11, c[0x0][0x1ec], R6 ;  /* 0x00007b000b067a24 */ /* 0x000fc800078e0206 */
[----:B------:R-:W-:-:S05]  /*ae70*/  IMAD.IADD R6, R17, 0x1, R6 ;  /* 0x0000000111067824 */ /* 0x000fca00078e0206 */
[----:B------:R-:W-:-:S05]  /*ae80*/  LEA.HI.X R19, R16, c[0x0][0x1d4], R6, 0x1, P2 ;  /* 0x0000750010137a11 */ /* 0x000fca00010f0c06 */
[----:B------:R1:W-:Y:S04]  /*ae90*/  @!P1 STG.E.128 [R18.64], RZ ;  /* 0x000000ff12009986 */ /* 0x0003e8000c101d06 */
[----:B------:R1:W-:Y:S02]  /*aea0*/  @!P0 STG.E.128 [R18.64+0x80], RZ ;  /* 0x000080ff12008986 */ /* 0x0003e4000c101d06 */
.L_x_590:
[----:B------:R-:W-:Y:S05]  /*aeb0*/  BSYNC B0 ;  /* 0x0000000000007941 */ /* 0x000fea0003800000 */
.L_x_589:
[----:B------:R-:W-:Y:S01]  /*aec0*/  IADD3 R6, R4, 0x30, RZ ;  /* 0x0000003004067810 */ /* 0x000fe20007ffe0ff */
[----:B------:R-:W-:Y:S03]  /*aed0*/  BSSY B0, `(.L_x_591) ;  /* 0x0000011000007945 */ /* 0x000fe60003800000 */
[----:B------:R-:W-:-:S13]  /*aee0*/  ISETP.GE.AND P0, PT, R6, R157, PT ;  /* 0x0000009d0600720c */ /* 0x000fda0003f06270 */
[----:B------:R-:W-:Y:S05]  /*aef0*/  @P0 BRA `(.L_x_592) ;  /* 0x000000e000000947 */ /* 0x000fea0003800000 */
[----:B------:R-:W-:Y:S01]  /*af00*/  IADD3 R12, P0, R14, 0x30, RZ ;  /* 0x000000300e0c7810 */ /* 0x000fe20007f1e0ff */
[----:B------:R-:W-:Y:S01]  /*af10*/  IMAD.MOV.U32 R14, RZ, RZ, R26 ;  /* 0x000000ffff0e7224 */ /* 0x000fe200078e001a */
[----:B------:R-:W-:-:S03]  /*af20*/  ISETP.GE.AND P1, PT, R0, c[0x0][0x220], PT ;  /* 0x0000880000007a0c */ /* 0x000fc60003f26270 */
[----:B------:R-:W-:Y:S01]  /*af30*/  IMAD.X R11, RZ, RZ, R15, P0 ;  /* 0x000000ffff0b7224 */ /* 0x000fe200000e060f */
[----:B------:R-:W-:Y:S02]  /*af40*/  MOV R15, R13 ;  /* 0x0000000d000f7202 */ /* 0x000fe40000000f00 */
[----:B------:R-:W-:Y:S01]  /*af50*/  ISETP.GE.AND P0, PT, R7, c[0x0][0x220], PT ;  /* 0x0000880007007a0c */ /* 0x000fe20003f06270 */
[----:B------:R-:W-:Y:S02]  /*af60*/  IMAD R11, R11, c[0x0][0x1e8], RZ ;  /* 0x00007a000b0b7a24 */ /* 0x000fe400078e02ff */
[----:B------:R-:W-:-:S04]  /*af70*/  IMAD.WIDE.U32 R14, R12, c[0x0][0x1e8], R14 ;  /* 0x00007a000c0e7a25 */ /* 0x000fc800078e000e */
[----:B------:R-:W-:Y:S01]  /*af80*/  IMAD R11, R12, c[0x0][0x1ec], R11 ;  /* 0x00007b000c0b7a24 */ /* 0x000fe200078e020b */
[----:B------:R-:W-:-:S03]  /*af90*/  LEA R12, P2, R14, c[0x0][0x1d0], 0x1 ;  /* 0x000074000e0c7a11 */ /* 0x000fc600078408ff */
[----:B------:R-:W-:-:S05]  /*afa0*/  IMAD.IADD R11, R15, 0x1, R11 ;  /* 0x000000010f0b7824 */ /* 0x000fca00078e020b */
[----:B------:R-:W-:-:S05]  /*afb0*/  LEA.HI.X R13, R14, c[0x0][0x1d4], R11, 0x1, P2 ;  /* 0x000075000e0d7a11 */ /* 0x000fca00010f0c0b */
[----:B------:R2:W-:Y:S04]  /*afc0*/  @!P1 STG.E.128 [R12.64], RZ ;  /* 0x000000ff0c009986 */ /* 0x0005e8000c101d06 */
[----:B------:R2:W-:Y:S02]  /*afd0*/  @!P0 STG.E.128 [R12.64+0x80], RZ ;  /* 0x000080ff0c008986 */ /* 0x0005e4000c101d06 */
.L_x_592:
[----:B------:R-:W-:Y:S05]  /*afe0*/  BSYNC B0 ;  /* 0x0000000000007941 */ /* 0x000fea0003800000 */
.L_x_591:
[----:B------:R-:W-:-:S04]  /*aff0*/  ISETP.NE.AND P6, PT, R92, RZ, PT ;  /* 0x000000ff5c00720c */ /* 0x000fc80003fc5270 */
[-C--:B------:R-:W-:Y:S02]  /*b000*/  ISETP.GE.OR P5, PT, R4, R157.reuse, P6 ;  /* 0x0000009d0400720c */ /* 0x080fe400037a6670 */
[-C--:B------:R-:W-:Y:S02]  /*b010*/  ISETP.GE.OR P4, PT, R10, R157.reuse, P6 ;  /* 0x0000009d0a00720c */ /* 0x080fe40003786670 */
[-C--:B------:R-:W-:Y:S02]  /*b020*/  ISETP.GE.OR P3, PT, R8, R157.reuse, P6 ;  /* 0x0000009d0800720c */ /* 0x080fe40003766670 */
[----:B------:R-:W-:-:S07]  /*b030*/  ISETP.GE.OR P6, PT, R6, R157, P6 ;  /* 0x0000009d0600720c */ /* 0x000fce00037c6670 */
[-C--:B------:R-:W-:Y:S02]  /*b040*/  @!P5 IMAD R11, R4, R3.reuse, RZ ;  /* 0x00000003040bd224 */ /* 0x080fe400078e02ff */
[-C--:B------:R-:W-:Y:S02]  /*b050*/  @!P4 IMAD R0, R10, R3.reuse, RZ ;  /* 0x000000030a00c224 */ /* 0x080fe400078e02ff */
[----:B------:R-:W-:Y:S01]  /*b060*/  @!P3 IMAD R4, R8, R3, RZ ;  /* 0x000000030804b224 */ /* 0x000fe200078e02ff */
[CC--:B------:R-:W-:Y:S02]  /*b070*/  @!P5 IADD3 R10, P0, R11.reuse, R2.reuse, RZ ;  /* 0x000000020b0ad210 */ /* 0x0c0fe40007f1e0ff */
[----:B------:R-:W-:Y:S02]  /*b080*/  @!P4 IADD3 R5, P1, R0, R2, RZ ;  /* 0x000000020005c210 */ /* 0x000fe40007f3e0ff */
[----:B------:R-:W-:Y:S02]  /*b090*/  @!P5 LEA.HI.X.SX32 R11, R11, R9, 0x1, P0 ;  /* 0x000000090b0bd211 */ /* 0x000fe400000f0eff */
[----:B------:R-:W-:-:S02]  /*b0a0*/  @!P5 LEA R14, P2, R10, c[0x0][0x200], 0x2 ;  /* 0x000080000a0eda11 */ /* 0x000fc400078410ff */
[----:B------:R-:W-:Y:S02]  /*b0b0*/  @!P3 IADD3 R7, P0, R4, R2, RZ ;  /* 0x000000020407b210 */ /* 0x000fe40007f1e0ff */
[-C--:B------:R-:W-:Y:S02]  /*b0c0*/  @!P4 LEA.HI.X.SX32 R0, R0, R9.reuse, 0x1, P1 ;  /* 0x000000090000c211 */ /* 0x080fe400008f0eff */
[----:B------:R-:W-:Y:S02]  /*b0d0*/  @!P5 LEA.HI.X R15, R10, c[0x0][0x204], R11, 0x2, P2 ;  /* 0x000081000a0fda11 */ /* 0x000fe400010f140b */
[----:B--2---:R-:W-:Y:S02]  /*b0e0*/  @!P4 LEA R12, P1, R5, c[0x0][0x200], 0x2 ;  /* 0x00008000050cca11 */ /* 0x004fe400078210ff */
[----:B------:R-:W-:Y:S02]  /*b0f0*/  @!P3 LEA.HI.X.SX32 R4, R4, R9, 0x1, P0 ;  /* 0x000000090404b211 */ /* 0x000fe400000f0eff */
[----:B------:R-:W-:-:S02]  /*b100*/  @!P3 LEA R10, P0, R7, c[0x0][0x200], 0x2 ;  /* 0x00008000070aba11 */ /* 0x000fc400078010ff */
[----:B------:R-:W-:Y:S01]  /*b110*/  @!P4 LEA.HI.X R13, R5, c[0x0][0x204], R0, 0x2, P1 ;  /* 0x00008100050dca11 */ /* 0x000fe200008f1400 */
[----:B------:R-:W-:Y:S01]  /*b120*/  @!P5 IMAD.MOV.U32 R0, RZ, RZ, 0x7f800000 ;  /* 0x7f800000ff00d424 */ /* 0x000fe200078e00ff */
[----:B------:R-:W-:Y:S01]  /*b130*/  @!P3 LEA.HI.X R11, R7, c[0x0][0x204], R4, 0x2, P0 ;  /* 0x00008100070bba11 */ /* 0x000fe200000f1404 */
[----:B------:R-:W-:Y:S02]  /*b140*/  @!P4 IMAD.MOV.U32 R7, RZ, RZ, 0x7f800000 ;  /* 0x7f800000ff07c424 */ /* 0x000fe400078e00ff */
[----:B------:R-:W-:Y:S01]  /*b150*/  @!P3 IMAD.MOV.U32 R5, RZ, RZ, 0x7f800000 ;  /* 0x7f800000ff05b424 */ /* 0x000fe200078e00ff */
[----:B------:R2:W-:Y:S04]  /*b160*/  @!P5 STG.E [R14.64], R0 ;  /* 0x000000000e00d986 */ /* 0x0005e8000c101906 */
[----:B------:R2:W-:Y:S04]  /*b170*/  @!P4 STG.E [R12.64], R7 ;  /* 0x000000070c00c986 */ /* 0x0005e8000c101906 */
[----:B------:R2:W-:Y:S01]  /*b180*/  @!P3 STG.E [R10.64], R5 ;  /* 0x000000050a00b986 */ /* 0x0005e2000c101906 */
[----:B------:R-:W-:Y:S05]  /*b190*/  @P6 EXIT ;  /* 0x000000000000694d */ /* 0x000fea0003800000 */
[----:B------:R-:W-:-:S05]  /*b1a0*/  IMAD R3, R6, R3, RZ ;  /* 0x0000000306037224 */ /* 0x000fca00078e02ff */
[----:B------:R-:W-:-:S04]  /*b1b0*/  IADD3 R2, P0, R3, R2, RZ ;  /* 0x0000000203027210 */ /* 0x000fc80007f1e0ff */
[----:B------:R-:W-:Y:S02]  /*b1c0*/  LEA.HI.X.SX32 R3, R3, R9, 0x1, P0 ;  /* 0x0000000903037211 */ /* 0x000fe400000f0eff */
[----:B------:R-:W-:-:S04]  /*b1d0*/  LEA R4, P0, R2, c[0x0][0x200], 0x2 ;  /* 0x0000800002047a11 */ /* 0x000fc800078010ff */
[----:B--2---:R-:W-:Y:S01]  /*b1e0*/  LEA.HI.X R5, R2, c[0x0][0x204], R3, 0x2, P0 ;  /* 0x0000810002057a11 */ /* 0x004fe200000f1403 */
[----:B------:R-:W-:-:S05]  /*b1f0*/  IMAD.MOV.U32 R3, RZ, RZ, 0x7f800000 ;  /* 0x7f800000ff037424 */ /* 0x000fca00078e00ff */
[----:B------:R-:W-:Y:S01]  /*b200*/  STG.E [R4.64], R3 ;  /* 0x0000000304007986 */ /* 0x000fe2000c101906 */
[----:B------:R-:W-:Y:S05]  /*b210*/  EXIT ;  /* 0x000000000000794d */ /* 0x000fea0003800000 */
.L_x_593:
        /* <DEDUP_REMOVED lines=14> */
.L_x_1404:


//--------------------- .text._ZN5flash16flash_fwd_kernelI23Flash_fwd_kernel_traitsILi128ELi64ELi64ELi4ELb0ELb0EN7cutlass10bfloat16_tE19Flash_kernel_traitsILi128ELi64ELi64ELi4ES3_EELb0ELb1ELb0ELb0ELb0ELb0ELb1ELb0EEEvNS_16Flash_fwd_paramsE --------------------------
	.section	.text._ZN5flash16flash_fwd_kernelI23Flash_fwd_kernel_traitsILi128ELi64ELi64ELi4ELb0ELb0EN7cutlass10bfloat16_tE19Flash_kernel_traitsILi128ELi64ELi64ELi4ES3_EELb0ELb1ELb0ELb0ELb0ELb0ELb1ELb0EEEvNS_16Flash_fwd_paramsE,"ax",@progbits
	.sectioninfo	@"SHI_REGISTERS=205"
	.align	128
        .global         _ZN5flash16flash_fwd_kernelI23Flash_fwd_kernel_traitsILi128ELi64ELi64ELi4ELb0ELb0EN7cutlass10bfloat16_tE19Flash_kernel_traitsILi128ELi64ELi64ELi4ES3_EELb0ELb1ELb0ELb0ELb0ELb0ELb1ELb0EEEvNS_16Flash_fwd_paramsE
        .type           _ZN5flash16flash_fwd_kernelI23Flash_fwd_kernel_traitsILi128ELi64ELi64ELi4ELb0ELb0EN7cutlass10bfloat16_tE19Flash_kernel_traitsILi128ELi64ELi64ELi4ES3_EELb0ELb1ELb0ELb0ELb0ELb0ELb1ELb0EEEvNS_16Flash_fwd_paramsE,@function
        .size           _ZN5flash16flash_fwd_kernelI23Flash_fwd_kernel_traitsILi128ELi64ELi64ELi4ELb0ELb0EN7cutlass10bfloat16_tE19Flash_kernel_traitsILi128ELi64ELi64ELi4ES3_EELb0ELb1ELb0ELb0ELb0ELb0ELb1ELb0EEEvNS_16Flash_fwd_paramsE,(.L_x_1405 - _ZN5flash16flash_fwd_kernelI23Flash_fwd_kernel_traitsILi128ELi64ELi64ELi4ELb0ELb0EN7cutlass10bfloat16_tE19Flash_kernel_traitsILi128ELi64ELi64ELi4ES3_EELb0ELb1ELb0ELb0ELb0ELb0ELb1ELb0EEEvNS_16Flash_fwd_paramsE)
        .other          _ZN5flash16flash_fwd_kernelI23Flash_fwd_kernel_traitsILi128ELi64ELi64ELi4ELb0ELb0EN7cutlass10bfloat16_tE19Flash_kernel_traitsILi128ELi64ELi64ELi4ES3_EELb0ELb1ELb0ELb0ELb0ELb0ELb1ELb0EEEvNS_16Flash_fwd_paramsE,@"STO_CUDA_ENTRY STV_DEFAULT"
_ZN5flash16flash_fwd_kernelI23Flash_fwd_kernel_traitsILi128ELi64ELi64ELi4ELb0ELb0EN7cutlass10bfloat16_tE19Flash_kernel_traitsILi128ELi64ELi64ELi4ES3_EELb0ELb1ELb0ELb0ELb0ELb0ELb1ELb0EEEvNS_16Flash_fwd_paramsE:
.text._ZN5flash16flash_fwd_kernelI23Flash_fwd_kernel_traitsILi128ELi64ELi64ELi4ELb0ELb0EN7cutlass10bfloat16_tE19Flash_kernel_traitsILi128ELi64ELi64ELi4ES3_EELb0ELb1ELb0ELb0ELb0ELb0ELb1ELb0EEEvNS_16Flash_fwd_paramsE:
        /* <DEDUP_REMOVED lines=33> */
.L_x_594:
[----:B-1-34-:R-:W-:Y:S02]  /*0210*/  MOV R2, c[0x0][0x218] ;  /* 0x0000860000027a02 */ /* 0x01afe40000000f00 */
.L_x_595:
        /* <DEDUP_REMOVED lines=49> */
.L_x_597:
        /* <DEDUP_REMOVED lines=40> */
.L_x_598:
        /* <DEDUP_REMOVED lines=86> */
.L_x_600:
[----:B------:R-:W-:Y:S05]  /*0d10*/  BSYNC B0 ;  /* 0x0000000000007941 */ /* 0x000fea0003800000 */
.L_x_599:
        /* <DEDUP_REMOVED lines=29> */
.L_x_602:
[----:B------:R-:W-:Y:S05]  /*0ef0*/  BSYNC B0 ;  /* 0x0000000000007941 */ /* 0x000fea0003800000 */
.L_x_601:
        /* <DEDUP_REMOVED lines=29> */
.L_x_604:
[----:B------:R-:W-:Y:S05]  /*10d0*/  BSYNC B0 ;  /* 0x0000000000007941 */ /* 0x000fea0003800000 */
.L_x_603:
        /* <DEDUP_REMOVED lines=32> */
.L_x_606:
[----:B------:R-:W-:Y:S05]  /*12e0*/  BSYNC B0 ;  /* 0x0000000000007941 */ /* 0x000fea0003800000 */
.L_x_605:
        /* <DEDUP_REMOVED lines=28> */
.L_x_608:
[----:B------:R-:W-:Y:S05]  /*14b0*/  BSYNC B0 ;  /* 0x0000000000007941 */ /* 0x000fea0003800000 */
.L_x_607:
        /* <DEDUP_REMOVED lines=24> */
.L_x_610:
[----:B------:R-:W-:Y:S05]  /*1640*/  BSYNC B0 ;  /* 0x0000000000007941 */ /* 0x000fea0003800000 */
.L_x_609:
        /* <DEDUP_REMOVED lines=23> */
.L_x_612:
[----:B------:R-:W-:Y:S05]  /*17c0*/  BSYNC B0 ;  /* 0x0000000000007941 */ /* 0x000fea0003800000 */
.L_x_611:
        /* <DEDUP_REMOVED lines=28> */
.L_x_614:
[----:B------:R-:W-:Y:S05]  /*1990*/  BSYNC B0 ;  /* 0x0000000000007941 */ /* 0x000fea0003800000 */
.L_x_613:
        /* <DEDUP_REMOVED lines=66> */
.L_x_616:
[----:B------:R-:W-:Y:S05]  /*1dc0*/  BSYNC B0 ;  /* 0x0000000000007941 */ /* 0x000fea0003800000 */
.L_x_615:
        /* <DEDUP_REMOVED lines=26> */
.L_x_618:
[----:B------:R-:W-:Y:S05]  /*1f70*/  BSYNC B0 ;  /* 0x0000000000007941 */ /* 0x000fea0003800000 */
.L_x_617:
        /* <DEDUP_REMOVED lines=25> */
.L_x_620:
[----:B------:R-:W-:Y:S05]  /*2110*/  BSYNC B0 ;  /* 0x0000000000007941 */ /* 0x000fea0003800000 */
.L_x_619:
        /* <DEDUP_REMOVED lines=30> */
.L_x_622:
[----:B------:R-:W-:Y:S05]  /*2300*/  BSYNC B0 ;  /* 0x0000000000007941 */ /* 0x000fea0003800000 */
.L_x_621:
        /* <DEDUP_REMOVED lines=15> */
[----:B-1----:R-:W1:Y:S04]  /*2400*/  LDSM.16.M88.4 R8, [R146+0x5800] ;  /* 0x005800009208783b */ /* 0x002e680000000200 */
[----:B---3--:R-:W-:Y:S04]  /*2410*/  LDSM.16.M88.4 R20, [R145] ;  /* 0x000000009114783b */ /* 0x008fe80000000200 */
[----:B------:R-:W3:Y:S04]  /*2420*/  LDSM.16.M88.4 R16, [R102+0x4000] ;  /* 0x004000006610783b */ /* 0x000ee80000000200 */
[----:B------:R-:W-:Y:S04]  /*2430*/  LDSM.16.M88.4 R44, [R139+0x4000] ;  /* 0x004000008b2c783b */ /* 0x000fe80000000200 */
[----:B------:R-:W4:Y:S04]  /*2440*/  LDSM.16.M88.4 R36, [R102+0x4800] ;  /* 0x004800006624783b */ /* 0x000f280000000200 */
[----:B------:R-:W1:Y:S04]  /*2450*/  LDSM.16.M88.4 R12, [R102+0x5000] ;  /* 0x00500000660c783b */ /* 0x000e680000000200 */
[----:B------:R-:W-:Y:S01]  /*2460*/  LDSM.16.M88.4 R80, [R142] ;  /* 0x000000008e50783b */ /* 0x000fe20000000200 */
[C---:B-----5:R-:W-:Y:S03]  /*2470*/  HMMA.16816.F32.BF16 R32, R84.reuse, R24, RZ ;  /* 0x000000185420723c */ /* 0x060fe600000418ff */
[----:B------:R-:W-:Y:S04]  /*2480*/  LDSM.16.M88.4 R48, [R102+0x5800] ;  /* 0x005800006630783b */ /* 0x000fe80000000200 */
[----:B------:R-:W-:Y:S01]  /*2490*/  LDSM.16.M88.4 R60, [R147+0x2000] ;  /* 0x00200000933c783b */ /* 0x000fe20000000200 */
[C---:B------:R-:W-:Y:S03]  /*24a0*/  HMMA.16816.F32.BF16 R40, R84.reuse, R52, RZ ;  /* 0x000000345428723c */ /* 0x040fe600000418ff */
[----:B------:R-:W-:Y:S04]  /*24b0*/  LDSM.16.M88.4 R96, [R141+0x800] ;  /* 0x000800008d60783b */ /* 0x000fe80000000200 */
[----:B------:R-:W-:Y:S01]  /*24c0*/  LDSM.16.M88.4 R56, [R102+0x6000] ;  /* 0x006000006638783b */ /* 0x000fe20000000200 */
[C---:B--2---:R-:W-:Y:S03]  /*24d0*/  HMMA.16816.F32.BF16 R72, R84.reuse, R68, RZ ;  /* 0x000000445448723c */ /* 0x044fe600000418ff */
[----:B------:R-:W-:Y:S04]  /*24e0*/  LDSM.16.M88.4 R76, [R141+0x1000] ;  /* 0x001000008d4c783b */ /* 0x000fe80000000200 */
[----:B------:R-:W-:Y:S01]  /*24f0*/  LDSM.16.M88.4 R88, [R146+0x6800] ;  /* 0x006800009258783b */ /* 0x000fe20000000200 */
[C---:B------:R-:W-:Y:S03]  /*2500*/  HMMA.16816.F32.BF16 R24, R84.reuse, R26, RZ ;  /* 0x0000001a5418723c */ /* 0x040fe600000418ff */
[----:B------:R-:W-:Y:S04]  /*2510*/  LDSM.16.M88.4 R92, [R139+0x5800] ;  /* 0x005800008b5c783b */ /* 0x000fe80000000200 */
[----:B------:R-:W0:Y:S01]  /*2520*/  LDGDEPBAR ;  /* 0x00000000000079af */ /* 0x000e220000000000 */
[C---:B------:R-:W-:Y:S08]  /*2530*/  HMMA.16816.F32.BF16 R52, R84.reuse, R54, RZ ;  /* 0x000000365434723c */ /* 0x040ff000000418ff */
[C---:B------:R-:W-:Y:S08]  /*2540*/  HMMA.16816.F32.BF16 R68, R84.reuse, R70, RZ ;  /* 0x000000465444723c */ /* 0x040ff000000418ff */
[C---:B-1----:R-:W-:Y:S08]  /*2550*/  HMMA.16816.F32.BF16 R64, R84.reuse, R8, RZ ;  /* 0x000000085440723c */ /* 0x042ff000000418ff */
[----:B------:R-:W-:Y:S01]  /*2560*/  HMMA.16816.F32.BF16 R84, R84, R10, RZ ;  /* 0x0000000a5454723c */ /* 0x000fe200000418ff */
[----:B------:R-:W1:Y:S07]  /*2570*/  LDSM.16.M88.4 R8, [R143] ;  /* 0x000000008f08783b */ /* 0x000e6e0000000200 */
[C---:B---3--:R-:W-:Y:S08]  /*2580*/  HMMA.16816.F32.BF16 R32, R20.reuse, R16, R32 ;  /* 0x000000101420723c */ /* 0x048ff00000041820 */
[C---:B------:R-:W-:Y:S01]  /*2590*/  HMMA.16816.F32.BF16 R24, R20.reuse, R18, R24 ;  /* 0x000000121418723c */ /* 0x040fe20000041818 */
[----:B------:R-:W2:Y:S07]  /*25a0*/  LDSM.16.M88.4 R16, [R141] ;  /* 0x000000008d10783b */ /* 0x000eae0000000200 */
[C---:B----4-:R-:W-:Y:S08]  /*25b0*/  HMMA.16816.F32.BF16 R40, R20.reuse, R36, R40 ;  /* 0x000000241428723c */ /* 0x050ff00000041828 */
[C---:B------:R-:W-:Y:S01]  /*25c0*/  HMMA.16816.F32.BF16 R52, R20.reuse, R38, R52 ;  /* 0x000000261434723c */ /* 0x040fe20000041834 */
[----:B------:R-:W3:Y:S07]  /*25d0*/  LDSM.16.M88.4 R36, [R139+0x4800] ;  /* 0x004800008b24783b */ /* 0x000eee0000000200 */
[----:B------:R-:W-:Y:S08]  /*25e0*/  HMMA.16816.F32.BF16 R72, R20, R12, R72 ;  /* 0x0000000c1448723c */ /* 0x000ff00000041848 */
[C---:B-1----:R-:W-:Y:S08]  /*25f0*/  HMMA.16816.F32.BF16 R32, R8.reuse, R44, R32 ;  /* 0x0000002c0820723c */ /* 0x042ff00000041820 */
[----:B------:R-:W-:Y:S01]  /*2600*/  HMMA.16816.F32.BF16 R24, R8, R46, R24 ;  /* 0x0000002e0818723c */ /* 0x000fe20000041818 */
[----:B------:R-:W-:Y:S07]  /*2610*/  LDSM.16.M88.4 R44, [R102+0x6800] ;  /* 0x00680000662c783b */ /* 0x000fee0000000200 */
[----:B------:R-:W-:Y:S01]  /*2620*/  HMMA.16816.F32.BF16 R68, R20, R14, R68 ;  /* 0x0000000e1444723c */ /* 0x000fe20000041844 */
[----:B------:R-:W1:Y:S07]  /*2630*/  LDSM.16.M88.4 R12, [R146+0x6000] ;  /* 0x00600000920c783b */ /* 0x000e6e0000000200 */
[----:B--2---:R-:W-:Y:S08]  /*2640*/  HMMA.16816.F32.BF16 R32, R80, R16, R32 ;  /* 0x000000105020723c */ /* 0x004ff00000041820 */
[C---:B------:R-:W-:Y:S08]  /*2650*/  HMMA.16816.F32.BF16 R64, R20.reuse, R48, R64 ;  /* 0x000000301440723c */ /* 0x040ff00000041840 */
[----:B------:R-:W-:Y:S01]  /*2660*/  HMMA.16816.F32.BF16 R84, R20, R50, R84 ;  /* 0x000000321454723c */ /* 0x000fe20000041854 */
[----:B------:R-:W2:Y:S04]  /*2670*/  LDSM.16.M88.4 R20, [R139+0x5000] ;  /* 0x005000008b14783b */ /* 0x000ea80000000200 */
[----:B------:R-:W4:Y:S03]  /*2680*/  LDSM.16.M88.4 R48, [R145+0x2000] ;  /* 0x002000009130783b */ /* 0x000f260000000200 */
[----:B------:R-:W-:Y:S01]  /*2690*/  HMMA.16816.F32.BF16 R24, R80, R18, R24 ;  /* 0x000000125018723c */ /* 0x000fe20000041818 */
[----:B------:R-:W-:Y:S07]  /*26a0*/  LDSM.16.M88.4 R16, [R143+0x2000] ;  /* 0x002000008f10783b */ /* 0x000fee0000000200 */
[C---:B---3--:R-:W-:Y:S08]  /*26b0*/  HMMA.16816.F32.BF16 R40, R8.reuse, R36, R40 ;  /* 0x000000240828723c */ /* 0x048ff00000041828 */
[----:B------:R-:W-:Y:S01]  /*26c0*/  HMMA.16816.F32.BF16 R52, R8, R38, R52 ;  /* 0x000000260834723c */ /* 0x000fe20000041834 */
[----:B------:R-:W3:Y:S07]  /*26d0*/  LDSM.16.M88.4 R36, [R139+0x6000] ;  /* 0x006000008b24783b */ /* 0x000eee0000000200 */
[C---:B-1----:R-:W-:Y:S08]  /*26e0*/  HMMA.16816.F32.BF16 R32, R60.reuse, R12, R32 ;  /* 0x0000000c3c20723c */ /* 0x042ff00000041820 */
[----:B------:R-:W-:Y:S01]  /*26f0*/  HMMA.16816.F32.BF16 R24, R60, R14, R24 ;  /* 0x0000000e3c18723c */ /* 0x000fe20000041818 */
[----:B------:R-:W-:Y:S07]  /*2700*/  LDSM.16.M88.4 R12, [R142+0x2000] ;  /* 0x002000008e0c783b */ /* 0x000fee0000000200 */
[----:B--2---:R-:W-:Y:S08]  /*2710*/  HMMA.16816.F32.BF16 R72, R8, R20, R72 ;  /* 0x000000140848723c */ /* 0x004ff00000041848 */
[----:B------:R-:W-:Y:S08]  /*2720*/  HMMA.16816.F32.BF16 R40, R80, R96, R40 ;  /* 0x000000605028723c */ /* 0x000ff00000041828 */
[----:B----4-:R-:W-:Y:S08]  /*2730*/  HMMA.16816.F32.BF16 R32, R48, R56, R32 ;  /* 0x000000383020723c */ /* 0x010ff00000041820 */
[----:B------:R-:W-:Y:S08]  /*2740*/  HMMA.16816.F32.BF16 R52, R80, R98, R52 ;  /* 0x000000625034723c */ /* 0x000ff00000041834 */
[----:B------:R-:W-:Y:S01]  /*2750*/  HMMA.16816.F32.BF16 R24, R48, R58, R24 ;  /* 0x0000003a3018723c */ /* 0x000fe20000041818 */
[----:B------:R-:W1:Y:S07]  /*2760*/  LDSM.16.M88.4 R56, [R146+0x7000] ;  /* 0x007000009238783b */ /* 0x000e6e0000000200 */
[----:B------:R-:W-:Y:S01]  /*2770*/  HMMA.16816.F32.BF16 R68, R8, R22, R68 ;  /* 0x000000160844723c */ /* 0x000fe20000041844 */
[----:B------:R-:W2:Y:S07]  /*2780*/  LDSM.16.M88.4 R20, [R141+0x2000] ;  /* 0x002000008d14783b */ /* 0x000eae0000000200 */
[----:B------:R-:W-:Y:S08]  /*2790*/  HMMA.16816.F32.BF16 R72, R80, R76, R72 ;  /* 0x0000004c5048723c */ /* 0x000ff00000041848 */
[----:B------:R-:W-:Y:S08]  /*27a0*/  HMMA.16816.F32.BF16 R40, R60, R88, R40 ;  /* 0x000000583c28723c */ /* 0x000ff00000041828 */
[----:B---3--:R-:W-:Y:S08]  /*27b0*/  HMMA.16816.F32.BF16 R32, R16, R36, R32 ;  /* 0x000000241020723c */ /* 0x008ff00000041820 */
[----:B------:R-:W-:Y:S01]  /*27c0*/  HMMA.16816.F32.BF16 R52, R60, R90, R52 ;  /* 0x0000005a3c34723c */ /* 0x000fe20000041834 */
[----:B------:R-:W3:Y:S07]  /*27d0*/  LDSM.16.M88.4 R88, [R141+0x1800] ;  /* 0x001800008d58783b */ /* 0x000eee0000000200 */
[----:B------:R-:W-:Y:S01]  /*27e0*/  HMMA.16816.F32.BF16 R24, R16, R38, R24 ;  /* 0x000000261018723c */ /* 0x000fe20000041818 */
[----:B------:R-:W4:Y:S07]  /*27f0*/  LDSM.16.M88.4 R36, [R102+0x7000] ;  /* 0x007000006624783b */ /* 0x000f2e0000000200 */
[----:B------:R-:W-:Y:S08]  /*2800*/  HMMA.16816.F32.BF16 R64, R8, R92, R64 ;  /* 0x0000005c0840723c */ /* 0x000ff00000041840 */
[----:B------:R-:W-:Y:S01]  /*2810*/  HMMA.16816.F32.BF16 R76, R80, R78, R68 ;  /* 0x0000004e504c723c */ /* 0x000fe20000041844 */
[----:B------:R-:W-:Y:S07]  /*2820*/  LDSM.16.M88.4 R68, [R141+0x2800] ;  /* 0x002800008d44783b */ /* 0x000fee0000000200 */
[----:B-1----:R-:W-:Y:S08]  /*2830*/  HMMA.16816.F32.BF16 R72, R60, R56, R72 ;  /* 0x000000383c48723c */ /* 0x002ff00000041848 */
[----:B------:R-:W-:Y:S08]  /*2840*/  HMMA.16816.F32.BF16 R40, R48, R44, R40 ;  /* 0x0000002c3028723c */ /* 0x000ff00000041828 */
[----:B--2---:R-:W-:Y:S08]  /*2850*/  HMMA.16816.F32.BF16 R32, R12, R20, R32 ;  /* 0x000000140c20723c */ /* 0x004ff00000041820 */
[----:B------:R-:W-:Y:S01]  /*2860*/  HMMA.16816.F32.BF16 R52, R48, R46, R52 ;  /* 0x0000002e3034723c */ /* 0x000fe20000041834 */
[----:B------:R-:W1:Y:S07]  /*2870*/  LDSM.16.M88.4 R44, [R146+0x7800] ;  /* 0x00780000922c783b */ /* 0x000e6e0000000200 */
[----:B------:R-:W-:Y:S01]  /*2880*/  HMMA.16816.F32.BF16 R84, R8, R94, R84 ;  /* 0x0000005e0854723c */ /* 0x000fe20000041854 */
[----:B------:R-:W2:Y:S07]  /*2890*/  LDSM.16.M88.4 R8, [R139+0x6800] ;  /* 0x006800008b08783b */ /* 0x000eae0000000200 */
[----:B---3--:R-:W-:Y:S01]  /*28a0*/  HMMA.16816.F32.BF16 R64, R80, R88, R64 ;  /* 0x000000585040723c */ /* 0x008fe20000041840 */
[----:B------:R-:W-:-:S02]  /*28b0*/  FMUL.FTZ R3, R32, c[0x0][0x2ec] ;  /* 0x0000bb0020037a20 */ /* 0x000fc40000410000 */
[----:B------:R-:W-:Y:S02]  /*28c0*/  FMUL.FTZ R6, R33, c[0x0][0x2ec] ;  /* 0x0000bb0021067a20 */ /* 0x000fe40000410000 */
[----:B------:R-:W-:Y:S02]  /*28d0*/  FMUL.FTZ R5, R34, c[0x0][0x2ec] ;  /* 0x0000bb0022057a20 */ /* 0x000fe40000410000 */
[----:B------:R-:W-:Y:S01]  /*28e0*/  MUFU.TANH R3, R3 ;  /* 0x0000000300037308 */ /* 0x000fe20000002400 */
[----:B------:R-:W-:Y:S01]  /*28f0*/  HMMA.16816.F32.BF16 R24, R12, R22, R24 ;  /* 0x000000160c18723c */ /* 0x000fe20000041818 */
[----:B------:R-:W-:Y:S06]  /*2900*/  LDSM.16.M88.4 R20, [R139+0x7000] ;  /* 0x007000008b14783b */ /* 0x000fec0000000200 */
[----:B------:R-:W3:Y:S01]  /*2910*/  MUFU.TANH R6, R6 ;  /* 0x0000000600067308 */ /* 0x000ee20000002400 */
[----:B------:R-:W-:Y:S07]  /*2920*/  HMMA.16816.F32.BF16 R76, R60, R58, R76 ;  /* 0x0000003a3c4c723c */ /* 0x000fee000004184c */
[----:B------:R-:W-:Y:S01]  /*2930*/  MUFU.TANH R5, R5 ;  /* 0x0000000500057308 */ /* 0x000fe20000002400 */
[----:B----4-:R-:W-:Y:S07]  /*2940*/  HMMA.16816.F32.BF16 R72, R48, R36, R72 ;  /* 0x000000243048723c */ /* 0x010fee0000041848 */
[----:B------:R-:W-:Y:S01]  /*2950*/  FMUL.FTZ R36, R35, c[0x0][0x2ec] ;  /* 0x0000bb0023247a20 */ /* 0x000fe20000410000 */
[----:B------:R-:W-:Y:S01]  /*2960*/  HMMA.16816.F32.BF16 R84, R80, R90, R84 ;  /* 0x0000005a5054723c */ /* 0x000fe20000041854 */
[----:B------:R-:W4:Y:S01]  /*2970*/  LDSM.16.M88.4 R32, [R102+0x7800] ;  /* 0x007800006620783b */ /* 0x000f220000000200 */
[----:B------:R-:W-:-:S02]  /*2980*/  FMUL.FTZ R24, R24, c[0x0][0x2ec] ;  /* 0x0000bb0018187a20 */ /* 0x000fc40000410000 */
[----:B------:R-:W-:Y:S01]  /*2990*/  FMUL.FTZ R25, R25, c[0x0][0x2ec] ;  /* 0x0000bb0019197a20 */ /* 0x000fe20000410000 */
[----:B------:R-:W5:Y:S01]  /*29a0*/  MUFU.TANH R36, R36 ;  /* 0x0000002400247308 */ /* 0x000f620000002400 */
[----:B------:R-:W-:Y:S02]  /*29b0*/  FMUL.FTZ R26, R26, c[0x0][0x2ec] ;  /* 0x0000bb001a1a7a20 */ /* 0x000fe40000410000 */
[----:B-1----:R-:W-:Y:S05]  /*29c0*/  HMMA.16816.F32.BF16 R64, R60, R44, R64 ;  /* 0x0000002c3c40723c */ /* 0x002fea0000041840 */
[----:B------:R-:W1:Y:S03]  /*29d0*/  MUFU.TANH R37, R24 ;  /* 0x0000001800257308 */ /* 0x000e660000002400 */
[----:B------:R-:W-:Y:S05]  /*29e0*/  HMMA.16816.F32.BF16 R76, R48, R38, R76 ;  /* 0x00000026304c723c */ /* 0x000fea000004184c */
[----:B------:R-:W-:Y:S02]  /*29f0*/  MUFU.TANH R56, R25 ;  /* 0x0000001900387308 */ /* 0x000fe40000002400 */
[----:B------:R-:W-:Y:S01]  /*2a00*/  FMUL.FTZ R39, R27, c[0x0][0x2ec] ;  /* 0x0000bb001b277a20 */ /* 0x000fe20000410000 */
[----:B------:R-:W-:Y:S05]  /*2a10*/  HMMA.16816.F32.BF16 R84, R60, R46, R84 ;  /* 0x0000002e3c54723c */ /* 0x000fea0000041854 */
[----:B------:R1:W1:Y:S03]  /*2a20*/  MUFU.TANH R38, R26 ;  /* 0x0000001a00267308 */ /* 0x0002660000002400 */
[C---:B--2---:R-:W-:Y:S05]  /*2a30*/  HMMA.16816.F32.BF16 R40, R16.reuse, R8, R40 ;  /* 0x000000081028723c */ /* 0x044fea0000041828 */
[----:B------:R-:W2:Y:S03]  /*2a40*/  MUFU.TANH R39, R39 ;  /* 0x0000002700277308 */ /* 0x000ea60000002400 */
[----:B------:R-:W-:Y:S01]  /*2a50*/  HMMA.16816.F32.BF16 R52, R16, R10, R52 ;  /* 0x0000000a1034723c */ /* 0x000fe20000041834 */
[----:B------:R-:W-:Y:S04]  /*2a60*/  LDSM.16.M88.4 R8, [R141+0x3000] ;  /* 0x003000008d08783b */ /* 0x000fe80000000200 */
[----:B-1----:R-:W1:Y:S03]  /*2a70*/  LDSM.16.M88.4 R24, [R139+0x7800] ;  /* 0x007800008b18783b */ /* 0x002e660000000200 */
[----:B----4-:R-:W-:Y:S08]  /*2a80*/  HMMA.16816.F32.BF16 R64, R48, R32, R64 ;  /* 0x000000203040723c */ /* 0x010ff00000041840 */
[C---:B------:R-:W-:Y:S08]  /*2a90*/  HMMA.16816.F32.BF16 R72, R16.reuse, R20, R72 ;  /* 0x000000141048723c */ /* 0x040ff00000041848 */
[----:B------:R-:W-:Y:S01]  /*2aa0*/  HMMA.16816.F32.BF16 R76, R16, R22, R76 ;  /* 0x00000016104c723c */ /* 0x000fe2000004184c */
[----:B------:R-:W4:Y:S01]  /*2ab0*/  LDSM.16.M88.4 R20, [R141+0x3800] ;  /* 0x003800008d14783b */ /* 0x000f220000000200 */
[----:B------:R-:W-:-:S06]  /*2ac0*/  DEPBAR.LE SB0, 0x0 ;  /* 0x000080000000791a */ /* 0x000fcc0000000000 */
[----:B------:R-:W-:Y:S08]  /*2ad0*/  HMMA.16816.F32.BF16 R84, R48, R34, R84 ;  /* 0x000000223054723c */ /* 0x000ff00000041854 */
[----:B------:R-:W-:Y:S08]  /*2ae0*/  HMMA.16816.F32.BF16 R40, R12, R68, R40 ;  /* 0x000000440c28723c */ /* 0x000ff00000041828 */
[----:B-1----:R-:W-:Y:S08]  /*2af0*/  HMMA.16816.F32.BF16 R64, R16, R24, R64 ;  /* 0x000000181040723c */ /* 0x002ff00000041840 */
[----:B------:R-:W-:Y:S08]  /*2b00*/  HMMA.16816.F32.BF16 R52, R12, R70, R52 ;  /* 0x000000460c34723c */ /* 0x000ff00000041834 */
[----:B------:R-:W-:Y:S01]  /*2b10*/  HMMA.16816.F32.BF16 R84, R16, R26, R84 ;  /* 0x0000001a1054723c */ /* 0x000fe20000041854 */
[----:B------:R-:W-:-:S02]  /*2b20*/  FMUL.FTZ R40, R40, c[0x0][0x2ec] ;  /* 0x0000bb0028287a20 */ /* 0x000fc40000410000 */
[----:B------:R-:W-:Y:S02]  /*2b30*/  FMUL.FTZ R41, R41, c[0x0][0x2ec] ;  /* 0x0000bb0029297a20 */ /* 0x000fe40000410000 */
[----:B------:R-:W-:Y:S02]  /*2b40*/  FMUL.FTZ R42, R42, c[0x0][0x2ec] ;  /* 0x0000bb002a2a7a20 */ /* 0x000fe40000410000 */
[----:B------:R-:W-:Y:S01]  /*2b50*/  FMUL.FTZ R43, R43, c[0x0][0x2ec] ;  /* 0x0000bb002b2b7a20 */ /* 0x000fe20000410000 */
[----:B------:R-:W-:Y:S01]  /*2b60*/  HMMA.16816.F32.BF16 R76, R12, R10, R76 ;  /* 0x0000000a0c4c723c */ /* 0x000fe2000004184c */
[----:B------:R-:W1:Y:S01]  /*2b70*/  MUFU.TANH R40, R40 ;  /* 0x0000002800287308 */ /* 0x000e620000002400 */
[----:B------:R-:W-:-:S05]  /*2b80*/  IADD3 R18, R100, 0x31, RZ ;  /* 0x0000003164127810 */ /* 0x000fca0007ffe0ff */
[----:B------:R-:W-:Y:S01]  /*2b90*/  IADD3 R11, R31, 0x8, RZ ;  /* 0x000000081f0b7810 */ /* 0x000fe20007ffe0ff */
[C---:B------:R-:W-:Y:S01]  /*2ba0*/  HMMA.16816.F32.BF16 R72, R12.reuse, R8, R72 ;  /* 0x000000080c48723c */ /* 0x040fe20000041848 */
[----:B------:R-:W-:Y:S01]  /*2bb0*/  IADD3 R10, R100, 0x1, RZ ;  /* 0x00000001640a7810 */ /* 0x000fe20007ffe0ff */
[----:B------:R-:W-:Y:S01]  /*2bc0*/  MUFU.TANH R41, R41 ;  /* 0x0000002900297308 */ /* 0x000fe20000002400 */
[----:B------:R-:W-:Y:S01]  /*2bd0*/  IMNMX R102, R11, R30, PT ;  /* 0x0000001e0b667217 */ /* 0x000fe20003800200 */
[----:B------:R-:W-:Y:S01]  /*2be0*/  FMUL.FTZ R32, R54, c[0x0][0x2ec] ;  /* 0x0000bb0036207a20 */ /* 0x000fe20000410000 */
[C---:B------:R-:W-:Y:S01]  /*2bf0*/  ISETP.GE.AND P6, PT, R10.reuse, R103, PT ;  /* 0x000000670a00720c */ /* 0x040fe20003fc6270 */
[----:B------:R-:W-:Y:S01]  /*2c00*/  FMUL.FTZ R33, R55, c[0x0][0x2ec] ;  /* 0x0000bb0037217a20 */ /* 0x000fe20000410000 */
[----:B------:R-:W-:Y:S01]  /*2c10*/  ISETP.GE.AND P2, PT, R10, R102, PT ;  /* 0x000000660a00720c */ /* 0x000fe20003f46270 */
[----:B----4-:R-:W-:Y:S01]  /*2c20*/  HMMA.16816.F32.BF16 R64, R12, R20, R64 ;  /* 0x000000140c40723c */ /* 0x010fe20000041840 */
[----:B------:R-:W-:Y:S01]  /*2c30*/  FMUL.FTZ R8, R52, c[0x0][0x2ec] ;  /* 0x0000bb0034087a20 */ /* 0x000fe20000410000 */
[----:B------:R-:W4:Y:S01]  /*2c40*/  MUFU.TANH R42, R42 ;  /* 0x0000002a002a7308 */ /* 0x000f220000002400 */
[----:B------:R-:W-:Y:S01]  /*2c50*/  IADD3 R10, R100, 0x8, RZ ;  /* 0x00000008640a7810 */ /* 0x000fe20007ffe0ff */
[----:B------:R-:W-:Y:S01]  /*2c60*/  FMUL.FTZ R9, R53, c[0x0][0x2ec] ;  /* 0x0000bb0035097a20 */ /* 0x000fe20000410000 */
[----:B---3--:R-:W-:-:S02]  /*2c70*/  FSEL R19, R6, -INF , !P6 ;  /* 0xff80000006137808 */ /* 0x008fc40007000000 */
[-C--:B------:R-:W-:Y:S01]  /*2c80*/  ISETP.GE.AND P4, PT, R10, R103.reuse, PT ;  /* 0x000000670a00720c */ /* 0x080fe20003f86270 */
[----:B------:R-:W-:Y:S01]  /*2c90*/  HMMA.16816.F32.BF16 R84, R12, R22, R84 ;  /* 0x000000160c54723c */ /* 0x000fe20000041854 */
[----:B------:R-:W-:Y:S01]  /*2ca0*/  FMUL.FTZ R24, R76, c[0x0][0x2ec] ;  /* 0x0000bb004c187a20 */ /* 0x000fe20000410000 */
[----:B------:R-:W3:Y:S01]  /*2cb0*/  MUFU.TANH R8, R8 ;  /* 0x0000000800087308 */ /* 0x000ee20000002400 */
[C---:B------:R-:W-:Y:S01]  /*2cc0*/  IADD3 R11, R100.reuse, 0x9, RZ ;  /* 0x00000009640b7810 */ /* 0x040fe20007ffe0ff */
[----:B------:R-:W-:Y:S01]  /*2cd0*/  FMUL.FTZ R25, R77, c[0x0][0x2ec] ;  /* 0x0000bb004d197a20 */ /* 0x000fe20000410000 */
[----:B------:R-:W-:Y:S01]  /*2ce0*/  IADD3 R6, R100, 0x11, RZ ;  /* 0x0000001164067810 */ /* 0x000fe20007ffe0ff */
[----:B------:R-:W-:Y:S01]  /*2cf0*/  FMUL.FTZ R26, R78, c[0x0][0x2ec] ;  /* 0x0000bb004e1a7a20 */ /* 0x000fe20000410000 */
[-C--:B------:R-:W-:Y:S01]  /*2d00*/  ISETP.GE.AND P0, PT, R10, R102.reuse, PT ;  /* 0x000000660a00720c */ /* 0x080fe20003f06270 */
[----:B------:R-:W-:Y:S01]  /*2d10*/  FMUL.FTZ R72, R72, c[0x0][0x2ec] ;  /* 0x0000bb0048487a20 */ /* 0x000fe20000410000 */
[----:B------:R-:W-:Y:S01]  /*2d20*/  IADD3 R10, R100, 0x10, RZ ;  /* 0x00000010640a7810 */ /* 0x000fe20007ffe0ff */
[----:B------:R-:W1:Y:S01]  /*2d30*/  MUFU.TANH R43, R43 ;  /* 0x0000002b002b7308 */ /* 0x000e620000002400 */
[----:B-----5:R-:W-:Y:S01]  /*2d40*/  FSEL R36, R36, -INF , !P2 ;  /* 0xff80000024247808 */ /* 0x020fe20005000000 */
[----:B------:R-:W-:Y:S01]  /*2d50*/  FMUL.FTZ R73, R73, c[0x0][0x2ec] ;  /* 0x0000bb0049497a20 */ /* 0x000fe20000410000 */
[----:B------:R-:W-:Y:S01]  /*2d60*/  FSEL R37, R37, -INF , !P4 ;  /* 0xff80000025257808 */ /* 0x000fe20006000000 */
[----:B------:R-:W-:Y:S01]  /*2d70*/  FMUL.FTZ R74, R74, c[0x0][0x2ec] ;  /* 0x0000bb004a4a7a20 */ /* 0x000fe20000410000 */
[-C--:B------:R-:W-:Y:S01]  /*2d80*/  ISETP.GE.AND P3, PT, R11, R103.reuse, PT ;  /* 0x000000670b00720c */ /* 0x080fe20003f66270 */
[----:B------:R-:W-:Y:S01]  /*2d90*/  FMUL.FTZ R67, R67, c[0x0][0x2ec] ;  /* 0x0000bb0043437a20 */ /* 0x000fe20000410000 */
[CC--:B------:R-:W-:Y:S01]  /*2da0*/  ISETP.GE.AND P2, PT, R6.reuse, R103.reuse, PT ;  /* 0x000000670600720c */ /* 0x0c0fe20003f46270 */
[----:B------:R-:W5:Y:S01]  /*2db0*/  MUFU.TANH R32, R32 ;  /* 0x0000002000207308 */ /* 0x000f620000002400 */
[-C--:B------:R-:W-:Y:S01]  /*2dc0*/  ISETP.GE.AND P4, PT, R6, R102.reuse, PT ;  /* 0x000000660600720c */ /* 0x080fe20003f86270 */
[----:B------:R-:W-:Y:S01]  /*2dd0*/  FMUL.FTZ R75, R75, c[0x0][0x2ec] ;  /* 0x0000bb004b4b7a20 */ /* 0x000fe20000410000 */
[----:B------:R-:W-:Y:S01]  /*2de0*/  IADD3 R6, R100, 0x18, RZ ;  /* 0x0000001864067810 */ /* 0x000fe20007ffe0ff */
[----:B------:R-:W-:Y:S01]  /*2df0*/  FMUL.FTZ R16, R79, c[0x0][0x2ec] ;  /* 0x0000bb004f107a20 */ /* 0x000fe20000410000 */
[-C--:B------:R-:W-:Y:S01]  /*2e00*/  ISETP.GE.AND P5, PT, R11, R102.reuse, PT ;  /* 0x000000660b00720c */ /* 0x080fe20003fa6270 */
[----:B------:R-:W-:Y:S01]  /*2e10*/  FMUL.FTZ R64, R64, c[0x0][0x2ec] ;  /* 0x0000bb0040407a20 */ /* 0x000fe20000410000 */
[CC--:B------:R-:W-:Y:S01]  /*2e20*/  ISETP.GE.AND P1, PT, R10.reuse, R103.reuse, PT ;  /* 0x000000670a00720c */ /* 0x0c0fe20003f26270 */
[----:B------:R-:W1:Y:S01]  /*2e30*/  MUFU.TANH R9, R9 ;  /* 0x0000000900097308 */ /* 0x000e620000002400 */
[-C--:B------:R-:W-:Y:S01]  /*2e40*/  ISETP.GE.AND P6, PT, R10, R102.reuse, PT ;  /* 0x000000660a00720c */ /* 0x080fe20003fc6270 */
[----:B------:R-:W-:Y:S01]  /*2e50*/  FMUL.FTZ R65, R65, c[0x0][0x2ec] ;  /* 0x0000bb0041417a20 */ /* 0x000fe20000410000 */
[----:B------:R-:W-:Y:S01]  /*2e60*/  IADD3 R10, R100, 0x19, RZ ;  /* 0x00000019640a7810 */ /* 0x000fe20007ffe0ff */
[----:B------:R-:W-:Y:S01]  /*2e70*/  FMUL.FTZ R66, R66, c[0x0][0x2ec] ;  /* 0x0000bb0042427a20 */ /* 0x000fe20000410000 */
[----:B------:R-:W-:Y:S01]  /*2e80*/  FSEL R38, R38, -INF , !P0 ;  /* 0xff80000026267808 */ /* 0x000fe20004000000 */
[----:B------:R-:W-:Y:S01]  /*2e90*/  FMUL.FTZ R84, R84, c[0x0][0x2ec] ;  /* 0x0000bb0054547a20 */ /* 0x000fe20000410000 */
[----:B------:R-:W-:Y:S01]  /*2ea0*/  FSEL R21, R56, -INF , !P3 ;  /* 0xff80000038157808 */ /* 0x000fe20005800000 */
[----:B------:R-:W3:Y:S01]  /*2eb0*/  MUFU.TANH R24, R24 ;  /* 0x0000001800187308 */ /* 0x000ee20000002400 */
[----:B------:R-:W-:Y:S01]  /*2ec0*/  IADD3 R11, R100, 0x20, RZ ;  /* 0x00000020640b7810 */ /* 0x000fe20007ffe0ff */
[----:B------:R-:W-:Y:S01]  /*2ed0*/  FMUL.FTZ R85, R85, c[0x0][0x2ec] ;  /* 0x0000bb0055557a20 */ /* 0x000fe20000410000 */
[----:B------:R-:W-:Y:S01]  /*2ee0*/  ISETP.GE.AND P0, PT, R6, R103, PT ;  /* 0x000000670600720c */ /* 0x000fe20003f06270 */
[----:B------:R-:W-:Y:S01]  /*2ef0*/  FMUL.FTZ R86, R86, c[0x0][0x2ec] ;  /* 0x0000bb0056567a20 */ /* 0x000fe20000410000 */
[----:B------:R-:W-:Y:S01]  /*2f00*/  ISETP.GE.AND P3, PT, R6, R102, PT ;  /* 0x000000660600720c */ /* 0x000fe20003f66270 */
[----:B------:R-:W-:Y:S01]  /*2f10*/  FMUL.FTZ R87, R87, c[0x0][0x2ec] ;  /* 0x0000bb0057577a20 */ /* 0x000fe20000410000 */
[----:B--2---:R-:W-:Y:S01]  /*2f20*/  FSEL R6, R39, -INF , !P5 ;  /* 0xff80000027067808 */ /* 0x004fe20006800000 */
[----:B------:R-:W2:Y:S01]  /*2f30*/  MUFU.TANH R33, R33 ;  /* 0x0000002100217308 */ /* 0x000ea20000002400 */
[----:B-1----:R-:W-:-:S02]  /*2f40*/  FSEL R17, R40, -INF , !P1 ;  /* 0xff80000028117808 */ /* 0x002fc40004800000 */
[CC--:B------:R-:W-:Y:S02]  /*2f50*/  ISETP.GE.AND P5, PT, R10.reuse, R103.reuse, PT ;  /* 0x000000670a00720c */ /* 0x0c0fe40003fa6270 */
[----:B------:R-:W-:Y:S02]  /*2f60*/  ISETP.GE.AND P1, PT, R10, R102, PT ;  /* 0x000000660a00720c */ /* 0x000fe40003f26270 */
[----:B----4-:R-:W-:Y:S01]  /*2f70*/  FSEL R14, R42, -INF , !P6 ;  /* 0xff8000002a0e7808 */ /* 0x010fe20007000000 */
[----:B------:R-:W1:Y:S01]  /*2f80*/  MUFU.TANH R117, R72 ;  /* 0x0000004800757308 */ /* 0x000e620000002400 */
[----:B------:R-:W-:Y:S02]  /*2f90*/  FSEL R13, R41, -INF , !P2 ;  /* 0xff800000290d7808 */ /* 0x000fe40005000000 */
[----:B------:R-:W-:Y:S02]  /*2fa0*/  IADD3 R10, R100, 0x21, RZ ;  /* 0x00000021640a7810 */ /* 0x000fe40007ffe0ff */
[----:B------:R-:W-:-:S02]  /*2fb0*/  ISETP.GE.AND P6, PT, R11, R103, PT ;  /* 0x000000670b00720c */ /* 0x000fc40003fc6270 */
[-C--:B------:R-:W-:Y:S01]  /*2fc0*/  ISETP.GE.AND P2, PT, R11, R102.reuse, PT ;  /* 0x000000660b00720c */ /* 0x080fe20003f46270 */
[----:B------:R-:W4:Y:S01]  /*2fd0*/  MUFU.TANH R116, R67 ;  /* 0x0000004300747308 */ /* 0x000f220000002400 */
[----:B---3--:R-:W-:Y:S02]  /*2fe0*/  FSEL R11, R8, -INF , !P0 ;  /* 0xff800000080b7808 */ /* 0x008fe40004000000 */
[----:B------:R-:W-:Y:S02]  /*2ff0*/  IADD3 R8, R100, 0x28, RZ ;  /* 0x0000002864087810 */ /* 0x000fe40007ffe0ff */
[----:B------:R-:W-:Y:S02]  /*3000*/  FSEL R12, R43, -INF , !P4 ;  /* 0xff8000002b0c7808 */ /* 0x000fe40006000000 */
[C---:B------:R-:W-:Y:S01]  /*3010*/  ISETP.GE.AND P4, PT, R10.reuse, R103, PT ;  /* 0x000000670a00720c */ /* 0x040fe20003f86270 */
[----:B------:R-:W-:Y:S01]  /*3020*/  MUFU.TANH R115, R73 ;  /* 0x0000004900737308 */ /* 0x000fe20000002400 */
[----:B------:R-:W-:-:S02]  /*3030*/  ISETP.GE.AND P0, PT, R10, R102, PT ;  /* 0x000000660a00720c */ /* 0x000fc40003f06270 */
[----:B-----5:R-:W-:Y:S02]  /*3040*/  FSEL R10, R32, -INF , !P3 ;  /* 0xff800000200a7808 */ /* 0x020fe40005800000 */
[----:B------:R-:W-:Y:S02]  /*3050*/  ISETP.GE.AND P3, PT, R8, R103, PT ;  /* 0x000000670800720c */ /* 0x000fe40003f66270 */
[----:B------:R-:W-:Y:S01]  /*3060*/  IADD3 R15, R100, 0x29, RZ ;  /* 0x00000029640f7810 */ /* 0x000fe20007ffe0ff */
[----:B------:R-:W3:Y:S01]  /*3070*/  MUFU.TANH R132, R74 ;  /* 0x0000004a00847308 */ /* 0x000ee20000002400 */
[----:B------:R-:W-:Y:S02]  /*3080*/  FSEL R9, R9, -INF , !P5 ;  /* 0xff80000009097808 */ /* 0x000fe40006800000 */
[----:B------:R-:W-:Y:S02]  /*3090*/  ISETP.GE.AND P5, PT, R8, R102, PT ;  /* 0x000000660800720c */ /* 0x000fe40003fa6270 */
[----:B------:R-:W-:-:S02]  /*30a0*/  FSEL R27, R24, -INF , !P3 ;  /* 0xff800000181b7808 */ /* 0x000fc40005800000 */
[----:B--2---:R-:W-:Y:S01]  /*30b0*/  FSEL R8, R33, -INF , !P1 ;  /* 0xff80000021087808 */ /* 0x004fe20004800000 */
[----:B------:R-:W2:Y:S01]  /*30c0*/  MUFU.TANH R126, R75 ;  /* 0x0000004b007e7308 */ /* 0x000ea20000002400 */
[----:B-1----:R-:W-:Y:S02]  /*30d0*/  FSEL R117, R117, -INF , !P6 ;  /* 0xff80000075757808 */ /* 0x002fe40007000000 */
[-C--:B------:R-:W-:Y:S02]  /*30e0*/  ISETP.GE.AND P3, PT, R18, R102.reuse, PT ;  /* 0x000000661200720c */ /* 0x080fe40003f66270 */
[C---:B------:R-:W-:Y:S02]  /*30f0*/  ISETP.GE.AND P1, PT, R15.reuse, R103, PT ;  /* 0x000000670f00720c */ /* 0x040fe40003f26270 */
[----:B------:R-:W-:Y:S01]  /*3100*/  ISETP.GE.AND P6, PT, R15, R102, PT ;  /* 0x000000660f00720c */ /* 0x000fe20003fc6270 */
[----:B------:R-:W1:Y:S01]  /*3110*/  MUFU.TANH R25, R25 ;  /* 0x0000001900197308 */ /* 0x000e620000002400 */
[----:B------:R-:W-:-:S02]  /*3120*/  IADD3 R15, R100, 0x30, RZ ;  /* 0x00000030640f7810 */ /* 0x000fc40007ffe0ff */
[----:B----4-:R-:W-:Y:S02]  /*3130*/  FSEL R116, R116, -INF , !P3 ;  /* 0xff80000074747808 */ /* 0x010fe40005800000 */
[----:B---3--:R-:W-:Y:S02]  /*3140*/  FSEL R132, R132, -INF , !P2 ;  /* 0xff80000084847808 */ /* 0x008fe40005000000 */
[----:B------:R-:W-:Y:S01]  /*3150*/  FSEL R115, R115, -INF , !P4 ;  /* 0xff80000073737808 */ /* 0x000fe20006000000 */
[----:B------:R-:W3:Y:S01]  /*3160*/  MUFU.TANH R26, R26 ;  /* 0x0000001a001a7308 */ /* 0x000ee20000002400 */
[----:B------:R-:W-:Y:S02]  /*3170*/  ISETP.GE.AND P3, PT, R101, 0x2, PT ;  /* 0x000000026500780c */ /* 0x000fe40003f66270 */
[C---:B------:R-:W-:Y:S02]  /*3180*/  ISETP.GE.AND P2, PT, R15.reuse, R103, PT ;  /* 0x000000670f00720c */ /* 0x040fe40003f46270 */
[----:B------:R-:W-:-:S02]  /*3190*/  ISETP.GE.AND P4, PT, R15, R102, PT ;  /* 0x000000660f00720c */ /* 0x000fc40003f86270 */
[----:B------:R-:W-:Y:S01]  /*31a0*/  IADD3 R15, R100, 0x38, RZ ;  /* 0x00000038640f7810 */ /* 0x000fe20007ffe0ff */
[----:B------:R-:W4:Y:S01]  /*31b0*/  MUFU.TANH R16, R16 ;  /* 0x0000001000107308 */ /* 0x000f220000002400 */
[----:B--2---:R-:W-:Y:S02]  /*31c0*/  FSEL R126, R126, -INF , !P0 ;  /* 0xff8000007e7e7808 */ /* 0x004fe40004000000 */
[----:B-1----:R-:W-:Y:S02]  /*31d0*/  FSEL R25, R25, -INF , !P1 ;  /* 0xff80000019197808 */ /* 0x002fe40004800000 */
[----:B------:R-:W-:Y:S02]  /*31e0*/  ISETP.GE.AND P0, PT, R18, R103, PT ;  /* 0x000000671200720c */ /* 0x000fe40003f06270 */
[----:B------:R-:W-:Y:S01]  /*31f0*/  ISETP.GE.AND P1, PT, R15, R102, PT ;  /* 0x000000660f00720c */ /* 0x000fe20003f26270 */
[----:B------:R-:W1:Y:S01]  /*3200*/  MUFU.TANH R127, R64 ;  /* 0x00000040007f7308 */ /* 0x000e620000002400 */
[----:B---3--:R-:W-:-:S02]  /*3210*/  FSEL R26, R26, -INF , !P5 ;  /* 0xff8000001a1a7808 */ /* 0x008fc40006800000 */
[----:B------:R-:W-:Y:S02]  /*3220*/  ISETP.GE.AND P5, PT, R15, R103, PT ;  /* 0x000000670f00720c */ /* 0x000fe40003fa6270 */
[----:B------:R-:W-:-:S03]  /*3230*/  IADD3 R15, R100, 0x39, RZ ;  /* 0x00000039640f7810 */ /* 0x000fc60007ffe0ff */
[----:B------:R-:W2:Y:S01]  /*3240*/  MUFU.TANH R122, R65 ;  /* 0x00000041007a7308 */ /* 0x000ea20000002400 */
[----:B----4-:R-:W-:Y:S02]  /*3250*/  FSEL R24, R16, -INF , !P6 ;  /* 0xff80000010187808 */ /* 0x010fe40007000000 */
[----:B------:R-:W-:-:S04]  /*3260*/  ISETP.GE.AND P6, PT, R100, R103, PT ;  /* 0x000000676400720c */ /* 0x000fc80003fc6270 */
[----:B------:R-:W-:Y:S01]  /*3270*/  FSEL R3, R3, -INF , !P6 ;  /* 0xff80000003037808 */ /* 0x000fe20007000000 */
[----:B------:R-:W3:Y:S01]  /*3280*/  MUFU.TANH R120, R66 ;  /* 0x0000004200787308 */ /* 0x000ee20000002400 */
[----:B-1----:R-:W-:Y:S01]  /*3290*/  FSEL R127, R127, -INF , !P2 ;  /* 0xff8000007f7f7808 */ /* 0x002fe20005000000 */
[----:B------:R-:W-:Y:S01]  /*32a0*/  BAR.SYNC.DEFER_BLOCKING 0x0 ;  /* 0x0000000000007b1d */ /* 0x000fe20000010000 */
[----:B------:R-:W-:-:S04]  /*32b0*/  ISETP.GE.AND P2, PT, R100, R102, PT ;  /* 0x000000666400720c */ /* 0x000fc80003f46270 */
[----:B------:R-:W-:Y:S01]  /*32c0*/  FSEL R5, R5, -INF , !P2 ;  /* 0xff80000005057808 */ /* 0x000fe20005000000 */
[----:B------:R-:W1:Y:S01]  /*32d0*/  MUFU.TANH R121, R84 ;  /* 0x0000005400797308 */ /* 0x000e620000002400 */
[----:B--2---:R-:W-:Y:S02]  /*32e0*/  FSEL R122, R122, -INF , !P0 ;  /* 0xff8000007a7a7808 */ /* 0x004fe40004000000 */
[----:B------:R-:W-:-:S05]  /*32f0*/  ISETP.GE.AND P0, PT, R15, R102, PT ;  /* 0x000000660f00720c */ /* 0x000fca0003f06270 */
[----:B------:R-:W2:Y:S01]  /*3300*/  MUFU.TANH R119, R85 ;  /* 0x0000005500777308 */ /* 0x000ea20000002400 */
[----:B---3--:R-:W-:Y:S02]  /*3310*/  FSEL R120, R120, -INF , !P4 ;  /* 0xff80000078787808 */ /* 0x008fe40006000000 */
[----:B------:R-:W-:-:S05]  /*3320*/  ISETP.GE.AND P4, PT, R15, R103, PT ;  /* 0x000000670f00720c */ /* 0x000fca0003f86270 */
        /* <DEDUP_REMOVED lines=40> */
[----:B------:R-:W-:Y:S01]  /*35b0*/  @!P2 LEA.HI.X R33, R16, c[0x0][0x16c], R15, 0x1, P6 ;  /* 0x00005b001021aa11 */ /* 0x000fe200030f0c0f */
[----:B------:R1:W-:Y:S01]  /*35c0*/  @P2 STS.128 [R155+0x4800], RZ ;  /* 0x004800ff9b002388 */ /* 0x0003e20000000c00 */
[----:B------:R-:W-:-:S03]  /*35d0*/  @!P2 LEA R40, P4, R7, c[0x0][0x168], 0x1 ;  /* 0x00005a000728aa11 */ /* 0x000fc600078808ff */
        /* <DEDUP_REMOVED lines=8> */
[----:B------:R1:W-:Y:S01]  /*3660*/  @!P1 LDGSTS.E.BYPASS.LTC128B.128 [R155+0x6800], [R30.64+0x80] ;  /* 0x068000801e9b9fae */ /* 0x0003e2000b901d46 */
[----:B--2---:R-:W-:-:S03]  /*3670*/  @!P1 LEA R34, P0, R16, c[0x0][0x168], 0x1 ;  /* 0x00005a0010229a11 */ /* 0x004fc600078008ff */
[----:B------:R1:W-:Y:S01]  /*3680*/  @P2 STS.128 [R155+0x5000], RZ ;  /* 0x005000ff9b002388 */ /* 0x0003e20000000c00 */
[--C-:B------:R-:W-:Y:S01]  /*3690*/  @!P1 LEA.HI.X R35, R16, c[0x0][0x16c], R15.reuse, 0x1, P0 ;  /* 0x00005b0010239a11 */ /* 0x100fe200000f0c0f */
[----:B------:R-:W-:Y:S02]  /*36a0*/  IMAD.X R16, R148, 0x1, R15, P5 ;  /* 0x0000000194107824 */ /* 0x000fe400028e060f */
        /* <DEDUP_REMOVED lines=23> */
.L_x_625:
[----:B------:R-:W-:Y:S05]  /*3820*/  BSYNC B0 ;  /* 0x0000000000007941 */ /* 0x000fea0003800000 */
.L_x_624:
[----:B------:R-:W0:Y:S02]  /*3830*/  LDGDEPBAR ;  /* 0x00000000000079af */ /* 0x000e240000000000 */
.L_x_623:
[----:B------:R-:W-:Y:S02]  /*3840*/  FMNMX.FTZ R16, R3, R19, !PT ;  /* 0x0000001303107209 */ /* 0x000fe40007810000 */
[----:B-1----:R-:W-:Y:S02]  /*3850*/  FMNMX.FTZ R23, R5, R36, !PT ;  /* 0x0000002405177209 */ /* 0x002fe40007810000 */
        /* <DEDUP_REMOVED lines=43> */
[----:B------:R-:W3:Y:S04]  /*3b10*/  LDSM.16.MT88.4 R48, [R138+0xa000] ;  /* 0x00a000008a30783b */ /* 0x000ee80000004200 */
[----:B------:R-:W4:Y:S01]  /*3b20*/  LDSM.16.MT88.4 R56, [R137+0xa000] ;  /* 0x00a000008938783b */ /* 0x000f220000004200 */
        /* <DEDUP_REMOVED lines=14> */
[--C-:B------:R-:W-:Y:S01]  /*3c10*/  FFMA.FTZ R29, R11, c[0x0][0x23c], -R124.reuse ;  /* 0x00008f000b1d7a23 */ /* 0x100fe2000001087c */
[----:B------:R-:W-:Y:S01]  /*3c20*/  LDSM.16.MT88.4 R20, [R136+0x8800] ;  /* 0x008800008814783b */ /* 0x000fe20000004200 */
[----:B------:R-:W-:Y:S01]  /*3c30*/  FFMA.FTZ R0, R9, c[0x0][0x23c], -R124 ;  /* 0x00008f0009007a23 */ /* 0x000fe2000001087c */
[----:B------:R-:W1:Y:S01]  /*3c40*/  MUFU.EX2 R34, R34 ;  /* 0x0000002200227308 */ /* 0x000e620000000800 */
[----:B------:R-:W-:-:S02]  /*3c50*/  FFMA.FTZ R109, R5, c[0x0][0x23c], -R113 ;  /* 0x00008f00056d7a23 */ /* 0x000fc40000010871 */
[--C-:B------:R-:W-:Y:S02]  /*3c60*/  FFMA.FTZ R106, R36, c[0x0][0x23c], -R113.reuse ;  /* 0x00008f00246a7a23 */ /* 0x100fe40000010871 */
[--C-:B------:R-:W-:Y:S02]  /*3c70*/  FFMA.FTZ R104, R38, c[0x0][0x23c], -R113.reuse ;  /* 0x00008f0026687a23 */ /* 0x100fe40000010871 */
[--C-:B------:R-:W-:Y:S01]  /*3c80*/  FFMA.FTZ R33, R6, c[0x0][0x23c], -R113.reuse ;  /* 0x00008f0006217a23 */ /* 0x100fe20000010871 */
[----:B------:R-:W-:Y:S01]  /*3c90*/  MUFU.EX2 R105, R105 ;  /* 0x0000006900697308 */ /* 0x000fe20000000800 */
[----:B------:R-:W2:Y:S01]  /*3ca0*/  LDSM.16.MT88.4 R4, [R136+0xa000] ;  /* 0x00a000008804783b */ /* 0x000ea20000004200 */
[--C-:B------:R-:W-:Y:S02]  /*3cb0*/  FFMA.FTZ R111, R14, c[0x0][0x23c], -R113.reuse ;  /* 0x00008f000e6f7a23 */ /* 0x100fe40000010871 */
[--C-:B------:R-:W-:Y:S02]  /*3cc0*/  FFMA.FTZ R32, R12, c[0x0][0x23c], -R113.reuse ;  /* 0x00008f000c207a23 */ /* 0x100fe40000010871 */
[----:B------:R-:W5:Y:S01]  /*3cd0*/  LDSM.16.MT88.4 R12, [R138+0x8800] ;  /* 0x008800008a0c783b */ /* 0x000f620000004200 */
[--C-:B------:R-:W-:Y:S01]  /*3ce0*/  FFMA.FTZ R108, R10, c[0x0][0x23c], -R113.reuse ;  /* 0x00008f000a6c7a23 */ /* 0x100fe20000010871 */
[----:B------:R-:W3:Y:S01]  /*3cf0*/  MUFU.EX2 R30, R30 ;  /* 0x0000001e001e7308 */ /* 0x000ee20000000800 */
[----:B------:R-:W-:Y:S01]  /*3d00*/  FFMA.FTZ R31, R8, c[0x0][0x23c], -R113 ;  /* 0x00008f00081f7a23 */ /* 0x000fe20000010871 */
[----:B-1----:R-:W-:Y:S01]  /*3d10*/  F2FP.BF16.PACK_AB R64, R34, R107 ;  /* 0x0000006b2240723e */ /* 0x002fe200000010ff */
[----:B------:R-:W1:Y:S01]  /*3d20*/  LDSM.16.MT88.4 R8, [R137+0x8800] ;  /* 0x008800008908783b */ /* 0x000e620000004200 */
[----:B------:R-:W-:-:S02]  /*3d30*/  FFMA.FTZ R35, R17, c[0x0][0x23c], -R124 ;  /* 0x00008f0011237a23 */ /* 0x000fc4000001087c */
[--C-:B------:R-:W-:Y:S01]  /*3d40*/  FFMA.FTZ R114, R117, c[0x0][0x23c], -R124.reuse ;  /* 0x00008f0075727a23 */ /* 0x100fe2000001087c */
[----:B------:R-:W1:Y:S01]  /*3d50*/  LDSM.16.MT88.4 R16, [R140+0x8800] ;  /* 0x008800008c10783b */ /* 0x000e620000004200 */
[----:B------:R-:W-:Y:S01]  /*3d60*/  MUFU.EX2 R109, R109 ;  /* 0x0000006d006d7308 */ /* 0x000fe20000000800 */
[--C-:B------:R-:W-:Y:S02]  /*3d70*/  FFMA.FTZ R117, R115, c[0x0][0x23c], -R124.reuse ;  /* 0x00008f0073757a23 */ /* 0x100fe4000001087c */
[--C-:B------:R-:W-:Y:S02]  /*3d80*/  FFMA.FTZ R125, R126, c[0x0][0x23c], -R113.reuse ;  /* 0x00008f007e7d7a23 */ /* 0x100fe40000010871 */
[--C-:B------:R-:W-:Y:S02]  /*3d90*/  FFMA.FTZ R115, R27, c[0x0][0x23c], -R124.reuse ;  /* 0x00008f001b737a23 */ /* 0x100fe4000001087c */
[----:B------:R-:W-:Y:S01]  /*3da0*/  FFMA.FTZ R118, R25, c[0x0][0x23c], -R124 ;  /* 0x00008f0019767a23 */ /* 0x000fe2000001087c */
[----:B------:R-:W2:Y:S01]  /*3db0*/  MUFU.EX2 R106, R106 ;  /* 0x0000006a006a7308 */ /* 0x000ea20000000800 */
[----:B---3--:R-:W-:Y:S01]  /*3dc0*/  F2FP.BF16.PACK_AB R66, R30, R105 ;  /* 0x000000691e42723e */ /* 0x008fe200000010ff */
[----:B------:R-:W-:-:S02]  /*3dd0*/  FFMA.FTZ R132, R132, c[0x0][0x23c], -R113 ;  /* 0x00008f0084847a23 */ /* 0x000fc40000010871 */
[--C-:B------:R-:W-:Y:S02]  /*3de0*/  FFMA.FTZ R126, R26, c[0x0][0x23c], -R113.reuse ;  /* 0x00008f001a7e7a23 */ /* 0x100fe40000010871 */
[--C-:B------:R-:W-:Y:S02]  /*3df0*/  FFMA.FTZ R123, R24, c[0x0][0x23c], -R113.reuse ;  /* 0x00008f00187b7a23 */ /* 0x100fe40000010871 */
[----:B------:R-:W-:Y:S01]  /*3e00*/  MUFU.EX2 R104, R104 ;  /* 0x0000006800687308 */ /* 0x000fe20000000800 */
[----:B------:R-:W-:Y:S01]  /*3e10*/  LDSM.16.MT88.4 R24, [R138+0x9000] ;  /* 0x009000008a18783b */ /* 0x000fe20000004200 */
[----:B------:R-:W-:Y:S02]  /*3e20*/  FFMA.FTZ R171, R119, c[0x0][0x23c], -R124 ;  /* 0x00008f0077ab7a23 */ /* 0x000fe4000001087c */
[--C-:B------:R-:W-:Y:S02]  /*3e30*/  FFMA.FTZ R116, R116, c[0x0][0x23c], -R113.reuse ;  /* 0x00008f0074747a23 */ /* 0x100fe40000010871 */
[----:B------:R-:W-:-:S02]  /*3e40*/  FFMA.FTZ R112, R112, c[0x0][0x23c], -R113 ;  /* 0x00008f0070707a23 */ /* 0x000fc40000010871 */
[----:B------:R-:W3:Y:S01]  /*3e50*/  MUFU.EX2 R33, R33 ;  /* 0x0000002100217308 */ /* 0x000ee20000000800 */
[----:B--2---:R-:W-:Y:S01]  /*3e60*/  F2FP.BF16.PACK_AB R65, R106, R109 ;  /* 0x0000006d6a41723e */ /* 0x004fe200000010ff */
[----:B------:R-:W-:Y:S02]  /*3e70*/  FFMA.FTZ R169, R110, c[0x0][0x23c], -R113 ;  /* 0x00008f006ea97a23 */ /* 0x000fe40000010871 */
[----:B------:R-:W-:Y:S02]  /*3e80*/  FADD.FTZ R34, R107, R34 ;  /* 0x000000226b227221 */ /* 0x000fe40000010000 */
[----:B------:R-:W-:Y:S02]  /*3e90*/  FADD.FTZ R109, R109, R106 ;  /* 0x0000006a6d6d7221 */ /* 0x000fe40000010000 */
[----:B------:R-:W-:Y:S01]  /*3ea0*/  MUFU.EX2 R35, R35 ;  /* 0x0000002300237308 */ /* 0x000fe20000000800 */
[----:B------:R-:W-:-:S04]  /*3eb0*/  FADD.FTZ R105, R105, R34 ;  /* 0x0000002269697221 */ /* 0x000fc80000010000 */
[----:B------:R-:W-:Y:S01]  /*3ec0*/  FADD.FTZ R30, R30, R105 ;  /* 0x000000691e1e7221 */ /* 0x000fe20000010000 */
[----:B---3--:R-:W-:Y:S02]  /*3ed0*/  F2FP.BF16.PACK_AB R67, R33, R104 ;  /* 0x000000682143723e */ /* 0x008fe400000010ff */
[----:B------:R-:W2:Y:S01]  /*3ee0*/  MUFU.EX2 R2, R2 ;  /* 0x0000000200027308 */ /* 0x000ea20000000800 */
        /* <DEDUP_REMOVED lines=18> */
[C---:B----4-:R-:W-:Y:S02]  /*4010*/  HMMA.16816.F32.BF16 R52, R64.reuse, R56, RZ ;  /* 0x000000384034723c */ /* 0x050fe400000418ff */
[----:B------:R-:W-:Y:S06]  /*4020*/  MUFU.EX2 R115, R115 ;  /* 0x0000007300737308 */ /* 0x000fec0000000800 */
[C---:B------:R-:W-:Y:S02]  /*4030*/  HMMA.16816.F32.BF16 R92, R64.reuse, R94, RZ ;  /* 0x0000005e405c723c */ /* 0x040fe400000418ff */
[----:B------:R-:W-:Y:S06]  /*4040*/  MUFU.EX2 R118, R118 ;  /* 0x0000007600767308 */ /* 0x000fec0000000800 */
[C---:B------:R-:W-:Y:S02]  /*4050*/  HMMA.16816.F32.BF16 R68, R64.reuse, R70, RZ ;  /* 0x000000464044723c */ /* 0x040fe400000418ff */
[----:B------:R-:W-:Y:S06]  /*4060*/  MUFU.EX2 R132, R132 ;  /* 0x0000008400847308 */ /* 0x000fec0000000800 */
[C---:B------:R-:W-:Y:S02]  /*4070*/  HMMA.16816.F32.BF16 R40, R64.reuse, R42, RZ ;  /* 0x0000002a4028723c */ /* 0x040fe400000418ff */
[----:B------:R-:W4:Y:S06]  /*4080*/  MUFU.EX2 R125, R125 ;  /* 0x0000007d007d7308 */ /* 0x000f2c0000000800 */
[C---:B------:R-:W-:Y:S02]  /*4090*/  HMMA.16816.F32.BF16 R48, R64.reuse, R50, RZ ;  /* 0x000000324030723c */ /* 0x040fe400000418ff */
[----:B------:R-:W-:Y:S06]  /*40a0*/  MUFU.EX2 R126, R126 ;  /* 0x0000007e007e7308 */ /* 0x000fec0000000800 */
[C---:B------:R-:W-:Y:S02]  /*40b0*/  HMMA.16816.F32.BF16 R56, R64.reuse, R58, RZ ;  /* 0x0000003a4038723c */ /* 0x040fe400000418ff */
[----:B------:R-:W1:Y:S06]  /*40c0*/  MUFU.EX2 R123, R123 ;  /* 0x0000007b007b7308 */ /* 0x000e6c0000000800 */
[C---:B------:R-:W-:Y:S02]  /*40d0*/  HMMA.16816.F32.BF16 R60, R64.reuse, R4, RZ ;  /* 0x00000004403c723c */ /* 0x040fe400000418ff */
[----:B------:R-:W-:Y:S05]  /*40e0*/  MUFU.EX2 R171, R171 ;  /* 0x000000ab00ab7308 */ /* 0x000fea0000000800 */
[----:B--2---:R-:W-:Y:S01]  /*40f0*/  F2FP.BF16.PACK_AB R4, R2, R35 ;  /* 0x000000230204723e */ /* 0x004fe200000010ff */
[----:B------:R-:W-:Y:S01]  /*4100*/  HMMA.16816.F32.BF16 R64, R64, R6, RZ ;  /* 0x000000064040723c */ /* 0x000fe200000418ff */
[----:B---3--:R-:W-:Y:S01]  /*4110*/  F2FP.BF16.PACK_AB R5, R32, R111 ;  /* 0x0000006f2005723e */ /* 0x008fe200000010ff */
[----:B------:R-:W-:Y:S01]  /*4120*/  MUFU.EX2 R116, R116 ;  /* 0x0000007400747308 */ /* 0x000fe20000000800 */
[----:B------:R-:W-:-:S02]  /*4130*/  FADD.FTZ R35, R35, R30 ;  /* 0x0000001e23237221 */ /* 0x000fc40000010000 */
[----:B------:R-:W-:Y:S02]  /*4140*/  FADD.FTZ R111, R111, R104 ;  /* 0x000000686f6f7221 */ /* 0x000fe40000010000 */
[----:B------:R-:W-:Y:S01]  /*4150*/  F2FP.BF16.PACK_AB R6, R0, R29 ;  /* 0x0000001d0006723e */ /* 0x000fe200000010ff */
[----:B------:R-:W-:Y:S01]  /*4160*/  FADD.FTZ R2, R2, R35 ;  /* 0x0000002302027221 */ /* 0x000fe20000010000 */
[----:B-1----:R-:W-:Y:S01]  /*4170*/  F2FP.BF16.PACK_AB R7, R31, R108 ;  /* 0x0000006c1f07723e */ /* 0x002fe200000010ff */
[----:B------:R-:W-:Y:S01]  /*4180*/  MUFU.EX2 R112, R112 ;  /* 0x0000007000707308 */ /* 0x000fe20000000800 */
[----:B------:R-:W-:Y:S02]  /*4190*/  FADD.FTZ R111, R32, R111 ;  /* 0x0000006f206f7221 */ /* 0x000fe40000010000 */
[----:B------:R-:W-:Y:S02]  /*41a0*/  FADD.FTZ R29, R29, R2 ;  /* 0x000000021d1d7221 */ /* 0x000fe40000010000 */
[----:B------:R-:W-:Y:S01]  /*41b0*/  FADD.FTZ R108, R108, R111 ;  /* 0x0000006f6c6c7221 */ /* 0x000fe20000010000 */
[----:B-----5:R-:W-:Y:S01]  /*41c0*/  HMMA.16816.F32.BF16 R88, R4, R12, R88 ;  /* 0x0000000c0458723c */ /* 0x020fe20000041858 */
        /* <DEDUP_REMOVED lines=19> */
[----:B------:R-:W5:Y:S07]  /*4300*/  LDSM.16.MT88.4 R20, [R137+0x9000] ;  /* 0x009000008914783b */ /* 0x000f6e0000004200 */
        /* <DEDUP_REMOVED lines=21> */
[C---:B-----5:R-:W-:Y:S08]  /*4460*/  HMMA.16816.F32.BF16 R80, R4.reuse, R20, R80 ;  /* 0x000000140450723c */ /* 0x060ff00000041850 */
        /* <DEDUP_REMOVED lines=136> */
[----:B--2---:R-:W3:Y:S04]  /*4cf0*/  LDSM.16.M88.4 R8, [R146+0x4000] ;  /* 0x004000009208783b */ /* 0x004ee80000000200 */
[----:B------:R-:W5:Y:S04]  /*4d00*/  LDSM.16.M88.4 R112, [R146+0x4800] ;  /* 0x004800009270783b */ /* 0x000f680000000200 */
[----:B------:R-:W2:Y:S04]  /*4d10*/  LDSM.16.M88.4 R104, [R146+0x5000] ;  /* 0x005000009268783b */ /* 0x000ea80000000200 */
[----:B------:R-:W2:Y:S04]  /*4d20*/  LDSM.16.M88.4 R124, [R146+0x5800] ;  /* 0x00580000927c783b */ /* 0x000ea80000000200 */
[----:B-1----:R-:W-:Y:S04]  /*4d30*/  LDSM.16.M88.4 R16, [R145] ;  /* 0x000000009110783b */ /* 0x002fe80000000200 */
[----:B------:R-:W1:Y:S04]  /*4d40*/  LDSM.16.M88.4 R120, [R144] ;  /* 0x000000009078783b */ /* 0x000e680000000200 */
[----:B------:R-:W1:Y:S04]  /*4d50*/  LDSM.16.M88.4 R116, [R144+0x800] ;  /* 0x000800009074783b */ /* 0x000e680000000200 */
[----:B------:R-:W1:Y:S04]  /*4d60*/  LDSM.16.M88.4 R24, [R144+0x1000] ;  /* 0x001000009018783b */ /* 0x000e680000000200 */
[----:B----4-:R-:W4:Y:S04]  /*4d70*/  LDSM.16.M88.4 R20, [R144+0x1800] ;  /* 0x001800009014783b */ /* 0x010f280000000200 */
[----:B------:R-:W0:Y:S01]  /*4d80*/  LDGDEPBAR ;  /* 0x00000000000079af */ /* 0x000e220000000000 */
[C---:B---3--:R-:W-:Y:S08]  /*4d90*/  HMMA.16816.F32.BF16 R12, R28.reuse, R8, RZ ;  /* 0x000000081c0c723c */ /* 0x048ff000000418ff */
[C---:B-----5:R-:W-:Y:S08]  /*4da0*/  HMMA.16816.F32.BF16 R4, R28.reuse, R112, RZ ;  /* 0x000000701c04723c */ /* 0x060ff000000418ff */
[C---:B--2---:R-:W-:Y:S08]  /*4db0*/  HMMA.16816.F32.BF16 R108, R28.reuse, R104, RZ ;  /* 0x000000681c6c723c */ /* 0x044ff000000418ff */
[C---:B------:R-:W-:Y:S08]  /*4dc0*/  HMMA.16816.F32.BF16 R8, R28.reuse, R10, RZ ;  /* 0x0000000a1c08723c */ /* 0x040ff000000418ff */
[C---:B------:R-:W-:Y:S08]  /*4dd0*/  HMMA.16816.F32.BF16 R112, R28.reuse, R114, RZ ;  /* 0x000000721c70723c */ /* 0x040ff000000418ff */
[C---:B------:R-:W-:Y:S08]  /*4de0*/  HMMA.16816.F32.BF16 R104, R28.reuse, R106, RZ ;  /* 0x0000006a1c68723c */ /* 0x040ff000000418ff */
[C---:B------:R-:W-:Y:S08]  /*4df0*/  HMMA.16816.F32.BF16 R32, R28.reuse, R124, RZ ;  /* 0x0000007c1c20723c */ /* 0x040ff000000418ff */
[----:B------:R-:W-:Y:S01]  /*4e00*/  HMMA.16816.F32.BF16 R28, R28, R126, RZ ;  /* 0x0000007e1c1c723c */ /* 0x000fe200000418ff */
[----:B------:R-:W-:Y:S07]  /*4e10*/  LDSM.16.M88.4 R124, [R146+0x7800] ;  /* 0x00780000927c783b */ /* 0x000fee0000000200 */
        /* <DEDUP_REMOVED lines=9> */
[C---:B----4-:R-:W-:Y:S08]  /*4eb0*/  HMMA.16816.F32.BF16 R32, R16.reuse, R20, R32 ;  /* 0x000000141020723c */ /* 0x050ff00000041820 */
        /* <DEDUP_REMOVED lines=18> */
[----:B------:R-:W1:Y:S07]  /*4fe0*/  LDSM.16.M88.4 R120, [R147+0x2000] ;  /* 0x002000009378783b */ /* 0x000e6e0000000200 */
[C---:B------:R-:W-:Y:S08]  /*4ff0*/  HMMA.16816.F32.BF16 R108, R16.reuse, R24, R108 ;  /* 0x00000018106c723c */ /* 0x040ff0000004186c */
[C---:B------:R-:W-:Y:S01]  /*5000*/  HMMA.16816.F32.BF16 R104, R16.reuse, R26, R104 ;  /* 0x0000001a1068723c */ /* 0x040fe20000041868 */
[----:B------:R-:W3:Y:S07]  /*5010*/  LDSM.16.M88.4 R24, [R146+0x6000] ;  /* 0x006000009218783b */ /* 0x000eee0000000200 */
[C---:B--2---:R-:W-:Y:S08]  /*5020*/  HMMA.16816.F32.BF16 R32, R16.reuse, R20, R32 ;  /* 0x000000141020723c */ /* 0x044ff00000041820 */
[C---:B------:R-:W-:Y:S01]  /*5030*/  HMMA.16816.F32.BF16 R28, R16.reuse, R22, R28 ;  /* 0x00000016101c723c */ /* 0x040fe2000004181c */
[----:B------:R-:W2:Y:S07]  /*5040*/  LDSM.16.M88.4 R20, [R146+0x6800] ;  /* 0x006800009214783b */ /* 0x000eae0000000200 */
[C---:B------:R-:W-:Y:S08]  /*5050*/  HMMA.16816.F32.BF16 R4, R16.reuse, R116, R4 ;  /* 0x000000741004723c */ /* 0x040ff00000041804 */
[----:B------:R-:W-:Y:S01]  /*5060*/  HMMA.16816.F32.BF16 R112, R16, R118, R112 ;  /* 0x000000761070723c */ /* 0x000fe20000041870 */
[----:B------:R-:W4:Y:S04]  /*5070*/  LDSM.16.M88.4 R16, [R146+0x7000] ;  /* 0x007000009210783b */ /* 0x000f280000000200 */
[----:B------:R-:W-:Y:S03]  /*5080*/  LDSM.16.M88.4 R116, [R144+0x3000] ;  /* 0x003000009074783b */ /* 0x000fe60000000200 */
[C---:B-1----:R-:W-:Y:S08]  /*5090*/  HMMA.16816.F32.BF16 R32, R120.reuse, R124, R32 ;  /* 0x0000007c7820723c */ /* 0x042ff00000041820 */
[C---:B---3--:R-:W-:Y:S08]  /*50a0*/  HMMA.16816.F32.BF16 R12, R120.reuse, R24, R12 ;  /* 0x00000018780c723c */ /* 0x048ff0000004180c */
[C---:B------:R-:W-:Y:S01]  /*50b0*/  HMMA.16816.F32.BF16 R8, R120.reuse, R26, R8 ;  /* 0x0000001a7808723c */ /* 0x040fe20000041808 */
[----:B------:R-:W-:Y:S07]  /*50c0*/  LDSM.16.M88.4 R24, [R144+0x2000] ;  /* 0x002000009018783b */ /* 0x000fee0000000200 */
[C---:B--2---:R-:W-:Y:S08]  /*50d0*/  HMMA.16816.F32.BF16 R4, R120.reuse, R20, R4 ;  /* 0x000000147804723c */ /* 0x044ff00000041804 */
[C---:B------:R-:W-:Y:S01]  /*50e0*/  HMMA.16816.F32.BF16 R112, R120.reuse, R22, R112 ;  /* 0x000000167870723c */ /* 0x040fe20000041870 */
[----:B------:R-:W1:Y:S07]  /*50f0*/  LDSM.16.M88.4 R20, [R145+0x2000] ;  /* 0x002000009114783b */ /* 0x000e6e0000000200 */
[C---:B----4-:R-:W-:Y:S08]  /*5100*/  HMMA.16816.F32.BF16 R108, R120.reuse, R16, R108 ;  /* 0x00000010786c723c */ /* 0x050ff0000004186c */
[C---:B------:R-:W-:Y:S01]  /*5110*/  HMMA.16816.F32.BF16 R104, R120.reuse, R18, R104 ;  /* 0x000000127868723c */ /* 0x040fe20000041868 */
[----:B------:R-:W2:Y:S07]  /*5120*/  LDSM.16.M88.4 R16, [R144+0x2800] ;  /* 0x002800009010783b */ /* 0x000eae0000000200 */
[----:B------:R-:W-:Y:S01]  /*5130*/  HMMA.16816.F32.BF16 R28, R120, R126, R28 ;  /* 0x0000007e781c723c */ /* 0x000fe2000004181c */
[----:B------:R-:W-:Y:S04]  /*5140*/  LDSM.16.M88.4 R120, [R143+0x2000] ;  /* 0x002000008f78783b */ /* 0x000fe80000000200 */
[----:B------:R-:W3:Y:S03]  /*5150*/  LDSM.16.M88.4 R124, [R139+0x6800] ;  /* 0x006800008b7c783b */ /* 0x000ee60000000200 */
[C---:B-1----:R-:W-:Y:S08]  /*5160*/  HMMA.16816.F32.BF16 R12, R20.reuse, R24, R12 ;  /* 0x00000018140c723c */ /* 0x042ff0000004180c */
[C---:B------:R-:W-:Y:S01]  /*5170*/  HMMA.16816.F32.BF16 R8, R20.reuse, R26, R8 ;  /* 0x0000001a1408723c */ /* 0x040fe20000041808 */
[----:B------:R-:W1:Y:S07]  /*5180*/  LDSM.16.M88.4 R24, [R144+0x3800] ;  /* 0x003800009018783b */ /* 0x000e6e0000000200 */
[C---:B--2---:R-:W-:Y:S08]  /*5190*/  HMMA.16816.F32.BF16 R4, R20.reuse, R16, R4 ;  /* 0x000000101404723c */ /* 0x044ff00000041804 */
[C---:B------:R-:W-:Y:S01]  /*51a0*/  HMMA.16816.F32.BF16 R112, R20.reuse, R18, R112 ;  /* 0x000000121470723c */ /* 0x040fe20000041870 */
[----:B------:R-:W2:Y:S07]  /*51b0*/  LDSM.16.M88.4 R16, [R139+0x6000] ;  /* 0x006000008b10783b */ /* 0x000eae0000000200 */
[C---:B------:R-:W-:Y:S08]  /*51c0*/  HMMA.16816.F32.BF16 R108, R20.reuse, R116, R108 ;  /* 0x00000074146c723c */ /* 0x040ff0000004186c */
[----:B------:R-:W-:Y:S01]  /*51d0*/  HMMA.16816.F32.BF16 R104, R20, R118, R104 ;  /* 0x000000761468723c */ /* 0x000fe20000041868 */
[----:B------:R-:W4:Y:S07]  /*51e0*/  LDSM.16.M88.4 R116, [R139+0x7000] ;  /* 0x007000008b74783b */ /* 0x000f2e0000000200 */
[----:B---3--:R-:W-:Y:S08]  /*51f0*/  HMMA.16816.F32.BF16 R4, R120, R124, R4 ;  /* 0x0000007c7804723c */ /* 0x008ff00000041804 */
[C---:B-1----:R-:W-:Y:S08]  /*5200*/  HMMA.16816.F32.BF16 R32, R20.reuse, R24, R32 ;  /* 0x000000181420723c */ /* 0x042ff00000041820 */
[----:B------:R-:W-:Y:S01]  /*5210*/  HMMA.16816.F32.BF16 R28, R20, R26, R28 ;  /* 0x0000001a141c723c */ /* 0x000fe2000004181c */
[----:B------:R-:W-:Y:S04]  /*5220*/  LDSM.16.M88.4 R24, [R142+0x2000] ;  /* 0x002000008e18783b */ /* 0x000fe80000000200 */
[----:B------:R-:W1:Y:S03]  /*5230*/  LDSM.16.M88.4 R20, [R141+0x2000] ;  /* 0x002000008d14783b */ /* 0x000e660000000200 */
[C---:B--2---:R-:W-:Y:S08]  /*5240*/  HMMA.16816.F32.BF16 R12, R120.reuse, R16, R12 ;  /* 0x00000010780c723c */ /* 0x044ff0000004180c */
[C---:B------:R-:W-:Y:S01]  /*5250*/  HMMA.16816.F32.BF16 R8, R120.reuse, R18, R8 ;  /* 0x000000127808723c */ /* 0x040fe20000041808 */
[----:B------:R-:W2:Y:S07]  /*5260*/  LDSM.16.M88.4 R16, [R141+0x2800] ;  /* 0x002800008d10783b */ /* 0x000eae0000000200 */
[C---:B------:R-:W-:Y:S08]  /*5270*/  HMMA.16816.F32.BF16 R112, R120.reuse, R126, R112 ;  /* 0x0000007e7870723c */ /* 0x040ff00000041870 */
[C---:B----4-:R-:W-:Y:S08]  /*5280*/  HMMA.16816.F32.BF16 R108, R120.reuse, R116, R108 ;  /* 0x00000074786c723c */ /* 0x050ff0000004186c */
[----:B------:R-:W-:Y:S08]  /*5290*/  HMMA.16816.F32.BF16 R104, R120, R118, R104 ;  /* 0x000000767868723c */ /* 0x000ff00000041868 */
[C---:B-1----:R-:W-:Y:S08]  /*52a0*/  HMMA.16816.F32.BF16 R12, R24.reuse, R20, R12 ;  /* 0x00000014180c723c */ /* 0x042ff0000004180c */
[C---:B------:R-:W-:Y:S01]  /*52b0*/  HMMA.16816.F32.BF16 R8, R24.reuse, R22, R8 ;  /* 0x000000161808723c */ /* 0x040fe20000041808 */
[----:B------:R-:W1:Y:S07]  /*52c0*/  LDSM.16.M88.4 R20, [R141+0x3000] ;  /* 0x003000008d14783b */ /* 0x000e6e0000000200 */
[C---:B--2---:R-:W-:Y:S08]  /*52d0*/  HMMA.16816.F32.BF16 R4, R24.reuse, R16, R4 ;  /* 0x000000101804723c */ /* 0x044ff00000041804 */
[----:B------:R-:W-:Y:S01]  /*52e0*/  HMMA.16816.F32.BF16 R112, R24, R18, R112 ;  /* 0x000000121870723c */ /* 0x000fe20000041870 */
[----:B------:R-:W-:-:S02]  /*52f0*/  FMUL.FTZ R2, R12, c[0x0][0x2ec] ;  /* 0x0000bb000c027a20 */ /* 0x000fc40000410000 */
[----:B------:R-:W-:Y:S02]  /*5300*/  FMUL.FTZ R16, R13, c[0x0][0x2ec] ;  /* 0x0000bb000d107a20 */ /* 0x000fe40000410000 */
[----:B------:R-:W-:Y:S02]  /*5310*/  FMUL.FTZ R17, R14, c[0x0][0x2ec] ;  /* 0x0000bb000e117a20 */ /* 0x000fe40000410000 */
[----:B------:R-:W-:Y:S01]  /*5320*/  FMUL.FTZ R18, R15, c[0x0][0x2ec] ;  /* 0x0000bb000f127a20 */ /* 0x000fe20000410000 */
[----:B------:R-:W-:Y:S01]  /*5330*/  MUFU.TANH R2, R2 ;  /* 0x0000000200027308 */ /* 0x000fe20000002400 */
[----:B------:R-:W2:Y:S01]  /*5340*/  LDSM.16.M88.4 R12, [R139+0x7800] ;  /* 0x007800008b0c783b */ /* 0x000ea20000000200 */
[----:B------:R-:W-:Y:S02]  /*5350*/  FMUL.FTZ R8, R8, c[0x0][0x2ec] ;  /* 0x0000bb0008087a20 */ /* 0x000fe40000410000 */
[----:B------:R-:W-:Y:S02]  /*5360*/  FMUL.FTZ R10, R10, c[0x0][0x2ec] ;  /* 0x0000bb000a0a7a20 */ /* 0x000fe40000410000 */
[----:B------:R-:W-:-:S02]  /*5370*/  FMUL.FTZ R9, R9, c[0x0][0x2ec] ;  /* 0x0000bb0009097a20 */ /* 0x000fc40000410000 */
[----:B------:R-:W-:Y:S01]  /*5380*/  FMUL.FTZ R4, R4, c[0x0][0x2ec] ;  /* 0x0000bb0004047a20 */ /* 0x000fe20000410000 */
[----:B------:R-:W3:Y:S01]  /*5390*/  MUFU.TANH R18, R18 ;  /* 0x0000001200127308 */ /* 0x000ee20000002400 */
[----:B------:R-:W-:Y:S02]  /*53a0*/  FMUL.FTZ R5, R5, c[0x0][0x2ec] ;  /* 0x0000bb0005057a20 */ /* 0x000fe40000410000 */
[----:B------:R-:W-:Y:S02]  /*53b0*/  FMUL.FTZ R6, R6, c[0x0][0x2ec] ;  /* 0x0000bb0006067a20 */ /* 0x000fe40000410000 */
[----:B------:R-:W-:Y:S01]  /*53c0*/  FMUL.FTZ R125, R7, c[0x0][0x2ec] ;  /* 0x0000bb00077d7a20 */ /* 0x000fe20000410000 */
[C---:B-1----:R-:W-:Y:S02]  /*53d0*/  HMMA.16816.F32.BF16 R108, R24.reuse, R20, R108 ;  /* 0x00000014186c723c */ /* 0x042fe4000004186c */
[----:B------:R-:W-:Y:S05]  /*53e0*/  MUFU.TANH R21, R4 ;  /* 0x0000000400157308 */ /* 0x000fea0000002400 */
[----:B------:R-:W-:Y:S01]  /*53f0*/  FMUL.FTZ R20, R11, c[0x0][0x2ec] ;  /* 0x0000bb000b147a20 */ /* 0x000fe20000410000 */
[----:B------:R-:W-:Y:S02]  /*5400*/  HMMA.16816.F32.BF16 R104, R24, R22, R104 ;  /* 0x000000161868723c */ /* 0x000fe40000041868 */
[----:B------:R-:W-:Y:S08]  /*5410*/  MUFU.TANH R11, R5 ;  /* 0x00000005000b7308 */ /* 0x000ff00000002400 */
[----:B------:R1:W-:Y:S01]  /*5420*/  MUFU.TANH R116, R6 ;  /* 0x0000000600747308 */ /* 0x0003e20000002400 */
[----:B--2---:R-:W-:Y:S07]  /*5430*/  HMMA.16816.F32.BF16 R32, R120, R12, R32 ;  /* 0x0000000c7820723c */ /* 0x004fee0000041820 */
[----:B------:R-:W2:Y:S01]  /*5440*/  MUFU.TANH R8, R8 ;  /* 0x0000000800087308 */ /* 0x000ea20000002400 */
[----:B------:R-:W-:-:S02]  /*5450*/  FMUL.FTZ R108, R108, c[0x0][0x2ec] ;  /* 0x0000bb006c6c7a20 */ /* 0x000fc40000410000 */
[----:B------:R-:W-:Y:S02]  /*5460*/  FMUL.FTZ R109, R109, c[0x0][0x2ec] ;  /* 0x0000bb006d6d7a20 */ /* 0x000fe40000410000 */
[----:B------:R-:W-:Y:S02]  /*5470*/  FMUL.FTZ R110, R110, c[0x0][0x2ec] ;  /* 0x0000bb006e6e7a20 */ /* 0x000fe40000410000 */
[----:B------:R-:W-:Y:S01]  /*5480*/  FMUL.FTZ R12, R113, c[0x0][0x2ec] ;  /* 0x0000bb00710c7a20 */ /* 0x000fe20000410000 */
[----:B-1----:R-:W1:Y:S01]  /*5490*/  LDSM.16.M88.4 R4, [R141+0x3800] ;  /* 0x003800008d04783b */ /* 0x002e620000000200 */
[----:B------:R-:W-:Y:S01]  /*54a0*/  HMMA.16816.F32.BF16 R28, R120, R14, R28 ;  /* 0x0000000e781c723c */ /* 0x000fe2000004181c */
[----:B------:R-:W4:Y:S01]  /*54b0*/  MUFU.TANH R16, R16 ;  /* 0x0000001000107308 */ /* 0x000f220000002400 */
[----:B------:R-:W-:Y:S01]  /*54c0*/  FMUL.FTZ R13, R114, c[0x0][0x2ec] ;  /* 0x0000bb00720d7a20 */ /* 0x000fe20000410000 */
[----:B------:R-:W5:Y:S01]  /*54d0*/  S2R R113, SR_TID.X ;  /* 0x0000000000717919 */ /* 0x000f620000002100 */
[----:B------:R-:W-:Y:S01]  /*54e0*/  FMUL.FTZ R105, R105, c[0x0][0x2ec] ;  /* 0x0000bb0069697a20 */ /* 0x000fe20000410000 */
[----:B------:R-:W-:-:S04]  /*54f0*/  DEPBAR.LE SB0, 0x0 ;  /* 0x000080000000791a */ /* 0x000fc80000000000 */
[----:B------:R-:W-:Y:S01]  /*5500*/  MUFU.TANH R10, R10 ;  /* 0x0000000a000a7308 */ /* 0x000fe20000002400 */
[----:B------:R-:W-:Y:S02]  /*5510*/  FMUL.FTZ R106, R106, c[0x0][0x2ec] ;  /* 0x0000bb006a6a7a20 */ /* 0x000fe40000410000 */
[----:B------:R-:W-:Y:S02]  /*5520*/  FMUL.FTZ R111, R111, c[0x0][0x2ec] ;  /* 0x0000bb006f6f7a20 */ /* 0x000fe40000410000 */
[----:B------:R-:W-:Y:S02]  /*5530*/  FMUL.FTZ R104, R104, c[0x0][0x2ec] ;  /* 0x0000bb0068687a20 */ /* 0x000fe40000410000 */
[----:B------:R-:W-:Y:S01]  /*5540*/  FMUL.FTZ R107, R107, c[0x0][0x2ec] ;  /* 0x0000bb006b6b7a20 */ /* 0x000fe20000410000 */
[----:B------:R2:W-:Y:S08]  /*5550*/  MUFU.TANH R19, R9 ;  /* 0x0000000900137308 */ /* 0x0005f00000002400 */
[----:B------:R-:W-:Y:S01]  /*5560*/  MUFU.TANH R20, R20 ;  /* 0x0000001400147308 */ /* 0x000fe20000002400 */
[----:B-----5:R-:W-:-:S05]  /*5570*/  IMAD.SHL.U32 R15, R113, 0x2, RZ ;  /* 0x00000002710f7824 */ /* 0x020fca00078e00ff */
[----:B------:R-:W-:Y:S01]  /*5580*/  LOP3.LUT R15, R15, 0x6, RZ, 0xc0, !PT ;  /* 0x000000060f0f7812 */ /* 0x000fe200078ec0ff */
[----:B--2---:R-:W-:Y:S01]  /*5590*/  FMUL.FTZ R9, R112, c[0x0][0x2ec] ;  /* 0x0000bb0070097a20 */ /* 0x004fe20000410000 */
[----:B------:R-:W-:Y:S01]  /*55a0*/  MUFU.TANH R125, R125 ;  /* 0x0000007d007d7308 */ /* 0x000fe20000002400 */
[----:B------:R-:W-:Y:S02]  /*55b0*/  FMUL.FTZ R112, R115, c[0x0][0x2ec] ;  /* 0x0000bb0073707a20 */ /* 0x000fe40000410000 */
[----:B------:R-:W-:Y:S01]  /*55c0*/  IMAD R14, R0, 0x40, R15 ;  /* 0x00000040000e7824 */ /* 0x000fe200078e020f */
[----:B-1----:R-:W-:Y:S04]  /*55d0*/  HMMA.16816.F32.BF16 R32, R24, R4, R32 ;  /* 0x000000041820723c */ /* 0x002fe80000041820 */
[C---:B------:R-:W-:Y:S01]  /*55e0*/  IADD3 R15, R14.reuse, 0x1, RZ ;  /* 0x000000010e0f7810 */ /* 0x040fe20007ffe0ff */
[----:B------:R-:W-:Y:S01]  /*55f0*/  MUFU.TANH R9, R9 ;  /* 0x0000000900097308 */ /* 0x000fe20000002400 */
[----:B------:R-:W-:-:S02]  /*5600*/  IADD3 R22, R14, 0x9, RZ ;  /* 0x000000090e167810 */ /* 0x000fc40007ffe0ff */
[CC--:B------:R-:W-:Y:S01]  /*5610*/  ISETP.GE.AND P5, PT, R15.reuse, R103.reuse, PT ;  /* 0x000000670f00720c */ /* 0x0c0fe20003fa6270 */
[----:B------:R-:W-:Y:S01]  /*5620*/  HMMA.16816.F32.BF16 R28, R24, R6, R28 ;  /* 0x00000006181c723c */ /* 0x000fe2000004181c */
[-C--:B------:R-:W-:Y:S02]  /*5630*/  ISETP.GE.AND P6, PT, R15, R102.reuse, PT ;  /* 0x000000660f00720c */ /* 0x080fe40003fc6270 */
[C---:B------:R-:W-:Y:S01]  /*5640*/  IADD3 R15, R14.reuse, 0x8, RZ ;  /* 0x000000080e0f7810 */ /* 0x040fe20007ffe0ff */
[----:B------:R-:W-:Y:S01]  /*5650*/  MUFU.TANH R12, R12 ;  /* 0x0000000c000c7308 */ /* 0x000fe20000002400 */
[----:B------:R-:W-:Y:S02]  /*5660*/  IADD3 R5, R14, 0x10, RZ ;  /* 0x000000100e057810 */ /* 0x000fe40007ffe0ff */
[C---:B------:R-:W-:Y:S02]  /*5670*/  ISETP.GE.AND P4, PT, R15.reuse, R103, PT ;  /* 0x000000670f00720c */ /* 0x040fe40003f86270 */
[----:B------:R-:W-:-:S02]  /*5680*/  ISETP.GE.AND P0, PT, R15, R102, PT ;  /* 0x000000660f00720c */ /* 0x000fc40003f06270 */
[-C--:B------:R-:W-:Y:S01]  /*5690*/  ISETP.GE.AND P3, PT, R22, R103.reuse, PT ;  /* 0x000000671600720c */ /* 0x080fe20003f66270 */
[----:B------:R-:W1:Y:S01]  /*56a0*/  MUFU.TANH R13, R13 ;  /* 0x0000000d000d7308 */ /* 0x000e620000002400 */
[----:B---3--:R-:W-:Y:S02]  /*56b0*/  FSEL R15, R18, -INF , !P6 ;  /* 0xff800000120f7808 */ /* 0x008fe40007000000 */
[----:B------:R-:W-:Y:S01]  /*56c0*/  FSEL R8, R8, -INF , !P4 ;  /* 0xff80000008087808 */ /* 0x000fe20006000000 */
[----:B------:R-:W-:Y:S01]  /*56d0*/  FMUL.FTZ R32, R32, c[0x0][0x2ec] ;  /* 0x0000bb0020207a20 */ /* 0x000fe20000410000 */
[C---:B------:R-:W-:Y:S01]  /*56e0*/  ISETP.GE.AND P6, PT, R5.reuse, R103, PT ;  /* 0x000000670500720c */ /* 0x040fe20003fc6270 */
[----:B------:R-:W-:Y:S01]  /*56f0*/  FMUL.FTZ R34, R34, c[0x0][0x2ec] ;  /* 0x0000bb0022227a20 */ /* 0x000fe20000410000 */
[----:B------:R-:W-:Y:S01]  /*5700*/  ISETP.GE.AND P4, PT, R5, R102, PT ;  /* 0x000000660500720c */ /* 0x000fe20003f86270 */
[----:B------:R-:W2:Y:S01]  /*5710*/  MUFU.TANH R112, R112 ;  /* 0x0000007000707308 */ /* 0x000ea20000002400 */
[----:B----4-:R-:W-:-:S02]  /*5720*/  FSEL R4, R16, -INF , !P5 ;  /* 0xff80000010047808 */ /* 0x010fc40006800000 */
[----:B------:R-:W-:Y:S01]  /*5730*/  IADD3 R5, R14, 0x11, RZ ;  /* 0x000000110e057810 */ /* 0x000fe20007ffe0ff */
[----:B------:R-:W-:Y:S01]  /*5740*/  FMUL.FTZ R29, R29, c[0x0][0x2ec] ;  /* 0x0000bb001d1d7a20 */ /* 0x000fe20000410000 */
[-C--:B------:R-:W-:Y:S01]  /*5750*/  ISETP.GE.AND P5, PT, R22, R102.reuse, PT ;  /* 0x000000661600720c */ /* 0x080fe20003fa6270 */
[----:B------:R-:W-:Y:S01]  /*5760*/  FMUL.FTZ R31, R31, c[0x0][0x2ec] ;  /* 0x0000bb001f1f7a20 */ /* 0x000fe20000410000 */
[----:B------:R-:W-:Y:S01]  /*5770*/  IADD3 R16, R14, 0x18, RZ ;  /* 0x000000180e107810 */ /* 0x000fe20007ffe0ff */
[----:B------:R3:W4:Y:S01]  /*5780*/  MUFU.TANH R124, R108 ;  /* 0x0000006c007c7308 */ /* 0x0007220000002400 */
[----:B------:R-:W-:Y:S02]  /*5790*/  FSEL R18, R21, -INF , !P6 ;  /* 0xff80000015127808 */ /* 0x000fe40007000000 */
[----:B------:R-:W-:Y:S02]  /*57a0*/  FSEL R23, R116, -INF , !P4 ;  /* 0xff80000074177808 */ /* 0x000fe40006000000 */
[----:B------:R-:W-:-:S02]  /*57b0*/  ISETP.GE.AND P6, PT, R16, R102, PT ;  /* 0x000000661000720c */ /* 0x000fc40003fc6270 */
[C---:B------:R-:W-:Y:S01]  /*57c0*/  IADD3 R7, R14.reuse, 0x20, RZ ;  /* 0x000000200e077810 */ /* 0x040fe20007ffe0ff */
[----:B------:R5:W-:Y:S01]  /*57d0*/  MUFU.TANH R120, R109 ;  /* 0x0000006d00787308 */ /* 0x000be20000002400 */
[----:B------:R-:W-:Y:S02]  /*57e0*/  IADD3 R6, R14, 0x21, RZ ;  /* 0x000000210e067810 */ /* 0x000fe40007ffe0ff */
[----:B-1----:R-:W-:Y:S02]  /*57f0*/  FSEL R115, R13, -INF , !P6 ;  /* 0xff8000000d737808 */ /* 0x002fe40007000000 */
[----:B------:R-:W-:-:S03]  /*5800*/  ISETP.GE.AND P6, PT, R6, R103, PT ;  /* 0x000000670600720c */ /* 0x000fc60003fc6270 */
[----:B------:R-:W1:Y:S01]  /*5810*/  MUFU.TANH R121, R110 ;  /* 0x0000006e00797308 */ /* 0x000e620000002400 */
[----:B---3--:R-:W-:Y:S02]  /*5820*/  FMUL.FTZ R108, R33, c[0x0][0x2ec] ;  /* 0x0000bb00216c7a20 */ /* 0x008fe40000410000 */
[----:B------:R-:W-:Y:S01]  /*5830*/  FMUL.FTZ R33, R35, c[0x0][0x2ec] ;  /* 0x0000bb0023217a20 */ /* 0x000fe20000410000 */
[----:B-----5:R-:W-:-:S04]  /*5840*/  FSEL R109, R10, -INF , !P0 ;  /* 0xff8000000a6d7808 */ /* 0x020fc80004000000 */
[----:B------:R-:W-:Y:S01]  /*5850*/  MUFU.TANH R118, R105 ;  /* 0x0000006900767308 */ /* 0x000fe20000002400 */
[----:B------:R-:W-:Y:S02]  /*5860*/  FSEL R10, R19, -INF , !P3 ;  /* 0xff800000130a7808 */ /* 0x000fe40005800000 */
[----:B------:R-:W-:Y:S02]  /*5870*/  IADD3 R19, R14, 0x19, RZ ;  /* 0x000000190e137810 */ /* 0x000fe40007ffe0ff */
[CC--:B------:R-:W-:Y:S02]  /*5880*/  ISETP.GE.AND P0, PT, R5.reuse, R103.reuse, PT ;  /* 0x000000670500720c */ /* 0x0c0fe40003f06270 */
[----:B------:R-:W-:Y:S01]  /*5890*/  ISETP.GE.AND P3, PT, R5, R102, PT ;  /* 0x000000660500720c */ /* 0x000fe20003f66270 */
[----:B------:R-:W3:Y:S01]  /*58a0*/  MUFU.TANH R117, R106 ;  /* 0x0000006a00757308 */ /* 0x000ee20000002400 */
[----:B------:R-:W-:Y:S02]  /*58b0*/  FSEL R5, R20, -INF , !P5 ;  /* 0xff80000014057808 */ /* 0x000fe40006800000 */
[----:B------:R-:W-:-:S02]  /*58c0*/  ISETP.GE.AND P5, PT, R16, R103, PT ;  /* 0x000000671000720c */ /* 0x000fc40003fa6270 */
[-C--:B------:R-:W-:Y:S02]  /*58d0*/  ISETP.GE.AND P4, PT, R19, R103.reuse, PT ;  /* 0x000000671300720c */ /* 0x080fe40003f86270 */
[----:B------:R-:W-:Y:S01]  /*58e0*/  FSEL R16, R11, -INF , !P0 ;  /* 0xff8000000b107808 */ /* 0x000fe20004000000 */
[----:B------:R-:W5:Y:S01]  /*58f0*/  MUFU.TANH R123, R111 ;  /* 0x0000006f007b7308 */ /* 0x000f620000002400 */
[----:B------:R-:W-:Y:S02]  /*5900*/  FSEL R125, R125, -INF , !P3 ;  /* 0xff8000007d7d7808 */ /* 0x000fe40005800000 */
[----:B------:R-:W-:Y:S02]  /*5910*/  FSEL R22, R9, -INF , !P5 ;  /* 0xff80000009167808 */ /* 0x000fe40006800000 */
[----:B------:R-:W-:Y:S02]  /*5920*/  FSEL R20, R12, -INF , !P4 ;  /* 0xff8000000c147808 */ /* 0x000fe40006000000 */
[----:B------:R-:W-:Y:S01]  /*5930*/  ISETP.GE.AND P0, PT, R19, R102, PT ;  /* 0x000000661300720c */ /* 0x000fe20003f06270 */
[----:B------:R-:W3:Y:S01]  /*5940*/  MUFU.TANH R122, R104 ;  /* 0x00000068007a7308 */ /* 0x000ee20000002400 */
[----:B------:R-:W-:-:S02]  /*5950*/  ISETP.GE.AND P3, PT, R7, R103, PT ;  /* 0x000000670700720c */ /* 0x000fc40003f66270 */
[-C--:B------:R-:W-:Y:S02]  /*5960*/  ISETP.GE.AND P5, PT, R7, R102.reuse, PT ;  /* 0x000000660700720c */ /* 0x080fe40003fa6270 */
[----:B------:R-:W-:Y:S02]  /*5970*/  ISETP.GE.AND P4, PT, R6, R102, PT ;  /* 0x000000660600720c */ /* 0x000fe40003f86270 */
[C---:B------:R-:W-:Y:S01]  /*5980*/  IADD3 R7, R14.reuse, 0x28, RZ ;  /* 0x000000280e077810 */ /* 0x040fe20007ffe0ff */
[----:B------:R-:W3:Y:S01]  /*5990*/  MUFU.TANH R119, R107 ;  /* 0x0000006b00777308 */ /* 0x000ee20000002400 */
[----:B------:R-:W-:Y:S02]  /*59a0*/  IADD3 R6, R14, 0x29, RZ ;  /* 0x000000290e067810 */ /* 0x000fe40007ffe0ff */
[----:B--2---:R-:W-:Y:S02]  /*59b0*/  FSEL R21, R112, -INF , !P0 ;  /* 0xff80000070157808 */ /* 0x004fe40004000000 */
[----:B----4-:R-:W-:-:S02]  /*59c0*/  FSEL R124, R124, -INF , !P3 ;  /* 0xff8000007c7c7808 */ /* 0x010fc40005800000 */
[----:B-1----:R-:W-:Y:S01]  /*59d0*/  FSEL R121, R121, -INF , !P5 ;  /* 0xff80000079797808 */ /* 0x002fe20006800000 */
[----:B------:R-:W1:Y:S01]  /*59e0*/  MUFU.TANH R110, R32 ;  /* 0x00000020006e7308 */ /* 0x000e620000002400 */
[CC--:B------:R-:W-:Y:S02]  /*59f0*/  ISETP.GE.AND P0, PT, R7.reuse, R103.reuse, PT ;  /* 0x000000670700720c */ /* 0x0c0fe40003f06270 */
[----:B------:R-:W-:Y:S02]  /*5a00*/  ISETP.GE.AND P3, PT, R7, R102, PT ;  /* 0x000000660700720c */ /* 0x000fe40003f66270 */
[----:B------:R-:W-:Y:S02]  /*5a10*/  ISETP.GE.AND P5, PT, R6, R103, PT ;  /* 0x000000670600720c */ /* 0x000fe40003fa6270 */
[----:B------:R-:W-:Y:S01]  /*5a20*/  IADD3 R7, R14, 0x31, RZ ;  /* 0x000000310e077810 */ /* 0x000fe20007ffe0ff */
[----:B------:R-:W2:Y:S01]  /*5a30*/  MUFU.TANH R105, R34 ;  /* 0x0000002200697308 */ /* 0x000ea20000002400 */
[----:B------:R-:W-:-:S02]  /*5a40*/  FSEL R120, R120, -INF , !P6 ;  /* 0xff80000078787808 */ /* 0x000fc40007000000 */
[-C--:B------:R-:W-:Y:S01]  /*5a50*/  ISETP.GE.AND P6, PT, R6, R102.reuse, PT ;  /* 0x000000660600720c */ /* 0x080fe20003fc6270 */
[----:B------:R-:W-:Y:S01]  /*5a60*/  FMUL.FTZ R6, R28, c[0x0][0x2ec] ;  /* 0x0000bb001c067a20 */ /* 0x000fe20000410000 */
[----:B---3--:R-:W-:Y:S02]  /*5a70*/  FSEL R117, R117, -INF , !P3 ;  /* 0xff80000075757808 */ /* 0x008fe40005800000 */
[----:B------:R-:W-:Y:S01]  /*5a80*/  FSEL R118, R118, -INF , !P5 ;  /* 0xff80000076767808 */ /* 0x000fe20006800000 */
[----:B------:R-:W3:Y:S01]  /*5a90*/  MUFU.TANH R108, R108 ;  /* 0x0000006c006c7308 */ /* 0x000ee20000002400 */
[C---:B------:R-:W-:Y:S02]  /*5aa0*/  ISETP.GE.AND P3, PT, R7.reuse, R103, PT ;  /* 0x000000670700720c */ /* 0x040fe40003f66270 */
[----:B------:R-:W-:Y:S01]  /*5ab0*/  ISETP.GE.AND P5, PT, R7, R102, PT ;  /* 0x000000660700720c */ /* 0x000fe20003fa6270 */
[----:B------:R-:W-:Y:S01]  /*5ac0*/  FMUL.FTZ R7, R30, c[0x0][0x2ec] ;  /* 0x0000bb001e077a20 */ /* 0x000fe20000410000 */
[----:B------:R-:W-:-:S02]  /*5ad0*/  IADD3 R9, R14, 0x30, RZ ;  /* 0x000000300e097810 */ /* 0x000fc40007ffe0ff */
[----:B-----5:R-:W-:Y:S01]  /*5ae0*/  FSEL R123, R123, -INF , !P4 ;  /* 0xff8000007b7b7808 */ /* 0x020fe20006000000 */
[----:B------:R-:W4:Y:S01]  /*5af0*/  MUFU.TANH R33, R33 ;  /* 0x0000002100217308 */ /* 0x000f220000002400 */
[C---:B------:R-:W-:Y:S02]  /*5b00*/  ISETP.GE.AND P4, PT, R9.reuse, R103, PT ;  /* 0x000000670900720c */ /* 0x040fe40003f86270 */
[----:B------:R-:W-:Y:S02]  /*5b10*/  FSEL R122, R122, -INF , !P0 ;  /* 0xff8000007a7a7808 */ /* 0x000fe40004000000 */
[----:B------:R-:W-:Y:S02]  /*5b20*/  ISETP.GE.AND P0, PT, R9, R102, PT ;  /* 0x000000660900720c */ /* 0x000fe40003f06270 */
[----:B------:R-:W-:Y:S01]  /*5b30*/  IADD3 R9, R14, 0x38, RZ ;  /* 0x000000380e097810 */ /* 0x000fe20007ffe0ff */
[----:B------:R-:W5:Y:S01]  /*5b40*/  MUFU.TANH R6, R6 ;  /* 0x0000000600067308 */ /* 0x000f620000002400 */
[----:B------:R-:W-:-:S02]  /*5b50*/  FSEL R119, R119, -INF , !P6 ;  /* 0xff80000077777808 */ /* 0x000fc40007000000 */
[----:B-1----:R-:W-:Y:S02]  /*5b60*/  FSEL R110, R110, -INF , !P4 ;  /* 0xff8000006e6e7808 */ /* 0x002fe40006000000 */
[CC--:B------:R-:W-:Y:S02]  /*5b70*/  ISETP.GE.AND P6, PT, R14.reuse, R103.reuse, PT ;  /* 0x000000670e00720c */ /* 0x0c0fe40003fc6270 */
[C---:B------:R-:W-:Y:S01]  /*5b80*/  ISETP.GE.AND P4, PT, R14.reuse, R102, PT ;  /* 0x000000660e00720c */ /* 0x040fe20003f86270 */
[----:B------:R-:W1:Y:S01]  /*5b90*/  MUFU.TANH R7, R7 ;  /* 0x0000000700077308 */ /* 0x000e620000002400 */
[----:B------:R-:W-:Y:S02]  /*5ba0*/  IADD3 R14, R14, 0x39, RZ ;  /* 0x000000390e0e7810 */ /* 0x000fe40007ffe0ff */
[----:B--2---:R-:W-:Y:S01]  /*5bb0*/  FSEL R105, R105, -INF , !P0 ;  /* 0xff80000069697808 */ /* 0x004fe20004000000 */
[----:B------:R-:W-:Y:S01]  /*5bc0*/  BAR.SYNC.DEFER_BLOCKING 0x0 ;  /* 0x0000000000007b1d */ /* 0x000fe20000010000 */
[----:B------:R-:W-:-:S02]  /*5bd0*/  ISETP.GE.AND P0, PT, R9, R103, PT ;  /* 0x000000670900720c */ /* 0x000fc40003f06270 */
[----:B---3--:R-:W-:Y:S02]  /*5be0*/  FSEL R108, R108, -INF , !P3 ;  /* 0xff8000006c6c7808 */ /* 0x008fe40005800000 */
[-C--:B------:R-:W-:Y:S01]  /*5bf0*/  ISETP.GE.AND P3, PT, R9, R102.reuse, PT ;  /* 0x000000660900720c */ /* 0x080fe20003f66270 */
[----:B------:R-:W2:Y:S01]  /*5c00*/  MUFU.TANH R17, R17 ;  /* 0x0000001100117308 */ /* 0x000ea20000002400 */
[----:B----4-:R-:W-:Y:S02]  /*5c10*/  FSEL R33, R33, -INF , !P5 ;  /* 0xff80000021217808 */ /* 0x010fe40006800000 */
[----:B------:R-:W-:Y:S02]  /*5c20*/  ISETP.GE.AND P5, PT, R14, R103, PT ;  /* 0x000000670e00720c */ /* 0x000fe40003fa6270 */
[----:B-----5:R-:W-:Y:S02]  /*5c30*/  FSEL R103, R6, -INF , !P0 ;  /* 0xff80000006677808 */ /* 0x020fe40004000000 */
[----:B------:R-:W-:Y:S01]  /*5c40*/  ISETP.GE.AND P0, PT, R14, R102, PT ;  /* 0x000000660e00720c */ /* 0x000fe20003f06270 */
[----:B------:R-:W3:Y:S01]  /*5c50*/  MUFU.TANH R106, R29 ;  /* 0x0000001d006a7308 */ /* 0x000ee20000002400 */
[----:B-1----:R-:W-:-:S02]  /*5c60*/  FSEL R102, R7, -INF , !P3 ;  /* 0xff80000007667808 */ /* 0x002fc40005800000 */
[----:B------:R-:W-:Y:S02]  /*5c70*/  ISETP.GE.AND P3, PT, R101, 0x3, PT ;  /* 0x000000036500780c */ /* 0x000fe40003f66270 */
[----:B------:R-:W-:-:S03]  /*5c80*/  FSEL R2, R2, -INF , !P6 ;  /* 0xff80000002027808 */ /* 0x000fc60007000000 */
[----:B------:R-:W1:Y:S01]  /*5c90*/  MUFU.TANH R35, R31 ;  /* 0x0000001f00237308 */ /* 0x000e620000002400 */
[----:B--2---:R-:W-:Y:S02]  /*5ca0*/  FSEL R17, R17, -INF , !P4 ;  /* 0xff80000011117808 */ /* 0x004fe40006000000 */
[----:B---3--:R-:W-:Y:S02]  /*5cb0*/  FSEL R106, R106, -INF , !P5 ;  /* 0xff8000006a6a7808 */ /* 0x008fe40006800000 */
[----:B-1----:R-:W-:-:S03]  /*5cc0*/  FSEL R35, R35, -INF , !P0 ;  /* 0xff80000023237808 */ /* 0x002fc60004000000 */
[----:B------:R-:W-:Y:S05]  /*5cd0*/  @!P3 BRA `(.L_x_627) ;  /* 0x000004a00000b947 */ /* 0x000fea0003800000 */
[----:B------:R-:W-:Y:S01]  /*5ce0*/  IADD3 R6, R101, -0x3, RZ ;  /* 0xfffffffd65067810 */ /* 0x000fe20007ffe0ff */
[----:B------:R1:W-:Y:S01]  /*5cf0*/  @P2 STS.128 [R155+0x4000], RZ ;  /* 0x004000ff9b002388 */ /* 0x0003e20000000c00 */
[----:B------:R-:W-:Y:S02]  /*5d00*/  BSSY B0, `(.L_x_628) ;  /* 0x0000046000007945 */ /* 0x000fe40003800000 */
[----:B------:R-:W-:Y:S01]  /*5d10*/  SHF.R.S32.HI R7, RZ, 0x1f, R6 ;  /* 0x0000001fff077819 */ /* 0x000fe20000011406 */
[----:B------:R-:W-:-:S04]  /*5d20*/  IMAD.WIDE.U32 R12, R6, c[0x0][0x198], RZ ;  /* 0x00006600060c7a25 */ /* 0x000fc800078e00ff */
[----:B------:R-:W-:-:S04]  /*5d30*/  IMAD R7, R7, c[0x0][0x198], RZ ;  /* 0x0000660007077a24 */ /* 0x000fc800078e02ff */
[----:B------:R-:W-:Y:S01]  /*5d40*/  IMAD R7, R6, c[0x0][0x19c], R7 ;  /* 0x0000670006077a24 */ /* 0x000fe200078e0207 */
[----:B------:R-:W-:-:S03]  /*5d50*/  LEA R6, P0, R12, R158, 0x6 ;  /* 0x0000009e0c067211 */ /* 0x000fc600078030ff */
[----:B------:R-:W-:Y:S01]  /*5d60*/  IMAD.IADD R7, R13, 0x1, R7 ;  /* 0x000000010d077824 */ /* 0x000fe200078e0207 */
[C---:B------:R-:W-:Y:S02]  /*5d70*/  @!P2 LEA R30, P5, R6.reuse, c[0x0][0x168], 0x1 ;  /* 0x00005a00061eaa11 */ /* 0x040fe400078a08ff */
[----:B------:R-:W-:Y:S02]  /*5d80*/  @!P1 LEA R126, P4, R6, c[0x0][0x168], 0x1 ;  /* 0x00005a00067e9a11 */ /* 0x000fe400078808ff */
        /* <DEDUP_REMOVED lines=61> */
.L_x_629:
[----:B------:R-:W-:Y:S05]  /*6160*/  BSYNC B0 ;  /* 0x0000000000007941 */ /* 0x000fea0003800000 */
.L_x_628:
[----:B------:R-:W0:Y:S02]  /*6170*/  LDGDEPBAR ;  /* 0x00000000000079af */ /* 0x000e240000000000 */
.L_x_627:
        /* <DEDUP_REMOVED lines=26> */
[----:B--2---:R-:W-:Y:S02]  /*6320*/  FMNMX.FTZ R12, R108, R7, !PT ;  /* 0x000000076c0c7209 */ /* 0x004fe40007810000 */
[----:B------:R-:W-:Y:S02]  /*6330*/  @P3 IADD3 R168, R101, -0x3, RZ ;  /* 0xfffffffd65a83810 */ /* 0x000fe40007ffe0ff */
[----:B------:R-:W-:-:S04]  /*6340*/  FMNMX.FTZ R7, R103, R12, !PT ;  /* 0x0000000c67077209 */ /* 0x000fc80007810000 */
[----:B------:R-:W-:Y:S02]  /*6350*/  FMNMX.FTZ R14, R106, R7, !PT ;  /* 0x000000076a0e7209 */ /* 0x000fe40007810000 */
[----:B------:R-:W-:-:S03]  /*6360*/  FMNMX.FTZ R7, R33, R6, !PT ;  /* 0x0000000621077209 */ /* 0x000fc60007810000 */
[----:B------:R-:W2:Y:S01]  /*6370*/  SHFL.BFLY PT, R9, R14, 0x2, 0x1f ;  /* 0x0c401f000e097f89 */ /* 0x000ea200000e0000 */
[----:B------:R-:W-:-:S04]  /*6380*/  FMNMX.FTZ R12, R102, R7, !PT ;  /* 0x00000007660c7209 */ /* 0x000fc80007810000 */
[----:B------:R-:W-:-:S05]  /*6390*/  FMNMX.FTZ R12, R35, R12, !PT ;  /* 0x0000000c230c7209 */ /* 0x000fca0007810000 */
[----:B------:R-:W3:Y:S01]  /*63a0*/  SHFL.BFLY PT, R7, R12, 0x2, 0x1f ;  /* 0x0c401f000c077f89 */ /* 0x000ee200000e0000 */
[----:B--2---:R-:W-:-:S05]  /*63b0*/  FMNMX.FTZ R9, R14, R9, !PT ;  /* 0x000000090e097209 */ /* 0x004fca0007810000 */
[----:B-1----:R-:W1:Y:S01]  /*63c0*/  SHFL.BFLY PT, R24, R9, 0x1, 0x1f ;  /* 0x0c201f0009187f89 */ /* 0x002e6200000e0000 */
[----:B---3--:R-:W-:-:S05]  /*63d0*/  FMNMX.FTZ R7, R12, R7, !PT ;  /* 0x000000070c077209 */ /* 0x008fca0007810000 */
[----:B------:R-:W2:Y:S01]  /*63e0*/  SHFL.BFLY PT, R6, R7, 0x1, 0x1f ;  /* 0x0c201f0007067f89 */ /* 0x000ea200000e0000 */
[----:B-1----:R-:W-:-:S04]  /*63f0*/  FMNMX.FTZ R24, R9, R24, !PT ;  /* 0x0000001809187209 */ /* 0x002fc80007810000 */
[C---:B------:R-:W-:Y:S01]  /*6400*/  FSETP.NEU.FTZ.AND P1, PT, R24.reuse, -INF , PT ;  /* 0xff8000001800780b */ /* 0x040fe20003f3d000 */
[----:B------:R-:W-:-:S05]  /*6410*/  FMUL.FTZ R107, R24, c[0x0][0x23c] ;  /* 0x00008f00186b7a20 */ /* 0x000fca0000410000 */
[----:B------:R-:W-:-:S05]  /*6420*/  FSEL R107, R107, RZ, P1 ;  /* 0x000000ff6b6b7208 */ /* 0x000fca0000800000 */
[--C-:B------:R-:W-:Y:S01]  /*6430*/  FFMA.FTZ R31, R2, c[0x0][0x23c], -R107.reuse ;  /* 0x00008f00021f7a23 */ /* 0x100fe2000001086b */
[----:B--2---:R-:W-:Y:S01]  /*6440*/  FMNMX.FTZ R2, R7, R6, !PT ;  /* 0x0000000607027209 */ /* 0x004fe20007810000 */
[--C-:B------:R-:W-:Y:S01]  /*6450*/  FFMA.FTZ R27, R8, c[0x0][0x23c], -R107.reuse ;  /* 0x00008f00081b7a23 */ /* 0x100fe2000001086b */
[----:B------:R-:W-:Y:S01]  /*6460*/  FSEL R7, R24, RZ, P1 ;  /* 0x000000ff18077208 */ /* 0x000fe20000800000 */
[--C-:B------:R-:W-:Y:S01]  /*6470*/  FFMA.FTZ R26, R10, c[0x0][0x23c], -R107.reuse ;  /* 0x00008f000a1a7a23 */ /* 0x100fe2000001086b */
[C---:B------:R-:W-:Y:S01]  /*6480*/  FSETP.NEU.FTZ.AND P0, PT, R2.reuse, -INF , PT ;  /* 0xff8000000200780b */ /* 0x040fe20003f1d000 */
[----:B------:R-:W-:Y:S01]  /*6490*/  FMUL.FTZ R104, R2, c[0x0][0x23c] ;  /* 0x00008f0002687a20 */ /* 0x000fe20000410000 */
[----:B------:R-:W1:Y:S01]  /*64a0*/  LDSM.16.MT88.4 R8, [R140+0x8000] ;  /* 0x008000008c08783b */ /* 0x000e620000004200 */
[----:B------:R-:W-:Y:S01]  /*64b0*/  FFMA.FTZ R28, R4, c[0x0][0x23c], -R107 ;  /* 0x00008f00041c7a23 */ /* 0x000fe2000001086b */
[----:B------:R-:W-:Y:S01]  /*64c0*/  FSEL R4, R2, RZ, P0 ;  /* 0x000000ff02047208 */ /* 0x000fe20000000000 */
[----:B------:R-:W-:Y:S01]  /*64d0*/  FADD.FTZ R34, R100, -R7 ;  /* 0x8000000764227221 */ /* 0x000fe20000010000 */
[----:B------:R-:W-:Y:S01]  /*64e0*/  FSEL R104, R104, RZ, P0 ;  /* 0x000000ff68687208 */ /* 0x000fe20000000000 */
[----:B------:R-:W-:Y:S01]  /*64f0*/  MUFU.EX2 R31, R31 ;  /* 0x0000001f001f7308 */ /* 0x000fe20000000800 */
[----:B------:R-:W-:-:S02]  /*6500*/  FFMA.FTZ R100, R18, c[0x0][0x23c], -R107 ;  /* 0x00008f0012647a23 */ /* 0x000fc4000001086b */
[----:B------:R-:W-:Y:S02]  /*6510*/  FADD.FTZ R3, R3, -R4 ;  /* 0x8000000403037221 */ /* 0x000fe40000010000 */
[--C-:B------:R-:W-:Y:S02]  /*6520*/  FFMA.FTZ R25, R15, c[0x0][0x23c], -R104.reuse ;  /* 0x00008f000f197a23 */ /* 0x100fe40000010868 */
[----:B------:R-:W2:Y:S01]  /*6530*/  LDSM.16.MT88.4 R12, [R138+0x8000] ;  /* 0x008000008a0c783b */ /* 0x000ea20000004200 */
[--C-:B------:R-:W-:Y:S01]  /*6540*/  FFMA.FTZ R32, R17, c[0x0][0x23c], -R104.reuse ;  /* 0x00008f0011207a23 */ /* 0x100fe20000010868 */
[----:B------:R-:W3:Y:S01]  /*6550*/  MUFU.EX2 R28, R28 ;  /* 0x0000001c001c7308 */ /* 0x000ee20000000800 */
[----:B------:R-:W-:Y:S02]  /*6560*/  FFMA.FTZ R29, R109, c[0x0][0x23c], -R104 ;  /* 0x00008f006d1d7a23 */ /* 0x000fe40000010868 */
[----:B------:R-:W-:Y:S02]  /*6570*/  FMUL.FTZ R34, R34, c[0x0][0x23c] ;  /* 0x00008f0022227a20 */ /* 0x000fe40000410000 */
[----:B------:R-:W-:-:S02]  /*6580*/  FMUL.FTZ R3, R3, c[0x0][0x23c] ;  /* 0x00008f0003037a20 */ /* 0x000fc40000410000 */
[--C-:B------:R-:W-:Y:S01]  /*6590*/  FFMA.FTZ R30, R5, c[0x0][0x23c], -R104.reuse ;  /* 0x00008f00051e7a23 */ /* 0x100fe20000010868 */
[----:B------:R-:W-:Y:S01]  /*65a0*/  MUFU.EX2 R27, R27 ;  /* 0x0000001b001b7308 */ /* 0x000fe20000000800 */
[--C-:B------:R-:W-:Y:S02]  /*65b0*/  FFMA.FTZ R109, R16, c[0x0][0x23c], -R107.reuse ;  /* 0x00008f00106d7a23 */ /* 0x100fe4000001086b */
[----:B------:R-:W-:Y:S01]  /*65c0*/  LDSM.16.MT88.4 R16, [R136+0xa000] ;  /* 0x00a000008810783b */ /* 0x000fe20000004200 */
[--C-:B------:R-:W-:Y:S02]  /*65d0*/  FFMA.FTZ R111, R22, c[0x0][0x23c], -R107.reuse ;  /* 0x00008f00166f7a23 */ /* 0x100fe4000001086b */
[----:B------:R-:W-:Y:S02]  /*65e0*/  FFMA.FTZ R112, R20, c[0x0][0x23c], -R107 ;  /* 0x00008f0014707a23 */ /* 0x000fe4000001086b */
[----:B------:R-:W4:Y:S01]  /*65f0*/  MUFU.EX2 R26, R26 ;  /* 0x0000001a001a7308 */ /* 0x000f220000000800 */
[----:B---3--:R-:W-:Y:S01]  /*6600*/  F2FP.BF16.PACK_AB R4, R28, R31 ;  /* 0x0000001f1c04723e */ /* 0x008fe200000010ff */
[----:B------:R-:W-:-:S02]  /*6610*/  FFMA.FTZ R113, R23, c[0x0][0x23c], -R104 ;  /* 0x00008f0017717a23 */ /* 0x000fc40000010868 */
[--C-:B------:R-:W-:Y:S02]  /*6620*/  FFMA.FTZ R116, R125, c[0x0][0x23c], -R104.reuse ;  /* 0x00008f007d747a23 */ /* 0x100fe40000010868 */
[--C-:B------:R-:W-:Y:S02]  /*6630*/  FFMA.FTZ R115, R115, c[0x0][0x23c], -R104.reuse ;  /* 0x00008f0073737a23 */ /* 0x100fe40000010868 */
[----:B------:R-:W-:Y:S01]  /*6640*/  MUFU.EX2 R32, R32 ;  /* 0x0000002000207308 */ /* 0x000fe20000000800 */
[----:B------:R-:W-:Y:S02]  /*6650*/  FFMA.FTZ R114, R21, c[0x0][0x23c], -R104 ;  /* 0x00008f0015727a23 */ /* 0x000fe40000010868 */
[----:B------:R-:W-:Y:S01]  /*6660*/  LDSM.16.MT88.4 R20, [R137+0x8800] ;  /* 0x008800008914783b */ /* 0x000fe20000004200 */
[--C-:B------:R-:W-:Y:S02]  /*6670*/  FFMA.FTZ R125, R120, c[0x0][0x23c], -R107.reuse ;  /* 0x00008f00787d7a23 */ /* 0x100fe4000001086b */
[----:B------:R-:W-:-:S02]  /*6680*/  FFMA.FTZ R127, R118, c[0x0][0x23c], -R107 ;  /* 0x00008f00767f7a23 */ /* 0x000fc4000001086b */
[----:B------:R-:W3:Y:S01]  /*6690*/  MUFU.EX2 R25, R25 ;  /* 0x0000001900197308 */ /* 0x000ee20000000800 */
[----:B----4-:R-:W-:Y:S01]  /*66a0*/  F2FP.BF16.PACK_AB R6, R26, R27 ;  /* 0x0000001b1a06723e */ /* 0x010fe200000010ff */
[--C-:B------:R-:W-:Y:S02]  /*66b0*/  FFMA.FTZ R120, R122, c[0x0][0x23c], -R107.reuse ;  /* 0x00008f007a787a23 */ /* 0x100fe4000001086b */
[--C-:B------:R-:W-:Y:S02]  /*66c0*/  FFMA.FTZ R118, R121, c[0x0][0x23c], -R104.reuse ;  /* 0x00008f0079767a23 */ /* 0x100fe40000010868 */
[----:B------:R-:W-:Y:S02]  /*66d0*/  FFMA.FTZ R124, R124, c[0x0][0x23c], -R107 ;  /* 0x00008f007c7c7a23 */ /* 0x000fe4000001086b */
[----:B------:R-:W-:Y:S01]  /*66e0*/  MUFU.EX2 R29, R29 ;  /* 0x0000001d001d7308 */ /* 0x000fe20000000800 */
[--C-:B------:R-:W-:Y:S02]  /*66f0*/  FFMA.FTZ R121, R123, c[0x0][0x23c], -R104.reuse ;  /* 0x00008f007b797a23 */ /* 0x100fe40000010868 */
[----:B------:R-:W-:-:S02]  /*6700*/  FFMA.FTZ R117, R117, c[0x0][0x23c], -R104 ;  /* 0x00008f0075757a23 */ /* 0x000fc40000010868 */
[--C-:B------:R-:W-:Y:S02]  /*6710*/  FFMA.FTZ R122, R119, c[0x0][0x23c], -R104.reuse ;  /* 0x00008f00777a7a23 */ /* 0x100fe40000010868 */
[--C-:B------:R-:W-:Y:S01]  /*6720*/  FFMA.FTZ R119, R108, c[0x0][0x23c], -R107.reuse ;  /* 0x00008f006c777a23 */ /* 0x100fe2000001086b */
[----:B------:R-:W4:Y:S01]  /*6730*/  MUFU.EX2 R34, R34 ;  /* 0x0000002200227308 */ /* 0x000f220000000800 */
[----:B---3--:R-:W-:Y:S01]  /*6740*/  F2FP.BF16.PACK_AB R5, R25, R32 ;  /* 0x000000201905723e */ /* 0x008fe200000010ff */
[----:B------:R-:W-:Y:S02]  /*6750*/  FFMA.FTZ R108, R33, c[0x0][0x23c], -R104 ;  /* 0x00008f00216c7a23 */ /* 0x000fe40000010868 */
[--C-:B------:R-:W-:Y:S02]  /*6760*/  FFMA.FTZ R110, R110, c[0x0][0x23c], -R107.reuse ;  /* 0x00008f006e6e7a23 */ /* 0x100fe4000001086b */
[--C-:B------:R-:W-:Y:S02]  /*6770*/  FFMA.FTZ R103, R103, c[0x0][0x23c], -R107.reuse ;  /* 0x00008f0067677a23 */ /* 0x100fe4000001086b */
[----:B------:R-:W3:Y:S01]  /*6780*/  MUFU.EX2 R3, R3 ;  /* 0x0000000300037308 */ /* 0x000ee20000000800 */
[----:B------:R-:W-:-:S02]  /*6790*/  FFMA.FTZ R106, R106, c[0x0][0x23c], -R107 ;  /* 0x00008f006a6a7a23 */ /* 0x000fc4000001086b */
[--C-:B------:R-:W-:Y:S02]  /*67a0*/  FFMA.FTZ R105, R105, c[0x0][0x23c], -R104.reuse ;  /* 0x00008f0069697a23 */ /* 0x100fe40000010868 */
[--C-:B------:R-:W-:Y:S02]  /*67b0*/  FFMA.FTZ R33, R102, c[0x0][0x23c], -R104.reuse ;  /* 0x00008f0066217a23 */ /* 0x100fe40000010868 */
[----:B------:R-:W-:Y:S01]  /*67c0*/  FFMA.FTZ R35, R35, c[0x0][0x23c], -R104 ;  /* 0x00008f0023237a23 */ /* 0x000fe20000010868 */
[----:B------:R-:W5:Y:S01]  /*67d0*/  MUFU.EX2 R30, R30 ;  /* 0x0000001e001e7308 */ /* 0x000f620000000800 */
[-C--:B----4-:R-:W-:Y:S02]  /*67e0*/  FMUL.FTZ R96, R96, R34.reuse ;  /* 0x0000002260607220 */ /* 0x090fe40000410000 */
[-C--:B------:R-:W-:Y:S02]  /*67f0*/  FMUL.FTZ R97, R97, R34.reuse ;  /* 0x0000002261617220 */ /* 0x080fe40000410000 */
[----:B------:R-:W-:-:S02]  /*6800*/  FMUL.FTZ R92, R92, R34 ;  /* 0x000000225c5c7220 */ /* 0x000fc40000410000 */
[-C--:B------:R-:W-:Y:S01]  /*6810*/  FMUL.FTZ R93, R93, R34.reuse ;  /* 0x000000225d5d7220 */ /* 0x080fe20000410000 */
[----:B------:R-:W-:Y:S01]  /*6820*/  MUFU.EX2 R100, R100 ;  /* 0x0000006400647308 */ /* 0x000fe20000000800 */
[-C--:B---3--:R-:W-:Y:S02]  /*6830*/  FMUL.FTZ R98, R98, R3.reuse ;  /* 0x0000000362627220 */ /* 0x088fe40000410000 */
[-C--:B------:R-:W-:Y:S02]  /*6840*/  FMUL.FTZ R99, R99, R3.reuse ;  /* 0x0000000363637220 */ /* 0x080fe40000410000 */
[-C--:B------:R-:W-:Y:S02]  /*6850*/  FMUL.FTZ R94, R94, R3.reuse ;  /* 0x000000035e5e7220 */ /* 0x080fe40000410000 */
[----:B------:R-:W-:Y:S01]  /*6860*/  FMUL.FTZ R95, R95, R3 ;  /* 0x000000035f5f7220 */ /* 0x000fe20000410000 */
[----:B-----5:R-:W-:Y:S01]  /*6870*/  F2FP.BF16.PACK_AB R7, R30, R29 ;  /* 0x0000001d1e07723e */ /* 0x020fe200000010ff */
[-C--:B------:R-:W-:Y:S01]  /*6880*/  FMUL.FTZ R88, R88, R34.reuse ;  /* 0x0000002258587220 */ /* 0x080fe20000410000 */
[----:B------:R-:W3:Y:S01]  /*6890*/  MUFU.EX2 R109, R109 ;  /* 0x0000006d006d7308 */ /* 0x000ee20000000800 */
[----:B------:R-:W-:-:S02]  /*68a0*/  FMUL.FTZ R89, R89, R34 ;  /* 0x0000002259597220 */ /* 0x000fc40000410000 */
[-C--:B------:R-:W-:Y:S02]  /*68b0*/  FMUL.FTZ R90, R90, R3.reuse ;  /* 0x000000035a5a7220 */ /* 0x080fe40000410000 */
[C---:B-1----:R-:W-:Y:S01]  /*68c0*/  HMMA.16816.F32.BF16 R96, R4.reuse, R8, R96 ;  /* 0x000000080460723c */ /* 0x042fe20000041860 */
[-C--:B------:R-:W-:Y:S02]  /*68d0*/  FMUL.FTZ R91, R91, R3.reuse ;  /* 0x000000035b5b7220 */ /* 0x080fe40000410000 */
[-C--:B------:R-:W-:Y:S01]  /*68e0*/  FMUL.FTZ R84, R84, R34.reuse ;  /* 0x0000002254547220 */ /* 0x080fe20000410000 */
[----:B------:R-:W-:Y:S01]  /*68f0*/  MUFU.EX2 R111, R111 ;  /* 0x0000006f006f7308 */ /* 0x000fe20000000800 */
[----:B------:R-:W-:Y:S02]  /*6900*/  FMUL.FTZ R85, R85, R34 ;  /* 0x0000002255557220 */ /* 0x000fe40000410000 */
[-C--:B------:R-:W-:Y:S01]  /*6910*/  FMUL.FTZ R86, R86, R3.reuse ;  /* 0x0000000356567220 */ /* 0x080fe20000410000 */
[----:B------:R-:W-:Y:S01]  /*6920*/  HMMA.16816.F32.BF16 R92, R4, R10, R92 ;  /* 0x0000000a045c723c */ /* 0x000fe2000004185c */
[----:B------:R-:W1:Y:S01]  /*6930*/  LDSM.16.MT88.4 R8, [R137+0x8000] ;  /* 0x008000008908783b */ /* 0x000e620000004200 */
[----:B------:R-:W-:-:S02]  /*6940*/  FMUL.FTZ R87, R87, R3 ;  /* 0x0000000357577220 */ /* 0x000fc40000410000 */
[-C--:B------:R-:W-:Y:S01]  /*6950*/  FMUL.FTZ R80, R80, R34.reuse ;  /* 0x0000002250507220 */ /* 0x080fe20000410000 */
[----:B------:R-:W-:Y:S01]  /*6960*/  MUFU.EX2 R112, R112 ;  /* 0x0000007000707308 */ /* 0x000fe20000000800 */
[-C--:B------:R-:W-:Y:S02]  /*6970*/  FMUL.FTZ R81, R81, R34.reuse ;  /* 0x0000002251517220 */ /* 0x080fe40000410000 */
[C---:B--2---:R-:W-:Y:S01]  /*6980*/  HMMA.16816.F32.BF16 R88, R4.reuse, R12, R88 ;  /* 0x0000000c0458723c */ /* 0x044fe20000041858 */
[-C--:B------:R-:W-:Y:S02]  /*6990*/  FMUL.FTZ R82, R82, R3.reuse ;  /* 0x0000000352527220 */ /* 0x080fe40000410000 */
[-C--:B------:R-:W-:Y:S02]  /*69a0*/  FMUL.FTZ R83, R83, R3.reuse ;  /* 0x0000000353537220 */ /* 0x080fe40000410000 */
[-C--:B------:R-:W-:Y:S01]  /*69b0*/  FMUL.FTZ R76, R76, R34.reuse ;  /* 0x000000224c4c7220 */ /* 0x080fe20000410000 */
[----:B------:R-:W-:Y:S01]  /*69c0*/  MUFU.EX2 R113, R113 ;  /* 0x0000007100717308 */ /* 0x000fe20000000800 */
[----:B------:R-:W-:Y:S01]  /*69d0*/  FMUL.FTZ R77, R77, R34 ;  /* 0x000000224d4d7220 */ /* 0x000fe20000410000 */
[----:B------:R-:W-:Y:S01]  /*69e0*/  HMMA.16816.F32.BF16 R84, R4, R14, R84 ;  /* 0x0000000e0454723c */ /* 0x000fe20000041854 */
[----:B------:R-:W2:Y:S01]  /*69f0*/  LDSM.16.MT88.4 R12, [R136+0x8000] ;  /* 0x00800000880c783b */ /* 0x000ea20000004200 */
        /* <DEDUP_REMOVED lines=15> */
[----:B-1----:R-:W-:Y:S01]  /*6af0*/  HMMA.16816.F32.BF16 R80, R4, R8, R80 ;  /* 0x000000080450723c */ /* 0x002fe20000041850 */
[-C--:B------:R-:W-:Y:S02]  /*6b00*/  FMUL.FTZ R38, R38, R3.reuse ;  /* 0x0000000326267220 */ /* 0x080fe40000410000 */
[----:B------:R-:W-:-:S02]  /*6b10*/  FMUL.FTZ R39, R39, R3 ;  /* 0x0000000327277220 */ /* 0x000fc40000410000 */
[-C--:B------:R-:W-:Y:S01]  /*6b20*/  FMUL.FTZ R40, R40, R34.reuse ;  /* 0x0000002228287220 */ /* 0x080fe20000410000 */
[----:B------:R-:W-:Y:S01]  /*6b30*/  MUFU.EX2 R124, R124 ;  /* 0x0000007c007c7308 */ /* 0x000fe20000000800 */
[-C--:B------:R-:W-:Y:S01]  /*6b40*/  FMUL.FTZ R41, R41, R34.reuse ;  /* 0x0000002229297220 */ /* 0x080fe20000410000 */
[C---:B------:R-:W-:Y:S01]  /*6b50*/  HMMA.16816.F32.BF16 R76, R4.reuse, R10, R76 ;  /* 0x0000000a044c723c */ /* 0x040fe2000004184c */
[----:B------:R-:W1:Y:S01]  /*6b60*/  LDSM.16.MT88.4 R8, [R140+0xa000] ;  /* 0x00a000008c08783b */ /* 0x000e620000004200 */
[-C--:B------:R-:W-:Y:S02]  /*6b70*/  FMUL.FTZ R42, R42, R3.reuse ;  /* 0x000000032a2a7220 */ /* 0x080fe40000410000 */
[----:B------:R-:W-:Y:S02]  /*6b80*/  FMUL.FTZ R43, R43, R3 ;  /* 0x000000032b2b7220 */ /* 0x000fe40000410000 */
[-C--:B------:R-:W-:Y:S01]  /*6b90*/  FMUL.FTZ R44, R44, R34.reuse ;  /* 0x000000222c2c7220 */ /* 0x080fe20000410000 */
[----:B------:R-:W1:Y:S01]  /*6ba0*/  MUFU.EX2 R125, R125 ;  /* 0x0000007d007d7308 */ /* 0x000e620000000800 */
[----:B--2---:R-:W-:Y:S01]  /*6bb0*/  HMMA.16816.F32.BF16 R72, R4, R12, R72 ;  /* 0x0000000c0448723c */ /* 0x004fe20000041848 */
[----:B------:R-:W-:-:S02]  /*6bc0*/  FMUL.FTZ R45, R45, R34 ;  /* 0x000000222d2d7220 */ /* 0x000fc40000410000 */
[-C--:B------:R-:W-:Y:S02]  /*6bd0*/  FMUL.FTZ R46, R46, R3.reuse ;  /* 0x000000032e2e7220 */ /* 0x080fe40000410000 */
[-C--:B------:R-:W-:Y:S02]  /*6be0*/  FMUL.FTZ R47, R47, R3.reuse ;  /* 0x000000032f2f7220 */ /* 0x080fe40000410000 */
[-C--:B------:R-:W-:Y:S01]  /*6bf0*/  FMUL.FTZ R48, R48, R34.reuse ;  /* 0x0000002230307220 */ /* 0x080fe20000410000 */
[----:B------:R-:W-:Y:S01]  /*6c00*/  HMMA.16816.F32.BF16 R68, R4, R14, R68 ;  /* 0x0000000e0444723c */ /* 0x000fe20000041844 */
[----:B------:R-:W2:Y:S01]  /*6c10*/  LDSM.16.MT88.4 R12, [R138+0xa000] ;  /* 0x00a000008a0c783b */ /* 0x000ea20000004200 */
        /* <DEDUP_REMOVED lines=15> */
[C---:B-1----:R-:W-:Y:S01]  /*6d10*/  HMMA.16816.F32.BF16 R36, R4.reuse, R8, R36 ;  /* 0x000000080424723c */ /* 0x042fe20000041824 */
[-C--:B------:R-:W-:Y:S01]  /*6d20*/  FMUL.FTZ R61, R61, R34.reuse ;  /* 0x000000223d3d7220 */ /* 0x080fe20000410000 */
[----:B------:R-:W1:Y:S01]  /*6d30*/  MUFU.EX2 R121, R121 ;  /* 0x0000007900797308 */ /* 0x000e620000000800 */
        /* <DEDUP_REMOVED lines=9> */
[C---:B--2---:R-:W-:Y:S01]  /*6dd0*/  HMMA.16816.F32.BF16 R44, R4.reuse, R12, R44 ;  /* 0x0000000c042c723c */ /* 0x044fe2000004182c */
[----:B------:R-:W-:Y:S02]  /*6de0*/  FFMA.FTZ R31, R171, R34, R31 ;  /* 0x00000022ab1f7223 */ /* 0x000fe4000001001f */
[----:B------:R-:W2:Y:S01]  /*6df0*/  MUFU.EX2 R122, R122 ;  /* 0x0000007a007a7308 */ /* 0x000ea20000000800 */
[----:B------:R-:W-:Y:S02]  /*6e00*/  FFMA.FTZ R32, R169, R3, R32 ;  /* 0x00000003a9207223 */ /* 0x000fe40000010020 */
[----:B------:R-:W-:Y:S02]  /*6e10*/  FADD.FTZ R28, R28, R31 ;  /* 0x0000001f1c1c7221 */ /* 0x000fe40000010000 */
[----:B------:R-:W-:Y:S01]  /*6e20*/  HMMA.16816.F32.BF16 R48, R4, R14, R48 ;  /* 0x0000000e0430723c */ /* 0x000fe20000041830 */
[----:B------:R-:W2:Y:S01]  /*6e30*/  LDSM.16.MT88.4 R12, [R140+0x8800] ;  /* 0x008800008c0c783b */ /* 0x000ea20000004200 */
[----:B------:R-:W-:Y:S01]  /*6e40*/  FADD.FTZ R32, R25, R32 ;  /* 0x0000002019207221 */ /* 0x000fe20000010000 */
[----:B------:R-:W-:Y:S01]  /*6e50*/  MUFU.EX2 R110, R110 ;  /* 0x0000006e006e7308 */ /* 0x000fe20000000800 */
[----:B------:R-:W-:Y:S01]  /*6e60*/  FADD.FTZ R3, R27, R28 ;  /* 0x0000001c1b037221 */ /* 0x000fe20000010000 */
[----:B------:R-:W-:Y:S01]  /*6e70*/  MOV R28, R0 ;  /* 0x00000000001c7202 */ /* 0x000fe20000000f00 */
[----:B------:R-:W-:-:S02]  /*6e80*/  FADD.FTZ R29, R29, R32 ;  /* 0x000000201d1d7221 */ /* 0x000fc40000010000 */
[----:B------:R-:W-:Y:S01]  /*6e90*/  HMMA.16816.F32.BF16 R60, R4, R16, R60 ;  /* 0x00000010043c723c */ /* 0x000fe2000004183c */
[----:B------:R-:W-:Y:S02]  /*6ea0*/  FADD.FTZ R3, R26, R3 ;  /* 0x000000031a037221 */ /* 0x000fe40000010000 */
[----:B------:R-:W2:Y:S01]  /*6eb0*/  MUFU.EX2 R119, R119 ;  /* 0x0000007700777308 */ /* 0x000ea20000000800 */
[----:B------:R-:W-:-:S04]  /*6ec0*/  FADD.FTZ R30, R30, R29 ;  /* 0x0000001d1e1e7221 */ /* 0x000fc80000010000 */
[C---:B------:R-:W-:Y:S01]  /*6ed0*/  HMMA.16816.F32.BF16 R64, R4.reuse, R18, R64 ;  /* 0x000000120440723c */ /* 0x040fe20000041840 */
[----:B------:R-:W2:Y:S02]  /*6ee0*/  LDSM.16.MT88.4 R16, [R136+0x8800] ;  /* 0x008800008810783b */ /* 0x000ea40000004200 */
[----:B------:R-:W-:Y:S05]  /*6ef0*/  MUFU.EX2 R103, R103 ;  /* 0x0000006700677308 */ /* 0x000fea0000000800 */
[C---:B-1----:R-:W-:Y:S03]  /*6f00*/  HMMA.16816.F32.BF16 R52, R4.reuse, R8, R52 ;  /* 0x000000080434723c */ /* 0x042fe60000041834 */
[----:B------:R-:W-:Y:S05]  /*6f10*/  MUFU.EX2 R106, R106 ;  /* 0x0000006a006a7308 */ /* 0x000fea0000000800 */
[----:B------:R-:W-:Y:S01]  /*6f20*/  HMMA.16816.F32.BF16 R56, R4, R10, R56 ;  /* 0x0000000a0438723c */ /* 0x000fe20000041838 */
[----:B------:R-:W1:Y:S02]  /*6f30*/  LDSM.16.MT88.4 R8, [R138+0x8800] ;  /* 0x008800008a08783b */ /* 0x000e640000004200 */
[----:B------:R-:W-:Y:S04]  /*6f40*/  MUFU.EX2 R105, R105 ;  /* 0x0000006900697308 */ /* 0x000fe80000000800 */
[----:B---3--:R-:W-:-:S02]  /*6f50*/  F2FP.BF16.PACK_AB R4, R109, R100 ;  /* 0x000000646d04723e */ /* 0x008fc400000010ff */
[----:B----4-:R-:W-:Y:S02]  /*6f60*/  F2FP.BF16.PACK_AB R5, R116, R113 ;  /* 0x000000717405723e */ /* 0x010fe400000010ff */
[----:B------:R-:W3:Y:S01]  /*6f70*/  MUFU.EX2 R108, R108 ;  /* 0x0000006c006c7308 */ /* 0x000ee20000000800 */
[----:B------:R-:W-:Y:S01]  /*6f80*/  F2FP.BF16.PACK_AB R6, R112, R111 ;  /* 0x0000006f7006723e */ /* 0x000fe200000010ff */
[----:B------:R-:W-:Y:S01]  /*6f90*/  FADD.FTZ R113, R113, R30 ;  /* 0x0000001e71717221 */ /* 0x000fe20000010000 */
[----:B-----5:R-:W-:-:S03]  /*6fa0*/  F2FP.BF16.PACK_AB R7, R114, R115 ;  /* 0x000000737207723e */ /* 0x020fc600000010ff */
[----:B------:R-:W-:Y:S02]  /*6fb0*/  FADD.FTZ R116, R116, R113 ;  /* 0x0000007174747221 */ /* 0x000fe40000010000 */
[----:B------:R-:W-:Y:S02]  /*6fc0*/  MUFU.EX2 R33, R33 ;  /* 0x0000002100217308 */ /* 0x000fe40000000800 */
[C---:B--2---:R-:W-:Y:S08]  /*6fd0*/  HMMA.16816.F32.BF16 R96, R4.reuse, R12, R96 ;  /* 0x0000000c0460723c */ /* 0x044ff00000041860 */
[C---:B------:R-:W-:Y:S01]  /*6fe0*/  HMMA.16816.F32.BF16 R92, R4.reuse, R14, R92 ;  /* 0x0000000e045c723c */ /* 0x040fe2000004185c */
[----:B------:R-:W2:Y:S07]  /*6ff0*/  LDSM.16.MT88.4 R12, [R140+0xa800] ;  /* 0x00a800008c0c783b */ /* 0x000eae0000004200 */
[C---:B------:R-:W-:Y:S08]  /*7000*/  HMMA.16816.F32.BF16 R72, R4.reuse, R16, R72 ;  /* 0x000000100448723c */ /* 0x040ff00000041848 */
[C---:B-1----:R-:W-:Y:S08]  /*7010*/  HMMA.16816.F32.BF16 R88, R4.reuse, R8, R88 ;  /* 0x000000080458723c */ /* 0x042ff00000041858 */
[C---:B------:R-:W-:Y:S01]  /*7020*/  HMMA.16816.F32.BF16 R84, R4.reuse, R10, R84 ;  /* 0x0000000a0454723c */ /* 0x040fe20000041854 */
[----:B------:R-:W1:Y:S07]  /*7030*/  LDSM.16.MT88.4 R8, [R138+0xa800] ;  /* 0x00a800008a08783b */ /* 0x000e6e0000004200 */
[C---:B------:R-:W-:Y:S01]  /*7040*/  HMMA.16816.F32.BF16 R68, R4.reuse, R18, R68 ;  /* 0x000000120444723c */ /* 0x040fe20000041844 */
[----:B------:R-:W4:Y:S07]  /*7050*/  LDSM.16.MT88.4 R16, [R137+0xa800] ;  /* 0x00a800008910783b */ /* 0x000f2e0000004200 */
        /* <DEDUP_REMOVED lines=15> */
[----:B------:R-:W-:-:S02]  /*7150*/  F2FP.BF16.PACK_AB R4, R125, R124 ;  /* 0x0000007c7d04723e */ /* 0x000fc400000010ff */
[----:B------:R-:W-:Y:S02]  /*7160*/  F2FP.BF16.PACK_AB R5, R121, R118 ;  /* 0x000000767905723e */ /* 0x000fe400000010ff */
[----:B------:R-:W-:Y:S02]  /*7170*/  F2FP.BF16.PACK_AB R6, R127, R120 ;  /* 0x000000787f06723e */ /* 0x000fe400000010ff */
[----:B------:R-:W-:-:S07]  /*7180*/  F2FP.BF16.PACK_AB R7, R122, R117 ;  /* 0x000000757a07723e */ /* 0x000fce00000010ff */
[C---:B-1----:R-:W-:Y:S08]  /*7190*/  HMMA.16816.F32.BF16 R80, R4.reuse, R8, R80 ;  /* 0x000000080450723c */ /* 0x042ff00000041850 */
[C---:B------:R-:W-:Y:S01]  /*71a0*/  HMMA.16816.F32.BF16 R76, R4.reuse, R10, R76 ;  /* 0x0000000a044c723c */ /* 0x040fe2000004184c */
[----:B------:R-:W1:Y:S07]  /*71b0*/  LDSM.16.MT88.4 R8, [R138+0xb000] ;  /* 0x00b000008a08783b */ /* 0x000e6e0000004200 */
[C---:B----4-:R-:W-:Y:S08]  /*71c0*/  HMMA.16816.F32.BF16 R96, R4.reuse, R16, R96 ;  /* 0x000000100460723c */ /* 0x050ff00000041860 */
[C---:B--2---:R-:W-:Y:S08]  /*71d0*/  HMMA.16816.F32.BF16 R88, R4.reuse, R12, R88 ;  /* 0x0000000c0458723c */ /* 0x044ff00000041858 */
[C---:B------:R-:W-:Y:S01]  /*71e0*/  HMMA.16816.F32.BF16 R84, R4.reuse, R14, R84 ;  /* 0x0000000e0454723c */ /* 0x040fe20000041854 */
[----:B------:R-:W2:Y:S07]  /*71f0*/  LDSM.16.MT88.4 R12, [R140+0xb000] ;  /* 0x00b000008c0c783b */ /* 0x000eae0000004200 */
[C---:B------:R-:W-:Y:S01]  /*7200*/  HMMA.16816.F32.BF16 R92, R4.reuse, R18, R92 ;  /* 0x00000012045c723c */ /* 0x040fe2000004185c */
[----:B------:R-:W4:Y:S07]  /*7210*/  LDSM.16.MT88.4 R16, [R136+0x9000] ;  /* 0x009000008810783b */ /* 0x000f2e0000004200 */
[C---:B------:R-:W-:Y:S01]  /*7220*/  HMMA.16816.F32.BF16 R60, R4.reuse, R20, R60 ;  /* 0x00000014043c723c */ /* 0x040fe2000004183c */
[----:B------:R-:W5:Y:S07]  /*7230*/  MUFU.EX2 R20, R35 ;  /* 0x0000002300147308 */ /* 0x000f6e0000000800 */
[C---:B-1----:R-:W-:Y:S08]  /*7240*/  HMMA.16816.F32.BF16 R44, R4.reuse, R8, R44 ;  /* 0x00000008042c723c */ /* 0x042ff0000004182c */
[C---:B------:R-:W-:Y:S01]  /*7250*/  HMMA.16816.F32.BF16 R48, R4.reuse, R10, R48 ;  /* 0x0000000a0430723c */ /* 0x040fe20000041830 */
[----:B------:R-:W-:Y:S07]  /*7260*/  LDSM.16.MT88.4 R8, [R137+0x9800] ;  /* 0x009800008908783b */ /* 0x000fee0000004200 */
[C---:B------:R-:W-:Y:S08]  /*7270*/  HMMA.16816.F32.BF16 R64, R4.reuse, R22, R64 ;  /* 0x000000160440723c */ /* 0x040ff00000041840 */
[C---:B--2---:R-:W-:Y:S08]  /*7280*/  HMMA.16816.F32.BF16 R36, R4.reuse, R12, R36 ;  /* 0x0000000c0424723c */ /* 0x044ff00000041824 */
[C---:B------:R-:W-:Y:S01]  /*7290*/  HMMA.16816.F32.BF16 R40, R4.reuse, R14, R40 ;  /* 0x0000000e0428723c */ /* 0x040fe20000041828 */
[----:B------:R-:W1:Y:S07]  /*72a0*/  LDSM.16.MT88.4 R12, [R137+0xb000] ;  /* 0x00b00000890c783b */ /* 0x000e6e0000004200 */
[C---:B----4-:R-:W-:Y:S08]  /*72b0*/  HMMA.16816.F32.BF16 R72, R4.reuse, R16, R72 ;  /* 0x000000100448723c */ /* 0x050ff00000041848 */
[C---:B------:R-:W-:Y:S01]  /*72c0*/  HMMA.16816.F32.BF16 R68, R4.reuse, R18, R68 ;  /* 0x000000120444723c */ /* 0x040fe20000041844 */
[----:B------:R-:W2:Y:S07]  /*72d0*/  LDSM.16.MT88.4 R16, [R140+0x9800] ;  /* 0x009800008c10783b */ /* 0x000eae0000004200 */
[C---:B-1----:R-:W-:Y:S08]  /*72e0*/  HMMA.16816.F32.BF16 R52, R4.reuse, R12, R52 ;  /* 0x0000000c0434723c */ /* 0x042ff00000041834 */
[----:B------:R-:W-:Y:S01]  /*72f0*/  HMMA.16816.F32.BF16 R56, R4, R14, R56 ;  /* 0x0000000e0438723c */ /* 0x000fe20000041838 */
[----:B------:R-:W1:Y:S06]  /*7300*/  LDSM.16.MT88.4 R12, [R138+0x9800] ;  /* 0x009800008a0c783b */ /* 0x000e6c0000004200 */
[----:B------:R-:W-:-:S02]  /*7310*/  F2FP.BF16.PACK_AB R4, R119, R110 ;  /* 0x0000006e7704723e */ /* 0x000fc400000010ff */
[----:B---3--:R-:W-:Y:S02]  /*7320*/  F2FP.BF16.PACK_AB R5, R108, R105 ;  /* 0x000000696c05723e */ /* 0x008fe400000010ff */
[----:B------:R-:W-:Y:S02]  /*7330*/  F2FP.BF16.PACK_AB R6, R106, R103 ;  /* 0x000000676a06723e */ /* 0x000fe400000010ff */
[----:B-----5:R-:W-:-:S07]  /*7340*/  F2FP.BF16.PACK_AB R7, R20, R33 ;  /* 0x000000211407723e */ /* 0x020fce00000010ff */
        /* <DEDUP_REMOVED lines=11> */
[----:B------:R-:W-:Y:S01]  /*7400*/  HMMA.16816.F32.BF16 R48, R4, R10, R48 ;  /* 0x0000000a0430723c */ /* 0x000fe20000041830 */
[----:B------:R-:W-:Y:S01]  /*7410*/  FADD.FTZ R9, R115, R116 ;  /* 0x0000007473097221 */ /* 0x000fe20000010000 */
[-C--:B------:R-:W-:Y:S01]  /*7420*/  MOV R100, R24.reuse ;  /* 0x0000001800647202 */ /* 0x080fe20000000f00 */
[----:B------:R-:W-:Y:S01]  /*7430*/  FADD.FTZ R8, R109, R8 ;  /* 0x000000086d087221 */ /* 0x000fe20000010000 */
[----:B------:R-:W-:Y:S01]  /*7440*/  @P3 MOV R100, R24 ;  /* 0x0000001800643202 */ /* 0x000fe20000000f00 */
[----:B------:R-:W-:-:S02]  /*7450*/  FADD.FTZ R9, R114, R9 ;  /* 0x0000000972097221 */ /* 0x000fc40000010000 */
[----:B------:R-:W-:Y:S01]  /*7460*/  FADD.FTZ R3, R111, R8 ;  /* 0x000000086f037221 */ /* 0x000fe20000010000 */
[C---:B--2---:R-:W-:Y:S01]  /*7470*/  HMMA.16816.F32.BF16 R72, R4.reuse, R16, R72 ;  /* 0x000000100448723c */ /* 0x044fe20000041848 */
[----:B------:R-:W-:Y:S02]  /*7480*/  FADD.FTZ R8, R118, R9 ;  /* 0x0000000976087221 */ /* 0x000fe40000010000 */
[----:B------:R-:W-:Y:S02]  /*7490*/  FADD.FTZ R3, R112, R3 ;  /* 0x0000000370037221 */ /* 0x000fe40000010000 */
[----:B------:R-:W-:Y:S02]  /*74a0*/  FADD.FTZ R8, R121, R8 ;  /* 0x0000000879087221 */ /* 0x000fe40000010000 */
[----:B------:R-:W-:Y:S01]  /*74b0*/  FADD.FTZ R124, R124, R3 ;  /* 0x000000037c7c7221 */ /* 0x000fe20000010000 */
[----:B------:R-:W-:Y:S01]  /*74c0*/  HMMA.16816.F32.BF16 R68, R4, R18, R68 ;  /* 0x000000120444723c */ /* 0x000fe20000041844 */
[----:B------:R-:W2:Y:S01]  /*74d0*/  LDSM.16.MT88.4 R16, [R137+0xb800] ;  /* 0x00b800008910783b */ /* 0x000ea20000004200 */
[----:B------:R-:W-:Y:S01]  /*74e0*/  FADD.FTZ R117, R117, R8 ;  /* 0x0000000875757221 */ /* 0x000fe20000010000 */
[-C--:B------:R-:W-:Y:S01]  /*74f0*/  MOV R3, R2.reuse ;  /* 0x0000000200037202 */ /* 0x080fe20000000f00 */
[----:B------:R-:W-:Y:S01]  /*7500*/  FADD.FTZ R125, R125, R124 ;  /* 0x0000007c7d7d7221 */ /* 0x000fe20000010000 */
[----:B------:R-:W-:Y:S01]  /*7510*/  @P3 MOV R3, R2 ;  /* 0x0000000200033202 */ /* 0x000fe20000000f00 */
[----:B------:R-:W-:-:S02]  /*7520*/  FADD.FTZ R122, R122, R117 ;  /* 0x000000757a7a7221 */ /* 0x000fc40000010000 */
[C---:B-1----:R-:W-:Y:S01]  /*7530*/  HMMA.16816.F32.BF16 R36, R4.reuse, R12, R36 ;  /* 0x0000000c0424723c */ /* 0x042fe20000041824 */
[----:B------:R-:W-:Y:S02]  /*7540*/  FADD.FTZ R120, R120, R125 ;  /* 0x0000007d78787221 */ /* 0x000fe40000010000 */
[----:B------:R-:W-:Y:S02]  /*7550*/  FADD.FTZ R105, R105, R122 ;  /* 0x0000007a69697221 */ /* 0x000fe40000010000 */
[----:B------:R-:W-:Y:S02]  /*7560*/  FADD.FTZ R127, R127, R120 ;  /* 0x000000787f7f7221 */ /* 0x000fe40000010000 */
[----:B------:R-:W-:Y:S01]  /*7570*/  FADD.FTZ R108, R108, R105 ;  /* 0x000000696c6c7221 */ /* 0x000fe20000010000 */
[----:B------:R-:W-:Y:S01]  /*7580*/  HMMA.16816.F32.BF16 R40, R4, R14, R40 ;  /* 0x0000000e0428723c */ /* 0x000fe20000041828 */
[----:B------:R-:W1:Y:S01]  /*7590*/  LDSM.16.MT88.4 R12, [R136+0xb800] ;  /* 0x00b80000880c783b */ /* 0x000e620000004200 */
[----:B------:R-:W-:-:S02]  /*75a0*/  FADD.FTZ R110, R110, R127 ;  /* 0x0000007f6e6e7221 */ /* 0x000fc40000010000 */
[----:B------:R-:W-:Y:S02]  /*75b0*/  FADD.FTZ R33, R33, R108 ;  /* 0x0000006c21217221 */ /* 0x000fe40000010000 */
[----:B------:R-:W-:Y:S02]  /*75c0*/  FADD.FTZ R110, R119, R110 ;  /* 0x0000006e776e7221 */ /* 0x000fe40000010000 */
[----:B------:R-:W-:Y:S02]  /*75d0*/  FADD.FTZ R169, R20, R33 ;  /* 0x0000002114a97221 */ /* 0x000fe40000010000 */
[----:B------:R-:W-:-:S04]  /*75e0*/  FADD.FTZ R103, R103, R110 ;  /* 0x0000006e67677221 */ /* 0x000fc80000010000 */
[----:B------:R-:W-:Y:S01]  /*75f0*/  FADD.FTZ R171, R106, R103 ;  /* 0x000000676aab7221 */ /* 0x000fe20000010000 */
[C---:B--2---:R-:W-:Y:S08]  /*7600*/  HMMA.16816.F32.BF16 R52, R4.reuse, R16, R52 ;  /* 0x000000100434723c */ /* 0x044ff00000041834 */
[C---:B------:R-:W-:Y:S08]  /*7610*/  HMMA.16816.F32.BF16 R56, R4.reuse, R18, R56 ;  /* 0x000000120438723c */ /* 0x040ff00000041838 */
[C---:B-1----:R-:W-:Y:S08]  /*7620*/  HMMA.16816.F32.BF16 R60, R4.reuse, R12, R60 ;  /* 0x0000000c043c723c */ /* 0x042ff0000004183c */
[----:B------:R-:W-:Y:S01]  /*7630*/  HMMA.16816.F32.BF16 R64, R4, R14, R64 ;  /* 0x0000000e0440723c */ /* 0x000fe20000041840 */
[----:B------:R-:W-:Y:S05]  /*7640*/  @!UPT UIADD3 URZ, URZ, URZ, URZ ;  /* 0x0000003f3f3ff290 */ /* 0x000fea000fffe03f */
[----:B------:R-:W-:Y:S11]  /*7650*/  @P3 BRA `(.L_x_630) ;  /* 0x0000001000003947 */ /* 0x000ff60003800000 */
.L_x_626:
[----:B------:R-:W-:-:S07]  /*7660*/  IADD3 R168, R28, -0x1, RZ ;  /* 0xffffffff1ca87810 */ /* 0x000fce0007ffe0ff */
.L_x_630:
        /* <DEDUP_REMOVED lines=9> */
.L_x_634:
        /* <DEDUP_REMOVED lines=72> */
.L_x_632:
[----:B------:R-:W-:Y:S04]  /*7b80*/  DEPBAR.LE SB0, 0x0 ;  /* 0x000080000000791a */ /* 0x000fe80000000000 */
[----:B------:R-:W-:Y:S01]  /*7b90*/  BAR.SYNC.DEFER_BLOCKING 0x0 ;  /* 0x0000000000007b1d */ /* 0x000fe20000010000 */
[----:B------:R-:W-:Y:S01]  /*7ba0*/  SHF.R.S32.HI R2, RZ, 0x1f, R168 ;  /* 0x0000001fff027819 */ /* 0x000fe200000114a8 */
[----:B------:R-:W-:Y:S02]  /*7bb0*/  IMAD R101, R150, R168, RZ ;  /* 0x000000a896657224 */ /* 0x000fe400078e02ff */
[-C--:B------:R-:W-:Y:S04]  /*7bc0*/  IMAD.WIDE.U32 R174, R168, R151.reuse, R172 ;  /* 0x00000097a8ae7225 */ /* 0x080fe800078e00ac */
[----:B------:R-:W-:Y:S01]  /*7bd0*/  IMAD R101, R2, R151, R101 ;  /* 0x0000009702657224 */ /* 0x000fe200078e0265 */
[C---:B------:R-:W-:Y:S02]  /*7be0*/  @!P3 LEA R188, P4, R174.reuse, c[0x0][0x170], 0x1 ;  /* 0x00005c00aebcba11 */ /* 0x040fe400078808ff */
[C---:B------:R-:W-:Y:S02]  /*7bf0*/  @!P2 LEA R176, P1, R174.reuse, c[0x0][0x170], 0x1 ;  /* 0x00005c00aeb0aa11 */ /* 0x040fe400078208ff */
[----:B------:R-:W-:Y:S02]  /*7c00*/  IADD3 R101, R175, R101, RZ ;  /* 0x00000065af657210 */ /* 0x000fe40007ffe0ff */
[C---:B------:R-:W-:Y:S02]  /*7c10*/  IADD3 R2, P0, R161.reuse, R174, RZ ;  /* 0x000000aea1027210 */ /* 0x040fe40007f1e0ff */
[C-C-:B------:R-:W-:Y:S02]  /*7c20*/  @!P3 LEA.HI.X R189, R174.reuse, c[0x0][0x174], R101.reuse, 0x1, P4 ;  /* 0x00005d00aebdba11 */ /* 0x140fe400020f0c65 */
[----:B------:R-:W-:Y:S02]  /*7c30*/  @!P2 LEA.HI.X R177, R174, c[0x0][0x174], R101, 0x1, P1 ;  /* 0x00005d00aeb1aa11 */ /* 0x000fe400008f0c65 */
[----:B------:R-:W-:Y:S02]  /*7c40*/  @!P3 LEA R178, P5, R2, c[0x0][0x170], 0x1 ;  /* 0x00005c0002b2ba11 */ /* 0x000fe400078a08ff */
[----:B------:R-:W-:Y:S01]  /*7c50*/  IADD3.X R101, R160, R101, RZ, P0, !PT ;  /* 0x00000065a0657210 */ /* 0x000fe200007fe4ff */
[----:B------:R-:W-:Y:S01]  /*7c60*/  @P3 STS.128 [R155+0x8000], RZ ;  /* 0x008000ff9b003388 */ /* 0x000fe20000000c00 */
[C---:B------:R-:W-:Y:S02]  /*7c70*/  @!P2 LEA R174, P1, R2.reuse, c[0x0][0x170], 0x1 ;  /* 0x00005c0002aeaa11 */ /* 0x040fe400078208ff */
[C-C-:B------:R-:W-:Y:S02]  /*7c80*/  @!P3 LEA.HI.X R179, R2.reuse, c[0x0][0x174], R101.reuse, 0x1, P5 ;  /* 0x00005d0002b3ba11 */ /* 0x140fe400028f0c65 */
[----:B------:R-:W-:Y:S01]  /*7c90*/  @!P2 LEA.HI.X R175, R2, c[0x0][0x174], R101, 0x1, P1 ;  /* 0x00005d0002afaa11 */ /* 0x000fe200008f0c65 */
[----:B------:R-:W-:Y:S01]  /*7ca0*/  @!PT LDS RZ, [RZ] ;  /* 0x00000000fffff984 */ /* 0x000fe20000000800 */
[----:B------:R-:W-:Y:S01]  /*7cb0*/  @!PT LDS RZ, [RZ] ;  /* 0x00000000fffff984 */ /* 0x000fe20000000800 */
[----:B------:R-:W-:Y:S01]  /*7cc0*/  @!PT LDS RZ, [RZ] ;  /* 0x00000000fffff984 */ /* 0x000fe20000000800 */
[----:B------:R1:W-:Y:S01]  /*7cd0*/  @!P3 LDGSTS.E.BYPASS.LTC128B.128 [R155+0x8000], [R188.64] ;  /* 0x08000000bc9bbfae */ /* 0x0003e2000b901d46 */
[C---:B------:R-:W-:Y:S04]  /*7ce0*/  IADD3 R100, P4, R161.reuse, R2, RZ ;  /* 0x00000002a1647210 */ /* 0x040fe80007f9e0ff */
[----:B------:R-:W-:Y:S01]  /*7cf0*/  @!P3 LEA R186, P5, R100, c[0x0][0x170], 0x1 ;  /* 0x00005c0064baba11 */ /* 0x000fe200078a08ff */
[----:B------:R-:W-:Y:S01]  /*7d00*/  @P2 STS.128 [R155+0xa000], RZ ;  /* 0x00a000ff9b002388 */ /* 0x000fe20000000c00 */
[----:B------:R-:W-:Y:S02]  /*7d10*/  IADD3.X R101, R160, R101, RZ, P4, !PT ;  /* 0x00000065a0657210 */ /* 0x000fe400027fe4ff */
[C---:B------:R-:W-:Y:S02]  /*7d20*/  @!P2 LEA R182, P1, R100.reuse, c[0x0][0x170], 0x1 ;  /* 0x00005c0064b6aa11 */ /* 0x040fe400078208ff */
[C-C-:B------:R-:W-:Y:S01]  /*7d30*/  @!P3 LEA.HI.X R187, R100.reuse, c[0x0][0x174], R101.reuse, 0x1, P5 ;  /* 0x00005d0064bbba11 */ /* 0x140fe200028f0c65 */
[----:B------:R-:W-:Y:S01]  /*7d40*/  @!PT LDS RZ, [RZ] ;  /* 0x00000000fffff984 */ /* 0x000fe20000000800 */
[----:B------:R-:W-:Y:S01]  /*7d50*/  @!PT LDS RZ, [RZ] ;  /* 0x00000000fffff984 */ /* 0x000fe20000000800 */
[----:B------:R-:W-:Y:S01]  /*7d60*/  @!PT LDS RZ, [RZ] ;  /* 0x00000000fffff984 */ /* 0x000fe20000000800 */
[----:B------:R2:W-:Y:S01]  /*7d70*/  @!P2 LDGSTS.E.BYPASS.LTC128B.128 [R155+0xa000], [R176.64+0x80] ;  /* 0x0a000080b09bafae */ /* 0x0005e2000b901d46 */
[----:B------:R-:W-:Y:S02]  /*7d80*/  @!P2 LEA.HI.X R183, R100, c[0x0][0x174], R101, 0x1, P1 ;  /* 0x00005d0064b7aa11 */ /* 0x000fe400008f0c65 */
[----:B------:R-:W-:Y:S03]  /*7d90*/  IADD3 R3, P0, R161, R100, RZ ;  /* 0x00000064a1037210 */ /* 0x000fe60007f1e0ff */
[----:B------:R-:W-:Y:S01]  /*7da0*/  @P3 STS.128 [R155+0x8800], RZ ;  /* 0x008800ff9b003388 */ /* 0x000fe20000000c00 */
[C---:B------:R-:W-:Y:S02]  /*7db0*/  @!P3 LEA R184, P4, R3.reuse, c[0x0][0x170], 0x1 ;  /* 0x00005c0003b8ba11 */ /* 0x040fe400078808ff */
[----:B------:R-:W-:Y:S02]  /*7dc0*/  IADD3.X R2, R160, R101, RZ, P0, !PT ;  /* 0x00000065a0027210 */ /* 0x000fe400007fe4ff */
[C---:B------:R-:W-:Y:S01]  /*7dd0*/  @!P2 LEA R180, P0, R3.reuse, c[0x0][0x170], 0x1 ;  /* 0x00005c0003b4aa11 */ /* 0x040fe200078008ff */
[----:B------:R-:W-:Y:S01]  /*7de0*/  @!PT LDS RZ, [RZ] ;  /* 0x00000000fffff984 */ /* 0x000fe20000000800 */
[----:B------:R-:W-:Y:S01]  /*7df0*/  @!PT LDS RZ, [RZ] ;  /* 0x00000000fffff984 */ /* 0x000fe20000000800 */
[----:B------:R-:W-:Y:S01]  /*7e00*/  @!PT LDS RZ, [RZ] ;  /* 0x00000000fffff984 */ /* 0x000fe20000000800 */
[----:B------:R3:W-:Y:S01]  /*7e10*/  @!P3 LDGSTS.E.BYPASS.LTC128B.128 [R155+0x8800], [R178.64] ;  /* 0x08800000b29bbfae */ /* 0x0007e2000b901d46 */
[C-C-:B------:R-:W-:Y:S02]  /*7e20*/  @!P3 LEA.HI.X R185, R3.reuse, c[0x0][0x174], R2.reuse, 0x1, P4 ;  /* 0x00005d0003b9ba11 */ /* 0x140fe400020f0c02 */
[----:B------:R-:W-:Y:S02]  /*7e30*/  @!P2 LEA.HI.X R181, R3, c[0x0][0x174], R2, 0x1, P0 ;  /* 0x00005d0003b5aa11 */ /* 0x000fe400000f0c02 */
[----:B------:R-:W-:Y:S01]  /*7e40*/  ISETP.GT.AND P4, PT, R168, RZ, PT ;  /* 0x000000ffa800720c */ /* 0x000fe20003f84270 */
        /* <DEDUP_REMOVED lines=26> */
[----:B------:R-:W1:Y:S06]  /*7ff0*/  LDSM.16.M88.4 R108, [R146+0x4000] ;  /* 0x00400000926c783b */ /* 0x000e6c0000000200 */
[----:B------:R-:W2:Y:S06]  /*8000*/  LDSM.16.M88.4 R112, [R146+0x4800] ;  /* 0x004800009270783b */ /* 0x000eac0000000200 */
[----:B------:R-:W2:Y:S06]  /*8010*/  LDSM.16.M88.4 R116, [R146+0x5000] ;  /* 0x005000009274783b */ /* 0x000eac0000000200 */
[----:B------:R-:W0:Y:S06]  /*8020*/  LDGDEPBAR ;  /* 0x00000000000079af */ /* 0x000e2c0000000000 */
[----:B------:R-:W3:Y:S06]  /*8030*/  LDSM.16.M88.4 R120, [R146+0x5800] ;  /* 0x005800009278783b */ /* 0x000eec0000000200 */
[----:B------:R-:W-:Y:S06]  /*8040*/  LDSM.16.M88.4 R124, [R145] ;  /* 0x00000000917c783b */ /* 0x000fec0000000200 */
[----:B------:R-:W3:Y:S01]  /*8050*/  LDSM.16.M88.4 R128, [R144] ;  /* 0x000000009080783b */ /* 0x000ee20000000200 */
[C---:B-1----:R-:W-:Y:S05]  /*8060*/  HMMA.16816.F32.BF16 R4, R104.reuse, R108, RZ ;  /* 0x0000006c6804723c */ /* 0x042fea00000418ff */
[----:B------:R-:W1:Y:S03]  /*8070*/  LDSM.16.M88.4 R132, [R144+0x800] ;  /* 0x000800009084783b */ /* 0x000e660000000200 */
[C---:B------:R-:W-:Y:S03]  /*8080*/  HMMA.16816.F32.BF16 R8, R104.reuse, R110, RZ ;  /* 0x0000006e6808723c */ /* 0x040fe600000418ff */
[----:B------:R-:W1:Y:S05]  /*8090*/  LDSM.16.M88.4 R108, [R144+0x1000] ;  /* 0x00100000906c783b */ /* 0x000e6a0000000200 */
[C---:B--2---:R-:W-:Y:S08]  /*80a0*/  HMMA.16816.F32.BF16 R12, R104.reuse, R112, RZ ;  /* 0x00000070680c723c */ /* 0x044ff000000418ff */
[C---:B------:R-:W-:Y:S01]  /*80b0*/  HMMA.16816.F32.BF16 R16, R104.reuse, R114, RZ ;  /* 0x000000726810723c */ /* 0x040fe200000418ff */
[----:B------:R-:W2:Y:S07]  /*80c0*/  LDSM.16.M88.4 R112, [R144+0x1800] ;  /* 0x001800009070783b */ /* 0x000eae0000000200 */
[C---:B------:R-:W-:Y:S08]  /*80d0*/  HMMA.16816.F32.BF16 R20, R104.reuse, R116, RZ ;  /* 0x000000746814723c */ /* 0x040ff000000418ff */
[C---:B------:R-:W-:Y:S01]  /*80e0*/  HMMA.16816.F32.BF16 R24, R104.reuse, R118, RZ ;  /* 0x000000766818723c */ /* 0x040fe200000418ff */
[----:B------:R-:W-:Y:S07]  /*80f0*/  LDSM.16.M88.4 R116, [R139+0x4000] ;  /* 0x004000008b74783b */ /* 0x000fee0000000200 */
[C---:B---3--:R-:W-:Y:S08]  /*8100*/  HMMA.16816.F32.BF16 R28, R104.reuse, R120, RZ ;  /* 0x00000078681c723c */ /* 0x048ff000000418ff */
[----:B------:R-:W-:Y:S01]  /*8110*/  HMMA.16816.F32.BF16 R32, R104, R122, RZ ;  /* 0x0000007a6820723c */ /* 0x000fe200000418ff */
[----:B------:R-:W3:Y:S06]  /*8120*/  LDSM.16.M88.4 R104, [R143] ;  /* 0x000000008f68783b */ /* 0x000eec0000000200 */
[----:B------:R-:W2:Y:S01]  /*8130*/  LDSM.16.M88.4 R120, [R139+0x4800] ;  /* 0x004800008b78783b */ /* 0x000ea20000000200 */
[C---:B------:R-:W-:Y:S08]  /*8140*/  HMMA.16816.F32.BF16 R4, R124.reuse, R128, R4 ;  /* 0x000000807c04723c */ /* 0x040ff00000041804 */
[C---:B------:R-:W-:Y:S01]  /*8150*/  HMMA.16816.F32.BF16 R8, R124.reuse, R130, R8 ;  /* 0x000000827c08723c */ /* 0x040fe20000041808 */
[----:B------:R-:W3:Y:S07]  /*8160*/  LDSM.16.M88.4 R128, [R139+0x5000] ;  /* 0x005000008b80783b */ /* 0x000eee0000000200 */
[C---:B-1----:R-:W-:Y:S08]  /*8170*/  HMMA.16816.F32.BF16 R12, R124.reuse, R132, R12 ;  /* 0x000000847c0c723c */ /* 0x042ff0000004180c */
[C---:B------:R-:W-:Y:S08]  /*8180*/  HMMA.16816.F32.BF16 R16, R124.reuse, R134, R16 ;  /* 0x000000867c10723c */ /* 0x040ff00000041810 */
[C---:B------:R-:W-:Y:S08]  /*8190*/  HMMA.16816.F32.BF16 R20, R124.reuse, R108, R20 ;  /* 0x0000006c7c14723c */ /* 0x040ff00000041814 */
[C---:B------:R-:W-:Y:S01]  /*81a0*/  HMMA.16816.F32.BF16 R24, R124.reuse, R110, R24 ;  /* 0x0000006e7c18723c */ /* 0x040fe20000041818 */
[----:B------:R-:W1:Y:S07]  /*81b0*/  LDSM.16.M88.4 R108, [R139+0x5800] ;  /* 0x005800008b6c783b */ /* 0x000e6e0000000200 */
[C---:B--2---:R-:W-:Y:S08]  /*81c0*/  HMMA.16816.F32.BF16 R28, R124.reuse, R112, R28 ;  /* 0x000000707c1c723c */ /* 0x044ff0000004181c */
[----:B------:R-:W-:Y:S01]  /*81d0*/  HMMA.16816.F32.BF16 R32, R124, R114, R32 ;  /* 0x000000727c20723c */ /* 0x000fe20000041820 */
[----:B------:R-:W-:Y:S06]  /*81e0*/  LDSM.16.M88.4 R112, [R142] ;  /* 0x000000008e70783b */ /* 0x000fec0000000200 */
[----:B------:R-:W-:Y:S01]  /*81f0*/  LDSM.16.M88.4 R124, [R141+0x1000] ;  /* 0x001000008d7c783b */ /* 0x000fe20000000200 */
[C---:B---3--:R-:W-:Y:S08]  /*8200*/  HMMA.16816.F32.BF16 R4, R104.reuse, R116, R4 ;  /* 0x000000746804723c */ /* 0x048ff00000041804 */
[C---:B------:R-:W-:Y:S01]  /*8210*/  HMMA.16816.F32.BF16 R8, R104.reuse, R118, R8 ;  /* 0x000000766808723c */ /* 0x040fe20000041808 */
[----:B------:R-:W2:Y:S07]  /*8220*/  LDSM.16.M88.4 R116, [R141] ;  /* 0x000000008d74783b */ /* 0x000eae0000000200 */
[C---:B------:R-:W-:Y:S08]  /*8230*/  HMMA.16816.F32.BF16 R12, R104.reuse, R120, R12 ;  /* 0x00000078680c723c */ /* 0x040ff0000004180c */
[C---:B------:R-:W-:Y:S01]  /*8240*/  HMMA.16816.F32.BF16 R16, R104.reuse, R122, R16 ;  /* 0x0000007a6810723c */ /* 0x040fe20000041810 */
[----:B------:R-:W3:Y:S07]  /*8250*/  LDSM.16.M88.4 R120, [R141+0x800] ;  /* 0x000800008d78783b */ /* 0x000eee0000000200 */
[C---:B------:R-:W-:Y:S08]  /*8260*/  HMMA.16816.F32.BF16 R20, R104.reuse, R128, R20 ;  /* 0x000000806814723c */ /* 0x040ff00000041814 */
[C---:B------:R-:W-:Y:S01]  /*8270*/  HMMA.16816.F32.BF16 R24, R104.reuse, R130, R24 ;  /* 0x000000826818723c */ /* 0x040fe20000041818 */
[----:B------:R-:W4:Y:S07]  /*8280*/  LDSM.16.M88.4 R128, [R141+0x1800] ;  /* 0x001800008d80783b */ /* 0x000f2e0000000200 */
[C---:B-1----:R-:W-:Y:S08]  /*8290*/  HMMA.16816.F32.BF16 R28, R104.reuse, R108, R28 ;  /* 0x0000006c681c723c */ /* 0x042ff0000004181c */
[----:B------:R-:W-:Y:S01]  /*82a0*/  HMMA.16816.F32.BF16 R32, R104, R110, R32 ;  /* 0x0000006e6820723c */ /* 0x000fe20000041820 */
[----:B------:R-:W-:Y:S06]  /*82b0*/  LDSM.16.M88.4 R104, [R147+0x2000] ;  /* 0x002000009368783b */ /* 0x000fec0000000200 */
[----:B------:R-:W1:Y:S01]  /*82c0*/  LDSM.16.M88.4 R108, [R146+0x6000] ;  /* 0x00600000926c783b */ /* 0x000e620000000200 */
[C---:B--2---:R-:W-:Y:S08]  /*82d0*/  HMMA.16816.F32.BF16 R4, R112.reuse, R116, R4 ;  /* 0x000000747004723c */ /* 0x044ff00000041804 */
[C---:B------:R-:W-:Y:S01]  /*82e0*/  HMMA.16816.F32.BF16 R8, R112.reuse, R118, R8 ;  /* 0x000000767008723c */ /* 0x040fe20000041808 */
[----:B------:R-:W2:Y:S07]  /*82f0*/  LDSM.16.M88.4 R116, [R146+0x6800] ;  /* 0x006800009274783b */ /* 0x000eae0000000200 */
[C---:B---3--:R-:W-:Y:S08]  /*8300*/  HMMA.16816.F32.BF16 R12, R112.reuse, R120, R12 ;  /* 0x00000078700c723c */ /* 0x048ff0000004180c */
[C---:B------:R-:W-:Y:S01]  /*8310*/  HMMA.16816.F32.BF16 R16, R112.reuse, R122, R16 ;  /* 0x0000007a7010723c */ /* 0x040fe20000041810 */
[----:B------:R-:W3:Y:S07]  /*8320*/  LDSM.16.M88.4 R120, [R146+0x7000] ;  /* 0x007000009278783b */ /* 0x000eee0000000200 */
[C---:B------:R-:W-:Y:S08]  /*8330*/  HMMA.16816.F32.BF16 R20, R112.reuse, R124, R20 ;  /* 0x0000007c7014723c */ /* 0x040ff00000041814 */
[C---:B------:R-:W-:Y:S01]  /*8340*/  HMMA.16816.F32.BF16 R24, R112.reuse, R126, R24 ;  /* 0x0000007e7018723c */ /* 0x040fe20000041818 */
[----:B------:R-:W3:Y:S07]  /*8350*/  LDSM.16.M88.4 R124, [R146+0x7800] ;  /* 0x00780000927c783b */ /* 0x000eee0000000200 */
[C---:B----4-:R-:W-:Y:S08]  /*8360*/  HMMA.16816.F32.BF16 R28, R112.reuse, R128, R28 ;  /* 0x00000080701c723c */ /* 0x050ff0000004181c */
[----:B------:R-:W-:Y:S01]  /*8370*/  HMMA.16816.F32.BF16 R32, R112, R130, R32 ;  /* 0x000000827020723c */ /* 0x000fe20000041820 */
[----:B------:R-:W-:Y:S06]  /*8380*/  LDSM.16.M88.4 R112, [R144+0x2000] ;  /* 0x002000009070783b */ /* 0x000fec0000000200 */
[----:B------:R-:W-:Y:S01]  /*8390*/  LDSM.16.M88.4 R128, [R144+0x3800] ;  /* 0x003800009080783b */ /* 0x000fe20000000200 */
[C---:B-1----:R-:W-:Y:S08]  /*83a0*/  HMMA.16816.F32.BF16 R4, R104.reuse, R108, R4 ;  /* 0x0000006c6804723c */ /* 0x042ff00000041804 */
[C---:B------:R-:W-:Y:S01]  /*83b0*/  HMMA.16816.F32.BF16 R8, R104.reuse, R110, R8 ;  /* 0x0000006e6808723c */ /* 0x040fe20000041808 */
[----:B------:R-:W1:Y:S07]  /*83c0*/  LDSM.16.M88.4 R108, [R145+0x2000] ;  /* 0x00200000916c783b */ /* 0x000e6e0000000200 */
[C---:B--2---:R-:W-:Y:S08]  /*83d0*/  HMMA.16816.F32.BF16 R12, R104.reuse, R116, R12 ;  /* 0x00000074680c723c */ /* 0x044ff0000004180c */
[C---:B------:R-:W-:Y:S01]  /*83e0*/  HMMA.16816.F32.BF16 R16, R104.reuse, R118, R16 ;  /* 0x000000766810723c */ /* 0x040fe20000041810 */
[----:B------:R-:W2:Y:S07]  /*83f0*/  LDSM.16.M88.4 R116, [R144+0x2800] ;  /* 0x002800009074783b */ /* 0x000eae0000000200 */
[C---:B---3--:R-:W-:Y:S08]  /*8400*/  HMMA.16816.F32.BF16 R20, R104.reuse, R120, R20 ;  /* 0x000000786814723c */ /* 0x048ff00000041814 */
[C---:B------:R-:W-:Y:S01]  /*8410*/  HMMA.16816.F32.BF16 R24, R104.reuse, R122, R24 ;  /* 0x0000007a6818723c */ /* 0x040fe20000041818 */
[----:B------:R-:W3:Y:S07]  /*8420*/  LDSM.16.M88.4 R120, [R144+0x3000] ;  /* 0x003000009078783b */ /* 0x000eee0000000200 */
[C---:B------:R-:W-:Y:S08]  /*8430*/  HMMA.16816.F32.BF16 R28, R104.reuse, R124, R28 ;  /* 0x0000007c681c723c */ /* 0x040ff0000004181c */
[----:B------:R-:W-:Y:S01]  /*8440*/  HMMA.16816.F32.BF16 R32, R104, R126, R32 ;  /* 0x0000007e6820723c */ /* 0x000fe20000041820 */
[----:B------:R-:W-:Y:S06]  /*8450*/  LDSM.16.M88.4 R104, [R143+0x2000] ;  /* 0x002000008f68783b */ /* 0x000fec0000000200 */
[----:B------:R-:W4:Y:S01]  /*8460*/  LDSM.16.M88.4 R124, [R139+0x6000] ;  /* 0x006000008b7c783b */ /* 0x000f220000000200 */
        /* <DEDUP_REMOVED lines=8> */
[----:B------:R-:W-:Y:S07]  /*84f0*/  LDSM.16.M88.4 R120, [R142+0x2000] ;  /* 0x002000008e78783b */ /* 0x000fee0000000200 */
[C---:B------:R-:W-:Y:S08]  /*8500*/  HMMA.16816.F32.BF16 R28, R108.reuse, R128, R28 ;  /* 0x000000806c1c723c */ /* 0x040ff0000004181c */
[----:B------:R-:W-:Y:S01]  /*8510*/  HMMA.16816.F32.BF16 R32, R108, R130, R32 ;  /* 0x000000826c20723c */ /* 0x000fe20000041820 */
[----:B------:R-:W3:Y:S06]  /*8520*/  LDSM.16.M88.4 R108, [R139+0x7800] ;  /* 0x007800008b6c783b */ /* 0x000eec0000000200 */
[----:B------:R-:W3:Y:S01]  /*8530*/  LDSM.16.M88.4 R128, [R141+0x2000] ;  /* 0x002000008d80783b */ /* 0x000ee20000000200 */
        /* <DEDUP_REMOVED lines=8> */
[----:B------:R-:W1:Y:S06]  /*85c0*/  LDSM.16.M88.4 R104, [R141+0x2800] ;  /* 0x002800008d68783b */ /* 0x000e6c0000000200 */
[----:B------:R-:W2:Y:S01]  /*85d0*/  LDSM.16.M88.4 R108, [R141+0x3000] ;  /* 0x003000008d6c783b */ /* 0x000ea20000000200 */
[C---:B------:R-:W-:Y:S08]  /*85e0*/  HMMA.16816.F32.BF16 R4, R120.reuse, R128, R4 ;  /* 0x000000807804723c */ /* 0x040ff00000041804 */
        /* <DEDUP_REMOVED lines=9> */
[----:B------:R-:W-:Y:S03]  /*8680*/  FMUL.FTZ R202, R9, c[0x0][0x2ec] ;  /* 0x0000bb0009ca7a20 */ /* 0x000fe60000410000 */
[----:B------:R-:W1:Y:S01]  /*8690*/  MUFU.TANH R198, R198 ;  /* 0x000000c600c67308 */ /* 0x000e620000002400 */
[C---:B------:R-:W-:Y:S01]  /*86a0*/  HMMA.16816.F32.BF16 R16, R120.reuse, R106, R16 ;  /* 0x0000006a7810723c */ /* 0x040fe20000041810 */
[----:B------:R-:W4:Y:S01]  /*86b0*/  LDSM.16.M88.4 R104, [R141+0x3800] ;  /* 0x003800008d68783b */ /* 0x000f220000000200 */
[----:B------:R-:W-:Y:S04]  /*86c0*/  DEPBAR.LE SB0, 0x0 ;  /* 0x000080000000791a */ /* 0x000fe80000000000 */
[----:B------:R-:W-:Y:S02]  /*86d0*/  FMUL.FTZ R201, R10, c[0x0][0x2ec] ;  /* 0x0000bb000ac97a20 */ /* 0x000fe40000410000 */
[C---:B--2---:R-:W-:Y:S01]  /*86e0*/  HMMA.16816.F32.BF16 R20, R120.reuse, R108, R20 ;  /* 0x0000006c7814723c */ /* 0x044fe20000041814 */
[----:B------:R-:W2:Y:S01]  /*86f0*/  MUFU.TANH R197, R197 ;  /* 0x000000c500c57308 */ /* 0x000ea20000002400 */
[----:B------:R-:W-:Y:S03]  /*8700*/  BAR.SYNC.DEFER_BLOCKING 0x0 ;  /* 0x0000000000007b1d */ /* 0x000fe60000010000 */
[----:B------:R-:W-:Y:S03]  /*8710*/  FMUL.FTZ R199, R11, c[0x0][0x2ec] ;  /* 0x0000bb000bc77a20 */ /* 0x000fe60000410000 */
        /* <DEDUP_REMOVED lines=10> */
[----:B-----5:R-:W-:Y:S02]  /*87c0*/  FMUL.FTZ R187, R19, c[0x0][0x2ec] ;  /* 0x0000bb0013bb7a20 */ /* 0x020fe40000410000 */
        /* <DEDUP_REMOVED lines=10> */
[----:B------:R-:W-:Y:S02]  /*8870*/  FMUL.FTZ R181, R26, c[0x0][0x2ec] ;  /* 0x0000bb001ab57a20 */ /* 0x000fe40000410000 */
[----:B------:R-:W-:Y:S02]  /*8880*/  FMUL.FTZ R179, R27, c[0x0][0x2ec] ;  /* 0x0000bb001bb37a20 */ /* 0x000fe40000410000 */
        /* <DEDUP_REMOVED lines=34> */
.L_x_633:
        /* <DEDUP_REMOVED lines=150> */
[----:B------:R-:W-:Y:S01]  /*9410*/  MUFU.EX2 R129, R129 ;  /* 0x0000008100817308 */ /* 0x000fe20000000800 */
[----:B------:R-:W2:Y:S01]  /*9420*/  LDSM.16.MT88.4 R80, [R140+0xa000] ;  /* 0x00a000008c50783b */ /* 0x000ea20000004200 */
        /* <DEDUP_REMOVED lines=9> */
[----:B------:R-:W-:Y:S01]  /*94c0*/  MUFU.EX2 R131, R131 ;  /* 0x0000008300837308 */ /* 0x000fe20000000800 */
[C---:B------:R-:W-:Y:S02]  /*94d0*/  FMUL.FTZ R30, R0.reuse, R74 ;  /* 0x0000004a001e7220 */ /* 0x040fe40000410000 */
[----:B------:R-:W-:Y:S02]  /*94e0*/  FMUL.FTZ R31, R0, R75 ;  /* 0x0000004b001f7220 */ /* 0x000fe40000410000 */
[----:B------:R-:W3:Y:S01]  /*94f0*/  LDSM.16.MT88.4 R72, [R138+0xa000] ;  /* 0x00a000008a48783b */ /* 0x000ee20000004200 */
        /* <DEDUP_REMOVED lines=9> */
[----:B------:R-:W-:Y:S01]  /*9590*/  MUFU.EX2 R133, R133 ;  /* 0x0000008500857308 */ /* 0x000fe20000000800 */
[--C-:B------:R-:W-:Y:S02]  /*95a0*/  FFMA.FTZ R123, R191, c[0x0][0x23c], -R104.reuse ;  /* 0x00008f00bf7b7a23 */ /* 0x100fe40000010868 */
[--C-:B------:R-:W-:Y:S02]  /*95b0*/  FFMA.FTZ R125, R190, c[0x0][0x23c], -R105.reuse ;  /* 0x00008f00be7d7a23 */ /* 0x100fe40000010869 */
[C---:B--2---:R-:W-:Y:S04]  /*95c0*/  HMMA.16816.F32.BF16 R36, R96.reuse, R80, R36 ;  /* 0x000000506024723c */ /* 0x044fe80000041824 */
[--C-:B------:R-:W-:Y:S01]  /*95d0*/  FFMA.FTZ R124, R188, c[0x0][0x23c], -R105.reuse ;  /* 0x00008f00bc7c7a23 */ /* 0x100fe20000010869 */
[----:B------:R-:W-:Y:S01]  /*95e0*/  MUFU.EX2 R134, R134 ;  /* 0x0000008600867308 */ /* 0x000fe20000000800 */
[--C-:B------:R-:W-:Y:S02]  /*95f0*/  FFMA.FTZ R126, R189, c[0x0][0x23c], -R104.reuse ;  /* 0x00008f00bd7e7a23 */ /* 0x100fe40000010868 */
[C---:B------:R-:W-:Y:S01]  /*9600*/  HMMA.16816.F32.BF16 R40, R96.reuse, R82, R40 ;  /* 0x000000526028723c */ /* 0x040fe20000041828 */
[----:B------:R-:W-:Y:S03]  /*9610*/  LDSM.16.MT88.4 R80, [R138+0x8800] ;  /* 0x008800008a50783b */ /* 0x000fe60000004200 */
[--C-:B------:R-:W-:Y:S02]  /*9620*/  FFMA.FTZ R127, R187, c[0x0][0x23c], -R104.reuse ;  /* 0x00008f00bb7f7a23 */ /* 0x100fe40000010868 */
[--C-:B------:R-:W-:Y:S01]  /*9630*/  FFMA.FTZ R176, R176, c[0x0][0x23c], -R105.reuse ;  /* 0x00008f00b0b07a23 */ /* 0x100fe20000010869 */
[----:B------:R-:W-:Y:S01]  /*9640*/  MUFU.EX2 R135, R135 ;  /* 0x0000008700877308 */ /* 0x000fe20000000800 */
[--C-:B------:R-:W-:Y:S01]  /*9650*/  FFMA.FTZ R179, R178, c[0x0][0x23c], -R105.reuse ;  /* 0x00008f00b2b37a23 */ /* 0x100fe20000010869 */
[C---:B---3--:R-:W-:Y:S03]  /*9660*/  HMMA.16816.F32.BF16 R44, R96.reuse, R72, R44 ;  /* 0x00000048602c723c */ /* 0x048fe6000004182c */
[--C-:B------:R-:W-:Y:S02]  /*9670*/  FFMA.FTZ R177, R177, c[0x0][0x23c], -R104.reuse ;  /* 0x00008f00b1b17a23 */ /* 0x100fe40000010868 */
[--C-:B------:R-:W-:Y:S03]  /*9680*/  FFMA.FTZ R178, R175, c[0x0][0x23c], -R104.reuse ;  /* 0x00008f00afb27a23 */ /* 0x100fe60000010868 */
[----:B------:R-:W-:Y:S01]  /*9690*/  MUFU.EX2 R120, R120 ;  /* 0x0000007800787308 */ /* 0x000fe20000000800 */
[--C-:B------:R-:W-:Y:S01]  /*96a0*/  FFMA.FTZ R174, R174, c[0x0][0x23c], -R105.reuse ;  /* 0x00008f00aeae7a23 */ /* 0x100fe20000010869 */
[C---:B------:R-:W-:Y:S01]  /*96b0*/  HMMA.16816.F32.BF16 R48, R96.reuse, R74, R48 ;  /* 0x0000004a6030723c */ /* 0x040fe20000041830 */
[----:B------:R-:W1:Y:S02]  /*96c0*/  LDSM.16.MT88.4 R72, [R140+0x8800] ;  /* 0x008800008c48783b */ /* 0x000e640000004200 */
[----:B------:R-:W-:Y:S02]  /*96d0*/  FFMA.FTZ R105, R170, c[0x0][0x23c], -R105 ;  /* 0x00008f00aa697a23 */ /* 0x000fe40000010869 */
[--C-:B------:R-:W-:Y:S03]  /*96e0*/  FFMA.FTZ R102, R102, c[0x0][0x23c], -R104.reuse ;  /* 0x00008f0066667a23 */ /* 0x100fe60000010868 */
[C---:B------:R-:W-:Y:S01]  /*96f0*/  HMMA.16816.F32.BF16 R52, R96.reuse, R68, R52 ;  /* 0x000000446034723c */ /* 0x040fe20000041834 */
[----:B------:R-:W2:Y:S03]  /*9700*/  MUFU.EX2 R121, R121 ;  /* 0x0000007900797308 */ /* 0x000ea60000000800 */
[----:B------:R-:W-:Y:S02]  /*9710*/  FFMA.FTZ R104, R101, c[0x0][0x23c], -R104 ;  /* 0x00008f0065687a23 */ /* 0x000fe40000010868 */
[----:B------:R-:W-:Y:S02]  /*9720*/  FFMA.FTZ R119, R2, R171, R119 ;  /* 0x000000ab02777223 */ /* 0x000fe40000010077 */
[C---:B------:R-:W-:Y:S03]  /*9730*/  HMMA.16816.F32.BF16 R56, R96.reuse, R70, R56 ;  /* 0x000000466038723c */ /* 0x040fe60000041838 */
[----:B------:R-:W-:Y:S01]  /*9740*/  MUFU.EX2 R122, R122 ;  /* 0x0000007a007a7308 */ /* 0x000fe20000000800 */
[----:B------:R-:W-:Y:S02]  /*9750*/  FFMA.FTZ R115, R0, R169, R115 ;  /* 0x000000a900737223 */ /* 0x000fe40000010073 */
[----:B------:R-:W-:Y:S02]  /*9760*/  FADD.FTZ R118, R118, R119 ;  /* 0x0000007776767221 */ /* 0x000fe40000010000 */
[C---:B------:R-:W-:Y:S04]  /*9770*/  HMMA.16816.F32.BF16 R60, R96.reuse, R76, R60 ;  /* 0x0000004c603c723c */ /* 0x040fe8000004183c */
[----:B------:R-:W-:Y:S01]  /*9780*/  FADD.FTZ R114, R114, R115 ;  /* 0x0000007372727221 */ /* 0x000fe20000010000 */
[----:B------:R-:W3:Y:S01]  /*9790*/  MUFU.EX2 R123, R123 ;  /* 0x0000007b007b7308 */ /* 0x000ee20000000800 */
[----:B------:R-:W-:Y:S02]  /*97a0*/  FADD.FTZ R117, R117, R118 ;  /* 0x0000007675757221 */ /* 0x000fe40000010000 */
[----:B------:R-:W-:Y:S01]  /*97b0*/  HMMA.16816.F32.BF16 R64, R96, R78, R64 ;  /* 0x0000004e6040723c */ /* 0x000fe20000041840 */
[----:B------:R-:W-:Y:S03]  /*97c0*/  LDSM.16.MT88.4 R76, [R138+0xa800] ;  /* 0x00a800008a4c783b */ /* 0x000fe60000004200 */
[C---:B--2---:R-:W-:Y:S01]  /*97d0*/  F2FP.BF16.PACK_AB R68, R121.reuse, R120 ;  /* 0x000000787944723e */ /* 0x044fe200000010ff */
[----:B------:R-:W-:Y:S02]  /*97e0*/  FADD.FTZ R117, R116, R117 ;  /* 0x0000007574757221 */ /* 0x000fe40000010000 */
[----:B------:R-:W-:Y:S02]  /*97f0*/  MUFU.EX2 R125, R125 ;  /* 0x0000007d007d7308 */ /* 0x000fe40000000800 */
[----:B------:R-:W-:Y:S04]  /*9800*/  FADD.FTZ R120, R120, R117 ;  /* 0x0000007578787221 */ /* 0x000fe80000010000 */
[----:B------:R-:W-:Y:S04]  /*9810*/  FADD.FTZ R120, R121, R120 ;  /* 0x0000007879787221 */ /* 0x000fe80000010000 */
[----:B------:R-:W2:Y:S01]  /*9820*/  MUFU.EX2 R124, R124 ;  /* 0x0000007c007c7308 */ /* 0x000ea20000000800 */
[----:B---3--:R-:W-:Y:S09]  /*9830*/  F2FP.BF16.PACK_AB R69, R123, R122 ;  /* 0x0000007a7b45723e */ /* 0x008ff200000010ff */
[----:B------:R-:W-:Y:S10]  /*9840*/  MUFU.EX2 R126, R126 ;  /* 0x0000007e007e7308 */ /* 0x000ff40000000800 */
[----:B------:R-:W3:Y:S01]  /*9850*/  MUFU.EX2 R127, R127 ;  /* 0x0000007f007f7308 */ /* 0x000ee20000000800 */
[C---:B--2---:R-:W-:Y:S01]  /*9860*/  F2FP.BF16.PACK_AB R70, R124.reuse, R125 ;  /* 0x0000007d7c46723e */ /* 0x044fe200000010ff */
[----:B------:R-:W-:Y:S04]  /*9870*/  FADD.FTZ R125, R125, R120 ;  /* 0x000000787d7d7221 */ /* 0x000fe80000010000 */
[----:B------:R-:W-:Y:S04]  /*9880*/  FADD.FTZ R125, R124, R125 ;  /* 0x0000007d7c7d7221 */ /* 0x000fe80000010000 */
[----:B------:R-:W-:Y:S10]  /*9890*/  MUFU.EX2 R176, R176 ;  /* 0x000000b000b07308 */ /* 0x000ff40000000800 */
[----:B------:R-:W-:Y:S01]  /*98a0*/  MUFU.EX2 R179, R179 ;  /* 0x000000b300b37308 */ /* 0x000fe20000000800 */
[----:B---3--:R-:W-:Y:S09]  /*98b0*/  F2FP.BF16.PACK_AB R71, R127, R126 ;  /* 0x0000007e7f47723e */ /* 0x008ff200000010ff */
[----:B------:R-:W-:Y:S01]  /*98c0*/  MUFU.EX2 R177, R177 ;  /* 0x000000b100b17308 */ /* 0x000fe20000000800 */
[C---:B-1----:R-:W-:Y:S08]  /*98d0*/  HMMA.16816.F32.BF16 R4, R68.reuse, R72, R4 ;  /* 0x000000484404723c */ /* 0x042ff00000041804 */
[C---:B------:R-:W-:Y:S01]  /*98e0*/  HMMA.16816.F32.BF16 R8, R68.reuse, R74, R8 ;  /* 0x0000004a4408723c */ /* 0x040fe20000041808 */
[----:B------:R-:W1:Y:S01]  /*98f0*/  LDSM.16.MT88.4 R72, [R140+0xa800] ;  /* 0x00a800008c48783b */ /* 0x000e620000004200 */
[----:B------:R-:W2:Y:S06]  /*9900*/  MUFU.EX2 R178, R178 ;  /* 0x000000b200b27308 */ /* 0x000eac0000000800 */
[C---:B------:R-:W-:Y:S04]  /*9910*/  HMMA.16816.F32.BF16 R12, R68.reuse, R80, R12 ;  /* 0x00000050440c723c */ /* 0x040fe8000004180c */
[----:B------:R-:W-:Y:S04]  /*9920*/  MUFU.EX2 R174, R174 ;  /* 0x000000ae00ae7308 */ /* 0x000fe80000000800 */
[C---:B------:R-:W-:Y:S01]  /*9930*/  HMMA.16816.F32.BF16 R16, R68.reuse, R82, R16 ;  /* 0x000000524410723c */ /* 0x040fe20000041810 */
[----:B------:R-:W3:Y:S05]  /*9940*/  LDSM.16.MT88.4 R80, [R137+0xa800] ;  /* 0x00a800008950783b */ /* 0x000eea0000004200 */
[----:B------:R2:W4:Y:S02]  /*9950*/  MUFU.EX2 R175, R105 ;  /* 0x0000006900af7308 */ /* 0x0005240000000800 */
[C---:B------:R-:W-:Y:S08]  /*9960*/  HMMA.16816.F32.BF16 R20, R68.reuse, R84, R20 ;  /* 0x000000544414723c */ /* 0x040ff00000041814 */
[C---:B------:R-:W-:Y:S01]  /*9970*/  HMMA.16816.F32.BF16 R24, R68.reuse, R86, R24 ;  /* 0x000000564418723c */ /* 0x040fe20000041818 */
[----:B------:R-:W5:Y:S01]  /*9980*/  LDSM.16.MT88.4 R84, [R136+0xa800] ;  /* 0x00a800008854783b */ /* 0x000f620000004200 */
[----:B------:R-:W-:Y:S06]  /*9990*/  MUFU.EX2 R102, R102 ;  /* 0x0000006600667308 */ /* 0x000fec0000000800 */
[C---:B------:R-:W-:Y:S04]  /*99a0*/  HMMA.16816.F32.BF16 R28, R68.reuse, R88, R28 ;  /* 0x00000058441c723c */ /* 0x040fe8000004181c */
[----:B------:R3:W3:Y:S01]  /*99b0*/  MUFU.EX2 R101, R104 ;  /* 0x0000006800657308 */ /* 0x0006e20000000800 */
[----:B--2---:R-:W-:Y:S03]  /*99c0*/  F2FP.BF16.PACK_AB R105, R178, R177 ;  /* 0x000000b1b269723e */ /* 0x004fe600000010ff */
[C---:B------:R-:W-:Y:S01]  /*99d0*/  HMMA.16816.F32.BF16 R32, R68.reuse, R90, R32 ;  /* 0x0000005a4420723c */ /* 0x040fe20000041820 */
[----:B------:R-:W-:Y:S03]  /*99e0*/  LDSM.16.MT88.4 R88, [R138+0x9000] ;  /* 0x009000008a58783b */ /* 0x000fe60000004200 */
[----:B----4-:R-:W-:Y:S04]  /*99f0*/  F2FP.BF16.PACK_AB R106, R175, R174 ;  /* 0x000000aeaf6a723e */ /* 0x010fe800000010ff */
[C---:B-1----:R-:W-:Y:S08]  /*9a00*/  HMMA.16816.F32.BF16 R36, R68.reuse, R72, R36 ;  /* 0x000000484424723c */ /* 0x042ff00000041824 */
[C---:B------:R-:W-:Y:S01]  /*9a10*/  HMMA.16816.F32.BF16 R40, R68.reuse, R74, R40 ;  /* 0x0000004a4428723c */ /* 0x040fe20000041828 */
[----:B------:R-:W1:Y:S03]  /*9a20*/  LDSM.16.MT88.4 R72, [R140+0x9000] ;  /* 0x009000008c48783b */ /* 0x000e660000004200 */
[----:B---3--:R-:W-:Y:S02]  /*9a30*/  F2FP.BF16.PACK_AB R104, R179, R176 ;  /* 0x000000b0b368723e */ /* 0x008fe400000010ff */
[----:B------:R-:W-:Y:S02]  /*9a40*/  F2FP.BF16.PACK_AB R107, R101, R102 ;  /* 0x00000066656b723e */ /* 0x000fe400000010ff */
[C---:B------:R-:W-:Y:S08]  /*9a50*/  HMMA.16816.F32.BF16 R44, R68.reuse, R76, R44 ;  /* 0x0000004c442c723c */ /* 0x040ff0000004182c */
[C---:B------:R-:W-:Y:S01]  /*9a60*/  HMMA.16816.F32.BF16 R48, R68.reuse, R78, R48 ;  /* 0x0000004e4430723c */ /* 0x040fe20000041830 */
[----:B------:R-:W2:Y:S07]  /*9a70*/  LDSM.16.MT88.4 R76, [R137+0x9000] ;  /* 0x00900000894c783b */ /* 0x000eae0000004200 */
[C---:B------:R-:W-:Y:S08]  /*9a80*/  HMMA.16816.F32.BF16 R52, R68.reuse, R80, R52 ;  /* 0x000000504434723c */ /* 0x040ff00000041834 */
[C---:B------:R-:W-:Y:S01]  /*9a90*/  HMMA.16816.F32.BF16 R56, R68.reuse, R82, R56 ;  /* 0x000000524438723c */ /* 0x040fe20000041838 */
[----:B------:R-:W3:Y:S07]  /*9aa0*/  LDSM.16.MT88.4 R80, [R136+0x9000] ;  /* 0x009000008850783b */ /* 0x000eee0000004200 */
[C---:B-----5:R-:W-:Y:S08]  /*9ab0*/  HMMA.16816.F32.BF16 R60, R68.reuse, R84, R60 ;  /* 0x00000054443c723c */ /* 0x060ff0000004183c */
[----:B------:R-:W-:Y:S01]  /*9ac0*/  HMMA.16816.F32.BF16 R64, R68, R86, R64 ;  /* 0x000000564440723c */ /* 0x000fe20000041840 */
[----:B------:R-:W-:Y:S06]  /*9ad0*/  LDSM.16.MT88.4 R84, [R138+0xb000] ;  /* 0x00b000008a54783b */ /* 0x000fec0000004200 */
[----:B------:R-:W-:Y:S01]  /*9ae0*/  F2FP.BF16.PACK_AB R68, R129, R128 ;  /* 0x000000808144723e */ /* 0x000fe200000010ff */
[----:B------:R-:W-:Y:S01]  /*9af0*/  FADD.FTZ R128, R128, R125 ;  /* 0x0000007d80807221 */ /* 0x000fe20000010000 */
[----:B------:R-:W-:Y:S03]  /*9b00*/  F2FP.BF16.PACK_AB R69, R131, R130 ;  /* 0x000000828345723e */ /* 0x000fe600000010ff */
[----:B------:R-:W-:Y:S01]  /*9b10*/  F2FP.BF16.PACK_AB R70, R133, R132 ;  /* 0x000000848546723e */ /* 0x000fe200000010ff */
[----:B------:R-:W-:Y:S01]  /*9b20*/  FADD.FTZ R129, R129, R128 ;  /* 0x0000008081817221 */ /* 0x000fe20000010000 */
[----:B------:R-:W-:Y:S03]  /*9b30*/  F2FP.BF16.PACK_AB R71, R135, R134 ;  /* 0x000000868747723e */ /* 0x000fe600000010ff */
[----:B------:R-:W-:Y:S04]  /*9b40*/  FADD.FTZ R132, R132, R129 ;  /* 0x0000008184847221 */ /* 0x000fe80000010000 */
        /* <DEDUP_REMOVED lines=8> */
[C---:B------:R-:W-:Y:S04]  /*9bd0*/  HMMA.16816.F32.BF16 R16, R68.reuse, R90, R16 ;  /* 0x0000005a4410723c */ /* 0x040fe80000041810 */
[----:B------:R-:W-:Y:S04]  /*9be0*/  FADD.FTZ R171, R175, R174 ;  /* 0x000000aeafab7221 */ /* 0x000fe80000010000 */
[C---:B--2---:R-:W-:Y:S08]  /*9bf0*/  HMMA.16816.F32.BF16 R20, R68.reuse, R76, R20 ;  /* 0x0000004c4414723c */ /* 0x044ff00000041814 */
[C---:B------:R-:W-:Y:S01]  /*9c00*/  HMMA.16816.F32.BF16 R24, R68.reuse, R78, R24 ;  /* 0x0000004e4418723c */ /* 0x040fe20000041818 */
[----:B------:R-:W2:Y:S07]  /*9c10*/  LDSM.16.MT88.4 R76, [R137+0xb000] ;  /* 0x00b00000894c783b */ /* 0x000eae0000004200 */
[C---:B---3--:R-:W-:Y:S08]  /*9c20*/  HMMA.16816.F32.BF16 R28, R68.reuse, R80, R28 ;  /* 0x00000050441c723c */ /* 0x048ff0000004181c */
[C---:B------:R-:W-:Y:S01]  /*9c30*/  HMMA.16816.F32.BF16 R32, R68.reuse, R82, R32 ;  /* 0x000000524420723c */ /* 0x040fe20000041820 */
[----:B------:R-:W3:Y:S07]  /*9c40*/  LDSM.16.MT88.4 R80, [R136+0xb000] ;  /* 0x00b000008850783b */ /* 0x000eee0000004200 */
[C---:B-1----:R-:W-:Y:S08]  /*9c50*/  HMMA.16816.F32.BF16 R36, R68.reuse, R72, R36 ;  /* 0x000000484424723c */ /* 0x042ff00000041824 */
[C---:B------:R-:W-:Y:S08]  /*9c60*/  HMMA.16816.F32.BF16 R40, R68.reuse, R74, R40 ;  /* 0x0000004a4428723c */ /* 0x040ff00000041828 */
[C---:B------:R-:W-:Y:S08]  /*9c70*/  HMMA.16816.F32.BF16 R44, R68.reuse, R84, R44 ;  /* 0x00000054442c723c */ /* 0x040ff0000004182c */
[C---:B------:R-:W-:Y:S01]  /*9c80*/  HMMA.16816.F32.BF16 R48, R68.reuse, R86, R48 ;  /* 0x000000564430723c */ /* 0x040fe20000041830 */
[----:B------:R-:W1:Y:S07]  /*9c90*/  LDSM.16.MT88.4 R84, [R138+0x9800] ;  /* 0x009800008a54783b */ /* 0x000e6e0000004200 */
[C---:B--2---:R-:W-:Y:S08]  /*9ca0*/  HMMA.16816.F32.BF16 R52, R68.reuse, R76, R52 ;  /* 0x0000004c4434723c */ /* 0x044ff00000041834 */
[C---:B------:R-:W-:Y:S01]  /*9cb0*/  HMMA.16816.F32.BF16 R56, R68.reuse, R78, R56 ;  /* 0x0000004e4438723c */ /* 0x040fe20000041838 */
[----:B------:R-:W2:Y:S07]  /*9cc0*/  LDSM.16.MT88.4 R76, [R137+0x9800] ;  /* 0x00980000894c783b */ /* 0x000eae0000004200 */
[C---:B---3--:R-:W-:Y:S08]  /*9cd0*/  HMMA.16816.F32.BF16 R60, R68.reuse, R80, R60 ;  /* 0x00000050443c723c */ /* 0x048ff0000004183c */
[----:B------:R-:W-:Y:S01]  /*9ce0*/  HMMA.16816.F32.BF16 R64, R68, R82, R64 ;  /* 0x000000524440723c */ /* 0x000fe20000041840 */
[----:B------:R-:W3:Y:S07]  /*9cf0*/  LDSM.16.MT88.4 R68, [R136+0x9800] ;  /* 0x009800008844783b */ /* 0x000eee0000004200 */
[C---:B------:R-:W-:Y:S01]  /*9d00*/  HMMA.16816.F32.BF16 R96, R104.reuse, R92, R4 ;  /* 0x0000005c6860723c */ /* 0x040fe20000041804 */
[----:B------:R-:W4:Y:S07]  /*9d10*/  LDSM.16.MT88.4 R4, [R138+0xb800] ;  /* 0x00b800008a04783b */ /* 0x000f2e0000004200 */
[C---:B------:R-:W-:Y:S01]  /*9d20*/  HMMA.16816.F32.BF16 R92, R104.reuse, R94, R8 ;  /* 0x0000005e685c723c */ /* 0x040fe20000041808 */
[----:B------:R-:W5:Y:S07]  /*9d30*/  LDSM.16.MT88.4 R8, [R137+0xb800] ;  /* 0x00b800008908783b */ /* 0x000f6e0000004200 */
[C---:B-1----:R-:W-:Y:S01]  /*9d40*/  HMMA.16816.F32.BF16 R88, R104.reuse, R84, R12 ;  /* 0x000000546858723c */ /* 0x042fe2000004180c */
[----:B------:R-:W1:Y:S07]  /*9d50*/  LDSM.16.MT88.4 R12, [R136+0xb800] ;  /* 0x00b80000880c783b */ /* 0x000e6e0000004200 */
[C---:B------:R-:W-:Y:S08]  /*9d60*/  HMMA.16816.F32.BF16 R84, R104.reuse, R86, R16 ;  /* 0x000000566854723c */ /* 0x040ff00000041810 */
[C---:B--2---:R-:W-:Y:S08]  /*9d70*/  HMMA.16816.F32.BF16 R80, R104.reuse, R76, R20 ;  /* 0x0000004c6850723c */ /* 0x044ff00000041814 */
[C---:B------:R-:W-:Y:S08]  /*9d80*/  HMMA.16816.F32.BF16 R76, R104.reuse, R78, R24 ;  /* 0x0000004e684c723c */ /* 0x040ff00000041818 */
[C---:B---3--:R-:W-:Y:S08]  /*9d90*/  HMMA.16816.F32.BF16 R72, R104.reuse, R68, R28 ;  /* 0x000000446848723c */ /* 0x048ff0000004181c */
[C---:B------:R-:W-:Y:S08]  /*9da0*/  HMMA.16816.F32.BF16 R68, R104.reuse, R70, R32 ;  /* 0x000000466844723c */ /* 0x040ff00000041820 */
[C---:B------:R-:W-:Y:S08]  /*9db0*/  HMMA.16816.F32.BF16 R36, R104.reuse, R108, R36 ;  /* 0x0000006c6824723c */ /* 0x040ff00000041824 */
[C---:B------:R-:W-:Y:S08]  /*9dc0*/  HMMA.16816.F32.BF16 R40, R104.reuse, R110, R40 ;  /* 0x0000006e6828723c */ /* 0x040ff00000041828 */
        /* <DEDUP_REMOVED lines=8> */
[----:B------:R-:W-:Y:S01]  /*9e50*/  FADD.FTZ R126, R126, R123 ;  /* 0x0000007b7e7e7221 */ /* 0x000fe20000010000 */
[C---:B-1----:R-:W-:Y:S03]  /*9e60*/  HMMA.16816.F32.BF16 R60, R104.reuse, R12, R60 ;  /* 0x0000000c683c723c */ /* 0x042fe6000004183c */
[----:B------:R-:W-:Y:S04]  /*9e70*/  FADD.FTZ R127, R127, R126 ;  /* 0x0000007e7f7f7221 */ /* 0x000fe80000010000 */
[----:B------:R-:W-:Y:S01]  /*9e80*/  FADD.FTZ R130, R130, R127 ;  /* 0x0000007f82827221 */ /* 0x000fe20000010000 */
[----:B------:R-:W-:Y:S04]  /*9e90*/  HMMA.16816.F32.BF16 R64, R104, R14, R64 ;  /* 0x0000000e6840723c */ /* 0x000fe80000041840 */
[----:B------:R-:W-:Y:S04]  /*9ea0*/  FADD.FTZ R131, R131, R130 ;  /* 0x0000008283837221 */ /* 0x000fe80000010000 */
[----:B------:R-:W-:Y:S04]  /*9eb0*/  FADD.FTZ R0, R134, R131 ;  /* 0x0000008386007221 */ /* 0x000fe80000010000 */
[----:B------:R-:W-:Y:S04]  /*9ec0*/  FADD.FTZ R0, R135, R0 ;  /* 0x0000000087007221 */ /* 0x000fe80000010000 */
[----:B------:R-:W-:Y:S01]  /*9ed0*/  FADD.FTZ R177, R177, R0 ;  /* 0x00000000b1b17221 */ /* 0x000fe20000010000 */
[----:B------:R-:W-:Y:S03]  /*9ee0*/  MOV R0, R3 ;  /* 0x0000000300007202 */ /* 0x000fe60000000f00 */
[----:B------:R-:W-:Y:S04]  /*9ef0*/  FADD.FTZ R177, R178, R177 ;  /* 0x000000b1b2b17221 */ /* 0x000fe80000010000 */
[----:B------:R-:W-:Y:S04]  /*9f00*/  FADD.FTZ R102, R102, R177 ;  /* 0x000000b166667221 */ /* 0x000fe80000010000 */
[----:B------:R-:W-:Y:S01]  /*9f10*/  FADD.FTZ R169, R101, R102 ;  /* 0x0000006665a97221 */ /* 0x000fe20000010000 */
[----:B------:R-:W-:-:S05]  /*9f20*/  @P4 BRA `(.L_x_632) ;  /* 0xffffdc5000004947 */ /* 0x000fca000383ffff */
.L_x_631:
        /* <DEDUP_REMOVED lines=167> */
[----:B------:R-:W-:Y:S01]  /*a9a0*/  STS [R19], R80 ;  /* 0x0000005013007388 */ /* 0x000fe20000000800 */
[----:B------:R-:W-:-:S03]  /*a9b0*/  @!P2 MOV R49, 0x1 ;  /* 0x000000010031a802 */ /* 0x000fc60000000f00 */
[----:B------:R-:W-:Y:S01]  /*a9c0*/  STS [R19+0x400], R82 ;  /* 0x0004005213007388 */ /* 0x000fe20000000800 */
[----:B-1----:R-:W-:Y:S01]  /*a9d0*/  ISETP.NE.AND P5, PT, R14, RZ, PT ;  /* 0x000000ff0e00720c */ /* 0x002fe20003fa5270 */
[----:B------:R-:W-:Y:S02]  /*a9e0*/  @P2 IMAD.MOV.U32 R14, RZ, RZ, c[0x0][0x210] ;  /* 0x00008400ff0e2624 */ /* 0x000fe400078e00ff */
[----:B------:R-:W-:Y:S01]  /*a9f0*/  STS [R23], R76 ;  /* 0x0000004c17007388 */ /* 0x000fe20000000800 */
        /* <DEDUP_REMOVED lines=19> */
[----:B------:R3:W-:Y:S04]  /*ab30*/  STS [R19+0x2400], R54 ;  /* 0x0024003613007388 */ /* 0x0007e80000000800 */
[----:B------:R4:W-:Y:S04]  /*ab40*/  STS [R23+0x2000], R56 ;  /* 0x0020003817007388 */ /* 0x0009e80000000800 */
[----:B------:R4:W-:Y:S04]  /*ab50*/  STS [R23+0x2400], R58 ;  /* 0x0024003a17007388 */ /* 0x0009e80000000800 */
[----:B------:R4:W-:Y:S01]  /*ab60*/  STS [R21+0x2000], R60 ;  /* 0x0020003c15007388 */ /* 0x0009e20000000800 */
[----:B-1----:R-:W-:Y:S01]  /*ab70*/  @P2 MOV R48, 0x1 ;  /* 0x0000000100302802 */ /* 0x002fe20000000f00 */
[----:B------:R-:W-:-:S02]  /*ab80*/  @!P2 IMAD R48, R14, c[0x0][0x1c0], RZ ;  /* 0x000070000e30aa24 */ /* 0x000fc400078e02ff */
[----:B------:R4:W-:Y:S04]  /*ab90*/  STS [R21+0x2400], R62 ;  /* 0x0024003e15007388 */ /* 0x0009e80000000800 */
[----:B------:R4:W-:Y:S01]  /*aba0*/  STS [R25+0x2000], R64 ;  /* 0x0020004019007388 */ /* 0x0009e20000000800 */
[----:B--2---:R-:W-:-:S03]  /*abb0*/  CS2R R52, SRZ ;  /* 0x0000000000347805 */ /* 0x004fc6000001ff00 */
[----:B------:R4:W-:Y:S04]  /*abc0*/  STS [R25+0x2400], R66 ;  /* 0x0024004219007388 */ /* 0x0009e80000000800 */
[----:B------:R-:W-:Y:S06]  /*abd0*/  BAR.SYNC.DEFER_BLOCKING 0x0 ;  /* 0x0000000000007b1d */ /* 0x000fec0000010000 */
[----:B------:R-:W1:Y:S04]  /*abe0*/  S2R R7, SR_CTAID.Y ;  /* 0x0000000000077919 */ /* 0x000e680000002600 */
[----:B------:R-:W2:Y:S04]  /*abf0*/  S2R R8, SR_CTAID.X ;  /* 0x0000000000087919 */ /* 0x000ea80000002500 */
[----:B------:R-:W5:Y:S04]  /*ac00*/  S2R R9, SR_CTAID.Z ;  /* 0x0000000000097919 */ /* 0x000f680000002700 */
[----:B------:R4:W4:Y:S04]  /*ac10*/  LDS.128 R40, [R155] ;  /* 0x000000009b287984 */ /* 0x0009280000000c00 */
[----:B------:R4:W4:Y:S01]  /*ac20*/  LDS.128 R36, [R155+0x800] ;  /* 0x000800009b247984 */ /* 0x0009220000000c00 */
[----:B-1----:R-:W-:Y:S01]  /*ac30*/  IMAD R48, R7, R48, RZ ;  /* 0x0000003007307224 */ /* 0x002fe200078e02ff */
[----:B------:R-:W-:-:S02]  /*ac40*/  @!P0 SHF.R.S32.HI R15, RZ, 0x1f, R7 ;  /* 0x0000001fff0f8819 */ /* 0x000fc40000011407 */
[----:B------:R1:W1:Y:S01]  /*ac50*/  LDS.128 R32, [R155+0x1000] ;  /* 0x001000009b207984 */ /* 0x0002620000000c00 */
[----:B------:R-:W-:Y:S01]  /*ac60*/  @!P1 IMAD R13, R7, c[0x0][0x214], RZ ;  /* 0x00008500070d9a24 */ /* 0x000fe200078e02ff */
[----:B------:R-:W-:Y:S02]  /*ac70*/  SEL R48, R48, RZ, P1 ;  /* 0x000000ff30307207 */ /* 0x000fe40000800000 */
[----:B------:R1:W1:Y:S01]  /*ac80*/  LDS.128 R28, [R155+0x1800] ;  /* 0x001800009b1c7984 */ /* 0x0002620000000c00 */
[----:B--2---:R-:W-:Y:S01]  /*ac90*/  IMAD R0, R8, R49, RZ ;  /* 0x0000003108007224 */ /* 0x004fe200078e02ff */
[----:B------:R-:W-:Y:S01]  /*aca0*/  @!P1 SEL R13, R13, R152, !P0 ;  /* 0x000000980d0d9207 */ /* 0x000fe20004000000 */
[----:B------:R-:W-:Y:S01]  /*acb0*/  @!P0 IMAD R50, R15, c[0x0][0x1e0], RZ ;  /* 0x000078000f328a24 */ /* 0x000fe200078e02ff */
[----:B------:R2:W1:Y:S01]  /*acc0*/  LDS.128 R24, [R155+0x2000] ;  /* 0x002000009b187984 */ /* 0x0004620000000c00 */
[----:B-----5:R-:W-:Y:S01]  /*acd0*/  IMAD R48, R9, R14, R48 ;  /* 0x0000000e09307224 */ /* 0x020fe200078e0230 */
[----:B------:R-:W-:Y:S01]  /*ace0*/  @!P1 MOV R52, R13 ;  /* 0x0000000d00349202 */ /* 0x000fe20000000f00 */
[C---:B------:R-:W-:Y:S01]  /*acf0*/  @!P0 IMAD R50, R7.reuse, c[0x0][0x1e4], R50 ;  /* 0x0000790007328a24 */ /* 0x040fe200078e0232 */
[----:B------:R2:W1:Y:S01]  /*ad00*/  LDS.128 R20, [R155+0x2800] ;  /* 0x002800009b147984 */ /* 0x0004620000000c00 */
[----:B------:R-:W-:Y:S01]  /*ad10*/  SHF.L.U32 R15, R0, 0x6, RZ ;  /* 0x00000006000f7819 */ /* 0x000fe200000006ff */
[----:B---3--:R-:W-:Y:S01]  /*ad20*/  @!P0 IMAD.WIDE.U32 R54, R7, c[0x0][0x1e0], RZ ;  /* 0x0000780007368a25 */ /* 0x008fe200078e00ff */
[----:B------:R-:W-:Y:S01]  /*ad30*/  @!P1 SHF.R.S32.HI R53, RZ, 0x1f, R13 ;  /* 0x0000001fff359819 */ /* 0x000fe2000001140d */
[----:B------:R2:W3:Y:S01]  /*ad40*/  LDS.128 R16, [R155+0x3000] ;  /* 0x003000009b107984 */ /* 0x0004e20000000c00 */
        /* <DEDUP_REMOVED lines=28> */
.L_x_636:
[----:B------:R-:W-:Y:S05]  /*af10*/  BSYNC B0 ;  /* 0x0000000000007941 */ /* 0x000fea0003800000 */
.L_x_635:
        /* <DEDUP_REMOVED lines=12> */
[----:B--2---:R-:W-:-:S04]  /*afe0*/  IMAD.IADD R7, R5, 0x1, R0 ;  /* 0x0000000105077824 */ /* 0x004fc800078e0200 */
        /* <DEDUP_REMOVED lines=10> */
[----:B----4-:R2:W-:Y:S04]  /*b090*/  @!P2 STG.E.128 [R12.64], R40 ;  /* 0x000000280c00a986 */ /* 0x0105e8000c101d06 */
[----:B-1----:R2:W-:Y:S02]  /*b0a0*/  @!P1 STG.E.128 [R12.64+0x80], R24 ;  /* 0x000080180c009986 */ /* 0x0025e4000c101d06 */
.L_x_638:
[----:B------:R-:W-:Y:S05]  /*b0b0*/  BSYNC B0 ;  /* 0x0000000000007941 */ /* 0x000fea0003800000 */
.L_x_637:
        /* <DEDUP_REMOVED lines=12> */
[----:B--2---:R-:W-:-:S03]  /*b180*/  LEA R12, P2, R10, c[0x0][0x1d0], 0x1 ;  /* 0x000074000a0c7a11 */ /* 0x004fc600078408ff */
[----:B------:R-:W-:-:S04]  /*b190*/  IMAD R0, R3, c[0x0][0x1ec], R0 ;  /* 0x00007b0003007a24 */ /* 0x000fc800078e0200 */
[----:B------:R-:W-:-:S05]  /*b1a0*/  IMAD.IADD R0, R11, 0x1, R0 ;  /* 0x000000010b007824 */ /* 0x000fca00078e0200 */
[----:B------:R-:W-:-:S05]  /*b1b0*/  LEA.HI.X R13, R10, c[0x0][0x1d4], R0, 0x1, P2 ;  /* 0x000075000a0d7a11 */ /* 0x000fca00010f0c00 */
[----:B----4-:R2:W-:Y:S04]  /*b1c0*/  @!P1 STG.E.128 [R12.64], R36 ;  /* 0x000000240c009986 */ /* 0x0105e8000c101d06 */
[----:B-1----:R2:W-:Y:S02]  /*b1d0*/  @!P0 STG.E.128 [R12.64+0x80], R20 ;  /* 0x000080140c008986 */ /* 0x0025e4000c101d06 */
.L_x_640:
[----:B------:R-:W-:Y:S05]  /*b1e0*/  BSYNC B0 ;  /* 0x0000000000007941 */ /* 0x000fea0003800000 */
.L_x_639:
        /* <DEDUP_REMOVED lines=16> */
[----:B-1----:R1:W-:Y:S04]  /*b2f0*/  @!P1 STG.E.128 [R12.64], R32 ;  /* 0x000000200c009986 */ /* 0x0023e8000c101d06 */
[----:B---3--:R1:W-:Y:S02]  /*b300*/  @!P0 STG.E.128 [R12.64+0x80], R16 ;  /* 0x000080100c008986 */ /* 0x0083e4000c101d06 */
.L_x_642:
[----:B------:R-:W-:Y:S05]  /*b310*/  BSYNC B0 ;  /* 0x0000000000007941 */ /* 0x000fea0003800000 */
.L_x_641:
        /* <DEDUP_REMOVED lines=13> */
[----:B-1----:R1:W-:Y:S01]  /*b3f0*/  @!P0 STG.E.128 [R2.64], R28 ;  /* 0x0000001c02008986 */ /* 0x0023e2000c101d06 */
[----:B------:R-:W-:-:S13]  /*b400*/  ISETP.GE.AND P0, PT, R156, c[0x0][0x220], PT ;  /* 0x000088009c007a0c */ /* 0x000fda0003f06270 */
[----:B------:R-:W-:Y:S05]  /*b410*/  @P0 EXIT ;  /* 0x000000000000094d */ /* 0x000fea0003800000 */
[----:B------:R-:W-:Y:S01]  /*b420*/  STG.E.128 [R2.64+0x80], R44 ;  /* 0x0000802c02007986 */ /* 0x000fe2000c101d06 */
[----:B------:R-:W-:Y:S05]  /*b430*/  EXIT ;  /* 0x000000000000794d */ /* 0x000fea0003800000 */
.L_x_596:
        /* <DEDUP_REMOVED lines=66> */
.L_x_644:
[----:B------:R-:W-:Y:S05]  /*b860*/  BSYNC B0 ;  /* 0x0000000000007941 */ /* 0x000fea0003800000 */
.L_x_643:
        /* <DEDUP_REMOVED lines=18> */
.L_x_646:
[----:B------:R-:W-:Y:S05]  /*b990*/  BSYNC B0 ;  /* 0x0000000000007941 */ /* 0x000fea0003800000 */
.L_x_645:
        /* <DEDUP_REMOVED lines=18> */
.L_x_648:
[----:B------:R-:W-:Y:S05]  /*bac0*/  BSYNC B0 ;  /* 0x0000000000007941 */ /* 0x000fea0003800000 */
.L_x_647:
        /* <DEDUP_REMOVED lines=18> */
.L_x_650:
[----:B------:R-:W-:Y:S05]  /*bbf0*/  BSYNC B0 ;  /* 0x0000000000007941 */ /* 0x000fea0003800000 */
.L_x_649:
        /* <DEDUP_REMOVED lines=35> */
.L_x_651:
        /* <DEDUP_REMOVED lines=13> */
.L_x_1405:


//--------------------- .text._ZN5flash16flash_fwd_kernelI23Flash_fwd_kernel_traitsILi128ELi64ELi64ELi4ELb0ELb0EN7cutlass10bfloat16_tE19Flash_kernel_traitsILi128ELi64ELi64ELi4ES3_EELb0ELb1ELb0ELb1ELb0ELb0ELb0ELb0EEEvNS_16Flash_fwd_paramsE --------------------------
	.section	.text._ZN5flash16flash_fwd_kernelI23Flash_fwd_kernel_traitsILi128ELi64ELi64ELi4ELb0ELb0EN7cutlass10bfloat16_tE19Flash_kernel_traitsILi128ELi64ELi64ELi4ES3_EELb0ELb1ELb0ELb1ELb0ELb0ELb0ELb0EEEvNS_16Flash_fwd_paramsE,"ax",@progbits
	.sectioninfo	@"SHI_REGISTERS=195"
	.align	128
        .global         _ZN5flash16flash_fwd_kernelI23Flash_fwd_kernel_traitsILi128ELi64ELi64ELi4ELb0ELb0EN7cutlass10bfloat16_tE19Flash_kernel_traitsILi128ELi64ELi64ELi4ES3_EELb0ELb1ELb0ELb1ELb0ELb0ELb0ELb0EEEvNS_16Flash_fwd_paramsE
        .type           _ZN5flash16flash_fwd_kernelI23Flash_fwd_kernel_traitsILi128ELi64ELi64ELi4ELb0ELb0EN7cutlass10bfloat16_tE19Flash_kernel_traitsILi128ELi64ELi64ELi4ES3_EELb0ELb1ELb0ELb1ELb0ELb0ELb0ELb0EEEvNS_16Flash_fwd_paramsE,@function
        .size           _ZN5flash16flash_fwd_kernelI23Flash_fwd_kernel_traitsILi128ELi64ELi64ELi4ELb0ELb0EN7cutlass10bfloat16_tE19Flash_kernel_traitsILi128ELi64ELi64ELi4ES3_EELb0ELb1ELb0ELb1ELb0ELb0ELb0ELb0EEEvNS_16Flash_fwd_paramsE,(.L_x_1406 - _ZN5flash16flash_fwd_kernelI23Flash_fwd_kernel_traitsILi128ELi64ELi64ELi4ELb0ELb0EN7cutlass10bfloat16_tE19Flash_kernel_traitsILi128ELi64ELi64ELi4ES3_EELb0ELb1ELb0ELb1ELb0ELb0ELb0ELb0EEEvNS_16Flash_fwd_paramsE)
        .other          _ZN5flash16flash_fwd_kernelI23Flash_fwd_kernel_traitsILi128ELi64ELi64ELi4ELb0ELb0EN7cutlass10bfloat16_tE19Flash_kernel_traitsILi128ELi64ELi64ELi4ES3_EELb0ELb1ELb0ELb1ELb0ELb0ELb0ELb0EEEvNS_16Flash_fwd_paramsE,@"STO_CUDA_ENTRY STV_DEFAULT"
_ZN5flash16flash_fwd_kernelI23Flash_fwd_kernel_traitsILi128ELi64ELi64ELi4ELb0ELb0EN7cutlass10bfloat16_tE19Flash_kernel_traitsILi128ELi64ELi64ELi4ES3_EELb0ELb1ELb0ELb1ELb0ELb0ELb0ELb0EEEvNS_16Flash_fwd_paramsE:
.text._ZN5flash16flash_fwd_kernelI23Flash_fwd_kernel_traitsILi128ELi64ELi64ELi4ELb0ELb0EN7cutlass10bfloat16_tE19Flash_kernel_traitsILi128ELi64ELi64ELi4ES3_EELb0ELb1ELb0ELb1ELb0ELb0ELb0ELb0EEEvNS_16Flash_fwd_paramsE:
        /* <DEDUP_REMOVED lines=33> */
.L_x_652:
[----:B-1-34-:R-:W-:Y:S02]  /*0210*/  MOV R2, c[0x0][0x218] ;  /* 0x0000860000027a02 */ /* 0x01afe40000000f00 */
.L_x_653:
        /* <DEDUP_REMOVED lines=26> */
[----:B------:R-:W-:Y:S02]  /*03c0*/  ISETP.NE.AND P0, PT, R5, -0x1, PT ;  /* 0xffffffff0500780c */ /* 0x000fe40003f05270 */
[----:B------:R-:W-:-:S09]  /*03d0*/  SHF.R.S32.HI R29, RZ, 0x1f, R28 ;  /* 0x0000001fff1d7819 */ /* 0x000fd2000001141c */
        /* <DEDUP_REMOVED lines=22> */
.L_x_655:
[----:B------:R-:W-:-:S04]  /*0540*/  IABS R4, c[0x0][0x1c8] ;  /* 0x0000720000047a13 */ /* 0x000fc80000000000 */
[----:B------:R-:W1:Y:S08]  /*0550*/  I2F.RP R6, R4 ;  /* 0x0000000400067306 */ /* 0x000e700000209400 */
[----:B-1----:R-:W1:Y:S02]  /*0560*/  MUFU.RCP R8, R6 ;  /* 0x0000000600087308 */ /* 0x002e640000001000 */
[----:B-1----:R-:W-:-:S06]  /*0570*/  IADD3 R8, R8, 0xffffffe, RZ ;  /* 0x0ffffffe08087810 */ /* 0x002fcc0007ffe0ff */
[----:B------:R-:W1:Y:S02]  /*0580*/  F2I.FTZ.U32.TRUNC.NTZ R9, R8 ;  /* 0x0000000800097305 */ /* 0x000e64000021f000 */
[----:B-1----:R-:W-:Y:S02]  /*0590*/  IMAD.MOV R2, RZ, RZ, -R9 ;  /* 0x000000ffff027224 */ /* 0x002fe400078e0a09 */
[----:B------:R-:W-:Y:S02]  /*05a0*/  IMAD.MOV.U32 R8, RZ, RZ, RZ ;  /* 0x000000ffff087224 */ /* 0x000fe400078e00ff */
[----:B------:R-:W-:Y:S01]  /*05b0*/  IMAD R3, R2, R4, RZ ;  /* 0x0000000402037224 */ /* 0x000fe200078e02ff */
[----:B------:R-:W-:-:S03]  /*05c0*/  IABS R2, R28 ;  /* 0x0000001c00027213 */ /* 0x000fc60000000000 */
[----:B------:R-:W-:-:S06]  /*05d0*/  IMAD.HI.U32 R3, R9, R3, R8 ;  /* 0x0000000309037227 */ /* 0x000fcc00078e0008 */
[----:B------:R-:W-:-:S04]  /*05e0*/  IMAD.HI.U32 R118, R3, R2, RZ ;  /* 0x0000000203767227 */ /* 0x000fc800078e00ff */
[----:B------:R-:W-:-:S04]  /*05f0*/  IMAD.MOV R3, RZ, RZ, -R118 ;  /* 0x000000ffff037224 */ /* 0x000fc800078e0a76 */
[----:B------:R-:W-:Y:S01]  /*0600*/  IMAD R3, R4, R3, R2 ;  /* 0x0000000304037224 */ /* 0x000fe200078e0202 */
[----:B------:R-:W-:-:S04]  /*0610*/  LOP3.LUT R2, R28, c[0x0][0x1c8], RZ, 0x3c, !PT ;  /* 0x000072001c027a12 */ /* 0x000fc800078e3cff */
[----:B------:R-:W-:Y:S02]  /*0620*/  ISETP.GT.U32.AND P2, PT, R4, R3, PT ;  /* 0x000000030400720c */ /* 0x000fe40003f44070 */
[----:B------:R-:W-:-:S11]  /*0630*/  ISETP.GE.AND P1, PT, R2, RZ, PT ;  /* 0x000000ff0200720c */ /* 0x000fd60003f26270 */
[-C--:B------:R-:W-:Y:S02]  /*0640*/  @!P2 IADD3 R3, R3, -R4.reuse, RZ ;  /* 0x800000040303a210 */ /* 0x080fe40007ffe0ff */
[----:B------:R-:W-:Y:S02]  /*0650*/  @!P2 IADD3 R118, R118, 0x1, RZ ;  /* 0x000000017676a810 */ /* 0x000fe40007ffe0ff */
[----:B------:R-:W-:Y:S01]  /*0660*/  ISETP.GE.U32.AND P3, PT, R3, R4, PT ;  /* 0x000000040300720c */ /* 0x000fe20003f66070 */
[----:B------:R-:W-:Y:S01]  /*0670*/  @P0 IMAD.IADD R3, R0, 0x1, R5 ;  /* 0x0000000100030824 */ /* 0x000fe200078e0205 */
[----:B------:R-:W-:-:S03]  /*0680*/  ISETP.NE.AND P2, PT, RZ, c[0x0][0x1c8], PT ;  /* 0x00007200ff007a0c */ /* 0x000fc60003f45270 */
[----:B------:R-:W-:-:S04]  /*0690*/  @P0 IMAD.WIDE.U32 R4, R3, c[0x0][0x1a0], RZ ;  /* 0x0000680003040a25 */ /* 0x000fc800078e00ff */
[----:B------:R-:W-:-:S04]  /*06a0*/  @P0 IMAD R3, R3, c[0x0][0x1a4], R5 ;  /* 0x0000690003030a24 */ /* 0x000fc800078e0205 */
[----:B------:R-:W-:-:S04]  /*06b0*/  @P3 IADD3 R118, R118, 0x1, RZ ;  /* 0x0000000176763810 */ /* 0x000fc80007ffe0ff */
[----:B------:R-:W-:Y:S02]  /*06c0*/  @!P1 IADD3 R118, -R118, RZ, RZ ;  /* 0x000000ff76769210 */ /* 0x000fe40007ffe1ff */
        /* <DEDUP_REMOVED lines=12> */
.L_x_656:
[----:B------:R-:W-:Y:S01]  /*0790*/  SHF.R.S32.HI R14, RZ, 0x1f, R153 ;  /* 0x0000001fff0e7819 */ /* 0x000fe20000011499 */
[----:B------:R-:W-:Y:S01]  /*07a0*/  IMAD R33, R29, c[0x0][0x1a8], RZ ;  /* 0x00006a001d217a24 */ /* 0x000fe200078e02ff */
[----:B------:R-:W-:Y:S01]  /*07b0*/  SHF.R.S32.HI R121, RZ, 0x1f, R118 ;  /* 0x0000001fff797819 */ /* 0x000fe20000011476 */
[----:B------:R-:W-:Y:S01]  /*07c0*/  BSSY B0, `(.L_x_657) ;  /* 0x0000053000007945 */ /* 0x000fe20003800000 */
[-C--:B------:R-:W-:Y:S01]  /*07d0*/  LEA.HI R8, R14, R153.reuse, RZ, 0x3 ;  /* 0x000000990e087211 */ /* 0x080fe200078f18ff */
[----:B------:R-:W-:Y:S01]  /*07e0*/  IMAD R33, R28, c[0x0][0x1ac], R33 ;  /* 0x00006b001c217a24 */ /* 0x000fe200078e0221 */
[----:B------:R-:W-:Y:S01]  /*07f0*/  LEA.HI R16, R14, R153, RZ, 0x4 ;  /* 0x000000990e107211 */ /* 0x000fe200078f20ff */
[C---:B------:R-:W-:Y:S01]  /*0800*/  IMAD R163, R121.reuse, c[0x0][0x1b0], RZ ;  /* 0x00006c0079a37a24 */ /* 0x040fe200078e02ff */
[----:B------:R-:W-:Y:S01]  /*0810*/  SHF.R.S32.HI R26, RZ, 0x3, R8 ;  /* 0x00000003ff1a7819 */ /* 0x000fe20000011408 */
[----:B------:R-:W-:Y:S01]  /*0820*/  IMAD R121, R121, c[0x0][0x1b8], RZ ;  /* 0x00006e0079797a24 */ /* 0x000fe200078e02ff */
[----:B------:R-:W-:Y:S01]  /*0830*/  LOP3.LUT R8, R8, 0xfffffff8, RZ, 0xc0, !PT ;  /* 0xfffffff808087812 */ /* 0x000fe200078ec0ff */
[----:B------:R-:W-:Y:S01]  /*0840*/  IMAD R163, R118, c[0x0][0x1b4], R163 ;  /* 0x00006d0076a37a24 */ /* 0x000fe200078e02a3 */
[----:B------:R-:W-:Y:S01]  /*0850*/  LOP3.LUT R0, R16, 0xfffffff0, RZ, 0xc0, !PT ;  /* 0xfffffff010007812 */ /* 0x000fe200078ec0ff */
[----:B------:R-:W-:Y:S01]  /*0860*/  IMAD.SHL.U32 R9, R26, 0x40, RZ ;  /* 0x000000401a097824 */ /* 0x000fe200078e00ff */
[----:B------:R-:W-:Y:S01]  /*0870*/  SHF.R.S32.HI R27, RZ, 0x1f, R26 ;  /* 0x0000001fff1b7819 */ /* 0x000fe2000001141a */
[----:B------:R-:W-:-:S02]  /*0880*/  IMAD.IADD R8, R153, 0x1, -R8 ;  /* 0x0000000199087824 */ /* 0x000fc400078e0a08 */
[----:B------:R-:W-:Y:S01]  /*0890*/  IMAD.IADD R21, R153, 0x1, -R0 ;  /* 0x0000000199157824 */ /* 0x000fe200078e0a00 */
[----:B------:R-:W-:Y:S01]  /*08a0*/  LOP3.LUT R9, R9, 0x1c0, RZ, 0xc0, !PT ;  /* 0x000001c009097812 */ /* 0x000fe200078ec0ff */
[----:B------:R-:W-:Y:S02]  /*08b0*/  IMAD.SHL.U32 R164, R8, 0x8, RZ ;  /* 0x0000000808a47824 */ /* 0x000fe400078e00ff */
[----:B------:R-:W-:Y:S01]  /*08c0*/  IMAD R121, R118, c[0x0][0x1bc], R121 ;  /* 0x00006f0076797a24 */ /* 0x000fe200078e0279 */
[----:B------:R-:W-:Y:S01]  /*08d0*/  SHF.R.U32.HI R154, RZ, 0x3, R9 ;  /* 0x00000003ff9a7819 */ /* 0x000fe20000011609 */
[----:B------:R-:W-:Y:S01]  /*08e0*/  IMAD.WIDE R166, R167, 0x40, R26 ;  /* 0x00000040a7a67825 */ /* 0x000fe200078e021a */
[--C-:B------:R-:W-:Y:S02]  /*08f0*/  LOP3.LUT R5, R9, 0x38, R164.reuse, 0xf8, !PT ;  /* 0x0000003809057812 */ /* 0x100fe400078ef8a4 */
[----:B------:R-:W-:Y:S01]  /*0900*/  SHF.R.S32.HI R165, RZ, 0x1f, R164 ;  /* 0x0000001fffa57819 */ /* 0x000fe200000114a4 */
[----:B------:R-:W-:Y:S01]  /*0910*/  IMAD R9, R27, c[0x0][0x198], RZ ;  /* 0x000066001b097a24 */ /* 0x000fe200078e02ff */
[----:B------:R-:W-:-:S02]  /*0920*/  LOP3.LUT R154, R5, R154, RZ, 0x3c, !PT ;  /* 0x0000009a059a7212 */ /* 0x000fc400078e3cff */
[-C--:B------:R-:W-:Y:S01]  /*0930*/  LEA.HI R5, R14, R153.reuse, RZ, 0x6 ;  /* 0x000000990e057211 */ /* 0x080fe200078f30ff */
[----:B------:R-:W-:Y:S01]  /*0940*/  IMAD.WIDE.U32 R24, R26, c[0x0][0x198], R164 ;  /* 0x000066001a187a25 */ /* 0x000fe200078e00a4 */
[----:B------:R-:W-:Y:S02]  /*0950*/  IADD3 R30, P0, R164, R30, RZ ;  /* 0x0000001ea41e7210 */ /* 0x000fe40007f1e0ff */
[----:B------:R-:W-:Y:S01]  /*0960*/  SHF.R.S32.HI R0, RZ, 0x1f, R21 ;  /* 0x0000001fff007819 */ /* 0x000fe20000011415 */
[----:B------:R-:W-:Y:S01]  /*0970*/  IMAD.SHL.U32 R5, R5, 0x8, RZ ;  /* 0x0000000805057824 */ /* 0x000fe200078e00ff */
[----:B------:R-:W-:Y:S01]  /*0980*/  LEA.HI R14, R14, R153, RZ, 0x5 ;  /* 0x000000990e0e7211 */ /* 0x000fe200078f28ff */
[----:B------:R-:W-:Y:S01]  /*0990*/  IMAD.X R31, R165, 0x1, R11, P0 ;  /* 0x00000001a51f7824 */ /* 0x000fe200000e060b */
[----:B------:R-:W-:Y:S01]  /*09a0*/  IADD3 R158, P0, R158, R24, RZ ;  /* 0x000000189e9e7210 */ /* 0x000fe20007f1e0ff */
[----:B------:R-:W-:Y:S01]  /*09b0*/  IMAD R2, R26, c[0x0][0x19c], R9 ;  /* 0x000067001a027a24 */ /* 0x000fe200078e0209 */
[----:B------:R-:W-:Y:S01]  /*09c0*/  LOP3.LUT R154, R154, 0xfffffe00, R5, 0xf8, !PT ;  /* 0xfffffe009a9a7812 */ /* 0x000fe200078ef805 */
[----:B------:R-:W-:Y:S01]  /*09d0*/  IMAD.WIDE.U32 R10, R26, c[0x0][0x1a0], R164 ;  /* 0x000068001a0a7a25 */ /* 0x000fe200078e00a4 */
[----:B------:R-:W-:-:S02]  /*09e0*/  LEA.HI R0, R0, R21, RZ, 0x3 ;  /* 0x0000001500007211 */ /* 0x000fc400078f18ff */
[----:B------:R-:W-:Y:S01]  /*09f0*/  IADD3.X R159, R7, R25, R2, P0, !PT ;  /* 0x00000019079f7210 */ /* 0x000fe200007fe402 */
[----:B------:R-:W-:Y:S01]  /*0a00*/  IMAD R5, R27, c[0x0][0x1a0], RZ ;  /* 0x000068001b057a24 */ /* 0x000fe200078e02ff */
[----:B------:R-:W-:Y:S01]  /*0a10*/  IADD3 R6, P0, R4, R10, RZ ;  /* 0x0000000a04067210 */ /* 0x000fe20007f1e0ff */
[----:B------:R-:W-:Y:S01]  /*0a20*/  IMAD.MOV.U32 R10, RZ, RZ, 0x20 ;  /* 0x00000020ff0a7424 */ /* 0x000fe200078e00ff */
[----:B------:R-:W-:Y:S01]  /*0a30*/  LOP3.LUT R4, R0, 0xfffffff8, RZ, 0xc0, !PT ;  /* 0xfffffff800047812 */ /* 0x000fe200078ec0ff */
[----:B------:R-:W-:Y:S01]  /*0a40*/  IMAD R2, R26, c[0x0][0x1a4], R5 ;  /* 0x000069001a027a24 */ /* 0x000fe200078e0205 */
[----:B------:R-:W-:Y:S01]  /*0a50*/  IADD3 R155, R164, 0x40, RZ ;  /* 0x00000040a49b7810 */ /* 0x000fe20007ffe0ff */
[----:B------:R-:W-:-:S03]  /*0a60*/  IMAD.WIDE.U32 R158, R118, c[0x0][0x1b0], R158 ;  /* 0x00006c00769e7a25 */ /* 0x000fc600078e009e */
[----:B------:R-:W-:Y:S01]  /*0a70*/  IADD3.X R7, R3, R11, R2, P0, !PT ;  /* 0x0000000b03077210 */ /* 0x000fe200007fe402 */
[----:B------:R-:W-:Y:S01]  /*0a80*/  IMAD.IADD R21, R21, 0x1, -R4 ;  /* 0x0000000115157824 */ /* 0x000fe200078e0a04 */
[----:B------:R-:W-:Y:S01]  /*0a90*/  LOP3.LUT R4, R14, 0xffffffe0, RZ, 0xc0, !PT ;  /* 0xffffffe00e047812 */ /* 0x000fe200078ec0ff */
[----:B------:R-:W-:Y:S01]  /*0aa0*/  IMAD.IADD R2, R156, 0x1, -R19 ;  /* 0x000000019c027824 */ /* 0x000fe200078e0a13 */
[----:B------:R-:W-:Y:S01]  /*0ab0*/  SHF.R.S32.HI R14, RZ, 0x5, R14 ;  /* 0x00000005ff0e7819 */ /* 0x000fe2000001140e */
[----:B------:R-:W-:Y:S01]  /*0ac0*/  IMAD.WIDE.U32 R118, R118, c[0x0][0x1b8], R6 ;  /* 0x00006e0076767a25 */ /* 0x000fe200078e0006 */
[----:B------:R-:W-:Y:S02]  /*0ad0*/  R2P PR, R21, 0x6 ;  /* 0x0000000615007804 */ /* 0x000fe40000000000 */
[----:B------:R-:W-:Y:S01]  /*0ae0*/  ISETP.GE.AND P0, PT, R26, R2, PT ;  /* 0x000000021a00720c */ /* 0x000fe20003f06270 */
[----:B------:R-:W-:Y:S02]  /*0af0*/  IMAD.MOV.U32 R7, RZ, RZ, 0x10 ;  /* 0x00000010ff077424 */ /* 0x000fe400078e00ff */
[----:B------:R-:W-:Y:S01]  /*0b00*/  IMAD.WIDE.U32 R30, R28, c[0x0][0x1a8], R30 ;  /* 0x00006a001c1e7a25 */ /* 0x000fe200078e001e */
[----:B------:R-:W-:-:S02]  /*0b10*/  SEL R5, R10, 0xffffffe0, !P2 ;  /* 0xffffffe00a057807 */ /* 0x000fc40005000000 */
[----:B------:R-:W-:Y:S01]  /*0b20*/  SEL R7, R7, 0xfffffff0, !P1 ;  /* 0xfffffff007077807 */ /* 0x000fe20004800000 */
[----:B------:R-:W-:Y:S02]  /*0b30*/  IMAD.IADD R25, R153, 0x1, -R4 ;  /* 0x0000000199197824 */ /* 0x000fe400078e0a04 */
[----:B------:R-:W-:Y:S02]  /*0b40*/  IMAD.SHL.U32 R154, R154, 0x2, RZ ;  /* 0x000000029a9a7824 */ /* 0x000fe400078e00ff */
[----:B------:R-:W-:Y:S02]  /*0b50*/  IMAD.IADD R33, R31, 0x1, R33 ;  /* 0x000000011f217824 */ /* 0x000fe400078e0221 */
[----:B------:R-:W-:Y:S02]  /*0b60*/  IMAD.IADD R163, R159, 0x1, R163 ;  /* 0x000000019fa37824 */ /* 0x000fe400078e02a3 */
[----:B------:R-:W-:Y:S01]  /*0b70*/  IMAD.IADD R121, R119, 0x1, R121 ;  /* 0x0000000177797824 */ /* 0x000fe200078e0279 */
        /* <DEDUP_REMOVED lines=23> */
.L_x_658:
[----:B------:R-:W-:Y:S05]  /*0cf0*/  BSYNC B0 ;  /* 0x0000000000007941 */ /* 0x000fea0003800000 */
.L_x_657:
        /* <DEDUP_REMOVED lines=29> */
.L_x_660:
[----:B------:R-:W-:Y:S05]  /*0ed0*/  BSYNC B0 ;  /* 0x0000000000007941 */ /* 0x000fea0003800000 */
.L_x_659:
        /* <DEDUP_REMOVED lines=29> */
.L_x_662:
[----:B------:R-:W-:Y:S05]  /*10b0*/  BSYNC B0 ;  /* 0x0000000000007941 */ /* 0x000fea0003800000 */
.L_x_661:
[----:B------:R-:W-:Y:S01]  /*10c0*/  IADD3 R11, R26, 0x30, RZ ;  /* 0x000000301a0b7810 */ /* 0x000fe20007ffe0ff */
[----:B------:R-:W-:Y:S01]  /*10d0*/  IMAD.MOV.U32 R17, RZ, RZ, c[0x0][0x198] ;  /* 0x00006600ff117624 */ /* 0x000fe200078e00ff */
[----:B------:R-:W-:Y:S01]  /*10e0*/  BSSY B0, `(.L_x_663) ;  /* 0x000001e000007945 */ /* 0x000fe20003800000 */
[----:B------:R-:W-:Y:S01]  /*10f0*/  IMAD.MOV.U32 R4, RZ, RZ, 0x6 ;  /* 0x00000006ff047424 */ /* 0x000fe200078e00ff */
[----:B------:R-:W-:Y:S01]  /*1100*/  ISETP.GE.AND P0, PT, R11, R2, PT ;  /* 0x000000020b00720c */ /* 0x000fe20003f06270 */
[----:B------:R-:W-:-:S03]  /*1110*/  IMAD.SHL.U32 R97, R17, 0x40, RZ ;  /* 0x0000004011617824 */ /* 0x000fc600078e00ff */
        /* <DEDUP_REMOVED lines=26> */
.L_x_664:
[----:B------:R-:W-:Y:S05]  /*12c0*/  BSYNC B0 ;  /* 0x0000000000007941 */ /* 0x000fea0003800000 */
.L_x_663:
[----:B------:R-:W-:Y:S01]  /*12d0*/  IADD3 R122, R116, -0x1, RZ ;  /* 0xffffffff747a7810 */ /* 0x000fe20007ffe0ff */
[----:B------:R-:W-:Y:S01]  /*12e0*/  BSSY B0, `(.L_x_665) ;  /* 0x000001b000007945 */ /* 0x000fe20003800000 */
[----:B------:R-:W-:Y:S02]  /*12f0*/  MOV R162, R158 ;  /* 0x0000009e00a27202 */ /* 0x000fe40000000f00 */
[----:B------:R-:W-:Y:S01]  /*1300*/  SHF.R.S32.HI R6, RZ, 0x1f, R122 ;  /* 0x0000001fff067819 */ /* 0x000fe2000001147a */
[C---:B------:R-:W-:Y:S02]  /*1310*/  IMAD R2, R122.reuse, -0x40, R99 ;  /* 0xffffffc07a027824 */ /* 0x040fe400078e0263 */
[----:B------:R-:W-:Y:S02]  /*1320*/  IMAD R9, R3, R122, RZ ;  /* 0x0000007a03097224 */ /* 0x000fe400078e02ff */
[----:B------:R-:W-:Y:S01]  /*1330*/  IMAD.WIDE.U32 R30, R122, R97, R162 ;  /* 0x000000617a1e7225 */ /* 0x000fe200078e00a2 */
[----:B------:R-:W-:-:S03]  /*1340*/  ISETP.GE.AND P0, PT, R26, R2, PT ;  /* 0x000000021a00720c */ /* 0x000fc60003f06270 */
[----:B------:R-:W-:-:S05]  /*1350*/  IMAD R9, R6, R97, R9 ;  /* 0x0000006106097224 */ /* 0x000fca00078e0209 */
[----:B--2---:R-:W-:-:S05]  /*1360*/  IADD3 R33, R31, R9, RZ ;  /* 0x000000091f217210 */ /* 0x004fca0007ffe0ff */
        /* <DEDUP_REMOVED lines=18> */
.L_x_666:
[----:B------:R-:W-:Y:S05]  /*1490*/  BSYNC B0 ;  /* 0x0000000000007941 */ /* 0x000fea0003800000 */
.L_x_665:
        /* <DEDUP_REMOVED lines=9> */
[C---:B--2---:R-:W-:Y:S01]  /*1530*/  @!P1 LEA R34, P2, R18.reuse, c[0x0][0x168], 0x1 ;  /* 0x00005a0012229a11 */ /* 0x044fe200078408ff */
        /* <DEDUP_REMOVED lines=14> */
.L_x_668:
[----:B------:R-:W-:Y:S05]  /*1620*/  BSYNC B0 ;  /* 0x0000000000007941 */ /* 0x000fea0003800000 */
.L_x_667:
        /* <DEDUP_REMOVED lines=23> */
.L_x_670:
[----:B------:R-:W-:Y:S05]  /*17a0*/  BSYNC B0 ;  /* 0x0000000000007941 */ /* 0x000fea0003800000 */
.L_x_669:
[----:B------:R-:W-:Y:S01]  /*17b0*/  ISETP.GE.AND P0, PT, R11, R2, PT ;  /* 0x000000020b00720c */ /* 0x000fe20003f06270 */
[----:B------:R-:W-:-:S12]  /*17c0*/  BSSY B0, `(.L_x_671) ;  /* 0x0000018000007945 */ /* 0x000fd80003800000 */
        /* <DEDUP_REMOVED lines=23> */
.L_x_672:
[----:B------:R-:W-:Y:S05]  /*1940*/  BSYNC B0 ;  /* 0x0000000000007941 */ /* 0x000fea0003800000 */
.L_x_671:
[----:B------:R-:W-:Y:S01]  /*1950*/  ISETP.NE.U32.AND P1, PT, RZ, c[0x0][0x318], PT ;  /* 0x0000c600ff007a0c */ /* 0x000fe20003f25070 */
[----:B------:R-:W0:Y:S03]  /*1960*/  LDGDEPBAR ;  /* 0x00000000000079af */ /* 0x000e260000000000 */
[----:B------:R-:W-:-:S13]  /*1970*/  ISETP.NE.AND.EX P1, PT, RZ, c[0x0][0x31c], PT, P1 ;  /* 0x0000c700ff007a0c */ /* 0x000fda0003f25310 */
[----:B------:R-:W-:Y:S01]  /*1980*/  @P1 SHF.R.S32.HI R9, RZ, 0x1f, R23 ;  /* 0x0000001fff091819 */ /* 0x000fe20000011417 */
[----:B------:R-:W-:-:S04]  /*1990*/  @P1 IMAD.WIDE.U32 R28, R23, c[0x0][0x320], R28 ;  /* 0x0000c800171c1a25 */ /* 0x000fc800078e001c */
[----:B------:R-:W-:Y:S01]  /*19a0*/  @P1 IMAD R18, R9, c[0x0][0x320], RZ ;  /* 0x0000c80009121a24 */ /* 0x000fe200078e02ff */
[----:B---3--:R-:W-:Y:S01]  /*19b0*/  @P1 LEA R30, P0, R28, c[0x0][0x318], 0x2 ;  /* 0x0000c6001c1e1a11 */ /* 0x008fe200078010ff */
[----:B------:R-:W-:-:S04]  /*19c0*/  DEPBAR.LE SB0, 0x0 ;  /* 0x000080000000791a */ /* 0x000fc80000000000 */
[----:B------:R-:W-:-:S04]  /*19d0*/  @P1 IMAD R18, R23, c[0x0][0x324], R18 ;  /* 0x0000c90017121a24 */ /* 0x000fc800078e0212 */
[----:B------:R-:W-:-:S05]  /*19e0*/  @P1 IMAD.IADD R18, R29, 0x1, R18 ;  /* 0x000000011d121824 */ /* 0x000fca00078e0212 */
[----:B------:R-:W-:-:S05]  /*19f0*/  @P1 LEA.HI.X R31, R28, c[0x0][0x31c], R18, 0x2, P0 ;  /* 0x0000c7001c1f1a11 */ /* 0x000fca00000f1412 */
[----:B------:R-:W3:Y:S01]  /*1a00*/  @P1 LDG.E R17, [R30.64] ;  /* 0x000000061e111981 */ /* 0x000ee2000c1e1900 */
[----:B------:R-:W-:Y:S01]  /*1a10*/  SHF.R.S32.HI R23, RZ, 0x4, R16 ;  /* 0x00000004ff177819 */ /* 0x000fe20000011410 */
[----:B------:R-:W-:Y:S01]  /*1a20*/  IMAD.SHL.U32 R18, R8, 0x40, RZ ;  /* 0x0000004008127824 */ /* 0x000fe200078e00ff */
[----:B------:R-:W-:Y:S01]  /*1a30*/  ISETP.GE.AND P0, PT, R26, R2, PT ;  /* 0x000000021a00720c */ /* 0x000fe20003f06270 */
[----:B------:R-:W-:Y:S01]  /*1a40*/  BAR.SYNC.DEFER_BLOCKING 0x0 ;  /* 0x0000000000007b1d */ /* 0x000fe20000010000 */
[----:B------:R-:W-:Y:S01]  /*1a50*/  LEA.HI R16, R16, R23, RZ, 0x1 ;  /* 0x0000001710107211 */ /* 0x000fe200078f08ff */
[----:B------:R-:W-:Y:S01]  /*1a60*/  IMAD.MOV.U32 R9, RZ, RZ, c[0x0][0x1a0] ;  /* 0x00006800ff097624 */ /* 0x000fe200078e00ff */
[----:B------:R-:W-:Y:S01]  /*1a70*/  LOP3.LUT R18, R18, 0x1c0, RZ, 0xc0, !PT ;  /* 0x000001c012127812 */ /* 0x000fe200078ec0ff */
[----:B------:R-:W-:Y:S01]  /*1a80*/  IMAD.SHL.U32 R145, R26, 0x8, RZ ;  /* 0x000000081a917824 */ /* 0x000fe200078e00ff */
[----:B------:R-:W-:Y:S01]  /*1a90*/  LOP3.LUT R16, R16, 0xfffffffe, RZ, 0xc0, !PT ;  /* 0xfffffffe10107812 */ /* 0x000fe200078ec0ff */
[----:B------:R-:W-:Y:S01]  /*1aa0*/  IMAD.SHL.U32 R21, R21, 0x40, RZ ;  /* 0x0000004015157824 */ /* 0x000fe200078e00ff */
[C---:B------:R-:W-:Y:S01]  /*1ab0*/  SHF.L.U64.HI R149, R9.reuse, R4, c[0x0][0x1a4] ;  /* 0x0000690009957619 */ /* 0x040fe20000010204 */
[----:B------:R-:W-:Y:S01]  /*1ac0*/  IMAD.SHL.U32 R150, R9, 0x40, RZ ;  /* 0x0000004009967824 */ /* 0x000fe200078e00ff */
[----:B------:R-:W-:Y:S01]  /*1ad0*/  LOP3.LUT R145, R18, 0x8, R145, 0xf8, !PT ;  /* 0x0000000812917812 */ /* 0x000fe200078ef891 */
[----:B------:R-:W-:Y:S01]  /*1ae0*/  IMAD.IADD R16, R23, 0x1, -R16 ;  /* 0x0000000117107824 */ /* 0x000fe200078e0a10 */
[----:B------:R-:W-:Y:S01]  /*1af0*/  LOP3.LUT R21, R21, 0x1c0, RZ, 0xc0, !PT ;  /* 0x000001c015157812 */ /* 0x000fe200078ec0ff */
[----:B------:R-:W-:Y:S01]  /*1b00*/  IMAD R23, R149, R122, RZ ;  /* 0x0000007a95177224 */ /* 0x000fe200078e02ff */
[----:B------:R-:W-:Y:S01]  /*1b10*/  SHF.R.U32.HI R18, RZ, 0x3, R18 ;  /* 0x00000003ff127819 */ /* 0x000fe20000011612 */
[----:B------:R-:W-:Y:S01]  /*1b20*/  IMAD.SHL.U32 R4, R16, 0x8, RZ ;  /* 0x0000000810047824 */ /* 0x000fe200078e00ff */
[----:B------:R-:W-:Y:S01]  /*1b30*/  SHF.R.S32.HI R152, RZ, 0x1f, R25 ;  /* 0x0000001fff987819 */ /* 0x000fe20000011419 */
[----:B------:R-:W-:Y:S01]  /*1b40*/  IMAD R19, R14, 0x10, R19 ;  /* 0x000000100e137824 */ /* 0x000fe200078e0213 */
[----:B------:R-:W-:Y:S01]  /*1b50*/  LOP3.LUT R145, R145, R18, RZ, 0x3c, !PT ;  /* 0x0000001291917212 */ /* 0x000fe200078e3cff */
[-C--:B------:R-:W-:Y:S01]  /*1b60*/  IMAD R6, R6, R150.reuse, R23 ;  /* 0x0000009606067224 */ /* 0x080fe200078e0217 */
[----:B------:R-:W-:Y:S01]  /*1b70*/  LOP3.LUT R4, R21, 0x8, R4, 0xf8, !PT ;  /* 0x0000000815047812 */ /* 0x000fe200078ef804 */
[----:B------:R-:W-:Y:S01]  /*1b80*/  IMAD.MOV.U32 R120, RZ, RZ, R118 ;  /* 0x000000ffff787224 */ /* 0x000fe200078e0076 */
[----:B------:R-:W-:Y:S01]  /*1b90*/  SHF.R.U32.HI R21, RZ, 0x3, R21 ;  /* 0x00000003ff157819 */ /* 0x000fe20000011615 */
[----:B------:R-:W-:Y:S01]  /*1ba0*/  IMAD R145, R16, 0x200, R145 ;  /* 0x0000020010917824 */ /* 0x000fe200078e0291 */
[----:B------:R-:W-:Y:S01]  /*1bb0*/  LEA.HI R152, R152, R25, RZ, 0x2 ;  /* 0x0000001998987211 */ /* 0x000fe200078f10ff */
[----:B------:R4:W-:Y:S01]  /*1bc0*/  @P0 STS.128 [R154+0x8000], RZ ;  /* 0x008000ff9a000388 */ /* 0x0009e20000000c00 */
[----:B------:R-:W-:Y:S01]  /*1bd0*/  LOP3.LUT R4, R4, R21, RZ, 0x3c, !PT ;  /* 0x0000001504047212 */ /* 0x000fe200078e3cff */
[----:B------:R-:W-:Y:S01]  /*1be0*/  IMAD.SHL.U32 R21, R0, 0x40, RZ ;  /* 0x0000004000157824 */ /* 0x000fe200078e00ff */
[----:B------:R-:W3:Y:S01]  /*1bf0*/  @P1 MUFU.RCP R16, c[0x0][0x238] ;  /* 0x00008e0000101b08 */ /* 0x000ee20000001000 */
[----:B------:R4:W-:Y:S01]  /*1c00*/  @P0 STS.128 [R154+0xa000], RZ ;  /* 0x00a000ff9a000388 */ /* 0x0009e20000000c00 */
[----:B------:R-:W-:Y:S01]  /*1c10*/  SHF.R.S32.HI R152, RZ, 0x2, R152 ;  /* 0x00000002ff987819 */ /* 0x000fe20000011498 */
[----:B------:R-:W-:Y:S01]  /*1c20*/  IMAD.SHL.U32 R153, R153, 0x2, RZ ;  /* 0x0000000299997824 */ /* 0x000fe200078e00ff */
[----:B------:R-:W-:Y:S01]  /*1c30*/  LOP3.LUT R21, R21, 0xfffffe00, RZ, 0xc0, !PT ;  /* 0xfffffe0015157812 */ /* 0x000fe200078ec0ff */
[----:B------:R-:W-:Y:S01]  /*1c40*/  IMAD.MOV.U32 R0, RZ, RZ, RZ ;  /* 0x000000ffff007224 */ /* 0x000fe200078e00ff */
[----:B------:R-:W-:Y:S02]  /*1c50*/  BSSY B0, `(.L_x_673) ;  /* 0x000001e000007945 */ /* 0x000fe40003800000 */
[----:B------:R-:W-:Y:S01]  /*1c60*/  LOP3.LUT R153, R153, 0x6, RZ, 0xc0, !PT ;  /* 0x0000000699997812 */ /* 0x000fe200078ec0ff */
[----:B------:R-:W-:Y:S01]  /*1c70*/  IMAD R23, R14, 0x400, R21 ;  /* 0x000004000e177824 */ /* 0x000fe200078e0215 */
[----:B------:R-:W-:Y:S01]  /*1c80*/  IADD3 R14, R19, 0x1, R152 ;  /* 0x00000001130e7810 */ /* 0x000fe20007ffe098 */
[----:B------:R-:W-:-:S03]  /*1c90*/  IMAD.WIDE.U32 R18, R122, R150, R120 ;  /* 0x000000967a127225 */ /* 0x000fc600078e0078 */
[----:B------:R-:W-:Y:S01]  /*1ca0*/  IADD3 R14, R99, R14, -R156 ;  /* 0x0000000e630e7210 */ /* 0x000fe20007ffe89c */
[C---:B------:R-:W-:Y:S01]  /*1cb0*/  IMAD.IADD R146, R4.reuse, 0x1, R23 ;  /* 0x0000000104927824 */ /* 0x040fe200078e0217 */
[----:B------:R-:W-:-:S03]  /*1cc0*/  LOP3.LUT R4, R4, R21, RZ, 0xfc, !PT ;  /* 0x0000001504047212 */ /* 0x000fc600078efcff */
[----:B------:R-:W-:Y:S02]  /*1cd0*/  IMAD.SHL.U32 R146, R146, 0x2, RZ ;  /* 0x0000000292927824 */ /* 0x000fe400078e00ff */
[----:B---3--:R-:W-:Y:S02]  /*1ce0*/  @P1 FMUL.FTZ R0, R17, R16 ;  /* 0x0000001011001220 */ /* 0x008fe40000410000 */
[----:B------:R-:W-:Y:S01]  /*1cf0*/  IMAD.IADD R17, R19, 0x1, R6 ;  /* 0x0000000113117824 */ /* 0x000fe200078e0206 */
[----:B------:R-:W-:Y:S01]  /*1d00*/  IADD3 R6, R14, c[0x0][0x2e8], RZ ;  /* 0x0000ba000e067a10 */ /* 0x000fe20007ffe0ff */
[----:B------:R-:W-:Y:S05]  /*1d10*/  @P0 BRA `(.L_x_674) ;  /* 0x0000011000000947 */ /* 0x000fea0003800000 */
[----:B----4-:R-:W-:Y:S02]  /*1d20*/  ISETP.GE.AND P1, PT, R164, c[0x0][0x220], PT ;  /* 0x00008800a4007a0c */ /* 0x010fe40003f26270 */
        /* <DEDUP_REMOVED lines=16> */
.L_x_674:
[----:B----4-:R-:W-:Y:S05]  /*1e30*/  BSYNC B0 ;  /* 0x0000000000007941 */ /* 0x010fea0003800000 */
.L_x_673:
        /* <DEDUP_REMOVED lines=26> */
.L_x_676:
[----:B------:R-:W-:Y:S05]  /*1fe0*/  BSYNC B0 ;  /* 0x0000000000007941 */ /* 0x000fea0003800000 */
.L_x_675:
        /* <DEDUP_REMOVED lines=25> */
.L_x_678:
[----:B------:R-:W-:Y:S05]  /*2180*/  BSYNC B0 ;  /* 0x0000000000007941 */ /* 0x000fea0003800000 */
.L_x_677:
[----:B------:R-:W-:Y:S01]  /*2190*/  ISETP.GE.AND P0, PT, R11, R2, PT ;  /* 0x000000020b00720c */ /* 0x000fe20003f06270 */
[----:B------:R-:W-:Y:S01]  /*21a0*/  BSSY B0, `(.L_x_679) ;  /* 0x000001c000007945 */ /* 0x000fe20003800000 */
[----:B------:R-:W-:-:S04]  /*21b0*/  LOP3.LUT P1, RZ, R8, 0x4, RZ, 0xc0, !PT ;  /* 0x0000000408ff7812 */ /* 0x000fc8000782c0ff */
[----:B------:R-:W-:-:S07]  /*21c0*/  SEL R2, R10, 0xffffffe0, !P1 ;  /* 0xffffffe00a027807 */ /* 0x000fce0004800000 */
        /* <DEDUP_REMOVED lines=25> */
.L_x_680:
[----:B------:R-:W-:Y:S05]  /*2360*/  BSYNC B0 ;  /* 0x0000000000007941 */ /* 0x000fea0003800000 */
.L_x_679:
[----:B------:R-:W-:Y:S01]  /*2370*/  IMAD.SHL.U32 R145, R145, 0x2, RZ ;  /* 0x0000000291917824 */ /* 0x000fe200078e00ff */
[----:B------:R-:W-:Y:S01]  /*2380*/  LDSM.16.M88.4 R76, [R146] ;  /* 0x00000000924c783b */ /* 0x000fe20000000200 */
[----:B------:R-:W-:Y:S01]  /*2390*/  LOP3.LUT P0, RZ, R8, 0x2, RZ, 0xc0, !PT ;  /* 0x0000000208ff7812 */ /* 0x000fe2000780c0ff */
[--C-:B------:R-:W-:Y:S01]  /*23a0*/  IMAD R144, R7, 0x2, R146.reuse ;  /* 0x0000000207907824 */ /* 0x100fe200078e0292 */
[----:B------:R-:W-:Y:S01]  /*23b0*/  IMNMX R123, R6, R99, PT ;  /* 0x00000063067b7217 */ /* 0x000fe20003800200 */
[----:B------:R-:W5:Y:S01]  /*23c0*/  LDSM.16.M88.4 R24, [R145+0x4000] ;  /* 0x004000009118783b */ /* 0x000f620000000200 */
[----:B------:R-:W-:Y:S01]  /*23d0*/  IADD3 R8, R145, 0x4000, RZ ;  /* 0x0000400091087810 */ /* 0x000fe20007ffe0ff */
[----:B------:R-:W-:Y:S01]  /*23e0*/  IMAD R142, R5, 0x2, R146 ;  /* 0x00000002058e7824 */ /* 0x000fe200078e0292 */
[----:B------:R-:W-:Y:S01]  /*23f0*/  IADD3 R143, R145, 0x4020, RZ ;  /* 0x00004020918f7810 */ /* 0x000fe20007ffe0ff */
[----:B------:R-:W1:Y:S01]  /*2400*/  LDSM.16.M88.4 R48, [R145+0x5000] ;  /* 0x005000009130783b */ /* 0x000e620000000200 */
[----:B------:R-:W-:-:S02]  /*2410*/  IMAD R139, R2, 0x2, R145 ;  /* 0x00000002028b7824 */ /* 0x000fc400078e0291 */
[----:B------:R-:W-:Y:S01]  /*2420*/  IMAD R141, R5, 0x2, R144 ;  /* 0x00000002058d7824 */ /* 0x000fe200078e0290 */
[----:B------:R-:W-:Y:S02]  /*2430*/  LDSM.16.M88.4 R64, [R144] ;  /* 0x000000009040783b */ /* 0x000fe40000000200 */
[----:B------:R-:W-:Y:S02]  /*2440*/  @P0 IADD3 R143, R8, -0x20, RZ ;  /* 0xffffffe0088f0810 */ /* 0x000fe40007ffe0ff */
[----:B------:R-:W-:Y:S02]  /*2450*/  LDSM.16.M88.4 R56, [R145+0x4800] ;  /* 0x004800009138783b */ /* 0x000fe40000000200 */
[C---:B------:R-:W-:Y:S01]  /*2460*/  IADD3 R135, R143.reuse, 0x800, RZ ;  /* 0x000008008f877810 */ /* 0x040fe20007ffe0ff */
[----:B------:R-:W-:Y:S01]  /*2470*/  IMAD R132, R2, 0x2, R143 ;  /* 0x0000000202847824 */ /* 0x000fe200078e028f */
[----:B-1----:R-:W1:Y:S01]  /*2480*/  LDSM.16.M88.4 R36, [R143] ;  /* 0x000000008f24783b */ /* 0x002e620000000200 */
[----:B------:R-:W-:Y:S01]  /*2490*/  IMAD R2, R122, 0x40, R153 ;  /* 0x000000407a027824 */ /* 0x000fe200078e0299 */
[----:B------:R-:W-:-:S02]  /*24a0*/  IADD3 R134, R143, 0x1000, RZ ;  /* 0x000010008f867810 */ /* 0x000fc40007ffe0ff */
[----:B------:R-:W2:Y:S01]  /*24b0*/  LDSM.16.M88.4 R12, [R143+0x1000] ;  /* 0x001000008f0c783b */ /* 0x000ea20000000200 */
[C---:B------:R-:W-:Y:S02]  /*24c0*/  IADD3 R133, R143.reuse, 0x1800, RZ ;  /* 0x000018008f857810 */ /* 0x040fe40007ffe0ff */
[C---:B------:R-:W-:Y:S01]  /*24d0*/  IADD3 R131, R143.reuse, 0x2000, RZ ;  /* 0x000020008f837810 */ /* 0x040fe20007ffe0ff */
[----:B------:R-:W-:Y:S01]  /*24e0*/  LDSM.16.M88.4 R80, [R142] ;  /* 0x000000008e50783b */ /* 0x000fe20000000200 */
[C---:B------:R-:W-:Y:S02]  /*24f0*/  IADD3 R130, R143.reuse, 0x2800, RZ ;  /* 0x000028008f827810 */ /* 0x040fe40007ffe0ff */
[C---:B------:R-:W-:Y:S01]  /*2500*/  IADD3 R129, R143.reuse, 0x3000, RZ ;  /* 0x000030008f817810 */ /* 0x040fe20007ffe0ff */
[----:B------:R-:W3:Y:S01]  /*2510*/  LDSM.16.M88.4 R88, [R139+0x4000] ;  /* 0x004000008b58783b */ /* 0x000ee20000000200 */
[----:B------:R-:W-:-:S03]  /*2520*/  IADD3 R128, R143, 0x3800, RZ ;  /* 0x000038008f807810 */ /* 0x000fc60007ffe0ff */
[----:B------:R-:W4:Y:S04]  /*2530*/  LDSM.16.M88.4 R40, [R145+0x5800] ;  /* 0x005800009128783b */ /* 0x000f280000000200 */
[----:B--2---:R-:W2:Y:S01]  /*2540*/  LDSM.16.M88.4 R32, [R143+0x800] ;  /* 0x000800008f20783b */ /* 0x004ea20000000200 */
[C---:B-----5:R-:W-:Y:S03]  /*2550*/  HMMA.16816.F32.BF16 R28, R76.reuse, R24, RZ ;  /* 0x000000184c1c723c */ /* 0x060fe600000418ff */
[----:B------:R-:W5:Y:S04]  /*2560*/  LDSM.16.M88.4 R8, [R139+0x5000] ;  /* 0x005000008b08783b */ /* 0x000f680000000200 */
[----:B---3--:R-:W-:Y:S01]  /*2570*/  LDSM.16.M88.4 R20, [R141] ;  /* 0x000000008d14783b */ /* 0x008fe20000000200 */
[C---:B------:R-:W-:Y:S03]  /*2580*/  HMMA.16816.F32.BF16 R24, R76.reuse, R26, RZ ;  /* 0x0000001a4c18723c */ /* 0x040fe600000418ff */
[----:B------:R-:W3:Y:S04]  /*2590*/  LDSM.16.M88.4 R68, [R132] ;  /* 0x000000008444783b */ /* 0x000ee80000000200 */
[----:B------:R-:W2:Y:S01]  /*25a0*/  LDSM.16.M88.4 R92, [R143+0x1800] ;  /* 0x001800008f5c783b */ /* 0x000ea20000000200 */
[C---:B------:R-:W-:Y:S03]  /*25b0*/  HMMA.16816.F32.BF16 R52, R76.reuse, R48, RZ ;  /* 0x000000304c34723c */ /* 0x040fe600000418ff */
[----:B------:R-:W2:Y:S04]  /*25c0*/  LDSM.16.M88.4 R16, [R139+0x4800] ;  /* 0x004800008b10783b */ /* 0x000ea80000000200 */
[----:B------:R-:W-:Y:S01]  /*25d0*/  LDSM.16.M88.4 R84, [R146+0x2000] ;  /* 0x002000009254783b */ /* 0x000fe20000000200 */
[----:B------:R-:W-:Y:S03]  /*25e0*/  HMMA.16816.F32.BF16 R48, R76, R50, RZ ;  /* 0x000000324c30723c */ /* 0x000fe600000418ff */
[----:B------:R-:W-:Y:S04]  /*25f0*/  LDSM.16.M88.4 R72, [R139+0x5800] ;  /* 0x005800008b48783b */ /* 0x000fe80000000200 */
[----:B------:R-:W0:Y:S01]  /*2600*/  LDGDEPBAR ;  /* 0x00000000000079af */ /* 0x000e220000000000 */
[----:B-1----:R-:W-:Y:S08]  /*2610*/  HMMA.16816.F32.BF16 R28, R64, R36, R28 ;  /* 0x00000024401c723c */ /* 0x002ff0000004181c */
[C---:B------:R-:W-:Y:S08]  /*2620*/  HMMA.16816.F32.BF16 R60, R76.reuse, R56, RZ ;  /* 0x000000384c3c723c */ /* 0x040ff000000418ff */
[----:B------:R-:W-:Y:S08]  /*2630*/  HMMA.16816.F32.BF16 R56, R76, R58, RZ ;  /* 0x0000003a4c38723c */ /* 0x000ff000000418ff */
[C---:B------:R-:W-:Y:S01]  /*2640*/  HMMA.16816.F32.BF16 R24, R64.reuse, R38, R24 ;  /* 0x000000264018723c */ /* 0x040fe20000041818 */
[----:B------:R-:W-:Y:S07]  /*2650*/  LDSM.16.M88.4 R36, [R132+0x1800] ;  /* 0x001800008424783b */ /* 0x000fee0000000200 */
[C---:B------:R-:W-:Y:S08]  /*2660*/  HMMA.16816.F32.BF16 R52, R64.reuse, R12, R52 ;  /* 0x0000000c4034723c */ /* 0x040ff00000041834 */
[----:B------:R-:W-:Y:S01]  /*2670*/  HMMA.16816.F32.BF16 R48, R64, R14, R48 ;  /* 0x0000000e4030723c */ /* 0x000fe20000041830 */
[----:B------:R-:W1:Y:S07]  /*2680*/  LDSM.16.M88.4 R12, [R132+0x1000] ;  /* 0x00100000840c783b */ /* 0x000e6e0000000200 */
[----:B------:R-:W-:Y:S08]  /*2690*/  HMMA.16816.F32.BF16 R28, R80, R88, R28 ;  /* 0x00000058501c723c */ /* 0x000ff0000004181c */
[C---:B----4-:R-:W-:Y:S08]  /*26a0*/  HMMA.16816.F32.BF16 R44, R76.reuse, R40, RZ ;  /* 0x000000284c2c723c */ /* 0x050ff000000418ff */
[----:B------:R-:W-:Y:S01]  /*26b0*/  HMMA.16816.F32.BF16 R76, R76, R42, RZ ;  /* 0x0000002a4c4c723c */ /* 0x000fe200000418ff */
[----:B------:R-:W-:Y:S07]  /*26c0*/  LDSM.16.M88.4 R40, [R132+0x800] ;  /* 0x000800008428783b */ /* 0x000fee0000000200 */
[----:B--2---:R-:W-:Y:S08]  /*26d0*/  HMMA.16816.F32.BF16 R56, R64, R34, R56 ;  /* 0x000000224038723c */ /* 0x004ff00000041838 */
[----:B------:R-:W-:Y:S01]  /*26e0*/  HMMA.16816.F32.BF16 R24, R80, R90, R24 ;  /* 0x0000005a5018723c */ /* 0x000fe20000041818 */
[----:B------:R-:W-:Y:S07]  /*26f0*/  LDSM.16.M88.4 R88, [R143+0x2000] ;  /* 0x002000008f58783b */ /* 0x000fee0000000200 */
[----:B------:R-:W-:Y:S01]  /*2700*/  HMMA.16816.F32.BF16 R60, R64, R32, R60 ;  /* 0x00000020403c723c */ /* 0x000fe2000004183c */
[----:B------:R-:W2:Y:S07]  /*2710*/  LDSM.16.M88.4 R32, [R145+0x6000] ;  /* 0x006000009120783b */ /* 0x000eae0000000200 */
[C---:B-----5:R-:W-:Y:S08]  /*2720*/  HMMA.16816.F32.BF16 R52, R80.reuse, R8, R52 ;  /* 0x000000085034723c */ /* 0x060ff00000041834 */
[----:B------:R-:W-:Y:S01]  /*2730*/  HMMA.16816.F32.BF16 R48, R80, R10, R48 ;  /* 0x0000000a5030723c */ /* 0x000fe20000041830 */
[----:B------:R-:W4:Y:S07]  /*2740*/  LDSM.16.M88.4 R8, [R145+0x7000] ;  /* 0x007000009108783b */ /* 0x000f2e0000000200 */
[----:B---3--:R-:W-:Y:S08]  /*2750*/  HMMA.16816.F32.BF16 R28, R20, R68, R28 ;  /* 0x00000044141c723c */ /* 0x008ff0000004181c */
[C---:B------:R-:W-:Y:S08]  /*2760*/  HMMA.16816.F32.BF16 R44, R64.reuse, R92, R44 ;  /* 0x0000005c402c723c */ /* 0x040ff0000004182c */
[----:B------:R-:W-:Y:S01]  /*2770*/  HMMA.16816.F32.BF16 R64, R64, R94, R76 ;  /* 0x0000005e4040723c */ /* 0x000fe2000004184c */
[----:B------:R-:W3:Y:S04]  /*2780*/  LDSM.16.M88.4 R76, [R144+0x2000] ;  /* 0x00200000904c783b */ /* 0x000ee80000000200 */
[----:B------:R-:W-:Y:S03]  /*2790*/  LDSM.16.M88.4 R92, [R145+0x7800] ;  /* 0x00780000915c783b */ /* 0x000fe60000000200 */
[----:B------:R-:W-:Y:S08]  /*27a0*/  HMMA.16816.F32.BF16 R56, R80, R18, R56 ;  /* 0x000000125038723c */ /* 0x000ff00000041838 */
[----:B------:R-:W-:Y:S01]  /*27b0*/  HMMA.16816.F32.BF16 R24, R20, R70, R24 ;  /* 0x000000461418723c */ /* 0x000fe20000041818 */
[----:B------:R-:W-:Y:S07]  /*27c0*/  LDSM.16.M88.4 R68, [R143+0x3000] ;  /* 0x003000008f44783b */ /* 0x000fee0000000200 */
[----:B------:R-:W-:Y:S01]  /*27d0*/  HMMA.16816.F32.BF16 R60, R80, R16, R60 ;  /* 0x00000010503c723c */ /* 0x000fe2000004183c */
[----:B------:R-:W5:Y:S07]  /*27e0*/  LDSM.16.M88.4 R16, [R145+0x6800] ;  /* 0x006800009110783b */ /* 0x000f6e0000000200 */
[C---:B-1----:R-:W-:Y:S08]  /*27f0*/  HMMA.16816.F32.BF16 R52, R20.reuse, R12, R52 ;  /* 0x0000000c1434723c */ /* 0x042ff00000041834 */
[----:B------:R-:W-:Y:S01]  /*2800*/  HMMA.16816.F32.BF16 R48, R20, R14, R48 ;  /* 0x0000000e1430723c */ /* 0x000fe20000041830 */
[----:B------:R-:W-:Y:S07]  /*2810*/  LDSM.16.M88.4 R12, [R142+0x2000] ;  /* 0x002000008e0c783b */ /* 0x000fee0000000200 */
[----:B--2---:R-:W-:Y:S08]  /*2820*/  HMMA.16816.F32.BF16 R28, R84, R32, R28 ;  /* 0x00000020541c723c */ /* 0x004ff0000004181c */
[C---:B------:R-:W-:Y:S08]  /*2830*/  HMMA.16816.F32.BF16 R44, R80.reuse, R72, R44 ;  /* 0x00000048502c723c */ /* 0x040ff0000004182c */
[----:B------:R-:W-:Y:S01]  /*2840*/  HMMA.16816.F32.BF16 R80, R80, R74, R64 ;  /* 0x0000004a5050723c */ /* 0x000fe20000041840 */
[----:B------:R-:W-:Y:S04]  /*2850*/  LDSM.16.M88.4 R72, [R143+0x2800] ;  /* 0x002800008f48783b */ /* 0x000fe80000000200 */
[----:B------:R-:W-:Y:S03]  /*2860*/  LDSM.16.M88.4 R64, [R143+0x3800] ;  /* 0x003800008f40783b */ /* 0x000fe60000000200 */
[----:B------:R-:W-:Y:S08]  /*2870*/  HMMA.16816.F32.BF16 R56, R20, R42, R56 ;  /* 0x0000002a1438723c */ /* 0x000ff00000041838 */
[----:B------:R-:W-:Y:S01]  /*2880*/  HMMA.16816.F32.BF16 R24, R84, R34, R24 ;  /* 0x000000225418723c */ /* 0x000fe20000041818 */
[----:B------:R-:W-:Y:S07]  /*2890*/  LDSM.16.M88.4 R32, [R139+0x7000] ;  /* 0x007000008b20783b */ /* 0x000fee0000000200 */
[----:B------:R-:W-:Y:S01]  /*28a0*/  HMMA.16816.F32.BF16 R60, R20, R40, R60 ;  /* 0x00000028143c723c */ /* 0x000fe2000004183c */
[----:B------:R-:W1:Y:S07]  /*28b0*/  LDSM.16.M88.4 R40, [R139+0x6000] ;  /* 0x006000008b28783b */ /* 0x000e6e0000000200 */
[C---:B----4-:R-:W-:Y:S08]  /*28c0*/  HMMA.16816.F32.BF16 R52, R84.reuse, R8, R52 ;  /* 0x000000085434723c */ /* 0x050ff00000041834 */
[----:B------:R-:W-:Y:S01]  /*28d0*/  HMMA.16816.F32.BF16 R48, R84, R10, R48 ;  /* 0x0000000a5430723c */ /* 0x000fe20000041830 */
[----:B------:R-:W-:Y:S07]  /*28e0*/  LDSM.16.M88.4 R8, [R141+0x2000] ;  /* 0x002000008d08783b */ /* 0x000fee0000000200 */
[----:B---3--:R-:W-:Y:S08]  /*28f0*/  HMMA.16816.F32.BF16 R28, R76, R88, R28 ;  /* 0x000000584c1c723c */ /* 0x008ff0000004181c */
[C---:B------:R-:W-:Y:S08]  /*2900*/  HMMA.16816.F32.BF16 R44, R20.reuse, R36, R44 ;  /* 0x00000024142c723c */ /* 0x040ff0000004182c */
[----:B------:R-:W-:Y:S01]  /*2910*/  HMMA.16816.F32.BF16 R80, R20, R38, R80 ;  /* 0x000000261450723c */ /* 0x000fe20000041850 */
[----:B------:R-:W2:Y:S04]  /*2920*/  LDSM.16.M88.4 R20, [R132+0x2000] ;  /* 0x002000008414783b */ /* 0x000ea80000000200 */
[----:B------:R-:W3:Y:S03]  /*2930*/  LDSM.16.M88.4 R36, [R139+0x6800] ;  /* 0x006800008b24783b */ /* 0x000ee60000000200 */
[----:B-----5:R-:W-:Y:S08]  /*2940*/  HMMA.16816.F32.BF16 R56, R84, R18, R56 ;  /* 0x000000125438723c */ /* 0x020ff00000041838 */
[C---:B------:R-:W-:Y:S08]  /*2950*/  HMMA.16816.F32.BF16 R24, R76.reuse, R90, R24 ;  /* 0x0000005a4c18723c */ /* 0x040ff00000041818 */
[C---:B------:R-:W-:Y:S08]  /*2960*/  HMMA.16816.F32.BF16 R52, R76.reuse, R68, R52 ;  /* 0x000000444c34723c */ /* 0x040ff00000041834 */
[----:B------:R-:W-:Y:S08]  /*2970*/  HMMA.16816.F32.BF16 R48, R76, R70, R48 ;  /* 0x000000464c30723c */ /* 0x000ff00000041830 */
[----:B-1----:R-:W-:Y:S01]  /*2980*/  HMMA.16816.F32.BF16 R68, R12, R40, R28 ;  /* 0x000000280c44723c */ /* 0x002fe2000004181c */
[----:B------:R-:W-:Y:S07]  /*2990*/  LDSM.16.M88.4 R28, [R132+0x2800] ;  /* 0x00280000841c783b */ /* 0x000fee0000000200 */
[C---:B------:R-:W-:Y:S01]  /*29a0*/  HMMA.16816.F32.BF16 R60, R84.reuse, R16, R60 ;  /* 0x00000010543c723c */ /* 0x040fe2000004183c */
[----:B------:R-:W1:Y:S07]  /*29b0*/  LDSM.16.M88.4 R16, [R139+0x7800] ;  /* 0x007800008b10783b */ /* 0x000e6e0000000200 */
[C---:B------:R-:W-:Y:S08]  /*29c0*/  HMMA.16816.F32.BF16 R44, R84.reuse, R92, R44 ;  /* 0x0000005c542c723c */ /* 0x040ff0000004182c */
[----:B------:R-:W-:Y:S08]  /*29d0*/  HMMA.16816.F32.BF16 R80, R84, R94, R80 ;  /* 0x0000005e5450723c */ /* 0x000ff00000041850 */
[----:B------:R-:W-:Y:S08]  /*29e0*/  HMMA.16816.F32.BF16 R56, R76, R74, R56 ;  /* 0x0000004a4c38723c */ /* 0x000ff00000041838 */
[----:B------:R-:W-:Y:S08]  /*29f0*/  HMMA.16816.F32.BF16 R24, R12, R42, R24 ;  /* 0x0000002a0c18723c */ /* 0x000ff00000041818 */
[----:B--2---:R-:W-:Y:S07]  /*2a00*/  HMMA.16816.F32.BF16 R68, R8, R20, R68 ;  /* 0x000000140844723c */ /* 0x004fee0000041844 */
[----:B------:R-:W-:Y:S01]  /*2a10*/  IADD3 R20, R6, 0x8, RZ ;  /* 0x0000000806147810 */ /* 0x000fe20007ffe0ff */
[----:B------:R-:W-:Y:S01]  /*2a20*/  HMMA.16816.F32.BF16 R60, R76, R72, R60 ;  /* 0x000000484c3c723c */ /* 0x000fe2000004183c */
[----:B------:R-:W-:-:S02]  /*2a30*/  IADD3 R6, R2, 0x9, RZ ;  /* 0x0000000902067810 */ /* 0x000fc40007ffe0ff */
[----:B------:R-:W-:Y:S02]  /*2a40*/  IMNMX R117, R20, R99, PT ;  /* 0x0000006314757217 */ /* 0x000fe40003800200 */
[C---:B------:R-:W-:Y:S02]  /*2a50*/  ISETP.GE.AND P3, PT, R6.reuse, R123, PT ;  /* 0x0000007b0600720c */ /* 0x040fe40003f66270 */
[----:B------:R-:W-:Y:S01]  /*2a60*/  ISETP.GE.AND P5, PT, R6, R117, PT ;  /* 0x000000750600720c */ /* 0x000fe20003fa6270 */
[C---:B------:R-:W-:Y:S01]  /*2a70*/  HMMA.16816.F32.BF16 R44, R76.reuse, R64, R44 ;  /* 0x000000404c2c723c */ /* 0x040fe2000004182c */
[----:B------:R-:W2:Y:S07]  /*2a80*/  I2F R6, R6 ;  /* 0x0000000600067306 */ /* 0x000eae0000201400 */
[----:B------:R-:W-:Y:S08]  /*2a90*/  HMMA.16816.F32.BF16 R80, R76, R66, R80 ;  /* 0x000000424c50723c */ /* 0x000ff00000041850 */
[----:B---3--:R-:W-:Y:S08]  /*2aa0*/  HMMA.16816.F32.BF16 R56, R12, R38, R56 ;  /* 0x000000260c38723c */ /* 0x008ff00000041838 */
[----:B------:R-:W-:Y:S01]  /*2ab0*/  HMMA.16816.F32.BF16 R24, R8, R22, R24 ;  /* 0x000000160818723c */ /* 0x000fe20000041818 */
[----:B------:R-:W3:Y:S07]  /*2ac0*/  LDSM.16.M88.4 R20, [R132+0x3000] ;  /* 0x003000008414783b */ /* 0x000eee0000000200 */
[C---:B------:R-:W-:Y:S01]  /*2ad0*/  HMMA.16816.F32.BF16 R52, R12.reuse, R32, R52 ;  /* 0x000000200c34723c */ /* 0x040fe20000041834 */
[----:B------:R-:W-:Y:S06]  /*2ae0*/  I2F R33, R2 ;  /* 0x0000000200217306 */ /* 0x000fec0000201400 */
[----:B------:R-:W-:Y:S01]  /*2af0*/  IADD3 R32, R2, 0x1, RZ ;  /* 0x0000000102207810 */ /* 0x000fe20007ffe0ff */
[----:B------:R-:W-:Y:S03]  /*2b00*/  HMMA.16816.F32.BF16 R48, R12, R34, R48 ;  /* 0x000000220c30723c */ /* 0x000fe60000041830 */
[----:B------:R-:W-:-:S02]  /*2b10*/  ISETP.GE.AND P6, PT, R32, R123, PT ;  /* 0x0000007b2000720c */ /* 0x000fc40003fc6270 */
[-C--:B------:R-:W-:Y:S02]  /*2b20*/  ISETP.GE.AND P2, PT, R32, R117.reuse, PT ;  /* 0x000000752000720c */ /* 0x080fe40003f46270 */
[----:B------:R-:W-:Y:S01]  /*2b30*/  IADD3 R34, R2, 0x8, RZ ;  /* 0x0000000802227810 */ /* 0x000fe20007ffe0ff */
[C---:B------:R-:W-:Y:S01]  /*2b40*/  HMMA.16816.F32.BF16 R60, R12.reuse, R36, R60 ;  /* 0x000000240c3c723c */ /* 0x040fe2000004183c */
[----:B--2---:R-:W-:Y:S02]  /*2b50*/  FFMA.FTZ R27, R6, R0, R27 ;  /* 0x00000000061b7223 */ /* 0x004fe4000001001b */
[C---:B------:R-:W-:Y:S02]  /*2b60*/  ISETP.GE.AND P0, PT, R34.reuse, R117, PT ;  /* 0x000000752200720c */ /* 0x040fe40003f06270 */
[----:B------:R-:W-:Y:S02]  /*2b70*/  ISETP.GE.AND P4, PT, R34, R123, PT ;  /* 0x0000007b2200720c */ /* 0x000fe40003f86270 */
[----:B------:R-:W-:Y:S01]  /*2b80*/  FSEL R27, R27, -INF , !P5 ;  /* 0xff8000001b1b7808 */ /* 0x000fe20006800000 */
[C---:B-1----:R-:W-:Y:S01]  /*2b90*/  HMMA.16816.F32.BF16 R44, R12.reuse, R16, R44 ;  /* 0x000000100c2c723c */ /* 0x042fe2000004182c */
[----:B------:R-:W1:Y:S07]  /*2ba0*/  I2F R17, R34 ;  /* 0x0000002200117306 */ /* 0x000e6e0000201400 */
[----:B------:R-:W-:Y:S01]  /*2bb0*/  HMMA.16816.F32.BF16 R80, R12, R18, R80 ;  /* 0x000000120c50723c */ /* 0x000fe20000041850 */
[----:B------:R-:W2:Y:S01]  /*2bc0*/  LDSM.16.M88.4 R12, [R132+0x3800] ;  /* 0x00380000840c783b */ /* 0x000ea20000000200 */
[----:B------:R-:W4:Y:S01]  /*2bd0*/  I2F R16, R32 ;  /* 0x0000002000107306 */ /* 0x000f220000201400 */
[----:B------:R-:W-:-:S04]  /*2be0*/  DEPBAR.LE SB0, 0x0 ;  /* 0x000080000000791a */ /* 0x000fc80000000000 */
[C---:B------:R-:W-:Y:S01]  /*2bf0*/  IADD3 R18, R2.reuse, 0x11, RZ ;  /* 0x0000001102127810 */ /* 0x040fe20007ffe0ff */
[C---:B------:R-:W-:Y:S01]  /*2c00*/  HMMA.16816.F32.BF16 R56, R8.reuse, R30, R56 ;  /* 0x0000001e0838723c */ /* 0x040fe20000041838 */
[CC--:B-1----:R-:W-:Y:S01]  /*2c10*/  FFMA.FTZ R26, R17.reuse, R0.reuse, R26 ;  /* 0x00000000111a7223 */ /* 0x0c2fe2000001001a */
[----:B------:R-:W-:Y:S01]  /*2c20*/  IADD3 R34, R2, 0x28, RZ ;  /* 0x0000002802227810 */ /* 0x000fe20007ffe0ff */
[-C--:B------:R-:W-:Y:S02]  /*2c30*/  FFMA.FTZ R24, R17, R0.reuse, R24 ;  /* 0x0000000011187223 */ /* 0x080fe40000010018 */
[----:B------:R-:W-:Y:S02]  /*2c40*/  I2F R17, R18 ;  /* 0x0000001200117306 */ /* 0x000fe40000201400 */
[-C--:B------:R-:W-:Y:S01]  /*2c50*/  FFMA.FTZ R30, R6, R0.reuse, R25 ;  /* 0x00000000061e7223 */ /* 0x080fe20000010019 */
[----:B---3--:R-:W-:Y:S01]  /*2c60*/  HMMA.16816.F32.BF16 R52, R8, R20, R52 ;  /* 0x000000140834723c */ /* 0x008fe20000041834 */
[----:B------:R-:W-:Y:S01]  /*2c70*/  FSEL R25, R26, -INF , !P0 ;  /* 0xff8000001a197808 */ /* 0x000fe20004000000 */
[----:B----4-:R-:W-:Y:S01]  /*2c80*/  FFMA.FTZ R69, R16, R0, R69 ;  /* 0x0000000010457223 */ /* 0x010fe20000010045 */
[----:B------:R-:W-:-:S02]  /*2c90*/  IADD3 R32, R2, 0x18, RZ ;  /* 0x0000001802207810 */ /* 0x000fc40007ffe0ff */
[----:B------:R-:W-:Y:S02]  /*2ca0*/  FSEL R26, R30, -INF , !P3 ;  /* 0xff8000001e1a7808 */ /* 0x000fe40005800000 */
[----:B------:R-:W1:Y:S01]  /*2cb0*/  I2F R31, R32 ;  /* 0x00000020001f7306 */ /* 0x000e620000201400 */
[C---:B------:R-:W-:Y:S01]  /*2cc0*/  HMMA.16816.F32.BF16 R48, R8.reuse, R22, R48 ;  /* 0x000000160830723c */ /* 0x040fe20000041830 */
[----:B------:R-:W-:Y:S02]  /*2cd0*/  IADD3 R30, R2, 0x21, RZ ;  /* 0x00000021021e7810 */ /* 0x000fe40007ffe0ff */
[C---:B------:R-:W-:Y:S02]  /*2ce0*/  ISETP.GE.AND P0, PT, R32.reuse, R123, PT ;  /* 0x0000007b2000720c */ /* 0x040fe40003f06270 */
[----:B------:R-:W-:Y:S02]  /*2cf0*/  ISETP.GE.AND P3, PT, R32, R117, PT ;  /* 0x000000752000720c */ /* 0x000fe40003f66270 */
[----:B------:R-:W3:Y:S01]  /*2d00*/  I2F R22, R30 ;  /* 0x0000001e00167306 */ /* 0x000ee20000201400 */
[----:B------:R-:W-:Y:S01]  /*2d10*/  HMMA.16816.F32.BF16 R60, R8, R28, R60 ;  /* 0x0000001c083c723c */ /* 0x000fe2000004183c */
[----:B------:R-:W-:-:S02]  /*2d20*/  FSEL R24, R24, -INF , !P4 ;  /* 0xff80000018187808 */ /* 0x000fc40006000000 */
[-C--:B------:R-:W-:Y:S02]  /*2d30*/  ISETP.GE.AND P4, PT, R18, R117.reuse, PT ;  /* 0x000000751200720c */ /* 0x080fe40003f86270 */
[C---:B------:R-:W-:Y:S01]  /*2d40*/  IADD3 R6, R2.reuse, 0x19, RZ ;  /* 0x0000001902067810 */ /* 0x040fe20007ffe0ff */
[CC--:B-1----:R-:W-:Y:S01]  /*2d50*/  FFMA.FTZ R20, R31.reuse, R0.reuse, R56 ;  /* 0x000000001f147223 */ /* 0x0c2fe20000010038 */
[----:B------:R-:W-:Y:S01]  /*2d60*/  IADD3 R28, R2, 0x10, RZ ;  /* 0x00000010021c7810 */ /* 0x000fe20007ffe0ff */
[-C--:B------:R-:W-:Y:S01]  /*2d70*/  FFMA.FTZ R21, R31, R0.reuse, R58 ;  /* 0x000000001f157223 */ /* 0x080fe2000001003a */
[C---:B--2---:R-:W-:Y:S01]  /*2d80*/  HMMA.16816.F32.BF16 R44, R8.reuse, R12, R44 ;  /* 0x0000000c082c723c */ /* 0x044fe2000004182c */
[----:B------:R-:W1:Y:S01]  /*2d90*/  I2F R31, R34 ;  /* 0x00000022001f7306 */ /* 0x000e620000201400 */
[-C--:B------:R-:W-:Y:S01]  /*2da0*/  FFMA.FTZ R29, R16, R0.reuse, R71 ;  /* 0x00000000101d7223 */ /* 0x080fe20000010047 */
[----:B------:R-:W-:Y:S02]  /*2db0*/  FSEL R20, R20, -INF , !P0 ;  /* 0xff80000014147808 */ /* 0x000fe40004000000 */
[----:B------:R-:W-:Y:S01]  /*2dc0*/  FSEL R21, R21, -INF , !P3 ;  /* 0xff80000015157808 */ /* 0x000fe20005800000 */
[-C--:B---3--:R-:W-:Y:S01]  /*2dd0*/  FFMA.FTZ R53, R22, R0.reuse, R53 ;  /* 0x0000000016357223 */ /* 0x088fe20000010035 */
[----:B------:R-:W-:Y:S01]  /*2de0*/  ISETP.GE.AND P0, PT, R30, R117, PT ;  /* 0x000000751e00720c */ /* 0x000fe20003f06270 */
[----:B------:R-:W-:Y:S01]  /*2df0*/  FFMA.FTZ R55, R22, R0, R55 ;  /* 0x0000000016377223 */ /* 0x000fe20000010037 */
[----:B------:R-:W2:Y:S01]  /*2e00*/  I2F R19, R28 ;  /* 0x0000001c00137306 */ /* 0x000ea20000201400 */
[----:B------:R-:W-:Y:S01]  /*2e10*/  ISETP.GE.AND P3, PT, R34, R123, PT ;  /* 0x0000007b2200720c */ /* 0x000fe20003f66270 */
[----:B------:R-:W-:Y:S01]  /*2e20*/  HMMA.16816.F32.BF16 R80, R8, R14, R80 ;  /* 0x0000000e0850723c */ /* 0x000fe20000041850 */
[----:B------:R-:W-:-:S02]  /*2e30*/  IADD3 R22, R2, 0x31, RZ ;  /* 0x0000003102167810 */ /* 0x000fc40007ffe0ff */
[----:B------:R-:W-:Y:S02]  /*2e40*/  FSEL R16, R69, -INF , !P6 ;  /* 0xff80000045107808 */ /* 0x000fe40007000000 */
[C---:B------:R-:W-:Y:S01]  /*2e50*/  ISETP.GE.AND P1, PT, R28.reuse, R123, PT ;  /* 0x0000007b1c00720c */ /* 0x040fe20003f26270 */
[CC--:B-1----:R-:W-:Y:S01]  /*2e60*/  FFMA.FTZ R48, R31.reuse, R0.reuse, R48 ;  /* 0x000000001f307223 */ /* 0x0c2fe20000010030 */
[----:B------:R-:W-:Y:S01]  /*2e70*/  ISETP.GE.AND P6, PT, R28, R117, PT ;  /* 0x000000751c00720c */ /* 0x000fe20003fc6270 */
[-C--:B------:R-:W-:Y:S01]  /*2e80*/  FFMA.FTZ R50, R31, R0.reuse, R50 ;  /* 0x000000001f327223 */ /* 0x080fe20000010032 */
[----:B------:R-:W-:Y:S02]  /*2e90*/  FSEL R29, R29, -INF , !P2 ;  /* 0xff8000001d1d7808 */ /* 0x000fe40005000000 */
[-C--:B------:R-:W-:Y:S01]  /*2ea0*/  ISETP.GE.AND P2, PT, R18, R123.reuse, PT ;  /* 0x0000007b1200720c */ /* 0x080fe20003f46270 */
[-C--:B------:R-:W-:Y:S01]  /*2eb0*/  FFMA.FTZ R18, R17, R0.reuse, R61 ;  /* 0x0000000011127223 */ /* 0x080fe2000001003d */
[----:B------:R-:W-:Y:S01]  /*2ec0*/  FSEL R169, R55, -INF , !P0 ;  /* 0xff80000037a97808 */ /* 0x000fe20004000000 */
[CC--:B--2---:R-:W-:Y:S01]  /*2ed0*/  FFMA.FTZ R28, R19.reuse, R0.reuse, R60 ;  /* 0x00000000131c7223 */ /* 0x0c4fe2000001003c */
[----:B------:R-:W-:Y:S01]  /*2ee0*/  FSEL R168, R48, -INF , !P3 ;  /* 0xff80000030a87808 */ /* 0x000fe20005800000 */
[-C--:B------:R-:W-:Y:S01]  /*2ef0*/  FFMA.FTZ R62, R19, R0.reuse, R62 ;  /* 0x00000000133e7223 */ /* 0x080fe2000001003e */
[C---:B------:R-:W-:Y:S01]  /*2f00*/  ISETP.GE.AND P0, PT, R22.reuse, R123, PT ;  /* 0x0000007b1600720c */ /* 0x040fe20003f06270 */
[----:B------:R-:W-:Y:S01]  /*2f10*/  FFMA.FTZ R19, R17, R0, R63 ;  /* 0x0000000011137223 */ /* 0x000fe2000001003f */
[----:B------:R-:W-:-:S02]  /*2f20*/  ISETP.GE.AND P3, PT, R22, R117, PT ;  /* 0x000000751600720c */ /* 0x000fc40003f66270 */
[----:B------:R-:W-:Y:S01]  /*2f30*/  IADD3 R32, R2, 0x20, RZ ;  /* 0x0000002002207810 */ /* 0x000fe20007ffe0ff */
[----:B------:R-:W1:Y:S01]  /*2f40*/  I2F R22, R22 ;  /* 0x0000001600167306 */ /* 0x000e620000201400 */
[----:B------:R-:W-:Y:S02]  /*2f50*/  FSEL R28, R28, -INF , !P1 ;  /* 0xff8000001c1c7808 */ /* 0x000fe40004800000 */
[C---:B------:R-:W-:Y:S02]  /*2f60*/  ISETP.GE.AND P5, PT, R6.reuse, R123, PT ;  /* 0x0000007b0600720c */ /* 0x040fe40003fa6270 */
[----:B------:R-:W-:Y:S02]  /*2f70*/  ISETP.GE.AND P1, PT, R6, R117, PT ;  /* 0x000000750600720c */ /* 0x000fe40003f26270 */
[----:B------:R-:W-:Y:S01]  /*2f80*/  FSEL R17, R62, -INF , !P6 ;  /* 0xff8000003e117808 */ /* 0x000fe20007000000 */
[----:B------:R-:W2:Y:S01]  /*2f90*/  I2F R6, R6 ;  /* 0x0000000600067306 */ /* 0x000ea20000201400 */
[----:B------:R-:W-:-:S02]  /*2fa0*/  FSEL R18, R18, -INF , !P2 ;  /* 0xff80000012127808 */ /* 0x000fc40005000000 */
[----:B------:R-:W-:Y:S02]  /*2fb0*/  FSEL R19, R19, -INF , !P4 ;  /* 0xff80000013137808 */ /* 0x000fe40006000000 */
[C---:B------:R-:W-:Y:S02]  /*2fc0*/  ISETP.GE.AND P6, PT, R32.reuse, R123, PT ;  /* 0x0000007b2000720c */ /* 0x040fe40003fc6270 */
[----:B------:R-:W-:Y:S01]  /*2fd0*/  ISETP.GE.AND P2, PT, R32, R117, PT ;  /* 0x000000752000720c */ /* 0x000fe20003f46270 */
[----:B------:R3:W4:Y:S01]  /*2fe0*/  I2F R35, R32 ;  /* 0x0000002000237306 */ /* 0x0007220000201400 */
[----:B------:R-:W-:Y:S01]  /*2ff0*/  ISETP.GE.AND P4, PT, R30, R123, PT ;  /* 0x0000007b1e00720c */ /* 0x000fe20003f86270 */
[-C--:B-1----:R-:W-:Y:S01]  /*3000*/  FFMA.FTZ R47, R22, R0.reuse, R47 ;  /* 0x00000000162f7223 */ /* 0x082fe2000001002f */
[----:B------:R-:W-:Y:S01]  /*3010*/  IADD3 R30, R2, 0x30, RZ ;  /* 0x00000030021e7810 */ /* 0x000fe20007ffe0ff */
[----:B------:R-:W-:Y:S01]  /*3020*/  FFMA.FTZ R45, R22, R0, R45 ;  /* 0x00000000162d7223 */ /* 0x000fe2000001002d */
[----:B------:R-:W-:-:S02]  /*3030*/  IADD3 R10, R2, 0x38, RZ ;  /* 0x00000038020a7810 */ /* 0x000fc40007ffe0ff */
[----:B------:R-:W-:Y:S01]  /*3040*/  IADD3 R8, R2, 0x39, RZ ;  /* 0x0000003902087810 */ /* 0x000fe20007ffe0ff */
[----:B------:R-:W1:Y:S01]  /*3050*/  I2F R13, R30 ;  /* 0x0000001e000d7306 */ /* 0x000e620000201400 */
[CC--:B--2---:R-:W-:Y:S01]  /*3060*/  FFMA.FTZ R57, R6.reuse, R0.reuse, R57 ;  /* 0x0000000006397223 */ /* 0x0c4fe20000010039 */
[----:B------:R-:W-:Y:S01]  /*3070*/  FSEL R107, R47, -INF , !P3 ;  /* 0xff8000002f6b7808 */ /* 0x000fe20005800000 */
[-C--:B------:R-:W-:Y:S01]  /*3080*/  FFMA.FTZ R23, R6, R0.reuse, R59 ;  /* 0x0000000006177223 */ /* 0x080fe2000001003b */
[----:B------:R-:W-:Y:S02]  /*3090*/  ISETP.GE.AND P3, PT, R116, 0x2, PT ;  /* 0x000000027400780c */ /* 0x000fe40003f66270 */
[----:B------:R-:W-:Y:S02]  /*30a0*/  FSEL R6, R57, -INF , !P5 ;  /* 0xff80000039067808 */ /* 0x000fe40006800000 */
[----:B---3--:R-:W-:Y:S01]  /*30b0*/  IADD3 R32, R2, 0x29, RZ ;  /* 0x0000002902207810 */ /* 0x008fe20007ffe0ff */
[----:B------:R-:W2:Y:S01]  /*30c0*/  I2F R11, R10 ;  /* 0x0000000a000b7306 */ /* 0x000ea20000201400 */
[-C--:B----4-:R-:W-:Y:S01]  /*30d0*/  FFMA.FTZ R52, R35, R0.reuse, R52 ;  /* 0x0000000023347223 */ /* 0x090fe20000010034 */
[----:B------:R-:W-:Y:S01]  /*30e0*/  FSEL R23, R23, -INF , !P1 ;  /* 0xff80000017177808 */ /* 0x000fe20004800000 */
[----:B------:R-:W-:Y:S01]  /*30f0*/  FFMA.FTZ R54, R35, R0, R54 ;  /* 0x0000000023367223 */ /* 0x000fe20000010036 */
[----:B------:R-:W-:-:S02]  /*3100*/  FSEL R126, R53, -INF , !P4 ;  /* 0xff800000357e7808 */ /* 0x000fc40006000000 */
[----:B------:R-:W-:Y:S01]  /*3110*/  ISETP.GE.AND P5, PT, R34, R117, PT ;  /* 0x000000752200720c */ /* 0x000fe20003fa6270 */
[CC--:B-1----:R-:W-:Y:S01]  /*3120*/  FFMA.FTZ R46, R13.reuse, R0.reuse, R46 ;  /* 0x000000000d2e7223 */ /* 0x0c2fe2000001002e */
[----:B------:R-:W1:Y:S01]  /*3130*/  I2F R12, R32 ;  /* 0x00000020000c7306 */ /* 0x000e620000201400 */
[----:B------:R-:W-:Y:S01]  /*3140*/  ISETP.GE.AND P1, PT, R32, R123, PT ;  /* 0x0000007b2000720c */ /* 0x000fe20003f26270 */
[-C--:B------:R-:W-:Y:S01]  /*3150*/  FFMA.FTZ R44, R13, R0.reuse, R44 ;  /* 0x000000000d2c7223 */ /* 0x080fe2000001002c */
[-C--:B------:R-:W-:Y:S02]  /*3160*/  ISETP.GE.AND P4, PT, R30, R117.reuse, PT ;  /* 0x000000751e00720c */ /* 0x080fe40003f86270 */
[----:B------:R-:W-:Y:S02]  /*3170*/  FSEL R114, R52, -INF , !P6 ;  /* 0xff80000034727808 */ /* 0x000fe40007000000 */
[----:B------:R-:W-:Y:S01]  /*3180*/  FSEL R125, R54, -INF , !P2 ;  /* 0xff800000367d7808 */ /* 0x000fe20005000000 */
[----:B------:R-:W3:Y:S01]  /*3190*/  I2F R9, R8 ;  /* 0x0000000800097306 */ /* 0x000ee20000201400 */
[----:B------:R-:W-:Y:S01]  /*31a0*/  ISETP.GE.AND P6, PT, R32, R117, PT ;  /* 0x000000752000720c */ /* 0x000fe20003fc6270 */
[CC--:B--2---:R-:W-:Y:S01]  /*31b0*/  FFMA.FTZ R80, R11.reuse, R0.reuse, R80 ;  /* 0x000000000b507223 */ /* 0x0c4fe20000010050 */
[----:B------:R-:W-:Y:S01]  /*31c0*/  ISETP.GE.AND P2, PT, R30, R123, PT ;  /* 0x0000007b1e00720c */ /* 0x000fe20003f46270 */
[----:B------:R-:W-:Y:S01]  /*31d0*/  FFMA.FTZ R82, R11, R0, R82 ;  /* 0x000000000b527223 */ /* 0x000fe20000010052 */
[----:B------:R-:W-:-:S02]  /*31e0*/  FSEL R161, R50, -INF , !P5 ;  /* 0xff80000032a17808 */ /* 0x000fc40006800000 */
[----:B------:R-:W-:Y:S01]  /*31f0*/  FSEL R104, R46, -INF , !P4 ;  /* 0xff8000002e687808 */ /* 0x000fe20006000000 */
[CC--:B-1----:R-:W-:Y:S01]  /*3200*/  FFMA.FTZ R49, R12.reuse, R0.reuse, R49 ;  /* 0x000000000c317223 */ /* 0x0c2fe20000010031 */
[----:B------:R-:W-:Y:S01]  /*3210*/  FSEL R108, R45, -INF , !P0 ;  /* 0xff8000002d6c7808 */ /* 0x000fe20004000000 */
[-C--:B------:R-:W-:Y:S01]  /*3220*/  FFMA.FTZ R51, R12, R0.reuse, R51 ;  /* 0x000000000c337223 */ /* 0x080fe20000010033 */
[C---:B------:R-:W-:Y:S02]  /*3230*/  ISETP.GE.AND P5, PT, R10.reuse, R123, PT ;  /* 0x0000007b0a00720c */ /* 0x040fe40003fa6270 */
[----:B------:R-:W-:Y:S02]  /*3240*/  FSEL R170, R49, -INF , !P1 ;  /* 0xff80000031aa7808 */ /* 0x000fe40004800000 */
[----:B------:R-:W-:Y:S01]  /*3250*/  ISETP.GE.AND P1, PT, R10, R117, PT ;  /* 0x000000750a00720c */ /* 0x000fe20003f26270 */
[-C--:B------:R-:W-:Y:S01]  /*3260*/  FFMA.FTZ R10, R33, R0.reuse, R68 ;  /* 0x00000000210a7223 */ /* 0x080fe20000010044 */
[C---:B------:R-:W-:Y:S01]  /*3270*/  ISETP.GE.AND P4, PT, R8.reuse, R123, PT ;  /* 0x0000007b0800720c */ /* 0x040fe20003f86270 */
[-C--:B---3--:R-:W-:Y:S01]  /*3280*/  FFMA.FTZ R81, R9, R0.reuse, R81 ;  /* 0x0000000009517223 */ /* 0x088fe20000010051 */
[----:B------:R-:W-:Y:S01]  /*3290*/  BAR.SYNC.DEFER_BLOCKING 0x0 ;  /* 0x0000000000007b1d */ /* 0x000fe20000010000 */
[----:B------:R-:W-:Y:S01]  /*32a0*/  ISETP.GE.AND P0, PT, R8, R117, PT ;  /* 0x000000750800720c */ /* 0x000fe20003f06270 */
[-C--:B------:R-:W-:Y:S01]  /*32b0*/  FFMA.FTZ R8, R33, R0.reuse, R70 ;  /* 0x0000000021087223 */ /* 0x080fe20000010046 */
[----:B------:R-:W-:Y:S01]  /*32c0*/  FSEL R127, R51, -INF , !P6 ;  /* 0xff800000337f7808 */ /* 0x000fe20007000000 */
[----:B------:R-:W-:Y:S01]  /*32d0*/  FFMA.FTZ R83, R9, R0, R83 ;  /* 0x0000000009537223 */ /* 0x000fe20000010053 */
[----:B------:R-:W-:-:S02]  /*32e0*/  FSEL R109, R44, -INF , !P2 ;  /* 0xff8000002c6d7808 */ /* 0x000fc40005000000 */
        /* <DEDUP_REMOVED lines=81> */
.L_x_683:
[----:B------:R-:W-:Y:S05]  /*3800*/  BSYNC B0 ;  /* 0x0000000000007941 */ /* 0x000fea0003800000 */
.L_x_682:
[----:B------:R-:W0:Y:S02]  /*3810*/  LDGDEPBAR ;  /* 0x00000000000079af */ /* 0x000e240000000000 */
.L_x_681:
        /* <DEDUP_REMOVED lines=21> */
[----:B------:R-:W-:Y:S02]  /*3970*/  SHF.L.U32 R140, R4, 0x1, RZ ;  /* 0x00000001048c7819 */ /* 0x000fe400000006ff */
[----:B------:R-:W-:Y:S02]  /*3980*/  FMNMX.FTZ R3, R109, R12, !PT ;  /* 0x0000000c6d037209 */ /* 0x000fe40007810000 */
[----:B------:R-:W-:Y:S01]  /*3990*/  LEA R138, R7, R140, 0x1 ;  /* 0x0000008c078a7211 */ /* 0x000fe200078e08ff */
[----:B------:R-:W-:Y:S01]  /*39a0*/  LDSM.16.MT88.4 R92, [R140+0x8000] ;  /* 0x008000008c5c783b */ /* 0x000fe20000004200 */
[----:B------:R-:W-:-:S02]  /*39b0*/  FMNMX.FTZ R3, R108, R3, !PT ;  /* 0x000000036c037209 */ /* 0x000fc40007810000 */
[----:B------:R-:W-:Y:S01]  /*39c0*/  LEA R137, R5, R140, 0x1 ;  /* 0x0000008c05897211 */ /* 0x000fe200078e08ff */
[----:B------:R-:W-:Y:S01]  /*39d0*/  LDSM.16.MT88.4 R40, [R138+0x8000] ;  /* 0x008000008a28783b */ /* 0x000fe20000004200 */
[----:B------:R-:W-:Y:S02]  /*39e0*/  FMNMX.FTZ R12, R112, R3, !PT ;  /* 0x00000003700c7209 */ /* 0x000fe40007810000 */
[----:B------:R-:W-:Y:S01]  /*39f0*/  FMNMX.FTZ R3, R127, R2, !PT ;  /* 0x000000027f037209 */ /* 0x000fe20007810000 */
[----:B------:R-:W-:Y:S01]  /*3a00*/  LDSM.16.MT88.4 R64, [R140+0xa000] ;  /* 0x00a000008c40783b */ /* 0x000fe20000004200 */
[----:B------:R-:W-:Y:S02]  /*3a10*/  FMNMX.FTZ R11, R111, R12, !PT ;  /* 0x0000000c6f0b7209 */ /* 0x000fe40007810000 */
[----:B------:R-:W-:Y:S01]  /*3a20*/  FMNMX.FTZ R2, R104, R3, !PT ;  /* 0x0000000368027209 */ /* 0x000fe20007810000 */
[----:B------:R-:W-:Y:S01]  /*3a30*/  LDSM.16.MT88.4 R48, [R137+0x8000] ;  /* 0x008000008930783b */ /* 0x000fe20000004200 */
[----:B------:R-:W-:-:S02]  /*3a40*/  LEA R136, R5, R138, 0x1 ;  /* 0x0000008a05887211 */ /* 0x000fc400078e08ff */
[----:B------:R-:W-:Y:S01]  /*3a50*/  FMNMX.FTZ R3, R107, R2, !PT ;  /* 0x000000026b037209 */ /* 0x000fe20007810000 */
[----:B------:R-:W2:Y:S03]  /*3a60*/  SHFL.BFLY PT, R12, R11, 0x2, 0x1f ;  /* 0x0c401f000b0c7f89 */ /* 0x000ea600000e0000 */
[----:B-1----:R-:W-:Y:S01]  /*3a70*/  FMNMX.FTZ R14, R106, R3, !PT ;  /* 0x000000036a0e7209 */ /* 0x002fe20007810000 */
[----:B------:R-:W-:Y:S03]  /*3a80*/  LDSM.16.MT88.4 R56, [R136+0x8000] ;  /* 0x008000008838783b */ /* 0x000fe60000004200 */
[----:B------:R-:W-:Y:S01]  /*3a90*/  FMNMX.FTZ R14, R105, R14, !PT ;  /* 0x0000000e690e7209 */ /* 0x000fe20007810000 */
[----:B------:R-:W-:Y:S04]  /*3aa0*/  LDSM.16.MT88.4 R72, [R138+0xa000] ;  /* 0x00a000008a48783b */ /* 0x000fe80000004200 */
[----:B------:R-:W1:Y:S04]  /*3ab0*/  SHFL.BFLY PT, R9, R14, 0x2, 0x1f ;  /* 0x0c401f000e097f89 */ /* 0x000e6800000e0000 */
[----:B------:R-:W-:Y:S01]  /*3ac0*/  LDSM.16.MT88.4 R80, [R137+0xa000] ;  /* 0x00a000008950783b */ /* 0x000fe20000004200 */
[----:B--2---:R-:W-:-:S05]  /*3ad0*/  FMNMX.FTZ R12, R11, R12, !PT ;  /* 0x0000000c0b0c7209 */ /* 0x004fca0007810000 */
[----:B------:R-:W2:Y:S01]  /*3ae0*/  SHFL.BFLY PT, R3, R12, 0x1, 0x1f ;  /* 0x0c201f000c037f89 */ /* 0x000ea200000e0000 */
[----:B-1----:R-:W-:-:S05]  /*3af0*/  FMNMX.FTZ R9, R14, R9, !PT ;  /* 0x000000090e097209 */ /* 0x002fca0007810000 */
[----:B------:R-:W1:Y:S01]  /*3b00*/  SHFL.BFLY PT, R2, R9, 0x1, 0x1f ;  /* 0x0c201f0009027f89 */ /* 0x000e6200000e0000 */
[----:B--2---:R-:W-:-:S03]  /*3b10*/  FMNMX.FTZ R3, R12, R3, !PT ;  /* 0x000000030c037209 */ /* 0x004fc60007810000 */
[----:B------:R-:W-:Y:S01]  /*3b20*/  LDSM.16.MT88.4 R12, [R140+0x8800] ;  /* 0x008800008c0c783b */ /* 0x000fe20000004200 */
[C---:B------:R-:W-:Y:S01]  /*3b30*/  FSETP.NEU.FTZ.AND P0, PT, R3.reuse, -INF , PT ;  /* 0xff8000000300780b */ /* 0x040fe20003f1d000 */
[----:B------:R-:W-:-:S05]  /*3b40*/  FMUL.FTZ R113, R3, c[0x0][0x23c] ;  /* 0x00008f0003717a20 */ /* 0x000fca0000410000 */
[----:B------:R-:W-:Y:S02]  /*3b50*/  FSEL R113, R113, RZ, P0 ;  /* 0x000000ff71717208 */ /* 0x000fe40000000000 */
[----:B-1----:R-:W-:-:S03]  /*3b60*/  FMNMX.FTZ R2, R9, R2, !PT ;  /* 0x0000000209027209 */ /* 0x002fc60007810000 */
[--C-:B------:R-:W-:Y:S01]  /*3b70*/  FFMA.FTZ R101, R10, c[0x0][0x23c], -R113.reuse ;  /* 0x00008f000a657a23 */ /* 0x100fe20000010871 */
[C---:B------:R-:W-:Y:S01]  /*3b80*/  FSETP.NEU.FTZ.AND P0, PT, R2.reuse, -INF , PT ;  /* 0xff8000000200780b */ /* 0x040fe20003f1d000 */
[----:B------:R-:W-:Y:S02]  /*3b90*/  FMUL.FTZ R110, R2, c[0x0][0x23c] ;  /* 0x00008f00026e7a20 */ /* 0x000fe40000410000 */
[--C-:B------:R-:W-:Y:S02]  /*3ba0*/  FFMA.FTZ R100, R16, c[0x0][0x23c], -R113.reuse ;  /* 0x00008f0010647a23 */ /* 0x100fe40000010871 */
[--C-:B------:R-:W-:Y:S01]  /*3bb0*/  FFMA.FTZ R35, R24, c[0x0][0x23c], -R113.reuse ;  /* 0x00008f0018237a23 */ /* 0x100fe20000010871 */
[----:B------:R-:W-:Y:S01]  /*3bc0*/  FSEL R110, R110, RZ, P0 ;  /* 0x000000ff6e6e7208 */ /* 0x000fe20000000000 */
[--C-:B------:R-:W-:Y:S01]  /*3bd0*/  FFMA.FTZ R30, R26, c[0x0][0x23c], -R113.reuse ;  /* 0x00008f001a1e7a23 */ /* 0x100fe20000010871 */
[----:B------:R-:W-:Y:S01]  /*3be0*/  MUFU.EX2 R101, R101 ;  /* 0x0000006500657308 */ /* 0x000fe20000000800 */
[----:B------:R-:W-:-:S02]  /*3bf0*/  FFMA.FTZ R31, R28, c[0x0][0x23c], -R113 ;  /* 0x00008f001c1f7a23 */ /* 0x000fc40000010871 */
[--C-:B------:R-:W-:Y:S02]  /*3c00*/  FFMA.FTZ R103, R8, c[0x0][0x23c], -R110.reuse ;  /* 0x00008f0008677a23 */ /* 0x100fe4000001086e */
[--C-:B------:R-:W-:Y:S01]  /*3c10*/  FFMA.FTZ R102, R29, c[0x0][0x23c], -R110.reuse ;  /* 0x00008f001d667a23 */ /* 0x100fe2000001086e */
[----:B------:R-:W1:Y:S01]  /*3c20*/  LDSM.16.MT88.4 R8, [R138+0x8800] ;  /* 0x008800008a08783b */ /* 0x000e620000004200 */
[--C-:B------:R-:W-:Y:S01]  /*3c30*/  FFMA.FTZ R34, R25, c[0x0][0x23c], -R110.reuse ;  /* 0x00008f0019227a23 */ /* 0x100fe2000001086e */
[----:B------:R-:W2:Y:S01]  /*3c40*/  MUFU.EX2 R100, R100 ;  /* 0x0000006400647308 */ /* 0x000ea20000000800 */
[----:B------:R-:W-:Y:S02]  /*3c50*/  FFMA.FTZ R33, R27, c[0x0][0x23c], -R110 ;  /* 0x00008f001b217a23 */ /* 0x000fe4000001086e */
[--C-:B------:R-:W-:Y:S02]  /*3c60*/  FFMA.FTZ R28, R18, c[0x0][0x23c], -R113.reuse ;  /* 0x00008f00121c7a23 */ /* 0x100fe40000010871 */
[----:B------:R-:W-:-:S02]  /*3c70*/  FFMA.FTZ R29, R20, c[0x0][0x23c], -R113 ;  /* 0x00008f00141d7a23 */ /* 0x000fc40000010871 */
[--C-:B------:R-:W-:Y:S01]  /*3c80*/  FFMA.FTZ R24, R6, c[0x0][0x23c], -R113.reuse ;  /* 0x00008f0006187a23 */ /* 0x100fe20000010871 */
[----:B------:R-:W-:Y:S01]  /*3c90*/  MUFU.EX2 R35, R35 ;  /* 0x0000002300237308 */ /* 0x000fe20000000800 */
[--C-:B------:R-:W-:Y:S02]  /*3ca0*/  FFMA.FTZ R32, R17, c[0x0][0x23c], -R110.reuse ;  /* 0x00008f0011207a23 */ /* 0x100fe4000001086e */
[--C-:B------:R-:W-:Y:S02]  /*3cb0*/  FFMA.FTZ R27, R19, c[0x0][0x23c], -R110.reuse ;  /* 0x00008f00131b7a23 */ /* 0x100fe4000001086e */
[--C-:B------:R-:W-:Y:S01]  /*3cc0*/  FFMA.FTZ R26, R21, c[0x0][0x23c], -R110.reuse ;  /* 0x00008f00151a7a23 */ /* 0x100fe2000001086e */
[----:B------:R-:W-:Y:S01]  /*3cd0*/  LDSM.16.MT88.4 R16, [R137+0x8800] ;  /* 0x008800008910783b */ /* 0x000fe20000004200 */
[----:B------:R-:W-:Y:S01]  /*3ce0*/  FFMA.FTZ R25, R23, c[0x0][0x23c], -R110 ;  /* 0x00008f0017197a23 */ /* 0x000fe2000001086e */
[----:B------:R-:W3:Y:S01]  /*3cf0*/  MUFU.EX2 R30, R30 ;  /* 0x0000001e001e7308 */ /* 0x000ee20000000800 */
[----:B--2---:R-:W-:Y:S01]  /*3d00*/  F2FP.BF16.PACK_AB R84, R100, R101 ;  /* 0x000000656454723e */ /* 0x004fe200000010ff */
[----:B------:R-:W-:Y:S01]  /*3d10*/  LDSM.16.MT88.4 R20, [R136+0x8800] ;  /* 0x008800008814783b */ /* 0x000fe20000004200 */
        /* <DEDUP_REMOVED lines=8> */
[----:B------:R-:W2:Y:S01]  /*3da0*/  MUFU.EX2 R102, R102 ;  /* 0x0000006600667308 */ /* 0x000ea20000000800 */
[----:B---3--:R-:W-:Y:S01]  /*3db0*/  F2FP.BF16.PACK_AB R86, R30, R35 ;  /* 0x000000231e56723e */ /* 0x008fe200000010ff */
[----:B------:R-:W-:-:S02]  /*3dc0*/  FFMA.FTZ R111, R111, c[0x0][0x23c], -R113 ;  /* 0x00008f006f6f7a23 */ /* 0x000fc40000010871 */
[--C-:B------:R-:W-:Y:S02]  /*3dd0*/  FFMA.FTZ R104, R104, c[0x0][0x23c], -R110.reuse ;  /* 0x00008f0068687a23 */ /* 0x100fe4000001086e */
[--C-:B------:R-:W-:Y:S02]  /*3de0*/  FFMA.FTZ R107, R107, c[0x0][0x23c], -R110.reuse ;  /* 0x00008f006b6b7a23 */ /* 0x100fe4000001086e */
[----:B------:R-:W-:Y:S01]  /*3df0*/  MUFU.EX2 R34, R34 ;  /* 0x0000002200227308 */ /* 0x000fe20000000800 */
[----:B------:R-:W-:Y:S02]  /*3e00*/  FFMA.FTZ R106, R106, c[0x0][0x23c], -R110 ;  /* 0x00008f006a6a7a23 */ /* 0x000fe4000001086e */
[----:B------:R-:W-:-:S04]  /*3e10*/  FADD.FTZ R100, R101, R100 ;  /* 0x0000006465647221 */ /* 0x000fc80000010000 */
[----:B------:R-:W-:Y:S01]  /*3e20*/  FADD.FTZ R35, R35, R100 ;  /* 0x0000006423237221 */ /* 0x000fe20000010000 */
[----:B------:R-:W3:Y:S01]  /*3e30*/  MUFU.EX2 R33, R33 ;  /* 0x0000002100217308 */ /* 0x000ee20000000800 */
[----:B--2---:R-:W-:Y:S01]  /*3e40*/  F2FP.BF16.PACK_AB R85, R102, R103 ;  /* 0x000000676655723e */ /* 0x004fe200000010ff */
[----:B------:R-:W-:Y:S02]  /*3e50*/  FADD.FTZ R103, R103, R102 ;  /* 0x0000006667677221 */ /* 0x000fe40000010000 */
[----:B------:R-:W-:-:S04]  /*3e60*/  FADD.FTZ R30, R30, R35 ;  /* 0x000000231e1e7221 */ /* 0x000fc80000010000 */
[----:B------:R-:W-:Y:S01]  /*3e70*/  MUFU.EX2 R31, R31 ;  /* 0x0000001f001f7308 */ /* 0x000fe20000000800 */
[----:B---3--:R-:W-:-:S07]  /*3e80*/  F2FP.BF16.PACK_AB R87, R33, R34 ;  /* 0x000000222157723e */ /* 0x008fce00000010ff */
[----:B------:R-:W2:Y:S01]  /*3e90*/  MUFU.EX2 R28, R28 ;  /* 0x0000001c001c7308 */ /* 0x000ea20000000800 */
[----:B------:R-:W-:-:S04]  /*3ea0*/  FADD.FTZ R34, R34, R103 ;  /* 0x0000006722227221 */ /* 0x000fc80000010000 */
[----:B------:R-:W-:Y:S01]  /*3eb0*/  FADD.FTZ R33, R33, R34 ;  /* 0x0000002221217221 */ /* 0x000fe20000010000 */
[C---:B------:R-:W-:Y:S02]  /*3ec0*/  HMMA.16816.F32.BF16 R36, R84.reuse, R40, RZ ;  /* 0x000000285424723c */ /* 0x040fe400000418ff */
[----:B------:R-:W-:Y:S06]  /*3ed0*/  MUFU.EX2 R29, R29 ;  /* 0x0000001d001d7308 */ /* 0x000fec0000000800 */
[----:B------:R-:W-:Y:S02]  /*3ee0*/  HMMA.16816.F32.BF16 R40, R84, R42, RZ ;  /* 0x0000002a5428723c */ /* 0x000fe400000418ff */
[----:B------:R-:W3:Y:S01]  /*3ef0*/  MUFU.EX2 R24, R24 ;  /* 0x0000001800187308 */ /* 0x000ee20000000800 */
[----:B--2---:R-:W-:Y:S01]  /*3f00*/  F2FP.BF16.PACK_AB R4, R28, R31 ;  /* 0x0000001f1c04723e */ /* 0x004fe200000010ff */
[----:B------:R-:W-:-:S04]  /*3f10*/  FADD.FTZ R31, R31, R30 ;  /* 0x0000001e1f1f7221 */ /* 0x000fc80000010000 */
[C---:B------:R-:W-:Y:S01]  /*3f20*/  HMMA.16816.F32.BF16 R96, R84.reuse, R92, RZ ;  /* 0x0000005c5460723c */ /* 0x040fe200000418ff */
[----:B------:R-:W-:Y:S01]  /*3f30*/  FADD.FTZ R28, R28, R31 ;  /* 0x0000001f1c1c7221 */ /* 0x000fe20000010000 */
[----:B------:R-:W-:Y:S06]  /*3f40*/  MUFU.EX2 R32, R32 ;  /* 0x0000002000207308 */ /* 0x000fec0000000800 */
[----:B------:R-:W-:Y:S02]  /*3f50*/  HMMA.16816.F32.BF16 R92, R84, R94, RZ ;  /* 0x0000005e545c723c */ /* 0x000fe400000418ff */
[----:B------:R-:W2:Y:S01]  /*3f60*/  MUFU.EX2 R27, R27 ;  /* 0x0000001b001b7308 */ /* 0x000ea20000000800 */
[----:B---3--:R-:W-:Y:S01]  /*3f70*/  F2FP.BF16.PACK_AB R6, R24, R29 ;  /* 0x0000001d1806723e */ /* 0x008fe200000010ff */
[----:B------:R-:W-:-:S04]  /*3f80*/  FADD.FTZ R29, R29, R28 ;  /* 0x0000001c1d1d7221 */ /* 0x000fc80000010000 */
[C---:B------:R-:W-:Y:S01]  /*3f90*/  HMMA.16816.F32.BF16 R60, R84.reuse, R64, RZ ;  /* 0x00000040543c723c */ /* 0x040fe200000418ff */
[----:B------:R-:W-:Y:S01]  /*3fa0*/  FADD.FTZ R29, R24, R29 ;  /* 0x0000001d181d7221 */ /* 0x000fe20000010000 */
        /* <DEDUP_REMOVED lines=8> */
[----:B------:R-:W-:Y:S01]  /*4030*/  HMMA.16816.F32.BF16 R48, R84, R50, RZ ;  /* 0x000000325430723c */ /* 0x000fe200000418ff */
[----:B---3--:R-:W-:Y:S01]  /*4040*/  F2FP.BF16.PACK_AB R7, R25, R26 ;  /* 0x0000001a1907723e */ /* 0x008fe200000010ff */
[----:B------:R-:W2:Y:S01]  /*4050*/  MUFU.EX2 R115, R115 ;  /* 0x0000007300737308 */ /* 0x000ea20000000800 */
[----:B------:R-:W-:-:S05]  /*4060*/  FADD.FTZ R26, R26, R27 ;  /* 0x0000001b1a1a7221 */ /* 0x000fca0000010000 */
[----:B------:R-:W-:Y:S01]  /*4070*/  HMMA.16816.F32.BF16 R52, R84, R56, RZ ;  /* 0x000000385434723c */ /* 0x000fe200000418ff */
[----:B------:R-:W-:Y:S01]  /*4080*/  FADD.FTZ R26, R25, R26 ;  /* 0x0000001a191a7221 */ /* 0x000fe20000010000 */
[----:B------:R-:W-:Y:S06]  /*4090*/  MUFU.EX2 R114, R114 ;  /* 0x0000007200727308 */ /* 0x000fec0000000800 */
[C---:B-1----:R-:W-:Y:S02]  /*40a0*/  HMMA.16816.F32.BF16 R36, R4.reuse, R8, R36 ;  /* 0x000000080424723c */ /* 0x042fe40000041824 */
[----:B------:R-:W-:Y:S06]  /*40b0*/  MUFU.EX2 R125, R125 ;  /* 0x0000007d007d7308 */ /* 0x000fec0000000800 */
[C---:B------:R-:W-:Y:S01]  /*40c0*/  HMMA.16816.F32.BF16 R40, R4.reuse, R10, R40 ;  /* 0x0000000a0428723c */ /* 0x040fe20000041828 */
[----:B------:R-:W1:Y:S01]  /*40d0*/  LDSM.16.MT88.4 R8, [R140+0xa800] ;  /* 0x00a800008c08783b */ /* 0x000e620000004200 */
[----:B------:R-:W-:Y:S06]  /*40e0*/  MUFU.EX2 R109, R109 ;  /* 0x0000006d006d7308 */ /* 0x000fec0000000800 */
[C---:B------:R-:W-:Y:S02]  /*40f0*/  HMMA.16816.F32.BF16 R96, R4.reuse, R12, R96 ;  /* 0x0000000c0460723c */ /* 0x040fe40000041860 */
[----:B------:R-:W-:Y:S06]  /*4100*/  MUFU.EX2 R108, R108 ;  /* 0x0000006c006c7308 */ /* 0x000fec0000000800 */
[----:B------:R-:W-:Y:S01]  /*4110*/  HMMA.16816.F32.BF16 R92, R4, R14, R92 ;  /* 0x0000000e045c723c */ /* 0x000fe2000004185c */
[----:B------:R-:W3:Y:S01]  /*4120*/  LDSM.16.MT88.4 R12, [R136+0xa000] ;  /* 0x00a00000880c783b */ /* 0x000ee20000004200 */
[----:B------:R-:W-:Y:S06]  /*4130*/  MUFU.EX2 R112, R112 ;  /* 0x0000007000707308 */ /* 0x000fec0000000800 */
[C---:B------:R-:W-:Y:S02]  /*4140*/  HMMA.16816.F32.BF16 R68, R84.reuse, R72, RZ ;  /* 0x000000485444723c */ /* 0x040fe400000418ff */
[----:B------:R-:W-:Y:S06]  /*4150*/  MUFU.EX2 R111, R111 ;  /* 0x0000006f006f7308 */ /* 0x000fec0000000800 */
[C---:B------:R-:W-:Y:S02]  /*4160*/  HMMA.16816.F32.BF16 R76, R84.reuse, R80, RZ ;  /* 0x00000050544c723c */ /* 0x040fe400000418ff */
[----:B------:R-:W-:Y:S06]  /*4170*/  MUFU.EX2 R104, R104 ;  /* 0x0000006800687308 */ /* 0x000fec0000000800 */
[----:B------:R-:W-:Y:S02]  /*4180*/  HMMA.16816.F32.BF16 R56, R84, R58, RZ ;  /* 0x0000003a5438723c */ /* 0x000fe400000418ff */
[----:B------:R-:W-:Y:S06]  /*4190*/  MUFU.EX2 R107, R107 ;  /* 0x0000006b006b7308 */ /* 0x000fec0000000800 */
[C---:B-1----:R-:W-:Y:S02]  /*41a0*/  HMMA.16816.F32.BF16 R60, R4.reuse, R8, R60 ;  /* 0x00000008043c723c */ /* 0x042fe4000004183c */
[----:B------:R-:W-:Y:S06]  /*41b0*/  MUFU.EX2 R106, R106 ;  /* 0x0000006a006a7308 */ /* 0x000fec0000000800 */
[----:B------:R-:W-:Y:S01]  /*41c0*/  HMMA.16816.F32.BF16 R64, R4, R10, R64 ;  /* 0x0000000a0440723c */ /* 0x000fe20000041840 */
[----:B------:R-:W1:Y:S07]  /*41d0*/  LDSM.16.MT88.4 R8, [R136+0xa800] ;  /* 0x00a800008808783b */ /* 0x000e6e0000004200 */
[C---:B------:R-:W-:Y:S08]  /*41e0*/  HMMA.16816.F32.BF16 R72, R84.reuse, R74, RZ ;  /* 0x0000004a5448723c */ /* 0x040ff000000418ff */
[C---:B------:R-:W-:Y:S08]  /*41f0*/  HMMA.16816.F32.BF16 R80, R84.reuse, R82, RZ ;  /* 0x000000525450723c */ /* 0x040ff000000418ff */
[C---:B---3--:R-:W-:Y:S08]  /*4200*/  HMMA.16816.F32.BF16 R88, R84.reuse, R12, RZ ;  /* 0x0000000c5458723c */ /* 0x048ff000000418ff */
[----:B------:R-:W-:Y:S01]  /*4210*/  HMMA.16816.F32.BF16 R84, R84, R14, RZ ;  /* 0x0000000e5454723c */ /* 0x000fe200000418ff */
[----:B------:R-:W3:Y:S07]  /*4220*/  LDSM.16.MT88.4 R12, [R137+0xa800] ;  /* 0x00a80000890c783b */ /* 0x000eee0000004200 */
[C---:B------:R-:W-:Y:S08]  /*4230*/  HMMA.16816.F32.BF16 R44, R4.reuse, R16, R44 ;  /* 0x00000010042c723c */ /* 0x040ff0000004182c */
[C---:B------:R-:W-:Y:S01]  /*4240*/  HMMA.16816.F32.BF16 R48, R4.reuse, R18, R48 ;  /* 0x000000120430723c */ /* 0x040fe20000041830 */
[----:B------:R-:W4:Y:S07]  /*4250*/  LDSM.16.MT88.4 R16, [R138+0xa800] ;  /* 0x00a800008a10783b */ /* 0x000f2e0000004200 */
[C---:B-1----:R-:W-:Y:S08]  /*4260*/  HMMA.16816.F32.BF16 R88, R4.reuse, R8, R88 ;  /* 0x000000080458723c */ /* 0x042ff00000041858 */
[C---:B------:R-:W-:Y:S01]  /*4270*/  HMMA.16816.F32.BF16 R84, R4.reuse, R10, R84 ;  /* 0x0000000a0454723c */ /* 0x040fe20000041854 */
[----:B------:R-:W1:Y:S07]  /*4280*/  LDSM.16.MT88.4 R8, [R140+0x9000] ;  /* 0x009000008c08783b */ /* 0x000e6e0000004200 */
[C---:B------:R-:W-:Y:S07]  /*4290*/  HMMA.16816.F32.BF16 R52, R4.reuse, R20, R52 ;  /* 0x000000140434723c */ /* 0x040fee0000041834 */
[----:B------:R-:W-:Y:S01]  /*42a0*/  FFMA.FTZ R21, R170, c[0x0][0x23c], -R113 ;  /* 0x00008f00aa157a23 */ /* 0x000fe20000010871 */
[----:B------:R-:W-:Y:S01]  /*42b0*/  HMMA.16816.F32.BF16 R56, R4, R22, R56 ;  /* 0x000000160438723c */ /* 0x000fe20000041838 */
[----:B------:R-:W-:-:S04]  /*42c0*/  FFMA.FTZ R20, R127, c[0x0][0x23c], -R110 ;  /* 0x00008f007f147a23 */ /* 0x000fc8000001086e */
[----:B------:R-:W-:Y:S02]  /*42d0*/  MUFU.EX2 R21, R21 ;  /* 0x0000001500157308 */ /* 0x000fe40000000800 */
[--C-:B------:R-:W-:Y:S01]  /*42e0*/  FFMA.FTZ R22, R169, c[0x0][0x23c], -R110.reuse ;  /* 0x00008f00a9167a23 */ /* 0x100fe2000001086e */
[C---:B---3--:R-:W-:Y:S01]  /*42f0*/  HMMA.16816.F32.BF16 R76, R4.reuse, R12, R76 ;  /* 0x0000000c044c723c */ /* 0x048fe2000004184c */
[--C-:B------:R-:W-:Y:S02]  /*4300*/  FFMA.FTZ R23, R161, c[0x0][0x23c], -R110.reuse ;  /* 0x00008f00a1177a23 */ /* 0x100fe4000001086e */
[----:B------:R-:W-:Y:S02]  /*4310*/  FFMA.FTZ R161, R105, c[0x0][0x23c], -R110 ;  /* 0x00008f0069a17a23 */ /* 0x000fe4000001086e */
[----:B------:R-:W3:Y:S03]  /*4320*/  MUFU.EX2 R22, R22 ;  /* 0x0000001600167308 */ /* 0x000ee60000000800 */
[C---:B----4-:R-:W-:Y:S05]  /*4330*/  HMMA.16816.F32.BF16 R68, R4.reuse, R16, R68 ;  /* 0x000000100444723c */ /* 0x050fea0000041844 */
[----:B------:R-:W-:Y:S03]  /*4340*/  MUFU.EX2 R23, R23 ;  /* 0x0000001700177308 */ /* 0x000fe60000000800 */
[C---:B------:R-:W-:Y:S01]  /*4350*/  HMMA.16816.F32.BF16 R72, R4.reuse, R18, R72 ;  /* 0x000000120448723c */ /* 0x040fe20000041848 */
[----:B------:R-:W4:Y:S04]  /*4360*/  LDSM.16.MT88.4 R16, [R136+0x9000] ;  /* 0x009000008810783b */ /* 0x000f280000004200 */
[----:B------:R-:W5:Y:S03]  /*4370*/  MUFU.EX2 R20, R20 ;  /* 0x0000001400147308 */ /* 0x000f660000000800 */
[----:B------:R-:W-:Y:S01]  /*4380*/  HMMA.16816.F32.BF16 R80, R4, R14, R80 ;  /* 0x0000000e0450723c */ /* 0x000fe20000041850 */
[----:B------:R-:W4:Y:S04]  /*4390*/  LDSM.16.MT88.4 R12, [R138+0x9000] ;  /* 0x009000008a0c783b */ /* 0x000f280000004200 */
[----:B------:R-:W4:Y:S02]  /*43a0*/  MUFU.EX2 R161, R161 ;  /* 0x000000a100a17308 */ /* 0x000f240000000800 */
[----:B--2---:R-:W-:Y:S01]  /*43b0*/  F2FP.BF16.PACK_AB R4, R115, R124 ;  /* 0x0000007c7304723e */ /* 0x004fe200000010ff */
[----:B------:R-:W-:Y:S01]  /*43c0*/  FADD.FTZ R124, R124, R29 ;  /* 0x0000001d7c7c7221 */ /* 0x000fe20000010000 */
[----:B---3--:R-:W-:Y:S01]  /*43d0*/  F2FP.BF16.PACK_AB R5, R22, R125 ;  /* 0x0000007d1605723e */ /* 0x008fe200000010ff */
[----:B------:R-:W-:Y:S01]  /*43e0*/  FADD.FTZ R125, R125, R26 ;  /* 0x0000001a7d7d7221 */ /* 0x000fe20000010000 */
[----:B------:R-:W-:Y:S01]  /*43f0*/  F2FP.BF16.PACK_AB R6, R21, R114 ;  /* 0x000000721506723e */ /* 0x000fe200000010ff */
[----:B------:R-:W-:Y:S01]  /*4400*/  FADD.FTZ R115, R115, R124 ;  /* 0x0000007c73737221 */ /* 0x000fe20000010000 */
[----:B-----5:R-:W-:Y:S01]  /*4410*/  F2FP.BF16.PACK_AB R7, R20, R23 ;  /* 0x000000171407723e */ /* 0x020fe200000010ff */
[----:B------:R-:W-:-:S02]  /*4420*/  FADD.FTZ R22, R22, R125 ;  /* 0x0000007d16167221 */ /* 0x000fc40000010000 */
[----:B------:R-:W-:Y:S02]  /*4430*/  FADD.FTZ R114, R114, R115 ;  /* 0x0000007372727221 */ /* 0x000fe40000010000 */
[----:B------:R-:W-:Y:S02]  /*4440*/  FADD.FTZ R23, R23, R22 ;  /* 0x0000001617177221 */ /* 0x000fe40000010000 */
[----:B-1----:R-:W-:Y:S01]  /*4450*/  HMMA.16816.F32.BF16 R96, R4, R8, R96 ;  /* 0x000000080460723c */ /* 0x002fe20000041860 */
[----:B------:R-:W-:Y:S02]  /*4460*/  FADD.FTZ R114, R21, R114 ;  /* 0x0000007215727221 */ /* 0x000fe40000010000 */
[----:B------:R-:W-:-:S05]  /*4470*/  FADD.FTZ R23, R20, R23 ;  /* 0x0000001714177221 */ /* 0x000fca0000010000 */
[C---:B------:R-:W-:Y:S01]  /*4480*/  HMMA.16816.F32.BF16 R92, R4.reuse, R10, R92 ;  /* 0x0000000a045c723c */ /* 0x040fe2000004185c */
[----:B------:R-:W1:Y:S07]  /*4490*/  LDSM.16.MT88.4 R8, [R137+0x9000] ;  /* 0x009000008908783b */ /* 0x000e6e0000004200 */
[C---:B----4-:R-:W-:Y:S08]  /*44a0*/  HMMA.16816.F32.BF16 R52, R4.reuse, R16, R52 ;  /* 0x000000100434723c */ /* 0x050ff00000041834 */
[C---:B------:R-:W-:Y:S08]  /*44b0*/  HMMA.16816.F32.BF16 R36, R4.reuse, R12, R36 ;  /* 0x0000000c0424723c */ /* 0x040ff00000041824 */
[C---:B------:R-:W-:Y:S01]  /*44c0*/  HMMA.16816.F32.BF16 R40, R4.reuse, R14, R40 ;  /* 0x0000000e0428723c */ /* 0x040fe20000041828 */
[----:B------:R-:W2:Y:S07]  /*44d0*/  LDSM.16.MT88.4 R12, [R140+0xb000] ;  /* 0x00b000008c0c783b */ /* 0x000eae0000004200 */
[C---:B------:R-:W-:Y:S01]  /*44e0*/  HMMA.16816.F32.BF16 R56, R4.reuse, R18, R56 ;  /* 0x000000120438723c */ /* 0x040fe20000041838 */
[----:B------:R-:W-:Y:S07]  /*44f0*/  LDSM.16.MT88.4 R16, [R137+0x9800] ;  /* 0x009800008910783b */ /* 0x000fee0000004200 */
        /* <DEDUP_REMOVED lines=10> */
[C---:B------:R-:W-:Y:S01]  /*45a0*/  HMMA.16816.F32.BF16 R80, R4.reuse, R14, R80 ;  /* 0x0000000e0450723c */ /* 0x040fe20000041850 */
[----:B------:R-:W2:Y:S07]  /*45b0*/  LDSM.16.MT88.4 R12, [R140+0x9800] ;  /* 0x009800008c0c783b */ /* 0x000eae0000004200 */
        /* <DEDUP_REMOVED lines=83> */
[----:B------:R-:W-:Y:S01]  /*4af0*/  @!P0 LEA R20, P2, R5, c[0x0][0x170], 0x1 ;  /* 0x00005c0005148a11 */ /* 0x000fe200078408ff */
        /* <DEDUP_REMOVED lines=28> */
[----:B-1----:R-:W-:Y:S04]  /*4cc0*/  LDSM.16.M88.4 R16, [R146] ;  /* 0x000000009210783b */ /* 0x002fe80000000200 */
[----:B--2---:R-:W3:Y:S04]  /*4cd0*/  LDSM.16.M88.4 R8, [R145+0x4000] ;  /* 0x004000009108783b */ /* 0x004ee80000000200 */
[----:B------:R-:W1:Y:S04]  /*4ce0*/  LDSM.16.M88.4 R32, [R145+0x4800] ;  /* 0x004800009120783b */ /* 0x000e680000000200 */
[----:B------:R-:W4:Y:S04]  /*4cf0*/  LDSM.16.M88.4 R24, [R145+0x5000] ;  /* 0x005000009118783b */ /* 0x000f280000000200 */
[----:B------:R-:W5:Y:S04]  /*4d00*/  LDSM.16.M88.4 R108, [R145+0x5800] ;  /* 0x00580000916c783b */ /* 0x000f680000000200 */
[----:B------:R-:W-:Y:S04]  /*4d10*/  LDSM.16.M88.4 R100, [R144] ;  /* 0x000000009064783b */ /* 0x000fe80000000200 */
[----:B------:R-:W2:Y:S04]  /*4d20*/  LDSM.16.M88.4 R104, [R143] ;  /* 0x000000008f68783b */ /* 0x000ea80000000200 */
[----:B------:R-:W2:Y:S04]  /*4d30*/  LDSM.16.M88.4 R112, [R135] ;  /* 0x000000008770783b */ /* 0x000ea80000000200 */
[----:B------:R-:W0:Y:S01]  /*4d40*/  LDGDEPBAR ;  /* 0x00000000000079af */ /* 0x000e220000000000 */
[C---:B---3--:R-:W-:Y:S08]  /*4d50*/  HMMA.16816.F32.BF16 R12, R16.reuse, R8, RZ ;  /* 0x00000008100c723c */ /* 0x048ff000000418ff */
[C---:B------:R-:W-:Y:S08]  /*4d60*/  HMMA.16816.F32.BF16 R8, R16.reuse, R10, RZ ;  /* 0x0000000a1008723c */ /* 0x040ff000000418ff */
[C---:B-1----:R-:W-:Y:S08]  /*4d70*/  HMMA.16816.F32.BF16 R4, R16.reuse, R32, RZ ;  /* 0x000000201004723c */ /* 0x042ff000000418ff */
[C---:B----4-:R-:W-:Y:S08]  /*4d80*/  HMMA.16816.F32.BF16 R28, R16.reuse, R24, RZ ;  /* 0x00000018101c723c */ /* 0x050ff000000418ff */
[C---:B------:R-:W-:Y:S08]  /*4d90*/  HMMA.16816.F32.BF16 R32, R16.reuse, R34, RZ ;  /* 0x000000221020723c */ /* 0x040ff000000418ff */
[C---:B------:R-:W-:Y:S08]  /*4da0*/  HMMA.16816.F32.BF16 R24, R16.reuse, R26, RZ ;  /* 0x0000001a1018723c */ /* 0x040ff000000418ff */
[C---:B-----5:R-:W-:Y:S08]  /*4db0*/  HMMA.16816.F32.BF16 R20, R16.reuse, R108, RZ ;  /* 0x0000006c1014723c */ /* 0x060ff000000418ff */
[----:B------:R-:W-:Y:S01]  /*4dc0*/  HMMA.16816.F32.BF16 R16, R16, R110, RZ ;  /* 0x0000006e1010723c */ /* 0x000fe200000418ff */
[----:B------:R-:W1:Y:S07]  /*4dd0*/  LDSM.16.M88.4 R108, [R134] ;  /* 0x00000000866c783b */ /* 0x000e6e0000000200 */
[C---:B--2---:R-:W-:Y:S08]  /*4de0*/  HMMA.16816.F32.BF16 R12, R100.reuse, R104, R12 ;  /* 0x00000068640c723c */ /* 0x044ff0000004180c */
        /* <DEDUP_REMOVED lines=78> */
[C---:B------:R-:W-:Y:S08]  /*52d0*/  HMMA.16816.F32.BF16 R32, R108.reuse, R114, R32 ;  /* 0x000000726c20723c */ /* 0x040ff00000041820 */
[C---:B-1----:R-:W-:Y:S08]  /*52e0*/  HMMA.16816.F32.BF16 R12, R108.reuse, R100, R12 ;  /* 0x000000646c0c723c */ /* 0x042ff0000004180c */
[----:B------:R-:W-:Y:S01]  /*52f0*/  HMMA.16816.F32.BF16 R8, R108, R102, R8 ;  /* 0x000000666c08723c */ /* 0x000fe20000041808 */
[----:B------:R-:W1:Y:S01]  /*5300*/  LDSM.16.M88.4 R100, [R132+0x3800] ;  /* 0x003800008464783b */ /* 0x000e620000000200 */
[----:B------:R-:W-:-:S06]  /*5310*/  DEPBAR.LE SB0, 0x0 ;  /* 0x000080000000791a */ /* 0x000fcc0000000000 */
[C---:B---3--:R-:W-:Y:S08]  /*5320*/  HMMA.16816.F32.BF16 R28, R108.reuse, R104, R28 ;  /* 0x000000686c1c723c */ /* 0x048ff0000004181c */
[C---:B------:R-:W-:Y:S08]  /*5330*/  HMMA.16816.F32.BF16 R24, R108.reuse, R106, R24 ;  /* 0x0000006a6c18723c */ /* 0x040ff00000041818 */
[C---:B-1----:R-:W-:Y:S08]  /*5340*/  HMMA.16816.F32.BF16 R20, R108.reuse, R100, R20 ;  /* 0x000000646c14723c */ /* 0x042ff00000041814 */
[----:B------:R-:W-:Y:S07]  /*5350*/  HMMA.16816.F32.BF16 R16, R108, R102, R16 ;  /* 0x000000666c10723c */ /* 0x000fee0000041810 */
[----:B------:R-:W-:-:S05]  /*5360*/  IMAD R108, R122, 0x40, R153 ;  /* 0x000000407a6c7824 */ /* 0x000fca00078e0299 */
[C---:B------:R-:W-:Y:S02]  /*5370*/  IADD3 R106, R108.reuse, 0x1, RZ ;  /* 0x000000016c6a7810 */ /* 0x040fe40007ffe0ff */
[C---:B------:R-:W-:Y:S02]  /*5380*/  IADD3 R102, R108.reuse, 0x8, RZ ;  /* 0x000000086c667810 */ /* 0x040fe40007ffe0ff */
[----:B------:R-:W1:Y:S01]  /*5390*/  I2F R100, R106 ;  /* 0x0000006a00647306 */ /* 0x000e620000201400 */
[----:B------:R-:W-:Y:S01]  /*53a0*/  IADD3 R104, R108, 0x9, RZ ;  /* 0x000000096c687810 */ /* 0x000fe20007ffe0ff */
[----:B------:R-:W-:Y:S01]  /*53b0*/  BAR.SYNC.DEFER_BLOCKING 0x0 ;  /* 0x0000000000007b1d */ /* 0x000fe20000010000 */
[-C--:B------:R-:W-:Y:S02]  /*53c0*/  ISETP.GE.AND P5, PT, R106, R123.reuse, PT ;  /* 0x0000007b6a00720c */ /* 0x080fe40003fa6270 */
[C---:B------:R-:W-:Y:S02]  /*53d0*/  ISETP.GE.AND P2, PT, R102.reuse, R123, PT ;  /* 0x0000007b6600720c */ /* 0x040fe40003f46270 */
[----:B------:R-:W-:Y:S01]  /*53e0*/  ISETP.GE.AND P6, PT, R102, R117, PT ;  /* 0x000000756600720c */ /* 0x000fe20003fc6270 */
[----:B------:R-:W2:Y:S01]  /*53f0*/  I2F R103, R102 ;  /* 0x0000006600677306 */ /* 0x000ea20000201400 */
[----:B------:R-:W-:-:S02]  /*5400*/  ISETP.GE.AND P4, PT, R104, R123, PT ;  /* 0x0000007b6800720c */ /* 0x000fc40003f86270 */
[-C--:B------:R-:W-:Y:S01]  /*5410*/  ISETP.GE.AND P3, PT, R106, R117.reuse, PT ;  /* 0x000000756a00720c */ /* 0x080fe20003f66270 */
[CC--:B-1----:R-:W-:Y:S02]  /*5420*/  FFMA.FTZ R101, R100.reuse, R0.reuse, R13 ;  /* 0x0000000064657223 */ /* 0x0c2fe4000001000d */
[-C--:B------:R-:W-:Y:S02]  /*5430*/  FFMA.FTZ R13, R100, R0.reuse, R15 ;  /* 0x00000000640d7223 */ /* 0x080fe4000001000f */
[----:B------:R1:W3:Y:S01]  /*5440*/  I2F R100, R104 ;  /* 0x0000006800647306 */ /* 0x0002e20000201400 */
[----:B------:R-:W-:Y:S02]  /*5450*/  FSEL R15, R101, -INF , !P5 ;  /* 0xff800000650f7808 */ /* 0x000fe40006800000 */
[----:B------:R-:W-:Y:S01]  /*5460*/  ISETP.GE.AND P5, PT, R104, R117, PT ;  /* 0x000000756800720c */ /* 0x000fe20003fa6270 */
[CC--:B--2---:R-:W-:Y:S01]  /*5470*/  FFMA.FTZ R176, R103.reuse, R0.reuse, R10 ;  /* 0x0000000067b07223 */ /* 0x0c4fe2000001000a */
[----:B------:R-:W-:Y:S01]  /*5480*/  IADD3 R102, R108, 0x10, RZ ;  /* 0x000000106c667810 */ /* 0x000fe20007ffe0ff */
[----:B------:R-:W-:Y:S01]  /*5490*/  FFMA.FTZ R105, R103, R0, R8 ;  /* 0x0000000067697223 */ /* 0x000fe20000010008 */
[----:B------:R-:W-:-:S02]  /*54a0*/  FSEL R8, R13, -INF , !P3 ;  /* 0xff8000000d087808 */ /* 0x000fc40005800000 */
[----:B------:R2:W4:Y:S01]  /*54b0*/  I2F R101, R102 ;  /* 0x0000006600657306 */ /* 0x0005220000201400 */
[C---:B------:R-:W-:Y:S02]  /*54c0*/  ISETP.GE.AND P3, PT, R102.reuse, R123, PT ;  /* 0x0000007b6600720c */ /* 0x040fe40003f66270 */
[----:B------:R-:W-:Y:S02]  /*54d0*/  FSEL R13, R105, -INF , !P2 ;  /* 0xff800000690d7808 */ /* 0x000fe40005000000 */
[----:B------:R-:W-:Y:S02]  /*54e0*/  ISETP.GE.AND P2, PT, R102, R117, PT ;  /* 0x000000756600720c */ /* 0x000fe40003f46270 */
[----:B-1----:R-:W-:Y:S01]  /*54f0*/  IADD3 R104, R108, 0x11, RZ ;  /* 0x000000116c687810 */ /* 0x002fe20007ffe0ff */
[-C--:B---3--:R-:W-:Y:S01]  /*5500*/  FFMA.FTZ R9, R100, R0.reuse, R9 ;  /* 0x0000000064097223 */ /* 0x088fe20000010009 */
[----:B------:R-:W-:Y:S01]  /*5510*/  FSEL R176, R176, -INF , !P6 ;  /* 0xff800000b0b07808 */ /* 0x000fe20007000000 */
[----:B------:R-:W-:Y:S01]  /*5520*/  FFMA.FTZ R100, R100, R0, R11 ;  /* 0x0000000064647223 */ /* 0x000fe2000001000b */
[----:B------:R-:W1:Y:S01]  /*5530*/  I2F R10, R104 ;  /* 0x00000068000a7306 */ /* 0x000e620000201400 */
[----:B------:R-:W-:-:S02]  /*5540*/  ISETP.GE.AND P6, PT, R104, R123, PT ;  /* 0x0000007b6800720c */ /* 0x000fc40003fc6270 */
[----:B------:R-:W-:Y:S02]  /*5550*/  FSEL R9, R9, -INF , !P4 ;  /* 0xff80000009097808 */ /* 0x000fe40006000000 */
[----:B--2---:R-:W-:Y:S01]  /*5560*/  IADD3 R102, R108, 0x18, RZ ;  /* 0x000000186c667810 */ /* 0x004fe20007ffe0ff */
[CC--:B----4-:R-:W-:Y:S01]  /*5570*/  FFMA.FTZ R171, R101.reuse, R0.reuse, R4 ;  /* 0x0000000065ab7223 */ /* 0x0d0fe20000010004 */
[----:B------:R-:W-:Y:S01]  /*5580*/  FSEL R4, R100, -INF , !P5 ;  /* 0xff80000064047808 */ /* 0x000fe20006800000 */
[-C--:B------:R-:W-:Y:S01]  /*5590*/  FFMA.FTZ R6, R101, R0.reuse, R6 ;  /* 0x0000000065067223 */ /* 0x080fe20000010006 */
[----:B------:R-:W2:Y:S01]  /*55a0*/  I2F R11, R102 ;  /* 0x00000066000b7306 */ /* 0x000ea20000201400 */
[----:B------:R-:W-:Y:S02]  /*55b0*/  IADD3 R100, R108, 0x19, RZ ;  /* 0x000000196c647810 */ /* 0x000fe40007ffe0ff */
[----:B------:R-:W-:Y:S02]  /*55c0*/  FSEL R171, R171, -INF , !P3 ;  /* 0xff800000abab7808 */ /* 0x000fe40005800000 */
[----:B------:R-:W-:Y:S01]  /*55d0*/  ISETP.GE.AND P5, PT, R102, R123, PT ;  /* 0x0000007b6600720c */ /* 0x000fe20003fa6270 */
[-C--:B-1----:R-:W-:Y:S01]  /*55e0*/  FFMA.FTZ R5, R10, R0.reuse, R5 ;  /* 0x000000000a057223 */ /* 0x082fe20000010005 */
[----:B------:R-:W-:Y:S01]  /*55f0*/  ISETP.GE.AND P3, PT, R102, R117, PT ;  /* 0x000000756600720c */ /* 0x000fe20003f66270 */
[----:B------:R-:W-:Y:S01]  /*5600*/  FFMA.FTZ R7, R10, R0, R7 ;  /* 0x000000000a077223 */ /* 0x000fe20000010007 */
[----:B------:R-:W-:-:S02]  /*5610*/  FSEL R174, R6, -INF , !P2 ;  /* 0xff80000006ae7808 */ /* 0x000fc40005000000 */
[----:B------:R-:W1:Y:S01]  /*5620*/  I2F R6, R100 ;  /* 0x0000006400067306 */ /* 0x000e620000201400 */
[----:B------:R-:W-:Y:S02]  /*5630*/  FSEL R169, R5, -INF , !P6 ;  /* 0xff80000005a97808 */ /* 0x000fe40007000000 */
[----:B------:R-:W-:Y:S01]  /*5640*/  ISETP.GE.AND P4, PT, R104, R117, PT ;  /* 0x000000756800720c */ /* 0x000fe20003f86270 */
[CC--:B--2---:R-:W-:Y:S01]  /*5650*/  FFMA.FTZ R32, R11.reuse, R0.reuse, R32 ;  /* 0x000000000b207223 */ /* 0x0c4fe20000010020 */
[C---:B------:R-:W-:Y:S01]  /*5660*/  IADD3 R102, R108.reuse, 0x20, RZ ;  /* 0x000000206c667810 */ /* 0x040fe20007ffe0ff */
[----:B------:R-:W-:Y:S01]  /*5670*/  FFMA.FTZ R190, R11, R0, R34 ;  /* 0x000000000bbe7223 */ /* 0x000fe20000010022 */
[----:B------:R-:W-:Y:S02]  /*5680*/  IADD3 R34, R108, 0x21, RZ ;  /* 0x000000216c227810 */ /* 0x000fe40007ffe0ff */
[----:B------:R-:W2:Y:S01]  /*5690*/  I2F R5, R102 ;  /* 0x0000006600057306 */ /* 0x000ea20000201400 */
[----:B------:R-:W-:-:S02]  /*56a0*/  FSEL R173, R32, -INF , !P5 ;  /* 0xff80000020ad7808 */ /* 0x000fc40006800000 */
[----:B------:R-:W-:Y:S02]  /*56b0*/  IADD3 R32, R108, 0x28, RZ ;  /* 0x000000286c207810 */ /* 0x000fe40007ffe0ff */
[----:B------:R-:W-:Y:S01]  /*56c0*/  FSEL R188, R7, -INF , !P4 ;  /* 0xff80000007bc7808 */ /* 0x000fe20006000000 */
[CC--:B-1----:R-:W-:Y:S02]  /*56d0*/  FFMA.FTZ R33, R6.reuse, R0.reuse, R33 ;  /* 0x0000000006217223 */ /* 0x0c2fe40000010021 */
[----:B------:R-:W1:Y:S01]  /*56e0*/  I2F R10, R34 ;  /* 0x00000022000a7306 */ /* 0x000e620000201400 */
[----:B------:R-:W-:Y:S01]  /*56f0*/  FFMA.FTZ R35, R6, R0, R35 ;  /* 0x0000000006237223 */ /* 0x000fe20000010023 */
[----:B------:R-:W-:Y:S02]  /*5700*/  IADD3 R6, R108, 0x29, RZ ;  /* 0x000000296c067810 */ /* 0x000fe40007ffe0ff */
[----:B------:R-:W-:Y:S02]  /*5710*/  ISETP.GE.AND P6, PT, R100, R117, PT ;  /* 0x000000756400720c */ /* 0x000fe40003fc6270 */
[----:B------:R-:W-:-:S02]  /*5720*/  FSEL R190, R190, -INF , !P3 ;  /* 0xff800000bebe7808 */ /* 0x000fc40005800000 */
[----:B------:R-:W3:Y:S01]  /*5730*/  I2F R7, R32 ;  /* 0x0000002000077306 */ /* 0x000ee20000201400 */
[CC--:B--2---:R-:W-:Y:S01]  /*5740*/  FFMA.FTZ R28, R5.reuse, R0.reuse, R28 ;  /* 0x00000000051c7223 */ /* 0x0c4fe2000001001c */
[----:B------:R-:W-:Y:S01]  /*5750*/  ISETP.GE.AND P5, PT, R102, R117, PT ;  /* 0x000000756600720c */ /* 0x000fe20003fa6270 */
[-C--:B------:R-:W-:Y:S01]  /*5760*/  FFMA.FTZ R30, R5, R0.reuse, R30 ;  /* 0x00000000051e7223 */ /* 0x080fe2000001001e */
[-C--:B------:R-:W-:Y:S02]  /*5770*/  ISETP.GE.AND P3, PT, R34, R123.reuse, PT ;  /* 0x0000007b2200720c */ /* 0x080fe40003f66270 */
[-C--:B------:R-:W-:Y:S02]  /*5780*/  ISETP.GE.AND P4, PT, R102, R123.reuse, PT ;  /* 0x0000007b6600720c */ /* 0x080fe40003f86270 */
[----:B------:R-:W2:Y:S01]  /*5790*/  I2F R5, R6 ;  /* 0x0000000600057306 */ /* 0x000ea20000201400 */
[CC--:B-1----:R-:W-:Y:S01]  /*57a0*/  FFMA.FTZ R29, R10.reuse, R0.reuse, R29 ;  /* 0x000000000a1d7223 */ /* 0x0c2fe2000001001d */
[----:B------:R-:W-:Y:S01]  /*57b0*/  FSEL R186, R35, -INF , !P6 ;  /* 0xff80000023ba7808 */ /* 0x000fe20007000000 */
[----:B------:R-:W-:Y:S01]  /*57c0*/  FFMA.FTZ R31, R10, R0, R31 ;  /* 0x000000000a1f7223 */ /* 0x000fe2000001001f */
[----:B------:R-:W-:-:S02]  /*57d0*/  ISETP.GE.AND P6, PT, R32, R123, PT ;  /* 0x0000007b2000720c */ /* 0x000fc40003fc6270 */
[----:B------:R-:W-:Y:S01]  /*57e0*/  FSEL R102, R30, -INF , !P5 ;  /* 0xff8000001e667808 */ /* 0x000fe20006800000 */
[-C--:B---3--:R-:W-:Y:S01]  /*57f0*/  FFMA.FTZ R24, R7, R0.reuse, R24 ;  /* 0x0000000007187223 */ /* 0x088fe20000010018 */
[----:B------:R-:W-:Y:S01]  /*5800*/  FSEL R103, R29, -INF , !P3 ;  /* 0xff8000001d677808 */ /* 0x000fe20005800000 */
[-C--:B------:R-:W-:Y:S01]  /*5810*/  FFMA.FTZ R26, R7, R0.reuse, R26 ;  /* 0x00000000071a7223 */ /* 0x080fe2000001001a */
[----:B------:R-:W-:Y:S02]  /*5820*/  IADD3 R10, R108, 0x30, RZ ;  /* 0x000000306c0a7810 */ /* 0x000fe40007ffe0ff */
[----:B------:R-:W-:Y:S02]  /*5830*/  FSEL R101, R28, -INF , !P4 ;  /* 0xff8000001c657808 */ /* 0x000fe40006000000 */
[C---:B------:R-:W-:Y:S01]  /*5840*/  ISETP.GE.AND P5, PT, R6.reuse, R123, PT ;  /* 0x0000007b0600720c */ /* 0x040fe20003fa6270 */
[CC--:B--2---:R-:W-:Y:S01]  /*5850*/  FFMA.FTZ R25, R5.reuse, R0.reuse, R25 ;  /* 0x0000000005197223 */ /* 0x0c4fe20000010019 */
[-C--:B------:R-:W-:Y:S01]  /*5860*/  ISETP.GE.AND P3, PT, R6, R117.reuse, PT ;  /* 0x000000750600720c */ /* 0x080fe20003f66270 */
[----:B------:R-:W1:Y:S01]  /*5870*/  I2F R7, R10 ;  /* 0x0000000a00077306 */ /* 0x000e620000201400 */
[----:B------:R-:W-:Y:S01]  /*5880*/  ISETP.GE.AND P4, PT, R32, R117, PT ;  /* 0x000000752000720c */ /* 0x000fe20003f86270 */
[----:B------:R-:W-:Y:S01]  /*5890*/  FFMA.FTZ R27, R5, R0, R27 ;  /* 0x00000000051b7223 */ /* 0x000fe2000001001b */
[----:B------:R-:W-:-:S02]  /*58a0*/  IADD3 R6, R108, 0x31, RZ ;  /* 0x000000316c067810 */ /* 0x000fc40007ffe0ff */
[----:B------:R-:W-:Y:S02]  /*58b0*/  FSEL R179, R24, -INF , !P6 ;  /* 0xff80000018b37808 */ /* 0x000fe40007000000 */
[----:B------:R-:W-:Y:S02]  /*58c0*/  IADD3 R24, R108, 0x38, RZ ;  /* 0x000000386c187810 */ /* 0x000fe40007ffe0ff */
[----:B------:R-:W-:Y:S02]  /*58d0*/  FSEL R184, R26, -INF , !P4 ;  /* 0xff8000001ab87808 */ /* 0x000fe40006000000 */
[----:B------:R-:W-:Y:S01]  /*58e0*/  FSEL R177, R25, -INF , !P5 ;  /* 0xff80000019b17808 */ /* 0x000fe20006800000 */
[----:B------:R-:W2:Y:S01]  /*58f0*/  I2F R5, R24 ;  /* 0x0000001800057306 */ /* 0x000ea20000201400 */
[C---:B------:R-:W-:Y:S02]  /*5900*/  ISETP.GE.AND P4, PT, R6.reuse, R123, PT ;  /* 0x0000007b0600720c */ /* 0x040fe40003f86270 */
[----:B------:R-:W-:Y:S01]  /*5910*/  ISETP.GE.AND P5, PT, R6, R117, PT ;  /* 0x000000750600720c */ /* 0x000fe20003fa6270 */
[CC--:B-1----:R-:W-:Y:S01]  /*5920*/  FFMA.FTZ R20, R7.reuse, R0.reuse, R20 ;  /* 0x0000000007147223 */ /* 0x0c2fe20000010014 */
[----:B------:R-:W-:Y:S01]  /*5930*/  ISETP.GE.AND P2, PT, R100, R123, PT ;  /* 0x0000007b6400720c */ /* 0x000fe20003f46270 */
[----:B------:R-:W-:Y:S01]  /*5940*/  FFMA.FTZ R22, R7, R0, R22 ;  /* 0x0000000007167223 */ /* 0x000fe20000010016 */
[----:B------:R-:W-:Y:S01]  /*5950*/  ISETP.GE.AND P6, PT, R10, R117, PT ;  /* 0x000000750a00720c */ /* 0x000fe20003fc6270 */
[----:B------:R-:W1:Y:S01]  /*5960*/  I2F R6, R6 ;  /* 0x0000000600067306 */ /* 0x000e620000201400 */
[----:B------:R-:W-:-:S02]  /*5970*/  FSEL R181, R33, -INF , !P2 ;  /* 0xff80000021b57808 */ /* 0x000fc40005000000 */
[----:B------:R-:W-:Y:S02]  /*5980*/  ISETP.GE.AND P2, PT, R34, R117, PT ;  /* 0x000000752200720c */ /* 0x000fe40003f46270 */
[----:B------:R-:W-:Y:S02]  /*5990*/  FSEL R100, R27, -INF , !P3 ;  /* 0xff8000001b647808 */ /* 0x000fe40005800000 */
[----:B------:R-:W-:Y:S01]  /*59a0*/  FSEL R182, R31, -INF , !P2 ;  /* 0xff8000001fb67808 */ /* 0x000fe20005000000 */
[----:B------:R-:W3:Y:S01]  /*59b0*/  I2F R7, R108 ;  /* 0x0000006c00077306 */ /* 0x000ee20000201400 */
[----:B------:R-:W-:Y:S01]  /*59c0*/  ISETP.GE.AND P2, PT, R10, R123, PT ;  /* 0x0000007b0a00720c */ /* 0x000fe20003f46270 */
[CC--:B--2---:R-:W-:Y:S01]  /*59d0*/  FFMA.FTZ R18, R5.reuse, R0.reuse, R18 ;  /* 0x0000000005127223 */ /* 0x0c4fe20000010012 */
[----:B------:R-:W-:Y:S01]  /*59e0*/  IADD3 R10, R108, 0x39, RZ ;  /* 0x000000396c0a7810 */ /* 0x000fe20007ffe0ff */
[----:B------:R-:W-:Y:S01]  /*59f0*/  FFMA.FTZ R16, R5, R0, R16 ;  /* 0x0000000005107223 */ /* 0x000fe20000010010 */
[----:B------:R-:W-:-:S02]  /*5a00*/  FSEL R104, R20, -INF , !P2 ;  /* 0xff80000014687808 */ /* 0x000fc40005000000 */
[----:B------:R-:W-:Y:S01]  /*5a10*/  ISETP.GE.AND P2, PT, R24, R117, PT ;  /* 0x000000751800720c */ /* 0x000fe20003f46270 */
[-C--:B-1----:R-:W-:Y:S01]  /*5a20*/  FFMA.FTZ R21, R6, R0.reuse, R21 ;  /* 0x0000000006157223 */ /* 0x082fe20000010015 */
[-C--:B------:R-:W-:Y:S01]  /*5a30*/  ISETP.GE.AND P3, PT, R24, R123.reuse, PT ;  /* 0x0000007b1800720c */ /* 0x080fe20003f66270 */
[-C--:B------:R-:W-:Y:S01]  /*5a40*/  FFMA.FTZ R23, R6, R0.reuse, R23 ;  /* 0x0000000006177223 */ /* 0x080fe20000010017 */
[----:B------:R-:W-:Y:S01]  /*5a50*/  FSEL R168, R18, -INF , !P2 ;  /* 0xff80000012a87808 */ /* 0x000fe20005000000 */
[----:B------:R-:W1:Y:S01]  /*5a60*/  I2F R6, R10 ;  /* 0x0000000a00067306 */ /* 0x000e620000201400 */
[----:B------:R-:W-:Y:S02]  /*5a70*/  ISETP.GE.AND P2, PT, R116, 0x3, PT ;  /* 0x000000037400780c */ /* 0x000fe40003f46270 */
[----:B------:R-:W-:Y:S01]  /*5a80*/  FSEL R106, R22, -INF , !P6 ;  /* 0xff800000166a7808 */ /* 0x000fe20007000000 */
[-C--:B---3--:R-:W-:Y:S01]  /*5a90*/  FFMA.FTZ R12, R7, R0.reuse, R12 ;  /* 0x00000000070c7223 */ /* 0x088fe2000001000c */
[----:B------:R-:W-:Y:S01]  /*5aa0*/  FSEL R124, R23, -INF , !P5 ;  /* 0xff800000177c7808 */ /* 0x000fe20006800000 */
[----:B------:R-:W-:Y:S01]  /*5ab0*/  FFMA.FTZ R5, R7, R0, R14 ;  /* 0x0000000007057223 */ /* 0x000fe2000001000e */
[----:B------:R-:W-:-:S02]  /*5ac0*/  ISETP.GE.AND P6, PT, R108, R123, PT ;  /* 0x0000007b6c00720c */ /* 0x000fc40003fc6270 */
[----:B------:R-:W-:Y:S02]  /*5ad0*/  ISETP.GE.AND P5, PT, R10, R123, PT ;  /* 0x0000007b0a00720c */ /* 0x000fe40003fa6270 */
[----:B------:R-:W-:Y:S02]  /*5ae0*/  FSEL R125, R21, -INF , !P4 ;  /* 0xff800000157d7808 */ /* 0x000fe40006000000 */
[----:B------:R-:W-:Y:S02]  /*5af0*/  FSEL R123, R16, -INF , !P3 ;  /* 0xff800000107b7808 */ /* 0x000fe40005800000 */
[-C--:B------:R-:W-:Y:S01]  /*5b00*/  ISETP.GE.AND P4, PT, R108, R117.reuse, PT ;  /* 0x000000756c00720c */ /* 0x080fe20003f86270 */
[-C--:B-1----:R-:W-:Y:S01]  /*5b10*/  FFMA.FTZ R17, R6, R0.reuse, R17 ;  /* 0x0000000006117223 */ /* 0x082fe20000010011 */
[----:B------:R-:W-:Y:S01]  /*5b20*/  ISETP.GE.AND P3, PT, R10, R117, PT ;  /* 0x000000750a00720c */ /* 0x000fe20003f66270 */
[----:B------:R-:W-:Y:S01]  /*5b30*/  FFMA.FTZ R19, R6, R0, R19 ;  /* 0x0000000006137223 */ /* 0x000fe20000010013 */
[----:B------:R-:W-:-:S02]  /*5b40*/  FSEL R6, R12, -INF , !P6 ;  /* 0xff8000000c067808 */ /* 0x000fc40007000000 */
[----:B------:R-:W-:Y:S02]  /*5b50*/  FSEL R5, R5, -INF , !P4 ;  /* 0xff80000005057808 */ /* 0x000fe40006000000 */
[----:B------:R-:W-:Y:S02]  /*5b60*/  FSEL R127, R17, -INF , !P5 ;  /* 0xff800000117f7808 */ /* 0x000fe40006800000 */
        /* <DEDUP_REMOVED lines=10> */
[----:B------:R-:W-:-:S03]  /*5c10*/  @!P1 LEA R20, P3, R11, c[0x0][0x168], 0x1 ;  /* 0x00005a000b149a11 */ /* 0x000fc600078608ff */
[----:B------:R-:W-:-:S05]  /*5c20*/  IMAD.IADD R7, R17, 0x1, R7 ;  /* 0x0000000111077824 */ /* 0x000fca00078e0207 */
[----:B------:R-:W-:Y:S02]  /*5c30*/  LEA.HI.X R12, R16, R163, R7, 0x6, P4 ;  /* 0x000000a3100c7211 */ /* 0x000fe400020f3407 */
[C---:B------:R-:W-:Y:S02]  /*5c40*/  @!P0 LEA R18, P4, R11.reuse, c[0x0][0x168], 0x1 ;  /* 0x00005a000b128a11 */ /* 0x040fe400078808ff */
[C-C-:B------:R-:W-:Y:S02]  /*5c50*/  @!P1 LEA.HI.X R21, R11.reuse, c[0x0][0x16c], R12.reuse, 0x1, P3 ;  /* 0x00005b000b159a11 */ /* 0x140fe400018f0c0c */
[C---:B------:R-:W-:Y:S02]  /*5c60*/  IADD3 R7, P3, R148.reuse, R11, RZ ;  /* 0x0000000b94077210 */ /* 0x040fe40007f7e0ff */
[--C-:B------:R-:W-:Y:S01]  /*5c70*/  @!P0 LEA.HI.X R19, R11, c[0x0][0x16c], R12.reuse, 0x1, P4 ;  /* 0x00005b000b138a11 */ /* 0x100fe200020f0c0c */
[----:B------:R-:W-:Y:S01]  /*5c80*/  @!PT LDS RZ, [RZ] ;  /* 0x00000000fffff984 */ /* 0x000fe20000000800 */
[----:B------:R-:W-:Y:S01]  /*5c90*/  @!PT LDS RZ, [RZ] ;  /* 0x00000000fffff984 */ /* 0x000fe20000000800 */
[----:B------:R-:W-:Y:S01]  /*5ca0*/  @!PT LDS RZ, [RZ] ;  /* 0x00000000fffff984 */ /* 0x000fe20000000800 */
[----:B------:R2:W-:Y:S01]  /*5cb0*/  @!P1 LDGSTS.E.BYPASS.LTC128B.128 [R154+0x4000], [R20.64] ;  /* 0x04000000149a9fae */ /* 0x0005e2000b901d46 */
[----:B------:R-:W-:Y:S01]  /*5cc0*/  @!P1 LEA R16, P5, R7, c[0x0][0x168], 0x1 ;  /* 0x00005a0007109a11 */ /* 0x000fe200078a08ff */
[----:B------:R-:W-:Y:S01]  /*5cd0*/  IMAD.X R12, R147, 0x1, R12, P3 ;  /* 0x00000001930c7824 */ /* 0x000fe200018e060c */
[----:B------:R-:W-:Y:S01]  /*5ce0*/  @!P0 LEA R22, P3, R7, c[0x0][0x168], 0x1 ;  /* 0x00005a0007168a11 */ /* 0x000fe200078608ff */
[----:B------:R1:W-:Y:S01]  /*5cf0*/  @P0 STS.128 [R154+0x6000], RZ ;  /* 0x006000ff9a000388 */ /* 0x0003e20000000c00 */
[----:B------:R-:W-:-:S02]  /*5d00*/  IADD3 R11, P4, R148, R7, RZ ;  /* 0x00000007940b7210 */ /* 0x000fc40007f9e0ff */
[C-C-:B------:R-:W-:Y:S01]  /*5d10*/  @!P1 LEA.HI.X R17, R7.reuse, c[0x0][0x16c], R12.reuse, 0x1, P5 ;  /* 0x00005b0007119a11 */ /* 0x140fe200028f0c0c */
[----:B------:R-:W-:Y:S01]  /*5d20*/  @!PT LDS RZ, [RZ] ;  /* 0x00000000fffff984 */ /* 0x000fe20000000800 */
[----:B------:R-:W-:Y:S01]  /*5d30*/  @!PT LDS RZ, [RZ] ;  /* 0x00000000fffff984 */ /* 0x000fe20000000800 */
[----:B------:R-:W-:Y:S01]  /*5d40*/  @!PT LDS RZ, [RZ] ;  /* 0x00000000fffff984 */ /* 0x000fe20000000800 */
[----:B------:R3:W-:Y:S01]  /*5d50*/  @!P0 LDGSTS.E.BYPASS.LTC128B.128 [R154+0x6000], [R18.64+0x80] ;  /* 0x06000080129a8fae */ /* 0x0007e2000b901d46 */
[--C-:B------:R-:W-:Y:S01]  /*5d60*/  @!P0 LEA.HI.X R23, R7, c[0x0][0x16c], R12.reuse, 0x1, P3 ;  /* 0x00005b0007178a11 */ /* 0x100fe200018f0c0c */
[----:B------:R-:W-:Y:S01]  /*5d70*/  IMAD.X R12, R147, 0x1, R12, P4 ;  /* 0x00000001930c7824 */ /* 0x000fe200020e060c */
[C---:B------:R-:W-:Y:S01]  /*5d80*/  @!P1 LEA R24, P3, R11.reuse, c[0x0][0x168], 0x1 ;  /* 0x00005a000b189a11 */ /* 0x040fe200078608ff */
[----:B------:R1:W-:Y:S01]  /*5d90*/  @P1 STS.128 [R154+0x4800], RZ ;  /* 0x004800ff9a001388 */ /* 0x0003e20000000c00 */
[----:B------:R-:W-:Y:S02]  /*5da0*/  IADD3 R10, P5, R148, R11, RZ ;  /* 0x0000000b940a7210 */ /* 0x000fe40007fbe0ff */
[--C-:B------:R-:W-:Y:S01]  /*5db0*/  @!P1 LEA.HI.X R25, R11, c[0x0][0x16c], R12.reuse, 0x1, P3 ;  /* 0x00005b000b199a11 */ /* 0x100fe200018f0c0c */
[----:B------:R-:W-:Y:S01]  /*5dc0*/  @!PT LDS RZ, [RZ] ;  /* 0x00000000fffff984 */ /* 0x000fe20000000800 */
[----:B------:R-:W-:Y:S01]  /*5dd0*/  @!PT LDS RZ, [RZ] ;  /* 0x00000000fffff984 */ /* 0x000fe20000000800 */
[----:B------:R-:W-:Y:S01]  /*5de0*/  @!PT LDS RZ, [RZ] ;  /* 0x00000000fffff984 */ /* 0x000fe20000000800 */
[----:B------:R1:W-:Y:S02]  /*5df0*/  @!P1 LDGSTS.E.BYPASS.LTC128B.128 [R154+0x4800], [R16.64] ;  /* 0x04800000109a9fae */ /* 0x0003e4000b901d46 */
[----:B------:R-:W-:-:S02]  /*5e00*/  IMAD.X R7, R147, 0x1, R12, P5 ;  /* 0x0000000193077824 */ /* 0x000fc400028e060c */
        /* <DEDUP_REMOVED lines=12> */
[----:B---3--:R-:W-:-:S03]  /*5ed0*/  @!P0 LEA R18, P3, R11, c[0x0][0x168], 0x1 ;  /* 0x00005a000b128a11 */ /* 0x008fc600078608ff */
[----:B------:R1:W-:Y:S01]  /*5ee0*/  @P0 STS.128 [R154+0x7000], RZ ;  /* 0x007000ff9a000388 */ /* 0x0003e20000000c00 */
        /* <DEDUP_REMOVED lines=18> */
.L_x_687:
[----:B------:R-:W-:Y:S05]  /*6010*/  BSYNC B0 ;  /* 0x0000000000007941 */ /* 0x000fea0003800000 */
.L_x_686:
[----:B------:R-:W0:Y:S02]  /*6020*/  LDGDEPBAR ;  /* 0x00000000000079af */ /* 0x000e240000000000 */
.L_x_685:
[----:B------:R-:W-:Y:S01]  /*6030*/  FMNMX.FTZ R10, R3, R6, !PT ;  /* 0x00000006030a7209 */ /* 0x000fe20007810000 */
        /* <DEDUP_REMOVED lines=51> */
[----:B------:R-:W-:Y:S02]  /*6370*/  FFMA.FTZ R111, R13, c[0x0][0x23c], -R170 ;  /* 0x00008f000d6f7a23 */ /* 0x000fe400000108aa */
[----:B------:R-:W-:Y:S01]  /*6380*/  FADD.FTZ R6, R3, -R6 ;  /* 0x8000000603067221 */ /* 0x000fe20000010000 */
[----:B------:R-:W-:Y:S01]  /*6390*/  FSEL R3, R108, RZ, P0 ;  /* 0x000000ff6c037208 */ /* 0x000fe20000000000 */
[----:B------:R-:W-:Y:S01]  /*63a0*/  FFMA.FTZ R110, R9, c[0x0][0x23c], -R170 ;  /* 0x00008f00096e7a23 */ /* 0x000fe200000108aa */
[----:B------:R-:W-:Y:S01]  /*63b0*/  MUFU.EX2 R115, R115 ;  /* 0x0000007300737308 */ /* 0x000fe20000000800 */
[----:B------:R-:W-:-:S02]  /*63c0*/  FMUL.FTZ R117, R6, c[0x0][0x23c] ;  /* 0x00008f0006757a20 */ /* 0x000fc40000410000 */
[----:B------:R-:W-:Y:S02]  /*63d0*/  FADD.FTZ R3, R2, -R3 ;  /* 0x8000000302037221 */ /* 0x000fe40000010000 */
[--C-:B------:R-:W-:Y:S02]  /*63e0*/  FFMA.FTZ R107, R5, c[0x0][0x23c], -R113.reuse ;  /* 0x00008f00056b7a23 */ /* 0x100fe40000010871 */
[----:B------:R-:W-:Y:S01]  /*63f0*/  FMUL.FTZ R126, R3, c[0x0][0x23c] ;  /* 0x00008f00037e7a20 */ /* 0x000fe20000410000 */
[----:B------:R-:W1:Y:S01]  /*6400*/  MUFU.EX2 R117, R117 ;  /* 0x0000007500757308 */ /* 0x000e620000000800 */
[--C-:B------:R-:W-:Y:S02]  /*6410*/  FFMA.FTZ R112, R8, c[0x0][0x23c], -R113.reuse ;  /* 0x00008f0008707a23 */ /* 0x100fe40000010871 */
[--C-:B------:R-:W-:Y:S01]  /*6420*/  FFMA.FTZ R3, R176, c[0x0][0x23c], -R113.reuse ;  /* 0x00008f00b0037a23 */ /* 0x100fe20000010871 */
[----:B------:R-:W2:Y:S01]  /*6430*/  LDSM.16.MT88.4 R8, [R140+0x8000] ;  /* 0x008000008c08783b */ /* 0x000ea20000004200 */
[----:B------:R-:W-:-:S02]  /*6440*/  FFMA.FTZ R2, R4, c[0x0][0x23c], -R113 ;  /* 0x00008f0004027a23 */ /* 0x000fc40000010871 */
[--C-:B------:R-:W-:Y:S01]  /*6450*/  FFMA.FTZ R180, R171, c[0x0][0x23c], -R170.reuse ;  /* 0x00008f00abb47a23 */ /* 0x100fe200000108aa */
[----:B------:R-:W3:Y:S01]  /*6460*/  MUFU.EX2 R126, R126 ;  /* 0x0000007e007e7308 */ /* 0x000ee20000000800 */
[--C-:B------:R-:W-:Y:S02]  /*6470*/  FFMA.FTZ R175, R169, c[0x0][0x23c], -R170.reuse ;  /* 0x00008f00a9af7a23 */ /* 0x100fe400000108aa */
[--C-:B------:R-:W-:Y:S02]  /*6480*/  FFMA.FTZ R176, R173, c[0x0][0x23c], -R170.reuse ;  /* 0x00008f00adb07a23 */ /* 0x100fe400000108aa */
[----:B------:R-:W-:Y:S02]  /*6490*/  FFMA.FTZ R178, R174, c[0x0][0x23c], -R113 ;  /* 0x00008f00aeb27a23 */ /* 0x000fe40000010871 */
[----:B------:R-:W-:Y:S01]  /*64a0*/  FFMA.FTZ R171, R181, c[0x0][0x23c], -R170 ;  /* 0x00008f00b5ab7a23 */ /* 0x000fe200000108aa */
[----:B------:R-:W4:Y:S01]  /*64b0*/  MUFU.EX2 R114, R114 ;  /* 0x0000007200727308 */ /* 0x000f220000000800 */
[----:B-1----:R-:W-:-:S02]  /*64c0*/  FMUL.FTZ R4, R96, R117 ;  /* 0x0000007560047220 */ /* 0x002fc40000410000 */
[-C--:B------:R-:W-:Y:S02]  /*64d0*/  FMUL.FTZ R5, R97, R117.reuse ;  /* 0x0000007561057220 */ /* 0x080fe40000410000 */
[-C--:B------:R-:W-:Y:S02]  /*64e0*/  FMUL.FTZ R20, R44, R117.reuse ;  /* 0x000000752c147220 */ /* 0x080fe40000410000 */
[----:B------:R-:W-:Y:S01]  /*64f0*/  FMUL.FTZ R21, R45, R117 ;  /* 0x000000752d157220 */ /* 0x000fe20000410000 */
[----:B------:R-:W-:Y:S01]  /*6500*/  MUFU.EX2 R111, R111 ;  /* 0x0000006f006f7308 */ /* 0x000fe20000000800 */
[-C--:B---3--:R-:W-:Y:S02]  /*6510*/  FMUL.FTZ R6, R98, R126.reuse ;  /* 0x0000007e62067220 */ /* 0x088fe40000410000 */
[-C--:B------:R-:W-:Y:S02]  /*6520*/  FMUL.FTZ R7, R99, R126.reuse ;  /* 0x0000007e63077220 */ /* 0x080fe40000410000 */
[----:B------:R-:W-:-:S02]  /*6530*/  FMUL.FTZ R22, R46, R126 ;  /* 0x0000007e2e167220 */ /* 0x000fc40000410000 */
[-C--:B------:R-:W-:Y:S01]  /*6540*/  FMUL.FTZ R23, R47, R126.reuse ;  /* 0x0000007e2f177220 */ /* 0x080fe20000410000 */
[----:B------:R-:W1:Y:S01]  /*6550*/  MUFU.EX2 R110, R110 ;  /* 0x0000006e006e7308 */ /* 0x000e620000000800 */
[----:B----4-:R-:W-:Y:S01]  /*6560*/  F2FP.BF16.PACK_AB R96, R114, R115 ;  /* 0x000000737260723e */ /* 0x010fe200000010ff */
[-C--:B------:R-:W-:Y:S02]  /*6570*/  FMUL.FTZ R48, R48, R117.reuse ;  /* 0x0000007530307220 */ /* 0x080fe40000410000 */
[----:B------:R-:W-:Y:S02]  /*6580*/  FMUL.FTZ R49, R49, R117 ;  /* 0x0000007531317220 */ /* 0x000fe40000410000 */
[-C--:B------:R-:W-:Y:S02]  /*6590*/  FMUL.FTZ R50, R50, R126.reuse ;  /* 0x0000007e32327220 */ /* 0x080fe40000410000 */
[----:B------:R-:W-:Y:S01]  /*65a0*/  MUFU.EX2 R107, R107 ;  /* 0x0000006b006b7308 */ /* 0x000fe20000000800 */
[----:B------:R-:W-:-:S02]  /*65b0*/  FMUL.FTZ R51, R51, R126 ;  /* 0x0000007e33337220 */ /* 0x000fc40000410000 */
[-C--:B------:R-:W-:Y:S02]  /*65c0*/  FMUL.FTZ R44, R68, R117.reuse ;  /* 0x00000075442c7220 */ /* 0x080fe40000410000 */
[----:B------:R-:W-:Y:S02]  /*65d0*/  FMUL.FTZ R45, R69, R117 ;  /* 0x00000075452d7220 */ /* 0x000fe40000410000 */
[-C--:B------:R-:W-:Y:S01]  /*65e0*/  FMUL.FTZ R46, R70, R126.reuse ;  /* 0x0000007e462e7220 */ /* 0x080fe20000410000 */
[----:B------:R-:W3:Y:S01]  /*65f0*/  MUFU.EX2 R112, R112 ;  /* 0x0000007000707308 */ /* 0x000ee20000000800 */
[----:B-1----:R-:W-:Y:S01]  /*6600*/  F2FP.BF16.PACK_AB R98, R110, R111 ;  /* 0x0000006f6e62723e */ /* 0x002fe200000010ff */
[----:B------:R-:W-:Y:S02]  /*6610*/  FMUL.FTZ R47, R71, R126 ;  /* 0x0000007e472f7220 */ /* 0x000fe40000410000 */
[-C--:B------:R-:W-:Y:S02]  /*6620*/  FMUL.FTZ R72, R72, R117.reuse ;  /* 0x0000007548487220 */ /* 0x080fe40000410000 */
[----:B------:R-:W-:-:S02]  /*6630*/  FMUL.FTZ R73, R73, R117 ;  /* 0x0000007549497220 */ /* 0x000fc40000410000 */
[----:B------:R-:W-:Y:S01]  /*6640*/  MUFU.EX2 R3, R3 ;  /* 0x0000000300037308 */ /* 0x000fe20000000800 */
[-C--:B------:R-:W-:Y:S02]  /*6650*/  FMUL.FTZ R74, R74, R126.reuse ;  /* 0x0000007e4a4a7220 */ /* 0x080fe40000410000 */
[-C--:B------:R-:W-:Y:S02]  /*6660*/  FMUL.FTZ R75, R75, R126.reuse ;  /* 0x0000007e4b4b7220 */ /* 0x080fe40000410000 */
[-C--:B------:R-:W-:Y:S02]  /*6670*/  FMUL.FTZ R28, R52, R117.reuse ;  /* 0x00000075341c7220 */ /* 0x080fe40000410000 */
[----:B------:R-:W-:Y:S01]  /*6680*/  FMUL.FTZ R29, R53, R117 ;  /* 0x00000075351d7220 */ /* 0x000fe20000410000 */
[----:B------:R-:W1:Y:S01]  /*6690*/  MUFU.EX2 R2, R2 ;  /* 0x0000000200027308 */ /* 0x000e620000000800 */
[----:B---3--:R-:W-:Y:S01]  /*66a0*/  F2FP.BF16.PACK_AB R97, R112, R107 ;  /* 0x0000006b7061723e */ /* 0x008fe200000010ff */
[----:B------:R-:W-:-:S02]  /*66b0*/  FMUL.FTZ R30, R54, R126 ;  /* 0x0000007e361e7220 */ /* 0x000fc40000410000 */
[-C--:B------:R-:W-:Y:S02]  /*66c0*/  FMUL.FTZ R31, R55, R126.reuse ;  /* 0x0000007e371f7220 */ /* 0x080fe40000410000 */
[-C--:B------:R-:W-:Y:S02]  /*66d0*/  FMUL.FTZ R52, R76, R117.reuse ;  /* 0x000000754c347220 */ /* 0x080fe40000410000 */
[-C--:B------:R-:W-:Y:S01]  /*66e0*/  FMUL.FTZ R53, R77, R117.reuse ;  /* 0x000000754d357220 */ /* 0x080fe20000410000 */
[----:B------:R-:W-:Y:S01]  /*66f0*/  MUFU.EX2 R180, R180 ;  /* 0x000000b400b47308 */ /* 0x000fe20000000800 */
[-C--:B------:R-:W-:Y:S02]  /*6700*/  FMUL.FTZ R54, R78, R126.reuse ;  /* 0x0000007e4e367220 */ /* 0x080fe40000410000 */
[-C--:B------:R-:W-:Y:S02]  /*6710*/  FMUL.FTZ R55, R79, R126.reuse ;  /* 0x0000007e4f377220 */ /* 0x080fe40000410000 */
[----:B------:R-:W-:Y:S01]  /*6720*/  LDSM.16.MT88.4 R76, [R140+0x8800] ;  /* 0x008800008c4c783b */ /* 0x000fe20000004200 */
[----:B------:R-:W-:Y:S01]  /*6730*/  FMUL.FTZ R12, R36, R117 ;  /* 0x00000075240c7220 */ /* 0x000fe20000410000 */
        /* <DEDUP_REMOVED lines=13> */
[-C--:B------:R-:W-:Y:S01]  /*6810*/  FMUL.FTZ R40, R40, R117.reuse ;  /* 0x0000007528287220 */ /* 0x080fe20000410000 */
[----:B-1----:R-:W-:Y:S01]  /*6820*/  F2FP.BF16.PACK_AB R68, R175, R180 ;  /* 0x000000b4af44723e */ /* 0x002fe200000010ff */
[----:B------:R-:W-:Y:S01]  /*6830*/  FMUL.FTZ R41, R41, R117 ;  /* 0x0000007529297220 */ /* 0x000fe20000410000 */
[----:B------:R-:W1:Y:S01]  /*6840*/  MUFU.EX2 R171, R171 ;  /* 0x000000ab00ab7308 */ /* 0x000e620000000800 */
[----:B------:R-:W-:-:S02]  /*6850*/  FMUL.FTZ R42, R42, R126 ;  /* 0x0000007e2a2a7220 */ /* 0x000fc40000410000 */
[----:B------:R-:W-:Y:S01]  /*6860*/  FMUL.FTZ R43, R43, R126 ;  /* 0x0000007e2b2b7220 */ /* 0x000fe20000410000 */
[C---:B--2---:R-:W-:Y:S01]  /*6870*/  HMMA.16816.F32.BF16 R4, R96.reuse, R8, R4 ;  /* 0x000000086004723c */ /* 0x044fe20000041804 */
[--C-:B------:R-:W-:Y:S02]  /*6880*/  FFMA.FTZ R173, R188, c[0x0][0x23c], -R113.reuse ;  /* 0x00008f00bcad7a23 */ /* 0x100fe40000010871 */
[--C-:B------:R-:W-:Y:S01]  /*6890*/  FFMA.FTZ R174, R190, c[0x0][0x23c], -R113.reuse ;  /* 0x00008f00beae7a23 */ /* 0x100fe20000010871 */
[----:B------:R-:W-:Y:S01]  /*68a0*/  MUFU.EX2 R178, R178 ;  /* 0x000000b200b27308 */ /* 0x000fe20000000800 */
[----:B------:R-:W-:Y:S02]  /*68b0*/  FFMA.FTZ R169, R186, c[0x0][0x23c], -R113 ;  /* 0x00008f00baa97a23 */ /* 0x000fe40000010871 */
[-C--:B------:R-:W-:Y:S01]  /*68c0*/  FMUL.FTZ R56, R56, R117.reuse ;  /* 0x0000007538387220 */ /* 0x080fe20000410000 */
[----:B------:R-:W-:Y:S01]  /*68d0*/  HMMA.16816.F32.BF16 R12, R96, R16, R12 ;  /* 0x00000010600c723c */ /* 0x000fe2000004180c */
[----:B------:R-:W-:-:S02]  /*68e0*/  FMUL.FTZ R57, R57, R117 ;  /* 0x0000007539397220 */ /* 0x000fc40000410000 */
[----:B------:R-:W-:Y:S01]  /*68f0*/  FMUL.FTZ R58, R58, R126 ;  /* 0x0000007e3a3a7220 */ /* 0x000fe20000410000 */
[----:B------:R-:W2:Y:S01]  /*6900*/  MUFU.EX2 R173, R173 ;  /* 0x000000ad00ad7308 */ /* 0x000ea20000000800 */
[----:B-1----:R-:W-:Y:S01]  /*6910*/  F2FP.BF16.PACK_AB R70, R171, R176 ;  /* 0x000000b0ab46723e */ /* 0x002fe200000010ff */
[-C--:B------:R-:W-:Y:S02]  /*6920*/  FMUL.FTZ R59, R59, R126.reuse ;  /* 0x0000007e3b3b7220 */ /* 0x080fe40000410000 */
[----:B------:R-:W-:Y:S01]  /*6930*/  HMMA.16816.F32.BF16 R8, R96, R10, R92 ;  /* 0x0000000a6008723c */ /* 0x000fe2000004185c */
[-C--:B------:R-:W-:Y:S01]  /*6940*/  FMUL.FTZ R36, R60, R117.reuse ;  /* 0x000000753c247220 */ /* 0x080fe20000410000 */
[----:B------:R-:W-:Y:S01]  /*6950*/  LDSM.16.MT88.4 R92, [R140+0x9000] ;  /* 0x009000008c5c783b */ /* 0x000fe20000004200 */
[----:B------:R-:W-:Y:S01]  /*6960*/  FMUL.FTZ R37, R61, R117 ;  /* 0x000000753d257220 */ /* 0x000fe20000410000 */
[----:B------:R-:W-:Y:S01]  /*6970*/  MUFU.EX2 R174, R174 ;  /* 0x000000ae00ae7308 */ /* 0x000fe20000000800 */
[----:B------:R-:W-:-:S02]  /*6980*/  FMUL.FTZ R38, R62, R126 ;  /* 0x0000007e3e267220 */ /* 0x000fc40000410000 */
[----:B------:R-:W-:Y:S01]  /*6990*/  FMUL.FTZ R39, R63, R126 ;  /* 0x0000007e3f277220 */ /* 0x000fe20000410000 */
[C---:B------:R-:W-:Y:S01]  /*69a0*/  HMMA.16816.F32.BF16 R16, R96.reuse, R18, R40 ;  /* 0x000000126010723c */ /* 0x040fe20000041828 */
[----:B------:R-:W1:Y:S01]  /*69b0*/  LDSM.16.MT88.4 R40, [R140+0xa000] ;  /* 0x00a000008c28783b */ /* 0x000e620000004200 */
[-C--:B------:R-:W-:Y:S02]  /*69c0*/  FMUL.FTZ R64, R64, R117.reuse ;  /* 0x0000007540407220 */ /* 0x080fe40000410000 */
[----:B------:R-:W4:Y:S01]  /*69d0*/  MUFU.EX2 R169, R169 ;  /* 0x000000a900a97308 */ /* 0x000f220000000800 */
[----:B--2---:R-:W-:Y:S01]  /*69e0*/  F2FP.BF16.PACK_AB R69, R173, R178 ;  /* 0x000000b2ad45723e */ /* 0x004fe200000010ff */
[----:B------:R-:W-:Y:S02]  /*69f0*/  FMUL.FTZ R65, R65, R117 ;  /* 0x0000007541417220 */ /* 0x000fe40000410000 */
[----:B---3--:R-:W-:Y:S01]  /*6a00*/  HMMA.16816.F32.BF16 R44, R96, R48, R44 ;  /* 0x00000030602c723c */ /* 0x008fe2000004182c */
[----:B------:R-:W-:-:S02]  /*6a10*/  FMUL.FTZ R66, R66, R126 ;  /* 0x0000007e42427220 */ /* 0x000fc40000410000 */
[-C--:B------:R-:W-:Y:S02]  /*6a20*/  FMUL.FTZ R67, R67, R126.reuse ;  /* 0x0000007e43437220 */ /* 0x080fe40000410000 */
[-C--:B------:R-:W-:Y:S02]  /*6a30*/  FMUL.FTZ R60, R88, R117.reuse ;  /* 0x00000075583c7220 */ /* 0x080fe40000410000 */
[-C--:B------:R-:W-:Y:S01]  /*6a40*/  FMUL.FTZ R61, R89, R117.reuse ;  /* 0x00000075593d7220 */ /* 0x080fe20000410000 */
[----:B------:R-:W-:Y:S01]  /*6a50*/  HMMA.16816.F32.BF16 R48, R96, R50, R72 ;  /* 0x000000326030723c */ /* 0x000fe20000041848 */
[----:B------:R-:W2:Y:S01]  /*6a60*/  LDSM.16.MT88.4 R72, [R138+0x8800] ;  /* 0x008800008a48783b */ /* 0x000ea20000004200 */
[----:B------:R-:W-:Y:S01]  /*6a70*/  FMUL.FTZ R62, R90, R126 ;  /* 0x0000007e5a3e7220 */ /* 0x000fe20000410000 */
[----:B----4-:R-:W-:Y:S01]  /*6a80*/  F2FP.BF16.PACK_AB R71, R169, R174 ;  /* 0x000000aea947723e */ /* 0x010fe200000010ff */
[----:B------:R-:W-:Y:S02]  /*6a90*/  FMUL.FTZ R63, R91, R126 ;  /* 0x0000007e5b3f7220 */ /* 0x000fe40000410000 */
[----:B------:R-:W-:-:S02]  /*6aa0*/  FMUL.FTZ R80, R80, R117 ;  /* 0x0000007550507220 */ /* 0x000fc40000410000 */
[----:B------:R-:W-:Y:S01]  /*6ab0*/  HMMA.16816.F32.BF16 R28, R96, R32, R28 ;  /* 0x00000020601c723c */ /* 0x000fe2000004181c */
[-C--:B------:R-:W-:Y:S02]  /*6ac0*/  FMUL.FTZ R81, R81, R117.reuse ;  /* 0x0000007551517220 */ /* 0x080fe40000410000 */
[-C--:B------:R-:W-:Y:S02]  /*6ad0*/  FMUL.FTZ R82, R82, R126.reuse ;  /* 0x0000007e52527220 */ /* 0x080fe40000410000 */
[-C--:B------:R-:W-:Y:S02]  /*6ae0*/  FMUL.FTZ R83, R83, R126.reuse ;  /* 0x0000007e53537220 */ /* 0x080fe40000410000 */
[-C--:B------:R-:W-:Y:S01]  /*6af0*/  FMUL.FTZ R84, R84, R117.reuse ;  /* 0x0000007554547220 */ /* 0x080fe20000410000 */
[----:B------:R-:W-:Y:S01]  /*6b00*/  HMMA.16816.F32.BF16 R4, R68, R76, R4 ;  /* 0x0000004c4404723c */ /* 0x000fe20000041804 */
[----:B------:R-:W-:Y:S02]  /*6b10*/  FMUL.FTZ R85, R85, R117 ;  /* 0x0000007555557220 */ /* 0x000fe40000410000 */
[----:B------:R-:W-:-:S02]  /*6b20*/  FMUL.FTZ R86, R86, R126 ;  /* 0x0000007e56567220 */ /* 0x000fc40000410000 */
[----:B------:R-:W-:Y:S02]  /*6b30*/  FMUL.FTZ R87, R87, R126 ;  /* 0x0000007e57577220 */ /* 0x000fe40000410000 */
[--C-:B------:R-:W-:Y:S01]  /*6b40*/  FFMA.FTZ R186, R177, c[0x0][0x23c], -R170.reuse ;  /* 0x00008f00b1ba7a23 */ /* 0x100fe200000108aa */
[----:B------:R-:W-:Y:S01]  /*6b50*/  HMMA.16816.F32.BF16 R8, R68, R78, R8 ;  /* 0x0000004e4408723c */ /* 0x000fe20000041808 */
[----:B------:R-:W3:Y:S01]  /*6b60*/  LDSM.16.MT88.4 R76, [R137+0x8800] ;  /* 0x00880000894c783b */ /* 0x000ee20000004200 */
[----:B------:R-:W-:Y:S02]  /*6b70*/  FFMA.FTZ R190, R182, c[0x0][0x23c], -R113 ;  /* 0x00008f00b6be7a23 */ /* 0x000fe40000010871 */
[--C-:B------:R-:W-:Y:S01]  /*6b80*/  FFMA.FTZ R181, R101, c[0x0][0x23c], -R170.reuse ;  /* 0x00008f0065b57a23 */ /* 0x100fe200000108aa */
[----:B------:R-:W-:Y:S01]  /*6b90*/  MUFU.EX2 R186, R186 ;  /* 0x000000ba00ba7308 */ /* 0x000fe20000000800 */
[--C-:B------:R-:W-:Y:S02]  /*6ba0*/  FFMA.FTZ R188, R103, c[0x0][0x23c], -R170.reuse ;  /* 0x00008f0067bc7a23 */ /* 0x100fe400000108aa */
[----:B------:R-:W-:Y:S01]  /*6bb0*/  HMMA.16816.F32.BF16 R32, R96, R34, R56 ;  /* 0x000000226020723c */ /* 0x000fe20000041838 */
[----:B------:R-:W4:Y:S01]  /*6bc0*/  LDSM.16.MT88.4 R56, [R137+0xa000] ;  /* 0x00a000008938783b */ /* 0x000f220000004200 */
[----:B------:R-:W-:-:S02]  /*6bd0*/  FFMA.FTZ R179, R179, c[0x0][0x23c], -R170 ;  /* 0x00008f00b3b37a23 */ /* 0x000fc400000108aa */
[--C-:B------:R-:W-:Y:S01]  /*6be0*/  FFMA.FTZ R183, R102, c[0x0][0x23c], -R113.reuse ;  /* 0x00008f0066b77a23 */ /* 0x100fe20000010871 */
[----:B------:R-:W-:Y:S01]  /*6bf0*/  MUFU.EX2 R181, R181 ;  /* 0x000000b500b57308 */ /* 0x000fe20000000800 */
[--C-:B------:R-:W-:Y:S02]  /*6c00*/  FFMA.FTZ R177, R184, c[0x0][0x23c], -R113.reuse ;  /* 0x00008f00b8b17a23 */ /* 0x100fe40000010871 */
[----:B-1----:R-:W-:Y:S01]  /*6c10*/  HMMA.16816.F32.BF16 R36, R96, R40, R36 ;  /* 0x000000286024723c */ /* 0x002fe20000041824 */
[----:B------:R-:W-:Y:S02]  /*6c20*/  FFMA.FTZ R182, R100, c[0x0][0x23c], -R113 ;  /* 0x00008f0064b67a23 */ /* 0x000fe40000010871 */
[--C-:B------:R-:W-:Y:S01]  /*6c30*/  FFMA.FTZ R184, R104, c[0x0][0x23c], -R170.reuse ;  /* 0x00008f0068b87a23 */ /* 0x100fe200000108aa */
[----:B------:R-:W-:Y:S01]  /*6c40*/  LDSM.16.MT88.4 R100, [R136+0xb000] ;  /* 0x00b000008864783b */ /* 0x000fe20000004200 */
[----:B------:R-:W-:Y:S01]  /*6c50*/  MUFU.EX2 R188, R188 ;  /* 0x000000bc00bc7308 */ /* 0x000fe20000000800 */
[----:B------:R-:W-:-:S02]  /*6c60*/  FFMA.FTZ R125, R125, c[0x0][0x23c], -R170 ;  /* 0x00008f007d7d7a23 */ /* 0x000fc400000108aa */
[C---:B--2---:R-:W-:Y:S01]  /*6c70*/  HMMA.16816.F32.BF16 R12, R68.reuse, R72, R12 ;  /* 0x00000048440c723c */ /* 0x044fe2000004180c */
[--C-:B------:R-:W-:Y:S02]  /*6c80*/  FFMA.FTZ R123, R123, c[0x0][0x23c], -R170.reuse ;  /* 0x00008f007b7b7a23 */ /* 0x100fe400000108aa */
[----:B------:R-:W-:Y:S02]  /*6c90*/  FFMA.FTZ R170, R127, c[0x0][0x23c], -R170 ;  /* 0x00008f007faa7a23 */ /* 0x000fe400000108aa */
[----:B------:R-:W-:Y:S01]  /*6ca0*/  MUFU.EX2 R179, R179 ;  /* 0x000000b300b37308 */ /* 0x000fe20000000800 */
[--C-:B------:R-:W-:Y:S02]  /*6cb0*/  FFMA.FTZ R192, R124, c[0x0][0x23c], -R113.reuse ;  /* 0x00008f007cc07a23 */ /* 0x100fe40000010871 */
[----:B------:R-:W-:Y:S01]  /*6cc0*/  HMMA.16816.F32.BF16 R16, R68, R74, R16 ;  /* 0x0000004a4410723c */ /* 0x000fe20000041810 */
[----:B------:R-:W1:Y:S01]  /*6cd0*/  LDSM.16.MT88.4 R72, [R136+0x8800] ;  /* 0x008800008848783b */ /* 0x000e620000004200 */
[----:B------:R-:W-:-:S02]  /*6ce0*/  FFMA.FTZ R127, R106, c[0x0][0x23c], -R113 ;  /* 0x00008f006a7f7a23 */ /* 0x000fc40000010871 */
[--C-:B------:R-:W-:Y:S01]  /*6cf0*/  FFMA.FTZ R124, R168, c[0x0][0x23c], -R113.reuse ;  /* 0x00008f00a87c7a23 */ /* 0x100fe20000010871 */
[----:B------:R-:W-:Y:S01]  /*6d00*/  MUFU.EX2 R183, R183 ;  /* 0x000000b700b77308 */ /* 0x000fe20000000800 */
[----:B------:R-:W-:Y:S01]  /*6d10*/  FFMA.FTZ R113, R105, c[0x0][0x23c], -R113 ;  /* 0x00008f0069717a23 */ /* 0x000fe20000010871 */
[----:B------:R-:W-:Y:S01]  /*6d20*/  @P2 IADD3 R168, R116, -0x3, RZ ;  /* 0xfffffffd74a82810 */ /* 0x000fe20007ffe0ff */
[----:B------:R-:W-:Y:S01]  /*6d30*/  HMMA.16816.F32.BF16 R40, R96, R42, R64 ;  /* 0x0000002a6028723c */ /* 0x000fe20000041840 */
[----:B------:R-:W2:Y:S01]  /*6d40*/  LDSM.16.MT88.4 R64, [R136+0xa000] ;  /* 0x00a000008840783b */ /* 0x000ea20000004200 */
[----:B------:R-:W-:Y:S02]  /*6d50*/  FFMA.FTZ R161, R161, R126, R107 ;  /* 0x0000007ea1a17223 */ /* 0x000fe4000001006b */
[----:B------:R-:W-:Y:S01]  /*6d60*/  FFMA.FTZ R115, R172, R117, R115 ;  /* 0x00000075ac737223 */ /* 0x000fe20000010073 */
[----:B------:R-:W-:Y:S01]  /*6d70*/  MUFU.EX2 R190, R190 ;  /* 0x000000be00be7308 */ /* 0x000fe20000000800 */
[----:B------:R-:W-:-:S02]  /*6d80*/  FADD.FTZ R112, R112, R161 ;  /* 0x000000a170707221 */ /* 0x000fc40000010000 */
[----:B---3--:R-:W-:Y:S01]  /*6d90*/  HMMA.16816.F32.BF16 R20, R68, R76, R20 ;  /* 0x0000004c4414723c */ /* 0x008fe20000041814 */
[----:B------:R-:W-:-:S04]  /*6da0*/  FADD.FTZ R114, R114, R115 ;  /* 0x0000007372727221 */ /* 0x000fc80000010000 */
[----:B------:R-:W-:Y:S01]  /*6db0*/  MUFU.EX2 R177, R177 ;  /* 0x000000b100b17308 */ /* 0x000fe20000000800 */
[----:B------:R-:W-:Y:S02]  /*6dc0*/  FADD.FTZ R111, R111, R114 ;  /* 0x000000726f6f7221 */ /* 0x000fe40000010000 */
[----:B------:R-:W-:Y:S01]  /*6dd0*/  HMMA.16816.F32.BF16 R24, R68, R78, R24 ;  /* 0x0000004e4418723c */ /* 0x000fe20000041818 */
[----:B------:R-:W3:Y:S04]  /*6de0*/  LDSM.16.MT88.4 R76, [R140+0xa800] ;  /* 0x00a800008c4c783b */ /* 0x000ee80000004200 */
[----:B------:R-:W-:Y:S03]  /*6df0*/  MUFU.EX2 R182, R182 ;  /* 0x000000b600b67308 */ /* 0x000fe60000000800 */
[C---:B----4-:R-:W-:Y:S05]  /*6e00*/  HMMA.16816.F32.BF16 R52, R96.reuse, R56, R52 ;  /* 0x000000386034723c */ /* 0x050fea0000041834 */
[----:B------:R-:W-:Y:S03]  /*6e10*/  MUFU.EX2 R184, R184 ;  /* 0x000000b800b87308 */ /* 0x000fe60000000800 */
[----:B------:R-:W-:Y:S01]  /*6e20*/  HMMA.16816.F32.BF16 R56, R96, R58, R80 ;  /* 0x0000003a6038723c */ /* 0x000fe20000041850 */
[----:B------:R-:W-:Y:S04]  /*6e30*/  LDSM.16.MT88.4 R80, [R137+0xb000] ;  /* 0x00b000008950783b */ /* 0x000fe80000004200 */
[----:B------:R-:W4:Y:S03]  /*6e40*/  MUFU.EX2 R125, R125 ;  /* 0x0000007d007d7308 */ /* 0x000f260000000800 */
[C---:B-1----:R-:W-:Y:S05]  /*6e50*/  HMMA.16816.F32.BF16 R28, R68.reuse, R72, R28 ;  /* 0x00000048441c723c */ /* 0x042fea000004181c */
[----:B------:R-:W-:Y:S03]  /*6e60*/  MUFU.EX2 R123, R123 ;  /* 0x0000007b007b7308 */ /* 0x000fe60000000800 */
[----:B------:R-:W-:Y:S01]  /*6e70*/  HMMA.16816.F32.BF16 R32, R68, R74, R32 ;  /* 0x0000004a4420723c */ /* 0x000fe20000041820 */
[----:B------:R-:W1:Y:S04]  /*6e80*/  LDSM.16.MT88.4 R72, [R138+0xa800] ;  /* 0x00a800008a48783b */ /* 0x000e680000004200 */
[----:B------:R-:W5:Y:S01]  /*6e90*/  MUFU.EX2 R170, R170 ;  /* 0x000000aa00aa7308 */ /* 0x000f620000000800 */
[----:B----4-:R-:W-:-:S02]  /*6ea0*/  F2FP.BF16.PACK_AB R104, R125, R184 ;  /* 0x000000b87d68723e */ /* 0x010fc400000010ff */
[----:B--2---:R-:W-:Y:S05]  /*6eb0*/  HMMA.16816.F32.BF16 R60, R96, R64, R60 ;  /* 0x00000040603c723c */ /* 0x004fea000004183c */
[----:B------:R-:W-:Y:S03]  /*6ec0*/  MUFU.EX2 R127, R127 ;  /* 0x0000007f007f7308 */ /* 0x000fe60000000800 */
[----:B---3--:R-:W-:Y:S05]  /*6ed0*/  HMMA.16816.F32.BF16 R36, R68, R76, R36 ;  /* 0x0000004c4424723c */ /* 0x008fea0000041824 */
[----:B------:R-:W2:Y:S01]  /*6ee0*/  MUFU.EX2 R192, R192 ;  /* 0x000000c000c07308 */ /* 0x000ea20000000800 */
[----:B-----5:R-:W-:-:S02]  /*6ef0*/  F2FP.BF16.PACK_AB R106, R170, R123 ;  /* 0x0000007baa6a723e */ /* 0x020fc400000010ff */
[----:B------:R-:W-:Y:S01]  /*6f00*/  HMMA.16816.F32.BF16 R40, R68, R78, R40 ;  /* 0x0000004e4428723c */ /* 0x000fe20000041828 */
[----:B------:R-:W3:Y:S04]  /*6f10*/  LDSM.16.MT88.4 R76, [R137+0xa800] ;  /* 0x00a80000894c783b */ /* 0x000ee80000004200 */
[----:B------:R-:W-:Y:S03]  /*6f20*/  MUFU.EX2 R124, R124 ;  /* 0x0000007c007c7308 */ /* 0x000fe60000000800 */
[----:B------:R-:W-:Y:S05]  /*6f30*/  HMMA.16816.F32.BF16 R64, R96, R66, R84 ;  /* 0x000000426040723c */ /* 0x000fea0000041854 */
[----:B------:R-:W4:Y:S01]  /*6f40*/  MUFU.EX2 R113, R113 ;  /* 0x0000007100717308 */ /* 0x000f220000000800 */
[----:B--2---:R-:W-:-:S02]  /*6f50*/  F2FP.BF16.PACK_AB R105, R192, R127 ;  /* 0x0000007fc069723e */ /* 0x004fc400000010ff */
[C---:B-1----:R-:W-:Y:S08]  /*6f60*/  HMMA.16816.F32.BF16 R44, R68.reuse, R72, R44 ;  /* 0x00000048442c723c */ /* 0x042ff0000004182c */
[----:B------:R-:W-:Y:S01]  /*6f70*/  HMMA.16816.F32.BF16 R48, R68, R74, R48 ;  /* 0x0000004a4430723c */ /* 0x000fe20000041830 */
[----:B------:R-:W1:Y:S01]  /*6f80*/  LDSM.16.MT88.4 R72, [R136+0xa800] ;  /* 0x00a800008848783b */ /* 0x000e620000004200 */
[----:B----4-:R-:W-:-:S06]  /*6f90*/  F2FP.BF16.PACK_AB R107, R113, R124 ;  /* 0x0000007c716b723e */ /* 0x010fcc00000010ff */
[C---:B---3--:R-:W-:Y:S08]  /*6fa0*/  HMMA.16816.F32.BF16 R52, R68.reuse, R76, R52 ;  /* 0x0000004c4434723c */ /* 0x048ff00000041834 */
[C---:B------:R-:W-:Y:S08]  /*6fb0*/  HMMA.16816.F32.BF16 R56, R68.reuse, R78, R56 ;  /* 0x0000004e4438723c */ /* 0x040ff00000041838 */
[C---:B-1----:R-:W-:Y:S08]  /*6fc0*/  HMMA.16816.F32.BF16 R60, R68.reuse, R72, R60 ;  /* 0x00000048443c723c */ /* 0x042ff0000004183c */
[----:B------:R-:W-:Y:S01]  /*6fd0*/  HMMA.16816.F32.BF16 R64, R68, R74, R64 ;  /* 0x0000004a4440723c */ /* 0x000fe20000041840 */
[----:B------:R-:W1:Y:S06]  /*6fe0*/  LDSM.16.MT88.4 R72, [R138+0x9000] ;  /* 0x009000008a48783b */ /* 0x000e6c0000004200 */
[----:B------:R-:W-:-:S02]  /*6ff0*/  F2FP.BF16.PACK_AB R68, R188, R181 ;  /* 0x000000b5bc44723e */ /* 0x000fc400000010ff */
[----:B------:R-:W-:Y:S02]  /*7000*/  F2FP.BF16.PACK_AB R69, R190, R183 ;  /* 0x000000b7be45723e */ /* 0x000fe400000010ff */
[----:B------:R-:W-:Y:S02]  /*7010*/  F2FP.BF16.PACK_AB R70, R186, R179 ;  /* 0x000000b3ba46723e */ /* 0x000fe400000010ff */
[----:B------:R-:W-:-:S07]  /*7020*/  F2FP.BF16.PACK_AB R71, R182, R177 ;  /* 0x000000b1b647723e */ /* 0x000fce00000010ff */
[C---:B------:R-:W-:Y:S01]  /*7030*/  HMMA.16816.F32.BF16 R96, R68.reuse, R92, R4 ;  /* 0x0000005c4460723c */ /* 0x040fe20000041804 */
[----:B------:R-:W2:Y:S07]  /*7040*/  LDSM.16.MT88.4 R4, [R136+0x9000] ;  /* 0x009000008804783b */ /* 0x000eae0000004200 */
[C---:B------:R-:W-:Y:S01]  /*7050*/  HMMA.16816.F32.BF16 R92, R68.reuse, R94, R8 ;  /* 0x0000005e445c723c */ /* 0x040fe20000041808 */
[----:B------:R-:W3:Y:S07]  /*7060*/  LDSM.16.MT88.4 R8, [R137+0x9000] ;  /* 0x009000008908783b */ /* 0x000eee0000004200 */
[C---:B------:R-:W-:Y:S08]  /*7070*/  HMMA.16816.F32.BF16 R88, R68.reuse, R100, R60 ;  /* 0x000000644458723c */ /* 0x040ff0000004183c */
[C---:B-1----:R-:W-:Y:S08]  /*7080*/  HMMA.16816.F32.BF16 R84, R68.reuse, R72, R12 ;  /* 0x000000484454723c */ /* 0x042ff0000004180c */
[C---:B------:R-:W-:Y:S01]  /*7090*/  HMMA.16816.F32.BF16 R16, R68.reuse, R74, R16 ;  /* 0x0000004a4410723c */ /* 0x040fe20000041810 */
[----:B------:R-:W1:Y:S07]  /*70a0*/  LDSM.16.MT88.4 R72, [R138+0xb000] ;  /* 0x00b000008a48783b */ /* 0x000e6e0000004200 */
[C---:B------:R-:W-:Y:S01]  /*70b0*/  HMMA.16816.F32.BF16 R100, R68.reuse, R102, R64 ;  /* 0x000000664464723c */ /* 0x040fe20000041840 */
[----:B------:R-:W-:Y:S07]  /*70c0*/  LDSM.16.MT88.4 R64, [R140+0xb800] ;  /* 0x00b800008c40783b */ /* 0x000fee0000004200 */
[C---:B--2---:R-:W-:Y:S08]  /*70d0*/  HMMA.16816.F32.BF16 R28, R68.reuse, R4, R28 ;  /* 0x00000004441c723c */ /* 0x044ff0000004181c */
[C---:B---3--:R-:W-:Y:S08]  /*70e0*/  HMMA.16816.F32.BF16 R20, R68.reuse, R8, R20 ;  /* 0x000000084414723c */ /* 0x048ff00000041814 */
[C---:B------:R-:W-:Y:S01]  /*70f0*/  HMMA.16816.F32.BF16 R24, R68.reuse, R10, R24 ;  /* 0x0000000a4418723c */ /* 0x040fe20000041818 */
[----:B------:R-:W2:Y:S07]  /*7100*/  LDSM.16.MT88.4 R8, [R140+0xb000] ;  /* 0x00b000008c08783b */ /* 0x000eae0000004200 */
[C---:B------:R-:W-:Y:S08]  /*7110*/  HMMA.16816.F32.BF16 R32, R68.reuse, R6, R32 ;  /* 0x000000064420723c */ /* 0x040ff00000041820 */
[C---:B-1----:R-:W-:Y:S08]  /*7120*/  HMMA.16816.F32.BF16 R4, R68.reuse, R72, R44 ;  /* 0x000000484404723c */ /* 0x042ff0000004182c */
[C---:B------:R-:W-:Y:S08]  /*7130*/  HMMA.16816.F32.BF16 R76, R68.reuse, R80, R52 ;  /* 0x00000050444c723c */ /* 0x040ff00000041834 */
[C---:B------:R-:W-:Y:S01]  /*7140*/  HMMA.16816.F32.BF16 R72, R68.reuse, R74, R48 ;  /* 0x0000004a4448723c */ /* 0x040fe20000041830 */
[----:B------:R-:W1:Y:S07]  /*7150*/  LDSM.16.MT88.4 R48, [R137+0x9800] ;  /* 0x009800008930783b */ /* 0x000e6e0000004200 */
[C---:B------:R-:W-:Y:S01]  /*7160*/  HMMA.16816.F32.BF16 R80, R68.reuse, R82, R56 ;  /* 0x000000524450723c */ /* 0x040fe20000041838 */
[----:B------:R-:W-:Y:S07]  /*7170*/  LDSM.16.MT88.4 R56, [R136+0x9800] ;  /* 0x009800008838783b */ /* 0x000fee0000004200 */
[C---:B--2---:R-:W-:Y:S01]  /*7180*/  HMMA.16816.F32.BF16 R12, R68.reuse, R8, R36 ;  /* 0x00000008440c723c */ /* 0x044fe20000041824 */
[----:B------:R-:W2:Y:S07]  /*7190*/  LDSM.16.MT88.4 R36, [R140+0x9800] ;  /* 0x009800008c24783b */ /* 0x000eae0000004200 */
[----:B------:R-:W-:Y:S01]  /*71a0*/  HMMA.16816.F32.BF16 R8, R68, R10, R40 ;  /* 0x0000000a4408723c */ /* 0x000fe20000041828 */
[----:B------:R-:W3:Y:S11]  /*71b0*/  LDSM.16.MT88.4 R40, [R138+0x9800] ;  /* 0x009800008a28783b */ /* 0x000ef60000004200 */
[----:B------:R-:W-:Y:S04]  /*71c0*/  @!UPT UIADD3 URZ, URZ, URZ, URZ ;  /* 0x0000003f3f3ff290 */ /* 0x000fe8000fffe03f */
[C---:B------:R-:W-:Y:S08]  /*71d0*/  HMMA.16816.F32.BF16 R60, R104.reuse, R64, R12 ;  /* 0x00000040683c723c */ /* 0x040ff0000004180c */
[C---:B------:R-:W-:Y:S01]  /*71e0*/  HMMA.16816.F32.BF16 R64, R104.reuse, R66, R8 ;  /* 0x000000426840723c */ /* 0x040fe20000041808 */
[----:B------:R-:W4:Y:S07]  /*71f0*/  LDSM.16.MT88.4 R8, [R137+0xb800] ;  /* 0x00b800008908783b */ /* 0x000f2e0000004200 */
[C---:B-1----:R-:W-:Y:S08]  /*7200*/  HMMA.16816.F32.BF16 R44, R104.reuse, R48, R20 ;  /* 0x00000030682c723c */ /* 0x042ff00000041814 */
[C---:B--2---:R-:W-:Y:S08]  /*7210*/  HMMA.16816.F32.BF16 R96, R104.reuse, R36, R96 ;  /* 0x000000246860723c */ /* 0x044ff00000041860 */
[C---:B------:R-:W-:Y:S08]  /*7220*/  HMMA.16816.F32.BF16 R92, R104.reuse, R38, R92 ;  /* 0x00000026685c723c */ /* 0x040ff0000004185c */
[C---:B---3--:R-:W-:Y:S01]  /*7230*/  HMMA.16816.F32.BF16 R36, R104.reuse, R40, R84 ;  /* 0x000000286824723c */ /* 0x048fe20000041854 */
[----:B------:R-:W1:Y:S07]  /*7240*/  LDSM.16.MT88.4 R84, [R136+0xb800] ;  /* 0x00b800008854783b */ /* 0x000e6e0000004200 */
[C---:B------:R-:W-:Y:S01]  /*7250*/  HMMA.16816.F32.BF16 R40, R104.reuse, R42, R16 ;  /* 0x0000002a6828723c */ /* 0x040fe20000041810 */
[----:B------:R-:W2:Y:S07]  /*7260*/  LDSM.16.MT88.4 R16, [R138+0xb800] ;  /* 0x00b800008a10783b */ /* 0x000eae0000004200 */
[C---:B------:R-:W-:Y:S08]  /*7270*/  HMMA.16816.F32.BF16 R52, R104.reuse, R56, R28 ;  /* 0x000000386834723c */ /* 0x040ff0000004181c */
[C---:B------:R-:W-:Y:S08]  /*7280*/  HMMA.16816.F32.BF16 R48, R104.reuse, R50, R24 ;  /* 0x000000326830723c */ /* 0x040ff00000041818 */
[C---:B------:R-:W-:Y:S08]  /*7290*/  HMMA.16816.F32.BF16 R56, R104.reuse, R58, R32 ;  /* 0x0000003a6838723c */ /* 0x040ff00000041820 */
[C---:B----4-:R-:W-:Y:S08]  /*72a0*/  HMMA.16816.F32.BF16 R76, R104.reuse, R8, R76 ;  /* 0x00000008684c723c */ /* 0x050ff0000004184c */
[C---:B-1----:R-:W-:Y:S08]  /*72b0*/  HMMA.16816.F32.BF16 R88, R104.reuse, R84, R88 ;  /* 0x000000546858723c */ /* 0x042ff00000041858 */
[C---:B--2---:R-:W-:Y:S07]  /*72c0*/  HMMA.16816.F32.BF16 R68, R104.reuse, R16, R4 ;  /* 0x000000106844723c */ /* 0x044fee0000041804 */
[----:B------:R-:W-:Y:S01]  /*72d0*/  FADD.FTZ R5, R3, R112 ;  /* 0x0000007003057221 */ /* 0x000fe20000010000 */
[----:B------:R-:W-:Y:S01]  /*72e0*/  HMMA.16816.F32.BF16 R72, R104, R18, R72 ;  /* 0x000000126848723c */ /* 0x000fe20000041848 */
[----:B------:R-:W-:-:S02]  /*72f0*/  FADD.FTZ R3, R110, R111 ;  /* 0x0000006f6e037221 */ /* 0x000fc40000010000 */
[----:B------:R-:W-:Y:S02]  /*7300*/  FADD.FTZ R5, R2, R5 ;  /* 0x0000000502057221 */ /* 0x000fe40000010000 */
[----:B------:R-:W-:Y:S02]  /*7310*/  FADD.FTZ R180, R180, R3 ;  /* 0x00000003b4b47221 */ /* 0x000fe40000010000 */
[----:B------:R-:W-:Y:S01]  /*7320*/  FADD.FTZ R178, R178, R5 ;  /* 0x00000005b2b27221 */ /* 0x000fe20000010000 */
[----:B------:R-:W-:Y:S01]  /*7330*/  HMMA.16816.F32.BF16 R80, R104, R10, R80 ;  /* 0x0000000a6850723c */ /* 0x000fe20000041850 */
[----:B------:R-:W-:Y:S02]  /*7340*/  FADD.FTZ R175, R175, R180 ;  /* 0x000000b4afaf7221 */ /* 0x000fe40000010000 */
[----:B------:R-:W-:Y:S02]  /*7350*/  FADD.FTZ R173, R173, R178 ;  /* 0x000000b2adad7221 */ /* 0x000fe40000010000 */
[----:B------:R-:W-:-:S02]  /*7360*/  FADD.FTZ R2, R176, R175 ;  /* 0x000000afb0027221 */ /* 0x000fc40000010000 */
[----:B------:R-:W-:Y:S01]  /*7370*/  FADD.FTZ R4, R174, R173 ;  /* 0x000000adae047221 */ /* 0x000fe20000010000 */
[----:B------:R-:W-:Y:S01]  /*7380*/  HMMA.16816.F32.BF16 R84, R104, R86, R100 ;  /* 0x000000566854723c */ /* 0x000fe20000041864 */
[----:B------:R-:W-:Y:S02]  /*7390*/  FADD.FTZ R2, R171, R2 ;  /* 0x00000002ab027221 */ /* 0x000fe40000010000 */
[----:B------:R-:W-:Y:S02]  /*73a0*/  FADD.FTZ R4, R169, R4 ;  /* 0x00000004a9047221 */ /* 0x000fe40000010000 */
[----:B------:R-:W-:Y:S01]  /*73b0*/  FADD.FTZ R181, R181, R2 ;  /* 0x00000002b5b57221 */ /* 0x000fe20000010000 */
[-C--:B------:R-:W-:Y:S01]  /*73c0*/  MOV R2, R108.reuse ;  /* 0x0000006c00027202 */ /* 0x080fe20000000f00 */
[----:B------:R-:W-:Y:S01]  /*73d0*/  FADD.FTZ R183, R183, R4 ;  /* 0x00000004b7b77221 */ /* 0x000fe20000010000 */
[----:B------:R-:W-:Y:S01]  /*73e0*/  @P2 MOV R2, R108 ;  /* 0x0000006c00022202 */ /* 0x000fe20000000f00 */
[----:B------:R-:W-:-:S02]  /*73f0*/  FADD.FTZ R188, R188, R181 ;  /* 0x000000b5bcbc7221 */ /* 0x000fc40000010000 */
[----:B------:R-:W-:Y:S02]  /*7400*/  FADD.FTZ R190, R190, R183 ;  /* 0x000000b7bebe7221 */ /* 0x000fe40000010000 */
[----:B------:R-:W-:Y:S02]  /*7410*/  FADD.FTZ R3, R179, R188 ;  /* 0x000000bcb3037221 */ /* 0x000fe40000010000 */
[----:B------:R-:W-:Y:S02]  /*7420*/  FADD.FTZ R177, R177, R190 ;  /* 0x000000beb1b17221 */ /* 0x000fe40000010000 */
        /* <DEDUP_REMOVED lines=11> */
[----:B------:R-:W-:Y:S01]  /*74e0*/  FADD.FTZ R161, R113, R124 ;  /* 0x0000007c71a17221 */ /* 0x000fe20000010000 */
[----:B------:R-:W-:Y:S05]  /*74f0*/  @P2 BRA `(.L_x_688) ;  /* 0x0000001000002947 */ /* 0x000fea0003800000 */
.L_x_684:
[----:B------:R-:W-:-:S07]  /*7500*/  IADD3 R168, R122, -0x1, RZ ;  /* 0xffffffff7aa87810 */ /* 0x000fce0007ffe0ff */
.L_x_688:
        /* <DEDUP_REMOVED lines=9> */
.L_x_692:
[----:B------:R1:W-:Y:S01]  /*75a0*/  @P3 STS.128 [R154+0x4000], RZ ;  /* 0x004000ff9a003388 */ /* 0x0003e20000000c00 */
[----:B------:R-:W-:Y:S04]  /*75b0*/  IADD3 R2, R168, -0x1, RZ ;  /* 0xffffffffa8027810 */ /* 0x000fe80007ffe0ff */
[----:B------:R-:W-:Y:S01]  /*75c0*/  SHF.R.S32.HI R105, RZ, 0x1f, R2 ;  /* 0x0000001fff697819 */ /* 0x000fe20000011402 */
[----:B------:R-:W-:Y:S04]  /*75d0*/  IMAD.WIDE.U32 R106, R2, c[0x0][0x198], RZ ;  /* 0x00006600026a7a25 */ /* 0x000fe800078e00ff */
[----:B------:R-:W-:Y:S01]  /*75e0*/  IMAD R105, R105, c[0x0][0x198], RZ ;  /* 0x0000660069697a24 */ /* 0x000fe200078e02ff */
[----:B------:R-:W-:Y:S03]  /*75f0*/  LEA R3, P1, R106, R158, 0x6 ;  /* 0x0000009e6a037211 */ /* 0x000fe600078230ff */
[----:B------:R-:W-:Y:S01]  /*7600*/  IMAD R105, R2, c[0x0][0x19c], R105 ;  /* 0x0000670002697a24 */ /* 0x000fe200078e0269 */
[----:B------:R-:W-:Y:S03]  /*7610*/  @!P3 LEA R118, P6, R3, c[0x0][0x168], 0x1 ;  /* 0x00005a000376ba11 */ /* 0x000fe600078c08ff */
[----:B------:R-:W-:Y:S01]  /*7620*/  IMAD.IADD R105, R107, 0x1, R105 ;  /* 0x000000016b697824 */ /* 0x000fe200078e0269 */
[----:B------:R-:W-:Y:S04]  /*7630*/  IADD3 R107, P0, R148, R3, RZ ;  /* 0x00000003946b7210 */ /* 0x000fe80007f1e0ff */
        /* <DEDUP_REMOVED lines=13> */
[C---:B------:R-:W-:Y:S02]  /*7710*/  IADD3 R105, P5, R148.reuse, R107, RZ ;  /* 0x0000006b94697210 */ /* 0x040fe40007fbe0ff */
[--C-:B------:R-:W-:Y:S01]  /*7720*/  @!P2 LEA.HI.X R107, R107, c[0x0][0x16c], R100.reuse, 0x1, P1 ;  /* 0x00005b006b6baa11 */ /* 0x100fe200008f0c64 */
[----:B------:R-:W-:Y:S01]  /*7730*/  @!PT LDS RZ, [RZ] ;  /* 0x00000000fffff984 */ /* 0x000fe20000000800 */
[----:B------:R-:W-:Y:S01]  /*7740*/  @!PT LDS RZ, [RZ] ;  /* 0x00000000fffff984 */ /* 0x000fe20000000800 */
[----:B------:R-:W-:Y:S01]  /*7750*/  @!PT LDS RZ, [RZ] ;  /* 0x00000000fffff984 */ /* 0x000fe20000000800 */
[----:B------:R1:W-:Y:S01]  /*7760*/  @!P2 LDGSTS.E.BYPASS.LTC128B.128 [R154+0x6000], [R108.64+0x80] ;  /* 0x060000806c9aafae */ /* 0x0003e2000b901d46 */
[----:B------:R-:W-:Y:S01]  /*7770*/  @!P3 LEA R116, P6, R105, c[0x0][0x168], 0x1 ;  /* 0x00005a006974ba11 */ /* 0x000fe200078c08ff */
[----:B------:R-:W-:Y:S01]  /*7780*/  IMAD.X R100, R147, 0x1, R100, P5 ;  /* 0x0000000193647824 */ /* 0x000fe200028e0664 */
[C---:B------:R-:W-:Y:S01]  /*7790*/  @!P2 LEA R112, P1, R105.reuse, c[0x0][0x168], 0x1 ;  /* 0x00005a006970aa11 */ /* 0x040fe200078208ff */
[----:B------:R1:W-:Y:S01]  /*77a0*/  @P3 STS.128 [R154+0x4800], RZ ;  /* 0x004800ff9a003388 */ /* 0x0003e20000000c00 */
[----:B------:R-:W-:Y:S02]  /*77b0*/  IADD3 R3, P0, R148, R105, RZ ;  /* 0x0000006994037210 */ /* 0x000fe40007f1e0ff */
[C-C-:B------:R-:W-:Y:S01]  /*77c0*/  @!P3 LEA.HI.X R117, R105.reuse, c[0x0][0x16c], R100.reuse, 0x1, P6 ;  /* 0x00005b006975ba11 */ /* 0x140fe200030f0c64 */
[----:B------:R-:W-:Y:S01]  /*77d0*/  @!PT LDS RZ, [RZ] ;  /* 0x00000000fffff984 */ /* 0x000fe20000000800 */
[----:B------:R-:W-:Y:S01]  /*77e0*/  @!PT LDS RZ, [RZ] ;  /* 0x00000000fffff984 */ /* 0x000fe20000000800 */
[----:B------:R-:W-:Y:S01]  /*77f0*/  @!PT LDS RZ, [RZ] ;  /* 0x00000000fffff984 */ /* 0x000fe20000000800 */
[----:B------:R1:W-:Y:S01]  /*7800*/  @!P3 LDGSTS.E.BYPASS.LTC128B.128 [R154+0x4800], [R110.64] ;  /* 0x048000006e9abfae */ /* 0x0003e2000b901d46 */
[--C-:B------:R-:W-:Y:S01]  /*7810*/  @!P2 LEA.HI.X R113, R105, c[0x0][0x16c], R100.reuse, 0x1, P1 ;  /* 0x00005b006971aa11 */ /* 0x100fe200008f0c64 */
[----:B------:R-:W-:Y:S01]  /*7820*/  IMAD.X R2, R147, 0x1, R100, P0 ;  /* 0x0000000193027824 */ /* 0x000fe200000e0664 */
[C---:B------:R-:W-:Y:S01]  /*7830*/  @!P3 LEA R114, P5, R3.reuse, c[0x0][0x168], 0x1 ;  /* 0x00005a000372ba11 */ /* 0x040fe200078a08ff */
[----:B------:R1:W-:Y:S01]  /*7840*/  @P2 STS.128 [R154+0x6800], RZ ;  /* 0x006800ff9a002388 */ /* 0x0003e20000000c00 */
[C---:B------:R-:W-:Y:S02]  /*7850*/  @!P2 LEA R104, P0, R3.reuse, c[0x0][0x168], 0x1 ;  /* 0x00005a000368aa11 */ /* 0x040fe400078008ff */
[C-C-:B------:R-:W-:Y:S01]  /*7860*/  @!P3 LEA.HI.X R115, R3.reuse, c[0x0][0x16c], R2.reuse, 0x1, P5 ;  /* 0x00005b000373ba11 */ /* 0x140fe200028f0c02 */
[----:B------:R-:W-:Y:S01]  /*7870*/  @!PT LDS RZ, [RZ] ;  /* 0x00000000fffff984 */ /* 0x000fe20000000800 */
[----:B------:R-:W-:Y:S01]  /*7880*/  @!PT LDS RZ, [RZ] ;  /* 0x00000000fffff984 */ /* 0x000fe20000000800 */
[----:B------:R-:W-:Y:S01]  /*7890*/  @!PT LDS RZ, [RZ] ;  /* 0x00000000fffff984 */ /* 0x000fe20000000800 */
[----:B------:R1:W-:Y:S01]  /*78a0*/  @!P2 LDGSTS.E.BYPASS.LTC128B.128 [R154+0x6800], [R106.64+0x80] ;  /* 0x068000806a9aafae */ /* 0x0003e2000b901d46 */
[----:B------:R-:W-:Y:S03]  /*78b0*/  @!P2 LEA.HI.X R105, R3, c[0x0][0x16c], R2, 0x1, P0 ;  /* 0x00005b000369aa11 */ /* 0x000fe600000f0c02 */
        /* <DEDUP_REMOVED lines=22> */
.L_x_690:
[----:B------:R-:W-:Y:S04]  /*7a20*/  DEPBAR.LE SB0, 0x0 ;  /* 0x000080000000791a */ /* 0x000fe80000000000 */
[----:B------:R-:W-:Y:S01]  /*7a30*/  BAR.SYNC.DEFER_BLOCKING 0x0 ;  /* 0x0000000000007b1d */ /* 0x000fe20000010000 */
[----:B------:R-:W-:Y:S01]  /*7a40*/  SHF.R.S32.HI R3, RZ, 0x1f, R168 ;  /* 0x0000001fff037819 */ /* 0x000fe200000114a8 */
[----:B------:R-:W-:Y:S02]  /*7a50*/  IMAD R100, R149, R168, RZ ;  /* 0x000000a895647224 */ /* 0x000fe400078e02ff */
[-C--:B------:R-:W-:Y:S04]  /*7a60*/  IMAD.WIDE.U32 R174, R168, R150.reuse, R170 ;  /* 0x00000096a8ae7225 */ /* 0x080fe800078e00aa */
[----:B------:R-:W-:Y:S01]  /*7a70*/  IMAD R100, R3, R150, R100 ;  /* 0x0000009603647224 */ /* 0x000fe200078e0264 */
[C---:B------:R-:W-:Y:S02]  /*7a80*/  @!P3 LEA R188, P4, R174.reuse, c[0x0][0x170], 0x1 ;  /* 0x00005c00aebcba11 */ /* 0x040fe400078808ff */
[----:B------:R-:W-:Y:S01]  /*7a90*/  @!P2 LEA R176, P1, R174, c[0x0][0x170], 0x1 ;  /* 0x00005c00aeb0aa11 */ /* 0x000fe200078208ff */
[----:B------:R-:W-:Y:S01]  /*7aa0*/  IMAD.IADD R100, R175, 0x1, R100 ;  /* 0x00000001af647824 */ /* 0x000fe200078e0264 */
[----:B------:R-:W-:Y:S04]  /*7ab0*/  IADD3 R173, P0, R160, R174, RZ ;  /* 0x000000aea0ad7210 */ /* 0x000fe80007f1e0ff */
        /* <DEDUP_REMOVED lines=168> */
.L_x_691:
[C---:B------:R-:W-:Y:S02]  /*8540*/  LEA R2, R168.reuse, R153, 0x6 ;  /* 0x00000099a8027211 */ /* 0x040fe400078e30ff */
[----:B------:R-:W-:Y:S02]  /*8550*/  IADD3 R168, R168, -0x1, RZ ;  /* 0xffffffffa8a87810 */ /* 0x000fe40007ffe0ff */
[C---:B-1----:R-:W-:Y:S01]  /*8560*/  IADD3 R108, R2.reuse, 0x1, RZ ;  /* 0x00000001026c7810 */ /* 0x042fe20007ffe0ff */
[----:B------:R-:W-:Y:S01]  /*8570*/  I2F R117, R2 ;  /* 0x0000000200757306 */ /* 0x000fe20000201400 */
[C---:B------:R-:W-:Y:S02]  /*8580*/  IADD3 R115, R2.reuse, 0x8, RZ ;  /* 0x0000000802737810 */ /* 0x040fe40007ffe0ff */
[C---:B------:R-:W-:Y:S02]  /*8590*/  IADD3 R102, R2.reuse, 0x9, RZ ;  /* 0x0000000902667810 */ /* 0x040fe40007ffe0ff */
[C---:B------:R-:W-:Y:S02]  /*85a0*/  IADD3 R113, R2.reuse, 0x10, RZ ;  /* 0x0000001002717810 */ /* 0x040fe40007ffe0ff */
[C---:B------:R-:W-:Y:S02]  /*85b0*/  IADD3 R106, R2.reuse, 0x11, RZ ;  /* 0x00000011026a7810 */ /* 0x040fe40007ffe0ff */
[C---:B------:R-:W-:Y:S01]  /*85c0*/  IADD3 R109, R2.reuse, 0x18, RZ ;  /* 0x00000018026d7810 */ /* 0x040fe20007ffe0ff */
        /* <DEDUP_REMOVED lines=8> */
[----:B------:R-:W-:Y:S07]  /*8650*/  IADD3 R112, R2, 0x38, RZ ;  /* 0x0000003802707810 */ /* 0x000fee0007ffe0ff */
[----:B------:R-:W-:Y:S10]  /*8660*/  I2F R102, R102 ;  /* 0x0000006600667306 */ /* 0x000ff40000201400 */
        /* <DEDUP_REMOVED lines=8> */
[----:B------:R-:W1:Y:S02]  /*86f0*/  I2F R105, R105 ;  /* 0x0000006900697306 */ /* 0x000e640000201400 */
[-C--:B-1----:R-:W-:Y:S02]  /*8700*/  FFMA.FTZ R30, R105, R0.reuse, R30 ;  /* 0x00000000691e7223 */ /* 0x082fe4000001001e */
[CC--:B------:R-:W-:Y:S02]  /*8710*/  FFMA.FTZ R6, R117.reuse, R0.reuse, R6 ;  /* 0x0000000075067223 */ /* 0x0c0fe40000010006 */
[-C--:B------:R-:W-:Y:S02]  /*8720*/  FFMA.FTZ R4, R117, R0.reuse, R4 ;  /* 0x0000000075047223 */ /* 0x080fe40000010004 */
[CC--:B------:R-:W-:Y:S02]  /*8730*/  FFMA.FTZ R7, R108.reuse, R0.reuse, R7 ;  /* 0x000000006c077223 */ /* 0x0c0fe40000010007 */
[-C--:B------:R-:W-:Y:S01]  /*8740*/  FFMA.FTZ R5, R108, R0.reuse, R5 ;  /* 0x000000006c057223 */ /* 0x080fe20000010005 */
[----:B------:R-:W-:Y:S01]  /*8750*/  FMNMX.FTZ R108, R6, R103, !PT ;  /* 0x00000067066c7209 */ /* 0x000fe20007810000 */
[CC--:B------:R-:W-:Y:S02]  /*8760*/  FFMA.FTZ R10, R115.reuse, R0.reuse, R10 ;  /* 0x00000000730a7223 */ /* 0x0c0fe4000001000a */
[----:B------:R-:W-:Y:S01]  /*8770*/  FFMA.FTZ R8, R115, R0, R8 ;  /* 0x0000000073087223 */ /* 0x000fe20000010008 */
[----:B------:R-:W-:Y:S01]  /*8780*/  FMNMX.FTZ R115, R7, R108, !PT ;  /* 0x0000006c07737209 */ /* 0x000fe20007810000 */
[-C--:B------:R-:W-:Y:S01]  /*8790*/  FFMA.FTZ R11, R102, R0.reuse, R11 ;  /* 0x00000000660b7223 */ /* 0x080fe2000001000b */
[----:B------:R-:W-:Y:S01]  /*87a0*/  FMNMX.FTZ R108, R4, R101, !PT ;  /* 0x00000065046c7209 */ /* 0x000fe20007810000 */
[-C--:B------:R-:W-:Y:S01]  /*87b0*/  FFMA.FTZ R9, R102, R0.reuse, R9 ;  /* 0x0000000066097223 */ /* 0x080fe20000010009 */
[----:B------:R-:W-:Y:S01]  /*87c0*/  FMNMX.FTZ R110, R10, R115, !PT ;  /* 0x000000730a6e7209 */ /* 0x000fe20007810000 */
[----:B------:R-:W-:Y:S01]  /*87d0*/  FFMA.FTZ R14, R113, R0, R14 ;  /* 0x00000000710e7223 */ /* 0x000fe2000001000e */
[----:B------:R-:W-:Y:S01]  /*87e0*/  FMNMX.FTZ R115, R5, R108, !PT ;  /* 0x0000006c05737209 */ /* 0x000fe20007810000 */
        /* <DEDUP_REMOVED lines=8> */
[-C--:B------:R-:W-:Y:S01]  /*8870*/  FFMA.FTZ R19, R104, R0.reuse, R19 ;  /* 0x0000000068137223 */ /* 0x080fe20000010013 */
[----:B------:R-:W-:Y:S01]  /*8880*/  IADD3 R102, R2, 0x31, RZ ;  /* 0x0000003102667810 */ /* 0x000fe20007ffe0ff */
[----:B------:R-:W-:Y:S01]  /*8890*/  FFMA.FTZ R17, R104, R0, R17 ;  /* 0x0000000068117223 */ /* 0x000fe20000010011 */
[----:B------:R-:W-:Y:S01]  /*88a0*/  FMNMX.FTZ R115, R15, R106, !PT ;  /* 0x0000006a0f737209 */ /* 0x000fe20007810000 */
[-C--:B------:R-:W-:Y:S01]  /*88b0*/  FFMA.FTZ R16, R109, R0.reuse, R16 ;  /* 0x000000006d107223 */ /* 0x080fe20000010010 */
[----:B------:R-:W-:Y:S01]  /*88c0*/  FMNMX.FTZ R104, R12, R113, !PT ;  /* 0x000000710c687209 */ /* 0x000fe20007810000 */
[----:B------:R-:W1:Y:S01]  /*88d0*/  I2F R109, R112 ;  /* 0x00000070006d7306 */ /* 0x000e620000201400 */
[----:B------:R-:W-:Y:S01]  /*88e0*/  FMNMX.FTZ R106, R18, R115, !PT ;  /* 0x00000073126a7209 */ /* 0x000fe20007810000 */
[----:B------:R-:W-:Y:S01]  /*88f0*/  FFMA.FTZ R22, R111, R0, R22 ;  /* 0x000000006f167223 */ /* 0x000fe20000010016 */
[----:B------:R-:W-:Y:S01]  /*8900*/  FMNMX.FTZ R113, R13, R104, !PT ;  /* 0x000000680d717209 */ /* 0x000fe20007810000 */
[-C--:B------:R-:W-:Y:S01]  /*8910*/  FFMA.FTZ R23, R100, R0.reuse, R23 ;  /* 0x0000000064177223 */ /* 0x080fe20000010017 */
[----:B------:R-:W-:Y:S01]  /*8920*/  IADD3 R2, R2, 0x39, RZ ;  /* 0x0000003902027810 */ /* 0x000fe20007ffe0ff */
[-C--:B------:R-:W-:Y:S01]  /*8930*/  FFMA.FTZ R20, R111, R0.reuse, R20 ;  /* 0x000000006f147223 */ /* 0x080fe20000010014 */
[----:B------:R-:W-:Y:S01]  /*8940*/  FMNMX.FTZ R104, R16, R113, !PT ;  /* 0x0000007110687209 */ /* 0x000fe20007810000 */
[----:B------:R-:W-:Y:S01]  /*8950*/  FFMA.FTZ R26, R107, R0, R26 ;  /* 0x000000006b1a7223 */ /* 0x000fe2000001001a */
[----:B------:R-:W-:Y:S01]  /*8960*/  FMNMX.FTZ R115, R19, R106, !PT ;  /* 0x0000006a13737209 */ /* 0x000fe20007810000 */
[----:B------:R-:W2:Y:S01]  /*8970*/  I2F R102, R102 ;  /* 0x0000006600667306 */ /* 0x000ea20000201400 */
        /* <DEDUP_REMOVED lines=9> */
[----:B------:R-:W3:Y:S01]  /*8a10*/  I2F R2, R2 ;  /* 0x0000000200027306 */ /* 0x000ee20000201400 */
[----:B------:R-:W-:Y:S01]  /*8a20*/  FMNMX.FTZ R104, R26, R113, !PT ;  /* 0x000000711a687209 */ /* 0x000fe20007810000 */
[-C--:B------:R-:W-:Y:S01]  /*8a30*/  FFMA.FTZ R28, R105, R0.reuse, R28 ;  /* 0x00000000691c7223 */ /* 0x080fe2000001001c */
[----:B------:R-:W-:Y:S01]  /*8a40*/  FMNMX.FTZ R100, R24, R107, !PT ;  /* 0x0000006b18647209 */ /* 0x000fe20007810000 */
[----:B-1----:R-:W-:Y:S01]  /*8a50*/  FFMA.FTZ R34, R109, R0, R34 ;  /* 0x000000006d227223 */ /* 0x002fe20000010022 */
[----:B------:R-:W-:Y:S01]  /*8a60*/  FMNMX.FTZ R111, R27, R104, !PT ;  /* 0x000000681b6f7209 */ /* 0x000fe20007810000 */
[----:B------:R-:W-:Y:S01]  /*8a70*/  FFMA.FTZ R32, R109, R0, R32 ;  /* 0x000000006d207223 */ /* 0x000fe20000010020 */
[----:B------:R-:W-:Y:S02]  /*8a80*/  FMNMX.FTZ R105, R25, R100, !PT ;  /* 0x0000006419697209 */ /* 0x000fe40007810000 */
[----:B------:R-:W-:Y:S02]  /*8a90*/  FMNMX.FTZ R104, R30, R111, !PT ;  /* 0x0000006f1e687209 */ /* 0x000fe40007810000 */
[----:B------:R-:W-:Y:S01]  /*8aa0*/  LDSM.16.MT88.4 R108, [R138+0x8000] ;  /* 0x008000008a6c783b */ /* 0x000fe20000004200 */
[CC--:B--2---:R-:W-:Y:S02]  /*8ab0*/  FFMA.FTZ R31, R102.reuse, R0.reuse, R31 ;  /* 0x00000000661f7223 */ /* 0x0c4fe4000001001f */
[----:B------:R-:W-:Y:S01]  /*8ac0*/  FFMA.FTZ R29, R102, R0, R29 ;  /* 0x00000000661d7223 */ /* 0x000fe2000001001d */
[----:B------:R-:W-:Y:S02]  /*8ad0*/  FMNMX.FTZ R102, R28, R105, !PT ;  /* 0x000000691c667209 */ /* 0x000fe40007810000 */
[----:B------:R-:W-:Y:S04]  /*8ae0*/  FMNMX.FTZ R3, R31, R104, !PT ;  /* 0x000000681f037209 */ /* 0x000fe80007810000 */
[----:B------:R-:W-:Y:S01]  /*8af0*/  FMNMX.FTZ R100, R34, R3, !PT ;  /* 0x0000000322647209 */ /* 0x000fe20007810000 */
[C---:B---3--:R-:W-:Y:S01]  /*8b00*/  FFMA.FTZ R35, R2.reuse, R0, R35 ;  /* 0x0000000002237223 */ /* 0x048fe20000010023 */
[----:B------:R-:W-:Y:S01]  /*8b10*/  FMNMX.FTZ R3, R29, R102, !PT ;  /* 0x000000661d037209 */ /* 0x000fe20007810000 */
[----:B------:R-:W-:Y:S03]  /*8b20*/  FFMA.FTZ R33, R2, R0, R33 ;  /* 0x0000000002217223 */ /* 0x000fe60000010021 */
[----:B------:R-:W-:Y:S02]  /*8b30*/  FMNMX.FTZ R107, R35, R100, !PT ;  /* 0x00000064236b7209 */ /* 0x000fe40007810000 */
[----:B------:R-:W-:Y:S03]  /*8b40*/  FMNMX.FTZ R100, R32, R3, !PT ;  /* 0x0000000320647209 */ /* 0x000fe60007810000 */
[----:B------:R-:W1:Y:S01]  /*8b50*/  SHFL.BFLY PT, R2, R107, 0x2, 0x1f ;  /* 0x0c401f006b027f89 */ /* 0x000e6200000e0000 */
[----:B------:R-:W-:Y:S07]  /*8b60*/  FMNMX.FTZ R106, R33, R100, !PT ;  /* 0x00000064216a7209 */ /* 0x000fee0007810000 */
[----:B------:R-:W2:Y:S01]  /*8b70*/  SHFL.BFLY PT, R3, R106, 0x2, 0x1f ;  /* 0x0c401f006a037f89 */ /* 0x000ea200000e0000 */
[----:B-1----:R-:W-:Y:S07]  /*8b80*/  FMNMX.FTZ R105, R107, R2, !PT ;  /* 0x000000026b697209 */ /* 0x002fee0007810000 */
[----:B------:R-:W1:Y:S01]  /*8b90*/  SHFL.BFLY PT, R2, R105, 0x1, 0x1f ;  /* 0x0c201f0069027f89 */ /* 0x000e6200000e0000 */
[----:B--2---:R-:W-:Y:S07]  /*8ba0*/  FMNMX.FTZ R104, R106, R3, !PT ;  /* 0x000000036a687209 */ /* 0x004fee0007810000 */
[----:B------:R-:W2:Y:S01]  /*8bb0*/  SHFL.BFLY PT, R3, R104, 0x1, 0x1f ;  /* 0x0c201f0068037f89 */ /* 0x000ea200000e0000 */
[----:B-1----:R-:W-:Y:S04]  /*8bc0*/  FMNMX.FTZ R2, R105, R2, !PT ;  /* 0x0000000269027209 */ /* 0x002fe80007810000 */
[C---:B------:R-:W-:Y:S01]  /*8bd0*/  FSETP.NEU.FTZ.AND P0, PT, R2.reuse, -INF , PT ;  /* 0xff8000000200780b */ /* 0x040fe20003f1d000 */
[C---:B------:R-:W-:Y:S02]  /*8be0*/  FMUL.FTZ R123, R2.reuse, c[0x0][0x23c] ;  /* 0x00008f00027b7a20 */ /* 0x040fe40000410000 */
[----:B------:R-:W-:Y:S01]  /*8bf0*/  FADD.FTZ R102, -R2, R103 ;  /* 0x0000006702667221 */ /* 0x000fe20000010100 */
[----:B--2---:R-:W-:Y:S02]  /*8c00*/  FMNMX.FTZ R3, R104, R3, !PT ;  /* 0x0000000368037209 */ /* 0x004fe40007810000 */
[----:B------:R-:W-:Y:S01]  /*8c10*/  FSEL R123, R123, RZ, P0 ;  /* 0x000000ff7b7b7208 */ /* 0x000fe20000000000 */
[----:B------:R-:W-:Y:S01]  /*8c20*/  FMUL.FTZ R100, R102, c[0x0][0x23c] ;  /* 0x00008f0066647a20 */ /* 0x000fe20000410000 */
[C---:B------:R-:W-:Y:S01]  /*8c30*/  FSETP.NEU.FTZ.AND P0, PT, R3.reuse, -INF , PT ;  /* 0xff8000000300780b */ /* 0x040fe20003f1d000 */
[C---:B------:R-:W-:Y:S01]  /*8c40*/  FMUL.FTZ R118, R3.reuse, c[0x0][0x23c] ;  /* 0x00008f0003767a20 */ /* 0x040fe20000410000 */
[----:B------:R-:W1:Y:S01]  /*8c50*/  LDSM.16.MT88.4 R104, [R140+0x8000] ;  /* 0x008000008c68783b */ /* 0x000e620000004200 */
[----:B------:R-:W-:Y:S02]  /*8c60*/  FADD.FTZ R102, -R3, R101 ;  /* 0x0000006503667221 */ /* 0x000fe40000010100 */
[--C-:B------:R-:W-:Y:S01]  /*8c70*/  FFMA.FTZ R103, R10, c[0x0][0x23c], -R123.reuse ;  /* 0x00008f000a677a23 */ /* 0x100fe2000001087b */
[----:B------:R-:W-:Y:S01]  /*8c80*/  FSEL R118, R118, RZ, P0 ;  /* 0x000000ff76767208 */ /* 0x000fe20000000000 */
[----:B------:R-:W-:Y:S01]  /*8c90*/  FMUL.FTZ R101, R102, c[0x0][0x23c] ;  /* 0x00008f0066657a20 */ /* 0x000fe20000410000 */
[----:B------:R-:W2:Y:S01]  /*8ca0*/  MUFU.EX2 R100, R100 ;  /* 0x0000006400647308 */ /* 0x000ea20000000800 */
[--C-:B------:R-:W-:Y:S02]  /*8cb0*/  FFMA.FTZ R102, R11, c[0x0][0x23c], -R123.reuse ;  /* 0x00008f000b667a23 */ /* 0x100fe4000001087b */
[--C-:B------:R-:W-:Y:S02]  /*8cc0*/  FFMA.FTZ R114, R8, c[0x0][0x23c], -R118.reuse ;  /* 0x00008f0008727a23 */ /* 0x100fe40000010876 */
[--C-:B------:R-:W-:Y:S02]  /*8cd0*/  FFMA.FTZ R113, R9, c[0x0][0x23c], -R118.reuse ;  /* 0x00008f0009717a23 */ /* 0x100fe40000010876 */
[--C-:B------:R-:W-:Y:S02]  /*8ce0*/  FFMA.FTZ R117, R6, c[0x0][0x23c], -R123.reuse ;  /* 0x00008f0006757a23 */ /* 0x100fe4000001087b */
[--C-:B------:R-:W-:Y:S01]  /*8cf0*/  FFMA.FTZ R112, R7, c[0x0][0x23c], -R123.reuse ;  /* 0x00008f0007707a23 */ /* 0x100fe2000001087b */
[----:B------:R-:W3:Y:S01]  /*8d00*/  MUFU.EX2 R101, R101 ;  /* 0x0000006500657308 */ /* 0x000ee20000000800 */
        /* <DEDUP_REMOVED lines=8> */
[C---:B--2---:R-:W-:Y:S02]  /*8d90*/  FMUL.FTZ R10, R100.reuse, R94 ;  /* 0x0000005e640a7220 */ /* 0x044fe40000410000 */
[C---:B------:R-:W-:Y:S02]  /*8da0*/  FMUL.FTZ R11, R100.reuse, R95 ;  /* 0x0000005f640b7220 */ /* 0x040fe40000410000 */
[C---:B------:R-:W-:Y:S01]  /*8db0*/  FMUL.FTZ R6, R100.reuse, R98 ;  /* 0x0000006264067220 */ /* 0x040fe20000410000 */
[----:B------:R-:W2:Y:S01]  /*8dc0*/  MUFU.EX2 R112, R112 ;  /* 0x0000007000707308 */ /* 0x000ea20000000800 */
[C---:B------:R-:W-:Y:S02]  /*8dd0*/  FMUL.FTZ R7, R100.reuse, R99 ;  /* 0x0000006364077220 */ /* 0x040fe40000410000 */
[C---:B------:R-:W-:Y:S02]  /*8de0*/  FMUL.FTZ R38, R100.reuse, R38 ;  /* 0x0000002664267220 */ /* 0x040fe40000410000 */
[C---:B---3--:R-:W-:Y:S02]  /*8df0*/  FMUL.FTZ R8, R101.reuse, R92 ;  /* 0x0000005c65087220 */ /* 0x048fe40000410000 */
[C---:B------:R-:W-:Y:S02]  /*8e00*/  FMUL.FTZ R9, R101.reuse, R93 ;  /* 0x0000005d65097220 */ /* 0x040fe40000410000 */
[----:B------:R-:W3:Y:S01]  /*8e10*/  LDSM.16.MT88.4 R92, [R137+0x8000] ;  /* 0x00800000895c783b */ /* 0x000ee20000004200 */
[----:B------:R-:W-:Y:S01]  /*8e20*/  MUFU.EX2 R103, R103 ;  /* 0x0000006700677308 */ /* 0x000fe20000000800 */
[C---:B------:R-:W-:Y:S02]  /*8e30*/  FMUL.FTZ R4, R101.reuse, R96 ;  /* 0x0000006065047220 */ /* 0x040fe40000410000 */
[C---:B------:R-:W-:Y:S02]  /*8e40*/  FMUL.FTZ R5, R101.reuse, R97 ;  /* 0x0000006165057220 */ /* 0x040fe40000410000 */
[C---:B------:R-:W-:Y:S02]  /*8e50*/  FMUL.FTZ R39, R100.reuse, R39 ;  /* 0x0000002764277220 */ /* 0x040fe40000410000 */
[C---:B------:R-:W-:Y:S02]  /*8e60*/  FMUL.FTZ R36, R101.reuse, R36 ;  /* 0x0000002465247220 */ /* 0x040fe40000410000 */
[C---:B------:R-:W-:Y:S01]  /*8e70*/  FMUL.FTZ R37, R101.reuse, R37 ;  /* 0x0000002565257220 */ /* 0x040fe20000410000 */
[----:B------:R-:W4:Y:S01]  /*8e80*/  MUFU.EX2 R102, R102 ;  /* 0x0000006600667308 */ /* 0x000f220000000800 */
        /* <DEDUP_REMOVED lines=15> */
[----:B----4-:R-:W-:Y:S01]  /*8f80*/  F2FP.BF16.PACK_AB R99, R102, R103 ;  /* 0x000000676663723e */ /* 0x010fe200000010ff */
        /* <DEDUP_REMOVED lines=9> */
[----:B------:R-:W4:Y:S01]  /*9020*/  MUFU.EX2 R113, R113 ;  /* 0x0000007100717308 */ /* 0x000f220000000800 */
[--C-:B------:R-:W-:Y:S02]  /*9030*/  FFMA.FTZ R176, R29, c[0x0][0x23c], -R118.reuse ;  /* 0x00008f001db07a23 */ /* 0x100fe40000010876 */
        /* <DEDUP_REMOVED lines=14> */
[----:B----4-:R-:W-:Y:S01]  /*9120*/  F2FP.BF16.PACK_AB R98, R113, R114 ;  /* 0x000000727162723e */ /* 0x010fe200000010ff */
[C---:B------:R-:W-:Y:S02]  /*9130*/  FMUL.FTZ R69, R101.reuse, R69 ;  /* 0x0000004565457220 */ /* 0x040fe40000410000 */
[C---:B------:R-:W-:Y:S02]  /*9140*/  FMUL.FTZ R74, R100.reuse, R74 ;  /* 0x0000004a644a7220 */ /* 0x040fe40000410000 */
[C---:B------:R-:W-:Y:S01]  /*9150*/  FMUL.FTZ R75, R100.reuse, R75 ;  /* 0x0000004b644b7220 */ /* 0x040fe20000410000 */
[----:B------:R-:W-:Y:S01]  /*9160*/  MUFU.EX2 R174, R174 ;  /* 0x000000ae00ae7308 */ /* 0x000fe20000000800 */
[C---:B-1----:R-:W-:Y:S05]  /*9170*/  HMMA.16816.F32.BF16 R4, R96.reuse, R104, R4 ;  /* 0x000000686004723c */ /* 0x042fea0000041804 */
[C---:B------:R-:W-:Y:S02]  /*9180*/  FMUL.FTZ R72, R101.reuse, R72 ;  /* 0x0000004865487220 */ /* 0x040fe40000410000 */
[C---:B------:R-:W-:Y:S01]  /*9190*/  FMUL.FTZ R73, R101.reuse, R73 ;  /* 0x0000004965497220 */ /* 0x040fe20000410000 */
[C---:B------:R-:W-:Y:S01]  /*91a0*/  HMMA.16816.F32.BF16 R8, R96.reuse, R106, R8 ;  /* 0x0000006a6008723c */ /* 0x040fe20000041808 */
[----:B------:R-:W1:Y:S01]  /*91b0*/  LDSM.16.MT88.4 R104, [R136+0x8000] ;  /* 0x008000008868783b */ /* 0x000e620000004200 */
[----:B------:R-:W-:Y:S02]  /*91c0*/  MUFU.EX2 R169, R169 ;  /* 0x000000a900a97308 */ /* 0x000fe40000000800 */
[C---:B------:R-:W-:Y:S02]  /*91d0*/  FMUL.FTZ R78, R100.reuse, R78 ;  /* 0x0000004e644e7220 */ /* 0x040fe40000410000 */
[C---:B------:R-:W-:Y:S02]  /*91e0*/  FMUL.FTZ R79, R100.reuse, R79 ;  /* 0x0000004f644f7220 */ /* 0x040fe40000410000 */
[C---:B------:R-:W-:Y:S04]  /*91f0*/  HMMA.16816.F32.BF16 R36, R96.reuse, R108, R36 ;  /* 0x0000006c6024723c */ /* 0x040fe80000041824 */
[C---:B------:R-:W-:Y:S01]  /*9200*/  FMUL.FTZ R76, R101.reuse, R76 ;  /* 0x0000004c654c7220 */ /* 0x040fe20000410000 */
[----:B------:R-:W-:Y:S01]  /*9210*/  MUFU.EX2 R176, R176 ;  /* 0x000000b000b07308 */ /* 0x000fe20000000800 */
[C---:B------:R-:W-:Y:S02]  /*9220*/  FMUL.FTZ R77, R101.reuse, R77 ;  /* 0x0000004d654d7220 */ /* 0x040fe40000410000 */
[C---:B------:R-:W-:Y:S01]  /*9230*/  HMMA.16816.F32.BF16 R40, R96.reuse, R110, R40 ;  /* 0x0000006e6028723c */ /* 0x040fe20000041828 */
[----:B------:R-:W2:Y:S03]  /*9240*/  LDSM.16.MT88.4 R108, [R140+0xa000] ;  /* 0x00a000008c6c783b */ /* 0x000ea60000004200 */
[C---:B------:R-:W-:Y:S02]  /*9250*/  FMUL.FTZ R82, R100.reuse, R82 ;  /* 0x0000005264527220 */ /* 0x040fe40000410000 */
[----:B------:R-:W-:Y:S02]  /*9260*/  FMUL.FTZ R83, R100, R83 ;  /* 0x0000005364537220 */ /* 0x000fe40000410000 */
[C---:B---3--:R-:W-:Y:S04]  /*9270*/  HMMA.16816.F32.BF16 R44, R96.reuse, R92, R44 ;  /* 0x0000005c602c723c */ /* 0x048fe8000004182c */
[C---:B------:R-:W-:Y:S02]  /*9280*/  FMUL.FTZ R80, R101.reuse, R80 ;  /* 0x0000005065507220 */ /* 0x040fe40000410000 */
[----:B------:R-:W-:Y:S02]  /*9290*/  FMUL.FTZ R81, R101, R81 ;  /* 0x0000005165517220 */ /* 0x000fe40000410000 */
[C---:B------:R-:W-:Y:S01]  /*92a0*/  HMMA.16816.F32.BF16 R48, R96.reuse, R94, R48 ;  /* 0x0000005e6030723c */ /* 0x040fe20000041830 */
[----:B------:R-:W3:Y:S03]  /*92b0*/  LDSM.16.MT88.4 R92, [R138+0xa000] ;  /* 0x00a000008a5c783b */ /* 0x000ee60000004200 */
[--C-:B------:R-:W-:Y:S02]  /*92c0*/  FFMA.FTZ R120, R14, c[0x0][0x23c], -R123.reuse ;  /* 0x00008f000e787a23 */ /* 0x100fe4000001087b */
[C---:B------:R-:W-:Y:S02]  /*92d0*/  FMUL.FTZ R14, R100.reuse, R90 ;  /* 0x0000005a640e7220 */ /* 0x040fe40000410000 */
[--C-:B------:R-:W-:Y:S01]  /*92e0*/  FFMA.FTZ R119, R15, c[0x0][0x23c], -R123.reuse ;  /* 0x00008f000f777a23 */ /* 0x100fe2000001087b */
[C---:B-1----:R-:W-:Y:S01]  /*92f0*/  HMMA.16816.F32.BF16 R52, R96.reuse, R104, R52 ;  /* 0x000000686034723c */ /* 0x042fe20000041834 */
[----:B------:R-:W-:Y:S02]  /*9300*/  MUFU.EX2 R120, R120 ;  /* 0x0000007800787308 */ /* 0x000fe40000000800 */
[----:B------:R-:W-:Y:S02]  /*9310*/  FMUL.FTZ R15, R100, R91 ;  /* 0x0000005b640f7220 */ /* 0x000fe40000410000 */
[--C-:B------:R-:W-:Y:S02]  /*9320*/  FFMA.FTZ R124, R20, c[0x0][0x23c], -R118.reuse ;  /* 0x00008f00147c7a23 */ /* 0x100fe40000010876 */
[--C-:B------:R-:W-:Y:S01]  /*9330*/  FFMA.FTZ R125, R21, c[0x0][0x23c], -R118.reuse ;  /* 0x00008f00157d7a23 */ /* 0x100fe20000010876 */
[C---:B------:R-:W-:Y:S01]  /*9340*/  HMMA.16816.F32.BF16 R56, R96.reuse, R106, R56 ;  /* 0x0000006a6038723c */ /* 0x040fe20000041838 */
[----:B------:R-:W1:Y:S02]  /*9350*/  LDSM.16.MT88.4 R104, [R137+0xa000] ;  /* 0x00a000008968783b */ /* 0x000e640000004200 */
[----:B------:R-:W-:Y:S01]  /*9360*/  MUFU.EX2 R119, R119 ;  /* 0x0000007700777308 */ /* 0x000fe20000000800 */
[--C-:B------:R-:W-:Y:S02]  /*9370*/  FFMA.FTZ R121, R18, c[0x0][0x23c], -R123.reuse ;  /* 0x00008f0012797a23 */ /* 0x100fe4000001087b */
[--C-:B------:R-:W-:Y:S02]  /*9380*/  FFMA.FTZ R18, R12, c[0x0][0x23c], -R118.reuse ;  /* 0x00008f000c127a23 */ /* 0x100fe40000010876 */
[C---:B--2---:R-:W-:Y:S04]  /*9390*/  HMMA.16816.F32.BF16 R60, R96.reuse, R108, R60 ;  /* 0x0000006c603c723c */ /* 0x044fe8000004183c */
[----:B------:R-:W-:Y:S01]  /*93a0*/  FMUL.FTZ R12, R101, R88 ;  /* 0x00000058650c7220 */ /* 0x000fe20000410000 */
[----:B------:R-:W-:Y:S01]  /*93b0*/  MUFU.EX2 R121, R121 ;  /* 0x0000007900797308 */ /* 0x000fe20000000800 */
[--C-:B------:R-:W-:Y:S02]  /*93c0*/  FFMA.FTZ R122, R19, c[0x0][0x23c], -R123.reuse ;  /* 0x00008f00137a7a23 */ /* 0x100fe4000001087b */
[C---:B------:R-:W-:Y:S01]  /*93d0*/  HMMA.16816.F32.BF16 R64, R96.reuse, R110, R64 ;  /* 0x0000006e6040723c */ /* 0x040fe20000041840 */
[----:B------:R-:W2:Y:S03]  /*93e0*/  LDSM.16.MT88.4 R108, [R136+0xa000] ;  /* 0x00a00000886c783b */ /* 0x000ea60000004200 */
[----:B------:R-:W-:Y:S02]  /*93f0*/  FMUL.FTZ R19, R100, R87 ;  /* 0x0000005764137220 */ /* 0x000fe40000410000 */
[----:B------:R-:W-:Y:S01]  /*9400*/  FFMA.FTZ R34, R34, c[0x0][0x23c], -R123 ;  /* 0x00008f0022227a23 */ /* 0x000fe2000001087b */
[----:B------:R-:W4:Y:S01]  /*9410*/  MUFU.EX2 R122, R122 ;  /* 0x0000007a007a7308 */ /* 0x000f220000000800 */
[C---:B---3--:R-:W-:Y:S04]  /*9420*/  HMMA.16816.F32.BF16 R68, R96.reuse, R92, R68 ;  /* 0x0000005c6044723c */ /* 0x048fe80000041844 */
[----:B------:R-:W-:Y:S02]  /*9430*/  FFMA.FTZ R32, R32, c[0x0][0x23c], -R118 ;  /* 0x00008f0020207a23 */ /* 0x000fe40000010876 */
[----:B------:R-:W-:Y:S02]  /*9440*/  FFMA.FTZ R117, R100, R161, R117 ;  /* 0x000000a164757223 */ /* 0x000fe40000010075 */
[C---:B------:R-:W-:Y:S01]  /*9450*/  HMMA.16816.F32.BF16 R72, R96.reuse, R94, R72 ;  /* 0x0000005e6048723c */ /* 0x040fe20000041848 */
[----:B------:R-:W-:Y:S01]  /*9460*/  LDSM.16.MT88.4 R92, [R138+0x8800] ;  /* 0x008800008a5c783b */ /* 0x000fe20000004200 */
[----:B------:R-:W-:Y:S02]  /*9470*/  MUFU.EX2 R124, R124 ;  /* 0x0000007c007c7308 */ /* 0x000fe40000000800 */
[----:B------:R-:W-:Y:S02]  /*9480*/  FFMA.FTZ R116, R101, R172, R116 ;  /* 0x000000ac65747223 */ /* 0x000fe40000010074 */
[----:B------:R-:W-:Y:S02]  /*9490*/  FADD.FTZ R112, R112, R117 ;  /* 0x0000007570707221 */ /* 0x000fe40000010000 */
[----:B------:R-:W-:Y:S01]  /*94a0*/  FADD.FTZ R115, R115, R116 ;  /* 0x0000007473737221 */ /* 0x000fe20000010000 */
[C---:B-1----:R-:W-:Y:S03]  /*94b0*/  HMMA.16816.F32.BF16 R76, R96.reuse, R104, R76 ;  /* 0x00000068604c723c */ /* 0x042fe6000004184c */
[----:B------:R1:W-:Y:S01]  /*94c0*/  MUFU.EX2 R104, R18 ;  /* 0x0000001200687308 */ /* 0x0003e20000000800 */
[----:B------:R-:W-:Y:S01]  /*94d0*/  FADD.FTZ R103, R103, R112 ;  /* 0x0000007067677221 */ /* 0x000fe20000010000 */
[----:B----4-:R-:W-:Y:S02]  /*94e0*/  F2FP.BF16.PACK_AB R87, R122, R121 ;  /* 0x000000797a57723e */ /* 0x010fe400000010ff */
[--C-:B------:R-:W-:Y:S01]  /*94f0*/  FFMA.FTZ R105, R13, c[0x0][0x23c], -R118.reuse ;  /* 0x00008f000d697a23 */ /* 0x100fe20000010876 */
[C---:B------:R-:W-:Y:S04]  /*9500*/  HMMA.16816.F32.BF16 R80, R96.reuse, R106, R80 ;  /* 0x0000006a6050723c */ /* 0x040fe80000041850 */
[----:B------:R-:W-:Y:S01]  /*9510*/  FMUL.FTZ R13, R101, R89 ;  /* 0x00000059650d7220 */ /* 0x000fe20000410000 */
[----:B------:R-:W3:Y:S01]  /*9520*/  MUFU.EX2 R105, R105 ;  /* 0x0000006900697308 */ /* 0x000ee20000000800 */
[----:B------:R-:W4:Y:S01]  /*9530*/  LDSM.16.MT88.4 R88, [R140+0x8800] ;  /* 0x008800008c58783b */ /* 0x000f220000004200 */
[--C-:B------:R-:W-:Y:S02]  /*9540*/  FFMA.FTZ R106, R16, c[0x0][0x23c], -R118.reuse ;  /* 0x00008f00106a7a23 */ /* 0x100fe40000010876 */
[--C-:B------:R-:W-:Y:S02]  /*9550*/  FFMA.FTZ R107, R17, c[0x0][0x23c], -R118.reuse ;  /* 0x00008f00116b7a23 */ /* 0x100fe40000010876 */
[C---:B--2---:R-:W-:Y:S03]  /*9560*/  HMMA.16816.F32.BF16 R12, R96.reuse, R108, R12 ;  /* 0x0000006c600c723c */ /* 0x044fe6000004180c */
[C---:B------:R-:W-:Y:S01]  /*9570*/  FMUL.FTZ R16, R101.reuse, R84 ;  /* 0x0000005465107220 */ /* 0x040fe20000410000 */
[----:B------:R-:W-:Y:S01]  /*9580*/  MUFU.EX2 R106, R106 ;  /* 0x0000006a006a7308 */ /* 0x000fe20000000800 */
[----:B------:R-:W-:Y:S01]  /*9590*/  FMUL.FTZ R17, R101, R85 ;  /* 0x0000005565117220 */ /* 0x000fe20000410000 */
[----:B------:R-:W-:Y:S01]  /*95a0*/  F2FP.BF16.PACK_AB R85, R119, R120 ;  /* 0x000000787755723e */ /* 0x000fe200000010ff */
[--C-:B------:R-:W-:Y:S01]  /*95b0*/  FFMA.FTZ R108, R27, c[0x0][0x23c], -R123.reuse ;  /* 0x00008f001b6c7a23 */ /* 0x100fe2000001087b */
[----:B------:R-:W-:Y:S01]  /*95c0*/  MOV R101, R3 ;  /* 0x0000000300657202 */ /* 0x000fe20000000f00 */
[----:B-1----:R-:W-:Y:S03]  /*95d0*/  FMUL.FTZ R18, R100, R86 ;  /* 0x0000005664127220 */ /* 0x002fe60000410000 */
[----:B------:R-:W-:Y:S02]  /*95e0*/  FFMA.FTZ R109, R23, c[0x0][0x23c], -R123 ;  /* 0x00008f00176d7a23 */ /* 0x000fe4000001087b */
[----:B------:R-:W1:Y:S01]  /*95f0*/  MUFU.EX2 R107, R107 ;  /* 0x0000006b006b7308 */ /* 0x000e620000000800 */
[----:B------:R-:W-:Y:S01]  /*9600*/  FFMA.FTZ R118, R33, c[0x0][0x23c], -R118 ;  /* 0x00008f0021767a23 */ /* 0x000fe20000010876 */
[----:B------:R-:W-:Y:S01]  /*9610*/  HMMA.16816.F32.BF16 R16, R96, R110, R16 ;  /* 0x0000006e6010723c */ /* 0x000fe20000041810 */
[----:B------:R-:W2:Y:S02]  /*9620*/  LDSM.16.MT88.4 R96, [R137+0x8800] ;  /* 0x008800008960783b */ /* 0x000ea40000004200 */
[----:B---3--:R-:W-:Y:S01]  /*9630*/  F2FP.BF16.PACK_AB R84, R105, R104 ;  /* 0x000000686954723e */ /* 0x008fe200000010ff */
[----:B------:R-:W-:Y:S02]  /*9640*/  FADD.FTZ R114, R114, R115 ;  /* 0x0000007372727221 */ /* 0x000fe40000010000 */
[----:B------:R-:W-:Y:S02]  /*9650*/  FADD.FTZ R103, R102, R103 ;  /* 0x0000006766677221 */ /* 0x000fe40000010000 */
[--C-:B------:R-:W-:Y:S01]  /*9660*/  FFMA.FTZ R111, R26, c[0x0][0x23c], -R123.reuse ;  /* 0x00008f001a6f7a23 */ /* 0x100fe2000001087b */
[----:B------:R-:W-:Y:S01]  /*9670*/  MUFU.EX2 R109, R109 ;  /* 0x0000006d006d7308 */ /* 0x000fe20000000800 */
[----:B------:R-:W-:Y:S02]  /*9680*/  LDSM.16.MT88.4 R24, [R137+0x9000] ;  /* 0x009000008918783b */ /* 0x000fe40000004200 */
[--C-:B------:R-:W-:Y:S01]  /*9690*/  FFMA.FTZ R110, R22, c[0x0][0x23c], -R123.reuse ;  /* 0x00008f00166e7a23 */ /* 0x100fe2000001087b */
[----:B------:R-:W-:Y:S01]  /*96a0*/  F2FP.BF16.PACK_AB R22, R127, R126 ;  /* 0x0000007e7f16723e */ /* 0x000fe200000010ff */
[----:B------:R-:W-:Y:S02]  /*96b0*/  FFMA.FTZ R123, R35, c[0x0][0x23c], -R123 ;  /* 0x00008f00237b7a23 */ /* 0x000fe4000001087b */
[----:B------:R-:W-:Y:S02]  /*96c0*/  FADD.FTZ R113, R113, R114 ;  /* 0x0000007271717221 */ /* 0x000fe40000010000 */
[----:B------:R-:W-:Y:S01]  /*96d0*/  FADD.FTZ R120, R120, R103 ;  /* 0x0000006778787221 */ /* 0x000fe20000010000 */
[----:B------:R3:W-:Y:S01]  /*96e0*/  MUFU.EX2 R35, R31 ;  /* 0x0000001f00237308 */ /* 0x0007e20000000800 */
[----:B------:R-:W-:Y:S01]  /*96f0*/  MOV R103, R2 ;  /* 0x0000000200677202 */ /* 0x000fe20000000f00 */
[----:B------:R-:W-:Y:S01]  /*9700*/  FADD.FTZ R104, R104, R113 ;  /* 0x0000007168687221 */ /* 0x000fe20000010000 */
[----:B-1----:R-:W-:Y:S01]  /*9710*/  F2FP.BF16.PACK_AB R86, R107, R106 ;  /* 0x0000006a6b56723e */ /* 0x002fe200000010ff */
[----:B------:R-:W-:Y:S02]  /*9720*/  FADD.FTZ R120, R119, R120 ;  /* 0x0000007877787221 */ /* 0x000fe40000010000 */
[----:B------:R-:W-:Y:S02]  /*9730*/  FADD.FTZ R105, R105, R104 ;  /* 0x0000006869697221 */ /* 0x000fe40000010000 */
[----:B------:R-:W-:Y:S02]  /*9740*/  FADD.FTZ R121, R121, R120 ;  /* 0x0000007879797221 */ /* 0x000fe40000010000 */
[C---:B----4-:R-:W-:Y:S01]  /*9750*/  HMMA.16816.F32.BF16 R4, R84.reuse, R88, R4 ;  /* 0x000000585404723c */ /* 0x050fe20000041804 */
[----:B------:R-:W1:Y:S04]  /*9760*/  MUFU.EX2 R110, R110 ;  /* 0x0000006e006e7308 */ /* 0x000e680000000800 */
[----:B------:R-:W-:Y:S02]  /*9770*/  FADD.FTZ R106, R106, R105 ;  /* 0x000000696a6a7221 */ /* 0x000fe40000010000 */
[----:B------:R-:W-:Y:S01]  /*9780*/  FADD.FTZ R121, R122, R121 ;  /* 0x000000797a797221 */ /* 0x000fe20000010000 */
[C---:B------:R-:W-:Y:S01]  /*9790*/  HMMA.16816.F32.BF16 R8, R84.reuse, R90, R8 ;  /* 0x0000005a5408723c */ /* 0x040fe20000041808 */
[----:B------:R-:W4:Y:S02]  /*97a0*/  LDSM.16.MT88.4 R88, [R136+0x8800] ;  /* 0x008800008858783b */ /* 0x000f240000004200 */
[----:B------:R-:W-:Y:S01]  /*97b0*/  MUFU.EX2 R111, R111 ;  /* 0x0000006f006f7308 */ /* 0x000fe20000000800 */
[----:B------:R-:W-:Y:S04]  /*97c0*/  FADD.FTZ R107, R107, R106 ;  /* 0x0000006a6b6b7221 */ /* 0x000fe80000010000 */
[C---:B------:R-:W-:Y:S01]  /*97d0*/  HMMA.16816.F32.BF16 R36, R84.reuse, R92, R36 ;  /* 0x0000005c5424723c */ /* 0x040fe20000041824 */
[----:B---3--:R-:W-:Y:S04]  /*97e0*/  LDSM.16.MT88.4 R28, [R137+0x9800] ;  /* 0x00980000891c783b */ /* 0x008fe80000004200 */
[----:B------:R-:W3:Y:S03]  /*97f0*/  MUFU.EX2 R108, R108 ;  /* 0x0000006c006c7308 */ /* 0x000ee60000000800 */
[C---:B------:R-:W-:Y:S01]  /*9800*/  HMMA.16816.F32.BF16 R40, R84.reuse, R94, R40 ;  /* 0x0000005e5428723c */ /* 0x040fe20000041828 */
[----:B------:R-:W5:Y:S03]  /*9810*/  LDSM.16.MT88.4 R92, [R140+0xa800] ;  /* 0x00a800008c5c783b */ /* 0x000f660000004200 */
[C---:B-1----:R-:W-:Y:S01]  /*9820*/  F2FP.BF16.PACK_AB R21, R109.reuse, R110 ;  /* 0x0000006e6d15723e */ /* 0x042fe200000010ff */
[----:B------:R-:W-:Y:S02]  /*9830*/  FADD.FTZ R110, R110, R121 ;  /* 0x000000796e6e7221 */ /* 0x000fe40000010000 */
[----:B------:R-:W1:Y:S01]  /*9840*/  MUFU.EX2 R125, R125 ;  /* 0x0000007d007d7308 */ /* 0x000e620000000800 */
[C---:B--2---:R-:W-:Y:S04]  /*9850*/  HMMA.16816.F32.BF16 R44, R84.reuse, R96, R44 ;  /* 0x00000060542c723c */ /* 0x044fe8000004182c */
[----:B------:R-:W-:Y:S04]  /*9860*/  FADD.FTZ R110, R109, R110 ;  /* 0x0000006e6d6e7221 */ /* 0x000fe80000010000 */
[C---:B------:R-:W-:Y:S01]  /*9870*/  HMMA.16816.F32.BF16 R48, R84.reuse, R98, R48 ;  /* 0x000000625430723c */ /* 0x040fe20000041830 */
[----:B------:R-:W2:Y:S01]  /*9880*/  LDSM.16.MT88.4 R96, [R138+0xa800] ;  /* 0x00a800008a60783b */ /* 0x000ea20000004200 */
[----:B------:R-:W-:Y:S02]  /*9890*/  MUFU.EX2 R34, R34 ;  /* 0x0000002200227308 */ /* 0x000fe40000000800 */
[C---:B---3--:R-:W-:Y:S01]  /*98a0*/  F2FP.BF16.PACK_AB R23, R108.reuse, R111 ;  /* 0x0000006f6c17723e */ /* 0x048fe200000010ff */
[----:B------:R-:W-:Y:S03]  /*98b0*/  FADD.FTZ R111, R111, R110 ;  /* 0x0000006e6f6f7221 */ /* 0x000fe60000010000 */
[C---:B----4-:R-:W-:Y:S04]  /*98c0*/  HMMA.16816.F32.BF16 R52, R84.reuse, R88, R52 ;  /* 0x000000585434723c */ /* 0x050fe80000041834 */
[----:B------:R-:W3:Y:S01]  /*98d0*/  MUFU.EX2 R123, R123 ;  /* 0x0000007b007b7308 */ /* 0x000ee20000000800 */
[----:B------:R-:W-:Y:S01]  /*98e0*/  FADD.FTZ R111, R108, R111 ;  /* 0x0000006f6c6f7221 */ /* 0x000fe20000010000 */
[C---:B-1----:R-:W-:Y:S01]  /*98f0*/  F2FP.BF16.PACK_AB R20, R125.reuse, R124 ;  /* 0x0000007c7d14723e */ /* 0x042fe200000010ff */
[----:B------:R-:W-:Y:S01]  /*9900*/  FADD.FTZ R124, R124, R107 ;  /* 0x0000006b7c7c7221 */ /* 0x000fe20000010000 */
[C---:B------:R-:W-:Y:S01]  /*9910*/  HMMA.16816.F32.BF16 R56, R84.reuse, R90, R56 ;  /* 0x0000005a5438723c */ /* 0x040fe20000041838 */
[----:B------:R-:W1:Y:S03]  /*9920*/  LDSM.16.MT88.4 R88, [R137+0xa800] ;  /* 0x00a800008958783b */ /* 0x000e660000004200 */
[----:B------:R-:W-:Y:S02]  /*9930*/  FADD.FTZ R125, R125, R124 ;  /* 0x0000007c7d7d7221 */ /* 0x000fe40000010000 */
[----:B------:R-:W-:Y:S02]  /*9940*/  MUFU.EX2 R32, R32 ;  /* 0x0000002000207308 */ /* 0x000fe40000000800 */
[C---:B-----5:R-:W-:Y:S08]  /*9950*/  HMMA.16816.F32.BF16 R60, R84.reuse, R92, R60 ;  /* 0x0000005c543c723c */ /* 0x060ff0000004183c */
[----:B------:R-:W4:Y:S01]  /*9960*/  MUFU.EX2 R33, R118 ;  /* 0x0000007600217308 */ /* 0x000f220000000800 */
[C---:B------:R-:W-:Y:S01]  /*9970*/  HMMA.16816.F32.BF16 R64, R84.reuse, R94, R64 ;  /* 0x0000005e5440723c */ /* 0x040fe20000041840 */
[----:B------:R-:W5:Y:S07]  /*9980*/  LDSM.16.MT88.4 R92, [R136+0xa800] ;  /* 0x00a80000885c783b */ /* 0x000f6e0000004200 */
[C---:B--2---:R-:W-:Y:S08]  /*9990*/  HMMA.16816.F32.BF16 R68, R84.reuse, R96, R68 ;  /* 0x000000605444723c */ /* 0x044ff00000041844 */
[C---:B------:R-:W-:Y:S01]  /*99a0*/  HMMA.16816.F32.BF16 R72, R84.reuse, R98, R72 ;  /* 0x000000625448723c */ /* 0x040fe20000041848 */
[----:B------:R-:W-:Y:S07]  /*99b0*/  LDSM.16.MT88.4 R96, [R138+0x9000] ;  /* 0x009000008a60783b */ /* 0x000fee0000004200 */
[C---:B-1----:R-:W-:Y:S08]  /*99c0*/  HMMA.16816.F32.BF16 R76, R84.reuse, R88, R76 ;  /* 0x00000058544c723c */ /* 0x042ff0000004184c */
[C---:B------:R-:W-:Y:S01]  /*99d0*/  HMMA.16816.F32.BF16 R80, R84.reuse, R90, R80 ;  /* 0x0000005a5450723c */ /* 0x040fe20000041850 */
[----:B------:R-:W1:Y:S07]  /*99e0*/  LDSM.16.MT88.4 R88, [R140+0x9000] ;  /* 0x009000008c58783b */ /* 0x000e6e0000004200 */
[C---:B-----5:R-:W-:Y:S08]  /*99f0*/  HMMA.16816.F32.BF16 R12, R84.reuse, R92, R12 ;  /* 0x0000005c540c723c */ /* 0x060ff0000004180c */
[----:B------:R-:W-:Y:S01]  /*9a00*/  HMMA.16816.F32.BF16 R16, R84, R94, R16 ;  /* 0x0000005e5410723c */ /* 0x000fe20000041810 */
[----:B------:R-:W2:Y:S08]  /*9a10*/  LDSM.16.MT88.4 R84, [R136+0x9000] ;  /* 0x009000008854783b */ /* 0x000eb00000004200 */
[----:B------:R-:W-:Y:S01]  /*9a20*/  LDSM.16.MT88.4 R92, [R140+0x9800] ;  /* 0x009800008c5c783b */ /* 0x000fe20000004200 */
[C---:B-1----:R-:W-:Y:S08]  /*9a30*/  HMMA.16816.F32.BF16 R4, R20.reuse, R88, R4 ;  /* 0x000000581404723c */ /* 0x042ff00000041804 */
[C---:B------:R-:W-:Y:S01]  /*9a40*/  HMMA.16816.F32.BF16 R8, R20.reuse, R90, R8 ;  /* 0x0000005a1408723c */ /* 0x040fe20000041808 */
[----:B------:R-:W1:Y:S07]  /*9a50*/  LDSM.16.MT88.4 R88, [R140+0xb000] ;  /* 0x00b000008c58783b */ /* 0x000e6e0000004200 */
[C---:B------:R-:W-:Y:S08]  /*9a60*/  HMMA.16816.F32.BF16 R36, R20.reuse, R96, R36 ;  /* 0x000000601424723c */ /* 0x040ff00000041824 */
[C---:B------:R-:W-:Y:S08]  /*9a70*/  HMMA.16816.F32.BF16 R40, R20.reuse, R98, R40 ;  /* 0x000000621428723c */ /* 0x040ff00000041828 */
[C---:B------:R-:W-:Y:S08]  /*9a80*/  HMMA.16816.F32.BF16 R44, R20.reuse, R24, R44 ;  /* 0x00000018142c723c */ /* 0x040ff0000004182c */
[C---:B------:R-:W-:Y:S01]  /*9a90*/  HMMA.16816.F32.BF16 R48, R20.reuse, R26, R48 ;  /* 0x0000001a1430723c */ /* 0x040fe20000041830 */
[----:B------:R-:W5:Y:S07]  /*9aa0*/  LDSM.16.MT88.4 R24, [R138+0xb000] ;  /* 0x00b000008a18783b */ /* 0x000f6e0000004200 */
[C---:B--2---:R-:W-:Y:S08]  /*9ab0*/  HMMA.16816.F32.BF16 R52, R20.reuse, R84, R52 ;  /* 0x000000541434723c */ /* 0x044ff00000041834 */
[C---:B------:R-:W-:Y:S01]  /*9ac0*/  HMMA.16816.F32.BF16 R56, R20.reuse, R86, R56 ;  /* 0x000000561438723c */ /* 0x040fe20000041838 */
[----:B------:R-:W2:Y:S07]  /*9ad0*/  LDSM.16.MT88.4 R84, [R137+0xb000] ;  /* 0x00b000008954783b */ /* 0x000eae0000004200 */
[C---:B-1----:R-:W-:Y:S08]  /*9ae0*/  HMMA.16816.F32.BF16 R60, R20.reuse, R88, R60 ;  /* 0x00000058143c723c */ /* 0x042ff0000004183c */
[C---:B------:R-:W-:Y:S01]  /*9af0*/  HMMA.16816.F32.BF16 R64, R20.reuse, R90, R64 ;  /* 0x0000005a1440723c */ /* 0x040fe20000041840 */
[----:B------:R-:W1:Y:S07]  /*9b00*/  LDSM.16.MT88.4 R88, [R136+0xb000] ;  /* 0x00b000008858783b */ /* 0x000e6e0000004200 */
[C---:B-----5:R-:W-:Y:S08]  /*9b10*/  HMMA.16816.F32.BF16 R68, R20.reuse, R24, R68 ;  /* 0x000000181444723c */ /* 0x060ff00000041844 */
[C---:B------:R-:W-:Y:S01]  /*9b20*/  HMMA.16816.F32.BF16 R72, R20.reuse, R26, R72 ;  /* 0x0000001a1448723c */ /* 0x040fe20000041848 */
[----:B------:R-:W5:Y:S07]  /*9b30*/  LDSM.16.MT88.4 R24, [R138+0x9800] ;  /* 0x009800008a18783b */ /* 0x000f6e0000004200 */
[C---:B--2---:R-:W-:Y:S07]  /*9b40*/  HMMA.16816.F32.BF16 R76, R20.reuse, R84, R76 ;  /* 0x00000054144c723c */ /* 0x044fee000004184c */
[----:B------:R-:W-:Y:S01]  /*9b50*/  F2FP.BF16.PACK_AB R85, R35, R174 ;  /* 0x000000ae2355723e */ /* 0x000fe200000010ff */
[C---:B------:R-:W-:Y:S04]  /*9b60*/  HMMA.16816.F32.BF16 R80, R20.reuse, R86, R80 ;  /* 0x000000561450723c */ /* 0x040fe80000041850 */
[----:B------:R-:W-:Y:S01]  /*9b70*/  F2FP.BF16.PACK_AB R84, R176, R169 ;  /* 0x000000a9b054723e */ /* 0x000fe200000010ff */
[----:B------:R-:W-:Y:S02]  /*9b80*/  FADD.FTZ R174, R174, R111 ;  /* 0x0000006faeae7221 */ /* 0x000fe40000010000 */
[----:B---3--:R-:W-:Y:S01]  /*9b90*/  F2FP.BF16.PACK_AB R87, R123, R34 ;  /* 0x000000227b57723e */ /* 0x008fe200000010ff */
[C---:B-1----:R-:W-:Y:S04]  /*9ba0*/  HMMA.16816.F32.BF16 R12, R20.reuse, R88, R12 ;  /* 0x00000058140c723c */ /* 0x042fe8000004180c */
[----:B----4-:R-:W-:Y:S01]  /*9bb0*/  F2FP.BF16.PACK_AB R86, R33, R32 ;  /* 0x000000202156723e */ /* 0x010fe200000010ff */
[----:B------:R-:W-:Y:S03]  /*9bc0*/  FADD.FTZ R35, R35, R174 ;  /* 0x000000ae23237221 */ /* 0x000fe60000010000 */
[----:B------:R-:W-:Y:S01]  /*9bd0*/  HMMA.16816.F32.BF16 R16, R20, R90, R16 ;  /* 0x0000005a1410723c */ /* 0x000fe20000041810 */
[----:B------:R-:W-:Y:S03]  /*9be0*/  LDSM.16.MT88.4 R20, [R138+0xb800] ;  /* 0x00b800008a14783b */ /* 0x000fe60000004200 */
[----:B------:R-:W-:Y:S04]  /*9bf0*/  FADD.FTZ R34, R34, R35 ;  /* 0x0000002322227221 */ /* 0x000fe80000010000 */
[C---:B------:R-:W-:Y:S01]  /*9c00*/  HMMA.16816.F32.BF16 R96, R84.reuse, R92, R4 ;  /* 0x0000005c5460723c */ /* 0x040fe20000041804 */
[----:B------:R-:W1:Y:S04]  /*9c10*/  LDSM.16.MT88.4 R4, [R136+0x9800] ;  /* 0x009800008804783b */ /* 0x000e680000004200 */
[----:B------:R-:W-:Y:S03]  /*9c20*/  FADD.FTZ R161, R123, R34 ;  /* 0x000000227ba17221 */ /* 0x000fe60000010000 */
[C---:B------:R-:W-:Y:S01]  /*9c30*/  HMMA.16816.F32.BF16 R92, R84.reuse, R94, R8 ;  /* 0x0000005e545c723c */ /* 0x040fe20000041808 */
[----:B------:R-:W2:Y:S07]  /*9c40*/  LDSM.16.MT88.4 R8, [R140+0xb800] ;  /* 0x00b800008c08783b */ /* 0x000eae0000004200 */
[C---:B-----5:R-:W-:Y:S08]  /*9c50*/  HMMA.16816.F32.BF16 R36, R84.reuse, R24, R36 ;  /* 0x000000185424723c */ /* 0x060ff00000041824 */
[C---:B------:R-:W-:Y:S01]  /*9c60*/  HMMA.16816.F32.BF16 R40, R84.reuse, R26, R40 ;  /* 0x0000001a5428723c */ /* 0x040fe20000041828 */
[----:B------:R-:W3:Y:S07]  /*9c70*/  LDSM.16.MT88.4 R24, [R137+0xb800] ;  /* 0x00b800008918783b */ /* 0x000eee0000004200 */
[C---:B------:R-:W-:Y:S08]  /*9c80*/  HMMA.16816.F32.BF16 R44, R84.reuse, R28, R44 ;  /* 0x0000001c542c723c */ /* 0x040ff0000004182c */
[C---:B------:R-:W-:Y:S08]  /*9c90*/  HMMA.16816.F32.BF16 R48, R84.reuse, R30, R48 ;  /* 0x0000001e5430723c */ /* 0x040ff00000041830 */
[C---:B-1----:R-:W-:Y:S08]  /*9ca0*/  HMMA.16816.F32.BF16 R52, R84.reuse, R4, R52 ;  /* 0x000000045434723c */ /* 0x042ff00000041834 */
[C---:B------:R-:W-:Y:S01]  /*9cb0*/  HMMA.16816.F32.BF16 R56, R84.reuse, R6, R56 ;  /* 0x000000065438723c */ /* 0x040fe20000041838 */
[----:B------:R-:W1:Y:S07]  /*9cc0*/  LDSM.16.MT88.4 R4, [R136+0xb800] ;  /* 0x00b800008804783b */ /* 0x000e6e0000004200 */
[C---:B--2---:R-:W-:Y:S08]  /*9cd0*/  HMMA.16816.F32.BF16 R60, R84.reuse, R8, R60 ;  /* 0x00000008543c723c */ /* 0x044ff0000004183c */
[C---:B------:R-:W-:Y:S08]  /*9ce0*/  HMMA.16816.F32.BF16 R64, R84.reuse, R10, R64 ;  /* 0x0000000a5440723c */ /* 0x040ff00000041840 */
[C---:B------:R-:W-:Y:S08]  /*9cf0*/  HMMA.16816.F32.BF16 R68, R84.reuse, R20, R68 ;  /* 0x000000145444723c */ /* 0x040ff00000041844 */
[C---:B------:R-:W-:Y:S08]  /*9d00*/  HMMA.16816.F32.BF16 R72, R84.reuse, R22, R72 ;  /* 0x000000165448723c */ /* 0x040ff00000041848 */
[C---:B---3--:R-:W-:Y:S08]  /*9d10*/  HMMA.16816.F32.BF16 R76, R84.reuse, R24, R76 ;  /* 0x00000018544c723c */ /* 0x048ff0000004184c */
[C---:B------:R-:W-:Y:S08]  /*9d20*/  HMMA.16816.F32.BF16 R80, R84.reuse, R26, R80 ;  /* 0x0000001a5450723c */ /* 0x040ff00000041850 */
[C---:B-1----:R-:W-:Y:S07]  /*9d30*/  HMMA.16816.F32.BF16 R88, R84.reuse, R4, R12 ;  /* 0x000000045458723c */ /* 0x042fee000004180c */
[----:B------:R-:W-:Y:S01]  /*9d40*/  FADD.FTZ R4, R126, R125 ;  /* 0x0000007d7e047221 */ /* 0x000fe20000010000 */
[----:B------:R-:W-:Y:S04]  /*9d50*/  HMMA.16816.F32.BF16 R84, R84, R6, R16 ;  /* 0x000000065454723c */ /* 0x000fe80000041810 */
[----:B------:R-:W-:Y:S04]  /*9d60*/  FADD.FTZ R4, R127, R4 ;  /* 0x000000047f047221 */ /* 0x000fe80000010000 */
[----:B------:R-:W-:Y:S04]  /*9d70*/  FADD.FTZ R169, R169, R4 ;  /* 0x00000004a9a97221 */ /* 0x000fe80000010000 */
[----:B------:R-:W-:Y:S04]  /*9d80*/  FADD.FTZ R169, R176, R169 ;  /* 0x000000a9b0a97221 */ /* 0x000fe80000010000 */
[----:B------:R-:W-:Y:S04]  /*9d90*/  FADD.FTZ R32, R32, R169 ;  /* 0x000000a920207221 */ /* 0x000fe80000010000 */
[----:B------:R-:W-:Y:S01]  /*9da0*/  FADD.FTZ R172, R33, R32 ;  /* 0x0000002021ac7221 */ /* 0x000fe20000010000 */
[----:B------:R-:W-:-:S05]  /*9db0*/  @P4 BRA `(.L_x_690) ;  /* 0xffffdc6000004947 */ /* 0x000fca000383ffff */
.L_x_689:
[----:B------:R-:W1:Y:S01]  /*9dc0*/  SHFL.BFLY PT, R5, R172, 0x2, 0x1f ;  /* 0x0c401f00ac057f89 */ /* 0x000e6200000e0000 */
[----:B------:R-:W-:Y:S01]  /*9dd0*/  MOV R8, 0x3f800000 ;  /* 0x3f80000000087802 */ /* 0x000fe20000000f00 */
[----:B------:R-:W2:Y:S01]  /*9de0*/  LDC.U8 R16, c[0x0][0x328] ;  /* 0x0000ca00ff107b82 */ /* 0x000ea20000000000 */
[C---:B------:R-:W-:Y:S01]  /*9df0*/  ISETP.NE.AND P0, PT, R151.reuse, -0x1, PT ;  /* 0xffffffff9700780c */ /* 0x040fe20003f05270 */
[----:B------:R-:W3:Y:S01]  /*9e00*/  SHFL.BFLY PT, R4, R161, 0x2, 0x1f ;  /* 0x0c401f00a1047f89 */ /* 0x000ee200000e0000 */
[----:B------:R-:W-:Y:S01]  /*9e10*/  MOV R9, 0x3f800000 ;  /* 0x3f80000000097802 */ /* 0x000fe20000000f00 */
[----:B------:R-:W-:Y:S10]  /*9e20*/  BSSY B0, `(.L_x_693) ;  /* 0x00000fc000007945 */ /* 0x000ff40003800000 */
[----:B------:R-:W-:-:S04]  /*9e30*/  @P0 IMAD.WIDE.U32 R10, R151, c[0x0][0x1e8], RZ ;  /* 0x00007a00970a0a25 */ /* 0x000fc800078e00ff */
[----:B------:R-:W-:Y:S02]  /*9e40*/  @P0 IMAD R6, R151, c[0x0][0x1ec], R11 ;  /* 0x00007b0097060a24 */ /* 0x000fe400078e020b */
[----:B-1----:R-:W-:Y:S02]  /*9e50*/  FADD.FTZ R0, R5, R172 ;  /* 0x000000ac05007221 */ /* 0x002fe40000010000 */
[----:B---3--:R-:W-:-:S03]  /*9e60*/  FADD.FTZ R7, R4, R161 ;  /* 0x000000a104077221 */ /* 0x008fc60000010000 */
[----:B------:R-:W1:Y:S04]  /*9e70*/  SHFL.BFLY PT, R5, R0, 0x1, 0x1f ;  /* 0x0c201f0000057f89 */ /* 0x000e6800000e0000 */
[----:B------:R-:W3:Y:S01]  /*9e80*/  SHFL.BFLY PT, R4, R7, 0x1, 0x1f ;  /* 0x0c201f0007047f89 */ /* 0x000ee200000e0000 */
[----:B-1----:R-:W-:-:S03]  /*9e90*/  FADD.FTZ R5, R0, R5 ;  /* 0x0000000500057221 */ /* 0x002fc60000010000 */
[----:B------:R-:W1:Y:S01]  /*9ea0*/  S2R R0, SR_TID.X ;  /* 0x0000000000007919 */ /* 0x000e620000002100 */
[----:B---3--:R-:W-:Y:S01]  /*9eb0*/  FADD.FTZ R4, R7, R4 ;  /* 0x0000000407047221 */ /* 0x008fe20000010000 */
[----:B------:R-:W-:Y:S01]  /*9ec0*/  FSETP.NE.FTZ.AND P5, PT, R5, RZ, PT ;  /* 0x000000ff0500720b */ /* 0x000fe20003fb5000 */
[----:B------:R-:W-:-:S03]  /*9ed0*/  @P0 IMAD.MOV.U32 R7, RZ, RZ, R10 ;  /* 0x000000ffff070224 */ /* 0x000fc600078e000a */
[----:B------:R-:W-:-:S09]  /*9ee0*/  FSETP.NE.FTZ.AND P4, PT, R4, RZ, PT ;  /* 0x000000ff0400720b */ /* 0x000fd20003f95000 */
[----:B------:R-:W3:Y:S01]  /*9ef0*/  @P5 MUFU.RCP R8, R5 ;  /* 0x0000000500085308 */ /* 0x000ee20000001000 */
[----:B-1----:R-:W-:-:S07]  /*9f00*/  SHF.R.S32.HI R11, RZ, 0x1f, R0 ;  /* 0x0000001fff0b7819 */ /* 0x002fce0000011400 */
[----:B------:R-:W1:Y:S01]  /*9f10*/  @P4 MUFU.RCP R9, R4 ;  /* 0x0000000400094308 */ /* 0x000e620000001000 */
[----:B---3--:R-:W-:-:S07]  /*9f20*/  FMUL.FTZ R96, R8, R96 ;  /* 0x0000006008607220 */ /* 0x008fce0000410000 */
[----:B------:R-:W3:Y:S01]  /*9f30*/  @P5 MUFU.LG2 R5, R5 ;  /* 0x0000000500055308 */ /* 0x000ee20000000c00 */
[C---:B------:R-:W-:Y:S02]  /*9f40*/  FMUL.FTZ R97, R8.reuse, R97 ;  /* 0x0000006108617220 */ /* 0x040fe40000410000 */
[C---:B------:R-:W-:Y:S02]  /*9f50*/  FMUL.FTZ R92, R8.reuse, R92 ;  /* 0x0000005c085c7220 */ /* 0x040fe40000410000 */
[C---:B------:R-:W-:Y:S01]  /*9f60*/  FMUL.FTZ R93, R8.reuse, R93 ;  /* 0x0000005d085d7220 */ /* 0x040fe20000410000 */
[----:B------:R-:W-:Y:S01]  /*9f70*/  F2FP.BF16.PACK_AB R96, R97, R96 ;  /* 0x000000606160723e */ /* 0x000fe200000010ff */
[C---:B------:R-:W-:Y:S01]  /*9f80*/  FMUL.FTZ R36, R8.reuse, R36 ;  /* 0x0000002408247220 */ /* 0x040fe20000410000 */
[----:B------:R-:W4:Y:S01]  /*9f90*/  @P4 MUFU.LG2 R4, R4 ;  /* 0x0000000400044308 */ /* 0x000f220000000c00 */
        /* <DEDUP_REMOVED lines=12> */
[----:B------:R-:W5:Y:S01]  /*a060*/  S2R R45, SR_CTAID.X ;  /* 0x00000000002d7919 */ /* 0x000f620000002500 */
        /* <DEDUP_REMOVED lines=28> */
[----:B------:R-:W-:Y:S01]  /*a230*/  LEA.HI R8, R11, R0, RZ, 0x2 ;  /* 0x000000000b087211 */ /* 0x000fe200078f10ff */
[----:B-1----:R-:W-:Y:S01]  /*a240*/  FMUL.FTZ R99, R9, R99 ;  /* 0x0000006309637220 */ /* 0x002fe20000410000 */
[----:B------:R-:W-:Y:S01]  /*a250*/  F2FP.BF16.PACK_AB R88, R89, R88 ;  /* 0x000000585958723e */ /* 0x000fe200000010ff */
[C---:B------:R-:W-:Y:S01]  /*a260*/  FMUL.FTZ R98, R9.reuse, R98 ;  /* 0x0000006209627220 */ /* 0x040fe20000410000 */
[--C-:B------:R-:W-:Y:S01]  /*a270*/  SHF.R.S32.HI R13, RZ, 0x2, R8.reuse ;  /* 0x00000002ff0d7819 */ /* 0x100fe20000011408 */
[C---:B------:R-:W-:Y:S01]  /*a280*/  FMUL.FTZ R95, R9.reuse, R95 ;  /* 0x0000005f095f7220 */ /* 0x040fe20000410000 */
[----:B------:R-:W-:Y:S01]  /*a290*/  SHF.R.S32.HI R10, RZ, 0x1f, R8 ;  /* 0x0000001fff0a7819 */ /* 0x000fe20000011408 */
[----:B------:R-:W-:Y:S01]  /*a2a0*/  FMUL.FTZ R94, R9, R94 ;  /* 0x0000005e095e7220 */ /* 0x000fe20000410000 */
[----:B------:R-:W-:Y:S01]  /*a2b0*/  F2FP.BF16.PACK_AB R98, R99, R98 ;  /* 0x000000626362723e */ /* 0x000fe200000010ff */
[C---:B------:R-:W-:Y:S01]  /*a2c0*/  FMUL.FTZ R39, R9.reuse, R39 ;  /* 0x0000002709277220 */ /* 0x040fe20000410000 */
[----:B------:R-:W-:Y:S01]  /*a2d0*/  LEA.HI R10, R10, R13, RZ, 0x3 ;  /* 0x0000000d0a0a7211 */ /* 0x000fe200078f18ff */
[----:B------:R-:W-:Y:S01]  /*a2e0*/  FMUL.FTZ R38, R9, R38 ;  /* 0x0000002609267220 */ /* 0x000fe20000410000 */
[----:B------:R-:W-:Y:S01]  /*a2f0*/  F2FP.BF16.PACK_AB R94, R95, R94 ;  /* 0x0000005e5f5e723e */ /* 0x000fe200000010ff */
[C---:B------:R-:W-:Y:S01]  /*a300*/  FMUL.FTZ R43, R9.reuse, R43 ;  /* 0x0000002b092b7220 */ /* 0x040fe20000410000 */
[----:B------:R-:W-:Y:S01]  /*a310*/  LOP3.LUT R10, R10, 0xfffffff8, RZ, 0xc0, !PT ;  /* 0xfffffff80a0a7812 */ /* 0x000fe200078ec0ff */
[----:B------:R-:W-:Y:S01]  /*a320*/  FMUL.FTZ R42, R9, R42 ;  /* 0x0000002a092a7220 */ /* 0x000fe20000410000 */
[----:B------:R-:W-:Y:S01]  /*a330*/  F2FP.BF16.PACK_AB R38, R39, R38 ;  /* 0x000000262726723e */ /* 0x000fe200000010ff */
[----:B------:R-:W-:Y:S01]  /*a340*/  FMUL.FTZ R47, R9, R47 ;  /* 0x0000002f092f7220 */ /* 0x000fe20000410000 */
[----:B------:R-:W-:Y:S01]  /*a350*/  IADD3 R10, R13, -R10, RZ ;  /* 0x8000000a0d0a7210 */ /* 0x000fe20007ffe0ff */
[C---:B------:R-:W-:Y:S01]  /*a360*/  FMUL.FTZ R46, R9.reuse, R46 ;  /* 0x0000002e092e7220 */ /* 0x040fe20000410000 */
[----:B------:R-:W-:Y:S01]  /*a370*/  LOP3.LUT R13, R8, 0x3ffffffc, RZ, 0xc0, !PT ;  /* 0x3ffffffc080d7812 */ /* 0x000fe200078ec0ff */
[C---:B------:R-:W-:Y:S01]  /*a380*/  FMUL.FTZ R51, R9.reuse, R51 ;  /* 0x0000003309337220 */ /* 0x040fe20000410000 */
[C---:B------:R-:W-:Y:S01]  /*a390*/  SHF.L.U32 R12, R10.reuse, 0x6, RZ ;  /* 0x000000060a0c7819 */ /* 0x040fe200000006ff */
[C---:B------:R-:W-:Y:S01]  /*a3a0*/  FMUL.FTZ R50, R9.reuse, R50 ;  /* 0x0000003209327220 */ /* 0x040fe20000410000 */
[----:B------:R-:W-:Y:S01]  /*a3b0*/  LOP3.LUT R14, R10, 0x1, RZ, 0xc0, !PT ;  /* 0x000000010a0e7812 */ /* 0x000fe200078ec0ff */
[C---:B------:R-:W-:Y:S01]  /*a3c0*/  FMUL.FTZ R55, R9.reuse, R55 ;  /* 0x0000003709377220 */ /* 0x040fe20000410000 */
[----:B------:R-:W-:Y:S01]  /*a3d0*/  LOP3.LUT R12, R12, 0x1c0, RZ, 0xc0, !PT ;  /* 0x000001c00c0c7812 */ /* 0x000fe200078ec0ff */
[C---:B------:R-:W-:Y:S01]  /*a3e0*/  FMUL.FTZ R54, R9.reuse, R54 ;  /* 0x0000003609367220 */ /* 0x040fe20000410000 */
[----:B------:R-:W-:Y:S01]  /*a3f0*/  ISETP.NE.U32.AND P3, PT, R14, 0x1, PT ;  /* 0x000000010e00780c */ /* 0x000fe20003f65070 */
[C---:B------:R-:W-:Y:S01]  /*a400*/  FMUL.FTZ R59, R9.reuse, R59 ;  /* 0x0000003b093b7220 */ /* 0x040fe20000410000 */
[----:B------:R-:W-:Y:S01]  /*a410*/  LEA.HI R12, R12, R12, RZ, 0x1d ;  /* 0x0000000c0c0c7211 */ /* 0x000fe200078fe8ff */
[C---:B------:R-:W-:Y:S01]  /*a420*/  FMUL.FTZ R58, R9.reuse, R58 ;  /* 0x0000003a093a7220 */ /* 0x040fe20000410000 */
[----:B------:R-:W-:Y:S01]  /*a430*/  R2P PR, R10, 0x6 ;  /* 0x000000060a007804 */ /* 0x000fe20000000000 */
[C---:B------:R-:W-:Y:S01]  /*a440*/  FMUL.FTZ R63, R9.reuse, R63 ;  /* 0x0000003f093f7220 */ /* 0x040fe20000410000 */
[----:B------:R-:W-:Y:S01]  /*a450*/  MOV R10, 0x20 ;  /* 0x00000020000a7802 */ /* 0x000fe20000000f00 */
[C---:B------:R-:W-:Y:S01]  /*a460*/  FMUL.FTZ R62, R9.reuse, R62 ;  /* 0x0000003e093e7220 */ /* 0x040fe20000410000 */
[----:B------:R-:W-:Y:S01]  /*a470*/  MOV R14, 0x40 ;  /* 0x00000040000e7802 */ /* 0x000fe20000000f00 */
[C---:B------:R-:W-:Y:S01]  /*a480*/  FMUL.FTZ R67, R9.reuse, R67 ;  /* 0x0000004309437220 */ /* 0x040fe20000410000 */
[----:B------:R-:W-:Y:S01]  /*a490*/  SEL R10, R10, 0xffffffe0, !P1 ;  /* 0xffffffe00a0a7807 */ /* 0x000fe20004800000 */
        /* <DEDUP_REMOVED lines=25> */
[----:B------:R-:W-:Y:S01]  /*a630*/  LEA.HI R9, R11, R0, RZ, 0x5 ;  /* 0x000000000b097211 */ /* 0x000fe200078f28ff */
[----:B------:R-:W-:Y:S01]  /*a640*/  IMAD.IADD R13, R0, 0x1, -R13 ;  /* 0x00000001000d7824 */ /* 0x000fe200078e0a0d */
[----:B------:R-:W-:-:S02]  /*a650*/  F2FP.BF16.PACK_AB R90, R91, R90 ;  /* 0x0000005a5b5a723e */ /* 0x000fc400000010ff */
[----:B------:R-:W-:Y:S02]  /*a660*/  SHF.R.S32.HI R8, RZ, 0x5, R9 ;  /* 0x00000005ff087819 */ /* 0x000fe40000011409 */
[----:B------:R-:W-:Y:S02]  /*a670*/  F2FP.BF16.PACK_AB R84, R85, R84 ;  /* 0x000000545554723e */ /* 0x000fe400000010ff */
[----:B------:R-:W-:Y:S02]  /*a680*/  LEA R13, R8, R13, 0x9 ;  /* 0x0000000d080d7211 */ /* 0x000fe400078e48ff */
[----:B------:R-:W-:Y:S02]  /*a690*/  F2FP.BF16.PACK_AB R86, R87, R86 ;  /* 0x000000565756723e */ /* 0x000fe400000010ff */
[----:B------:R-:W-:Y:S02]  /*a6a0*/  LEA R12, R13, R12, 0x1 ;  /* 0x0000000c0d0c7211 */ /* 0x000fe400078e08ff */
[----:B--2---:R-:W-:-:S02]  /*a6b0*/  ISETP.NE.AND P2, PT, R16, RZ, PT ;  /* 0x000000ff1000720c */ /* 0x004fc40003f45270 */
[----:B------:R-:W-:Y:S01]  /*a6c0*/  LOP3.LUT R9, R9, 0xffffffe0, RZ, 0xc0, !PT ;  /* 0xffffffe009097812 */ /* 0x000fe200078ec0ff */
[----:B------:R-:W-:Y:S02]  /*a6d0*/  IMAD.SHL.U32 R13, R12, 0x2, RZ ;  /* 0x000000020c0d7824 */ /* 0x000fe400078e00ff */
[----:B------:R-:W1:Y:S01]  /*a6e0*/  LDC.U8 R12, c[0x0][0x329] ;  /* 0x0000ca40ff0c7b82 */ /* 0x000e620000000000 */
[----:B------:R-:W-:Y:S01]  /*a6f0*/  IADD3 R9, -R9, R0, RZ ;  /* 0x0000000009097210 */ /* 0x000fe20007ffe1ff */
[C---:B------:R-:W-:Y:S01]  /*a700*/  IMAD.IADD R17, R13.reuse, 0x1, R10 ;  /* 0x000000010d117824 */ /* 0x040fe200078e020a */
[C---:B------:R-:W-:Y:S01]  /*a710*/  IADD3 R15, R13.reuse, -0x10, RZ ;  /* 0xfffffff00d0f7810 */ /* 0x040fe20007ffe0ff */
[----:B------:R-:W-:Y:S01]  /*a720*/  STS [R13], R96 ;  /* 0x000000600d007388 */ /* 0x000fe20000000800 */
[C---:B------:R-:W-:Y:S02]  /*a730*/  @P3 IADD3 R15, R13.reuse, 0x10, RZ ;  /* 0x000000100d0f3810 */ /* 0x040fe40007ffe0ff */
[-C--:B------:R-:W-:Y:S01]  /*a740*/  IADD3 R21, R13, R14.reuse, RZ ;  /* 0x0000000e0d157210 */ /* 0x080fe20007ffe0ff */
[----:B------:R-:W-:Y:S01]  /*a750*/  STS [R13+0x400], R98 ;  /* 0x000400620d007388 */ /* 0x000fe20000000800 */
[----:B------:R-:W-:Y:S01]  /*a760*/  IADD3 R19, R10, R15, RZ ;  /* 0x0000000f0a137210 */ /* 0x000fe20007ffe0ff */
[----:B------:R-:W-:Y:S01]  /*a770*/  IMAD.IADD R23, R14, 0x1, R15 ;  /* 0x000000010e177824 */ /* 0x000fe200078e020f */
[-C--:B------:R-:W-:Y:S01]  /*a780*/  IADD3 R25, R17, R14.reuse, RZ ;  /* 0x0000000e11197210 */ /* 0x080fe20007ffe0ff */
[----:B------:R-:W-:Y:S01]  /*a790*/  STS [R15], R92 ;  /* 0x0000005c0f007388 */ /* 0x000fe20000000800 */
[----:B------:R-:W-:-:S03]  /*a7a0*/  IADD3 R27, R19, R14, RZ ;  /* 0x0000000e131b7210 */ /* 0x000fc60007ffe0ff */
[----:B------:R-:W-:Y:S04]  /*a7b0*/  STS [R15+0x400], R94 ;  /* 0x0004005e0f007388 */ /* 0x000fe80000000800 */
[----:B------:R-:W-:Y:S04]  /*a7c0*/  STS [R17], R36 ;  /* 0x0000002411007388 */ /* 0x000fe80000000800 */
[----:B------:R-:W-:Y:S01]  /*a7d0*/  STS [R17+0x400], R38 ;  /* 0x0004002611007388 */ /* 0x000fe20000000800 */
[C---:B-1----:R-:W-:Y:S02]  /*a7e0*/  ISETP.NE.AND P1, PT, R12.reuse, RZ, PT ;  /* 0x000000ff0c00720c */ /* 0x042fe40003f25270 */
[----:B------:R-:W-:Y:S01]  /*a7f0*/  ISETP.NE.OR P3, PT, R12, RZ, !P2 ;  /* 0x000000ff0c00720c */ /* 0x000fe20005765670 */
[----:B------:R-:W-:Y:S04]  /*a800*/  STS [R19], R40 ;  /* 0x0000002813007388 */ /* 0x000fe80000000800 */
[----:B------:R-:W-:Y:S04]  /*a810*/  STS [R19+0x400], R42 ;  /* 0x0004002a13007388 */ /* 0x000fe80000000800 */
[----:B------:R-:W-:Y:S02]  /*a820*/  STS [R21], R44 ;  /* 0x0000002c15007388 */ /* 0x000fe40000000800 */
[----:B------:R-:W-:Y:S01]  /*a830*/  @P1 IMAD.MOV.U32 R47, RZ, RZ, c[0x0][0x210] ;  /* 0x00008400ff2f1624 */ /* 0x000fe200078e00ff */
[----:B------:R-:W-:Y:S01]  /*a840*/  @P1 MOV R49, 0x1 ;  /* 0x0000000100311802 */ /* 0x000fe20000000f00 */
[----:B------:R-:W-:Y:S02]  /*a850*/  STS [R21+0x400], R46 ;  /* 0x0004002e15007388 */ /* 0x000fe40000000800 */
[----:B------:R-:W-:-:S02]  /*a860*/  @P1 IMAD R47, R47, c[0x0][0x214], RZ ;  /* 0x000085002f2f1a24 */ /* 0x000fc400078e02ff */
[----:B------:R-:W-:Y:S04]  /*a870*/  STS [R23], R48 ;  /* 0x0000003017007388 */ /* 0x000fe80000000800 */
[----:B------:R1:W-:Y:S04]  /*a880*/  STS [R23+0x400], R50 ;  /* 0x0004003217007388 */ /* 0x0003e80000000800 */
[----:B------:R-:W2:Y:S04]  /*a890*/  S2R R10, SR_CTAID.Y ;  /* 0x00000000000a7919 */ /* 0x000ea80000002600 */
[----:B------:R-:W-:Y:S04]  /*a8a0*/  STS [R25], R52 ;  /* 0x0000003419007388 */ /* 0x000fe80000000800 */
[----:B------:R-:W-:Y:S04]  /*a8b0*/  STS [R25+0x400], R54 ;  /* 0x0004003619007388 */ /* 0x000fe80000000800 */
[----:B------:R-:W-:Y:S04]  /*a8c0*/  STS [R27], R56 ;  /* 0x000000381b007388 */ /* 0x000fe80000000800 */
[----:B------:R-:W-:Y:S04]  /*a8d0*/  STS [R27+0x400], R58 ;  /* 0x0004003a1b007388 */ /* 0x000fe80000000800 */
[----:B------:R-:W-:Y:S04]  /*a8e0*/  STS [R13+0x2000], R60 ;  /* 0x0020003c0d007388 */ /* 0x000fe80000000800 */
[----:B------:R3:W-:Y:S01]  /*a8f0*/  STS [R13+0x2400], R62 ;  /* 0x0024003e0d007388 */ /* 0x0007e20000000800 */
[----:B--2---:R-:W-:Y:S01]  /*a900*/  @!P0 SHF.R.S32.HI R12, RZ, 0x1f, R10 ;  /* 0x0000001fff0c8819 */ /* 0x004fe2000001140a */
[----:B-1----:R-:W-:-:S02]  /*a910*/  @!P0 IMAD.WIDE.U32 R50, R10, c[0x0][0x1e0], RZ ;  /* 0x000078000a328a25 */ /* 0x002fc400078e00ff */
[----:B------:R1:W-:Y:S02]  /*a920*/  STS [R15+0x2000], R64 ;  /* 0x002000400f007388 */ /* 0x0003e40000000800 */
[----:B------:R-:W-:Y:S02]  /*a930*/  @!P3 IMAD R48, R10, c[0x0][0x214], RZ ;  /* 0x000085000a30ba24 */ /* 0x000fe400078e02ff */
[----:B------:R1:W-:Y:S01]  /*a940*/  STS [R15+0x2400], R66 ;  /* 0x002400420f007388 */ /* 0x0003e20000000800 */
[----:B------:R-:W-:Y:S02]  /*a950*/  @!P0 IMAD.MOV.U32 R7, RZ, RZ, R50 ;  /* 0x000000ffff078224 */ /* 0x000fe400078e0032 */
[----:B------:R-:W-:Y:S01]  /*a960*/  @!P3 SEL R48, R48, R151, !P0 ;  /* 0x000000973030b207 */ /* 0x000fe20004000000 */
[----:B------:R1:W-:Y:S04]  /*a970*/  STS [R17+0x2000], R68 ;  /* 0x0020004411007388 */ /* 0x0003e80000000800 */
[----:B------:R1:W-:Y:S04]  /*a980*/  STS [R17+0x2400], R70 ;  /* 0x0024004611007388 */ /* 0x0003e80000000800 */
[----:B------:R1:W-:Y:S04]  /*a990*/  STS [R19+0x2000], R72 ;  /* 0x0020004813007388 */ /* 0x0003e80000000800 */
[----:B------:R1:W-:Y:S01]  /*a9a0*/  STS [R19+0x2400], R74 ;  /* 0x0024004a13007388 */ /* 0x0003e20000000800 */
[----:B---3--:R-:W-:-:S03]  /*a9b0*/  @!P1 MOV R13, c[0x0][0x214] ;  /* 0x00008500000d9a02 */ /* 0x008fc60000000f00 */
[----:B------:R1:W-:Y:S01]  /*a9c0*/  STS [R21+0x2000], R76 ;  /* 0x0020004c15007388 */ /* 0x0003e20000000800 */
[----:B------:R-:W-:Y:S01]  /*a9d0*/  @!P1 SEL R47, R13, c[0x0][0x234], !P2 ;  /* 0x00008d000d2f9a07 */ /* 0x000fe20005000000 */
[----:B------:R-:W-:Y:S02]  /*a9e0*/  @!P0 IMAD R13, R12, c[0x0][0x1e0], RZ ;  /* 0x000078000c0d8a24 */ /* 0x000fe400078e02ff */
[----:B------:R1:W-:Y:S02]  /*a9f0*/  STS [R21+0x2400], R78 ;  /* 0x0024004e15007388 */ /* 0x0003e40000000800 */
[----:B------:R-:W-:Y:S02]  /*aa00*/  @!P0 IMAD R46, R10, c[0x0][0x1e4], R13 ;  /* 0x000079000a2e8a24 */ /* 0x000fe400078e020d */
[----:B------:R1:W-:Y:S01]  /*aa10*/  STS [R23+0x2000], R80 ;  /* 0x0020005017007388 */ /* 0x0003e20000000800 */
[----:B------:R-:W-:Y:S02]  /*aa20*/  @!P1 IMAD R49, R47, c[0x0][0x1c0], RZ ;  /* 0x000070002f319a24 */ /* 0x000fe400078e02ff */
[----:B------:R-:W-:Y:S01]  /*aa30*/  @!P0 IADD3 R6, R51, R46, RZ ;  /* 0x0000002e33068210 */ /* 0x000fe20007ffe0ff */
[----:B------:R1:W-:Y:S01]  /*aa40*/  STS [R23+0x2400], R82 ;  /* 0x0024005217007388 */ /* 0x0003e20000000800 */
[----:B------:R-:W-:Y:S01]  /*aa50*/  IMAD R10, R10, R49, RZ ;  /* 0x000000310a0a7224 */ /* 0x000fe200078e02ff */
[----:B------:R-:W-:Y:S01]  /*aa60*/  @P1 MOV R46, c[0x0][0x210] ;  /* 0x00008400002e1a02 */ /* 0x000fe20000000f00 */
[----:B------:R-:W-:Y:S01]  /*aa70*/  @!P1 IMAD.MOV.U32 R46, RZ, RZ, 0x1 ;  /* 0x00000001ff2e9424 */ /* 0x000fe200078e00ff */
[----:B------:R1:W-:Y:S01]  /*aa80*/  STS [R25+0x2000], R88 ;  /* 0x0020005819007388 */ /* 0x0003e20000000800 */
[----:B------:R-:W-:Y:S01]  /*aa90*/  SHF.R.S32.HI R49, RZ, 0x1f, R8 ;  /* 0x0000001fff317819 */ /* 0x000fe20000011408 */
[----:B------:R-:W-:Y:S01]  /*aaa0*/  CS2R R50, SRZ ;  /* 0x0000000000327805 */ /* 0x000fe2000001ff00 */
[----:B------:R-:W-:Y:S01]  /*aab0*/  SEL R10, R10, RZ, P3 ;  /* 0x000000ff0a0a7207 */ /* 0x000fe20001800000 */
[----:B------:R1:W-:Y:S01]  /*aac0*/  STS [R25+0x2400], R90 ;  /* 0x0024005a19007388 */ /* 0x0003e20000000800 */
[----:B------:R-:W-:Y:S01]  /*aad0*/  LOP3.LUT P0, RZ, R9, 0x3, RZ, 0xc0, !PT ;  /* 0x0000000309ff7812 */ /* 0x000fe2000780c0ff */
[----:B-----5:R-:W-:Y:S01]  /*aae0*/  IMAD R9, R45, R46, RZ ;  /* 0x0000002e2d097224 */ /* 0x020fe200078e02ff */
[----:B------:R-:W-:Y:S01]  /*aaf0*/  LEA.HI R49, R49, R8, RZ, 0x2 ;  /* 0x0000000831317211 */ /* 0x000fe200078f10ff */
[----:B------:R1:W-:Y:S01]  /*ab00*/  STS [R27+0x2000], R84 ;  /* 0x002000541b007388 */ /* 0x0003e20000000800 */
[----:B------:R-:W-:-:S02]  /*ab10*/  @!P3 MOV R50, R48 ;  /* 0x000000300032b202 */ /* 0x000fc40000000f00 */
[----:B------:R-:W-:Y:S01]  /*ab20*/  SHF.L.U32 R9, R9, 0x6, RZ ;  /* 0x0000000609097819 */ /* 0x000fe200000006ff */
[----:B------:R1:W-:Y:S01]  /*ab30*/  STS [R27+0x2400], R86 ;  /* 0x002400561b007388 */ /* 0x0003e20000000800 */
[----:B------:R-:W-:Y:S01]  /*ab40*/  @!P3 SHF.R.S32.HI R51, RZ, 0x1f, R48 ;  /* 0x0000001fff33b819 */ /* 0x000fe20000011430 */
[----:B------:R-:W-:Y:S01]  /*ab50*/  @P5 FMUL.FTZ R48, R5, 0.69314718246459960938 ;  /* 0x3f31721805305820 */ /* 0x000fe20000410000 */
[----:B------:R-:W-:Y:S01]  /*ab60*/  LOP3.LUT R49, R49, 0xffffffc, RZ, 0xc0, !PT ;  /* 0x0ffffffc31317812 */ /* 0x000fe200078ec0ff */
[----:B------:R-:W-:Y:S01]  /*ab70*/  BAR.SYNC.DEFER_BLOCKING 0x0 ;  /* 0x0000000000007b1d */ /* 0x000fe20000010000 */
[----:B----4-:R-:W-:Y:S02]  /*ab80*/  @P4 FMUL.FTZ R5, R4, 0.69314718246459960938 ;  /* 0x3f31721804054820 */ /* 0x010fe40000410000 */
[----:B------:R-:W-:Y:S01]  /*ab90*/  IADD3 R49, R8, -R49, RZ ;  /* 0x8000003108317210 */ /* 0x000fe20007ffe0ff */
[----:B------:R-:W-:Y:S02]  /*aba0*/  IMAD.MOV.U32 R8, RZ, RZ, 0x7f800000 ;  /* 0x7f800000ff087424 */ /* 0x000fe400078e00ff */
[----:B------:R-:W2:Y:S01]  /*abb0*/  S2R R44, SR_CTAID.Z ;  /* 0x00000000002c7919 */ /* 0x000ea20000002700 */
[----:B------:R-:W-:Y:S01]  /*abc0*/  @P5 FFMA.FTZ R8, R3, c[0x0][0x238], R48 ;  /* 0x00008e0003085a23 */ /* 0x000fe20000010030 */
[----:B------:R-:W-:-:S02]  /*abd0*/  LEA R49, R49, R152, 0x4 ;  /* 0x0000009831317211 */ /* 0x000fc400078e20ff */
[----:B------:R1:W3:Y:S04]  /*abe0*/  LDS.128 R36, [R154] ;  /* 0x000000009a247984 */ /* 0x0002e80000000c00 */
[----:B------:R1:W4:Y:S01]  /*abf0*/  LDS.128 R32, [R154+0x800] ;  /* 0x000800009a207984 */ /* 0x0003220000000c00 */
[----:B--2---:R-:W-:Y:S01]  /*ac00*/  IMAD R10, R44, R47, R10 ;  /* 0x0000002f2c0a7224 */ /* 0x004fe200078e020a */
[----:B------:R-:W-:Y:S02]  /*ac10*/  MOV R47, 0x7f800000 ;  /* 0x7f800000002f7802 */ /* 0x000fe40000000f00 */
[----:B------:R1:W2:Y:S01]  /*ac20*/  LDS.128 R28, [R154+0x1000] ;  /* 0x001000009a1c7984 */ /* 0x0002a20000000c00 */
[----:B------:R-:W-:Y:S01]  /*ac30*/  @P4 FFMA.FTZ R47, R2, c[0x0][0x238], R5 ;  /* 0x00008e00022f4a23 */ /* 0x000fe20000010005 */
[----:B------:R-:W-:-:S02]  /*ac40*/  IADD3 R4, P2, P1, R9, R50, R10 ;  /* 0x0000003209047210 */ /* 0x000fc4000795e00a */
[----:B------:R1:W1:Y:S01]  /*ac50*/  LDS.128 R24, [R154+0x1800] ;  /* 0x001800009a187984 */ /* 0x0002620000000c00 */
[----:B------:R-:W-:Y:S02]  /*ac60*/  SHF.R.S32.HI R9, RZ, 0x1f, R9 ;  /* 0x0000001fff097819 */ /* 0x000fe40000011409 */
[----:B------:R-:W-:Y:S01]  /*ac70*/  SHF.R.S32.HI R10, RZ, 0x1f, R10 ;  /* 0x0000001fff0a7819 */ /* 0x000fe2000001140a */
[----:B------:R1:W1:Y:S03]  /*ac80*/  LDS.128 R20, [R154+0x2000] ;  /* 0x002000009a147984 */ /* 0x0002660000000c00 */
[----:B------:R-:W-:Y:S01]  /*ac90*/  IADD3.X R9, R9, R51, R10, P2, P1 ;  /* 0x0000003309097210 */ /* 0x000fe200017e240a */
[----:B------:R1:W1:Y:S04]  /*aca0*/  LDS.128 R16, [R154+0x2800] ;  /* 0x002800009a107984 */ /* 0x0002680000000c00 */
        /* <DEDUP_REMOVED lines=19> */
.L_x_694:
[----:B------:R-:W-:Y:S05]  /*ade0*/  BSYNC B0 ;  /* 0x0000000000007941 */ /* 0x000fea0003800000 */
.L_x_693:
[----:B------:R-:W-:Y:S01]  /*adf0*/  LEA.HI R11, R11, R0, RZ, 0x3 ;  /* 0x000000000b0b7211 */ /* 0x000fe200078f18ff */
[----:B------:R-:W-:Y:S01]  /*ae00*/  IMAD R45, R45, -0x40, R156 ;  /* 0xffffffc02d2d7824 */ /* 0x000fe200078e029c */
[----:B------:R-:W-:Y:S01]  /*ae10*/  IADD3 R4, P0, R164, R7, RZ ;  /* 0x00000007a4047210 */ /* 0x000fe20007f1e0ff */
[----:B------:R-:W-:Y:S01]  /*ae20*/  BSSY B0, `(.L_x_695) ;  /* 0x0000016000007945 */ /* 0x000fe20003800000 */
[----:B------:R-:W-:Y:S02]  /*ae30*/  SHF.R.S32.HI R3, RZ, 0x1f, R164 ;  /* 0x0000001fff037819 */ /* 0x000fe400000114a4 */
[----:B------:R-:W-:-:S02]  /*ae40*/  SHF.R.S32.HI R2, RZ, 0x3, R11 ;  /* 0x00000003ff027819 */ /* 0x000fc4000001140b */
[----:B------:R-:W-:Y:S01]  /*ae50*/  SHF.R.S32.HI R0, RZ, 0x1f, R44 ;  /* 0x0000001fff007819 */ /* 0x000fe2000001142c */
[----:B------:R-:W-:Y:S01]  /*ae60*/  IMAD.X R5, R3, 0x1, R6, P0 ;  /* 0x0000000103057824 */ /* 0x000fe200000e0606 */
[----:B------:R-:W-:-:S03]  /*ae70*/  ISETP.GE.AND P0, PT, R2, R45, PT ;  /* 0x0000002d0200720c */ /* 0x000fc60003f06270 */
[----:B------:R-:W-:Y:S02]  /*ae80*/  IMAD R3, R0, c[0x0][0x1f0], RZ ;  /* 0x00007c0000037a24 */ /* 0x000fe400078e02ff */
[----:B------:R-:W-:-:S04]  /*ae90*/  IMAD.WIDE.U32 R4, R44, c[0x0][0x1f0], R4 ;  /* 0x00007c002c047a25 */ /* 0x000fc800078e0004 */
[----:B------:R-:W-:-:S04]  /*aea0*/  IMAD R3, R44, c[0x0][0x1f4], R3 ;  /* 0x00007d002c037a24 */ /* 0x000fc800078e0203 */
[----:B------:R-:W-:Y:S01]  /*aeb0*/  IMAD.IADD R7, R5, 0x1, R3 ;  /* 0x0000000105077824 */ /* 0x000fe200078e0203 */
[----:B------:R-:W-:Y:S05]  /*aec0*/  @P0 BRA `(.L_x_696) ;  /* 0x000000b000000947 */ /* 0x000fea0003800000 */
[----:B------:R-:W-:Y:S01]  /*aed0*/  IMAD R3, R167, c[0x0][0x1e8], RZ ;  /* 0x00007a00a7037a24 */ /* 0x000fe200078e02ff */
[----:B------:R-:W-:Y:S01]  /*aee0*/  ISETP.GE.AND P2, PT, R164, c[0x0][0x220], PT ;  /* 0x00008800a4007a0c */ /* 0x000fe20003f46270 */
[----:B------:R-:W-:Y:S01]  /*aef0*/  IMAD.MOV.U32 R6, RZ, RZ, R4 ;  /* 0x000000ffff067224 */ /* 0x000fe200078e0004 */
[----:B------:R-:W-:Y:S01]  /*af00*/  ISETP.GE.AND P1, PT, R155, c[0x0][0x220], PT ;  /* 0x000088009b007a0c */ /* 0x000fe20003f26270 */
[C---:B------:R-:W-:Y:S02]  /*af10*/  IMAD R0, R166.reuse, c[0x0][0x1ec], R3 ;  /* 0x00007b00a6007a24 */ /* 0x040fe400078e0203 */
[----:B----4-:R-:W-:-:S05]  /*af20*/  IMAD.WIDE.U32 R8, R166, c[0x0][0x1e8], R6 ;  /* 0x00007a00a6087a25 */ /* 0x010fca00078e0006 */
[----:B------:R-:W-:Y:S02]  /*af30*/  IADD3 R0, R9, R0, RZ ;  /* 0x0000000009007210 */ /* 0x000fe40007ffe0ff */
[----:B------:R-:W-:-:S04]  /*af40*/  LEA R2, P0, R8, c[0x0][0x1d0], 0x1 ;  /* 0x0000740008027a11 */ /* 0x000fc800078008ff */
[----:B------:R-:W-:-:S05]  /*af50*/  LEA.HI.X R3, R8, c[0x0][0x1d4], R0, 0x1, P0 ;  /* 0x0000750008037a11 */ /* 0x000fca00000f0c00 */
[----:B---3--:R3:W-:Y:S04]  /*af60*/  @!P2 STG.E.128 [R2.64], R36 ;  /* 0x000000240200a986 */ /* 0x0087e8000c101d06 */
[----:B-1----:R3:W-:Y:S02]  /*af70*/  @!P1 STG.E.128 [R2.64+0x80], R20 ;  /* 0x0000801402009986 */ /* 0x0027e4000c101d06 */
.L_x_696:
[----:B------:R-:W-:Y:S05]  /*af80*/  BSYNC B0 ;  /* 0x0000000000007941 */ /* 0x000fea0003800000 */
.L_x_695:
[----:B------:R-:W-:Y:S01]  /*af90*/  LEA.HI.SX32 R0, R11, 0x10, 0x1d ;  /* 0x000000100b007811 */ /* 0x000fe200078feaff */
[----:B------:R-:W-:Y:S03]  /*afa0*/  BSSY B0, `(.L_x_697) ;  /* 0x0000011000007945 */ /* 0x000fe60003800000 */
[----:B------:R-:W-:-:S13]  /*afb0*/  ISETP.GE.AND P0, PT, R0, R45, PT ;  /* 0x0000002d0000720c */ /* 0x000fda0003f06270 */
[----:B------:R-:W-:Y:S05]  /*afc0*/  @P0 BRA `(.L_x_698) ;  /* 0x000000e000000947 */ /* 0x000fea0003800000 */
[----:B---3--:R-:W-:Y:S01]  /*afd0*/  IADD3 R2, P0, R166, 0x10, RZ ;  /* 0x00000010a6027810 */ /* 0x008fe20007f1e0ff */
[----:B----4-:R-:W-:Y:S01]  /*afe0*/  IMAD.MOV.U32 R8, RZ, RZ, R4 ;  /* 0x000000ffff087224 */ /* 0x010fe200078e0004 */
[----:B------:R-:W-:Y:S02]  /*aff0*/  MOV R9, R7 ;  /* 0x0000000700097202 */ /* 0x000fe40000000f00 */
[----:B------:R-:W-:Y:S01]  /*b000*/  ISETP.GE.AND P1, PT, R164, c[0x0][0x220], PT ;  /* 0x00008800a4007a0c */ /* 0x000fe20003f26270 */
[----:B------:R-:W-:Y:S01]  /*b010*/  IMAD.X R0, RZ, RZ, R167, P0 ;  /* 0x000000ffff007224 */ /* 0x000fe200000e06a7 */
[----:B------:R-:W-:Y:S01]  /*b020*/  ISETP.GE.AND P0, PT, R155, c[0x0][0x220], PT ;  /* 0x000088009b007a0c */ /* 0x000fe20003f06270 */
[----:B------:R-:W-:-:S04]  /*b030*/  IMAD.WIDE.U32 R8, R2, c[0x0][0x1e8], R8 ;  /* 0x00007a0002087a25 */ /* 0x000fc800078e0008 */
[----:B------:R-:W-:-:S04]  /*b040*/  IMAD R3, R0, c[0x0][0x1e8], RZ ;  /* 0x00007a0000037a24 */ /* 0x000fc800078e02ff */
[----:B------:R-:W-:Y:S01]  /*b050*/  IMAD R3, R2, c[0x0][0x1ec], R3 ;  /* 0x00007b0002037a24 */ /* 0x000fe200078e0203 */
[----:B------:R-:W-:-:S03]  /*b060*/  LEA R2, P2, R8, c[0x0][0x1d0], 0x1 ;  /* 0x0000740008027a11 */ /* 0x000fc600078408ff */
[----:B------:R-:W-:-:S05]  /*b070*/  IMAD.IADD R3, R9, 0x1, R3 ;  /* 0x0000000109037824 */ /* 0x000fca00078e0203 */
[----:B------:R-:W-:-:S05]  /*b080*/  LEA.HI.X R3, R8, c[0x0][0x1d4], R3, 0x1, P2 ;  /* 0x0000750008037a11 */ /* 0x000fca00010f0c03 */
[----:B------:R3:W-:Y:S04]  /*b090*/  @!P1 STG.E.128 [R2.64], R32 ;  /* 0x0000002002009986 */ /* 0x0007e8000c101d06 */
[----:B-1----:R3:W-:Y:S02]  /*b0a0*/  @!P0 STG.E.128 [R2.64+0x80], R16 ;  /* 0x0000801002008986 */ /* 0x0027e4000c101d06 */
.L_x_698:
[----:B------:R-:W-:Y:S05]  /*b0b0*/  BSYNC B0 ;  /* 0x0000000000007941 */ /* 0x000fea0003800000 */
.L_x_697:
        /* <DEDUP_REMOVED lines=16> */
[----:B--2---:R2:W-:Y:S04]  /*b1c0*/  @!P1 STG.E.128 [R2.64], R28 ;  /* 0x0000001c02009986 */ /* 0x0045e8000c101d06 */
[----:B-1----:R2:W-:Y:S02]  /*b1d0*/  @!P0 STG.E.128 [R2.64+0x80], R12 ;  /* 0x0000800c02008986 */ /* 0x0025e4000c101d06 */
.L_x_700:
[----:B------:R-:W-:Y:S05]  /*b1e0*/  BSYNC B0 ;  /* 0x0000000000007941 */ /* 0x000fea0003800000 */
.L_x_699:
        /* <DEDUP_REMOVED lines=8> */
[----:B--23--:R-:W-:Y:S01]  /*b270*/  IMAD R3, R166, c[0x0][0x1e8], RZ ;  /* 0x00007a00a6037a24 */ /* 0x00cfe200078e02ff */
        /* <DEDUP_REMOVED lines=9> */
.L_x_654:
        /* <DEDUP_REMOVED lines=8> */
[----:B------:R-:W-:Y:S01]  /*b390*/  @!P4 IMAD.WIDE.U32 R8, R23, c[0x0][0x1e0], RZ ;  /* 0x000078001708ca25 */ /* 0x000fe200078e00ff */
[----:B-1----:R-:W-:-:S03]  /*b3a0*/  ISETP.NE.AND P1, PT, R0, RZ, PT ;  /* 0x000000ff0000720c */ /* 0x002fc60003f25270 */
[----:B------:R-:W-:Y:S01]  /*b3b0*/  @!P4 IMAD R3, R23, c[0x0][0x1e4], R12 ;  /* 0x000079001703ca24 */ /* 0x000fe200078e020c */
[----:B------:R-:W-:Y:S02]  /*b3c0*/  @!P4 MOV R4, R8 ;  /* 0x000000080004c202 */ /* 0x000fe40000000f00 */
[----:B--2---:R-:W-:Y:S01]  /*b3d0*/  ISETP.NE.AND P3, PT, R2, RZ, PT ;  /* 0x000000ff0200720c */ /* 0x004fe20003f65270 */
[----:B------:R-:W-:Y:S02]  /*b3e0*/  @P4 IMAD R2, R151, c[0x0][0x1ec], R5 ;  /* 0x00007b0097024a24 */ /* 0x000fe400078e0205 */
[----:B------:R-:W-:Y:S01]  /*b3f0*/  @!P4 IMAD.IADD R2, R9, 0x1, R3 ;  /* 0x000000010902c824 */ /* 0x000fe200078e0203 */
[----:B------:R-:W-:-:S03]  /*b400*/  ISETP.NE.OR P2, PT, R0, RZ, !P3 ;  /* 0x000000ff0000720c */ /* 0x000fc60005f45670 */
[----:B------:R-:W-:Y:S01]  /*b410*/  @P1 IMAD.MOV.U32 R7, RZ, RZ, c[0x0][0x210] ;  /* 0x00008400ff071624 */ /* 0x000fe200078e00ff */
[----:B------:R-:W-:Y:S01]  /*b420*/  @P1 MOV R8, c[0x0][0x210] ;  /* 0x0000840000081a02 */ /* 0x000fe20000000f00 */
[----:B------:R-:W-:Y:S01]  /*b430*/  @!P1 IMAD.MOV.U32 R0, RZ, RZ, c[0x0][0x214] ;  /* 0x00008500ff009624 */ /* 0x000fe200078e00ff */
[----:B------:R-:W-:Y:S01]  /*b440*/  ISETP.NE.OR P0, PT, R151, -0x1, P2 ;  /* 0xffffffff9700780c */ /* 0x000fe20001705670 */
[----:B------:R-:W-:Y:S01]  /*b450*/  @P1 IMAD R7, R7, c[0x0][0x214], RZ ;  /* 0x0000850007071a24 */ /* 0x000fe200078e02ff */
[----:B------:R-:W-:Y:S01]  /*b460*/  SHF.R.S32.HI R3, RZ, 0x1f, R28 ;  /* 0x0000001fff037819 */ /* 0x000fe2000001141c */
[----:B------:R-:W-:Y:S01]  /*b470*/  @P1 IMAD.MOV.U32 R10, RZ, RZ, 0x1 ;  /* 0x00000001ff0a1424 */ /* 0x000fe200078e00ff */
[----:B------:R-:W-:Y:S01]  /*b480*/  @!P1 SEL R7, R0, c[0x0][0x234], !P3 ;  /* 0x00008d0000079a07 */ /* 0x000fe20005800000 */
[----:B------:R-:W-:Y:S01]  /*b490*/  @!P1 IMAD.MOV.U32 R8, RZ, RZ, 0x1 ;  /* 0x00000001ff089424 */ /* 0x000fe200078e00ff */
[----:B------:R-:W-:Y:S01]  /*b4a0*/  SHF.R.S32.HI R0, RZ, 0x1f, R153 ;  /* 0x0000001fff007819 */ /* 0x000fe20000011499 */
[----:B------:R-:W-:-:S02]  /*b4b0*/  IMAD R3, R3, c[0x0][0x1f0], RZ ;  /* 0x00007c0003037a24 */ /* 0x000fc400078e02ff */
[----:B------:R-:W-:Y:S01]  /*b4c0*/  @!P1 IMAD R10, R7, c[0x0][0x1c0], RZ ;  /* 0x00007000070a9a24 */ /* 0x000fe200078e02ff */
[----:B------:R-:W-:Y:S01]  /*b4d0*/  LEA.HI R0, R0, R153, RZ, 0x3 ;  /* 0x0000009900007211 */ /* 0x000fe200078f18ff */
[----:B------:R-:W-:Y:S02]  /*b4e0*/  IMAD R19, R19, R8, RZ ;  /* 0x0000000813137224 */ /* 0x000fe400078e02ff */
[C---:B------:R-:W-:Y:S01]  /*b4f0*/  @!P0 IMAD R151, R23.reuse, c[0x0][0x214], RZ ;  /* 0x0000850017978a24 */ /* 0x040fe200078e02ff */
[----:B------:R-:W-:Y:S01]  /*b500*/  LOP3.LUT R6, R0, 0xfffffff8, RZ, 0xc0, !PT ;  /* 0xfffffff800067812 */ /* 0x000fe200078ec0ff */
[----:B------:R-:W-:Y:S01]  /*b510*/  IMAD R23, R23, R10, RZ ;  /* 0x0000000a17177224 */ /* 0x000fe200078e02ff */
[----:B------:R-:W-:Y:S01]  /*b520*/  SHF.R.S32.HI R14, RZ, 0x3, R0 ;  /* 0x00000003ff0e7819 */ /* 0x000fe20000011400 */
[----:B------:R-:W-:Y:S01]  /*b530*/  CS2R R10, SRZ ;  /* 0x00000000000a7805 */ /* 0x000fe2000001ff00 */
[----:B------:R-:W-:Y:S01]  /*b540*/  IMAD R3, R28, c[0x0][0x1f4], R3 ;  /* 0x00007d001c037a24 */ /* 0x000fe200078e0203 */
[--C-:B------:R-:W-:Y:S01]  /*b550*/  @!P2 SHF.R.S32.HI R11, RZ, 0x1f, R151.reuse ;  /* 0x0000001fff0ba819 */ /* 0x100fe20000011497 */
[----:B------:R-:W-:Y:S01]  /*b560*/  IMAD.IADD R153, R153, 0x1, -R6 ;  /* 0x0000000199997824 */ /* 0x000fe200078e0a06 */
[----:B------:R-:W-:Y:S01]  /*b570*/  SEL R6, R23, RZ, P2 ;  /* 0x000000ff17067207 */ /* 0x000fe20001000000 */
[----:B------:R-:W-:Y:S01]  /*b580*/  @!P2 IMAD.MOV.U32 R10, RZ, RZ, R151 ;  /* 0x000000ffff0aa224 */ /* 0x000fe200078e0097 */
[----:B------:R-:W-:Y:S01]  /*b590*/  ISETP.GE.AND P2, PT, R14, R156, PT ;  /* 0x0000009c0e00720c */ /* 0x000fe20003f46270 */
[----:B------:R-:W-:Y:S01]  /*b5a0*/  IMAD.SHL.U32 R5, R153, 0x8, RZ ;  /* 0x0000000899057824 */ /* 0x000fe200078e00ff */
[----:B------:R-:W-:Y:S01]  /*b5b0*/  SHF.R.S32.HI R15, RZ, 0x1f, R14 ;  /* 0x0000001fff0f7819 */ /* 0x000fe2000001140e */
[----:B------:R-:W-:Y:S01]  /*b5c0*/  IMAD R6, R28, R7, R6 ;  /* 0x000000071c067224 */ /* 0x000fe200078e0206 */
[----:B------:R-:W-:-:S02]  /*b5d0*/  SHF.R.S32.HI R7, RZ, 0x1f, R19 ;  /* 0x0000001fff077819 */ /* 0x000fc40000011413 */
[----:B------:R-:W-:Y:S01]  /*b5e0*/  IADD3 R12, P0, R5, R4, RZ ;  /* 0x00000004050c7210 */ /* 0x000fe20007f1e0ff */
[----:B------:R-:W-:Y:S01]  /*b5f0*/  IMAD.WIDE R16, R167, 0x40, R14 ;  /* 0x00000040a7107825 */ /* 0x000fe200078e020e */
[C---:B------:R-:W-:Y:S02]  /*b600*/  IADD3 R0, R5.reuse, 0x40, RZ ;  /* 0x0000004005007810 */ /* 0x040fe40007ffe0ff */
[----:B------:R-:W-:Y:S02]  /*b610*/  LEA.HI.X.SX32 R13, R5, R2, 0x1, P0 ;  /* 0x00000002050d7211 */ /* 0x000fe400000f0eff */
[--C-:B------:R-:W-:Y:S02]  /*b620*/  IADD3 R19, P1, P0, R19, R10, R6.reuse ;  /* 0x0000000a13137210 */ /* 0x100fe4000783e006 */
[----:B------:R-:W-:Y:S01]  /*b630*/  SHF.R.S32.HI R10, RZ, 0x1f, R6 ;  /* 0x0000001fff0a7819 */ /* 0x000fe20000011406 */
[----:B------:R-:W-:-:S03]  /*b640*/  IMAD.WIDE.U32 R12, R28, c[0x0][0x1f0], R12 ;  /* 0x00007c001c0c7a25 */ /* 0x000fc600078e000c */
[----:B------:R-:W-:Y:S01]  /*b650*/  IADD3.X R10, R7, R11, R10, P1, P0 ;  /* 0x0000000b070a7210 */ /* 0x000fe20000fe040a */
[----:B------:R-:W-:Y:S01]  /*b660*/  IMAD.IADD R21, R3, 0x1, R13 ;  /* 0x0000000103157824 */ /* 0x000fe200078e020d */
        /* <DEDUP_REMOVED lines=12> */
.L_x_702:
[----:B------:R-:W-:Y:S05]  /*b730*/  BSYNC B0 ;  /* 0x0000000000007941 */ /* 0x000fea0003800000 */
.L_x_701:
[----:B------:R-:W-:Y:S01]  /*b740*/  IADD3 R7, R14, 0x10, RZ ;  /* 0x000000100e077810 */ /* 0x000fe20007ffe0ff */
[----:B------:R-:W-:Y:S03]  /*b750*/  BSSY B0, `(.L_x_703) ;  /* 0x0000011000007945 */ /* 0x000fe60003800000 */
[----:B------:R-:W-:-:S13]  /*b760*/  ISETP.GE.AND P0, PT, R7, R156, PT ;  /* 0x0000009c0700720c */ /* 0x000fda0003f06270 */
        /* <DEDUP_REMOVED lines=15> */
.L_x_704:
[----:B------:R-:W-:Y:S05]  /*b860*/  BSYNC B0 ;  /* 0x0000000000007941 */ /* 0x000fea0003800000 */
.L_x_703:
        /* <DEDUP_REMOVED lines=18> */
.L_x_706:
[----:B------:R-:W-:Y:S05]  /*b990*/  BSYNC B0 ;  /* 0x0000000000007941 */ /* 0x000fea0003800000 */
.L_x_705:
[----:B------:R-:W-:Y:S01]  /*b9a0*/  IADD3 R9, R14, 0x30, RZ ;  /* 0x000000300e097810 */ /* 0x000fe20007ffe0ff */
[----:B------:R-:W-:Y:S03]  /*b9b0*/  BSSY B0, `(.L_x_707) ;  /* 0x0000010000007945 */ /* 0x000fe60003800000 */
[----:B------:R-:W-:-:S13]  /*b9c0*/  ISETP.GE.AND P0, PT, R9, R156, PT ;  /* 0x0000009c0900720c */ /* 0x000fda0003f06270 */
[----:B------:R-:W-:Y:S05]  /*b9d0*/  @P0 BRA `(.L_x_708) ;  /* 0x000000d000000947 */ /* 0x000fea0003800000 */
[----:B------:R-:W-:Y:S02]  /*b9e0*/  IADD3 R2, P0, R16, 0x30, RZ ;  /* 0x0000003010027810 */ /* 0x000fe40007f1e0ff */
        /* <DEDUP_REMOVED lines=12> */
.L_x_708:
[----:B------:R-:W-:Y:S05]  /*bab0*/  BSYNC B0 ;  /* 0x0000000000007941 */ /* 0x000fea0003800000 */
.L_x_707:
        /* <DEDUP_REMOVED lines=8> */
[-C--:B--2---:R-:W-:Y:S01]  /*bb40*/  @!P5 IADD3 R4, P0, R14, R19.reuse, RZ ;  /* 0x000000130e04d210 */ /* 0x084fe20007f1e0ff */
        /* <DEDUP_REMOVED lines=26> */
.L_x_709:
        /* <DEDUP_REMOVED lines=9> */
.L_x_1406:


//--------------------- .text._ZN5flash16flash_fwd_kernelI23Flash_fwd_kernel_traitsILi128ELi64ELi64ELi4ELb0ELb0EN7cutlass10bfloat16_tE19Flash_kernel_traitsILi128ELi64ELi64ELi4ES3_EELb0ELb1ELb0ELb1ELb0ELb0ELb1ELb0EEEvNS_16Flash_fwd_paramsE --------------------------
	.section	.text._ZN5flash16flash_fwd_kernelI23Flash_fwd_kernel_traitsILi128ELi64ELi64ELi4ELb0ELb0EN7cutlass10bfloat16_tE19Flash_kernel_traitsILi128ELi64ELi64ELi4ES3_EELb0ELb1ELb0ELb1ELb0ELb0ELb1ELb0EEEvNS_16Flash_fwd_paramsE,"ax",@progbits
	.sectioninfo	@"SHI_REGISTERS=194"
	.align	128
        .global         _ZN5flash16flash_fwd_kernelI23Flash_fwd_kernel_traitsILi128ELi64ELi64ELi4ELb0ELb0EN7cutlass10bfloat16_tE19Flash_kernel_traitsILi128ELi64ELi64ELi4ES3_EELb0ELb1ELb0ELb1ELb0ELb0ELb1ELb0EEEvNS_16Flash_fwd_paramsE
        .type           _ZN5flash16flash_fwd_kernelI23Flash_fwd_kernel_traitsILi128ELi64ELi64ELi4ELb0ELb0EN7cutlass10bfloat16_tE19Flash_kernel_traitsILi128ELi64ELi64ELi4ES3_EELb0ELb1ELb0ELb1ELb0ELb0ELb1ELb0EEEvNS_16Flash_fwd_paramsE,@function
        .size           _ZN5flash16flash_fwd_kernelI23Flash_fwd_kernel_traitsILi128ELi64ELi64ELi4ELb0ELb0EN7cutlass10bfloat16_tE19Flash_kernel_traitsILi128ELi64ELi64ELi4ES3_EELb0ELb1ELb0ELb1ELb0ELb0ELb1ELb0EEEvNS_16Flash_fwd_paramsE,(.L_x_1407 - _ZN5flash16flash_fwd_kernelI23Flash_fwd_kernel_traitsILi128ELi64ELi64ELi4ELb0ELb0EN7cutlass10bfloat16_tE19Flash_kernel_traitsILi128ELi64ELi64ELi4ES3_EELb0ELb1ELb0ELb1ELb0ELb0ELb1ELb0EEEvNS_16Flash_fwd_paramsE)
        .other          _ZN5flash16flash_fwd_kernelI23Flash_fwd_kernel_traitsILi128ELi64ELi64ELi4ELb0ELb0EN7cutlass10bfloat16_tE19Flash_kernel_traitsILi128ELi64ELi64ELi4ES3_EELb0ELb1ELb0ELb1ELb0ELb0ELb1ELb0EEEvNS_16Flash_fwd_paramsE,@"STO_CUDA_ENTRY STV_DEFAULT"
_ZN5flash16flash_fwd_kernelI23Flash_fwd_kernel_traitsILi128ELi64ELi64ELi4ELb0ELb0EN7cutlass10bfloat16_tE19Flash_kernel_traitsILi128ELi64ELi64ELi4ES3_EELb0ELb1ELb0ELb1ELb0ELb0ELb1ELb0EEEvNS_16Flash_fwd_paramsE:
.text._ZN5flash16flash_fwd_kernelI23Flash_fwd_kernel_traitsILi128ELi64ELi64ELi4ELb0ELb0EN7cutlass10bfloat16_tE19Flash_kernel_traitsILi128ELi64ELi64ELi4ES3_EELb0ELb1ELb0ELb1ELb0ELb0ELb1ELb0EEEvNS_16Flash_fwd_paramsE:
        /* <DEDUP_REMOVED lines=33> */
.L_x_710:
[----:B-1-34-:R-:W-:Y:S02]  /*0210*/  MOV R2, c[0x0][0x218] ;  /* 0x0000860000027a02 */ /* 0x01afe40000000f00 */
.L_x_711:
        /* <DEDUP_REMOVED lines=50> */
.L_x_713:
        /* <DEDUP_REMOVED lines=37> */
.L_x_714:
        /* <DEDUP_REMOVED lines=86> */
.L_x_716:
[----:B------:R-:W-:Y:S05]  /*0cf0*/  BSYNC B0 ;  /* 0x0000000000007941 */ /* 0x000fea0003800000 */
.L_x_715:
        /* <DEDUP_REMOVED lines=29> */
.L_x_718:
[----:B------:R-:W-:Y:S05]  /*0ed0*/  BSYNC B0 ;  /* 0x0000000000007941 */ /* 0x000fea0003800000 */
.L_x_717:
        /* <DEDUP_REMOVED lines=29> */
.L_x_720:
[----:B------:R-:W-:Y:S05]  /*10b0*/  BSYNC B0 ;  /* 0x0000000000007941 */ /* 0x000fea0003800000 */
.L_x_719:
        /* <DEDUP_REMOVED lines=32> */
.L_x_722:
[----:B------:R-:W-:Y:S05]  /*12c0*/  BSYNC B0 ;  /* 0x0000000000007941 */ /* 0x000fea0003800000 */
.L_x_721:
        /* <DEDUP_REMOVED lines=28> */
.L_x_724:
[----:B------:R-:W-:Y:S05]  /*1490*/  BSYNC B0 ;  /* 0x0000000000007941 */ /* 0x000fea0003800000 */
.L_x_723:
        /* <DEDUP_REMOVED lines=24> */
.L_x_726:
[----:B------:R-:W-:Y:S05]  /*1620*/  BSYNC B0 ;  /* 0x0000000000007941 */ /* 0x000fea0003800000 */
.L_x_725:
        /* <DEDUP_REMOVED lines=23> */
.L_x_728:
[----:B------:R-:W-:Y:S05]  /*17a0*/  BSYNC B0 ;  /* 0x0000000000007941 */ /* 0x000fea0003800000 */
.L_x_727:
        /* <DEDUP_REMOVED lines=25> */
.L_x_730:
[----:B------:R-:W-:Y:S05]  /*1940*/  BSYNC B0 ;  /* 0x0000000000007941 */ /* 0x000fea0003800000 */
.L_x_729:
        /* <DEDUP_REMOVED lines=78> */
.L_x_732:
[----:B----4-:R-:W-:Y:S05]  /*1e30*/  BSYNC B0 ;  /* 0x0000000000007941 */ /* 0x010fea0003800000 */
.L_x_731:
        /* <DEDUP_REMOVED lines=26> */
.L_x_734:
[----:B------:R-:W-:Y:S05]  /*1fe0*/  BSYNC B0 ;  /* 0x0000000000007941 */ /* 0x000fea0003800000 */
.L_x_733:
        /* <DEDUP_REMOVED lines=25> */
.L_x_736:
[----:B------:R-:W-:Y:S05]  /*2180*/  BSYNC B0 ;  /* 0x0000000000007941 */ /* 0x000fea0003800000 */
.L_x_735:
        /* <DEDUP_REMOVED lines=29> */
.L_x_738:
[----:B------:R-:W-:Y:S05]  /*2360*/  BSYNC B0 ;  /* 0x0000000000007941 */ /* 0x000fea0003800000 */
.L_x_737:
        /* <DEDUP_REMOVED lines=9> */
[----:B------:R-:W-:Y:S01]  /*2400*/  LDSM.16.M88.4 R60, [R148] ;  /* 0x00000000943c783b */ /* 0x000fe20000000200 */
[----:B------:R-:W-:-:S02]  /*2410*/  IMAD R143, R2, 0x2, R149 ;  /* 0x00000002028f7824 */ /* 0x000fc400078e0295 */
[----:B------:R-:W-:Y:S01]  /*2420*/  IMAD R145, R5, 0x2, R148 ;  /* 0x0000000205917824 */ /* 0x000fe200078e0294 */
[----:B-1----:R-:W1:Y:S02]  /*2430*/  LDSM.16.M88.4 R36, [R149+0x4800] ;  /* 0x004800009524783b */ /* 0x002e640000000200 */
[----:B------:R-:W-:Y:S02]  /*2440*/  @P0 IADD3 R147, R8, -0x20, RZ ;  /* 0xffffffe008930810 */ /* 0x000fe40007ffe0ff */
[----:B------:R-:W-:Y:S02]  /*2450*/  LDSM.16.M88.4 R28, [R149+0x5000] ;  /* 0x00500000951c783b */ /* 0x000fe40000000200 */
[C---:B------:R-:W-:Y:S01]  /*2460*/  IADD3 R139, R147.reuse, 0x800, RZ ;  /* 0x00000800938b7810 */ /* 0x040fe20007ffe0ff */
[----:B------:R-:W-:Y:S01]  /*2470*/  IMAD R136, R2, 0x2, R147 ;  /* 0x0000000202887824 */ /* 0x000fe200078e0293 */
[----:B------:R-:W2:Y:S01]  /*2480*/  LDSM.16.M88.4 R84, [R147] ;  /* 0x000000009354783b */ /* 0x000ea20000000200 */
[----:B------:R-:W-:Y:S01]  /*2490*/  IMAD R2, R122, 0x40, R157 ;  /* 0x000000407a027824 */ /* 0x000fe200078e029d */
[----:B------:R-:W-:-:S02]  /*24a0*/  IADD3 R138, R147, 0x1000, RZ ;  /* 0x00001000938a7810 */ /* 0x000fc40007ffe0ff */
[----:B------:R-:W3:Y:S01]  /*24b0*/  LDSM.16.M88.4 R64, [R149+0x5800] ;  /* 0x005800009540783b */ /* 0x000ee20000000200 */
[----:B------:R-:W-:Y:S01]  /*24c0*/  I2F R93, R2 ;  /* 0x00000002005d7306 */ /* 0x000fe20000201400 */
[C---:B------:R-:W-:Y:S02]  /*24d0*/  IADD3 R90, R2.reuse, 0x8, RZ ;  /* 0x00000008025a7810 */ /* 0x040fe40007ffe0ff */
[----:B---3--:R-:W-:Y:S01]  /*24e0*/  LDSM.16.M88.4 R20, [R146] ;  /* 0x000000009214783b */ /* 0x008fe20000000200 */
[C---:B------:R-:W-:Y:S02]  /*24f0*/  IADD3 R96, R2.reuse, 0x11, RZ ;  /* 0x0000001102607810 */ /* 0x040fe40007ffe0ff */
[C---:B------:R-:W-:Y:S01]  /*2500*/  IADD3 R102, R2.reuse, 0x20, RZ ;  /* 0x0000002002667810 */ /* 0x040fe20007ffe0ff */
[----:B------:R-:W3:Y:S01]  /*2510*/  LDSM.16.M88.4 R16, [R143+0x4000] ;  /* 0x004000008f10783b */ /* 0x000ee20000000200 */
[----:B------:R-:W-:Y:S01]  /*2520*/  I2F R97, R90 ;  /* 0x0000005a00617306 */ /* 0x000fe20000201400 */
[----:B------:R-:W-:-:S02]  /*2530*/  IADD3 R92, R2, 0x9, RZ ;  /* 0x00000009025c7810 */ /* 0x000fc40007ffe0ff */
[----:B------:R-:W4:Y:S01]  /*2540*/  LDSM.16.M88.4 R56, [R147+0x800] ;  /* 0x000800009338783b */ /* 0x000f220000000200 */
[C---:B------:R-:W-:Y:S02]  /*2550*/  IADD3 R104, R2.reuse, 0x21, RZ ;  /* 0x0000002102687810 */ /* 0x040fe40007ffe0ff */
[C---:B------:R-:W-:Y:S01]  /*2560*/  IADD3 R98, R2.reuse, 0x18, RZ ;  /* 0x0000001802627810 */ /* 0x040fe20007ffe0ff */
[----:B------:R-:W3:Y:S01]  /*2570*/  LDSM.16.M88.4 R48, [R147+0x1800] ;  /* 0x001800009330783b */ /* 0x000ee20000000200 */
[----:B------:R-:W-:Y:S01]  /*2580*/  I2F R103, R96 ;  /* 0x0000006000677306 */ /* 0x000fe20000201400 */
[C---:B------:R-:W-:Y:S01]  /*2590*/  IADD3 R88, R2.reuse, 0x1, RZ ;  /* 0x0000000102587810 */ /* 0x040fe20007ffe0ff */
[C---:B-----5:R-:W-:Y:S01]  /*25a0*/  HMMA.16816.F32.BF16 R8, R80.reuse, R44, RZ ;  /* 0x0000002c5008723c */ /* 0x060fe200000418ff */
[----:B------:R-:W5:Y:S01]  /*25b0*/  LDSM.16.M88.4 R52, [R147+0x1000] ;  /* 0x001000009334783b */ /* 0x000f620000000200 */
[C---:B------:R-:W-:Y:S02]  /*25c0*/  IADD3 R100, R2.reuse, 0x19, RZ ;  /* 0x0000001902647810 */ /* 0x040fe40007ffe0ff */
[C---:B------:R-:W-:Y:S01]  /*25d0*/  IADD3 R106, R2.reuse, 0x28, RZ ;  /* 0x00000028026a7810 */ /* 0x040fe20007ffe0ff */
[----:B------:R-:W-:Y:S01]  /*25e0*/  LDSM.16.M88.4 R68, [R145] ;  /* 0x000000009144783b */ /* 0x000fe20000000200 */
[----:B------:R-:W-:Y:S01]  /*25f0*/  I2F R109, R102 ;  /* 0x00000066006d7306 */ /* 0x000fe20000201400 */
[----:B------:R-:W-:Y:S01]  /*2600*/  IADD3 R94, R2, 0x10, RZ ;  /* 0x00000010025e7810 */ /* 0x000fe20007ffe0ff */
[----:B------:R-:W-:Y:S01]  /*2610*/  HMMA.16816.F32.BF16 R44, R80, R46, RZ ;  /* 0x0000002e502c723c */ /* 0x000fe200000418ff */
[----:B------:R-:W-:Y:S01]  /*2620*/  LDSM.16.M88.4 R12, [R143+0x4800] ;  /* 0x004800008f0c783b */ /* 0x000fe20000000200 */
[----:B------:R-:W-:-:S02]  /*2630*/  ISETP.GE.AND P4, PT, R90, R123, PT ;  /* 0x0000007b5a00720c */ /* 0x000fc40003f86270 */
[-C--:B------:R-:W-:Y:S01]  /*2640*/  ISETP.GE.AND P3, PT, R92, R123.reuse, PT ;  /* 0x0000007b5c00720c */ /* 0x080fe20003f66270 */
[----:B------:R-:W-:Y:S01]  /*2650*/  LDSM.16.M88.4 R76, [R143+0x5000] ;  /* 0x005000008f4c783b */ /* 0x000fe20000000200 */
[----:B------:R-:W-:Y:S01]  /*2660*/  I2F R99, R92 ;  /* 0x0000005c00637306 */ /* 0x000fe20000201400 */
[C---:B------:R-:W-:Y:S01]  /*2670*/  IADD3 R108, R2.reuse, 0x29, RZ ;  /* 0x00000029026c7810 */ /* 0x040fe20007ffe0ff */
[----:B-1----:R-:W-:Y:S01]  /*2680*/  HMMA.16816.F32.BF16 R40, R80, R36, RZ ;  /* 0x000000245028723c */ /* 0x002fe200000418ff */
[----:B------:R-:W-:Y:S01]  /*2690*/  LDSM.16.M88.4 R72, [R143+0x5800] ;  /* 0x005800008f48783b */ /* 0x000fe20000000200 */
[C---:B------:R-:W-:Y:S02]  /*26a0*/  IADD3 R110, R2.reuse, 0x30, RZ ;  /* 0x00000030026e7810 */ /* 0x040fe40007ffe0ff */
[----:B------:R-:W-:Y:S01]  /*26b0*/  IADD3 R112, R2, 0x38, RZ ;  /* 0x0000003802707810 */ /* 0x000fe20007ffe0ff */
[----:B------:R-:W0:Y:S01]  /*26c0*/  LDGDEPBAR ;  /* 0x00000000000079af */ /* 0x000e220000000000 */
[----:B------:R-:W-:Y:S01]  /*26d0*/  I2F R111, R104 ;  /* 0x00000068006f7306 */ /* 0x000fe20000201400 */
[----:B------:R-:W-:Y:S01]  /*26e0*/  ISETP.GE.AND P6, PT, R88, R123, PT ;  /* 0x0000007b5800720c */ /* 0x000fe20003fc6270 */
[----:B--2---:R-:W-:Y:S01]  /*26f0*/  HMMA.16816.F32.BF16 R8, R60, R84, R8 ;  /* 0x000000543c08723c */ /* 0x004fe20000041808 */
[----:B------:R-:W-:-:S02]  /*2700*/  IADD3 R130, R2, 0x39, RZ ;  /* 0x0000003902827810 */ /* 0x000fc40007ffe0ff */
[----:B------:R-:W-:Y:S02]  /*2710*/  ISETP.GE.AND P1, PT, R94, R123, PT ;  /* 0x0000007b5e00720c */ /* 0x000fe40003f26270 */
[C---:B------:R-:W-:Y:S01]  /*2720*/  IADD3 R137, R147.reuse, 0x1800, RZ ;  /* 0x0000180093897810 */ /* 0x040fe20007ffe0ff */
[----:B------:R-:W-:Y:S01]  /*2730*/  I2F R105, R98 ;  /* 0x0000006200697306 */ /* 0x000fe20000201400 */
[----:B------:R-:W-:Y:S01]  /*2740*/  IADD3 R134, R147, 0x2800, RZ ;  /* 0x0000280093867810 */ /* 0x000fe20007ffe0ff */
[C---:B------:R-:W-:Y:S06]  /*2750*/  HMMA.16816.F32.BF16 R32, R80.reuse, R28, RZ ;  /* 0x0000001c5020723c */ /* 0x040fec00000418ff */
[----:B------:R-:W-:Y:S02]  /*2760*/  I2F R95, R88 ;  /* 0x00000058005f7306 */ /* 0x000fe40000201400 */
[C---:B------:R-:W-:Y:S06]  /*2770*/  HMMA.16816.F32.BF16 R36, R80.reuse, R38, RZ ;  /* 0x000000265024723c */ /* 0x040fec00000418ff */
[----:B------:R-:W-:Y:S02]  /*2780*/  I2F R107, R100 ;  /* 0x00000064006b7306 */ /* 0x000fe40000201400 */
[C---:B------:R-:W-:Y:S06]  /*2790*/  HMMA.16816.F32.BF16 R28, R80.reuse, R30, RZ ;  /* 0x0000001e501c723c */ /* 0x040fec00000418ff */
[----:B------:R-:W-:Y:S02]  /*27a0*/  I2F R113, R106 ;  /* 0x0000006a00717306 */ /* 0x000fe40000201400 */
[----:B------:R-:W-:Y:S06]  /*27b0*/  HMMA.16816.F32.BF16 R24, R80, R64, RZ ;  /* 0x000000405018723c */ /* 0x000fec00000418ff */
[----:B------:R-:W-:Y:S02]  /*27c0*/  I2F R101, R94 ;  /* 0x0000005e00657306 */ /* 0x000fe40000201400 */
[----:B------:R-:W-:Y:S01]  /*27d0*/  HMMA.16816.F32.BF16 R44, R60, R86, R44 ;  /* 0x000000563c2c723c */ /* 0x000fe2000004182c */
[----:B------:R-:W-:Y:S05]  /*27e0*/  LDSM.16.M88.4 R84, [R149+0x7000] ;  /* 0x007000009554783b */ /* 0x000fea0000000200 */
[----:B------:R-:W-:Y:S02]  /*27f0*/  I2F R115, R108 ;  /* 0x0000006c00737306 */ /* 0x000fe40000201400 */
[----:B------:R-:W-:Y:S01]  /*2800*/  HMMA.16816.F32.BF16 R80, R80, R66, RZ ;  /* 0x000000425050723c */ /* 0x000fe200000418ff */
[----:B------:R-:W1:Y:S05]  /*2810*/  LDSM.16.M88.4 R64, [R136] ;  /* 0x000000008840783b */ /* 0x000e6a0000000200 */
[----:B------:R-:W-:Y:S02]  /*2820*/  I2F R127, R110 ;  /* 0x0000006e007f7306 */ /* 0x000fe40000201400 */
[C---:B---3--:R-:W-:Y:S06]  /*2830*/  HMMA.16816.F32.BF16 R8, R20.reuse, R16, R8 ;  /* 0x000000101408723c */ /* 0x048fec0000041808 */
[----:B------:R-:W-:Y:S02]  /*2840*/  I2F R133, R112 ;  /* 0x0000007000857306 */ /* 0x000fe40000201400 */
[----:B------:R-:W-:Y:S01]  /*2850*/  HMMA.16816.F32.BF16 R44, R20, R18, R44 ;  /* 0x00000012142c723c */ /* 0x000fe2000004182c */
[----:B------:R-:W-:Y:S05]  /*2860*/  LDSM.16.M88.4 R16, [R147+0x2000] ;  /* 0x002000009310783b */ /* 0x000fea0000000200 */
[----:B------:R-:W-:Y:S02]  /*2870*/  I2F R135, R130 ;  /* 0x0000008200877306 */ /* 0x000fe40000201400 */
[C---:B----4-:R-:W-:Y:S08]  /*2880*/  HMMA.16816.F32.BF16 R40, R60.reuse, R56, R40 ;  /* 0x000000383c28723c */ /* 0x050ff00000041828 */
[C---:B------:R-:W-:Y:S01]  /*2890*/  HMMA.16816.F32.BF16 R36, R60.reuse, R58, R36 ;  /* 0x0000003a3c24723c */ /* 0x040fe20000041824 */
[----:B------:R-:W-:Y:S07]  /*28a0*/  LDSM.16.M88.4 R56, [R150+0x2000] ;  /* 0x002000009638783b */ /* 0x000fee0000000200 */
[C---:B------:R-:W-:Y:S08]  /*28b0*/  HMMA.16816.F32.BF16 R24, R60.reuse, R48, R24 ;  /* 0x000000303c18723c */ /* 0x040ff00000041818 */
[C---:B------:R-:W-:Y:S01]  /*28c0*/  HMMA.16816.F32.BF16 R80, R60.reuse, R50, R80 ;  /* 0x000000323c50723c */ /* 0x040fe20000041850 */
[----:B------:R-:W2:Y:S07]  /*28d0*/  LDSM.16.M88.4 R48, [R149+0x6000] ;  /* 0x006000009530783b */ /* 0x000eae0000000200 */
[C---:B-----5:R-:W-:Y:S08]  /*28e0*/  HMMA.16816.F32.BF16 R32, R60.reuse, R52, R32 ;  /* 0x000000343c20723c */ /* 0x060ff00000041820 */
[----:B------:R-:W-:Y:S01]  /*28f0*/  HMMA.16816.F32.BF16 R28, R60, R54, R28 ;  /* 0x000000363c1c723c */ /* 0x000fe2000004181c */
[----:B------:R-:W3:Y:S04]  /*2900*/  LDSM.16.M88.4 R52, [R136+0x800] ;  /* 0x000800008834783b */ /* 0x000ee80000000200 */
[----:B------:R-:W-:Y:S03]  /*2910*/  LDSM.16.M88.4 R60, [R149+0x6800] ;  /* 0x00680000953c783b */ /* 0x000fe60000000200 */
[C---:B-1----:R-:W-:Y:S08]  /*2920*/  HMMA.16816.F32.BF16 R8, R68.reuse, R64, R8 ;  /* 0x000000404408723c */ /* 0x042ff00000041808 */
[----:B------:R-:W-:Y:S08]  /*2930*/  HMMA.16816.F32.BF16 R44, R68, R66, R44 ;  /* 0x00000042442c723c */ /* 0x000ff0000004182c */
[C---:B------:R-:W-:Y:S08]  /*2940*/  HMMA.16816.F32.BF16 R40, R20.reuse, R12, R40 ;  /* 0x0000000c1428723c */ /* 0x040ff00000041828 */
[C---:B------:R-:W-:Y:S01]  /*2950*/  HMMA.16816.F32.BF16 R36, R20.reuse, R14, R36 ;  /* 0x0000000e1424723c */ /* 0x040fe20000041824 */
[----:B------:R-:W1:Y:S07]  /*2960*/  LDSM.16.M88.4 R12, [R148+0x2000] ;  /* 0x00200000940c783b */ /* 0x000e6e0000000200 */
[C---:B------:R-:W-:Y:S08]  /*2970*/  HMMA.16816.F32.BF16 R32, R20.reuse, R76, R32 ;  /* 0x0000004c1420723c */ /* 0x040ff00000041820 */
[C---:B------:R-:W-:Y:S08]  /*2980*/  HMMA.16816.F32.BF16 R28, R20.reuse, R78, R28 ;  /* 0x0000004e141c723c */ /* 0x040ff0000004181c */
[C---:B------:R-:W-:Y:S08]  /*2990*/  HMMA.16816.F32.BF16 R24, R20.reuse, R72, R24 ;  /* 0x000000481418723c */ /* 0x040ff00000041818 */
[----:B------:R-:W-:Y:S01]  /*29a0*/  HMMA.16816.F32.BF16 R80, R20, R74, R80 ;  /* 0x0000004a1450723c */ /* 0x000fe20000041850 */
[----:B------:R-:W4:Y:S04]  /*29b0*/  LDSM.16.M88.4 R20, [R136+0x1000] ;  /* 0x001000008814783b */ /* 0x000f280000000200 */
[----:B------:R-:W-:Y:S03]  /*29c0*/  LDSM.16.M88.4 R72, [R136+0x2000] ;  /* 0x002000008848783b */ /* 0x000fe60000000200 */
[C---:B--2---:R-:W-:Y:S08]  /*29d0*/  HMMA.16816.F32.BF16 R8, R56.reuse, R48, R8 ;  /* 0x000000303808723c */ /* 0x044ff00000041808 */
[----:B------:R-:W-:Y:S01]  /*29e0*/  HMMA.16816.F32.BF16 R44, R56, R50, R44 ;  /* 0x00000032382c723c */ /* 0x000fe2000004182c */
[----:B------:R-:W-:Y:S07]  /*29f0*/  LDSM.16.M88.4 R48, [R147+0x2800] ;  /* 0x002800009330783b */ /* 0x000fee0000000200 */
[C---:B---3--:R-:W-:Y:S08]  /*2a00*/  HMMA.16816.F32.BF16 R40, R68.reuse, R52, R40 ;  /* 0x000000344428723c */ /* 0x048ff00000041828 */
[----:B------:R-:W-:Y:S01]  /*2a10*/  HMMA.16816.F32.BF16 R64, R68, R54, R36 ;  /* 0x000000364440723c */ /* 0x000fe20000041824 */
[----:B------:R-:W-:Y:S04]  /*2a20*/  LDSM.16.M88.4 R36, [R146+0x2000] ;  /* 0x002000009224783b */ /* 0x000fe80000000200 */
[----:B------:R-:W2:Y:S03]  /*2a30*/  LDSM.16.M88.4 R52, [R143+0x6000] ;  /* 0x006000008f34783b */ /* 0x000ea60000000200 */
[C---:B-1----:R-:W-:Y:S08]  /*2a40*/  HMMA.16816.F32.BF16 R8, R12.reuse, R16, R8 ;  /* 0x000000100c08723c */ /* 0x042ff00000041808 */
[----:B------:R-:W-:Y:S01]  /*2a50*/  HMMA.16816.F32.BF16 R44, R12, R18, R44 ;  /* 0x000000120c2c723c */ /* 0x000fe2000004182c */
[----:B------:R-:W-:Y:S07]  /*2a60*/  LDSM.16.M88.4 R16, [R143+0x6800] ;  /* 0x006800008f10783b */ /* 0x000fee0000000200 */
[----:B----4-:R-:W-:Y:S01]  /*2a70*/  HMMA.16816.F32.BF16 R76, R68, R20, R32 ;  /* 0x00000014444c723c */ /* 0x010fe20000041820 */
[----:B------:R-:W1:Y:S07]  /*2a80*/  LDSM.16.M88.4 R32, [R145+0x2000] ;  /* 0x002000009120783b */ /* 0x000e6e0000000200 */
[C---:B------:R-:W-:Y:S08]  /*2a90*/  HMMA.16816.F32.BF16 R40, R56.reuse, R60, R40 ;  /* 0x0000003c3828723c */ /* 0x040ff00000041828 */
[----:B------:R-:W-:Y:S01]  /*2aa0*/  HMMA.16816.F32.BF16 R64, R56, R62, R64 ;  /* 0x0000003e3840723c */ /* 0x000fe20000041840 */
[----:B------:R-:W-:Y:S07]  /*2ab0*/  LDSM.16.M88.4 R60, [R136+0x2800] ;  /* 0x00280000883c783b */ /* 0x000fee0000000200 */
[C---:B--2---:R-:W-:Y:S08]  /*2ac0*/  HMMA.16816.F32.BF16 R8, R36.reuse, R52, R8 ;  /* 0x000000342408723c */ /* 0x044ff00000041808 */
[----:B------:R-:W-:Y:S01]  /*2ad0*/  HMMA.16816.F32.BF16 R44, R36, R54, R44 ;  /* 0x00000036242c723c */ /* 0x000fe2000004182c */
[----:B------:R-:W2:Y:S07]  /*2ae0*/  LDSM.16.M88.4 R52, [R147+0x3000] ;  /* 0x003000009334783b */ /* 0x000eae0000000200 */
[----:B------:R-:W-:Y:S07]  /*2af0*/  HMMA.16816.F32.BF16 R76, R56, R84, R76 ;  /* 0x00000054384c723c */ /* 0x000fee000004184c */
[----:B------:R-:W-:Y:S01]  /*2b00*/  IADD3 R84, R2, 0x31, RZ ;  /* 0x0000003102547810 */ /* 0x000fe20007ffe0ff */
[----:B------:R-:W-:Y:S03]  /*2b10*/  HMMA.16816.F32.BF16 R40, R12, R48, R40 ;  /* 0x000000300c28723c */ /* 0x000fe60000041828 */
[----:B------:R-:W-:Y:S05]  /*2b20*/  I2F R85, R84 ;  /* 0x0000005400557306 */ /* 0x000fea0000201400 */
[----:B-1----:R-:W-:Y:S08]  /*2b30*/  HMMA.16816.F32.BF16 R8, R32, R72, R8 ;  /* 0x000000482008723c */ /* 0x002ff00000041808 */
[----:B------:R-:W-:Y:S01]  /*2b40*/  HMMA.16816.F32.BF16 R64, R12, R50, R64 ;  /* 0x000000320c40723c */ /* 0x000fe20000041840 */
[----:B------:R-:W1:Y:S07]  /*2b50*/  LDSM.16.M88.4 R48, [R136+0x1800] ;  /* 0x001800008830783b */ /* 0x000e6e0000000200 */
[----:B------:R-:W-:Y:S08]  /*2b60*/  HMMA.16816.F32.BF16 R40, R36, R16, R40 ;  /* 0x000000102428723c */ /* 0x000ff00000041828 */
[----:B--2---:R-:W-:Y:S01]  /*2b70*/  HMMA.16816.F32.BF16 R76, R12, R52, R76 ;  /* 0x000000340c4c723c */ /* 0x004fe2000004184c */
[----:B------:R-:W-:-:S02]  /*2b80*/  FMUL.FTZ R132, R8, c[0x0][0x2ec] ;  /* 0x0000bb0008847a20 */ /* 0x000fc40000410000 */
[----:B------:R-:W-:-:S04]  /*2b90*/  FMUL.FTZ R114, R9, c[0x0][0x2ec] ;  /* 0x0000bb0009727a20 */ /* 0x000fc80000410000 */
[----:B------:R-:W-:Y:S01]  /*2ba0*/  FMUL.FTZ R52, R10, c[0x0][0x2ec] ;  /* 0x0000bb000a347a20 */ /* 0x000fe20000410000 */
[----:B------:R-:W-:Y:S01]  /*2bb0*/  HMMA.16816.F32.BF16 R28, R68, R22, R28 ;  /* 0x00000016441c723c */ /* 0x000fe2000004181c */
[----:B------:R-:W-:Y:S01]  /*2bc0*/  FMUL.FTZ R53, R11, c[0x0][0x2ec] ;  /* 0x0000bb000b357a20 */ /* 0x000fe20000410000 */
[----:B------:R-:W-:Y:S01]  /*2bd0*/  LDSM.16.M88.4 R20, [R147+0x3800] ;  /* 0x003800009314783b */ /* 0x000fe20000000200 */
[----:B------:R-:W-:Y:S03]  /*2be0*/  MUFU.TANH R114, R114 ;  /* 0x0000007200727308 */ /* 0x000fe60000002400 */
[----:B------:R-:W2:Y:S02]  /*2bf0*/  LDSM.16.M88.4 R8, [R149+0x7800] ;  /* 0x007800009508783b */ /* 0x000ea40000000200 */
[C---:B------:R-:W-:Y:S02]  /*2c00*/  HMMA.16816.F32.BF16 R44, R32.reuse, R74, R44 ;  /* 0x0000004a202c723c */ /* 0x040fe4000004182c */
[----:B------:R-:W3:Y:S01]  /*2c10*/  LDSM.16.M88.4 R72, [R143+0x7000] ;  /* 0x007000008f48783b */ /* 0x000ee20000000200 */
[----:B------:R-:W4:Y:S05]  /*2c20*/  MUFU.TANH R53, R53 ;  /* 0x0000003500357308 */ /* 0x000f2a0000002400 */
[----:B------:R-:W-:Y:S03]  /*2c30*/  HMMA.16816.F32.BF16 R40, R32, R60, R40 ;  /* 0x0000003c2028723c */ /* 0x000fe60000041828 */
[----:B------:R-:W-:Y:S05]  /*2c40*/  MUFU.TANH R132, R132 ;  /* 0x0000008400847308 */ /* 0x000fea0000002400 */
[----:B-1----:R-:W-:Y:S01]  /*2c50*/  HMMA.16816.F32.BF16 R24, R68, R48, R24 ;  /* 0x000000304418723c */ /* 0x002fe20000041818 */
[----:B----4-:R-:W-:-:S02]  /*2c60*/  FFMA.FTZ R53, R95, R0, R53 ;  /* 0x000000005f357223 */ /* 0x010fc40000010035 */
[----:B------:R-:W1:Y:S05]  /*2c70*/  MUFU.TANH R52, R52 ;  /* 0x0000003400347308 */ /* 0x000e6a0000002400 */
[----:B------:R-:W-:Y:S01]  /*2c80*/  HMMA.16816.F32.BF16 R80, R68, R50, R80 ;  /* 0x000000324450723c */ /* 0x000fe20000041850 */
[----:B------:R-:W-:Y:S02]  /*2c90*/  FMUL.FTZ R60, R44, c[0x0][0x2ec] ;  /* 0x0000bb002c3c7a20 */ /* 0x000fe40000410000 */
[----:B------:R-:W-:Y:S02]  /*2ca0*/  FMUL.FTZ R44, R45, c[0x0][0x2ec] ;  /* 0x0000bb002d2c7a20 */ /* 0x000fe40000410000 */
[----:B------:R-:W-:-:S02]  /*2cb0*/  FMUL.FTZ R45, R46, c[0x0][0x2ec] ;  /* 0x0000bb002e2d7a20 */ /* 0x000fc40000410000 */
[----:B------:R-:W-:Y:S01]  /*2cc0*/  FMUL.FTZ R46, R47, c[0x0][0x2ec] ;  /* 0x0000bb002f2e7a20 */ /* 0x000fe20000410000 */
[C---:B------:R-:W-:Y:S01]  /*2cd0*/  HMMA.16816.F32.BF16 R28, R56.reuse, R86, R28 ;  /* 0x00000056381c723c */ /* 0x040fe2000004181c */
[----:B------:R-:W-:Y:S01]  /*2ce0*/  FMUL.FTZ R47, R40, c[0x0][0x2ec] ;  /* 0x0000bb00282f7a20 */ /* 0x000fe20000410000 */
[----:B------:R-:W4:Y:S01]  /*2cf0*/  MUFU.TANH R60, R60 ;  /* 0x0000003c003c7308 */ /* 0x000f220000002400 */
[----:B------:R-:W-:Y:S02]  /*2d00*/  FMUL.FTZ R48, R41, c[0x0][0x2ec] ;  /* 0x0000bb0029307a20 */ /* 0x000fe40000410000 */
[----:B------:R-:W-:Y:S02]  /*2d10*/  FMUL.FTZ R49, R42, c[0x0][0x2ec] ;  /* 0x0000bb002a317a20 */ /* 0x000fe40000410000 */
[----:B------:R-:W-:Y:S01]  /*2d20*/  FMUL.FTZ R50, R43, c[0x0][0x2ec] ;  /* 0x0000bb002b327a20 */ /* 0x000fe20000410000 */
[----:B--2---:R-:W-:Y:S01]  /*2d30*/  HMMA.16816.F32.BF16 R24, R56, R8, R24 ;  /* 0x000000083818723c */ /* 0x004fe20000041818 */
[----:B------:R-:W2:Y:S01]  /*2d40*/  LDSM.16.M88.4 R40, [R143+0x7800] ;  /* 0x007800008f28783b */ /* 0x000ea20000000200 */
[----:B------:R-:W-:Y:S01]  /*2d50*/  MUFU.TANH R44, R44 ;  /* 0x0000002c002c7308 */ /* 0x000fe20000002400 */
[----:B-1----:R-:W-:-:S05]  /*2d60*/  FFMA.FTZ R52, R93, R0, R52 ;  /* 0x000000005d347223 */ /* 0x002fca0000010034 */
[----:B------:R-:W-:Y:S01]  /*2d70*/  HMMA.16816.F32.BF16 R64, R36, R18, R64 ;  /* 0x000000122440723c */ /* 0x000fe20000041840 */
[----:B------:R-:W1:Y:S01]  /*2d80*/  LDSM.16.M88.4 R16, [R136+0x3000] ;  /* 0x003000008810783b */ /* 0x000e620000000200 */
[----:B------:R-:W5:Y:S01]  /*2d90*/  MUFU.TANH R50, R50 ;  /* 0x0000003200327308 */ /* 0x000f620000002400 */
[----:B----4-:R-:W-:-:S05]  /*2da0*/  FFMA.FTZ R60, R97, R0, R60 ;  /* 0x00000000613c7223 */ /* 0x010fca000001003c */
[----:B------:R-:W-:Y:S01]  /*2db0*/  HMMA.16816.F32.BF16 R80, R56, R10, R80 ;  /* 0x0000000a3850723c */ /* 0x000fe20000041850 */
[----:B------:R-:W4:Y:S01]  /*2dc0*/  LDSM.16.M88.4 R8, [R136+0x3800] ;  /* 0x003800008808783b */ /* 0x000f220000000200 */
[----:B------:R-:W-:Y:S01]  /*2dd0*/  MUFU.TANH R45, R45 ;  /* 0x0000002d002d7308 */ /* 0x000fe20000002400 */
[----:B------:R-:W-:-:S05]  /*2de0*/  DEPBAR.LE SB0, 0x0 ;  /* 0x000080000000791a */ /* 0x000fca0000000000 */
[----:B------:R-:W-:Y:S02]  /*2df0*/  HMMA.16816.F32.BF16 R28, R12, R54, R28 ;  /* 0x000000360c1c723c */ /* 0x000fe4000004181c */
[----:B------:R-:W2:Y:S01]  /*2e00*/  MUFU.TANH R46, R46 ;  /* 0x0000002e002e7308 */ /* 0x000ea20000002400 */
[----:B-----5:R-:W-:-:S05]  /*2e10*/  FFMA.FTZ R50, R103, R0, R50 ;  /* 0x0000000067327223 */ /* 0x020fca0000010032 */
[----:B------:R-:W-:Y:S02]  /*2e20*/  HMMA.16816.F32.BF16 R24, R12, R20, R24 ;  /* 0x000000140c18723c */ /* 0x000fe40000041818 */
[----:B------:R-:W-:Y:S06]  /*2e30*/  MUFU.TANH R47, R47 ;  /* 0x0000002f002f7308 */ /* 0x000fec0000002400 */
[----:B---3--:R-:W-:Y:S02]  /*2e40*/  HMMA.16816.F32.BF16 R76, R36, R72, R76 ;  /* 0x00000048244c723c */ /* 0x008fe4000004184c */
[----:B------:R-:W3:Y:S01]  /*2e50*/  MUFU.TANH R48, R48 ;  /* 0x0000003000307308 */ /* 0x000ee20000002400 */
[----:B--2---:R-:W-:-:S05]  /*2e60*/  FFMA.FTZ R46, R99, R0, R46 ;  /* 0x00000000632e7223 */ /* 0x004fca000001002e */
[----:B------:R-:W-:Y:S02]  /*2e70*/  HMMA.16816.F32.BF16 R80, R12, R22, R80 ;  /* 0x000000160c50723c */ /* 0x000fe40000041850 */
[----:B------:R-:W2:Y:S05]  /*2e80*/  MUFU.TANH R49, R49 ;  /* 0x0000003100317308 */ /* 0x000eaa0000002400 */
[-C--:B------:R-:W-:Y:S01]  /*2e90*/  FFMA.FTZ R22, R99, R0.reuse, R44 ;  /* 0x0000000063167223 */ /* 0x080fe2000001002c */
[----:B------:R-:W-:Y:S01]  /*2ea0*/  HMMA.16816.F32.BF16 R28, R36, R74, R28 ;  /* 0x0000004a241c723c */ /* 0x000fe2000004181c */
[-C--:B------:R-:W-:Y:S02]  /*2eb0*/  FFMA.FTZ R15, R97, R0.reuse, R45 ;  /* 0x00000000610f7223 */ /* 0x080fe4000001002d */
[----:B---3--:R-:W-:Y:S01]  /*2ec0*/  FFMA.FTZ R12, R103, R0, R48 ;  /* 0x00000000670c7223 */ /* 0x008fe20000010030 */
[----:B------:R-:W-:-:S04]  /*2ed0*/  FSEL R22, R22, -INF , !P3 ;  /* 0xff80000016167808 */ /* 0x000fc80005800000 */
[----:B------:R-:W-:Y:S01]  /*2ee0*/  HMMA.16816.F32.BF16 R24, R36, R40, R24 ;  /* 0x000000282418723c */ /* 0x000fe20000041818 */
[----:B--2---:R-:W-:-:S06]  /*2ef0*/  FFMA.FTZ R13, R101, R0, R49 ;  /* 0x00000000650d7223 */ /* 0x004fcc0000010031 */
[----:B------:R-:W-:Y:S01]  /*2f00*/  IADD3 R40, R6, 0x8, RZ ;  /* 0x0000000806287810 */ /* 0x000fe20007ffe0ff */
[----:B-1----:R-:W-:Y:S01]  /*2f10*/  HMMA.16816.F32.BF16 R76, R32, R16, R76 ;  /* 0x00000010204c723c */ /* 0x002fe2000004184c */
[----:B------:R-:W-:Y:S02]  /*2f20*/  FFMA.FTZ R6, R95, R0, R114 ;  /* 0x000000005f067223 */ /* 0x000fe40000010072 */
[----:B------:R-:W-:-:S03]  /*2f30*/  IMNMX R117, R40, R91, PT ;  /* 0x0000005b28757217 */ /* 0x000fc60003800200 */
[----:B------:R-:W-:Y:S02]  /*2f40*/  FSEL R6, R6, -INF , !P6 ;  /* 0xff80000006067808 */ /* 0x000fe40007000000 */
[----:B------:R-:W-:Y:S01]  /*2f50*/  HMMA.16816.F32.BF16 R64, R32, R62, R64 ;  /* 0x0000003e2040723c */ /* 0x000fe20000041840 */
[-C--:B------:R-:W-:Y:S02]  /*2f60*/  ISETP.GE.AND P0, PT, R90, R117.reuse, PT ;  /* 0x000000755a00720c */ /* 0x080fe40003f06270 */
[-C--:B------:R-:W-:Y:S02]  /*2f70*/  ISETP.GE.AND P3, PT, R98, R117.reuse, PT ;  /* 0x000000756200720c */ /* 0x080fe40003f66270 */
[----:B------:R-:W-:Y:S02]  /*2f80*/  FSEL R15, R15, -INF , !P0 ;  /* 0xff8000000f0f7808 */ /* 0x000fe40004000000 */
[----:B------:R-:W-:Y:S01]  /*2f90*/  ISETP.GE.AND P5, PT, R92, R117, PT ;  /* 0x000000755c00720c */ /* 0x000fe20003fa6270 */
[----:B------:R-:W-:Y:S01]  /*2fa0*/  HMMA.16816.F32.BF16 R80, R36, R42, R80 ;  /* 0x0000002a2450723c */ /* 0x000fe20000041850 */
[----:B------:R-:W-:-:S02]  /*2fb0*/  ISETP.GE.AND P0, PT, R98, R123, PT ;  /* 0x0000007b6200720c */ /* 0x000fc40003f06270 */
[-C--:B------:R-:W-:Y:S02]  /*2fc0*/  ISETP.GE.AND P2, PT, R88, R117.reuse, PT ;  /* 0x000000755800720c */ /* 0x080fe40003f46270 */
[-C--:B------:R-:W-:Y:S02]  /*2fd0*/  ISETP.GE.AND P6, PT, R94, R117.reuse, PT ;  /* 0x000000755e00720c */ /* 0x080fe40003fc6270 */
[----:B------:R-:W-:Y:S01]  /*2fe0*/  FFMA.FTZ R36, R101, R0, R47 ;  /* 0x0000000065247223 */ /* 0x000fe2000001002f */
[C---:B------:R-:W-:Y:S01]  /*2ff0*/  HMMA.16816.F32.BF16 R28, R32.reuse, R18, R28 ;  /* 0x00000012201c723c */ /* 0x040fe2000004181c */
[----:B------:R-:W-:Y:S01]  /*3000*/  FMUL.FTZ R14, R79, c[0x0][0x2ec] ;  /* 0x0000bb004f0e7a20 */ /* 0x000fe20000410000 */
[----:B------:R-:W-:Y:S01]  /*3010*/  FSEL R13, R13, -INF , !P6 ;  /* 0xff8000000d0d7808 */ /* 0x000fe20007000000 */
[----:B------:R-:W-:Y:S01]  /*3020*/  FMUL.FTZ R51, R76, c[0x0][0x2ec] ;  /* 0x0000bb004c337a20 */ /* 0x000fe20000410000 */
[----:B------:R-:W-:Y:S02]  /*3030*/  FSEL R36, R36, -INF , !P1 ;  /* 0xff80000024247808 */ /* 0x000fe40004800000 */
[----:B------:R-:W-:Y:S01]  /*3040*/  ISETP.GE.AND P1, PT, R100, R117, PT ;  /* 0x000000756400720c */ /* 0x000fe20003f26270 */
[----:B------:R-:W-:Y:S01]  /*3050*/  FMUL.FTZ R19, R78, c[0x0][0x2ec] ;  /* 0x0000bb004e137a20 */ /* 0x000fe20000410000 */
[----:B----4-:R-:W-:Y:S01]  /*3060*/  HMMA.16816.F32.BF16 R24, R32, R8, R24 ;  /* 0x000000082018723c */ /* 0x010fe20000041818 */
[----:B------:R-:W-:Y:S01]  /*3070*/  FMUL.FTZ R18, R77, c[0x0][0x2ec] ;  /* 0x0000bb004d127a20 */ /* 0x000fe20000410000 */
[----:B------:R-:W-:Y:S01]  /*3080*/  MUFU.TANH R14, R14 ;  /* 0x0000000e000e7308 */ /* 0x000fe20000002400 */
[----:B------:R-:W-:Y:S01]  /*3090*/  FMUL.FTZ R20, R66, c[0x0][0x2ec] ;  /* 0x0000bb0042147a20 */ /* 0x000fe20000410000 */
[----:B------:R-:W-:Y:S01]  /*30a0*/  ISETP.GE.AND P6, PT, R102, R123, PT ;  /* 0x0000007b6600720c */ /* 0x000fe20003fc6270 */
[----:B------:R-:W-:-:S02]  /*30b0*/  FMUL.FTZ R16, R64, c[0x0][0x2ec] ;  /* 0x0000bb0040107a20 */ /* 0x000fc40000410000 */
[----:B------:R-:W-:Y:S01]  /*30c0*/  FMUL.FTZ R17, R65, c[0x0][0x2ec] ;  /* 0x0000bb0041117a20 */ /* 0x000fe20000410000 */
[----:B------:R-:W-:Y:S01]  /*30d0*/  HMMA.16816.F32.BF16 R80, R32, R10, R80 ;  /* 0x0000000a2050723c */ /* 0x000fe20000041850 */
[----:B------:R-:W-:Y:S01]  /*30e0*/  FMUL.FTZ R21, R67, c[0x0][0x2ec] ;  /* 0x0000bb0043157a20 */ /* 0x000fe20000410000 */
[----:B------:R-:W1:Y:S01]  /*30f0*/  MUFU.TANH R19, R19 ;  /* 0x0000001300137308 */ /* 0x000e620000002400 */
[----:B------:R-:W-:Y:S02]  /*3100*/  FSEL R8, R60, -INF , !P4 ;  /* 0xff8000003c087808 */ /* 0x000fe40006000000 */
[----:B------:R-:W-:Y:S02]  /*3110*/  ISETP.GE.AND P4, PT, R96, R117, PT ;  /* 0x000000756000720c */ /* 0x000fe40003f86270 */
[----:B------:R-:W-:Y:S01]  /*3120*/  FSEL R9, R53, -INF , !P2 ;  /* 0xff80000035097808 */ /* 0x000fe20005000000 */
[----:B------:R-:W-:Y:S01]  /*3130*/  FMUL.FTZ R28, R28, c[0x0][0x2ec] ;  /* 0x0000bb001c1c7a20 */ /* 0x000fe20000410000 */
[----:B------:R-:W-:Y:S01]  /*3140*/  FSEL R11, R50, -INF , !P4 ;  /* 0xff800000320b7808 */ /* 0x000fe20006000000 */
[----:B------:R-:W2:Y:S01]  /*3150*/  MUFU.TANH R18, R18 ;  /* 0x0000001200127308 */ /* 0x000ea20000002400 */
[----:B------:R-:W-:Y:S01]  /*3160*/  FMUL.FTZ R30, R30, c[0x0][0x2ec] ;  /* 0x0000bb001e1e7a20 */ /* 0x000fe20000410000 */
[-C--:B------:R-:W-:Y:S01]  /*3170*/  ISETP.GE.AND P4, PT, R104, R123.reuse, PT ;  /* 0x0000007b6800720c */ /* 0x080fe20003f86270 */
[----:B------:R-:W-:Y:S01]  /*3180*/  FMUL.FTZ R29, R29, c[0x0][0x2ec] ;  /* 0x0000bb001d1d7a20 */ /* 0x000fe20000410000 */
[----:B------:R-:W-:Y:S01]  /*3190*/  ISETP.GE.AND P2, PT, R96, R123, PT ;  /* 0x0000007b6000720c */ /* 0x000fe20003f46270 */
[----:B------:R-:W-:-:S02]  /*31a0*/  FMUL.FTZ R31, R31, c[0x0][0x2ec] ;  /* 0x0000bb001f1f7a20 */ /* 0x000fc40000410000 */
[----:B------:R-:W-:Y:S01]  /*31b0*/  FMUL.FTZ R27, R27, c[0x0][0x2ec] ;  /* 0x0000bb001b1b7a20 */ /* 0x000fe20000410000 */
[----:B------:R-:W3:Y:S01]  /*31c0*/  MUFU.TANH R20, R20 ;  /* 0x0000001400147308 */ /* 0x000ee20000002400 */
[-C--:B-1----:R-:W-:Y:S01]  /*31d0*/  FFMA.FTZ R125, R109, R0.reuse, R19 ;  /* 0x000000006d7d7223 */ /* 0x082fe20000010013 */
[----:B------:R-:W-:Y:S01]  /*31e0*/  FSEL R12, R12, -INF , !P2 ;  /* 0xff8000000c0c7808 */ /* 0x000fe20005000000 */
[----:B------:R-:W-:Y:S01]  /*31f0*/  FMUL.FTZ R24, R24, c[0x0][0x2ec] ;  /* 0x0000bb0018187a20 */ /* 0x000fe20000410000 */
[----:B------:R-:W-:Y:S01]  /*3200*/  ISETP.GE.AND P2, PT, R102, R117, PT ;  /* 0x000000756600720c */ /* 0x000fe20003f46270 */
[----:B------:R-:W-:Y:S02]  /*3210*/  FMUL.FTZ R25, R25, c[0x0][0x2ec] ;  /* 0x0000bb0019197a20 */ /* 0x000fe40000410000 */
[----:B------:R-:W-:Y:S01]  /*3220*/  FMUL.FTZ R26, R26, c[0x0][0x2ec] ;  /* 0x0000bb001a1a7a20 */ /* 0x000fe20000410000 */
[----:B------:R-:W1:Y:S01]  /*3230*/  MUFU.TANH R16, R16 ;  /* 0x0000001000107308 */ /* 0x000e620000002400 */
[-C--:B--2---:R-:W-:Y:S01]  /*3240*/  FFMA.FTZ R18, R111, R0.reuse, R18 ;  /* 0x000000006f127223 */ /* 0x084fe20000010012 */
[----:B------:R-:W-:Y:S01]  /*3250*/  FSEL R125, R125, -INF , !P2 ;  /* 0xff8000007d7d7808 */ /* 0x000fe20005000000 */
[-C--:B------:R-:W-:Y:S01]  /*3260*/  FFMA.FTZ R131, R111, R0.reuse, R14 ;  /* 0x000000006f837223 */ /* 0x080fe2000001000e */
[----:B------:R-:W-:Y:S01]  /*3270*/  ISETP.GE.AND P2, PT, R110, R123, PT ;  /* 0x0000007b6e00720c */ /* 0x000fe20003f46270 */
[----:B------:R-:W-:Y:S01]  /*3280*/  FMUL.FTZ R14, R80, c[0x0][0x2ec] ;  /* 0x0000bb00500e7a20 */ /* 0x000fe20000410000 */
[----:B------:R-:W-:Y:S01]  /*3290*/  FSEL R128, R18, -INF , !P4 ;  /* 0xff80000012807808 */ /* 0x000fe20006000000 */
[----:B------:R-:W-:Y:S01]  /*32a0*/  FMUL.FTZ R18, R82, c[0x0][0x2ec] ;  /* 0x0000bb0052127a20 */ /* 0x000fe20000410000 */
[----:B------:R-:W2:Y:S01]  /*32b0*/  MUFU.TANH R17, R17 ;  /* 0x0000001100117308 */ /* 0x000ea20000002400 */
[----:B---3--:R-:W-:Y:S01]  /*32c0*/  FFMA.FTZ R23, R105, R0, R20 ;  /* 0x0000000069177223 */ /* 0x008fe20000010014 */
[----:B------:R-:W-:Y:S01]  /*32d0*/  ISETP.GE.AND P4, PT, R110, R117, PT ;  /* 0x000000756e00720c */ /* 0x000fe20003f86270 */
[----:B------:R-:W-:-:S03]  /*32e0*/  FMUL.FTZ R83, R83, c[0x0][0x2ec] ;  /* 0x0000bb0053537a20 */ /* 0x000fc60000410000 */
[----:B------:R-:W-:Y:S02]  /*32f0*/  FSEL R23, R23, -INF , !P3 ;  /* 0xff80000017177808 */ /* 0x000fe40005800000 */
[----:B------:R-:W3:Y:S01]  /*3300*/  MUFU.TANH R28, R28 ;  /* 0x0000001c001c7308 */ /* 0x000ee20000002400 */
[----:B-1----:R-:W-:Y:S01]  /*3310*/  FFMA.FTZ R16, R105, R0, R16 ;  /* 0x0000000069107223 */ /* 0x002fe20000010010 */
[----:B------:R-:W-:-:S04]  /*3320*/  ISETP.GE.AND P3, PT, R106, R123, PT ;  /* 0x0000007b6a00720c */ /* 0x000fc80003f66270 */
[----:B------:R-:W-:Y:S02]  /*3330*/  FSEL R16, R16, -INF , !P0 ;  /* 0xff80000010107808 */ /* 0x000fe40004000000 */
[----:B------:R-:W1:Y:S01]  /*3340*/  MUFU.TANH R19, R27 ;  /* 0x0000001b00137308 */ /* 0x000e620000002400 */
[----:B--2---:R-:W-:Y:S01]  /*3350*/  FFMA.FTZ R10, R107, R0, R17 ;  /* 0x000000006b0a7223 */ /* 0x004fe20000010011 */
[----:B------:R-:W-:-:S04]  /*3360*/  ISETP.GE.AND P0, PT, R104, R117, PT ;  /* 0x000000756800720c */ /* 0x000fc80003f06270 */
[----:B------:R-:W-:Y:S02]  /*3370*/  FSEL R131, R131, -INF , !P0 ;  /* 0xff80000083837808 */ /* 0x000fe40004000000 */
[----:B------:R-:W2:Y:S01]  /*3380*/  MUFU.TANH R21, R21 ;  /* 0x0000001500157308 */ /* 0x000ea20000002400 */
[----:B---3--:R-:W-:Y:S01]  /*3390*/  FFMA.FTZ R28, R113, R0, R28 ;  /* 0x00000000711c7223 */ /* 0x008fe2000001001c */
[----:B------:R-:W-:-:S04]  /*33a0*/  ISETP.GE.AND P0, PT, R84, R123, PT ;  /* 0x0000007b5400720c */ /* 0x000fc80003f06270 */
[----:B------:R-:W-:Y:S02]  /*33b0*/  FSEL R114, R28, -INF , !P3 ;  /* 0xff8000001c727808 */ /* 0x000fe40005800000 */
[----:B------:R-:W3:Y:S01]  /*33c0*/  MUFU.TANH R51, R51 ;  /* 0x0000003300337308 */ /* 0x000ee20000002400 */
[----:B-1----:R-:W-:Y:S01]  /*33d0*/  FFMA.FTZ R19, R85, R0, R19 ;  /* 0x0000000055137223 */ /* 0x002fe20000010013 */
[----:B------:R-:W-:-:S06]  /*33e0*/  ISETP.GE.AND P3, PT, R84, R117, PT ;  /* 0x000000755400720c */ /* 0x000fcc0003f66270 */
[----:B------:R1:W4:Y:S01]  /*33f0*/  MUFU.TANH R40, R29 ;  /* 0x0000001d00287308 */ /* 0x0003220000002400 */
[----:B--2---:R-:W-:-:S05]  /*3400*/  FFMA.FTZ R21, R107, R0, R21 ;  /* 0x000000006b157223 */ /* 0x004fca0000010015 */
[----:B------:R-:W-:Y:S02]  /*3410*/  FSEL R21, R21, -INF , !P1 ;  /* 0xff80000015157808 */ /* 0x000fe40004800000 */
[----:B------:R-:W2:Y:S01]  /*3420*/  MUFU.TANH R30, R30 ;  /* 0x0000001e001e7308 */ /* 0x000ea20000002400 */
[----:B---3--:R-:W-:Y:S01]  /*3430*/  FFMA.FTZ R51, R109, R0, R51 ;  /* 0x000000006d337223 */ /* 0x008fe20000010033 */
[----:B------:R-:W-:-:S04]  /*3440*/  ISETP.GE.AND P1, PT, R108, R123, PT ;  /* 0x0000007b6c00720c */ /* 0x000fc80003f26270 */
[----:B------:R-:W-:Y:S02]  /*3450*/  FSEL R124, R51, -INF , !P6 ;  /* 0xff800000337c7808 */ /* 0x000fe40007000000 */
[----:B------:R-:W3:Y:S01]  /*3460*/  MUFU.TANH R31, R31 ;  /* 0x0000001f001f7308 */ /* 0x000ee20000002400 */
[----:B-1----:R-:W-:Y:S01]  /*3470*/  FSEL R29, R46, -INF , !P5 ;  /* 0xff8000002e1d7808 */ /* 0x002fe20006800000 */
[-C--:B----4-:R-:W-:Y:S01]  /*3480*/  FFMA.FTZ R40, R115, R0.reuse, R40 ;  /* 0x0000000073287223 */ /* 0x090fe20000010028 */
[----:B------:R-:W-:Y:S02]  /*3490*/  ISETP.GE.AND P5, PT, R100, R123, PT ;  /* 0x0000007b6400720c */ /* 0x000fe40003fa6270 */
[-C--:B------:R-:W-:Y:S02]  /*34a0*/  ISETP.GE.AND P6, PT, R108, R117.reuse, PT ;  /* 0x000000756c00720c */ /* 0x080fe40003fc6270 */
[----:B------:R-:W-:Y:S01]  /*34b0*/  FSEL R10, R10, -INF , !P5 ;  /* 0xff8000000a0a7808 */ /* 0x000fe20006800000 */
[----:B------:R-:W1:Y:S01]  /*34c0*/  MUFU.TANH R24, R24 ;  /* 0x0000001800187308 */ /* 0x000e620000002400 */
[----:B------:R-:W-:Y:S01]  /*34d0*/  ISETP.GE.AND P5, PT, R106, R117, PT ;  /* 0x000000756a00720c */ /* 0x000fe20003fa6270 */
[----:B--2---:R-:W-:Y:S01]  /*34e0*/  FFMA.FTZ R30, R113, R0, R30 ;  /* 0x00000000711e7223 */ /* 0x004fe2000001001e */
[----:B------:R-:W-:-:S02]  /*34f0*/  FSEL R106, R19, -INF , !P3 ;  /* 0xff800000136a7808 */ /* 0x000fc40005800000 */
[----:B------:R-:W-:Y:S02]  /*3500*/  ISETP.GE.AND P3, PT, R116, 0x2, PT ;  /* 0x000000027400780c */ /* 0x000fe40003f66270 */
[----:B------:R-:W-:Y:S01]  /*3510*/  FSEL R129, R30, -INF , !P5 ;  /* 0xff8000001e817808 */ /* 0x000fe20006800000 */
[----:B------:R2:W4:Y:S01]  /*3520*/  MUFU.TANH R20, R25 ;  /* 0x0000001900147308 */ /* 0x0005220000002400 */
[-C--:B---3--:R-:W-:Y:S01]  /*3530*/  FFMA.FTZ R31, R115, R0.reuse, R31 ;  /* 0x00000000731f7223 */ /* 0x088fe2000001001f */
[----:B------:R-:W-:Y:S02]  /*3540*/  FSEL R126, R40, -INF , !P1 ;  /* 0xff800000287e7808 */ /* 0x000fe40004800000 */
[C---:B------:R-:W-:Y:S02]  /*3550*/  ISETP.GE.AND P5, PT, R112.reuse, R123, PT ;  /* 0x0000007b7000720c */ /* 0x040fe40003fa6270 */
[----:B------:R-:W-:Y:S02]  /*3560*/  ISETP.GE.AND P1, PT, R112, R117, PT ;  /* 0x000000757000720c */ /* 0x000fe40003f26270 */
[----:B------:R-:W3:Y:S01]  /*3570*/  MUFU.TANH R17, R26 ;  /* 0x0000001a00117308 */ /* 0x000ee20000002400 */
[----:B-1----:R-:W-:-:S05]  /*3580*/  FFMA.FTZ R24, R127, R0, R24 ;  /* 0x000000007f187223 */ /* 0x002fca0000010018 */
[----:B------:R-:W-:Y:S01]  /*3590*/  FSEL R112, R24, -INF , !P2 ;  /* 0xff80000018707808 */ /* 0x000fe20005000000 */
[----:B--2---:R-:W-:Y:S01]  /*35a0*/  FMUL.FTZ R25, R81, c[0x0][0x2ec] ;  /* 0x0000bb0051197a20 */ /* 0x004fe20000410000 */
[----:B------:R-:W1:Y:S01]  /*35b0*/  MUFU.TANH R14, R14 ;  /* 0x0000000e000e7308 */ /* 0x000e620000002400 */
[----:B----4-:R-:W-:Y:S01]  /*35c0*/  FFMA.FTZ R20, R85, R0, R20 ;  /* 0x0000000055147223 */ /* 0x010fe20000010014 */
[----:B------:R-:W-:Y:S01]  /*35d0*/  BAR.SYNC.DEFER_BLOCKING 0x0 ;  /* 0x0000000000007b1d */ /* 0x000fe20000010000 */
[----:B------:R-:W-:-:S03]  /*35e0*/  ISETP.GE.AND P2, PT, R2, R117, PT ;  /* 0x000000750200720c */ /* 0x000fc60003f46270 */
[----:B------:R-:W-:Y:S01]  /*35f0*/  FSEL R111, R20, -INF , !P0 ;  /* 0xff800000146f7808 */ /* 0x000fe20004000000 */
[-C--:B---3--:R-:W-:Y:S01]  /*3600*/  FFMA.FTZ R17, R127, R0.reuse, R17 ;  /* 0x000000007f117223 */ /* 0x088fe20000010011 */
[----:B------:R-:W2:Y:S01]  /*3610*/  MUFU.TANH R18, R18 ;  /* 0x0000001200127308 */ /* 0x000ea20000002400 */
[----:B------:R-:W-:Y:S02]  /*3620*/  FSEL R127, R31, -INF , !P6 ;  /* 0xff8000001f7f7808 */ /* 0x000fe40007000000 */
[-C--:B------:R-:W-:Y:S01]  /*3630*/  ISETP.GE.AND P6, PT, R2, R123.reuse, PT ;  /* 0x0000007b0200720c */ /* 0x080fe20003fc6270 */
[-C--:B------:R-:W-:Y:S01]  /*3640*/  FFMA.FTZ R2, R93, R0.reuse, R132 ;  /* 0x000000005d027223 */ /* 0x080fe20000010084 */
[----:B------:R-:W-:Y:S02]  /*3650*/  FSEL R107, R17, -INF , !P4 ;  /* 0xff800000116b7808 */ /* 0x000fe40006000000 */
[C---:B------:R-:W-:Y:S01]  /*3660*/  ISETP.GE.AND P4, PT, R130.reuse, R123, PT ;  /* 0x0000007b8200720c */ /* 0x040fe20003f86270 */
[----:B------:R-:W3:Y:S01]  /*3670*/  MUFU.TANH R25, R25 ;  /* 0x0000001900197308 */ /* 0x000ee20000002400 */
[----:B-1----:R-:W-:Y:S01]  /*3680*/  FFMA.FTZ R14, R133, R0, R14 ;  /* 0x00000000850e7223 */ /* 0x002fe2000001000e */
[----:B------:R-:W-:-:S02]  /*3690*/  ISETP.GE.AND P0, PT, R130, R117, PT ;  /* 0x000000758200720c */ /* 0x000fc40003f06270 */
[----:B------:R-:W-:Y:S02]  /*36a0*/  IADD3 R132, R147, 0x3800, RZ ;  /* 0x0000380093847810 */ /* 0x000fe40007ffe0ff */
[----:B------:R-:W-:Y:S02]  /*36b0*/  FSEL R110, R14, -INF , !P5 ;  /* 0xff8000000e6e7808 */ /* 0x000fe40006800000 */
[----:B------:R-:W1:Y:S01]  /*36c0*/  MUFU.TANH R104, R83 ;  /* 0x0000005300687308 */ /* 0x000e620000002400 */
[-C--:B--2---:R-:W-:Y:S01]  /*36d0*/  FFMA.FTZ R18, R133, R0.reuse, R18 ;  /* 0x0000000085127223 */ /* 0x084fe20000010012 */
[----:B------:R-:W-:Y:S02]  /*36e0*/  IADD3 R133, R147, 0x3000, RZ ;  /* 0x0000300093857810 */ /* 0x000fe40007ffe0ff */
[----:B------:R-:W-:Y:S02]  /*36f0*/  FSEL R14, R52, -INF , !P2 ;  /* 0xff800000340e7808 */ /* 0x000fe40005000000 */
[----:B------:R-:W-:Y:S01]  /*3700*/  FSEL R105, R18, -INF , !P1 ;  /* 0xff80000012697808 */ /* 0x000fe20004800000 */
[----:B---3--:R-:W-:Y:S01]  /*3710*/  FFMA.FTZ R25, R135, R0, R25 ;  /* 0x0000000087197223 */ /* 0x008fe20000010019 */
[----:B------:R-:W-:-:S04]  /*3720*/  FSEL R18, R2, -INF , !P6 ;  /* 0xff80000002127808 */ /* 0x000fc80007000000 */
[----:B------:R-:W-:Y:S01]  /*3730*/  FSEL R109, R25, -INF , !P4 ;  /* 0xff800000196d7808 */ /* 0x000fe20006000000 */
[----:B-1----:R-:W-:Y:S01]  /*3740*/  FFMA.FTZ R104, R135, R0, R104 ;  /* 0x0000000087687223 */ /* 0x002fe20000010068 */
[----:B------:R-:W-:-:S04]  /*3750*/  IADD3 R135, R147, 0x2000, RZ ;  /* 0x0000200093877810 */ /* 0x000fc80007ffe0ff */
        /* <DEDUP_REMOVED lines=74> */
.L_x_741:
[----:B------:R-:W-:Y:S05]  /*3c00*/  BSYNC B0 ;  /* 0x0000000000007941 */ /* 0x000fea0003800000 */
.L_x_740:
[----:B------:R-:W0:Y:S02]  /*3c10*/  LDGDEPBAR ;  /* 0x00000000000079af */ /* 0x000e240000000000 */
.L_x_739:
        /* <DEDUP_REMOVED lines=35> */
[----:B------:R-:W2:Y:S01]  /*3e50*/  SHFL.BFLY PT, R20, R19, 0x2, 0x1f ;  /* 0x0c401f0013147f89 */ /* 0x000ea200000e0000 */
[----:B------:R-:W-:Y:S02]  /*3e60*/  LEA R140, R5, R142, 0x1 ;  /* 0x0000008e058c7211 */ /* 0x000fe400078e08ff */
[----:B-1----:R-:W-:Y:S01]  /*3e70*/  FMNMX.FTZ R24, R104, R3, !PT ;  /* 0x0000000368187209 */ /* 0x002fe20007810000 */
[----:B------:R-:W-:Y:S04]  /*3e80*/  LDSM.16.MT88.4 R76, [R141+0x8000] ;  /* 0x008000008d4c783b */ /* 0x000fe80000004200 */
[----:B------:R-:W1:Y:S04]  /*3e90*/  SHFL.BFLY PT, R17, R24, 0x2, 0x1f ;  /* 0x0c401f0018117f89 */ /* 0x000e6800000e0000 */
[----:B------:R-:W-:Y:S04]  /*3ea0*/  LDSM.16.MT88.4 R68, [R140+0x8000] ;  /* 0x008000008c44783b */ /* 0x000fe80000004200 */
[----:B------:R-:W-:Y:S04]  /*3eb0*/  LDSM.16.MT88.4 R48, [R142+0xa000] ;  /* 0x00a000008e30783b */ /* 0x000fe80000004200 */
[----:B------:R-:W-:Y:S01]  /*3ec0*/  LDSM.16.MT88.4 R56, [R141+0xa000] ;  /* 0x00a000008d38783b */ /* 0x000fe20000004200 */
[----:B--2---:R-:W-:-:S05]  /*3ed0*/  FMNMX.FTZ R20, R19, R20, !PT ;  /* 0x0000001413147209 */ /* 0x004fca0007810000 */
[----:B------:R-:W2:Y:S01]  /*3ee0*/  SHFL.BFLY PT, R3, R20, 0x1, 0x1f ;  /* 0x0c201f0014037f89 */ /* 0x000ea200000e0000 */
[----:B-1----:R-:W-:-:S05]  /*3ef0*/  FMNMX.FTZ R17, R24, R17, !PT ;  /* 0x0000001118117209 */ /* 0x002fca0007810000 */
[----:B------:R-:W1:Y:S01]  /*3f00*/  SHFL.BFLY PT, R2, R17, 0x1, 0x1f ;  /* 0x0c201f0011027f89 */ /* 0x000e6200000e0000 */
[----:B--2---:R-:W-:-:S04]  /*3f10*/  FMNMX.FTZ R3, R20, R3, !PT ;  /* 0x0000000314037209 */ /* 0x004fc80007810000 */
[C---:B------:R-:W-:Y:S01]  /*3f20*/  FSETP.NEU.FTZ.AND P0, PT, R3.reuse, -INF , PT ;  /* 0xff8000000300780b */ /* 0x040fe20003f1d000 */
[----:B------:R-:W-:Y:S01]  /*3f30*/  FMUL.FTZ R113, R3, c[0x0][0x23c] ;  /* 0x00008f0003717a20 */ /* 0x000fe20000410000 */
[----:B-1----:R-:W-:-:S04]  /*3f40*/  FMNMX.FTZ R2, R17, R2, !PT ;  /* 0x0000000211027209 */ /* 0x002fc80007810000 */
        /* <DEDUP_REMOVED lines=13> */
[----:B------:R-:W1:Y:S01]  /*4020*/  MUFU.EX2 R100, R100 ;  /* 0x0000006400647308 */ /* 0x000e620000000800 */
[--C-:B------:R-:W-:Y:S02]  /*4030*/  FFMA.FTZ R24, R10, c[0x0][0x23c], -R113.reuse ;  /* 0x00008f000a187a23 */ /* 0x100fe40000010871 */
[----:B------:R-:W-:Y:S02]  /*4040*/  FFMA.FTZ R27, R11, c[0x0][0x23c], -R108 ;  /* 0x00008f000b1b7a23 */ /* 0x000fe4000001086c */
[----:B------:R-:W2:Y:S01]  /*4050*/  LDSM.16.MT88.4 R8, [R142+0x8800] ;  /* 0x008800008e08783b */ /* 0x000ea20000004200 */
[----:B------:R-:W-:-:S02]  /*4060*/  FFMA.FTZ R31, R36, c[0x0][0x23c], -R113 ;  /* 0x00008f00241f7a23 */ /* 0x000fc40000010871 */
[----:B------:R-:W-:Y:S01]  /*4070*/  MUFU.EX2 R35, R35 ;  /* 0x0000002300237308 */ /* 0x000fe20000000800 */
[--C-:B------:R-:W-:Y:S02]  /*4080*/  FFMA.FTZ R28, R12, c[0x0][0x23c], -R113.reuse ;  /* 0x00008f000c1c7a23 */ /* 0x100fe40000010871 */
[--C-:B------:R-:W-:Y:S02]  /*4090*/  FFMA.FTZ R29, R16, c[0x0][0x23c], -R113.reuse ;  /* 0x00008f00101d7a23 */ /* 0x100fe40000010871 */
[--C-:B------:R-:W-:Y:S01]  /*40a0*/  FFMA.FTZ R32, R13, c[0x0][0x23c], -R108.reuse ;  /* 0x00008f000d207a23 */ /* 0x100fe2000001086c */
[----:B------:R-:W-:Y:S01]  /*40b0*/  LDSM.16.MT88.4 R16, [R141+0x8800] ;  /* 0x008800008d10783b */ /* 0x000fe20000004200 */
[--C-:B------:R-:W-:Y:S01]  /*40c0*/  FFMA.FTZ R26, R23, c[0x0][0x23c], -R108.reuse ;  /* 0x00008f00171a7a23 */ /* 0x100fe2000001086c */
[----:B------:R-:W3:Y:S01]  /*40d0*/  MUFU.EX2 R30, R30 ;  /* 0x0000001e001e7308 */ /* 0x000ee20000000800 */
[----:B-1----:R-:W-:Y:S01]  /*40e0*/  F2FP.BF16.PACK_AB R64, R100, R101 ;  /* 0x000000656440723e */ /* 0x002fe200000010ff */
[----:B------:R-:W-:Y:S01]  /*40f0*/  FFMA.FTZ R25, R21, c[0x0][0x23c], -R108 ;  /* 0x00008f0015197a23 */ /* 0x000fe2000001086c */
[----:B------:R-:W1:Y:S01]  /*4100*/  LDSM.16.MT88.4 R12, [R144+0x8800] ;  /* 0x00880000900c783b */ /* 0x000e620000004200 */
[----:B------:R-:W-:-:S02]  /*4110*/  FFMA.FTZ R124, R124, c[0x0][0x23c], -R113 ;  /* 0x00008f007c7c7a23 */ /* 0x000fc40000010871 */
[--C-:B------:R-:W-:Y:S01]  /*4120*/  FFMA.FTZ R115, R128, c[0x0][0x23c], -R113.reuse ;  /* 0x00008f0080737a23 */ /* 0x100fe20000010871 */
[----:B------:R-:W-:Y:S01]  /*4130*/  LDSM.16.MT88.4 R20, [R140+0x8800] ;  /* 0x008800008c14783b */ /* 0x000fe20000004200 */
[----:B------:R-:W-:Y:S01]  /*4140*/  MUFU.EX2 R103, R103 ;  /* 0x0000006700677308 */ /* 0x000fe20000000800 */
[--C-:B------:R-:W-:Y:S02]  /*4150*/  FFMA.FTZ R114, R114, c[0x0][0x23c], -R113.reuse ;  /* 0x00008f0072727a23 */ /* 0x100fe40000010871 */
[----:B------:R-:W-:Y:S02]  /*4160*/  FFMA.FTZ R125, R125, c[0x0][0x23c], -R108 ;  /* 0x00008f007d7d7a23 */ /* 0x000fe4000001086c */
[--C-:B------:R-:W-:Y:S02]  /*4170*/  FFMA.FTZ R112, R112, c[0x0][0x23c], -R113.reuse ;  /* 0x00008f0070707a23 */ /* 0x100fe40000010871 */
[--C-:B------:R-:W-:Y:S01]  /*4180*/  FFMA.FTZ R111, R111, c[0x0][0x23c], -R113.reuse ;  /* 0x00008f006f6f7a23 */ /* 0x100fe20000010871 */
[----:B------:R-:W4:Y:S01]  /*4190*/  MUFU.EX2 R102, R102 ;  /* 0x0000006600667308 */ /* 0x000f220000000800 */
[----:B---3--:R-:W-:Y:S01]  /*41a0*/  F2FP.BF16.PACK_AB R66, R30, R35 ;  /* 0x000000231e42723e */ /* 0x008fe200000010ff */
[----:B------:R-:W-:-:S02]  /*41b0*/  FFMA.FTZ R110, R110, c[0x0][0x23c], -R113 ;  /* 0x00008f006e6e7a23 */ /* 0x000fc40000010871 */
[----:B------:R-:W-:Y:S02]  /*41c0*/  FFMA.FTZ R109, R109, c[0x0][0x23c], -R113 ;  /* 0x00008f006d6d7a23 */ /* 0x000fe40000010871 */
[--C-:B------:R-:W-:Y:S02]  /*41d0*/  FFMA.FTZ R107, R107, c[0x0][0x23c], -R108.reuse ;  /* 0x00008f006b6b7a23 */ /* 0x100fe4000001086c */
[----:B------:R-:W-:Y:S01]  /*41e0*/  MUFU.EX2 R34, R34 ;  /* 0x0000002200227308 */ /* 0x000fe20000000800 */
[--C-:B------:R-:W-:Y:S02]  /*41f0*/  FFMA.FTZ R106, R106, c[0x0][0x23c], -R108.reuse ;  /* 0x00008f006a6a7a23 */ /* 0x100fe4000001086c */
[--C-:B------:R-:W-:Y:S02]  /*4200*/  FFMA.FTZ R165, R104, c[0x0][0x23c], -R108.reuse ;  /* 0x00008f0068a57a23 */ /* 0x100fe4000001086c */
[----:B------:R-:W-:Y:S02]  /*4210*/  FFMA.FTZ R105, R105, c[0x0][0x23c], -R108 ;  /* 0x00008f0069697a23 */ /* 0x000fe4000001086c */
[----:B------:R-:W-:Y:S01]  /*4220*/  FADD.FTZ R100, R101, R100 ;  /* 0x0000006465647221 */ /* 0x000fe20000010000 */
[----:B------:R-:W3:Y:S01]  /*4230*/  MUFU.EX2 R33, R33 ;  /* 0x0000002100217308 */ /* 0x000ee20000000800 */
[----:B----4-:R-:W-:Y:S01]  /*4240*/  F2FP.BF16.PACK_AB R65, R102, R103 ;  /* 0x000000676641723e */ /* 0x010fe200000010ff */
[----:B------:R-:W-:-:S02]  /*4250*/  FADD.FTZ R103, R103, R102 ;  /* 0x0000006667677221 */ /* 0x000fc40000010000 */
[----:B------:R-:W-:-:S04]  /*4260*/  FADD.FTZ R35, R35, R100 ;  /* 0x0000006423237221 */ /* 0x000fc80000010000 */
[----:B------:R-:W-:Y:S01]  /*4270*/  MUFU.EX2 R31, R31 ;  /* 0x0000001f001f7308 */ /* 0x000fe20000000800 */
[----:B------:R-:W-:Y:S01]  /*4280*/  FADD.FTZ R30, R30, R35 ;  /* 0x000000231e1e7221 */ /* 0x000fe20000010000 */
[----:B---3--:R-:W-:-:S06]  /*4290*/  F2FP.BF16.PACK_AB R67, R33, R34 ;  /* 0x000000222143723e */ /* 0x008fcc00000010ff */
        /* <DEDUP_REMOVED lines=28> */
[----:B------:R-:W3:Y:S01]  /*4460*/  MUFU.EX2 R115, R115 ;  /* 0x0000007300737308 */ /* 0x000ee20000000800 */
[----:B------:R-:W-:-:S05]  /*4470*/  FADD.FTZ R26, R26, R27 ;  /* 0x0000001b1a1a7221 */ /* 0x000fca0000010000 */
[----:B------:R-:W-:Y:S01]  /*4480*/  HMMA.16816.F32.BF16 R72, R64, R68, RZ ;  /* 0x000000444048723c */ /* 0x000fe200000418ff */
[----:B------:R-:W-:Y:S01]  /*4490*/  FADD.FTZ R26, R25, R26 ;  /* 0x0000001a191a7221 */ /* 0x000fe20000010000 */
[----:B------:R-:W-:Y:S06]  /*44a0*/  MUFU.EX2 R114, R114 ;  /* 0x0000007200727308 */ /* 0x000fec0000000800 */
[C---:B--2---:R-:W-:Y:S02]  /*44b0*/  HMMA.16816.F32.BF16 R88, R4.reuse, R8, R88 ;  /* 0x000000080458723c */ /* 0x044fe40000041858 */
[----:B------:R-:W-:Y:S06]  /*44c0*/  MUFU.EX2 R125, R125 ;  /* 0x0000007d007d7308 */ /* 0x000fec0000000800 */
[C---:B------:R-:W-:Y:S01]  /*44d0*/  HMMA.16816.F32.BF16 R84, R4.reuse, R10, R84 ;  /* 0x0000000a0454723c */ /* 0x040fe20000041854 */
[----:B------:R-:W2:Y:S01]  /*44e0*/  LDSM.16.MT88.4 R8, [R144+0xa800] ;  /* 0x00a800009008783b */ /* 0x000ea20000004200 */
[----:B------:R-:W-:Y:S06]  /*44f0*/  MUFU.EX2 R112, R112 ;  /* 0x0000007000707308 */ /* 0x000fec0000000800 */
[C---:B-1----:R-:W-:Y:S02]  /*4500*/  HMMA.16816.F32.BF16 R96, R4.reuse, R12, R96 ;  /* 0x0000000c0460723c */ /* 0x042fe40000041860 */
[----:B------:R-:W-:Y:S06]  /*4510*/  MUFU.EX2 R111, R111 ;  /* 0x0000006f006f7308 */ /* 0x000fec0000000800 */
[----:B------:R-:W-:Y:S01]  /*4520*/  HMMA.16816.F32.BF16 R92, R4, R14, R92 ;  /* 0x0000000e045c723c */ /* 0x000fe2000004185c */
[----:B------:R-:W1:Y:S01]  /*4530*/  LDSM.16.MT88.4 R12, [R140+0xa000] ;  /* 0x00a000008c0c783b */ /* 0x000e620000004200 */
[----:B------:R-:W-:Y:S06]  /*4540*/  MUFU.EX2 R110, R110 ;  /* 0x0000006e006e7308 */ /* 0x000fec0000000800 */
[C---:B------:R-:W-:Y:S02]  /*4550*/  HMMA.16816.F32.BF16 R44, R64.reuse, R48, RZ ;  /* 0x00000030402c723c */ /* 0x040fe400000418ff */
[----:B------:R-:W-:Y:S06]  /*4560*/  MUFU.EX2 R109, R109 ;  /* 0x0000006d006d7308 */ /* 0x000fec0000000800 */
[C---:B------:R-:W-:Y:S02]  /*4570*/  HMMA.16816.F32.BF16 R52, R64.reuse, R56, RZ ;  /* 0x000000384034723c */ /* 0x040fe400000418ff */
[----:B------:R-:W-:Y:S06]  /*4580*/  MUFU.EX2 R107, R107 ;  /* 0x0000006b006b7308 */ /* 0x000fec0000000800 */
[----:B------:R-:W-:Y:S02]  /*4590*/  HMMA.16816.F32.BF16 R68, R64, R70, RZ ;  /* 0x000000464044723c */ /* 0x000fe400000418ff */
[----:B------:R-:W-:Y:S06]  /*45a0*/  MUFU.EX2 R106, R106 ;  /* 0x0000006a006a7308 */ /* 0x000fec0000000800 */
[C---:B--2---:R-:W-:Y:S02]  /*45b0*/  HMMA.16816.F32.BF16 R36, R4.reuse, R8, R36 ;  /* 0x000000080424723c */ /* 0x044fe40000041824 */
[----:B------:R-:W-:Y:S06]  /*45c0*/  MUFU.EX2 R104, R105 ;  /* 0x0000006900687308 */ /* 0x000fec0000000800 */
[----:B------:R-:W-:Y:S01]  /*45d0*/  HMMA.16816.F32.BF16 R40, R4, R10, R40 ;  /* 0x0000000a0428723c */ /* 0x000fe20000041828 */
[----:B------:R-:W2:Y:S01]  /*45e0*/  LDSM.16.MT88.4 R8, [R140+0xa800] ;  /* 0x00a800008c08783b */ /* 0x000ea20000004200 */
[----:B------:R-:W-:Y:S06]  /*45f0*/  MUFU.EX2 R165, R165 ;  /* 0x000000a500a57308 */ /* 0x000fec0000000800 */
        /* <DEDUP_REMOVED lines=14> */
[----:B------:R-:W-:-:S04]  /*46e0*/  FFMA.FTZ R20, R127, c[0x0][0x23c], -R108 ;  /* 0x00008f007f147a23 */ /* 0x000fc8000001086c */
[----:B------:R-:W-:Y:S02]  /*46f0*/  MUFU.EX2 R21, R21 ;  /* 0x0000001500157308 */ /* 0x000fe40000000800 */
[--C-:B------:R-:W-:Y:S01]  /*4700*/  FFMA.FTZ R22, R131, c[0x0][0x23c], -R108.reuse ;  /* 0x00008f0083167a23 */ /* 0x100fe2000001086c */
[----:B-1----:R-:W-:Y:S01]  /*4710*/  HMMA.16816.F32.BF16 R52, R4, R12, R52 ;  /* 0x0000000c0434723c */ /* 0x002fe20000041834 */
[----:B------:R-:W-:-:S04]  /*4720*/  FFMA.FTZ R23, R129, c[0x0][0x23c], -R108 ;  /* 0x00008f0081177a23 */ /* 0x000fc8000001086c */
[----:B------:R-:W1:Y:S03]  /*4730*/  MUFU.EX2 R22, R22 ;  /* 0x0000001600167308 */ /* 0x000e660000000800 */
[C---:B----4-:R-:W-:Y:S05]  /*4740*/  HMMA.16816.F32.BF16 R44, R4.reuse, R16, R44 ;  /* 0x00000010042c723c */ /* 0x050fea000004182c */
[----:B------:R-:W-:Y:S03]  /*4750*/  MUFU.EX2 R23, R23 ;  /* 0x0000001700177308 */ /* 0x000fe60000000800 */
[C---:B------:R-:W-:Y:S01]  /*4760*/  HMMA.16816.F32.BF16 R48, R4.reuse, R18, R48 ;  /* 0x000000120430723c */ /* 0x040fe20000041830 */
[----:B------:R-:W4:Y:S04]  /*4770*/  LDSM.16.MT88.4 R16, [R140+0x9000] ;  /* 0x009000008c10783b */ /* 0x000f280000004200 */
[----:B------:R-:W5:Y:S03]  /*4780*/  MUFU.EX2 R20, R20 ;  /* 0x0000001400147308 */ /* 0x000f660000000800 */
[----:B------:R-:W-:Y:S01]  /*4790*/  HMMA.16816.F32.BF16 R56, R4, R14, R56 ;  /* 0x0000000e0438723c */ /* 0x000fe20000041838 */
[----:B------:R-:W4:Y:S06]  /*47a0*/  LDSM.16.MT88.4 R12, [R142+0x9000] ;  /* 0x009000008e0c783b */ /* 0x000f2c0000004200 */
[----:B---3--:R-:W-:Y:S01]  /*47b0*/  F2FP.BF16.PACK_AB R4, R115, R124 ;  /* 0x0000007c7304723e */ /* 0x008fe200000010ff */
[----:B------:R-:W-:Y:S01]  /*47c0*/  FADD.FTZ R124, R124, R29 ;  /* 0x0000001d7c7c7221 */ /* 0x000fe20000010000 */
[----:B-1----:R-:W-:Y:S01]  /*47d0*/  F2FP.BF16.PACK_AB R5, R22, R125 ;  /* 0x0000007d1605723e */ /* 0x002fe200000010ff */
[----:B------:R-:W-:Y:S01]  /*47e0*/  FADD.FTZ R125, R125, R26 ;  /* 0x0000001a7d7d7221 */ /* 0x000fe20000010000 */
[----:B------:R-:W-:Y:S01]  /*47f0*/  F2FP.BF16.PACK_AB R6, R21, R114 ;  /* 0x000000721506723e */ /* 0x000fe200000010ff */
[----:B------:R-:W-:Y:S01]  /*4800*/  FADD.FTZ R115, R115, R124 ;  /* 0x0000007c73737221 */ /* 0x000fe20000010000 */
[----:B-----5:R-:W-:Y:S01]  /*4810*/  F2FP.BF16.PACK_AB R7, R20, R23 ;  /* 0x000000171407723e */ /* 0x020fe200000010ff */
[----:B------:R-:W-:-:S02]  /*4820*/  FADD.FTZ R22, R22, R125 ;  /* 0x0000007d16167221 */ /* 0x000fc40000010000 */
[----:B------:R-:W-:Y:S02]  /*4830*/  FADD.FTZ R114, R114, R115 ;  /* 0x0000007372727221 */ /* 0x000fe40000010000 */
[----:B------:R-:W-:Y:S02]  /*4840*/  FADD.FTZ R23, R23, R22 ;  /* 0x0000001617177221 */ /* 0x000fe40000010000 */
[----:B--2---:R-:W-:Y:S01]  /*4850*/  HMMA.16816.F32.BF16 R96, R4, R8, R96 ;  /* 0x000000080460723c */ /* 0x004fe20000041860 */
        /* <DEDUP_REMOVED lines=27> */
[C---:B------:R-:W-:Y:S01]  /*4a10*/  F2FP.BF16.PACK_AB R5, R106.reuse, R107 ;  /* 0x0000006b6a05723e */ /* 0x040fe200000010ff */
        /* <DEDUP_REMOVED lines=208> */
[----:B------:R1:W-:Y:S01]  /*5720*/  MUFU.TANH R177, R6 ;  /* 0x0000000600b17308 */ /* 0x0003e20000002400 */
[----:B------:R-:W-:Y:S02]  /*5730*/  FMUL.FTZ R4, R4, c[0x0][0x2ec] ;  /* 0x0000bb0004047a20 */ /* 0x000fe40000410000 */
[----:B------:R-:W-:Y:S02]  /*5740*/  FMUL.FTZ R7, R7, c[0x0][0x2ec] ;  /* 0x0000bb0007077a20 */ /* 0x000fe40000410000 */
[----:B------:R-:W-:Y:S01]  /*5750*/  HMMA.16816.F32.BF16 R8, R108, R102, R8 ;  /* 0x000000666c08723c */ /* 0x000fe20000041808 */
[----:B------:R-:W2:Y:S01]  /*5760*/  LDSM.16.M88.4 R100, [R136+0x3800] ;  /* 0x003800008864783b */ /* 0x000ea20000000200 */
        /* <DEDUP_REMOVED lines=8> */
[----:B------:R-:W-:Y:S02]  /*57f0*/  HMMA.16816.F32.BF16 R24, R108, R106, R24 ;  /* 0x0000006a6c18723c */ /* 0x000fe40000041818 */
        /* <DEDUP_REMOVED lines=11> */
[----:B--2---:R-:W-:Y:S01]  /*58b0*/  HMMA.16816.F32.BF16 R20, R108, R100, R20 ;  /* 0x000000646c14723c */ /* 0x004fe20000041814 */
[----:B------:R-:W-:Y:S01]  /*58c0*/  FMUL.FTZ R24, R24, c[0x0][0x2ec] ;  /* 0x0000bb0018187a20 */ /* 0x000fe20000410000 */
[----:B------:R-:W-:Y:S01]  /*58d0*/  MUFU.TANH R129, R8 ;  /* 0x0000000800817308 */ /* 0x000fe20000002400 */
[----:B------:R-:W-:-:S02]  /*58e0*/  FMUL.FTZ R26, R26, c[0x0][0x2ec] ;  /* 0x0000bb001a1a7a20 */ /* 0x000fc40000410000 */
[----:B------:R-:W-:Y:S02]  /*58f0*/  FMUL.FTZ R25, R25, c[0x0][0x2ec] ;  /* 0x0000bb0019197a20 */ /* 0x000fe40000410000 */
[----:B------:R-:W-:Y:S01]  /*5900*/  IMAD R100, R122, 0x40, R157 ;  /* 0x000000407a647824 */ /* 0x000fe200078e029d */
[----:B------:R-:W-:Y:S01]  /*5910*/  HMMA.16816.F32.BF16 R16, R108, R102, R16 ;  /* 0x000000666c10723c */ /* 0x000fe20000041810 */
[----:B------:R-:W-:Y:S01]  /*5920*/  FMUL.FTZ R101, R12, c[0x0][0x2ec] ;  /* 0x0000bb000c657a20 */ /* 0x000fe20000410000 */
[----:B------:R-:W-:Y:S01]  /*5930*/  MUFU.TANH R109, R5 ;  /* 0x00000005006d7308 */ /* 0x000fe20000002400 */
[----:B------:R-:W-:Y:S01]  /*5940*/  FMUL.FTZ R12, R13, c[0x0][0x2ec] ;  /* 0x0000bb000d0c7a20 */ /* 0x000fe20000410000 */
[----:B-1----:R-:W-:Y:S01]  /*5950*/  IADD3 R6, R100, 0x8, RZ ;  /* 0x0000000864067810 */ /* 0x002fe20007ffe0ff */
[----:B------:R-:W-:Y:S01]  /*5960*/  FMUL.FTZ R13, R14, c[0x0][0x2ec] ;  /* 0x0000bb000e0d7a20 */ /* 0x000fe20000410000 */
[C---:B---3--:R-:W-:Y:S01]  /*5970*/  IADD3 R10, R100.reuse, 0x9, RZ ;  /* 0x00000009640a7810 */ /* 0x048fe20007ffe0ff */
[----:B------:R-:W-:Y:S01]  /*5980*/  FMUL.FTZ R14, R15, c[0x0][0x2ec] ;  /* 0x0000bb000f0e7a20 */ /* 0x000fe20000410000 */
[----:B------:R-:W-:Y:S01]  /*5990*/  IADD3 R102, R100, 0x1, RZ ;  /* 0x0000000164667810 */ /* 0x000fe20007ffe0ff */
[----:B------:R-:W-:Y:S01]  /*59a0*/  FMUL.FTZ R15, R27, c[0x0][0x2ec] ;  /* 0x0000bb001b0f7a20 */ /* 0x000fe20000410000 */
[----:B------:R1:W2:Y:S01]  /*59b0*/  I2F R5, R6 ;  /* 0x0000000600057306 */ /* 0x0002a20000201400 */
[----:B------:R-:W-:-:S02]  /*59c0*/  ISETP.GE.AND P2, PT, R6, R123, PT ;  /* 0x0000007b0600720c */ /* 0x000fc40003f46270 */
[-C--:B------:R-:W-:Y:S02]  /*59d0*/  ISETP.GE.AND P6, PT, R6, R117.reuse, PT ;  /* 0x000000750600720c */ /* 0x080fe40003fc6270 */
[----:B------:R-:W-:Y:S01]  /*59e0*/  ISETP.GE.AND P3, PT, R102, R117, PT ;  /* 0x000000756600720c */ /* 0x000fe20003f66270 */
[----:B------:R-:W-:Y:S01]  /*59f0*/  FMUL.FTZ R20, R20, c[0x0][0x2ec] ;  /* 0x0000bb0014147a20 */ /* 0x000fe20000410000 */
[-C--:B------:R-:W-:Y:S01]  /*5a00*/  ISETP.GE.AND P4, PT, R10, R123.reuse, PT ;  /* 0x0000007b0a00720c */ /* 0x080fe20003f86270 */
[----:B------:R-:W-:Y:S01]  /*5a10*/  I2F R103, R102 ;  /* 0x0000006600677306 */ /* 0x000fe20000201400 */
[----:B------:R-:W-:Y:S01]  /*5a20*/  ISETP.GE.AND P5, PT, R102, R123, PT ;  /* 0x0000007b6600720c */ /* 0x000fe20003fa6270 */
[----:B------:R-:W-:-:S04]  /*5a30*/  FMUL.FTZ R23, R23, c[0x0][0x2ec] ;  /* 0x0000bb0017177a20 */ /* 0x000fc80000410000 */
[----:B------:R-:W-:Y:S02]  /*5a40*/  FMUL.FTZ R16, R16, c[0x0][0x2ec] ;  /* 0x0000bb0010107a20 */ /* 0x000fe40000410000 */
[----:B------:R-:W3:Y:S01]  /*5a50*/  MUFU.TANH R14, R14 ;  /* 0x0000000e000e7308 */ /* 0x000ee20000002400 */
[----:B-1----:R-:W-:Y:S01]  /*5a60*/  IADD3 R6, R100, 0x10, RZ ;  /* 0x0000001064067810 */ /* 0x002fe20007ffe0ff */
[CC--:B--2---:R-:W-:Y:S02]  /*5a70*/  FFMA.FTZ R7, R5.reuse, R0.reuse, R129 ;  /* 0x0000000005077223 */ /* 0x0c4fe40000010081 */
[----:B------:R-:W-:Y:S02]  /*5a80*/  FFMA.FTZ R179, R5, R0, R179 ;  /* 0x0000000005b37223 */ /* 0x000fe400000100b3 */
[----:B------:R-:W-:Y:S01]  /*5a90*/  FMUL.FTZ R18, R18, c[0x0][0x2ec] ;  /* 0x0000bb0012127a20 */ /* 0x000fe20000410000 */
[----:B------:R-:W-:Y:S01]  /*5aa0*/  FSEL R7, R7, -INF , !P2 ;  /* 0xff80000007077808 */ /* 0x000fe20005000000 */
[----:B------:R-:W1:Y:S01]  /*5ab0*/  MUFU.TANH R12, R12 ;  /* 0x0000000c000c7308 */ /* 0x000e620000002400 */
[----:B------:R-:W-:Y:S01]  /*5ac0*/  ISETP.GE.AND P2, PT, R6, R117, PT ;  /* 0x000000750600720c */ /* 0x000fe20003f46270 */
[----:B------:R-:W-:-:S06]  /*5ad0*/  FMUL.FTZ R17, R17, c[0x0][0x2ec] ;  /* 0x0000bb0011117a20 */ /* 0x000fcc0000410000 */
[----:B------:R1:W-:Y:S01]  /*5ae0*/  MUFU.TANH R113, R9 ;  /* 0x0000000900717308 */ /* 0x0003e20000002400 */
[----:B---3--:R-:W-:-:S05]  /*5af0*/  FFMA.FTZ R8, R103, R0, R14 ;  /* 0x0000000067087223 */ /* 0x008fca000001000e */
[----:B------:R-:W-:Y:S02]  /*5b00*/  FSEL R8, R8, -INF , !P3 ;  /* 0xff80000008087808 */ /* 0x000fe40005800000 */
[----:B------:R-:W2:Y:S01]  /*5b10*/  I2F R4, R10 ;  /* 0x0000000a00047306 */ /* 0x000ea20000201400 */
[----:B------:R-:W-:-:S07]  /*5b20*/  ISETP.GE.AND P3, PT, R6, R123, PT ;  /* 0x0000007b0600720c */ /* 0x000fce0003f66270 */
[----:B------:R3:W4:Y:S01]  /*5b30*/  MUFU.TANH R111, R11 ;  /* 0x0000000b006f7308 */ /* 0x0007220000002400 */
[----:B-1----:R-:W-:-:S05]  /*5b40*/  FFMA.FTZ R9, R103, R0, R12 ;  /* 0x0000000067097223 */ /* 0x002fca000001000c */
[----:B------:R-:W-:Y:S02]  /*5b50*/  FSEL R9, R9, -INF , !P5 ;  /* 0xff80000009097808 */ /* 0x000fe40006800000 */
[----:B------:R-:W1:Y:S01]  /*5b60*/  I2F R14, R6 ;  /* 0x00000006000e7306 */ /* 0x000e620000201400 */
[----:B--2---:R-:W-:Y:S01]  /*5b70*/  FFMA.FTZ R5, R4, R0, R113 ;  /* 0x0000000004057223 */ /* 0x004fe20000010071 */
[----:B------:R-:W-:-:S04]  /*5b80*/  ISETP.GE.AND P5, PT, R10, R117, PT ;  /* 0x000000750a00720c */ /* 0x000fc80003fa6270 */
[----:B------:R-:W-:Y:S01]  /*5b90*/  FSEL R5, R5, -INF , !P4 ;  /* 0xff80000005057808 */ /* 0x000fe20006000000 */
[----:B---3--:R-:W-:Y:S01]  /*5ba0*/  FMUL.FTZ R11, R21, c[0x0][0x2ec] ;  /* 0x0000bb00150b7a20 */ /* 0x008fe20000410000 */
[----:B------:R2:W-:Y:S01]  /*5bb0*/  MUFU.TANH R27, R20 ;  /* 0x00000014001b7308 */ /* 0x0005e20000002400 */
[----:B------:R-:W-:Y:S01]  /*5bc0*/  FMUL.FTZ R21, R22, c[0x0][0x2ec] ;  /* 0x0000bb0016157a20 */ /* 0x000fe20000410000 */
[----:B------:R-:W-:Y:S01]  /*5bd0*/  IADD3 R22, R100, 0x11, RZ ;  /* 0x0000001164167810 */ /* 0x000fe20007ffe0ff */
[----:B----4-:R-:W-:-:S03]  /*5be0*/  FFMA.FTZ R4, R4, R0, R111 ;  /* 0x0000000004047223 */ /* 0x010fc6000001006f */
[----:B------:R-:W-:Y:S01]  /*5bf0*/  ISETP.GE.AND P4, PT, R22, R117, PT ;  /* 0x000000751600720c */ /* 0x000fe20003f86270 */
[CC--:B-1----:R-:W-:Y:S01]  /*5c00*/  FFMA.FTZ R127, R14.reuse, R0.reuse, R127 ;  /* 0x000000000e7f7223 */ /* 0x0c2fe2000001007f */
[----:B------:R1:W3:Y:S01]  /*5c10*/  I2F R12, R22 ;  /* 0x00000016000c7306 */ /* 0x0002e20000201400 */
[----:B------:R-:W-:Y:S01]  /*5c20*/  FSEL R6, R179, -INF , !P6 ;  /* 0xff800000b3067808 */ /* 0x000fe20007000000 */
[----:B------:R-:W-:Y:S01]  /*5c30*/  FFMA.FTZ R174, R14, R0, R177 ;  /* 0x000000000eae7223 */ /* 0x000fe200000100b1 */
[----:B------:R-:W-:Y:S02]  /*5c40*/  ISETP.GE.AND P6, PT, R22, R123, PT ;  /* 0x0000007b1600720c */ /* 0x000fe40003fc6270 */
[----:B------:R-:W-:Y:S02]  /*5c50*/  FSEL R4, R4, -INF , !P5 ;  /* 0xff80000004047808 */ /* 0x000fe40006800000 */
[----:B------:R-:W-:Y:S01]  /*5c60*/  FSEL R179, R127, -INF , !P3 ;  /* 0xff8000007fb37808 */ /* 0x000fe20005800000 */
[----:B------:R-:W-:Y:S01]  /*5c70*/  MUFU.TANH R173, R34 ;  /* 0x0000002200ad7308 */ /* 0x000fe20000002400 */
[----:B--2---:R-:W-:-:S02]  /*5c80*/  IADD3 R20, R100, 0x18, RZ ;  /* 0x0000001864147810 */ /* 0x004fc40007ffe0ff */
[----:B------:R-:W-:Y:S02]  /*5c90*/  FSEL R174, R174, -INF , !P2 ;  /* 0xff800000aeae7808 */ /* 0x000fe40005000000 */
[C---:B------:R-:W-:Y:S02]  /*5ca0*/  ISETP.GE.AND P5, PT, R20.reuse, R123, PT ;  /* 0x0000007b1400720c */ /* 0x040fe40003fa6270 */
[----:B------:R-:W-:Y:S01]  /*5cb0*/  ISETP.GE.AND P3, PT, R20, R117, PT ;  /* 0x000000751400720c */ /* 0x000fe20003f66270 */
[----:B------:R-:W-:Y:S01]  /*5cc0*/  MUFU.TANH R35, R35 ;  /* 0x0000002300237308 */ /* 0x000fe20000002400 */
[----:B-1----:R-:W-:Y:S01]  /*5cd0*/  IADD3 R22, R100, 0x19, RZ ;  /* 0x0000001964167810 */ /* 0x002fe20007ffe0ff */
[CC--:B---3--:R-:W-:Y:S02]  /*5ce0*/  FFMA.FTZ R109, R12.reuse, R0.reuse, R109 ;  /* 0x000000000c6d7223 */ /* 0x0c8fe4000001006d */
[----:B------:R-:W-:Y:S01]  /*5cf0*/  FFMA.FTZ R107, R12, R0, R107 ;  /* 0x000000000c6b7223 */ /* 0x000fe2000001006b */
[----:B------:R-:W-:-:S02]  /*5d00*/  ISETP.GE.AND P2, PT, R22, R123, PT ;  /* 0x0000007b1600720c */ /* 0x000fc40003f46270 */
[----:B------:R-:W-:Y:S01]  /*5d10*/  FSEL R129, R109, -INF , !P6 ;  /* 0xff8000006d817808 */ /* 0x000fe20007000000 */
[----:B------:R1:W2:Y:S01]  /*5d20*/  I2F R10, R20 ;  /* 0x00000014000a7306 */ /* 0x0002a20000201400 */
[----:B------:R-:W-:Y:S02]  /*5d30*/  ISETP.GE.AND P6, PT, R22, R117, PT ;  /* 0x000000751600720c */ /* 0x000fe40003fc6270 */
[----:B------:R-:W-:-:S05]  /*5d40*/  FSEL R190, R107, -INF , !P4 ;  /* 0xff8000006bbe7808 */ /* 0x000fca0006000000 */
[----:B------:R-:W3:Y:S01]  /*5d50*/  I2F R14, R22 ;  /* 0x00000016000e7306 */ /* 0x000ee20000201400 */
[----:B-1----:R-:W-:-:S07]  /*5d60*/  IADD3 R20, R100, 0x20, RZ ;  /* 0x0000002064147810 */ /* 0x002fce0007ffe0ff */
[----:B------:R-:W-:Y:S01]  /*5d70*/  MUFU.TANH R115, R28 ;  /* 0x0000001c00737308 */ /* 0x000fe20000002400 */
[CC--:B--2---:R-:W-:Y:S02]  /*5d80*/  FFMA.FTZ R125, R10.reuse, R0.reuse, R125 ;  /* 0x000000000a7d7223 */ /* 0x0c4fe4000001007d */
[-C--:B------:R-:W-:Y:S01]  /*5d90*/  FFMA.FTZ R130, R10, R0.reuse, R173 ;  /* 0x000000000a827223 */ /* 0x080fe200000100ad */
[----:B------:R-:W-:Y:S02]  /*5da0*/  ISETP.GE.AND P4, PT, R20, R123, PT ;  /* 0x0000007b1400720c */ /* 0x000fe40003f86270 */
[----:B------:R-:W-:Y:S01]  /*5db0*/  FSEL R127, R125, -INF , !P5 ;  /* 0xff8000007d7f7808 */ /* 0x000fe20006800000 */
[-C--:B---3--:R-:W-:Y:S01]  /*5dc0*/  FFMA.FTZ R105, R14, R0.reuse, R105 ;  /* 0x000000000e697223 */ /* 0x088fe20000010069 */
[----:B------:R-:W-:Y:S01]  /*5dd0*/  MUFU.TANH R131, R30 ;  /* 0x0000001e00837308 */ /* 0x000fe20000002400 */
[----:B------:R-:W-:Y:S01]  /*5de0*/  IADD3 R22, R100, 0x21, RZ ;  /* 0x0000002164167810 */ /* 0x000fe20007ffe0ff */
[----:B------:R-:W-:Y:S01]  /*5df0*/  FFMA.FTZ R35, R14, R0, R35 ;  /* 0x000000000e237223 */ /* 0x000fe20000010023 */
[----:B------:R-:W-:-:S02]  /*5e00*/  ISETP.GE.AND P5, PT, R20, R117, PT ;  /* 0x000000751400720c */ /* 0x000fc40003fa6270 */
[----:B------:R-:W-:Y:S02]  /*5e10*/  FSEL R125, R105, -INF , !P2 ;  /* 0xff800000697d7808 */ /* 0x000fe40005000000 */
[----:B------:R-:W-:Y:S01]  /*5e20*/  FSEL R188, R35, -INF , !P6 ;  /* 0xff80000023bc7808 */ /* 0x000fe20007000000 */
[----:B------:R1:W2:Y:S01]  /*5e30*/  I2F R12, R20 ;  /* 0x00000014000c7306 */ /* 0x0002a20000201400 */
[----:B------:R-:W-:Y:S02]  /*5e40*/  ISETP.GE.AND P2, PT, R22, R117, PT ;  /* 0x000000751600720c */ /* 0x000fe40003f46270 */
[----:B------:R-:W-:Y:S02]  /*5e50*/  FSEL R130, R130, -INF , !P3 ;  /* 0xff80000082827808 */ /* 0x000fe40005800000 */
[----:B------:R-:W-:-:S03]  /*5e60*/  ISETP.GE.AND P3, PT, R22, R123, PT ;  /* 0x0000007b1600720c */ /* 0x000fc60003f66270 */
[----:B------:R3:W-:Y:S08]  /*5e70*/  MUFU.TANH R103, R16 ;  /* 0x0000001000677308 */ /* 0x0007f00000002400 */
[----:B------:R-:W-:Y:S01]  /*5e80*/  MUFU.TANH R29, R29 ;  /* 0x0000001d001d7308 */ /* 0x000fe20000002400 */
[----:B-1----:R-:W-:Y:S01]  /*5e90*/  IADD3 R20, R100, 0x29, RZ ;  /* 0x0000002964147810 */ /* 0x002fe20007ffe0ff */
[----:B--2---:R-:W-:-:S02]  /*5ea0*/  FFMA.FTZ R115, R12, R0, R115 ;  /* 0x000000000c737223 */ /* 0x004fc40000010073 */
[----:B------:R-:W-:-:S03]  /*5eb0*/  FFMA.FTZ R131, R12, R0, R131 ;  /* 0x000000000c837223 */ /* 0x000fc60000010083 */
[----:B------:R-:W-:Y:S01]  /*5ec0*/  FSEL R173, R115, -INF , !P4 ;  /* 0xff80000073ad7808 */ /* 0x000fe20006000000 */
[----:B------:R-:W-:Y:S01]  /*5ed0*/  MUFU.TANH R31, R24 ;  /* 0x00000018001f7308 */ /* 0x000fe20000002400 */
[----:B---3--:R-:W-:Y:S02]  /*5ee0*/  IADD3 R16, R100, 0x28, RZ ;  /* 0x0000002864107810 */ /* 0x008fe40007ffe0ff */
[----:B------:R-:W-:Y:S02]  /*5ef0*/  FSEL R182, R131, -INF , !P5 ;  /* 0xff80000083b67808 */ /* 0x000fe40006800000 */
[C---:B------:R-:W-:Y:S02]  /*5f00*/  ISETP.GE.AND P6, PT, R16.reuse, R123, PT ;  /* 0x0000007b1000720c */ /* 0x040fe40003fc6270 */
[----:B------:R-:W-:Y:S01]  /*5f10*/  ISETP.GE.AND P4, PT, R16, R117, PT ;  /* 0x000000751000720c */ /* 0x000fe20003f86270 */
[----:B------:R-:W1:Y:S01]  /*5f20*/  I2F R10, R22 ;  /* 0x00000016000a7306 */ /* 0x000e620000201400 */
[----:B------:R-:W-:-:S07]  /*5f30*/  ISETP.GE.AND P5, PT, R20, R123, PT ;  /* 0x0000007b1400720c */ /* 0x000fce0003fa6270 */
[----:B------:R-:W2:Y:S08]  /*5f40*/  I2F R14, R16 ;  /* 0x00000010000e7306 */ /* 0x000eb00000201400 */
[----:B------:R-:W3:Y:S01]  /*5f50*/  MUFU.TANH R175, R26 ;  /* 0x0000001a00af7308 */ /* 0x000ee20000002400 */
[----:B-1----:R-:W-:-:S05]  /*5f60*/  FFMA.FTZ R186, R10, R0, R29 ;  /* 0x000000000aba7223 */ /* 0x002fca000001001d */
[----:B------:R-:W-:Y:S02]  /*5f70*/  FSEL R186, R186, -INF , !P2 ;  /* 0xff800000baba7808 */ /* 0x000fe40005000000 */
[----:B------:R-:W1:Y:S01]  /*5f80*/  MUFU.TANH R33, R33 ;  /* 0x0000002100217308 */ /* 0x000e620000002400 */
[----:B--2---:R-:W-:Y:S01]  /*5f90*/  FFMA.FTZ R31, R14, R0, R31 ;  /* 0x000000000e1f7223 */ /* 0x004fe2000001001f */
[----:B------:R-:W-:-:S04]  /*5fa0*/  IADD3 R16, R100, 0x30, RZ ;  /* 0x0000003064107810 */ /* 0x000fc80007ffe0ff */
[----:B------:R-:W-:Y:S02]  /*5fb0*/  FSEL R177, R31, -INF , !P6 ;  /* 0xff8000001fb17808 */ /* 0x000fe40007000000 */
[----:B------:R-:W-:Y:S01]  /*5fc0*/  MUFU.TANH R25, R25 ;  /* 0x0000001900197308 */ /* 0x000fe20000002400 */
[-C--:B---3--:R-:W-:Y:S01]  /*5fd0*/  FFMA.FTZ R175, R14, R0.reuse, R175 ;  /* 0x000000000eaf7223 */ /* 0x088fe200000100af */
[----:B------:R-:W-:Y:S02]  /*5fe0*/  IADD3 R14, R100, 0x31, RZ ;  /* 0x00000031640e7810 */ /* 0x000fe40007ffe0ff */
[C---:B------:R-:W-:Y:S02]  /*5ff0*/  ISETP.GE.AND P2, PT, R16.reuse, R123, PT ;  /* 0x0000007b1000720c */ /* 0x040fe40003f46270 */
[----:B------:R-:W-:Y:S02]  /*6000*/  ISETP.GE.AND P6, PT, R16, R117, PT ;  /* 0x000000751000720c */ /* 0x000fe40003fc6270 */
[----:B------:R-:W-:Y:S01]  /*6010*/  MUFU.TANH R15, R15 ;  /* 0x0000000f000f7308 */ /* 0x000fe20000002400 */
[----:B-1----:R-:W-:Y:S01]  /*6020*/  FFMA.FTZ R33, R10, R0, R33 ;  /* 0x000000000a217223 */ /* 0x002fe20000010021 */
[----:B------:R-:W-:-:S02]  /*6030*/  FSEL R184, R175, -INF , !P4 ;  /* 0xff800000afb87808 */ /* 0x000fc40006000000 */
[----:B------:R-:W-:Y:S02]  /*6040*/  ISETP.GE.AND P4, PT, R14, R123, PT ;  /* 0x0000007b0e00720c */ /* 0x000fe40003f86270 */
[----:B------:R-:W-:Y:S02]  /*6050*/  FSEL R131, R33, -INF , !P3 ;  /* 0xff80000021837808 */ /* 0x000fe40005800000 */
[----:B------:R-:W1:Y:S01]  /*6060*/  I2F R12, R20 ;  /* 0x00000014000c7306 */ /* 0x000e620000201400 */
[----:B------:R-:W-:-:S07]  /*6070*/  ISETP.GE.AND P3, PT, R20, R117, PT ;  /* 0x000000751400720c */ /* 0x000fce0003f66270 */
[----:B------:R-:W2:Y:S08]  /*6080*/  I2F R10, R16 ;  /* 0x00000010000a7306 */ /* 0x000eb00000201400 */
[----:B------:R-:W-:Y:S01]  /*6090*/  MUFU.TANH R11, R11 ;  /* 0x0000000b000b7308 */ /* 0x000fe20000002400 */
[CC--:B-1----:R-:W-:Y:S02]  /*60a0*/  FFMA.FTZ R25, R12.reuse, R0.reuse, R25 ;  /* 0x000000000c197223 */ /* 0x0c2fe40000010019 */
[----:B------:R-:W-:-:S03]  /*60b0*/  FFMA.FTZ R15, R12, R0, R15 ;  /* 0x000000000c0f7223 */ /* 0x000fc6000001000f */
[----:B------:R-:W-:Y:S02]  /*60c0*/  FSEL R175, R25, -INF , !P5 ;  /* 0xff80000019af7808 */ /* 0x000fe40006800000 */
[----:B------:R-:W-:Y:S01]  /*60d0*/  MUFU.TANH R23, R23 ;  /* 0x0000001700177308 */ /* 0x000fe20000002400 */
[----:B------:R-:W-:Y:S01]  /*60e0*/  FSEL R180, R15, -INF , !P3 ;  /* 0xff8000000fb47808 */ /* 0x000fe20005800000 */
[----:B------:R-:W-:Y:S01]  /*60f0*/  FMUL.FTZ R15, R19, c[0x0][0x2ec] ;  /* 0x0000bb00130f7a20 */ /* 0x000fe20000410000 */
[----:B------:R-:W-:Y:S01]  /*6100*/  ISETP.GE.AND P5, PT, R14, R117, PT ;  /* 0x000000750e00720c */ /* 0x000fe20003fa6270 */
[----:B--2---:R-:W-:-:S04]  /*6110*/  FFMA.FTZ R27, R10, R0, R27 ;  /* 0x000000000a1b7223 */ /* 0x004fc8000001001b */
[----:B------:R1:W-:Y:S01]  /*6120*/  MUFU.TANH R29, R18 ;  /* 0x00000012001d7308 */ /* 0x0003e20000002400 */
[----:B------:R-:W-:-:S07]  /*6130*/  FSEL R112, R27, -INF , !P2 ;  /* 0xff8000001b707808 */ /* 0x000fce0005000000 */
[----:B------:R-:W2:Y:S01]  /*6140*/  I2F R16, R14 ;  /* 0x0000000e00107306 */ /* 0x000ea20000201400 */
[----:B-1----:R-:W-:-:S07]  /*6150*/  IADD3 R18, R100, 0x38, RZ ;  /* 0x0000003864127810 */ /* 0x002fce0007ffe0ff */
[----:B------:R-:W1:Y:S01]  /*6160*/  MUFU.TANH R21, R21 ;  /* 0x0000001500157308 */ /* 0x000e620000002400 */
[C---:B------:R-:W-:Y:S02]  /*6170*/  ISETP.GE.AND P2, PT, R18.reuse, R117, PT ;  /* 0x000000751200720c */ /* 0x040fe40003f46270 */
[----:B------:R-:W-:Y:S01]  /*6180*/  ISETP.GE.AND P3, PT, R18, R123, PT ;  /* 0x0000007b1200720c */ /* 0x000fe20003f66270 */
[----:B--2---:R-:W-:-:S04]  /*6190*/  FFMA.FTZ R11, R16, R0, R11 ;  /* 0x00000000100b7223 */ /* 0x004fc8000001000b */
[----:B------:R-:W2:Y:S01]  /*61a0*/  I2F R12, R18 ;  /* 0x00000012000c7306 */ /* 0x000ea20000201400 */
[-C--:B------:R-:W-:Y:S01]  /*61b0*/  FFMA.FTZ R23, R16, R0.reuse, R23 ;  /* 0x0000000010177223 */ /* 0x080fe20000010017 */
[----:B------:R-:W-:Y:S02]  /*61c0*/  IADD3 R16, R100, 0x39, RZ ;  /* 0x0000003964107810 */ /* 0x000fe40007ffe0ff */
[----:B------:R-:W-:Y:S02]  /*61d0*/  FSEL R113, R11, -INF , !P4 ;  /* 0xff8000000b717808 */ /* 0x000fe40006000000 */
[----:B------:R-:W-:Y:S01]  /*61e0*/  FSEL R114, R23, -INF , !P5 ;  /* 0xff80000017727808 */ /* 0x000fe20006800000 */
[----:B-1----:R-:W-:Y:S01]  /*61f0*/  FFMA.FTZ R21, R10, R0, R21 ;  /* 0x000000000a157223 */ /* 0x002fe20000010015 */
[----:B------:R-:W-:Y:S01]  /*6200*/  MUFU.TANH R101, R101 ;  /* 0x0000006500657308 */ /* 0x000fe20000002400 */
[----:B------:R-:W-:Y:S02]  /*6210*/  ISETP.GE.AND P4, PT, R100, R117, PT ;  /* 0x000000756400720c */ /* 0x000fe40003f86270 */
[----:B------:R-:W-:-:S02]  /*6220*/  ISETP.GE.AND P5, PT, R16, R123, PT ;  /* 0x0000007b1000720c */ /* 0x000fc40003fa6270 */
[----:B------:R-:W-:Y:S01]  /*6230*/  FSEL R124, R21, -INF , !P6 ;  /* 0xff800000157c7808 */ /* 0x000fe20007000000 */
[CC--:B--2---:R-:W-:Y:S02]  /*6240*/  FFMA.FTZ R29, R12.reuse, R0.reuse, R29 ;  /* 0x000000000c1d7223 */ /* 0x0c4fe4000001001d */
[----:B------:R-:W-:Y:S01]  /*6250*/  MUFU.TANH R13, R13 ;  /* 0x0000000d000d7308 */ /* 0x000fe20000002400 */
[----:B------:R-:W-:Y:S01]  /*6260*/  FFMA.FTZ R103, R12, R0, R103 ;  /* 0x000000000c677223 */ /* 0x000fe20000010067 */
[----:B------:R-:W-:Y:S01]  /*6270*/  BAR.SYNC.DEFER_BLOCKING 0x0 ;  /* 0x0000000000007b1d */ /* 0x000fe20000010000 */
[----:B------:R-:W-:Y:S02]  /*6280*/  ISETP.GE.AND P6, PT, R100, R123, PT ;  /* 0x0000007b6400720c */ /* 0x000fe40003fc6270 */
[----:B------:R-:W-:Y:S02]  /*6290*/  FSEL R126, R29, -INF , !P2 ;  /* 0xff8000001d7e7808 */ /* 0x000fe40005000000 */
[----:B------:R-:W-:Y:S01]  /*62a0*/  ISETP.GE.AND P2, PT, R116, 0x3, PT ;  /* 0x000000037400780c */ /* 0x000fe20003f46270 */
[----:B------:R-:W-:Y:S01]  /*62b0*/  MUFU.TANH R17, R17 ;  /* 0x0000001100117308 */ /* 0x000fe20000002400 */
[----:B------:R-:W-:-:S02]  /*62c0*/  FSEL R115, R103, -INF , !P3 ;  /* 0xff80000067737808 */ /* 0x000fc40005800000 */
[----:B------:R-:W-:-:S05]  /*62d0*/  ISETP.GE.AND P3, PT, R16, R117, PT ;  /* 0x000000751000720c */ /* 0x000fca0003f66270 */
[----:B------:R-:W1:Y:S08]  /*62e0*/  I2F R14, R100 ;  /* 0x00000064000e7306 */ /* 0x000e700000201400 */
[----:B------:R-:W-:Y:S08]  /*62f0*/  MUFU.TANH R15, R15 ;  /* 0x0000000f000f7308 */ /* 0x000ff00000002400 */
[----:B------:R-:W2:Y:S01]  /*6300*/  I2F R10, R16 ;  /* 0x00000010000a7306 */ /* 0x000ea20000201400 */
[----:B-1----:R-:W-:-:S02]  /*6310*/  FFMA.FTZ R12, R14, R0, R101 ;  /* 0x000000000e0c7223 */ /* 0x002fc40000010065 */
[----:B------:R-:W-:-:S03]  /*6320*/  FFMA.FTZ R13, R14, R0, R13 ;  /* 0x000000000e0d7223 */ /* 0x000fc6000001000d */
[----:B------:R-:W-:Y:S01]  /*6330*/  FSEL R12, R12, -INF , !P6 ;  /* 0xff8000000c0c7808 */ /* 0x000fe20007000000 */
[CC--:B--2---:R-:W-:Y:S02]  /*6340*/  FFMA.FTZ R17, R10.reuse, R0.reuse, R17 ;  /* 0x000000000a117223 */ /* 0x0c4fe40000010011 */
[----:B------:R-:W-:Y:S01]  /*6350*/  FFMA.FTZ R15, R10, R0, R15 ;  /* 0x000000000a0f7223 */ /* 0x000fe2000001000f */
        /* <DEDUP_REMOVED lines=36> */
[----:B------:R1:W-:Y:S03]  /*65a0*/  @P1 STS.128 [R158+0x4800], RZ ;  /* 0x004800ff9e001388 */ /* 0x0003e60000000c00 */
[C---:B------:R-:W-:Y:S01]  /*65b0*/  @!P1 LEA.HI.X R25, R13.reuse, c[0x0][0x16c], R16, 0x1, P3 ;  /* 0x00005b000d199a11 */ /* 0x040fe200018f0c10 */
        /* <DEDUP_REMOVED lines=16> */
[----:B---3--:R-:W-:-:S03]  /*66c0*/  IADD3 R14, P5, R152, R13, RZ ;  /* 0x0000000d980e7210 */ /* 0x008fc60007fbe0ff */
[----:B------:R1:W-:Y:S01]  /*66d0*/  @P0 STS.128 [R158+0x7000], RZ ;  /* 0x007000ff9e000388 */ /* 0x0003e20000000c00 */
[C---:B------:R-:W-:Y:S01]  /*66e0*/  @!P1 LEA R26, P4, R14.reuse, c[0x0][0x168], 0x1 ;  /* 0x00005a000e1a9a11 */ /* 0x040fe200078808ff */
[----:B------:R-:W-:Y:S02]  /*66f0*/  IMAD.X R11, R151, 0x1, R16, P5 ;  /* 0x00000001970b7824 */ /* 0x000fe400028e0610 */
[----:B------:R-:W-:Y:S01]  /*6700*/  @!PT LDS RZ, [RZ] ;  /* 0x00000000fffff984 */ /* 0x000fe20000000800 */
[----:B------:R-:W-:Y:S01]  /*6710*/  @!PT LDS RZ, [RZ] ;  /* 0x00000000fffff984 */ /* 0x000fe20000000800 */
[----:B------:R-:W-:Y:S01]  /*6720*/  @!PT LDS RZ, [RZ] ;  /* 0x00000000fffff984 */ /* 0x000fe20000000800 */
[----:B------:R1:W-:Y:S03]  /*6730*/  @!P0 LDGSTS.E.BYPASS.LTC128B.128 [R158+0x7000], [R20.64+0x80] ;  /* 0x07000080149e8fae */ /* 0x0003e6000b901d46 */
[----:B------:R-:W-:Y:S01]  /*6740*/  @!P1 LEA.HI.X R27, R14, c[0x0][0x16c], R11, 0x1, P4 ;  /* 0x00005b000e1b9a11 */ /* 0x000fe200020f0c0b */
        /* <DEDUP_REMOVED lines=13> */
.L_x_745:
[----:B------:R-:W-:Y:S05]  /*6820*/  BSYNC B0 ;  /* 0x0000000000007941 */ /* 0x000fea0003800000 */
.L_x_744:
[----:B------:R-:W0:Y:S02]  /*6830*/  LDGDEPBAR ;  /* 0x00000000000079af */ /* 0x000e240000000000 */
.L_x_743:
[----:B------:R-:W-:Y:S01]  /*6840*/  FMNMX.FTZ R14, R3, R12, !PT ;  /* 0x0000000c030e7209 */ /* 0x000fe20007810000 */
[----:B------:R-:W-:Y:S01]  /*6850*/  LDSM.16.MT88.4 R32, [R140+0x8000] ;  /* 0x008000008c20783b */ /* 0x000fe20000004200 */
[----:B------:R-:W-:Y:S02]  /*6860*/  FMNMX.FTZ R11, R2, R10, !PT ;  /* 0x0000000a020b7209 */ /* 0x000fe40007810000 */
[----:B------:R-:W-:Y:S01]  /*6870*/  FMNMX.FTZ R14, R9, R14, !PT ;  /* 0x0000000e090e7209 */ /* 0x000fe20007810000 */
[----:B-1----:R-:W-:Y:S01]  /*6880*/  LDSM.16.MT88.4 R24, [R141+0x8000] ;  /* 0x008000008d18783b */ /* 0x002fe20000004200 */
        /* <DEDUP_REMOVED lines=28> */
[----:B--2---:R-:W-:-:S03]  /*6a50*/  FMNMX.FTZ R16, R100, R11, !PT ;  /* 0x0000000b64107209 */ /* 0x004fc60007810000 */
[----:B------:R-:W1:Y:S04]  /*6a60*/  SHFL.BFLY PT, R14, R13, 0x2, 0x1f ;  /* 0x0c401f000d0e7f89 */ /* 0x000e6800000e0000 */
[----:B------:R-:W2:Y:S01]  /*6a70*/  SHFL.BFLY PT, R11, R16, 0x2, 0x1f ;  /* 0x0c401f00100b7f89 */ /* 0x000ea200000e0000 */
[----:B-1----:R-:W-:Y:S02]  /*6a80*/  FMNMX.FTZ R14, R13, R14, !PT ;  /* 0x0000000e0d0e7209 */ /* 0x002fe40007810000 */
[----:B--2---:R-:W-:-:S03]  /*6a90*/  FMNMX.FTZ R11, R16, R11, !PT ;  /* 0x0000000b100b7209 */ /* 0x004fc60007810000 */
[----:B------:R-:W1:Y:S04]  /*6aa0*/  SHFL.BFLY PT, R105, R14, 0x1, 0x1f ;  /* 0x0c201f000e697f89 */ /* 0x000e6800000e0000 */
[----:B------:R-:W2:Y:S04]  /*6ab0*/  SHFL.BFLY PT, R104, R11, 0x1, 0x1f ;  /* 0x0c201f000b687f89 */ /* 0x000ea800000e0000 */
        /* <DEDUP_REMOVED lines=24> */
[----:B------:R-:W-:Y:S01]  /*6c40*/  LDSM.16.MT88.4 R8, [R144+0x8000] ;  /* 0x008000009008783b */ /* 0x000fe20000004200 */
[----:B------:R-:W-:-:S02]  /*6c50*/  FFMA.FTZ R2, R4, c[0x0][0x23c], -R103 ;  /* 0x00008f0004027a23 */ /* 0x000fc40000010867 */
[--C-:B------:R-:W-:Y:S01]  /*6c60*/  FFMA.FTZ R172, R127, c[0x0][0x23c], -R128.reuse ;  /* 0x00008f007fac7a23 */ /* 0x100fe20000010880 */
[----:B------:R-:W2:Y:S01]  /*6c70*/  MUFU.EX2 R110, R110 ;  /* 0x0000006e006e7308 */ /* 0x000ea20000000800 */
[--C-:B------:R-:W-:Y:S02]  /*6c80*/  FFMA.FTZ R178, R179, c[0x0][0x23c], -R128.reuse ;  /* 0x00008f00b3b27a23 */ /* 0x100fe40000010880 */
[--C-:B------:R-:W-:Y:S02]  /*6c90*/  FFMA.FTZ R129, R129, c[0x0][0x23c], -R128.reuse ;  /* 0x00008f0081817a23 */ /* 0x100fe40000010880 */
[----:B------:R-:W-:Y:S02]  /*6ca0*/  FFMA.FTZ R125, R125, c[0x0][0x23c], -R128 ;  /* 0x00008f007d7d7a23 */ /* 0x000fe40000010880 */
[----:B------:R-:W-:Y:S01]  /*6cb0*/  FFMA.FTZ R174, R174, c[0x0][0x23c], -R103 ;  /* 0x00008f00aeae7a23 */ /* 0x000fe20000010867 */
[----:B------:R-:W3:Y:S01]  /*6cc0*/  MUFU.EX2 R102, R102 ;  /* 0x0000006600667308 */ /* 0x000ee20000000800 */
[----:B-1----:R-:W-:-:S02]  /*6cd0*/  FMUL.FTZ R28, R72, R111 ;  /* 0x0000006f481c7220 */ /* 0x002fc40000410000 */
[-C--:B------:R-:W-:Y:S02]  /*6ce0*/  FMUL.FTZ R29, R73, R111.reuse ;  /* 0x0000006f491d7220 */ /* 0x080fe40000410000 */
[-C--:B------:R-:W-:Y:S02]  /*6cf0*/  FMUL.FTZ R4, R96, R111.reuse ;  /* 0x0000006f60047220 */ /* 0x080fe40000410000 */
[----:B------:R-:W-:Y:S01]  /*6d00*/  FMUL.FTZ R5, R97, R111 ;  /* 0x0000006f61057220 */ /* 0x000fe20000410000 */
[----:B------:R-:W-:Y:S01]  /*6d10*/  MUFU.EX2 R107, R107 ;  /* 0x0000006b006b7308 */ /* 0x000fe20000000800 */
[-C--:B--2---:R-:W-:Y:S02]  /*6d20*/  FMUL.FTZ R30, R74, R110.reuse ;  /* 0x0000006e4a1e7220 */ /* 0x084fe40000410000 */
[-C--:B------:R-:W-:Y:S02]  /*6d30*/  FMUL.FTZ R31, R75, R110.reuse ;  /* 0x0000006e4b1f7220 */ /* 0x080fe40000410000 */
[----:B------:R-:W1:Y:S01]  /*6d40*/  LDSM.16.MT88.4 R72, [R144+0xa000] ;  /* 0x00a000009048783b */ /* 0x000e620000004200 */
[----:B------:R-:W-:-:S02]  /*6d50*/  FMUL.FTZ R6, R98, R110 ;  /* 0x0000006e62067220 */ /* 0x000fc40000410000 */
[----:B------:R-:W2:Y:S01]  /*6d60*/  MUFU.EX2 R106, R106 ;  /* 0x0000006a006a7308 */ /* 0x000ea20000000800 */
[-C--:B------:R-:W-:Y:S01]  /*6d70*/  FMUL.FTZ R7, R99, R110.reuse ;  /* 0x0000006e63077220 */ /* 0x080fe20000410000 */
[----:B---3--:R-:W-:Y:S01]  /*6d80*/  F2FP.BF16.PACK_AB R96, R102, R109 ;  /* 0x0000006d6660723e */ /* 0x008fe200000010ff */
[-C--:B------:R-:W-:Y:S02]  /*6d90*/  FMUL.FTZ R68, R68, R111.reuse ;  /* 0x0000006f44447220 */ /* 0x080fe40000410000 */
[-C--:B------:R-:W-:Y:S02]  /*6da0*/  FMUL.FTZ R69, R69, R111.reuse ;  /* 0x0000006f45457220 */ /* 0x080fe40000410000 */
[-C--:B------:R-:W-:Y:S01]  /*6db0*/  FMUL.FTZ R70, R70, R110.reuse ;  /* 0x0000006e46467220 */ /* 0x080fe20000410000 */
[----:B------:R-:W-:Y:S01]  /*6dc0*/  MUFU.EX2 R101, R101 ;  /* 0x0000006500657308 */ /* 0x000fe20000000800 */
[----:B------:R-:W-:Y:S02]  /*6dd0*/  FMUL.FTZ R71, R71, R110 ;  /* 0x0000006e47477220 */ /* 0x000fe40000410000 */
[----:B------:R-:W-:-:S02]  /*6de0*/  FMUL.FTZ R36, R36, R111 ;  /* 0x0000006f24247220 */ /* 0x000fc40000410000 */
[----:B------:R-:W-:Y:S02]  /*6df0*/  FMUL.FTZ R37, R37, R111 ;  /* 0x0000006f25257220 */ /* 0x000fe40000410000 */
[-C--:B------:R-:W-:Y:S01]  /*6e00*/  FMUL.FTZ R38, R38, R110.reuse ;  /* 0x0000006e26267220 */ /* 0x080fe20000410000 */
[----:B------:R-:W3:Y:S01]  /*6e10*/  MUFU.EX2 R108, R108 ;  /* 0x0000006c006c7308 */ /* 0x000ee20000000800 */
[----:B--2---:R-:W-:Y:S01]  /*6e20*/  F2FP.BF16.PACK_AB R98, R106, R107 ;  /* 0x0000006b6a62723e */ /* 0x004fe200000010ff */
[-C--:B------:R-:W-:Y:S02]  /*6e30*/  FMUL.FTZ R39, R39, R110.reuse ;  /* 0x0000006e27277220 */ /* 0x080fe40000410000 */
[-C--:B------:R-:W-:Y:S02]  /*6e40*/  FMUL.FTZ R40, R40, R111.reuse ;  /* 0x0000006f28287220 */ /* 0x080fe40000410000 */
[----:B------:R-:W-:Y:S02]  /*6e50*/  FMUL.FTZ R41, R41, R111 ;  /* 0x0000006f29297220 */ /* 0x000fe40000410000 */
[----:B------:R-:W-:Y:S01]  /*6e60*/  MUFU.EX2 R3, R3 ;  /* 0x0000000300037308 */ /* 0x000fe20000000800 */
[----:B------:R-:W-:-:S02]  /*6e70*/  FMUL.FTZ R42, R42, R110 ;  /* 0x0000006e2a2a7220 */ /* 0x000fc40000410000 */
[-C--:B------:R-:W-:Y:S02]  /*6e80*/  FMUL.FTZ R43, R43, R110.reuse ;  /* 0x0000006e2b2b7220 */ /* 0x080fe40000410000 */
[-C--:B------:R-:W-:Y:S02]  /*6e90*/  FMUL.FTZ R44, R44, R111.reuse ;  /* 0x0000006f2c2c7220 */ /* 0x080fe40000410000 */
[----:B------:R-:W-:Y:S01]  /*6ea0*/  FMUL.FTZ R45, R45, R111 ;  /* 0x0000006f2d2d7220 */ /* 0x000fe20000410000 */
[----:B------:R-:W2:Y:S01]  /*6eb0*/  MUFU.EX2 R2, R2 ;  /* 0x0000000200027308 */ /* 0x000ea20000000800 */
[----:B---3--:R-:W-:Y:S01]  /*6ec0*/  F2FP.BF16.PACK_AB R97, R108, R101 ;  /* 0x000000656c61723e */ /* 0x008fe200000010ff */
[-C--:B------:R-:W-:Y:S02]  /*6ed0*/  FMUL.FTZ R46, R46, R110.reuse ;  /* 0x0000006e2e2e7220 */ /* 0x080fe40000410000 */
[----:B------:R-:W-:Y:S02]  /*6ee0*/  FMUL.FTZ R47, R47, R110 ;  /* 0x0000006e2f2f7220 */ /* 0x000fe40000410000 */
[----:B------:R-:W-:-:S02]  /*6ef0*/  FMUL.FTZ R48, R48, R111 ;  /* 0x0000006f30307220 */ /* 0x000fc40000410000 */
[-C--:B------:R-:W-:Y:S01]  /*6f00*/  FMUL.FTZ R49, R49, R111.reuse ;  /* 0x0000006f31317220 */ /* 0x080fe20000410000 */
[----:B------:R-:W-:Y:S01]  /*6f10*/  MUFU.EX2 R178, R178 ;  /* 0x000000b200b27308 */ /* 0x000fe20000000800 */
[-C--:B------:R-:W-:Y:S02]  /*6f20*/  FMUL.FTZ R50, R50, R110.reuse ;  /* 0x0000006e32327220 */ /* 0x080fe40000410000 */
[-C--:B------:R-:W-:Y:S02]  /*6f30*/  FMUL.FTZ R51, R51, R110.reuse ;  /* 0x0000006e33337220 */ /* 0x080fe40000410000 */
[----:B------:R-:W-:Y:S01]  /*6f40*/  FMUL.FTZ R20, R80, R111 ;  /* 0x0000006f50147220 */ /* 0x000fe20000410000 */
[----:B--2---:R-:W-:Y:S01]  /*6f50*/  F2FP.BF16.PACK_AB R99, R2, R3 ;  /* 0x000000030263723e */ /* 0x004fe200000010ff */
[----:B------:R-:W-:Y:S01]  /*6f60*/  FMUL.FTZ R21, R81, R111 ;  /* 0x0000006f51157220 */ /* 0x000fe20000410000 */
[----:B------:R-:W2:Y:S01]  /*6f70*/  MUFU.EX2 R129, R129 ;  /* 0x0000008100817308 */ /* 0x000ea20000000800 */
        /* <DEDUP_REMOVED lines=14> */
[C---:B-1----:R-:W-:Y:S01]  /*7060*/  HMMA.16816.F32.BF16 R36, R96.reuse, R72, R36 ;  /* 0x000000486024723c */ /* 0x042fe20000041824 */
[-C--:B------:R-:W-:Y:S02]  /*7070*/  FMUL.FTZ R55, R55, R110.reuse ;  /* 0x0000006e37377220 */ /* 0x080fe40000410000 */
[-C--:B------:R-:W-:Y:S02]  /*7080*/  FMUL.FTZ R56, R56, R111.reuse ;  /* 0x0000006f38387220 */ /* 0x080fe40000410000 */
[----:B------:R-:W-:Y:S01]  /*7090*/  FMUL.FTZ R57, R57, R111 ;  /* 0x0000006f39397220 */ /* 0x000fe20000410000 */
[----:B------:R-:W-:Y:S01]  /*70a0*/  MUFU.EX2 R174, R174 ;  /* 0x000000ae00ae7308 */ /* 0x000fe20000000800 */
[-C--:B------:R-:W-:Y:S01]  /*70b0*/  FMUL.FTZ R58, R58, R110.reuse ;  /* 0x0000006e3a3a7220 */ /* 0x080fe20000410000 */
[----:B------:R-:W-:Y:S01]  /*70c0*/  HMMA.16816.F32.BF16 R40, R96, R74, R40 ;  /* 0x0000004a6028723c */ /* 0x000fe20000041828 */
[----:B------:R-:W1:Y:S01]  /*70d0*/  LDSM.16.MT88.4 R72, [R141+0xa000] ;  /* 0x00a000008d48783b */ /* 0x000e620000004200 */
[----:B------:R-:W-:-:S02]  /*70e0*/  FMUL.FTZ R59, R59, R110 ;  /* 0x0000006e3b3b7220 */ /* 0x000fc40000410000 */
[-C--:B------:R-:W-:Y:S02]  /*70f0*/  FMUL.FTZ R12, R88, R111.reuse ;  /* 0x0000006f580c7220 */ /* 0x080fe40000410000 */
[-C--:B------:R-:W-:Y:S02]  /*7100*/  FMUL.FTZ R13, R89, R111.reuse ;  /* 0x0000006f590d7220 */ /* 0x080fe40000410000 */
[C---:B------:R-:W-:Y:S01]  /*7110*/  HMMA.16816.F32.BF16 R20, R96.reuse, R24, R20 ;  /* 0x000000186014723c */ /* 0x040fe20000041814 */
[-C--:B------:R-:W-:Y:S02]  /*7120*/  FMUL.FTZ R14, R90, R110.reuse ;  /* 0x0000006e5a0e7220 */ /* 0x080fe40000410000 */
[-C--:B------:R-:W-:Y:S02]  /*7130*/  FMUL.FTZ R15, R91, R110.reuse ;  /* 0x0000006e5b0f7220 */ /* 0x080fe40000410000 */
[-C--:B------:R-:W-:Y:S02]  /*7140*/  FMUL.FTZ R92, R92, R111.reuse ;  /* 0x0000006f5c5c7220 */ /* 0x080fe40000410000 */
[----:B------:R-:W-:Y:S01]  /*7150*/  FMUL.FTZ R93, R93, R111 ;  /* 0x0000006f5d5d7220 */ /* 0x000fe20000410000 */
[----:B------:R-:W-:Y:S01]  /*7160*/  HMMA.16816.F32.BF16 R24, R96, R26, R76 ;  /* 0x0000001a6018723c */ /* 0x000fe2000004184c */
[----:B------:R-:W-:Y:S01]  /*7170*/  LDSM.16.MT88.4 R76, [R144+0x8800] ;  /* 0x00880000904c783b */ /* 0x000fe20000004200 */
[----:B------:R-:W-:-:S02]  /*7180*/  FMUL.FTZ R94, R94, R110 ;  /* 0x0000006e5e5e7220 */ /* 0x000fc40000410000 */
[-C--:B------:R-:W-:Y:S02]  /*7190*/  FMUL.FTZ R95, R95, R110.reuse ;  /* 0x0000006e5f5f7220 */ /* 0x080fe40000410000 */
[-C--:B------:R-:W-:Y:S02]  /*71a0*/  FMUL.FTZ R84, R84, R111.reuse ;  /* 0x0000006f54547220 */ /* 0x080fe40000410000 */
[----:B------:R-:W-:Y:S01]  /*71b0*/  FMUL.FTZ R85, R85, R111 ;  /* 0x0000006f55557220 */ /* 0x000fe20000410000 */
[----:B---3--:R-:W-:Y:S01]  /*71c0*/  HMMA.16816.F32.BF16 R44, R96, R68, R44 ;  /* 0x00000044602c723c */ /* 0x008fe2000004182c */
[-C--:B------:R-:W-:Y:S02]  /*71d0*/  FMUL.FTZ R86, R86, R110.reuse ;  /* 0x0000006e56567220 */ /* 0x080fe40000410000 */
[----:B------:R-:W-:Y:S02]  /*71e0*/  FMUL.FTZ R87, R87, R110 ;  /* 0x0000006e57577220 */ /* 0x000fe40000410000 */
[----:B------:R-:W-:-:S02]  /*71f0*/  FFMA.FTZ R127, R190, c[0x0][0x23c], -R103 ;  /* 0x00008f00be7f7a23 */ /* 0x000fc40000010867 */
[--C-:B------:R-:W-:Y:S01]  /*7200*/  FFMA.FTZ R130, R130, c[0x0][0x23c], -R103.reuse ;  /* 0x00008f0082827a23 */ /* 0x100fe20000010867 */
[C---:B------:R-:W-:Y:S01]  /*7210*/  HMMA.16816.F32.BF16 R48, R96.reuse, R70, R48 ;  /* 0x000000466030723c */ /* 0x040fe20000041830 */
[----:B------:R-:W3:Y:S01]  /*7220*/  LDSM.16.MT88.4 R68, [R140+0xa000] ;  /* 0x00a000008c44783b */ /* 0x000ee20000004200 */
[----:B------:R-:W-:Y:S01]  /*7230*/  FFMA.FTZ R123, R188, c[0x0][0x23c], -R103 ;  /* 0x00008f00bc7b7a23 */ /* 0x000fe20000010867 */
[----:B------:R-:W4:Y:S01]  /*7240*/  MUFU.EX2 R127, R127 ;  /* 0x0000007f007f7308 */ /* 0x000f220000000800 */
[-C--:B------:R-:W-:Y:S02]  /*7250*/  FMUL.FTZ R60, R60, R111.reuse ;  /* 0x0000006f3c3c7220 */ /* 0x080fe40000410000 */
[----:B------:R-:W-:Y:S02]  /*7260*/  FMUL.FTZ R61, R61, R111 ;  /* 0x0000006f3d3d7220 */ /* 0x000fe40000410000 */
[----:B-1----:R-:W-:Y:S01]  /*7270*/  HMMA.16816.F32.BF16 R52, R96, R72, R52 ;  /* 0x000000486034723c */ /* 0x002fe20000041834 */
[----:B------:R-:W-:-:S02]  /*7280*/  FMUL.FTZ R62, R62, R110 ;  /* 0x0000006e3e3e7220 */ /* 0x000fc40000410000 */
[----:B------:R-:W-:Y:S01]  /*7290*/  MUFU.EX2 R130, R130 ;  /* 0x0000008200827308 */ /* 0x000fe20000000800 */
[-C--:B------:R-:W-:Y:S02]  /*72a0*/  FMUL.FTZ R63, R63, R110.reuse ;  /* 0x0000006e3f3f7220 */ /* 0x080fe40000410000 */
[-C--:B------:R-:W-:Y:S02]  /*72b0*/  FMUL.FTZ R64, R64, R111.reuse ;  /* 0x0000006f40407220 */ /* 0x080fe40000410000 */
[----:B------:R-:W-:Y:S01]  /*72c0*/  HMMA.16816.F32.BF16 R56, R96, R74, R56 ;  /* 0x0000004a6038723c */ /* 0x000fe20000041838 */
[----:B------:R-:W1:Y:S01]  /*72d0*/  LDSM.16.MT88.4 R72, [R142+0x8800] ;  /* 0x008800008e48783b */ /* 0x000e620000004200 */
[----:B------:R-:W-:Y:S01]  /*72e0*/  FMUL.FTZ R65, R65, R111 ;  /* 0x0000006f41417220 */ /* 0x000fe20000410000 */
[----:B------:R-:W5:Y:S01]  /*72f0*/  MUFU.EX2 R123, R123 ;  /* 0x0000007b007b7308 */ /* 0x000f620000000800 */
[-C--:B------:R-:W-:Y:S02]  /*7300*/  FMUL.FTZ R66, R66, R110.reuse ;  /* 0x0000006e42427220 */ /* 0x080fe40000410000 */
[----:B------:R-:W-:-:S02]  /*7310*/  FMUL.FTZ R67, R67, R110 ;  /* 0x0000006e43437220 */ /* 0x000fc40000410000 */
        /* <DEDUP_REMOVED lines=18> */
[--C-:B------:R-:W-:Y:S01]  /*7440*/  FFMA.FTZ R115, R124, c[0x0][0x23c], -R103.reuse ;  /* 0x00008f007c737a23 */ /* 0x100fe20000010867 */
[----:B------:R-:W-:Y:S01]  /*7450*/  MUFU.EX2 R131, R131 ;  /* 0x0000008300837308 */ /* 0x000fe20000000800 */
[----:B------:R-:W-:Y:S01]  /*7460*/  FFMA.FTZ R113, R117, c[0x0][0x23c], -R128 ;  /* 0x00008f0075717a23 */ /* 0x000fe20000010880 */
        /* <DEDUP_REMOVED lines=8> */
[----:B--2---:R-:W-:Y:S01]  /*74f0*/  F2FP.BF16.PACK_AB R68, R129, R178 ;  /* 0x000000b28144723e */ /* 0x004fe200000010ff */
        /* <DEDUP_REMOVED lines=8> */
[----:B------:R-:W-:Y:S06]  /*7580*/  MUFU.EX2 R182, R182 ;  /* 0x000000b600b67308 */ /* 0x000fec0000000800 */
[C---:B------:R-:W-:Y:S02]  /*7590*/  HMMA.16816.F32.BF16 R4, R68.reuse, R76, R4 ;  /* 0x0000004c4404723c */ /* 0x040fe40000041804 */
[----:B------:R-:W-:Y:S06]  /*75a0*/  MUFU.EX2 R175, R175 ;  /* 0x000000af00af7308 */ /* 0x000fec0000000800 */
[C---:B------:R-:W-:Y:S01]  /*75b0*/  HMMA.16816.F32.BF16 R8, R68.reuse, R78, R8 ;  /* 0x0000004e4408723c */ /* 0x040fe20000041808 */
[----:B------:R-:W2:Y:S01]  /*75c0*/  LDSM.16.MT88.4 R76, [R141+0x8800] ;  /* 0x008800008d4c783b */ /* 0x000ea20000004200 */
[----:B------:R-:W-:Y:S06]  /*75d0*/  MUFU.EX2 R180, R180 ;  /* 0x000000b400b47308 */ /* 0x000fec0000000800 */
[C---:B-1----:R-:W-:Y:S02]  /*75e0*/  HMMA.16816.F32.BF16 R12, R68.reuse, R72, R12 ;  /* 0x00000048440c723c */ /* 0x042fe4000004180c */
[----:B------:R-:W-:Y:S06]  /*75f0*/  MUFU.EX2 R179, R179 ;  /* 0x000000b300b37308 */ /* 0x000fec0000000800 */
[C---:B------:R-:W-:Y:S01]  /*7600*/  HMMA.16816.F32.BF16 R16, R68.reuse, R74, R16 ;  /* 0x0000004a4410723c */ /* 0x040fe20000041810 */
[----:B------:R-:W1:Y:S01]  /*7610*/  LDSM.16.MT88.4 R72, [R140+0x8800] ;  /* 0x008800008c48783b */ /* 0x000e620000004200 */
[----:B------:R-:W3:Y:S08]  /*7620*/  MUFU.EX2 R184, R184 ;  /* 0x000000b800b87308 */ /* 0x000ef00000000800 */
[----:B------:R-:W-:Y:S08]  /*7630*/  MUFU.EX2 R112, R112 ;  /* 0x0000007000707308 */ /* 0x000ff00000000800 */
[----:B------:R-:W4:Y:S01]  /*7640*/  MUFU.EX2 R113, R113 ;  /* 0x0000007100717308 */ /* 0x000f220000000800 */
[----:B---3--:R-:W-:Y:S01]  /*7650*/  F2FP.BF16.PACK_AB R100, R184, R179 ;  /* 0x000000b3b864723e */ /* 0x008fe200000010ff */
[C---:B--2---:R-:W-:Y:S06]  /*7660*/  HMMA.16816.F32.BF16 R20, R68.reuse, R76, R20 ;  /* 0x0000004c4414723c */ /* 0x044fec0000041814 */
[----:B------:R-:W-:Y:S02]  /*7670*/  MUFU.EX2 R115, R115 ;  /* 0x0000007300737308 */ /* 0x000fe40000000800 */
[C---:B------:R-:W-:Y:S01]  /*7680*/  HMMA.16816.F32.BF16 R24, R68.reuse, R78, R24 ;  /* 0x0000004e4418723c */ /* 0x040fe20000041818 */
[----:B------:R-:W2:Y:S05]  /*7690*/  LDSM.16.MT88.4 R76, [R144+0xa800] ;  /* 0x00a80000904c783b */ /* 0x000eaa0000004200 */
[----:B------:R-:W3:Y:S01]  /*76a0*/  MUFU.EX2 R124, R124 ;  /* 0x0000007c007c7308 */ /* 0x000ee20000000800 */
[----:B----4-:R-:W-:Y:S01]  /*76b0*/  F2FP.BF16.PACK_AB R102, R113, R112 ;  /* 0x000000707166723e */ /* 0x010fe200000010ff */
[C---:B-1----:R-:W-:Y:S06]  /*76c0*/  HMMA.16816.F32.BF16 R28, R68.reuse, R72, R28 ;  /* 0x00000048441c723c */ /* 0x042fec000004181c */
[----:B------:R-:W-:Y:S02]  /*76d0*/  MUFU.EX2 R114, R114 ;  /* 0x0000007200727308 */ /* 0x000fe40000000800 */
[----:B------:R-:W-:Y:S01]  /*76e0*/  HMMA.16816.F32.BF16 R32, R68, R74, R32 ;  /* 0x0000004a4420723c */ /* 0x000fe20000041820 */
[----:B------:R-:W1:Y:S05]  /*76f0*/  LDSM.16.MT88.4 R72, [R142+0xa800] ;  /* 0x00a800008e48783b */ /* 0x000e6a0000004200 */
[----:B------:R-:W4:Y:S01]  /*7700*/  MUFU.EX2 R117, R117 ;  /* 0x0000007500757308 */ /* 0x000f220000000800 */
[----:B---3--:R-:W-:-:S02]  /*7710*/  F2FP.BF16.PACK_AB R101, R124, R115 ;  /* 0x000000737c65723e */ /* 0x008fc400000010ff */
[----:B----4-:R-:W-:Y:S01]  /*7720*/  F2FP.BF16.PACK_AB R103, R117, R114 ;  /* 0x000000727567723e */ /* 0x010fe200000010ff */
        /* <DEDUP_REMOVED lines=12> */
[----:B------:R-:W-:-:S02]  /*77f0*/  F2FP.BF16.PACK_AB R68, R190, R173 ;  /* 0x000000adbe44723e */ /* 0x000fc400000010ff */
[----:B------:R-:W-:Y:S02]  /*7800*/  F2FP.BF16.PACK_AB R69, R182, R177 ;  /* 0x000000b1b645723e */ /* 0x000fe400000010ff */
[----:B------:R-:W-:Y:S02]  /*7810*/  F2FP.BF16.PACK_AB R70, R188, R131 ;  /* 0x00000083bc46723e */ /* 0x000fe400000010ff */
[----:B------:R-:W-:-:S07]  /*7820*/  F2FP.BF16.PACK_AB R71, R180, R175 ;  /* 0x000000afb447723e */ /* 0x000fce00000010ff */
[C---:B--2---:R-:W-:Y:S08]  /*7830*/  HMMA.16816.F32.BF16 R4, R68.reuse, R76, R4 ;  /* 0x0000004c4404723c */ /* 0x044ff00000041804 */
[C---:B------:R-:W-:Y:S01]  /*7840*/  HMMA.16816.F32.BF16 R8, R68.reuse, R78, R8 ;  /* 0x0000004e4408723c */ /* 0x040fe20000041808 */
[----:B------:R-:W2:Y:S07]  /*7850*/  LDSM.16.MT88.4 R76, [R141+0x9000] ;  /* 0x009000008d4c783b */ /* 0x000eae0000004200 */
[C---:B-1----:R-:W-:Y:S08]  /*7860*/  HMMA.16816.F32.BF16 R12, R68.reuse, R72, R12 ;  /* 0x00000048440c723c */ /* 0x042ff0000004180c */
[----:B------:R-:W-:Y:S01]  /*7870*/  HMMA.16816.F32.BF16 R16, R68, R74, R16 ;  /* 0x0000004a4410723c */ /* 0x000fe20000041810 */
[----:B------:R-:W1:Y:S07]  /*7880*/  LDSM.16.MT88.4 R72, [R140+0x9000] ;  /* 0x009000008c48783b */ /* 0x000e6e0000004200 */
[C---:B------:R-:W-:Y:S01]  /*7890*/  HMMA.16816.F32.BF16 R96, R100.reuse, R92, R4 ;  /* 0x0000005c6460723c */ /* 0x040fe20000041804 */
[----:B------:R-:W-:Y:S07]  /*78a0*/  LDSM.16.MT88.4 R4, [R142+0xb800] ;  /* 0x00b800008e04783b */ /* 0x000fee0000004200 */
[C---:B------:R-:W-:Y:S01]  /*78b0*/  HMMA.16816.F32.BF16 R92, R100.reuse, R94, R8 ;  /* 0x0000005e645c723c */ /* 0x040fe20000041808 */
[----:B------:R-:W-:Y:S07]  /*78c0*/  LDSM.16.MT88.4 R8, [R144+0xb800] ;  /* 0x00b800009008783b */ /* 0x000fee0000004200 */
[----:B------:R-:W-:Y:S01]  /*78d0*/  HMMA.16816.F32.BF16 R88, R100, R84, R12 ;  /* 0x000000546458723c */ /* 0x000fe2000004180c */
[----:B------:R-:W-:Y:S07]  /*78e0*/  LDSM.16.MT88.4 R12, [R141+0xb800] ;  /* 0x00b800008d0c783b */ /* 0x000fee0000004200 */
[C---:B--2---:R-:W-:Y:S08]  /*78f0*/  HMMA.16816.F32.BF16 R20, R68.reuse, R76, R20 ;  /* 0x0000004c4414723c */ /* 0x044ff00000041814 */
[C---:B------:R-:W-:Y:S01]  /*7900*/  HMMA.16816.F32.BF16 R24, R68.reuse, R78, R24 ;  /* 0x0000004e4418723c */ /* 0x040fe20000041818 */
[----:B------:R-:W2:Y:S07]  /*7910*/  LDSM.16.MT88.4 R76, [R144+0xb000] ;  /* 0x00b00000904c783b */ /* 0x000eae0000004200 */
[C---:B-1----:R-:W-:Y:S08]  /*7920*/  HMMA.16816.F32.BF16 R28, R68.reuse, R72, R28 ;  /* 0x00000048441c723c */ /* 0x042ff0000004181c */
[----:B------:R-:W-:Y:S01]  /*7930*/  HMMA.16816.F32.BF16 R32, R68, R74, R32 ;  /* 0x0000004a4420723c */ /* 0x000fe20000041820 */
[----:B------:R-:W1:Y:S07]  /*7940*/  LDSM.16.MT88.4 R72, [R142+0xb000] ;  /* 0x00b000008e48783b */ /* 0x000e6e0000004200 */
[----:B------:R-:W-:Y:S08]  /*7950*/  HMMA.16816.F32.BF16 R84, R100, R86, R16 ;  /* 0x000000566454723c */ /* 0x000ff00000041810 */
[C---:B--2---:R-:W-:Y:S08]  /*7960*/  HMMA.16816.F32.BF16 R36, R68.reuse, R76, R36 ;  /* 0x0000004c4424723c */ /* 0x044ff00000041824 */
[C---:B------:R-:W-:Y:S01]  /*7970*/  HMMA.16816.F32.BF16 R40, R68.reuse, R78, R40 ;  /* 0x0000004e4428723c */ /* 0x040fe20000041828 */
[----:B------:R-:W2:Y:S07]  /*7980*/  LDSM.16.MT88.4 R76, [R141+0xb000] ;  /* 0x00b000008d4c783b */ /* 0x000eae0000004200 */
[C---:B-1----:R-:W-:Y:S08]  /*7990*/  HMMA.16816.F32.BF16 R44, R68.reuse, R72, R44 ;  /* 0x00000048442c723c */ /* 0x042ff0000004182c */
[----:B------:R-:W-:Y:S01]  /*79a0*/  HMMA.16816.F32.BF16 R48, R68, R74, R48 ;  /* 0x0000004a4430723c */ /* 0x000fe20000041830 */
[----:B------:R-:W1:Y:S07]  /*79b0*/  LDSM.16.MT88.4 R72, [R140+0xb000] ;  /* 0x00b000008c48783b */ /* 0x000e6e0000004200 */
[C---:B------:R-:W-:Y:S08]  /*79c0*/  HMMA.16816.F32.BF16 R36, R100.reuse, R8, R36 ;  /* 0x000000086424723c */ /* 0x040ff00000041824 */
[C---:B------:R-:W-:Y:S07]  /*79d0*/  HMMA.16816.F32.BF16 R44, R100.reuse, R4, R44 ;  /* 0x00000004642c723c */ /* 0x040fee000004182c */
[----:B------:R-:W-:Y:S01]  /*79e0*/  FADD.FTZ R5, R3, R108 ;  /* 0x0000006c03057221 */ /* 0x000fe20000010000 */
[----:B------:R-:W-:Y:S01]  /*79f0*/  HMMA.16816.F32.BF16 R40, R100, R10, R40 ;  /* 0x0000000a6428723c */ /* 0x000fe20000041828 */
[----:B------:R-:W-:Y:S01]  /*7a00*/  FADD.FTZ R3, R106, R107 ;  /* 0x0000006b6a037221 */ /* 0x000fe20000010000 */
[----:B------:R-:W-:Y:S01]  /*7a10*/  LDSM.16.MT88.4 R8, [R140+0xb800] ;  /* 0x00b800008c08783b */ /* 0x000fe20000004200 */
[----:B------:R-:W-:-:S02]  /*7a20*/  FADD.FTZ R5, R2, R5 ;  /* 0x0000000502057221 */ /* 0x000fc40000010000 */
[----:B------:R-:W-:Y:S01]  /*7a30*/  FADD.FTZ R178, R178, R3 ;  /* 0x00000003b2b27221 */ /* 0x000fe20000010000 */
[-C--:B------:R-:W-:Y:S01]  /*7a40*/  MOV R3, R105.reuse ;  /* 0x0000006900037202 */ /* 0x080fe20000000f00 */
[----:B------:R-:W-:Y:S01]  /*7a50*/  FADD.FTZ R174, R174, R5 ;  /* 0x00000005aeae7221 */ /* 0x000fe20000010000 */
[C---:B--2---:R-:W-:Y:S01]  /*7a60*/  HMMA.16816.F32.BF16 R52, R68.reuse, R76, R52 ;  /* 0x0000004c4434723c */ /* 0x044fe20000041834 */
[----:B------:R-:W-:Y:S01]  /*7a70*/  FADD.FTZ R129, R129, R178 ;  /* 0x000000b281817221 */ /* 0x000fe20000010000 */
[----:B------:R-:W-:Y:S01]  /*7a80*/  @P2 MOV R3, R105 ;  /* 0x0000006900032202 */ /* 0x000fe20000000f00 */
[----:B------:R-:W-:Y:S02]  /*7a90*/  FADD.FTZ R127, R127, R174 ;  /* 0x000000ae7f7f7221 */ /* 0x000fe40000010000 */
[----:B------:R-:W-:Y:S01]  /*7aa0*/  FADD.FTZ R2, R172, R129 ;  /* 0x00000081ac027221 */ /* 0x000fe20000010000 */
[----:B------:R-:W-:Y:S01]  /*7ab0*/  @P2 IADD3 R172, R116, -0x3, RZ ;  /* 0xfffffffd74ac2810 */ /* 0x000fe20007ffe0ff */
[----:B------:R-:W-:Y:S01]  /*7ac0*/  FADD.FTZ R4, R130, R127 ;  /* 0x0000007f82047221 */ /* 0x000fe20000010000 */
[----:B------:R-:W-:Y:S01]  /*7ad0*/  HMMA.16816.F32.BF16 R56, R68, R78, R56 ;  /* 0x0000004e4438723c */ /* 0x000fe20000041838 */
[----:B------:R-:W2:Y:S01]  /*7ae0*/  LDSM.16.MT88.4 R76, [R141+0x9800] ;  /* 0x009800008d4c783b */ /* 0x000ea20000004200 */
[----:B------:R-:W-:-:S02]  /*7af0*/  FADD.FTZ R2, R125, R2 ;  /* 0x000000027d027221 */ /* 0x000fc40000010000 */
[----:B------:R-:W-:Y:S02]  /*7b00*/  FADD.FTZ R4, R123, R4 ;  /* 0x000000047b047221 */ /* 0x000fe40000010000 */
[----:B------:R-:W-:Y:S01]  /*7b10*/  FADD.FTZ R173, R173, R2 ;  /* 0x00000002adad7221 */ /* 0x000fe20000010000 */
[-C--:B------:R-:W-:Y:S01]  /*7b20*/  MOV R2, R104.reuse ;  /* 0x0000006800027202 */ /* 0x080fe20000000f00 */
[C---:B-1----:R-:W-:Y:S01]  /*7b30*/  HMMA.16816.F32.BF16 R60, R68.reuse, R72, R60 ;  /* 0x00000048443c723c */ /* 0x042fe2000004183c */
[----:B------:R-:W-:Y:S01]  /*7b40*/  FADD.FTZ R177, R177, R4 ;  /* 0x00000004b1b17221 */ /* 0x000fe20000010000 */
[----:B------:R-:W-:Y:S01]  /*7b50*/  @P2 MOV R2, R104 ;  /* 0x0000006800022202 */ /* 0x000fe20000000f00 */
        /* <DEDUP_REMOVED lines=17> */
[----:B------:R-:W-:-:S03]  /*7c70*/  FADD.FTZ R165, R117, R114 ;  /* 0x0000007275a57221 */ /* 0x000fc60000010000 */
[C---:B--2---:R-:W-:Y:S08]  /*7c80*/  HMMA.16816.F32.BF16 R80, R100.reuse, R76, R20 ;  /* 0x0000004c6450723c */ /* 0x044ff00000041814 */
[C---:B------:R-:W-:Y:S08]  /*7c90*/  HMMA.16816.F32.BF16 R76, R100.reuse, R78, R24 ;  /* 0x0000004e644c723c */ /* 0x040ff00000041818 */
[C---:B-1----:R-:W-:Y:S08]  /*7ca0*/  HMMA.16816.F32.BF16 R72, R100.reuse, R68, R28 ;  /* 0x000000446448723c */ /* 0x042ff0000004181c */
[C---:B------:R-:W-:Y:S08]  /*7cb0*/  HMMA.16816.F32.BF16 R68, R100.reuse, R70, R32 ;  /* 0x000000466444723c */ /* 0x040ff00000041820 */
[C---:B------:R-:W-:Y:S08]  /*7cc0*/  HMMA.16816.F32.BF16 R56, R100.reuse, R14, R56 ;  /* 0x0000000e6438723c */ /* 0x040ff00000041838 */
[C---:B------:R-:W-:Y:S08]  /*7cd0*/  HMMA.16816.F32.BF16 R60, R100.reuse, R8, R60 ;  /* 0x00000008643c723c */ /* 0x040ff0000004183c */
[----:B------:R-:W-:Y:S01]  /*7ce0*/  HMMA.16816.F32.BF16 R64, R100, R10, R64 ;  /* 0x0000000a6440723c */ /* 0x000fe20000041840 */
[----:B------:R-:W-:Y:S05]  /*7cf0*/  @!UPT UIADD3 URZ, URZ, URZ, URZ ;  /* 0x0000003f3f3ff290 */ /* 0x000fea000fffe03f */
[----:B------:R-:W-:Y:S11]  /*7d00*/  @P2 BRA `(.L_x_746) ;  /* 0x0000001000002947 */ /* 0x000ff60003800000 */
.L_x_742:
[----:B------:R-:W-:-:S07]  /*7d10*/  IADD3 R172, R122, -0x1, RZ ;  /* 0xffffffff7aac7810 */ /* 0x000fce0007ffe0ff */
.L_x_746:
        /* <DEDUP_REMOVED lines=9> */
.L_x_750:
        /* <DEDUP_REMOVED lines=72> */
.L_x_748:
[----:B------:R-:W-:Y:S04]  /*8230*/  DEPBAR.LE SB0, 0x0 ;  /* 0x000080000000791a */ /* 0x000fe80000000000 */
[----:B------:R-:W-:Y:S01]  /*8240*/  BAR.SYNC.DEFER_BLOCKING 0x0 ;  /* 0x0000000000007b1d */ /* 0x000fe20000010000 */
[----:B------:R-:W-:Y:S01]  /*8250*/  SHF.R.S32.HI R3, RZ, 0x1f, R172 ;  /* 0x0000001fff037819 */ /* 0x000fe200000114ac */
[----:B------:R-:W-:Y:S02]  /*8260*/  IMAD R100, R153, R172, RZ ;  /* 0x000000ac99647224 */ /* 0x000fe400078e02ff */
[-C--:B------:R-:W-:Y:S04]  /*8270*/  IMAD.WIDE.U32 R104, R172, R154.reuse, R174 ;  /* 0x0000009aac687225 */ /* 0x080fe800078e00ae */
[----:B------:R-:W-:Y:S01]  /*8280*/  IMAD R100, R3, R154, R100 ;  /* 0x0000009a03647224 */ /* 0x000fe200078e0264 */
[C---:B------:R-:W-:Y:S02]  /*8290*/  @!P3 LEA R188, P4, R104.reuse, c[0x0][0x170], 0x1 ;  /* 0x00005c0068bcba11 */ /* 0x040fe400078808ff */
[----:B------:R-:W-:Y:S02]  /*82a0*/  @!P2 LEA R106, P1, R104, c[0x0][0x170], 0x1 ;  /* 0x00005c00686aaa11 */ /* 0x000fe400078208ff */
[----:B------:R-:W-:Y:S02]  /*82b0*/  IADD3 R100, R105, R100, RZ ;  /* 0x0000006469647210 */ /* 0x000fe40007ffe0ff */
[----:B------:R-:W-:Y:S02]  /*82c0*/  IADD3 R105, P0, R164, R104, RZ ;  /* 0x00000068a4697210 */ /* 0x000fe40007f1e0ff */
[C-C-:B------:R-:W-:Y:S02]  /*82d0*/  @!P3 LEA.HI.X R189, R104.reuse, c[0x0][0x174], R100.reuse, 0x1, P4 ;  /* 0x00005d0068bdba11 */ /* 0x140fe400020f0c64 */
[----:B------:R-:W-:Y:S02]  /*82e0*/  @!P2 LEA.HI.X R107, R104, c[0x0][0x174], R100, 0x1, P1 ;  /* 0x00005d00686baa11 */ /* 0x000fe400008f0c64 */
[----:B------:R-:W-:Y:S02]  /*82f0*/  @!P3 LEA R178, P5, R105, c[0x0][0x170], 0x1 ;  /* 0x00005c0069b2ba11 */ /* 0x000fe400078a08ff */
[----:B------:R-:W-:Y:S01]  /*8300*/  IADD3.X R100, R161, R100, RZ, P0, !PT ;  /* 0x00000064a1647210 */ /* 0x000fe200007fe4ff */
[----:B------:R-:W-:Y:S01]  /*8310*/  @P3 STS.128 [R158+0x8000], RZ ;  /* 0x008000ff9e003388 */ /* 0x000fe20000000c00 */
[C---:B------:R-:W-:Y:S02]  /*8320*/  @!P2 LEA R104, P1, R105.reuse, c[0x0][0x170], 0x1 ;  /* 0x00005c006968aa11 */ /* 0x040fe400078208ff */
[C-C-:B------:R-:W-:Y:S02]  /*8330*/  @!P3 LEA.HI.X R179, R105.reuse, c[0x0][0x174], R100.reuse, 0x1, P5 ;  /* 0x00005d0069b3ba11 */ /* 0x140fe400028f0c64 */
[C---:B------:R-:W-:Y:S01]  /*8340*/  IADD3 R103, P4, R164.reuse, R105, RZ ;  /* 0x00000069a4677210 */ /* 0x040fe20007f9e0ff */
[----:B------:R-:W-:Y:S01]  /*8350*/  @!PT LDS RZ, [RZ] ;  /* 0x00000000fffff984 */ /* 0x000fe20000000800 */
[----:B------:R-:W-:Y:S01]  /*8360*/  @!PT LDS RZ, [RZ] ;  /* 0x00000000fffff984 */ /* 0x000fe20000000800 */
[----:B------:R-:W-:Y:S01]  /*8370*/  @!PT LDS RZ, [RZ] ;  /* 0x00000000fffff984 */ /* 0x000fe20000000800 */
[----:B------:R1:W-:Y:S01]  /*8380*/  @!P3 LDGSTS.E.BYPASS.LTC128B.128 [R158+0x8000], [R188.64] ;  /* 0x08000000bc9ebfae */ /* 0x0003e2000b901d46 */
        /* <DEDUP_REMOVED lines=10> */
[----:B------:R2:W-:Y:S01]  /*8430*/  @!P2 LDGSTS.E.BYPASS.LTC128B.128 [R158+0xa000], [R106.64+0x80] ;  /* 0x0a0000806a9eafae */ /* 0x0005e2000b901d46 */
[----:B------:R-:W-:Y:S04]  /*8440*/  IADD3 R3, P0, R164, R103, RZ ;  /* 0x00000067a4037210 */ /* 0x000fe80007f1e0ff */
        /* <DEDUP_REMOVED lines=8> */
[----:B------:R3:W-:Y:S01]  /*84d0*/  @!P3 LDGSTS.E.BYPASS.LTC128B.128 [R158+0x8800], [R178.64] ;  /* 0x08800000b29ebfae */ /* 0x0007e2000b901d46 */
[----:B------:R-:W-:Y:S02]  /*84e0*/  @!P2 LEA.HI.X R181, R3, c[0x0][0x174], R2, 0x1, P0 ;  /* 0x00005d0003b5aa11 */ /* 0x000fe400000f0c02 */
[----:B------:R-:W-:Y:S03]  /*84f0*/  ISETP.GT.AND P4, PT, R172, RZ, PT ;  /* 0x000000ffac00720c */ /* 0x000fe60003f84270 */
        /* <DEDUP_REMOVED lines=27> */
[----:B------:R-:W3:Y:S06]  /*86b0*/  LDSM.16.M88.4 R116, [R149+0x4800] ;  /* 0x004800009574783b */ /* 0x000eec0000000200 */
[----:B------:R-:W3:Y:S06]  /*86c0*/  LDSM.16.M88.4 R120, [R149+0x5000] ;  /* 0x005000009578783b */ /* 0x000eec0000000200 */
[----:B------:R-:W0:Y:S06]  /*86d0*/  LDGDEPBAR ;  /* 0x00000000000079af */ /* 0x000e2c0000000000 */
[----:B------:R-:W4:Y:S06]  /*86e0*/  LDSM.16.M88.4 R124, [R149+0x5800] ;  /* 0x00580000957c783b */ /* 0x000f2c0000000200 */
[----:B------:R-:W-:Y:S06]  /*86f0*/  LDSM.16.M88.4 R128, [R138] ;  /* 0x000000008a80783b */ /* 0x000fec0000000200 */
[----:B--2---:R-:W-:Y:S01]  /*8700*/  LDSM.16.M88.4 R104, [R136+0x1800] ;  /* 0x001800008868783b */ /* 0x004fe20000000200 */
[C---:B-1----:R-:W-:Y:S08]  /*8710*/  HMMA.16816.F32.BF16 R4, R108.reuse, R112, RZ ;  /* 0x000000706c04723c */ /* 0x042ff000000418ff */
[C---:B------:R-:W-:Y:S01]  /*8720*/  HMMA.16816.F32.BF16 R8, R108.reuse, R114, RZ ;  /* 0x000000726c08723c */ /* 0x040fe200000418ff */
[----:B------:R-:W-:Y:S07]  /*8730*/  LDSM.16.M88.4 R112, [R148] ;  /* 0x000000009470783b */ /* 0x000fee0000000200 */
[C---:B---3--:R-:W-:Y:S08]  /*8740*/  HMMA.16816.F32.BF16 R12, R108.reuse, R116, RZ ;  /* 0x000000746c0c723c */ /* 0x048ff000000418ff */
[C---:B------:R-:W-:Y:S01]  /*8750*/  HMMA.16816.F32.BF16 R16, R108.reuse, R118, RZ ;  /* 0x000000766c10723c */ /* 0x040fe200000418ff */
[----:B------:R-:W1:Y:S07]  /*8760*/  LDSM.16.M88.4 R116, [R147] ;  /* 0x000000009374783b */ /* 0x000e6e0000000200 */
[C---:B------:R-:W-:Y:S08]  /*8770*/  HMMA.16816.F32.BF16 R20, R108.reuse, R120, RZ ;  /* 0x000000786c14723c */ /* 0x040ff000000418ff */
[C---:B------:R-:W-:Y:S01]  /*8780*/  HMMA.16816.F32.BF16 R24, R108.reuse, R122, RZ ;  /* 0x0000007a6c18723c */ /* 0x040fe200000418ff */
[----:B------:R-:W2:Y:S07]  /*8790*/  LDSM.16.M88.4 R120, [R139] ;  /* 0x000000008b78783b */ /* 0x000eae0000000200 */
[C---:B----4-:R-:W-:Y:S08]  /*87a0*/  HMMA.16816.F32.BF16 R28, R108.reuse, R124, RZ ;  /* 0x0000007c6c1c723c */ /* 0x050ff000000418ff */
[----:B------:R-:W-:Y:S01]  /*87b0*/  HMMA.16816.F32.BF16 R32, R108, R126, RZ ;  /* 0x0000007e6c20723c */ /* 0x000fe200000418ff */
[----:B------:R-:W3:Y:S06]  /*87c0*/  LDSM.16.M88.4 R108, [R137] ;  /* 0x00000000896c783b */ /* 0x000eec0000000200 */
[----:B------:R-:W-:Y:S01]  /*87d0*/  LDSM.16.M88.4 R124, [R143+0x4800] ;  /* 0x004800008f7c783b */ /* 0x000fe20000000200 */
[C---:B-1----:R-:W-:Y:S08]  /*87e0*/  HMMA.16816.F32.BF16 R4, R112.reuse, R116, R4 ;  /* 0x000000747004723c */ /* 0x042ff00000041804 */
[C---:B------:R-:W-:Y:S01]  /*87f0*/  HMMA.16816.F32.BF16 R8, R112.reuse, R118, R8 ;  /* 0x000000767008723c */ /* 0x040fe20000041808 */
[----:B------:R-:W-:Y:S07]  /*8800*/  LDSM.16.M88.4 R116, [R146] ;  /* 0x000000009274783b */ /* 0x000fee0000000200 */
[C---:B--2---:R-:W-:Y:S08]  /*8810*/  HMMA.16816.F32.BF16 R12, R112.reuse, R120, R12 ;  /* 0x00000078700c723c */ /* 0x044ff0000004180c */
[C---:B------:R-:W-:Y:S01]  /*8820*/  HMMA.16816.F32.BF16 R16, R112.reuse, R122, R16 ;  /* 0x0000007a7010723c */ /* 0x040fe20000041810 */
[----:B------:R-:W1:Y:S07]  /*8830*/  LDSM.16.M88.4 R120, [R143+0x4000] ;  /* 0x004000008f78783b */ /* 0x000e6e0000000200 */
[C---:B------:R-:W-:Y:S08]  /*8840*/  HMMA.16816.F32.BF16 R20, R112.reuse, R128, R20 ;  /* 0x000000807014723c */ /* 0x040ff00000041814 */
[C---:B------:R-:W-:Y:S08]  /*8850*/  HMMA.16816.F32.BF16 R24, R112.reuse, R130, R24 ;  /* 0x000000827018723c */ /* 0x040ff00000041818 */
[C---:B---3--:R-:W-:Y:S08]  /*8860*/  HMMA.16816.F32.BF16 R28, R112.reuse, R108, R28 ;  /* 0x0000006c701c723c */ /* 0x048ff0000004181c */
[----:B------:R-:W-:Y:S01]  /*8870*/  HMMA.16816.F32.BF16 R32, R112, R110, R32 ;  /* 0x0000006e7020723c */ /* 0x000fe20000041820 */
[----:B------:R-:W2:Y:S06]  /*8880*/  LDSM.16.M88.4 R108, [R143+0x5000] ;  /* 0x005000008f6c783b */ /* 0x000eac0000000200 */
[----:B------:R-:W3:Y:S01]  /*8890*/  LDSM.16.M88.4 R112, [R143+0x5800] ;  /* 0x005800008f70783b */ /* 0x000ee20000000200 */
        /* <DEDUP_REMOVED lines=9> */
[C---:B---3--:R-:W-:Y:S08]  /*8930*/  HMMA.16816.F32.BF16 R28, R116.reuse, R112, R28 ;  /* 0x00000070741c723c */ /* 0x048ff0000004181c */
[----:B------:R-:W-:Y:S01]  /*8940*/  HMMA.16816.F32.BF16 R32, R116, R114, R32 ;  /* 0x000000727420723c */ /* 0x000fe20000041820 */
[----:B------:R-:W2:Y:S06]  /*8950*/  LDSM.16.M88.4 R112, [R136+0x1000] ;  /* 0x001000008870783b */ /* 0x000eac0000000200 */
[----:B------:R-:W-:Y:S01]  /*8960*/  LDSM.16.M88.4 R116, [R149+0x6000] ;  /* 0x006000009574783b */ /* 0x000fe20000000200 */
[C---:B-1----:R-:W-:Y:S08]  /*8970*/  HMMA.16816.F32.BF16 R4, R108.reuse, R120, R4 ;  /* 0x000000786c04723c */ /* 0x042ff00000041804 */
[C---:B------:R-:W-:Y:S01]  /*8980*/  HMMA.16816.F32.BF16 R8, R108.reuse, R122, R8 ;  /* 0x0000007a6c08723c */ /* 0x040fe20000041808 */
[----:B------:R-:W-:Y:S07]  /*8990*/  LDSM.16.M88.4 R120, [R149+0x6800] ;  /* 0x006800009578783b */ /* 0x000fee0000000200 */
[C---:B------:R-:W-:Y:S08]  /*89a0*/  HMMA.16816.F32.BF16 R12, R108.reuse, R124, R12 ;  /* 0x0000007c6c0c723c */ /* 0x040ff0000004180c */
[C---:B------:R-:W-:Y:S08]  /*89b0*/  HMMA.16816.F32.BF16 R16, R108.reuse, R126, R16 ;  /* 0x0000007e6c10723c */ /* 0x040ff00000041810 */
[C---:B--2---:R-:W-:Y:S08]  /*89c0*/  HMMA.16816.F32.BF16 R20, R108.reuse, R112, R20 ;  /* 0x000000706c14723c */ /* 0x044ff00000041814 */
[C---:B------:R-:W-:Y:S01]  /*89d0*/  HMMA.16816.F32.BF16 R24, R108.reuse, R114, R24 ;  /* 0x000000726c18723c */ /* 0x040fe20000041818 */
[----:B------:R-:W1:Y:S07]  /*89e0*/  LDSM.16.M88.4 R112, [R150+0x2000] ;  /* 0x002000009670783b */ /* 0x000e6e0000000200 */
[C---:B------:R-:W-:Y:S08]  /*89f0*/  HMMA.16816.F32.BF16 R28, R108.reuse, R104, R28 ;  /* 0x000000686c1c723c */ /* 0x040ff0000004181c */
        /* <DEDUP_REMOVED lines=12> */
[C---:B---3--:R-:W-:Y:S08]  /*8ac0*/  HMMA.16816.F32.BF16 R28, R112.reuse, R108, R28 ;  /* 0x0000006c701c723c */ /* 0x048ff0000004181c */
[----:B------:R-:W-:Y:S01]  /*8ad0*/  HMMA.16816.F32.BF16 R32, R112, R110, R32 ;  /* 0x0000006e7020723c */ /* 0x000fe20000041820 */
[----:B------:R-:W2:Y:S06]  /*8ae0*/  LDSM.16.M88.4 R108, [R133] ;  /* 0x00000000856c783b */ /* 0x000eac0000000200 */
[----:B------:R-:W3:Y:S01]  /*8af0*/  LDSM.16.M88.4 R112, [R132] ;  /* 0x000000008470783b */ /* 0x000ee20000000200 */
        /* <DEDUP_REMOVED lines=9> */
[C---:B---3--:R-:W-:Y:S08]  /*8b90*/  HMMA.16816.F32.BF16 R28, R104.reuse, R112, R28 ;  /* 0x00000070681c723c */ /* 0x048ff0000004181c */
[----:B------:R-:W-:Y:S01]  /*8ba0*/  HMMA.16816.F32.BF16 R32, R104, R114, R32 ;  /* 0x000000726820723c */ /* 0x000fe20000041820 */
[----:B------:R-:W2:Y:S06]  /*8bb0*/  LDSM.16.M88.4 R104, [R143+0x7000] ;  /* 0x007000008f68783b */ /* 0x000eac0000000200 */
[----:B------:R-:W3:Y:S01]  /*8bc0*/  LDSM.16.M88.4 R112, [R143+0x7800] ;  /* 0x007800008f70783b */ /* 0x000ee20000000200 */
        /* <DEDUP_REMOVED lines=9> */
[C---:B---3--:R-:W-:Y:S08]  /*8c60*/  HMMA.16816.F32.BF16 R28, R108.reuse, R112, R28 ;  /* 0x000000706c1c723c */ /* 0x048ff0000004181c */
[----:B------:R-:W-:Y:S01]  /*8c70*/  HMMA.16816.F32.BF16 R32, R108, R114, R32 ;  /* 0x000000726c20723c */ /* 0x000fe20000041820 */
[----:B------:R-:W3:Y:S07]  /*8c80*/  LDSM.16.M88.4 R108, [R136+0x3000] ;  /* 0x00300000886c783b */ /* 0x000eee0000000200 */
[C---:B-1----:R-:W-:Y:S08]  /*8c90*/  HMMA.16816.F32.BF16 R4, R116.reuse, R120, R4 ;  /* 0x000000787404723c */ /* 0x042ff00000041804 */
[C---:B------:R-:W-:Y:S08]  /*8ca0*/  HMMA.16816.F32.BF16 R8, R116.reuse, R122, R8 ;  /* 0x0000007a7408723c */ /* 0x040ff00000041808 */
[C---:B--2---:R-:W-:Y:S08]  /*8cb0*/  HMMA.16816.F32.BF16 R12, R116.reuse, R104, R12 ;  /* 0x00000068740c723c */ /* 0x044ff0000004180c */
[C---:B------:R-:W-:Y:S01]  /*8cc0*/  HMMA.16816.F32.BF16 R16, R116.reuse, R106, R16 ;  /* 0x0000006a7410723c */ /* 0x040fe20000041810 */
[----:B------:R-:W1:Y:S01]  /*8cd0*/  LDSM.16.M88.4 R104, [R136+0x3800] ;  /* 0x003800008868783b */ /* 0x000e620000000200 */
[----:B------:R-:W-:Y:S04]  /*8ce0*/  DEPBAR.LE SB0, 0x0 ;  /* 0x000080000000791a */ /* 0x000fe80000000000 */
[----:B------:R-:W-:Y:S02]  /*8cf0*/  FMUL.FTZ R3, R4, c[0x0][0x2ec] ;  /* 0x0000bb0004037a20 */ /* 0x000fe40000410000 */
[C---:B---3--:R-:W-:Y:S04]  /*8d00*/  HMMA.16816.F32.BF16 R20, R116.reuse, R108, R20 ;  /* 0x0000006c7414723c */ /* 0x048fe80000041814 */
[----:B------:R-:W2:Y:S01]  /*8d10*/  MUFU.TANH R3, R3 ;  /* 0x0000000300037308 */ /* 0x000ea20000002400 */
[----:B------:R-:W-:Y:S01]  /*8d20*/  BAR.SYNC.DEFER_BLOCKING 0x0 ;  /* 0x0000000000007b1d */ /* 0x000fe20000010000 */
[----:B------:R-:W-:Y:S02]  /*8d30*/  FMUL.FTZ R177, R5, c[0x0][0x2ec] ;  /* 0x0000bb0005b17a20 */ /* 0x000fe40000410000 */
[----:B------:R-:W-:Y:S01]  /*8d40*/  FMUL.FTZ R2, R14, c[0x0][0x2ec] ;  /* 0x0000bb000e027a20 */ /* 0x000fe20000410000 */
[C---:B------:R-:W-:Y:S03]  /*8d50*/  HMMA.16816.F32.BF16 R24, R116.reuse, R110, R24 ;  /* 0x0000006e7418723c */ /* 0x040fe60000041818 */
[----:B------:R-:W-:Y:S02]  /*8d60*/  FMUL.FTZ R103, R13, c[0x0][0x2ec] ;  /* 0x0000bb000d677a20 */ /* 0x000fe40000410000 */
[----:B------:R3:W4:Y:S01]  /*8d70*/  MUFU.TANH R125, R2 ;  /* 0x00000002007d7308 */ /* 0x0007220000002400 */
[----:B------:R-:W-:Y:S02]  /*8d80*/  FMUL.FTZ R100, R15, c[0x0][0x2ec] ;  /* 0x0000bb000f647a20 */ /* 0x000fe40000410000 */
[----:B------:R-:W-:Y:S04]  /*8d90*/  FMUL.FTZ R173, R17, c[0x0][0x2ec] ;  /* 0x0000bb0011ad7a20 */ /* 0x000fe80000410000 */
[----:B------:R-:W-:Y:S02]  /*8da0*/  FMUL.FTZ R179, R6, c[0x0][0x2ec] ;  /* 0x0000bb0006b37a20 */ /* 0x000fe40000410000 */
[----:B------:R-:W-:Y:S01]  /*8db0*/  FMUL.FTZ R181, R7, c[0x0][0x2ec] ;  /* 0x0000bb0007b57a20 */ /* 0x000fe20000410000 */
[----:B------:R2:W2:Y:S01]  /*8dc0*/  MUFU.TANH R126, R103 ;  /* 0x00000067007e7308 */ /* 0x0004a20000002400 */
[----:B-----5:R-:W-:Y:S02]  /*8dd0*/  FMUL.FTZ R183, R8, c[0x0][0x2ec] ;  /* 0x0000bb0008b77a20 */ /* 0x020fe40000410000 */
[----:B------:R-:W-:Y:S02]  /*8de0*/  FMUL.FTZ R185, R9, c[0x0][0x2ec] ;  /* 0x0000bb0009b97a20 */ /* 0x000fe40000410000 */
[----:B------:R-:W-:Y:S02]  /*8df0*/  FMUL.FTZ R187, R10, c[0x0][0x2ec] ;  /* 0x0000bb000abb7a20 */ /* 0x000fe40000410000 */
[----:B------:R-:W-:Y:S01]  /*8e00*/  FMUL.FTZ R189, R11, c[0x0][0x2ec] ;  /* 0x0000bb000bbd7a20 */ /* 0x000fe20000410000 */
[C---:B-1----:R-:W-:Y:S02]  /*8e10*/  HMMA.16816.F32.BF16 R28, R116.reuse, R104, R28 ;  /* 0x00000068741c723c */ /* 0x042fe4000004181c */
[----:B------:R1:W1:Y:S01]  /*8e20*/  MUFU.TANH R115, R100 ;  /* 0x0000006400737308 */ /* 0x0002620000002400 */
[----:B------:R-:W-:Y:S02]  /*8e30*/  FMUL.FTZ R186, R12, c[0x0][0x2ec] ;  /* 0x0000bb000cba7a20 */ /* 0x000fe40000410000 */
[----:B---3--:R-:W-:Y:S02]  /*8e40*/  FMUL.FTZ R2, R19, c[0x0][0x2ec] ;  /* 0x0000bb0013027a20 */ /* 0x008fe40000410000 */
[----:B------:R-:W-:Y:S01]  /*8e50*/  FMUL.FTZ R104, R25, c[0x0][0x2ec] ;  /* 0x0000bb0019687a20 */ /* 0x000fe20000410000 */
[----:B------:R-:W-:Y:S04]  /*8e60*/  HMMA.16816.F32.BF16 R32, R116, R106, R32 ;  /* 0x0000006a7420723c */ /* 0x000fe80000041820 */
[----:B------:R3:W3:Y:S01]  /*8e70*/  MUFU.TANH R123, R2 ;  /* 0x00000002007b7308 */ /* 0x0006e20000002400 */
[----:B------:R-:W-:Y:S02]  /*8e80*/  FMUL.FTZ R184, R16, c[0x0][0x2ec] ;  /* 0x0000bb0010b87a20 */ /* 0x000fe40000410000 */
[----:B------:R-:W-:Y:S02]  /*8e90*/  FMUL.FTZ R191, R18, c[0x0][0x2ec] ;  /* 0x0000bb0012bf7a20 */ /* 0x000fe40000410000 */
[----:B--2---:R-:W-:Y:S03]  /*8ea0*/  FMUL.FTZ R103, R26, c[0x0][0x2ec] ;  /* 0x0000bb001a677a20 */ /* 0x004fe60000410000 */
[----:B------:R-:W-:Y:S02]  /*8eb0*/  FMUL.FTZ R182, R20, c[0x0][0x2ec] ;  /* 0x0000bb0014b67a20 */ /* 0x000fe40000410000 */
[----:B------:R2:W2:Y:S01]  /*8ec0*/  MUFU.TANH R128, R173 ;  /* 0x000000ad00807308 */ /* 0x0004a20000002400 */
[----:B------:R-:W-:Y:S02]  /*8ed0*/  FMUL.FTZ R180, R21, c[0x0][0x2ec] ;  /* 0x0000bb0015b47a20 */ /* 0x000fe40000410000 */
[----:B------:R-:W-:Y:S02]  /*8ee0*/  FMUL.FTZ R178, R24, c[0x0][0x2ec] ;  /* 0x0000bb0018b27a20 */ /* 0x000fe40000410000 */
[----:B-1----:R-:W-:Y:S02]  /*8ef0*/  FMUL.FTZ R100, R23, c[0x0][0x2ec] ;  /* 0x0000bb0017647a20 */ /* 0x002fe40000410000 */
[----:B------:R-:W-:Y:S02]  /*8f00*/  FMUL.FTZ R105, R28, c[0x0][0x2ec] ;  /* 0x0000bb001c697a20 */ /* 0x000fe40000410000 */
[----:B------:R-:W-:Y:S01]  /*8f10*/  FMUL.FTZ R188, R29, c[0x0][0x2ec] ;  /* 0x0000bb001dbc7a20 */ /* 0x000fe20000410000 */
[----:B------:R1:W1:Y:S01]  /*8f20*/  MUFU.TANH R130, R104 ;  /* 0x0000006800827308 */ /* 0x0002620000002400 */
[----:B------:R-:W-:Y:S02]  /*8f30*/  FMUL.FTZ R107, R30, c[0x0][0x2ec] ;  /* 0x0000bb001e6b7a20 */ /* 0x000fe40000410000 */
[----:B------:R-:W-:Y:S02]  /*8f40*/  FMUL.FTZ R106, R31, c[0x0][0x2ec] ;  /* 0x0000bb001f6a7a20 */ /* 0x000fe40000410000 */
[----:B---3--:R-:W-:Y:S05]  /*8f50*/  FMUL.FTZ R2, R27, c[0x0][0x2ec] ;  /* 0x0000bb001b027a20 */ /* 0x008fea0000410000 */
[----:B------:R3:W3:Y:S01]  /*8f60*/  MUFU.TANH R129, R103 ;  /* 0x0000006700817308 */ /* 0x0006e20000002400 */
[----:B--2---:R-:W-:Y:S09]  /*8f70*/  FMUL.FTZ R173, R22, c[0x0][0x2ec] ;  /* 0x0000bb0016ad7a20 */ /* 0x004ff20000410000 */
[----:B------:R2:W2:Y:S01]  /*8f80*/  MUFU.TANH R131, R100 ;  /* 0x0000006400837308 */ /* 0x0004a20000002400 */
[----:B-1----:R-:W-:Y:S09]  /*8f90*/  FMUL.FTZ R104, R34, c[0x0][0x2ec] ;  /* 0x0000bb0022687a20 */ /* 0x002ff20000410000 */
[----:B------:R1:W1:Y:S01]  /*8fa0*/  MUFU.TANH R127, R2 ;  /* 0x00000002007f7308 */ /* 0x0002620000002400 */
[----:B---3--:R-:W-:Y:S09]  /*8fb0*/  FMUL.FTZ R103, R35, c[0x0][0x2ec] ;  /* 0x0000bb0023677a20 */ /* 0x008ff20000410000 */
[----:B------:R-:W3:Y:S01]  /*8fc0*/  MUFU.TANH R177, R177 ;  /* 0x000000b100b17308 */ /* 0x000ee20000002400 */
[----:B--2---:R-:W-:Y:S09]  /*8fd0*/  FMUL.FTZ R100, R32, c[0x0][0x2ec] ;  /* 0x0000bb0020647a20 */ /* 0x004ff20000410000 */
[----:B------:R-:W2:Y:S01]  /*8fe0*/  MUFU.TANH R179, R179 ;  /* 0x000000b300b37308 */ /* 0x000ea20000002400 */
[----:B-1----:R-:W-:Y:S09]  /*8ff0*/  FMUL.FTZ R2, R33, c[0x0][0x2ec] ;  /* 0x0000bb0021027a20 */ /* 0x002ff20000410000 */
        /* <DEDUP_REMOVED lines=18> */
[----:B------:R-:W1:Y:S10]  /*9120*/  MUFU.TANH R104, R104 ;  /* 0x0000006800687308 */ /* 0x000e740000002400 */
[----:B------:R-:W1:Y:S02]  /*9130*/  MUFU.TANH R103, R103 ;  /* 0x0000006700677308 */ /* 0x000e640000002400 */
[----:B-1234-:R-:W-:-:S05]  /*9140*/  @P4 BRA `(.L_x_750) ;  /* 0xffffec6000004947 */ /* 0x01efca000383ffff */
.L_x_749:
[C---:B------:R-:W-:Y:S01]  /*9150*/  LEA R2, R172.reuse, R157, 0x6 ;  /* 0x0000009dac027211 */ /* 0x040fe200078e30ff */
[----:B------:R-:W-:Y:S01]  /*9160*/  LDSM.16.MT88.4 R28, [R141+0x8000] ;  /* 0x008000008d1c783b */ /* 0x000fe20000004200 */
        /* <DEDUP_REMOVED lines=15> */
[----:B------:R-:W-:Y:S09]  /*9260*/  IADD3 R118, R2, 0x30, RZ ;  /* 0x0000003002767810 */ /* 0x000ff20007ffe0ff */
        /* <DEDUP_REMOVED lines=12> */
[-C--:B------:R-:W-:Y:S01]  /*9330*/  FFMA.FTZ R7, R7, R0.reuse, R3 ;  /* 0x0000000007077223 */ /* 0x080fe20000010003 */
[----:B------:R-:W-:Y:S01]  /*9340*/  IADD3 R3, R2, 0x31, RZ ;  /* 0x0000003102037810 */ /* 0x000fe20007ffe0ff */
[CC--:B------:R-:W-:Y:S02]  /*9350*/  FFMA.FTZ R125, R15.reuse, R0.reuse, R125 ;  /* 0x000000000f7d7223 */ /* 0x0c0fe4000001007d */
[-C--:B------:R-:W-:Y:S02]  /*9360*/  FFMA.FTZ R186, R15, R0.reuse, R186 ;  /* 0x000000000fba7223 */ /* 0x080fe400000100ba */
[----:B------:R1:W2:Y:S01]  /*9370*/  I2F R15, R3 ;  /* 0x00000003000f7306 */ /* 0x0002a20000201400 */
[-C--:B------:R-:W-:Y:S02]  /*9380*/  FFMA.FTZ R181, R8, R0.reuse, R181 ;  /* 0x0000000008b57223 */ /* 0x080fe400000100b5 */
[CC--:B------:R-:W-:Y:S02]  /*9390*/  FFMA.FTZ R183, R6.reuse, R0.reuse, R183 ;  /* 0x0000000006b77223 */ /* 0x0c0fe400000100b7 */
[-C--:B------:R-:W-:Y:S01]  /*93a0*/  FFMA.FTZ R187, R6, R0.reuse, R187 ;  /* 0x0000000006bb7223 */ /* 0x080fe200000100bb */
[----:B------:R-:W-:Y:S01]  /*93b0*/  FMNMX.FTZ R6, R179, R101, !PT ;  /* 0x00000065b3067209 */ /* 0x000fe20007810000 */
[-C--:B------:R-:W-:Y:S01]  /*93c0*/  FFMA.FTZ R177, R8, R0.reuse, R177 ;  /* 0x0000000008b17223 */ /* 0x080fe200000100b1 */
[----:B------:R-:W-:Y:S01]  /*93d0*/  IADD3 R8, R2, 0x38, RZ ;  /* 0x0000003802087810 */ /* 0x000fe20007ffe0ff */
[C---:B------:R-:W-:Y:S01]  /*93e0*/  FFMA.FTZ R189, R4.reuse, R0, R189 ;  /* 0x0000000004bd7223 */ /* 0x040fe200000100bd */
[----:B------:R-:W-:Y:S01]  /*93f0*/  FMNMX.FTZ R6, R181, R6, !PT ;  /* 0x00000006b5067209 */ /* 0x000fe20007810000 */
[----:B------:R-:W-:Y:S01]  /*9400*/  FFMA.FTZ R185, R4, R0, R185 ;  /* 0x0000000004b97223 */ /* 0x000fe200000100b9 */
        /* <DEDUP_REMOVED lines=12> */
[----:B-1----:R-:W-:Y:S01]  /*94d0*/  FMNMX.FTZ R3, R185, R6, !PT ;  /* 0x00000006b9037209 */ /* 0x002fe20007810000 */
[----:B------:R-:W1:Y:S01]  /*94e0*/  I2F R17, R8 ;  /* 0x0000000800117306 */ /* 0x000e620000201400 */
[----:B------:R-:W-:Y:S01]  /*94f0*/  FMNMX.FTZ R4, R115, R4, !PT ;  /* 0x0000000473047209 */ /* 0x000fe20007810000 */
[-C--:B------:R-:W-:Y:S01]  /*9500*/  FFMA.FTZ R173, R19, R0.reuse, R173 ;  /* 0x0000000013ad7223 */ /* 0x080fe200000100ad */
[----:B------:R-:W-:Y:S01]  /*9510*/  FMNMX.FTZ R3, R186, R3, !PT ;  /* 0x00000003ba037209 */ /* 0x000fe20007810000 */
[----:B------:R-:W-:Y:S01]  /*9520*/  FFMA.FTZ R131, R13, R0, R131 ;  /* 0x000000000d837223 */ /* 0x000fe20000010083 */
[----:B------:R-:W-:Y:S01]  /*9530*/  FMNMX.FTZ R4, R117, R4, !PT ;  /* 0x0000000475047209 */ /* 0x000fe20007810000 */
[-C--:B------:R-:W-:Y:S01]  /*9540*/  FFMA.FTZ R182, R19, R0.reuse, R182 ;  /* 0x0000000013b67223 */ /* 0x080fe200000100b6 */
[----:B------:R-:W-:Y:S01]  /*9550*/  FMNMX.FTZ R3, R126, R3, !PT ;  /* 0x000000037e037209 */ /* 0x000fe20007810000 */
[-C--:B------:R-:W-:Y:S01]  /*9560*/  FFMA.FTZ R180, R13, R0.reuse, R180 ;  /* 0x000000000db47223 */ /* 0x080fe200000100b4 */
[----:B------:R-:W-:Y:S01]  /*9570*/  IADD3 R5, R2, 0x39, RZ ;  /* 0x0000003902057810 */ /* 0x000fe20007ffe0ff */
[-C--:B------:R-:W-:Y:S01]  /*9580*/  FFMA.FTZ R129, R11, R0.reuse, R129 ;  /* 0x000000000b817223 */ /* 0x080fe20000010081 */
[----:B------:R-:W-:Y:S01]  /*9590*/  FMNMX.FTZ R3, R184, R3, !PT ;  /* 0x00000003b8037209 */ /* 0x000fe20007810000 */
[----:B------:R-:W-:Y:S01]  /*95a0*/  FFMA.FTZ R127, R9, R0, R127 ;  /* 0x00000000097f7223 */ /* 0x000fe2000001007f */
[----:B------:R-:W-:Y:S01]  /*95b0*/  FMNMX.FTZ R4, R123, R4, !PT ;  /* 0x000000047b047209 */ /* 0x000fe20007810000 */
[-C--:B------:R-:W-:Y:S01]  /*95c0*/  FFMA.FTZ R178, R11, R0.reuse, R178 ;  /* 0x000000000bb27223 */ /* 0x080fe200000100b2 */
[----:B------:R-:W3:Y:S01]  /*95d0*/  I2F R5, R5 ;  /* 0x0000000500057306 */ /* 0x000ee20000201400 */
[----:B------:R-:W-:Y:S01]  /*95e0*/  FMNMX.FTZ R3, R128, R3, !PT ;  /* 0x0000000380037209 */ /* 0x000fe20007810000 */
[----:B------:R-:W-:Y:S01]  /*95f0*/  FFMA.FTZ R130, R9, R0, R130 ;  /* 0x0000000009827223 */ /* 0x000fe20000010082 */
[----:B------:R-:W-:Y:S01]  /*9600*/  FMNMX.FTZ R4, R173, R4, !PT ;  /* 0x00000004ad047209 */ /* 0x000fe20007810000 */
[-C--:B--2---:R-:W-:Y:S01]  /*9610*/  FFMA.FTZ R119, R15, R0.reuse, R119 ;  /* 0x000000000f777223 */ /* 0x084fe20000010077 */
[----:B------:R-:W-:Y:S01]  /*9620*/  FMNMX.FTZ R3, R182, R3, !PT ;  /* 0x00000003b6037209 */ /* 0x000fe20007810000 */
[----:B------:R-:W-:Y:S01]  /*9630*/  FFMA.FTZ R118, R118, R0, R105 ;  /* 0x0000000076767223 */ /* 0x000fe20000010069 */
[----:B------:R-:W-:Y:S01]  /*9640*/  FMNMX.FTZ R4, R131, R4, !PT ;  /* 0x0000000483047209 */ /* 0x000fe20007810000 */
[-C--:B------:R-:W-:Y:S01]  /*9650*/  FFMA.FTZ R116, R15, R0.reuse, R116 ;  /* 0x000000000f747223 */ /* 0x080fe20000010074 */
[----:B------:R-:W-:Y:S01]  /*9660*/  FMNMX.FTZ R3, R180, R3, !PT ;  /* 0x00000003b4037209 */ /* 0x000fe20007810000 */
[----:B-1----:R-:W-:Y:S01]  /*9670*/  FFMA.FTZ R104, R17, R0, R104 ;  /* 0x0000000011687223 */ /* 0x002fe20000010068 */
[----:B------:R-:W-:Y:S01]  /*9680*/  FMNMX.FTZ R4, R129, R4, !PT ;  /* 0x0000000481047209 */ /* 0x000fe20007810000 */
[----:B------:R-:W-:Y:S01]  /*9690*/  FFMA.FTZ R114, R17, R0, R114 ;  /* 0x0000000011727223 */ /* 0x000fe20000010072 */
[----:B------:R-:W-:Y:S01]  /*96a0*/  FMNMX.FTZ R3, R178, R3, !PT ;  /* 0x00000003b2037209 */ /* 0x000fe20007810000 */
[----:B------:R-:W-:Y:S01]  /*96b0*/  LDSM.16.MT88.4 R12, [R144+0x8000] ;  /* 0x00800000900c783b */ /* 0x000fe20000004200 */
[----:B------:R-:W-:Y:S02]  /*96c0*/  FMNMX.FTZ R4, R127, R4, !PT ;  /* 0x000000047f047209 */ /* 0x000fe40007810000 */
[----:B------:R-:W-:Y:S02]  /*96d0*/  FMNMX.FTZ R9, R130, R3, !PT ;  /* 0x0000000382097209 */ /* 0x000fe40007810000 */
[----:B------:R-:W-:Y:S02]  /*96e0*/  FMNMX.FTZ R4, R121, R4, !PT ;  /* 0x0000000479047209 */ /* 0x000fe40007810000 */
[----:B------:R-:W-:Y:S01]  /*96f0*/  FMNMX.FTZ R11, R118, R9, !PT ;  /* 0x00000009760b7209 */ /* 0x000fe20007810000 */
[----:B------:R-:W-:Y:S01]  /*9700*/  LDSM.16.MT88.4 R20, [R142+0x8000] ;  /* 0x008000008e14783b */ /* 0x000fe20000004200 */
[----:B------:R-:W-:Y:S01]  /*9710*/  FMNMX.FTZ R3, R119, R4, !PT ;  /* 0x0000000477037209 */ /* 0x000fe20007810000 */
[CC--:B---3--:R-:W-:Y:S01]  /*9720*/  FFMA.FTZ R103, R5.reuse, R0.reuse, R103 ;  /* 0x0000000005677223 */ /* 0x0c8fe20000010067 */
[----:B------:R-:W-:Y:S01]  /*9730*/  FMNMX.FTZ R11, R116, R11, !PT ;  /* 0x0000000b740b7209 */ /* 0x000fe20007810000 */
[----:B------:R-:W-:Y:S01]  /*9740*/  FFMA.FTZ R112, R5, R0, R112 ;  /* 0x0000000005707223 */ /* 0x000fe20000010070 */
[----:B------:R-:W-:Y:S02]  /*9750*/  FMNMX.FTZ R2, R104, R3, !PT ;  /* 0x0000000368027209 */ /* 0x000fe40007810000 */
[----:B------:R-:W-:Y:S02]  /*9760*/  FMNMX.FTZ R11, R114, R11, !PT ;  /* 0x0000000b720b7209 */ /* 0x000fe40007810000 */
[----:B------:R-:W-:Y:S02]  /*9770*/  FMNMX.FTZ R6, R103, R2, !PT ;  /* 0x0000000267067209 */ /* 0x000fe40007810000 */
[----:B------:R-:W-:Y:S03]  /*9780*/  FMNMX.FTZ R9, R112, R11, !PT ;  /* 0x0000000b70097209 */ /* 0x000fe60007810000 */
[----:B------:R-:W1:Y:S08]  /*9790*/  SHFL.BFLY PT, R3, R6, 0x2, 0x1f ;  /* 0x0c401f0006037f89 */ /* 0x000e7000000e0000 */
        /* <DEDUP_REMOVED lines=13> */
[C---:B------:R-:W-:Y:S02]  /*9870*/  FMUL.FTZ R113, R3.reuse, c[0x0][0x23c] ;  /* 0x00008f0003717a20 */ /* 0x040fe40000410000 */
        /* <DEDUP_REMOVED lines=17> */
[----:B------:R-:W-:Y:S02]  /*9990*/  FFMA.FTZ R130, R130, c[0x0][0x23c], -R113 ;  /* 0x00008f0082827a23 */ /* 0x000fe40000010871 */
        /* <DEDUP_REMOVED lines=18> */
[C---:B------:R-:W-:Y:S02]  /*9ac0*/  FMUL.FTZ R27, R100.reuse, R79 ;  /* 0x0000004f641b7220 */ /* 0x040fe40000410000 */
[----:B------:R-:W-:Y:S01]  /*9ad0*/  FMUL.FTZ R24, R101, R76 ;  /* 0x0000004c65187220 */ /* 0x000fe20000410000 */
[----:B-1----:R-:W-:Y:S01]  /*9ae0*/  F2FP.BF16.PACK_AB R97, R107, R102 ;  /* 0x000000666b61723e */ /* 0x002fe200000010ff */
[C---:B------:R-:W-:Y:S02]  /*9af0*/  FMUL.FTZ R25, R101.reuse, R77 ;  /* 0x0000004d65197220 */ /* 0x040fe40000410000 */
[----:B------:R-:W-:Y:S01]  /*9b00*/  LDSM.16.MT88.4 R76, [R144+0xa000] ;  /* 0x00a00000904c783b */ /* 0x000fe20000004200 */
[C---:B------:R-:W-:Y:S02]  /*9b10*/  FMUL.FTZ R34, R100.reuse, R70 ;  /* 0x0000004664227220 */ /* 0x040fe40000410000 */
[----:B------:R-:W-:Y:S01]  /*9b20*/  MUFU.EX2 R111, R111 ;  /* 0x0000006f006f7308 */ /* 0x000fe20000000800 */
[C---:B------:R-:W-:Y:S02]  /*9b30*/  FMUL.FTZ R35, R100.reuse, R71 ;  /* 0x0000004764237220 */ /* 0x040fe40000410000 */
[C---:B------:R-:W-:Y:S02]  /*9b40*/  FMUL.FTZ R32, R101.reuse, R68 ;  /* 0x0000004465207220 */ /* 0x040fe40000410000 */
[----:B------:R-:W-:Y:S02]  /*9b50*/  FMUL.FTZ R33, R101, R69 ;  /* 0x0000004565217220 */ /* 0x000fe40000410000 */
[----:B------:R-:W-:Y:S01]  /*9b60*/  LDSM.16.MT88.4 R68, [R141+0xa000] ;  /* 0x00a000008d44783b */ /* 0x000fe20000004200 */
[--C-:B------:R-:W-:Y:S02]  /*9b70*/  FFMA.FTZ R84, R119, c[0x0][0x23c], -R124.reuse ;  /* 0x00008f0077547a23 */ /* 0x100fe4000001087c */
        /* <DEDUP_REMOVED lines=29> */
[----:B--2---:R-:W-:Y:S01]  /*9d50*/  F2FP.BF16.PACK_AB R98, R108, R109 ;  /* 0x0000006d6c62723e */ /* 0x004fe200000010ff */
[C---:B------:R-:W-:Y:S02]  /*9d60*/  FMUL.FTZ R64, R101.reuse, R64 ;  /* 0x0000004065407220 */ /* 0x040fe40000410000 */
[C---:B------:R-:W-:Y:S02]  /*9d70*/  FMUL.FTZ R65, R101.reuse, R65 ;  /* 0x0000004165417220 */ /* 0x040fe40000410000 */
[--C-:B------:R-:W-:Y:S01]  /*9d80*/  FFMA.FTZ R119, R104, c[0x0][0x23c], -R124.reuse ;  /* 0x00008f0068777a23 */ /* 0x100fe2000001087c */
[----:B------:R-:W-:Y:S01]  /*9d90*/  MUFU.EX2 R180, R180 ;  /* 0x000000b400b47308 */ /* 0x000fe20000000800 */
[C---:B------:R-:W-:Y:S05]  /*9da0*/  HMMA.16816.F32.BF16 R4, R96.reuse, R12, R4 ;  /* 0x0000000c6004723c */ /* 0x040fea0000041804 */
[C---:B------:R-:W-:Y:S02]  /*9db0*/  FMUL.FTZ R54, R100.reuse, R54 ;  /* 0x0000003664367220 */ /* 0x040fe40000410000 */
[C---:B------:R-:W-:Y:S01]  /*9dc0*/  FMUL.FTZ R12, R101.reuse, R88 ;  /* 0x00000058650c7220 */ /* 0x040fe20000410000 */
[C---:B------:R-:W-:Y:S01]  /*9dd0*/  HMMA.16816.F32.BF16 R8, R96.reuse, R14, R8 ;  /* 0x0000000e6008723c */ /* 0x040fe20000041808 */
[----:B------:R1:W-:Y:S03]  /*9de0*/  MUFU.EX2 R104, R84 ;  /* 0x0000005400687308 */ /* 0x0003e60000000800 */
[C---:B------:R-:W-:Y:S02]  /*9df0*/  FMUL.FTZ R13, R101.reuse, R89 ;  /* 0x00000059650d7220 */ /* 0x040fe40000410000 */
[C---:B------:R-:W-:Y:S02]  /*9e00*/  FMUL.FTZ R55, R100.reuse, R55 ;  /* 0x0000003764377220 */ /* 0x040fe40000410000 */
[C---:B------:R-:W-:Y:S03]  /*9e10*/  FMUL.FTZ R14, R100.reuse, R90 ;  /* 0x0000005a640e7220 */ /* 0x040fe60000410000 */
[----:B------:R-:W-:Y:S01]  /*9e20*/  MUFU.EX2 R130, R130 ;  /* 0x0000008200827308 */ /* 0x000fe20000000800 */
[C---:B------:R-:W-:Y:S02]  /*9e30*/  FMUL.FTZ R15, R100.reuse, R91 ;  /* 0x0000005b640f7220 */ /* 0x040fe40000410000 */
[----:B------:R-:W2:Y:S01]  /*9e40*/  LDSM.16.MT88.4 R88, [R140+0x8000] ;  /* 0x008000008c58783b */ /* 0x000ea20000004200 */
[C---:B------:R-:W-:Y:S02]  /*9e50*/  FMUL.FTZ R52, R101.reuse, R52 ;  /* 0x0000003465347220 */ /* 0x040fe40000410000 */
[C---:B------:R-:W-:Y:S02]  /*9e60*/  FMUL.FTZ R53, R101.reuse, R53 ;  /* 0x0000003565357220 */ /* 0x040fe40000410000 */
[C---:B------:R-:W-:Y:S02]  /*9e70*/  HMMA.16816.F32.BF16 R12, R96.reuse, R20, R12 ;  /* 0x00000014600c723c */ /* 0x040fe4000004180c */
[----:B------:R-:W-:Y:S01]  /*9e80*/  MUFU.EX2 R120, R120 ;  /* 0x0000007800787308 */ /* 0x000fe20000000800 */
[C---:B------:R-:W-:Y:S02]  /*9e90*/  FMUL.FTZ R58, R100.reuse, R58 ;  /* 0x0000003a643a7220 */ /* 0x040fe40000410000 */
[C---:B------:R-:W-:Y:S01]  /*9ea0*/  FMUL.FTZ R59, R100.reuse, R59 ;  /* 0x0000003b643b7220 */ /* 0x040fe20000410000 */
[----:B-1----:R-:W-:Y:S01]  /*9eb0*/  LDSM.16.MT88.4 R84, [R142+0x9800] ;  /* 0x009800008e54783b */ /* 0x002fe20000004200 */
[C---:B------:R-:W-:Y:S01]  /*9ec0*/  FMUL.FTZ R20, R101.reuse, R80 ;  /* 0x0000005065147220 */ /* 0x040fe20000410000 */
[C---:B------:R-:W-:Y:S04]  /*9ed0*/  HMMA.16816.F32.BF16 R16, R96.reuse, R22, R16 ;  /* 0x000000166010723c */ /* 0x040fe80000041810 */
[C---:B------:R-:W-:Y:S01]  /*9ee0*/  FMUL.FTZ R21, R101.reuse, R81 ;  /* 0x0000005165157220 */ /* 0x040fe20000410000 */
[----:B------:R-:W-:Y:S01]  /*9ef0*/  MUFU.EX2 R119, R119 ;  /* 0x0000007700777308 */ /* 0x000fe20000000800 */
[C---:B------:R-:W-:Y:S02]  /*9f00*/  FMUL.FTZ R56, R101.reuse, R56 ;  /* 0x0000003865387220 */ /* 0x040fe40000410000 */
[C---:B------:R-:W-:Y:S04]  /*9f10*/  FMUL.FTZ R22, R100.reuse, R82 ;  /* 0x0000005264167220 */ /* 0x040fe80000410000 */
[C---:B------:R-:W-:Y:S02]  /*9f20*/  FMUL.FTZ R23, R100.reuse, R83 ;  /* 0x0000005364177220 */ /* 0x040fe40000410000 */
[----:B------:R-:W-:Y:S01]  /*9f30*/  LDSM.16.MT88.4 R80, [R142+0x8800] ;  /* 0x008800008e50783b */ /* 0x000fe20000004200 */
[C---:B------:R-:W-:Y:S02]  /*9f40*/  FMUL.FTZ R57, R101.reuse, R57 ;  /* 0x0000003965397220 */ /* 0x040fe40000410000 */
[----:B------:R-:W-:Y:S02]  /*9f50*/  FFMA.FTZ R111, R101, R176, R111 ;  /* 0x000000b0656f7223 */ /* 0x000fe4000001006f */
[C---:B------:R-:W-:Y:S03]  /*9f60*/  HMMA.16816.F32.BF16 R20, R96.reuse, R28, R20 ;  /* 0x0000001c6014723c */ /* 0x040fe60000041814 */
[--C-:B------:R-:W-:Y:S02]  /*9f70*/  FFMA.FTZ R115, R115, c[0x0][0x23c], -R124.reuse ;  /* 0x00008f0073737a23 */ /* 0x100fe4000001087c */
[--C-:B------:R-:W-:Y:S02]  /*9f80*/  FFMA.FTZ R117, R117, c[0x0][0x23c], -R124.reuse ;  /* 0x00008f0075757a23 */ /* 0x100fe4000001087c */
[C---:B------:R-:W-:Y:S01]  /*9f90*/  FMUL.FTZ R28, R101.reuse, R72 ;  /* 0x00000048651c7220 */ /* 0x040fe20000410000 */
[C---:B------:R-:W-:Y:S01]  /*9fa0*/  HMMA.16816.F32.BF16 R24, R96.reuse, R30, R24 ;  /* 0x0000001e6018723c */ /* 0x040fe20000041818 */
[----:B------:R-:W1:Y:S03]  /*9fb0*/  MUFU.EX2 R115, R115 ;  /* 0x0000007300737308 */ /* 0x000e660000000800 */
[----:B------:R-:W-:Y:S02]  /*9fc0*/  FMUL.FTZ R29, R101, R73 ;  /* 0x00000049651d7220 */ /* 0x000fe40000410000 */
[--C-:B------:R-:W-:Y:S02]  /*9fd0*/  FFMA.FTZ R122, R123, c[0x0][0x23c], -R124.reuse ;  /* 0x00008f007b7a7a23 */ /* 0x100fe4000001087c */
[C---:B------:R-:W-:Y:S03]  /*9fe0*/  FMUL.FTZ R30, R100.reuse, R74 ;  /* 0x0000004a641e7220 */ /* 0x040fe60000410000 */
[----:B------:R-:W-:Y:S01]  /*9ff0*/  MUFU.EX2 R117, R117 ;  /* 0x0000007500757308 */ /* 0x000fe20000000800 */
[----:B------:R-:W-:Y:S02]  /*a000*/  FMUL.FTZ R31, R100, R75 ;  /* 0x0000004b641f7220 */ /* 0x000fe40000410000 */
[----:B------:R-:W3:Y:S01]  /*a010*/  LDSM.16.MT88.4 R72, [R142+0xa000] ;  /* 0x00a000008e48783b */ /* 0x000ee20000004200 */
[--C-:B------:R-:W-:Y:S02]  /*a020*/  FFMA.FTZ R123, R186, c[0x0][0x23c], -R113.reuse ;  /* 0x00008f00ba7b7a23 */ /* 0x100fe40000010871 */
[--C-:B------:R-:W-:Y:S02]  /*a030*/  FFMA.FTZ R186, R173, c[0x0][0x23c], -R124.reuse ;  /* 0x00008f00adba7a23 */ /* 0x100fe4000001087c */
[C---:B--2---:R-:W-:Y:S02]  /*a040*/  HMMA.16816.F32.BF16 R28, R96.reuse, R88, R28 ;  /* 0x00000058601c723c */ /* 0x044fe4000004181c */
[----:B------:R-:W2:Y:S01]  /*a050*/  MUFU.EX2 R122, R122 ;  /* 0x0000007a007a7308 */ /* 0x000ea20000000800 */
[--C-:B------:R-:W-:Y:S02]  /*a060*/  FFMA.FTZ R173, R178, c[0x0][0x23c], -R113.reuse ;  /* 0x00008f00b2ad7a23 */ /* 0x100fe40000010871 */
[--C-:B------:R-:W-:Y:S02]  /*a070*/  FFMA.FTZ R126, R126, c[0x0][0x23c], -R113.reuse ;  /* 0x00008f007e7e7a23 */ /* 0x100fe40000010871 */
[--C-:B------:R-:W-:Y:S01]  /*a080*/  FFMA.FTZ R125, R184, c[0x0][0x23c], -R113.reuse ;  /* 0x00008f00b87d7a23 */ /* 0x100fe20000010871 */
[C---:B------:R-:W-:Y:S04]  /*a090*/  HMMA.16816.F32.BF16 R32, R96.reuse, R90, R32 ;  /* 0x0000005a6020723c */ /* 0x040fe80000041820 */
[----:B------:R-:W-:Y:S01]  /*a0a0*/  MUFU.EX2 R186, R186 ;  /* 0x000000ba00ba7308 */ /* 0x000fe20000000800 */
[--C-:B------:R-:W-:Y:S02]  /*a0b0*/  FFMA.FTZ R184, R129, c[0x0][0x23c], -R124.reuse ;  /* 0x00008f0081b87a23 */ /* 0x100fe4000001087c */
[--C-:B------:R-:W-:Y:S01]  /*a0c0*/  FFMA.FTZ R129, R182, c[0x0][0x23c], -R113.reuse ;  /* 0x00008f00b6817a23 */ /* 0x100fe20000010871 */
[C---:B------:R-:W-:Y:S04]  /*a0d0*/  HMMA.16816.F32.BF16 R36, R96.reuse, R76, R36 ;  /* 0x0000004c6024723c */ /* 0x040fe80000041824 */
[--C-:B------:R-:W-:Y:S02]  /*a0e0*/  FFMA.FTZ R128, R128, c[0x0][0x23c], -R113.reuse ;  /* 0x00008f0080807a23 */ /* 0x100fe40000010871 */
[----:B------:R-:W-:Y:S01]  /*a0f0*/  MUFU.EX2 R184, R184 ;  /* 0x000000b800b87308 */ /* 0x000fe20000000800 */
[--C-:B------:R-:W-:Y:S01]  /*a100*/  FFMA.FTZ R121, R121, c[0x0][0x23c], -R124.reuse ;  /* 0x00008f0079797a23 */ /* 0x100fe2000001087c */
[C---:B------:R-:W-:Y:S01]  /*a110*/  HMMA.16816.F32.BF16 R40, R96.reuse, R78, R40 ;  /* 0x0000004e6028723c */ /* 0x040fe20000041828 */
[----:B------:R-:W4:Y:S03]  /*a120*/  LDSM.16.MT88.4 R76, [R140+0xa000] ;  /* 0x00a000008c4c783b */ /* 0x000f260000004200 */
[----:B------:R-:W-:Y:S02]  /*a130*/  FFMA.FTZ R124, R103, c[0x0][0x23c], -R124 ;  /* 0x00008f00677c7a23 */ /* 0x000fe4000001087c */
[--C-:B------:R-:W-:Y:S02]  /*a140*/  FFMA.FTZ R118, R118, c[0x0][0x23c], -R113.reuse ;  /* 0x00008f0076767a23 */ /* 0x100fe40000010871 */
[----:B------:R-:W-:Y:S01]  /*a150*/  MUFU.EX2 R129, R129 ;  /* 0x0000008100817308 */ /* 0x000fe20000000800 */
[--C-:B------:R-:W-:Y:S01]  /*a160*/  FFMA.FTZ R177, R116, c[0x0][0x23c], -R113.reuse ;  /* 0x00008f0074b17a23 */ /* 0x100fe20000010871 */
[C---:B---3--:R-:W-:Y:S03]  /*a170*/  HMMA.16816.F32.BF16 R44, R96.reuse, R72, R44 ;  /* 0x00000048602c723c */ /* 0x048fe6000004182c */
[--C-:B------:R-:W-:Y:S02]  /*a180*/  FFMA.FTZ R114, R114, c[0x0][0x23c], -R113.reuse ;  /* 0x00008f0072727a23 */ /* 0x100fe40000010871 */
[----:B------:R-:W-:Y:S03]  /*a190*/  FFMA.FTZ R113, R112, c[0x0][0x23c], -R113 ;  /* 0x00008f0070717a23 */ /* 0x000fe60000010871 */
[----:B------:R-:W-:Y:S01]  /*a1a0*/  MUFU.EX2 R173, R173 ;  /* 0x000000ad00ad7308 */ /* 0x000fe20000000800 */
[C---:B------:R-:W-:Y:S01]  /*a1b0*/  HMMA.16816.F32.BF16 R48, R96.reuse, R74, R48 ;  /* 0x0000004a6030723c */ /* 0x040fe20000041830 */
[----:B------:R-:W3:Y:S02]  /*a1c0*/  LDSM.16.MT88.4 R72, [R144+0x8800] ;  /* 0x008800009048783b */ /* 0x000ee40000004200 */
[----:B------:R-:W-:Y:S02]  /*a1d0*/  FFMA.FTZ R112, R100, R165, R102 ;  /* 0x000000a564707223 */ /* 0x000fe40000010066 */
[----:B------:R-:W-:Y:S03]  /*a1e0*/  FADD.FTZ R110, R110, R111 ;  /* 0x0000006f6e6e7221 */ /* 0x000fe60000010000 */
[C---:B------:R-:W-:Y:S01]  /*a1f0*/  HMMA.16816.F32.BF16 R52, R96.reuse, R68, R52 ;  /* 0x000000446034723c */ /* 0x040fe20000041834 */
[----:B------:R-:W-:Y:S03]  /*a200*/  MUFU.EX2 R123, R123 ;  /* 0x0000007b007b7308 */ /* 0x000fe60000000800 */
[----:B------:R-:W-:Y:S02]  /*a210*/  FADD.FTZ R107, R107, R112 ;  /* 0x000000706b6b7221 */ /* 0x000fe40000010000 */
[----:B------:R-:W-:Y:S01]  /*a220*/  FADD.FTZ R109, R109, R110 ;  /* 0x0000006e6d6d7221 */ /* 0x000fe20000010000 */
[----:B-1----:R-:W-:Y:S01]  /*a230*/  F2FP.BF16.PACK_AB R69, R115, R120 ;  /* 0x000000787345723e */ /* 0x002fe200000010ff */
[C---:B------:R-:W-:Y:S03]  /*a240*/  HMMA.16816.F32.BF16 R56, R96.reuse, R70, R56 ;  /* 0x000000466038723c */ /* 0x040fe60000041838 */
[----:B------:R-:W1:Y:S01]  /*a250*/  MUFU.EX2 R126, R126 ;  /* 0x0000007e007e7308 */ /* 0x000e620000000800 */
[----:B------:R-:W-:Y:S02]  /*a260*/  FADD.FTZ R106, R106, R107 ;  /* 0x0000006b6a6a7221 */ /* 0x000fe40000010000 */
[----:B------:R-:W-:Y:S01]  /*a270*/  FADD.FTZ R108, R108, R109 ;  /* 0x0000006d6c6c7221 */ /* 0x000fe20000010000 */
[----:B--2---:R-:W-:Y:S01]  /*a280*/  F2FP.BF16.PACK_AB R71, R122, R117 ;  /* 0x000000757a47723e */ /* 0x004fe200000010ff */
[C---:B----4-:R-:W-:Y:S04]  /*a290*/  HMMA.16816.F32.BF16 R60, R96.reuse, R76, R60 ;  /* 0x0000004c603c723c */ /* 0x050fe8000004183c */
[----:B------:R-:W-:Y:S01]  /*a2a0*/  FADD.FTZ R105, R105, R106 ;  /* 0x0000006a69697221 */ /* 0x000fe20000010000 */
[----:B------:R-:W-:Y:S03]  /*a2b0*/  MUFU.EX2 R125, R125 ;  /* 0x0000007d007d7308 */ /* 0x000fe60000000800 */
[----:B------:R-:W-:Y:S01]  /*a2c0*/  HMMA.16816.F32.BF16 R64, R96, R78, R64 ;  /* 0x0000004e6040723c */ /* 0x000fe20000041840 */
[----:B------:R-:W2:Y:S03]  /*a2d0*/  LDSM.16.MT88.4 R76, [R141+0x8800] ;  /* 0x008800008d4c783b */ /* 0x000ea60000004200 */
[----:B------:R-:W-:Y:S03]  /*a2e0*/  FADD.FTZ R120, R120, R105 ;  /* 0x0000006978787221 */ /* 0x000fe60000010000 */
[----:B------:R-:W4:Y:S01]  /*a2f0*/  MUFU.EX2 R128, R128 ;  /* 0x0000008000807308 */ /* 0x000f220000000800 */
[----:B------:R-:W-:Y:S01]  /*a300*/  FADD.FTZ R120, R115, R120 ;  /* 0x0000007873787221 */ /* 0x000fe20000010000 */
[C---:B-1----:R-:W-:Y:S03]  /*a310*/  F2FP.BF16.PACK_AB R68, R126.reuse, R123 ;  /* 0x0000007b7e44723e */ /* 0x042fe600000010ff */
[----:B------:R-:W-:Y:S02]  /*a320*/  FADD.FTZ R123, R123, R108 ;  /* 0x0000006c7b7b7221 */ /* 0x000fe40000010000 */
[----:B------:R-:W-:Y:S03]  /*a330*/  FADD.FTZ R117, R117, R120 ;  /* 0x0000007875757221 */ /* 0x000fe60000010000 */
[----:B------:R-:W1:Y:S01]  /*a340*/  MUFU.EX2 R121, R121 ;  /* 0x0000007900797308 */ /* 0x000e620000000800 */
[----:B------:R-:W-:Y:S02]  /*a350*/  FADD.FTZ R126, R126, R123 ;  /* 0x0000007b7e7e7221 */ /* 0x000fe40000010000 */
[----:B------:R-:W-:Y:S07]  /*a360*/  FADD.FTZ R117, R122, R117 ;  /* 0x000000757a757221 */ /* 0x000fee0000010000 */
[----:B------:R-:W5:Y:S01]  /*a370*/  MUFU.EX2 R124, R124 ;  /* 0x0000007c007c7308 */ /* 0x000f620000000800 */
[C---:B----4-:R-:W-:Y:S01]  /*a380*/  F2FP.BF16.PACK_AB R70, R128.reuse, R125 ;  /* 0x0000007d8046723e */ /* 0x050fe200000010ff */
[----:B------:R-:W-:Y:S04]  /*a390*/  FADD.FTZ R125, R125, R126 ;  /* 0x0000007e7d7d7221 */ /* 0x000fe80000010000 */
[----:B------:R-:W-:Y:S04]  /*a3a0*/  FADD.FTZ R128, R128, R125 ;  /* 0x0000007d80807221 */ /* 0x000fe80000010000 */
[----:B------:R-:W-:Y:S01]  /*a3b0*/  MUFU.EX2 R118, R118 ;  /* 0x0000007600767308 */ /* 0x000fe20000000800 */
[C---:B---3--:R-:W-:Y:S05]  /*a3c0*/  HMMA.16816.F32.BF16 R4, R68.reuse, R72, R4 ;  /* 0x000000484404723c */ /* 0x048fea0000041804 */
[----:B-1----:R-:W-:Y:S03]  /*a3d0*/  F2FP.BF16.PACK_AB R101, R104, R121 ;  /* 0x000000796865723e */ /* 0x002fe600000010ff */
[C---:B------:R-:W-:Y:S01]  /*a3e0*/  HMMA.16816.F32.BF16 R8, R68.reuse, R74, R8 ;  /* 0x0000004a4408723c */ /* 0x040fe20000041808 */
[----:B------:R-:W1:Y:S01]  /*a3f0*/  LDSM.16.MT88.4 R72, [R140+0x8800] ;  /* 0x008800008c48783b */ /* 0x000e620000004200 */
[----:B------:R-:W3:Y:S02]  /*a400*/  MUFU.EX2 R177, R177 ;  /* 0x000000b100b17308 */ /* 0x000ee40000000800 */
[----:B-----5:R-:W-:Y:S04]  /*a410*/  F2FP.BF16.PACK_AB R103, R124, R119 ;  /* 0x000000777c67723e */ /* 0x020fe800000010ff */
[C---:B------:R-:W-:Y:S04]  /*a420*/  HMMA.16816.F32.BF16 R12, R68.reuse, R80, R12 ;  /* 0x00000050440c723c */ /* 0x040fe8000004180c */
[----:B------:R-:W-:Y:S04]  /*a430*/  MUFU.EX2 R114, R114 ;  /* 0x0000007200727308 */ /* 0x000fe80000000800 */
[C---:B------:R-:W-:Y:S01]  /*a440*/  HMMA.16816.F32.BF16 R16, R68.reuse, R82, R16 ;  /* 0x000000524410723c */ /* 0x040fe20000041810 */
[----:B------:R-:W4:Y:S05]  /*a450*/  LDSM.16.MT88.4 R80, [R144+0xa800] ;  /* 0x00a800009050783b */ /* 0x000f2a0000004200 */
[----:B------:R-:W5:Y:S02]  /*a460*/  MUFU.EX2 R113, R113 ;  /* 0x0000007100717308 */ /* 0x000f640000000800 */
[C---:B--2---:R-:W-:Y:S04]  /*a470*/  HMMA.16816.F32.BF16 R20, R68.reuse, R76, R20 ;  /* 0x0000004c4414723c */ /* 0x044fe80000041814 */
[----:B---3--:R-:W-:Y:S04]  /*a480*/  F2FP.BF16.PACK_AB R100, R177, R118 ;  /* 0x00000076b164723e */ /* 0x008fe800000010ff */
[C---:B------:R-:W-:Y:S01]  /*a490*/  HMMA.16816.F32.BF16 R24, R68.reuse, R78, R24 ;  /* 0x0000004e4418723c */ /* 0x040fe20000041818 */
[----:B------:R-:W2:Y:S07]  /*a4a0*/  LDSM.16.MT88.4 R76, [R142+0xa800] ;  /* 0x00a800008e4c783b */ /* 0x000eae0000004200 */
[C---:B-1----:R-:W-:Y:S04]  /*a4b0*/  HMMA.16816.F32.BF16 R28, R68.reuse, R72, R28 ;  /* 0x00000048441c723c */ /* 0x042fe8000004181c */
[----:B-----5:R-:W-:Y:S04]  /*a4c0*/  F2FP.BF16.PACK_AB R102, R113, R114 ;  /* 0x000000727166723e */ /* 0x020fe800000010ff */
[C---:B------:R-:W-:Y:S01]  /*a4d0*/  HMMA.16816.F32.BF16 R32, R68.reuse, R74, R32 ;  /* 0x0000004a4420723c */ /* 0x040fe20000041820 */
[----:B------:R-:W1:Y:S07]  /*a4e0*/  LDSM.16.MT88.4 R72, [R141+0xa800] ;  /* 0x00a800008d48783b */ /* 0x000e6e0000004200 */
[C---:B----4-:R-:W-:Y:S08]  /*a4f0*/  HMMA.16816.F32.BF16 R36, R68.reuse, R80, R36 ;  /* 0x000000504424723c */ /* 0x050ff00000041824 */
        /* <DEDUP_REMOVED lines=9> */
[----:B------:R-:W-:Y:S01]  /*a590*/  HMMA.16816.F32.BF16 R64, R68, R82, R64 ;  /* 0x000000524440723c */ /* 0x000fe20000041840 */
[----:B------:R-:W2:Y:S06]  /*a5a0*/  LDSM.16.MT88.4 R80, [R141+0x9000] ;  /* 0x009000008d50783b */ /* 0x000eac0000004200 */
[----:B------:R-:W-:Y:S01]  /*a5b0*/  F2FP.BF16.PACK_AB R69, R131, R186 ;  /* 0x000000ba8345723e */ /* 0x000fe200000010ff */
[----:B------:R-:W-:Y:S01]  /*a5c0*/  FADD.FTZ R186, R186, R117 ;  /* 0x00000075baba7221 */ /* 0x000fe20000010000 */
[----:B------:R-:W-:Y:S03]  /*a5d0*/  F2FP.BF16.PACK_AB R71, R127, R184 ;  /* 0x000000b87f47723e */ /* 0x000fe600000010ff */
[----:B------:R-:W-:Y:S01]  /*a5e0*/  F2FP.BF16.PACK_AB R68, R180, R129 ;  /* 0x00000081b444723e */ /* 0x000fe200000010ff */
[----:B------:R-:W-:Y:S01]  /*a5f0*/  FADD.FTZ R129, R129, R128 ;  /* 0x0000008081817221 */ /* 0x000fe20000010000 */
[----:B------:R-:W-:Y:S01]  /*a600*/  F2FP.BF16.PACK_AB R70, R130, R173 ;  /* 0x000000ad8246723e */ /* 0x000fe200000010ff */
[----:B------:R-:W-:Y:S02]  /*a610*/  FADD.FTZ R131, R131, R186 ;  /* 0x000000ba83837221 */ /* 0x000fe40000010000 */
[----:B------:R-:W-:Y:S02]  /*a620*/  FADD.FTZ R180, R180, R129 ;  /* 0x00000081b4b47221 */ /* 0x000fe40000010000 */
        /* <DEDUP_REMOVED lines=19> */
[C---:B------:R-:W-:Y:S01]  /*a760*/  HMMA.16816.F32.BF16 R40, R68.reuse, R78, R40 ;  /* 0x0000004e4428723c */ /* 0x040fe20000041828 */
[----:B------:R-:W3:Y:S07]  /*a770*/  LDSM.16.MT88.4 R76, [R140+0xb000] ;  /* 0x00b000008c4c783b */ /* 0x000eee0000004200 */
[C---:B--2---:R-:W-:Y:S08]  /*a780*/  HMMA.16816.F32.BF16 R44, R68.reuse, R80, R44 ;  /* 0x00000050442c723c */ /* 0x044ff0000004182c */
[C---:B------:R-:W-:Y:S08]  /*a790*/  HMMA.16816.F32.BF16 R48, R68.reuse, R82, R48 ;  /* 0x000000524430723c */ /* 0x040ff00000041830 */
[C---:B-1----:R-:W-:Y:S08]  /*a7a0*/  HMMA.16816.F32.BF16 R52, R68.reuse, R72, R52 ;  /* 0x000000484434723c */ /* 0x042ff00000041834 */
[C---:B------:R-:W-:Y:S01]  /*a7b0*/  HMMA.16816.F32.BF16 R56, R68.reuse, R74, R56 ;  /* 0x0000004a4438723c */ /* 0x040fe20000041838 */
[----:B------:R-:W1:Y:S07]  /*a7c0*/  LDSM.16.MT88.4 R72, [R141+0x9800] ;  /* 0x009800008d48783b */ /* 0x000e6e0000004200 */
[C---:B---3--:R-:W-:Y:S08]  /*a7d0*/  HMMA.16816.F32.BF16 R60, R68.reuse, R76, R60 ;  /* 0x0000004c443c723c */ /* 0x048ff0000004183c */
        /* <DEDUP_REMOVED lines=16> */
[C---:B----4-:R-:W-:Y:S08]  /*a8e0*/  HMMA.16816.F32.BF16 R44, R100.reuse, R8, R44 ;  /* 0x00000008642c723c */ /* 0x050ff0000004182c */
[C---:B------:R-:W-:Y:S08]  /*a8f0*/  HMMA.16816.F32.BF16 R48, R100.reuse, R10, R48 ;  /* 0x0000000a6430723c */ /* 0x040ff00000041830 */
[C---:B-----5:R-:W-:Y:S08]  /*a900*/  HMMA.16816.F32.BF16 R52, R100.reuse, R12, R52 ;  /* 0x0000000c6434723c */ /* 0x060ff00000041834 */
[C---:B------:R-:W-:Y:S08]  /*a910*/  HMMA.16816.F32.BF16 R56, R100.reuse, R14, R56 ;  /* 0x0000000e6438723c */ /* 0x040ff00000041838 */
[C---:B-1----:R-:W-:Y:S07]  /*a920*/  HMMA.16816.F32.BF16 R60, R100.reuse, R4, R60 ;  /* 0x00000004643c723c */ /* 0x042fee000004183c */
[----:B------:R-:W-:Y:S01]  /*a930*/  FADD.FTZ R5, R173, R180 ;  /* 0x000000b4ad057221 */ /* 0x000fe20000010000 */
[----:B------:R-:W-:Y:S04]  /*a940*/  HMMA.16816.F32.BF16 R64, R100, R6, R64 ;  /* 0x000000066440723c */ /* 0x000fe80000041840 */
[----:B------:R-:W-:Y:S03]  /*a950*/  FADD.FTZ R5, R130, R5 ;  /* 0x0000000582057221 */ /* 0x000fe60000010000 */
[----:B------:R-:W-:Y:S01]  /*a960*/  MOV R101, R2 ;  /* 0x0000000200657202 */ /* 0x000fe20000000f00 */
[----:B------:R-:W-:Y:S01]  /*a970*/  FADD.FTZ R118, R118, R5 ;  /* 0x0000000576767221 */ /* 0x000fe20000010000 */
[----:B------:R-:W-:Y:S03]  /*a980*/  MOV R102, R3 ;  /* 0x0000000300667202 */ /* 0x000fe60000000f00 */
[----:B------:R-:W-:Y:S04]  /*a990*/  FADD.FTZ R177, R177, R118 ;  /* 0x00000076b1b17221 */ /* 0x000fe80000010000 */
[----:B------:R-:W-:Y:S04]  /*a9a0*/  FADD.FTZ R114, R114, R177 ;  /* 0x000000b172727221 */ /* 0x000fe80000010000 */
[----:B------:R-:W-:Y:S01]  /*a9b0*/  FADD.FTZ R176, R113, R114 ;  /* 0x0000007271b07221 */ /* 0x000fe20000010000 */
[----:B------:R-:W-:-:S05]  /*a9c0*/  @P4 BRA `(.L_x_748) ;  /* 0xffffd86000004947 */ /* 0x000fca000383ffff */
.L_x_747:
        /* <DEDUP_REMOVED lines=180> */
[----:B-1----:R-:W-:-:S03]  /*b510*/  @!P0 SHF.R.S32.HI R12, RZ, 0x1f, R10 ;  /* 0x0000001fff0c8819 */ /* 0x002fc6000001140a */
[----:B------:R-:W-:Y:S04]  /*b520*/  STS [R15+0x2000], R40 ;  /* 0x002000280f007388 */ /* 0x000fe80000000800 */
[----:B------:R-:W-:Y:S04]  /*b530*/  STS [R15+0x2400], R42 ;  /* 0x0024002a0f007388 */ /* 0x000fe80000000800 */
[----:B------:R-:W-:Y:S04]  /*b540*/  STS [R17+0x2000], R44 ;  /* 0x0020002c11007388 */ /* 0x000fe80000000800 */
[----:B------:R1:W-:Y:S04]  /*b550*/  STS [R17+0x2400], R46 ;  /* 0x0024002e11007388 */ /* 0x0003e80000000800 */
[----:B------:R3:W-:Y:S04]  /*b560*/  STS [R19+0x2000], R48 ;  /* 0x0020003013007388 */ /* 0x0007e80000000800 */
[----:B------:R4:W-:Y:S01]  /*b570*/  STS [R19+0x2400], R50 ;  /* 0x0024003213007388 */ /* 0x0009e20000000800 */
[----:B--2---:R-:W-:-:S03]  /*b580*/  @!P1 MOV R13, c[0x0][0x214] ;  /* 0x00008500000d9a02 */ /* 0x004fc60000000f00 */
[----:B------:R2:W-:Y:S01]  /*b590*/  STS [R21+0x2000], R52 ;  /* 0x0020003415007388 */ /* 0x0005e20000000800 */
[----:B------:R-:W-:Y:S01]  /*b5a0*/  @!P1 SEL R47, R13, c[0x0][0x234], !P2 ;  /* 0x00008d000d2f9a07 */ /* 0x000fe20005000000 */
[----:B------:R-:W-:Y:S02]  /*b5b0*/  @!P0 IMAD R13, R12, c[0x0][0x1e0], RZ ;  /* 0x000078000c0d8a24 */ /* 0x000fe400078e02ff */
[----:B------:R2:W-:Y:S02]  /*b5c0*/  STS [R21+0x2400], R54 ;  /* 0x0024003615007388 */ /* 0x0005e40000000800 */
[----:B------:R-:W-:Y:S02]  /*b5d0*/  @!P1 IMAD R49, R47, c[0x0][0x1c0], RZ ;  /* 0x000070002f319a24 */ /* 0x000fe400078e02ff */
[----:B------:R2:W-:Y:S04]  /*b5e0*/  STS [R23+0x2000], R56 ;  /* 0x0020003817007388 */ /* 0x0005e80000000800 */
[----:B------:R2:W-:Y:S01]  /*b5f0*/  STS [R23+0x2400], R58 ;  /* 0x0024003a17007388 */ /* 0x0005e20000000800 */
[----:B-1----:R-:W-:-:S03]  /*b600*/  @!P0 IMAD R46, R10, c[0x0][0x1e4], R13 ;  /* 0x000079000a2e8a24 */ /* 0x002fc600078e020d */
[----:B------:R2:W-:Y:S01]  /*b610*/  STS [R25+0x2000], R60 ;  /* 0x0020003c19007388 */ /* 0x0005e20000000800 */
[----:B---3--:R-:W-:-:S03]  /*b620*/  @!P3 IMAD R48, R10, c[0x0][0x214], RZ ;  /* 0x000085000a30ba24 */ /* 0x008fc600078e02ff */
[----:B------:R2:W-:Y:S01]  /*b630*/  STS [R25+0x2400], R62 ;  /* 0x0024003e19007388 */ /* 0x0005e20000000800 */
[----:B----4-:R-:W-:Y:S01]  /*b640*/  @!P0 IMAD.WIDE.U32 R50, R10, c[0x0][0x1e0], RZ ;  /* 0x000078000a328a25 */ /* 0x010fe200078e00ff */
[----:B------:R-:W-:Y:S02]  /*b650*/  @!P3 SEL R48, R48, R155, !P0 ;  /* 0x0000009b3030b207 */ /* 0x000fe40004000000 */
[----:B------:R2:W-:Y:S01]  /*b660*/  STS [R27+0x2000], R64 ;  /* 0x002000401b007388 */ /* 0x0005e20000000800 */
[----:B------:R-:W-:Y:S01]  /*b670*/  IMAD R10, R10, R49, RZ ;  /* 0x000000310a0a7224 */ /* 0x000fe200078e02ff */
[----:B------:R-:W-:Y:S01]  /*b680*/  @!P0 IADD3 R6, R51, R46, RZ ;  /* 0x0000002e33068210 */ /* 0x000fe20007ffe0ff */
[----:B------:R-:W-:Y:S01]  /*b690*/  @!P0 IMAD.MOV.U32 R7, RZ, RZ, R50 ;  /* 0x000000ffff078224 */ /* 0x000fe200078e0032 */
[----:B------:R2:W-:Y:S01]  /*b6a0*/  STS [R27+0x2400], R66 ;  /* 0x002400421b007388 */ /* 0x0005e20000000800 */
[----:B------:R-:W-:Y:S01]  /*b6b0*/  @P1 MOV R46, c[0x0][0x210] ;  /* 0x00008400002e1a02 */ /* 0x000fe20000000f00 */
[----:B------:R-:W-:Y:S01]  /*b6c0*/  @!P1 IMAD.MOV.U32 R46, RZ, RZ, 0x1 ;  /* 0x00000001ff2e9424 */ /* 0x000fe200078e00ff */
[----:B------:R-:W-:Y:S01]  /*b6d0*/  SHF.R.S32.HI R49, RZ, 0x1f, R8 ;  /* 0x0000001fff317819 */ /* 0x000fe20000011408 */
[----:B------:R-:W-:Y:S01]  /*b6e0*/  BAR.SYNC.DEFER_BLOCKING 0x0 ;  /* 0x0000000000007b1d */ /* 0x000fe20000010000 */
[----:B------:R-:W-:Y:S01]  /*b6f0*/  SEL R10, R10, RZ, P3 ;  /* 0x000000ff0a0a7207 */ /* 0x000fe20001800000 */
[----:B------:R-:W-:Y:S01]  /*b700*/  CS2R R50, SRZ ;  /* 0x0000000000327805 */ /* 0x000fe2000001ff00 */
[----:B------:R-:W-:Y:S01]  /*b710*/  LOP3.LUT P0, RZ, R9, 0x3, RZ, 0xc0, !PT ;  /* 0x0000000309ff7812 */ /* 0x000fe2000780c0ff */
[----:B-----5:R-:W-:Y:S01]  /*b720*/  IMAD R9, R45, R46, RZ ;  /* 0x0000002e2d097224 */ /* 0x020fe200078e02ff */
[----:B------:R-:W-:Y:S01]  /*b730*/  LEA.HI R49, R49, R8, RZ, 0x2 ;  /* 0x0000000831317211 */ /* 0x000fe200078f10ff */
[----:B------:R-:W1:Y:S01]  /*b740*/  S2R R44, SR_CTAID.Z ;  /* 0x00000000002c7919 */ /* 0x000e620000002700 */
[----:B------:R-:W-:-:S02]  /*b750*/  @!P3 MOV R50, R48 ;  /* 0x000000300032b202 */ /* 0x000fc40000000f00 */
[----:B------:R-:W-:Y:S02]  /*b760*/  SHF.L.U32 R9, R9, 0x6, RZ ;  /* 0x0000000609097819 */ /* 0x000fe400000006ff */
[----:B------:R-:W-:Y:S01]  /*b770*/  @!P3 SHF.R.S32.HI R51, RZ, 0x1f, R48 ;  /* 0x0000001fff33b819 */ /* 0x000fe20000011430 */
[----:B------:R-:W-:Y:S01]  /*b780*/  @P5 FMUL.FTZ R48, R5, 0.69314718246459960938 ;  /* 0x3f31721805305820 */ /* 0x000fe20000410000 */
[----:B------:R-:W-:Y:S01]  /*b790*/  LOP3.LUT R49, R49, 0xffffffc, RZ, 0xc0, !PT ;  /* 0x0ffffffc31317812 */ /* 0x000fe200078ec0ff */
[----:B------:R-:W-:-:S03]  /*b7a0*/  @P4 FMUL.FTZ R5, R4, 0.69314718246459960938 ;  /* 0x3f31721804054820 */ /* 0x000fc60000410000 */
[----:B------:R-:W-:Y:S01]  /*b7b0*/  IADD3 R49, R8, -R49, RZ ;  /* 0x8000003108317210 */ /* 0x000fe20007ffe0ff */
[----:B------:R-:W-:Y:S02]  /*b7c0*/  IMAD.MOV.U32 R8, RZ, RZ, 0x7f800000 ;  /* 0x7f800000ff087424 */ /* 0x000fe400078e00ff */
[----:B------:R-:W-:Y:S01]  /*b7d0*/  @P5 FFMA.FTZ R8, R3, c[0x0][0x238], R48 ;  /* 0x00008e0003085a23 */ /* 0x000fe20000010030 */
[----:B------:R-:W-:Y:S01]  /*b7e0*/  LEA R49, R49, R156, 0x4 ;  /* 0x0000009c31317211 */ /* 0x000fe200078e20ff */
[----:B------:R2:W3:Y:S04]  /*b7f0*/  LDS.128 R36, [R158] ;  /* 0x000000009e247984 */ /* 0x0004e80000000c00 */
[----:B------:R2:W4:Y:S01]  /*b800*/  LDS.128 R32, [R158+0x800] ;  /* 0x000800009e207984 */ /* 0x0005220000000c00 */
[----:B-1----:R-:W-:Y:S01]  /*b810*/  IMAD R10, R44, R47, R10 ;  /* 0x0000002f2c0a7224 */ /* 0x002fe200078e020a */
[----:B------:R-:W-:-:S02]  /*b820*/  MOV R47, 0x7f800000 ;  /* 0x7f800000002f7802 */ /* 0x000fc40000000f00 */
[----:B------:R2:W1:Y:S01]  /*b830*/  LDS.128 R28, [R158+0x1000] ;  /* 0x001000009e1c7984 */ /* 0x0004620000000c00 */
[----:B------:R-:W-:Y:S01]  /*b840*/  @P4 FFMA.FTZ R47, R2, c[0x0][0x238], R5 ;  /* 0x00008e00022f4a23 */ /* 0x000fe20000010005 */
[--C-:B------:R-:W-:Y:S02]  /*b850*/  IADD3 R4, P2, P1, R9, R50, R10.reuse ;  /* 0x0000003209047210 */ /* 0x100fe4000795e00a */
        /* <DEDUP_REMOVED lines=25> */
.L_x_752:
[----:B------:R-:W-:Y:S05]  /*b9f0*/  BSYNC B0 ;  /* 0x0000000000007941 */ /* 0x000fea0003800000 */
.L_x_751:
        /* <DEDUP_REMOVED lines=19> */
[----:B--2---:R-:W-:-:S05]  /*bb30*/  IMAD.WIDE.U32 R8, R170, c[0x0][0x1e8], R6 ;  /* 0x00007a00aa087a25 */ /* 0x004fca00078e0006 */
[----:B------:R-:W-:Y:S02]  /*bb40*/  IADD3 R0, R9, R0, RZ ;  /* 0x0000000009007210 */ /* 0x000fe40007ffe0ff */
[----:B------:R-:W-:-:S04]  /*bb50*/  LEA R2, P0, R8, c[0x0][0x1d0], 0x1 ;  /* 0x0000740008027a11 */ /* 0x000fc800078008ff */
[----:B------:R-:W-:-:S05]  /*bb60*/  LEA.HI.X R3, R8, c[0x0][0x1d4], R0, 0x1, P0 ;  /* 0x0000750008037a11 */ /* 0x000fca00000f0c00 */
[----:B---3--:R2:W-:Y:S04]  /*bb70*/  @!P2 STG.E.128 [R2.64], R36 ;  /* 0x000000240200a986 */ /* 0x0085e8000c101d06 */
[----:B-1----:R2:W-:Y:S02]  /*bb80*/  @!P1 STG.E.128 [R2.64+0x80], R20 ;  /* 0x0000801402009986 */ /* 0x0025e4000c101d06 */
.L_x_754:
[----:B------:R-:W-:Y:S05]  /*bb90*/  BSYNC B0 ;  /* 0x0000000000007941 */ /* 0x000fea0003800000 */
.L_x_753:
[----:B------:R-:W-:Y:S01]  /*bba0*/  LEA.HI.SX32 R0, R11, 0x10, 0x1d ;  /* 0x000000100b007811 */ /* 0x000fe200078feaff */
[----:B------:R-:W-:Y:S03]  /*bbb0*/  BSSY B0, `(.L_x_755) ;  /* 0x0000011000007945 */ /* 0x000fe60003800000 */
[----:B------:R-:W-:-:S13]  /*bbc0*/  ISETP.GE.AND P0, PT, R0, R45, PT ;  /* 0x0000002d0000720c */ /* 0x000fda0003f06270 */
[----:B------:R-:W-:Y:S05]  /*bbd0*/  @P0 BRA `(.L_x_756) ;  /* 0x000000e000000947 */ /* 0x000fea0003800000 */
[----:B--2---:R-:W-:Y:S01]  /*bbe0*/  IADD3 R2, P0, R170, 0x10, RZ ;  /* 0x00000010aa027810 */ /* 0x004fe20007f1e0ff */
[----:B------:R-:W-:Y:S01]  /*bbf0*/  IMAD.MOV.U32 R8, RZ, RZ, R4 ;  /* 0x000000ffff087224 */ /* 0x000fe200078e0004 */
        /* <DEDUP_REMOVED lines=10> */
[----:B----4-:R2:W-:Y:S04]  /*bca0*/  @!P1 STG.E.128 [R2.64], R32 ;  /* 0x0000002002009986 */ /* 0x0105e8000c101d06 */
[----:B-1----:R2:W-:Y:S02]  /*bcb0*/  @!P0 STG.E.128 [R2.64+0x80], R16 ;  /* 0x0000801002008986 */ /* 0x0025e4000c101d06 */
.L_x_756:
[----:B------:R-:W-:Y:S05]  /*bcc0*/  BSYNC B0 ;  /* 0x0000000000007941 */ /* 0x000fea0003800000 */
.L_x_755:
        /* <DEDUP_REMOVED lines=16> */
[----:B-1----:R1:W-:Y:S04]  /*bdd0*/  @!P1 STG.E.128 [R2.64], R28 ;  /* 0x0000001c02009986 */ /* 0x0023e8000c101d06 */
[----:B------:R1:W-:Y:S02]  /*bde0*/  @!P0 STG.E.128 [R2.64+0x80], R12 ;  /* 0x0000800c02008986 */ /* 0x0003e4000c101d06 */
.L_x_758:
[----:B------:R-:W-:Y:S05]  /*bdf0*/  BSYNC B0 ;  /* 0x0000000000007941 */ /* 0x000fea0003800000 */
.L_x_757:
        /* <DEDUP_REMOVED lines=8> */
[----:B-12---:R-:W-:Y:S01]  /*be80*/  IMAD R3, R170, c[0x0][0x1e8], RZ ;  /* 0x00007a00aa037a24 */ /* 0x006fe200078e02ff */
[----:B------:R-:W-:-:S03]  /*be90*/  LEA R2, P1, R4, c[0x0][0x1d0], 0x1 ;  /* 0x0000740004027a11 */ /* 0x000fc600078208ff */
[----:B------:R-:W-:-:S04]  /*bea0*/  IMAD R3, R0, c[0x0][0x1ec], R3 ;  /* 0x00007b0000037a24 */ /* 0x000fc800078e0203 */
[----:B------:R-:W-:-:S05]  /*beb0*/  IMAD.IADD R3, R5, 0x1, R3 ;  /* 0x0000000105037824 */ /* 0x000fca00078e0203 */
[----:B------:R-:W-:-:S05]  /*bec0*/  LEA.HI.X R3, R4, c[0x0][0x1d4], R3, 0x1, P1 ;  /* 0x0000750004037a11 */ /* 0x000fca00008f0c03 */
[----:B------:R1:W-:Y:S01]  /*bed0*/  @!P0 STG.E.128 [R2.64], R24 ;  /* 0x0000001802008986 */ /* 0x0003e2000c101d06 */
[----:B------:R-:W-:-:S13]  /*bee0*/  ISETP.GE.AND P0, PT, R159, c[0x0][0x220], PT ;  /* 0x000088009f007a0c */ /* 0x000fda0003f06270 */
[----:B------:R-:W-:Y:S05]  /*bef0*/  @P0 EXIT ;  /* 0x000000000000094d */ /* 0x000fea0003800000 */
[----:B------:R-:W-:Y:S01]  /*bf00*/  STG.E.128 [R2.64+0x80], R40 ;  /* 0x0000802802007986 */ /* 0x000fe2000c101d06 */
[----:B------:R-:W-:Y:S05]  /*bf10*/  EXIT ;  /* 0x000000000000794d */ /* 0x000fea0003800000 */
.L_x_712:
        /* <DEDUP_REMOVED lines=66> */
.L_x_760:
[----:B------:R-:W-:Y:S05]  /*c340*/  BSYNC B0 ;  /* 0x0000000000007941 */ /* 0x000fea0003800000 */
.L_x_759:
        /* <DEDUP_REMOVED lines=18> */
.L_x_762:
[----:B------:R-:W-:Y:S05]  /*c470*/  BSYNC B0 ;  /* 0x0000000000007941 */ /* 0x000fea0003800000 */
.L_x_761:
        /* <DEDUP_REMOVED lines=18> */
.L_x_764:
[----:B------:R-:W-:Y:S05]  /*c5a0*/  BSYNC B0 ;  /* 0x0000000000007941 */ /* 0x000fea0003800000 */
.L_x_763:
        /* <DEDUP_REMOVED lines=17> */
.L_x_766:
[----:B------:R-:W-:Y:S05]  /*c6c0*/  BSYNC B0 ;  /* 0x0000000000007941 */ /* 0x000fea0003800000 */
.L_x_765:
        /* <DEDUP_REMOVED lines=35> */
.L_x_767:
        /* <DEDUP_REMOVED lines=16> */
.L_x_1407:


//--------------------- .text._ZN5flash16flash_fwd_kernelI23Flash_fwd_kernel_traitsILi128ELi128ELi32ELi4ELb0ELb0EN7cutlass10bfloat16_tE19Flash_kernel_traitsILi128ELi128ELi32ELi4ES3_EELb1ELb1ELb0ELb0ELb0ELb0ELb0ELb0EEEvNS_16Flash_fwd_paramsE --------------------------
	.section	.text._ZN5flash16flash_fwd_kernelI23Flash_fwd_kernel_traitsILi128ELi128ELi32ELi4ELb0ELb0EN7cutlass10bfloat16_tE19Flash_kernel_traitsILi128ELi128ELi32ELi4ES3_EELb1ELb1ELb0ELb0ELb0ELb0ELb0ELb0EEEvNS_16Flash_fwd_paramsE,"ax",@progbits
	.sectioninfo	@"SHI_REGISTERS=255"
	.align	128
        .global         _ZN5flash16flash_fwd_kernelI23Flash_fwd_kernel_traitsILi128ELi128ELi32ELi4ELb0ELb0EN7cutlass10bfloat16_tE19Flash_kernel_traitsILi128ELi128ELi32ELi4ES3_EELb1ELb1ELb0ELb0ELb0ELb0ELb0ELb0EEEvNS_16Flash_fwd_paramsE
        .type           _ZN5flash16flash_fwd_kernelI23Flash_fwd_kernel_traitsILi128ELi128ELi32ELi4ELb0ELb0EN7cutlass10bfloat16_tE19Flash_kernel_traitsILi128ELi128ELi32ELi4ES3_EELb1ELb1ELb0ELb0ELb0ELb0ELb0ELb0EEEvNS_16Flash_fwd_paramsE,@function
        .size           _ZN5flash16flash_fwd_kernelI23Flash_fwd_kernel_traitsILi128ELi128ELi32ELi4ELb0ELb0EN7cutlass10bfloat16_tE19Flash_kernel_traitsILi128ELi128ELi32ELi4ES3_EELb1ELb1ELb0ELb0ELb0ELb0ELb0ELb0EEEvNS_16Flash_fwd_paramsE,(.L_x_1408 - _ZN5flash16flash_fwd_kernelI23Flash_fwd_kernel_traitsILi128ELi128ELi32ELi4ELb0ELb0EN7cutlass10bfloat16_tE19Flash_kernel_traitsILi128ELi128ELi32ELi4ES3_EELb1ELb1ELb0ELb0ELb0ELb0ELb0ELb0EEEvNS_16Flash_fwd_paramsE)
        .other          _ZN5flash16flash_fwd_kernelI23Flash_fwd_kernel_traitsILi128ELi128ELi32ELi4ELb0ELb0EN7cutlass10bfloat16_tE19Flash_kernel_traitsILi128ELi128ELi32ELi4ES3_EELb1ELb1ELb0ELb0ELb0ELb0ELb0ELb0EEEvNS_16Flash_fwd_paramsE,@"STO_CUDA_ENTRY STV_DEFAULT"
_ZN5flash16flash_fwd_kernelI23Flash_fwd_kernel_traitsILi128ELi128ELi32ELi4ELb0ELb0EN7cutlass10bfloat16_tE19Flash_kernel_traitsILi128ELi128ELi32ELi4ES3_EELb1ELb1ELb0ELb0ELb0ELb0ELb0ELb0EEEvNS_16Flash_fwd_paramsE:
.text._ZN5flash16flash_fwd_kernelI23Flash_fwd_kernel_traitsILi128ELi128ELi32ELi4ELb0ELb0EN7cutlass10bfloat16_tE19Flash_kernel_traitsILi128ELi128ELi32ELi4ES3_EELb1ELb1ELb0ELb0ELb0ELb0ELb0ELb0EEEvNS_16Flash_fwd_paramsE:
[----:B------:R-:W-:-:S03]  /*0000*/  MOV R1, c[0x0][0x28] ;  /* 0x00000a0000017a02 */ /* 0x000fc60000000f00 */
[----:B------:R-:W-:Y:S01]  /*0010*/  ULDC.U8 UR4, c[0x0][0x304] ;  /* 0x0000c10000047ab9 */ /* 0x000fe20000000000 */
[----:B------:R-:W-:Y:S01]  /*0020*/  IADD3 R1, R1, -0x68, RZ ;  /* 0xffffff9801017810 */ /* 0x000fe20007ffe0ff */
[----:B------:R-:W-:Y:S01]  /*0030*/  ULDC.64 UR30, c[0x0][0x2f0] ;  /* 0x0000bc00001e7ab9 */ /* 0x000fe20000000a00 */
[----:B------:R-:W-:Y:S01]  /*0040*/  ISETP.NE.AND P2, PT, RZ, UR4, PT ;  /* 0x00000004ff007c0c */ /* 0x000fe2000bf45270 */
[----:B------:R-:W-:Y:S01]  /*0050*/  IMAD.U32 R2, RZ, RZ, UR30 ;  /* 0x0000001eff027e24 */ /* 0x000fe2000f8e00ff */
[----:B------:R-:W-:Y:S01]  /*0060*/  ULDC.64 UR26, c[0x0][0x118] ;  /* 0x00004600001a7ab9 */ /* 0x000fe20000000a00 */
[----:B------:R-:W-:Y:S02]  /*0070*/  IMAD.U32 R3, RZ, RZ, UR31 ;  /* 0x0000001fff037e24 */ /* 0x000fe4000f8e00ff */
[----:B------:R-:W-:Y:S02]  /*0080*/  IMAD.MOV.U32 R8, RZ, RZ, c[0x0][0x2fc] ;  /* 0x0000bf00ff087624 */ /* 0x000fe400078e00ff */
[----:B------:R-:W-:Y:S01]  /*0090*/  IMAD.MOV.U32 R7, RZ, RZ, c[0x0][0x2f8] ;  /* 0x0000be00ff077624 */ /* 0x000fe200078e00ff */
[----:B------:R-:W1:Y:S01]  /*00a0*/  S2UR UR6, SR_CTAID.X ;  /* 0x00000000000679c3 */ /* 0x000e620000002500 */
[----:B------:R-:W2:Y:S01]  /*00b0*/  S2R R20, SR_TID.X ;  /* 0x0000000000147919 */ /* 0x000ea20000002100 */
[----:B------:R-:W-:-:S02]  /*00c0*/  ULDC.64 UR4, c[0x0][0x250] ;  /* 0x0000940000047ab9 */ /* 0x000fc40000000a00 */
[----:B------:R-:W-:Y:S01]  /*00d0*/  ULDC.64 UR8, c[0x0][0x240] ;  /* 0x0000900000087ab9 */ /* 0x000fe20000000a00 */
[----:B------:R3:W4:Y:S02]  /*00e0*/  @P2 LDG.E.64 R4, [R2.64] ;  /* 0x0000001a02042981 */ /* 0x000724000c1e1b00 */
[----:B---3--:R-:W-:Y:S01]  /*00f0*/  @P2 IMAD.MOV.U32 R2, RZ, RZ, R7 ;  /* 0x000000ffff022224 */ /* 0x008fe200078e0007 */
[----:B------:R-:W-:-:S06]  /*0100*/  @P2 MOV R3, R8 ;  /* 0x0000000800032202 */ /* 0x000fcc0000000f00 */
[----:B------:R-:W3:Y:S01]  /*0110*/  @P2 LDG.E.64 R2, [R2.64] ;  /* 0x0000001a02022981 */ /* 0x000ee2000c1e1b00 */
[----:B------:R-:W5:Y:S01]  /*0120*/  S2UR UR12, SR_CTAID.Y ;  /* 0x00000000000c79c3 */ /* 0x000f620000002600 */
[----:B------:R-:W-:Y:S02]  /*0130*/  UISETP.NE.U32.AND UP1, UPT, URZ, UR4, UPT ;  /* 0x000000043f00728c */ /* 0x000fe4000bf25070 */
[----:B------:R-:W-:Y:S02]  /*0140*/  UISETP.NE.U32.AND UP2, UPT, URZ, UR8, UPT ;  /* 0x000000083f00728c */ /* 0x000fe4000bf45070 */
[----:B------:R-:W-:Y:S02]  /*0150*/  UISETP.NE.AND.EX UP1, UPT, URZ, UR5, UPT, UP1 ;  /* 0x000000053f00728c */ /* 0x000fe4000bf25310 */
[----:B------:R-:W-:Y:S01]  /*0160*/  UISETP.NE.AND.EX UP2, UPT, URZ, UR9, UPT, UP2 ;  /* 0x000000093f00728c */ /* 0x000fe2000bf45320 */
[----:B------:R-:W1:Y:S01]  /*0170*/  S2UR UR11, SR_CTAID.Z ;  /* 0x00000000000b79c3 */ /* 0x000e620000002700 */
[----:B------:R-:W-:-:S02]  /*0180*/  ULDC.64 UR4, c[0x0][0x248] ;  /* 0x0000920000047ab9 */ /* 0x000fc40000000a00 */
[----:B------:R-:W-:Y:S02]  /*0190*/  UISETP.EQ.U32.AND UP0, UPT, URZ, UR4, UPT ;  /* 0x000000043f00728c */ /* 0x000fe4000bf02070 */
[----:B------:R-:W-:Y:S01]  /*01a0*/  UMOV UR23, 0x4 ;  /* 0x0000000400177882 */ /* 0x000fe20000000000 */
[----:B------:R-:W-:Y:S01]  /*01b0*/  PLOP3.LUT P0, PT, PT, PT, UP2, 0x80, 0x0 ;  /* 0x000000000000781c */ /* 0x000fe20003f0f028 */
[----:B------:R-:W-:Y:S02]  /*01c0*/  ULDC.64 UR8, c[0x0][0x240] ;  /* 0x0000900000087ab9 */ /* 0x000fe40000000a00 */
[----:B-----5:R-:W-:Y:S02]  /*01d0*/  UIMAD.WIDE UR8, UR12, UR23, UR8 ;  /* 0x000000170c0872a5 */ /* 0x020fe4000f8e0208 */
[----:B-1----:R-:W-:-:S06]  /*01e0*/  ULOP3.LUT UR7, UR11, UR6, UR12, 0xfe, !UPT ;  /* 0x000000060b077292 */ /* 0x002fcc000f8efe0c */
[----:B--2---:R-:W-:Y:S01]  /*01f0*/  LOP3.LUT P3, RZ, R20, UR7, RZ, 0xfc, !PT ;  /* 0x0000000714ff7c12 */ /* 0x004fe2000f86fcff */
[----:B------:R-:W-:Y:S02]  /*0200*/  ULDC.U8 UR7, c[0x0][0x312] ;  /* 0x0000c48000077ab9 */ /* 0x000fe40000000000 */
[----:B------:R-:W-:-:S04]  /*0210*/  UISETP.NE.AND UP3, UPT, UR7, URZ, UPT ;  /* 0x0000003f0700728c */ /* 0x000fc8000bf65270 */
[----:B------:R-:W-:-:S06]  /*0220*/  UISETP.EQ.OR.EX UP0, UPT, URZ, UR5, !UP3, UP0 ;  /* 0x000000053f00728c */ /* 0x000fcc000df02700 */
[----:B------:R-:W-:Y:S02]  /*0230*/  @!P3 IMAD.MOV.U32 R10, RZ, RZ, c[0x0][0x308] ;  /* 0x0000c200ff0ab624 */ /* 0x000fe400078e00ff */
[----:B------:R-:W-:Y:S01]  /*0240*/  @!P3 IMAD.MOV.U32 R11, RZ, RZ, c[0x0][0x30c] ;  /* 0x0000c300ff0bb624 */ /* 0x000fe200078e00ff */
[----:B------:R-:W-:Y:S02]  /*0250*/  ULDC.64 UR4, c[0x0][0x248] ;  /* 0x0000920000047ab9 */ /* 0x000fe40000000a00 */
[----:B------:R-:W-:Y:S01]  /*0260*/  UIMAD.WIDE UR4, UR12, UR23, UR4 ;  /* 0x000000170c0472a5 */ /* 0x000fe2000f8e0204 */
[----:B----4-:R-:W1:Y:S08]  /*0270*/  @P2 R2UR UR30, R4 ;  /* 0x00000000041e23c2 */ /* 0x010e7000000e0000 */
[----:B------:R-:W2:Y:S01]  /*0280*/  @P2 R2UR UR31, R5 ;  /* 0x00000000051f23c2 */ /* 0x000ea200000e0000 */
[----:B-1----:R-:W-:Y:S01]  /*0290*/  IMAD.U32 R4, RZ, RZ, UR30 ;  /* 0x0000001eff047e24 */ /* 0x002fe2000f8e00ff */
[----:B---3--:R-:W-:Y:S01]  /*02a0*/  @P2 IADD3 R7, P1, R2, c[0x0][0x300], RZ ;  /* 0x0000c00002072a10 */ /* 0x008fe20007f3e0ff */
[----:B------:R-:W-:Y:S01]  /*02b0*/  IMAD.U32 R2, RZ, RZ, UR8 ;  /* 0x00000008ff027e24 */ /* 0x000fe2000f8e00ff */
[----:B--2---:R-:W-:-:S03]  /*02c0*/  MOV R5, UR31 ;  /* 0x0000001f00057c02 */ /* 0x004fc60008000f00 */
[----:B------:R-:W-:Y:S01]  /*02d0*/  @P2 IMAD.X R8, RZ, RZ, R3, P1 ;  /* 0x000000ffff082224 */ /* 0x000fe200008e0603 */
[----:B------:R-:W-:Y:S01]  /*02e0*/  PLOP3.LUT P2, PT, PT, PT, UP0, 0x80, 0x0 ;  /* 0x000000000000781c */ /* 0x000fe20003f4f008 */
[----:B------:R1:W-:Y:S01]  /*02f0*/  @!P3 STG.E.64 [R10.64], R4 ;  /* 0x000000040a00b986 */ /* 0x0003e2000c101b1a */
[----:B------:R-:W-:Y:S01]  /*0300*/  IMAD.U32 R3, RZ, RZ, UR9 ;  /* 0x00000009ff037e24 */ /* 0x000fe2000f8e00ff */
[----:B------:R-:W-:Y:S01]  /*0310*/  ULDC.64 UR8, c[0x0][0x250] ;  /* 0x0000940000087ab9 */ /* 0x000fe20000000a00 */
[----:B------:R-:W-:Y:S01]  /*0320*/  PLOP3.LUT P1, PT, PT, PT, UP1, 0x80, 0x0 ;  /* 0x000000000000781c */ /* 0x000fe20003f2f018 */
[----:B------:R-:W-:Y:S01]  /*0330*/  @UP1 UIMAD.WIDE UR8, UR12, UR23, UR8 ;  /* 0x000000170c0812a5 */ /* 0x000fe2000f8e0208 */
[----:B-1----:R-:W-:Y:S01]  /*0340*/  @!P3 MOV R4, R7 ;  /* 0x000000070004b202 */ /* 0x002fe20000000f00 */
[----:B------:R-:W-:-:S05]  /*0350*/  @!P3 IMAD.MOV.U32 R5, RZ, RZ, R8 ;  /* 0x000000ffff05b224 */ /* 0x000fca00078e0008 */
[----:B------:R1:W-:Y:S04]  /*0360*/  @!P3 STG.E.64 [R10.64+0x8], R4 ;  /* 0x000008040a00b986 */ /* 0x0003e8000c101b1a */
[----:B------:R2:W3:Y:S04]  /*0370*/  @P0 LDG.E R9, [R2.64] ;  /* 0x0000001a02090981 */ /* 0x0004e8000c1e1900 */
[----:B------:R2:W4:Y:S01]  /*0380*/  @P0 LDG.E R6, [R2.64+0x4] ;  /* 0x0000041a02060981 */ /* 0x000522000c1e1900 */
[----:B-1----:R-:W-:Y:S02]  /*0390*/  IMAD.U32 R4, RZ, RZ, UR8 ;  /* 0x00000008ff047e24 */ /* 0x002fe4000f8e00ff */
[----:B------:R-:W-:Y:S01]  /*03a0*/  IMAD.U32 R5, RZ, RZ, UR9 ;  /* 0x00000009ff057e24 */ /* 0x000fe2000f8e00ff */
[----:B--2---:R-:W-:Y:S01]  /*03b0*/  MOV R2, UR4 ;  /* 0x0000000400027c02 */ /* 0x004fe20008000f00 */
[----:B------:R-:W-:-:S03]  /*03c0*/  IMAD.U32 R3, RZ, RZ, UR5 ;  /* 0x00000005ff037e24 */ /* 0x000fc6000f8e00ff */
[----:B------:R1:W2:Y:S04]  /*03d0*/  @P1 LDG.E R4, [R4.64] ;  /* 0x0000001a04041981 */ /* 0x0002a8000c1e1900 */
[----:B------:R-:W5:Y:S01]  /*03e0*/  @!P2 LDG.E R0, [R2.64] ;  /* 0x0000001a0200a981 */ /* 0x000f62000c1e1900 */
[----:B------:R-:W-:Y:S02]  /*03f0*/  UMOV UR25, 0xffffffff ;  /* 0xffffffff00197882 */ /* 0x000fe40000000000 */
[----:B------:R-:W-:Y:S02]  /*0400*/  UMOV UR15, 0xffffffff ;  /* 0xffffffff000f7882 */ /* 0x000fe40000000000 */
[----:B------:R-:W-:Y:S02]  /*0410*/  ULDC UR4, c[0x0][0x1c0] ;  /* 0x0000700000047ab9 */ /* 0x000fe40000000800 */
[----:B------:R-:W-:-:S02]  /*0420*/  UIMAD UR4, UR12, UR4, UR11 ;  /* 0x000000040c0472a4 */ /* 0x000fc4000f8e020b */
[----:B------:R-:W-:Y:S02]  /*0430*/  UMOV UR14, URZ ;  /* 0x0000003f000e7c82 */ /* 0x000fe40008000000 */
[----:B------:R-:W-:-:S04]  /*0440*/  USHF.L.U32 UR5, UR4, 0x5, URZ ;  /* 0x0000000504057899 */ /* 0x000fc8000800063f */
[----:B------:R-:W-:Y:S01]  /*0450*/  USHF.R.S32.HI UR4, URZ, 0x1f, UR5 ;  /* 0x0000001f3f047899 */ /* 0x000fe20008011405 */
[----:B-1----:R-:W-:Y:S01]  /*0460*/  SHF.R.S32.HI R5, RZ, 0x1f, R20 ;  /* 0x0000001fff057819 */ /* 0x002fe20000011414 */
[----:B---3--:R1:W3:Y:S08]  /*0470*/  @P0 R2UR UR25, R9 ;  /* 0x00000000091903c2 */ /* 0x0082f000000e0000 */
[----:B----4-:R-:W3:Y:S01]  /*0480*/  @P0 R2UR UR10, R6 ;  /* 0x00000000060a03c2 */ /* 0x010ee200000e0000 */
[----:B-1----:R-:W-:-:S07]  /*0490*/  LEA.HI R9, R5, R20, RZ, 0x5 ;  /* 0x0000001405097211 */ /* 0x002fce00078f28ff */
[----:B--2---:R1:W2:Y:S01]  /*04a0*/  @P1 R2UR UR14, R4 ;  /* 0x00000000040e13c2 */ /* 0x0042a200000e0000 */
[----:B---3--:R-:W-:-:S07]  /*04b0*/  @UP2 UIADD3 UR10, UR10, -UR25, URZ ;  /* 0x800000190a0a2290 */ /* 0x008fce000fffe03f */
[----:B-----5:R3:W4:Y:S01]  /*04c0*/  @!P2 R2UR UR15, R0 ;  /* 0x00000000000fa3c2 */ /* 0x02072200000e0000 */
[----:B------:R-:W-:Y:S01]  /*04d0*/  ISETP.NE.U32.AND P2, PT, RZ, c[0x0][0x248], PT ;  /* 0x00009200ff007a0c */ /* 0x000fe20003f45070 */
[----:B------:R-:W-:-:S03]  /*04e0*/  @!UP2 ULDC UR10, c[0x0][0x214] ;  /* 0x00008500000aaab9 */ /* 0x000fc60000000800 */
[----:B------:R-:W-:Y:S02]  /*04f0*/  ISETP.NE.AND.EX P2, PT, RZ, c[0x0][0x24c], PT, P2 ;  /* 0x00009300ff007a0c */ /* 0x000fe40003f45320 */
[----:B---3--:R-:W-:-:S05]  /*0500*/  LOP3.LUT R0, R9, 0xffffffe0, RZ, 0xc0, !PT ;  /* 0xffffffe009007812 */ /* 0x008fca00078ec0ff */
[----:B------:R-:W-:-:S05]  /*0510*/  IMAD.IADD R16, R20, 0x1, -R0 ;  /* 0x0000000114107824 */ /* 0x000fca00078e0a00 */
[--C-:B------:R-:W-:Y:S02]  /*0520*/  IADD3 R243, P1, P0, R7, UR5, R16.reuse ;  /* 0x0000000507f37c10 */ /* 0x100fe4000f83e010 */
[----:B------:R-:W-:-:S03]  /*0530*/  SHF.R.S32.HI R0, RZ, 0x1f, R16 ;  /* 0x0000001fff007819 */ /* 0x000fc60000011410 */
[----:B------:R1:W-:Y:S01]  /*0540*/  STL [R1+0x40], R243 ;  /* 0x000040f301007387 */ /* 0x0003e20000100800 */
[----:B------:R-:W-:Y:S01]  /*0550*/  IADD3.X R96, R8, UR4, R0, P1, P0 ;  /* 0x0000000408607c10 */ /* 0x000fe20008fe0400 */
[----:B-12-4-:R-:W-:Y:S05]  /*0560*/  @!P2 BRA `(.L_x_768) ;  /* 0x000000700000a947 */ /* 0x016fea0003800000 */
[----:B------:R-:W-:-:S13]  /*0570*/  PLOP3.LUT P0, PT, PT, PT, UP3, 0x80, 0x0 ;  /* 0x000000000000781c */ /* 0x000fda0003f0f038 */
[----:B------:R-:W2:Y:S04]  /*0580*/  @P0 LDG.E R0, [R2.64+0x4] ;  /* 0x0000041a02000981 */ /* 0x000ea8000c1e1900 */
[----:B------:R-:W3:Y:S01]  /*0590*/  @!P0 LDG.E R2, [R2.64] ;  /* 0x0000001a02028981 */ /* 0x000ee2000c1e1900 */
[----:B--2---:R-:W1:Y:S02]  /*05a0*/  @P0 R2UR UR7, R0 ;  /* 0x00000000000703c2 */ /* 0x004e6400000e0000 */
[----:B-1----:R-:W-:-:S11]  /*05b0*/  @UP3 UIADD3 UR7, UR7, -UR15, URZ ;  /* 0x8000000f07073290 */ /* 0x002fd6000fffe03f */
[----:B---3--:R1:W2:Y:S02]  /*05c0*/  @!P0 R2UR UR7, R2 ;  /* 0x00000000020783c2 */ /* 0x0082a400000e0000 */
[----:B-12---:R-:W-:Y:S05]  /*05d0*/  BRA `(.L_x_769) ;  /* 0x0000001000007947 */ /* 0x006fea0003800000 */
.L_x_768:
[----:B------:R-:W-:Y:S02]  /*05e0*/  ULDC UR7, c[0x0][0x218] ;  /* 0x0000860000077ab9 */ /* 0x000fe40000000800 */
.L_x_769:
        /* <DEDUP_REMOVED lines=21> */
[----:B------:R-:W-:Y:S02]  /*0740*/  UIADD3 UR4, -UR10, 0x9f, UR9 ;  /* 0x0000009f0a047890 */ /* 0x000fe4000fffe109 */
        /* <DEDUP_REMOVED lines=14> */
[----:B------:R-:W-:Y:S01]  /*0830*/  UISETP.NE.AND UP1, UPT, UR25, -0x1, UPT ;  /* 0xffffffff1900788c */ /* 0x000fe2000bf25270 */
[----:B------:R-:W1:Y:S01]  /*0840*/  LDC.U8 R232, c[0x0][0x2d8] ;  /* 0x0000b600ffe87b82 */ /* 0x000e620000000000 */
        /* <DEDUP_REMOVED lines=14> */
[----:B------:R-:W-:Y:S02]  /*0930*/  @!UP1 UIADD3 UR13, UR19, UR16, URZ ;  /* 0x00000010130d9290 */ /* 0x000fe4000fffe03f */
[----:B------:R-:W-:-:S02]  /*0940*/  @UP0 UIMAD UR7, UR17, UR5, UR33 ;  /* 0x00000005110702a4 */ /* 0x000fc4000f8e0221 */
[----:B------:R-:W-:Y:S02]  /*0950*/  @!UP1 UMOV UR6, UR18 ;  /* 0x0000001200069c82 */ /* 0x000fe40008000000 */
[----:B------:R-:W-:Y:S01]  /*0960*/  @UP0 UMOV UR16, UR32 ;  /* 0x0000002000100c82 */ /* 0x000fe20008000000 */
[----:B------:R-:W-:Y:S05]  /*0970*/  @P0 BRA `(.L_x_771) ;  /* 0x000000d000000947 */ /* 0x000fea0003800000 */
[----:B-1----:R-:W-:Y:S02]  /*0980*/  USHF.R.S32.HI UR16, URZ, 0x1f, UR14 ;  /* 0x0000001f3f107899 */ /* 0x002fe4000801140e */
        /* <DEDUP_REMOVED lines=12> */
.L_x_771:
[----:B-1----:R-:W-:Y:S01]  /*0a50*/  IABS R4, c[0x0][0x1c8] ;  /* 0x0000720000047a13 */ /* 0x002fe20000000000 */
[----:B------:R-:W1:Y:S01]  /*0a60*/  S2R R6, SR_CTAID.Z ;  /* 0x0000000000067919 */ /* 0x000e620000002700 */
[----:B------:R-:W-:Y:S02]  /*0a70*/  ULDC UR4, c[0x0][0x1c8] ;  /* 0x0000720000047ab9 */ /* 0x000fe40000000800 */
[----:B------:R-:W2:Y:S01]  /*0a80*/  I2F.RP R2, R4 ;  /* 0x0000000400027306 */ /* 0x000ea20000209400 */
[----:B------:R-:W-:Y:S02]  /*0a90*/  ULOP3.LUT UR4, UR11, UR4, URZ, 0x3c, !UPT ;  /* 0x000000040b047292 */ /* 0x000fe4000f8e3c3f */
[----:B------:R-:W-:-:S04]  /*0aa0*/  @UP0 UIADD3 UR15, UR14, UR15, URZ ;  /* 0x0000000f0e0f0290 */ /* 0x000fc8000fffe03f */
[----:B------:R-:W-:Y:S01]  /*0ab0*/  ISETP.LE.AND P1, PT, RZ, UR4, PT ;  /* 0x00000004ff007c0c */ /* 0x000fe2000bf23270 */
[----:B------:R-:W-:Y:S02]  /*0ac0*/  ULDC.64 UR4, c[0x0][0x1a0] ;  /* 0x0000680000047ab9 */ /* 0x000fe40000000a00 */
[----:B------:R-:W-:-:S04]  /*0ad0*/  @UP0 UIMAD.WIDE.U32 UR18, UR15, UR4, URZ ;  /* 0x000000040f1202a5 */ /* 0x000fc8000f8e003f */
[----:B------:R-:W-:Y:S01]  /*0ae0*/  @UP0 UIMAD UR17, UR15, UR5, UR19 ;  /* 0x000000050f1102a4 */ /* 0x000fe2000f8e0213 */
[----:B--2---:R-:W2:Y:S01]  /*0af0*/  MUFU.RCP R2, R2 ;  /* 0x0000000200027308 */ /* 0x004ea20000001000 */
[----:B------:R-:W-:Y:S02]  /*0b00*/  USHF.R.S32.HI UR15, URZ, 0x1f, UR11 ;  /* 0x0000001f3f0f7899 */ /* 0x000fe4000801140b */
[----:B------:R-:W-:Y:S01]  /*0b10*/  @UP0 UMOV UR4, UR18 ;  /* 0x0000001200040c82 */ /* 0x000fe20008000000 */
[----:B-1----:R-:W-:Y:S02]  /*0b20*/  IABS R6, R6 ;  /* 0x0000000600067213 */ /* 0x002fe40000000000 */
[----:B--2---:R-:W-:-:S04]  /*0b30*/  IADD3 R2, R2, 0xffffffe, RZ ;  /* 0x0ffffffe02027810 */ /* 0x004fc80007ffe0ff */
        /* <DEDUP_REMOVED lines=25> */
[----:B------:R-:W-:Y:S02]  /*0cd0*/  UIADD3 UR19, UR19, UR17, URZ ;  /* 0x0000001113137290 */ /* 0x000fe4000fffe03f */
[----:B------:R-:W-:Y:S02]  /*0ce0*/  ULDC.64 UR4, c[0x0][0x188] ;  /* 0x0000620000047ab9 */ /* 0x000fe40000000a00 */
[----:B------:R-:W-:Y:S02]  /*0cf0*/  UIMAD UR14, UR14, UR4, URZ ;  /* 0x000000040e0e72a4 */ /* 0x000fe4000f8e023f */
[----:B------:R-:W-:Y:S02]  /*0d00*/  UIMAD.WIDE.U32 UR18, UR12, UR4, UR18 ;  /* 0x000000040c1272a5 */ /* 0x000fe4000f8e0012 */
[----:B------:R-:W-:-:S04]  /*0d10*/  UIMAD UR5, UR12, UR5, UR14 ;  /* 0x000000050c0572a4 */ /* 0x000fc8000f8e020e */
[----:B------:R-:W-:Y:S02]  /*0d20*/  UIADD3 UR17, UR19, UR5, URZ ;  /* 0x0000000513117290 */ /* 0x000fe4000fffe03f */
[----:B------:R-:W-:Y:S02]  /*0d30*/  UMOV UR4, UR18 ;  /* 0x0000001200047c82 */ /* 0x000fe40008000000 */
.L_x_772:
[CC--:B------:R-:W-:Y:S01]  /*0d40*/  LEA.HI R0, R5.reuse, R20.reuse, RZ, 0x3 ;  /* 0x0000001405007211 */ /* 0x0c0fe200078f18ff */
[----:B------:R-:W1:Y:S01]  /*0d50*/  S2R R14, SR_CTAID.Z ;  /* 0x00000000000e7919 */ /* 0x000e620000002700 */
[CC--:B------:R-:W-:Y:S01]  /*0d60*/  LEA.HI R17, R5.reuse, R20.reuse, RZ, 0x4 ;  /* 0x0000001405117211 */ /* 0x0c0fe200078f20ff */
[----:B------:R-:W-:Y:S01]  /*0d70*/  UIADD3 UR18, -UR9, UR10, URZ ;  /* 0x0000000a09127290 */ /* 0x000fe2000fffe13f */
[----:B------:R-:W-:Y:S01]  /*0d80*/  SHF.R.S32.HI R10, RZ, 0x3, R0 ;  /* 0x00000003ff0a7819 */ /* 0x000fe20000011400 */
[----:B------:R-:W2:Y:S01]  /*0d90*/  S2R R21, SR_CTAID.X ;  /* 0x0000000000157919 */ /* 0x000ea20000002500 */
[----:B------:R-:W-:Y:S01]  /*0da0*/  LOP3.LUT R0, R0, 0xfffffff8, RZ, 0xc0, !PT ;  /* 0xfffffff800007812 */ /* 0x000fe200078ec0ff */
[----:B------:R-:W-:Y:S01]  /*0db0*/  BSSY B0, `(.L_x_773) ;  /* 0x0000054000007945 */ /* 0x000fe20003800000 */
[----:B------:R-:W-:Y:S01]  /*0dc0*/  LEA.HI R5, R5, R20, RZ, 0x6 ;  /* 0x0000001405057211 */ /* 0x000fe200078f30ff */
[----:B------:R-:W-:Y:S01]  /*0dd0*/  IMAD.SHL.U32 R2, R10, 0x40, RZ ;  /* 0x000000400a027824 */ /* 0x000fe200078e00ff */
[----:B------:R-:W-:Y:S01]  /*0de0*/  SHF.R.S32.HI R11, RZ, 0x1f, R10 ;  /* 0x0000001fff0b7819 */ /* 0x000fe2000001140a */
[----:B------:R-:W-:Y:S01]  /*0df0*/  IMAD.IADD R28, R20, 0x1, -R0 ;  /* 0x00000001141c7824 */ /* 0x000fe200078e0a00 */
[----:B------:R-:W-:Y:S01]  /*0e00*/  LOP3.LUT R0, R17, 0xfffffff0, RZ, 0xc0, !PT ;  /* 0xfffffff011007812 */ /* 0x000fe200078ec0ff */
[----:B------:R-:W-:Y:S01]  /*0e10*/  IMAD.SHL.U32 R5, R5, 0x8, RZ ;  /* 0x0000000805057824 */ /* 0x000fe200078e00ff */
[----:B------:R-:W-:Y:S01]  /*0e20*/  LOP3.LUT R3, R2, 0x1c0, RZ, 0xc0, !PT ;  /* 0x000001c002037812 */ /* 0x000fe200078ec0ff */
[----:B------:R-:W-:Y:S01]  /*0e30*/  IMAD.SHL.U32 R100, R28, 0x8, RZ ;  /* 0x000000081c647824 */ /* 0x000fe200078e00ff */
[----:B------:R-:W-:Y:S01]  /*0e40*/  SHF.R.S32.HI R92, RZ, 0x5, R9 ;  /* 0x00000005ff5c7819 */ /* 0x000fe20000011409 */
[----:B------:R-:W-:-:S03]  /*0e50*/  IMAD.IADD R0, R20, 0x1, -R0 ;  /* 0x0000000114007824 */ /* 0x000fc600078e0a00 */
[----:B------:R-:W-:Y:S02]  /*0e60*/  LOP3.LUT R2, R3, 0x38, R100, 0xf8, !PT ;  /* 0x0000003803027812 */ /* 0x000fe400078ef864 */
[----:B------:R-:W-:Y:S02]  /*0e70*/  SHF.R.U32.HI R3, RZ, 0x3, R3 ;  /* 0x00000003ff037819 */ /* 0x000fe40000011603 */
[----:B------:R-:W-:Y:S02]  /*0e80*/  SHF.R.S32.HI R6, RZ, 0x1f, R0 ;  /* 0x0000001fff067819 */ /* 0x000fe40000011400 */
[----:B------:R-:W-:Y:S02]  /*0e90*/  LOP3.LUT R3, R2, R3, RZ, 0x3c, !PT ;  /* 0x0000000302037212 */ /* 0x000fe400078e3cff */
[----:B------:R-:W-:Y:S01]  /*0ea0*/  SHF.R.S32.HI R101, RZ, 0x1f, R100 ;  /* 0x0000001fff657819 */ /* 0x000fe20000011464 */
[----:B--2---:R-:W-:Y:S01]  /*0eb0*/  IMAD.WIDE R30, R21, 0x80, R10 ;  /* 0x00000080151e7825 */ /* 0x004fe200078e020a */
[----:B------:R-:W-:-:S02]  /*0ec0*/  LEA.HI R19, R6, R0, RZ, 0x3 ;  /* 0x0000000006137211 */ /* 0x000fc400078f18ff */
[----:B------:R-:W-:Y:S01]  /*0ed0*/  IADD3 R2, P0, R100, UR6, RZ ;  /* 0x0000000664027c10 */ /* 0x000fe2000ff1e0ff */
[----:B------:R-:W-:Y:S01]  /*0ee0*/  IMAD.WIDE.U32 R6, R10, c[0x0][0x198], R100 ;  /* 0x000066000a067a25 */ /* 0x000fe200078e0064 */
[----:B------:R-:W-:Y:S01]  /*0ef0*/  LOP3.LUT R219, R3, 0xfffffe00, R5, 0xf8, !PT ;  /* 0xfffffe0003db7812 */ /* 0x000fe200078ef805 */
[----:B------:R2:W-:Y:S01]  /*0f00*/  STL.64 [R1], R100 ;  /* 0x0000006401007387 */ /* 0x0005e20000100a00 */
[----:B------:R-:W-:Y:S01]  /*0f10*/  LOP3.LUT R8, R19, 0xfffffff8, RZ, 0xc0, !PT ;  /* 0xfffffff813087812 */ /* 0x000fe200078ec0ff */
[----:B------:R-:W-:Y:S01]  /*0f20*/  IMAD R5, R11, c[0x0][0x198], RZ ;  /* 0x000066000b057a24 */ /* 0x000fe200078e02ff */
[----:B------:R-:W-:Y:S01]  /*0f30*/  IADD3.X R3, R101, UR13, RZ, P0, !PT ;  /* 0x0000000d65037c10 */ /* 0x000fe200087fe4ff */
[----:B------:R-:W-:Y:S01]  /*0f40*/  IMAD.SHL.U32 R219, R219, 0x2, RZ ;  /* 0x00000002dbdb7824 */ /* 0x000fe200078e00ff */
[----:B------:R-:W-:Y:S01]  /*0f50*/  IADD3 R6, P0, R6, UR16, RZ ;  /* 0x0000001006067c10 */ /* 0x000fe2000ff1e0ff */
[----:B------:R-:W-:Y:S01]  /*0f60*/  IMAD R5, R10, c[0x0][0x19c], R5 ;  /* 0x000067000a057a24 */ /* 0x000fe200078e0205 */
[----:B------:R-:W-:Y:S01]  /*0f70*/  IADD3 R251, R100, 0x40, RZ ;  /* 0x0000004064fb7810 */ /* 0x000fe20007ffe0ff */
[----:B------:R-:W-:Y:S01]  /*0f80*/  IMAD.IADD R18, R0, 0x1, -R8 ;  /* 0x0000000100127824 */ /* 0x000fe200078e0a08 */
[----:B------:R-:W-:Y:S01]  /*0f90*/  SHF.R.S32.HI R0, RZ, 0x1f, R4 ;  /* 0x0000001fff007819 */ /* 0x000fe20000011404 */
[----:B-1----:R-:W-:Y:S01]  /*0fa0*/  IMAD.WIDE.U32 R14, R14, c[0x0][0x1a8], R2 ;  /* 0x00006a000e0e7a25 */ /* 0x002fe200078e0002 */
[----:B------:R-:W-:-:S03]  /*0fb0*/  IADD3.X R7, R7, UR7, R5, P0, !PT ;  /* 0x0000000707077c10 */ /* 0x000fc600087fe405 */
[----:B------:R-:W-:Y:S02]  /*0fc0*/  IMAD R8, R11, c[0x0][0x1a0], RZ ;  /* 0x000068000b087a24 */ /* 0x000fe400078e02ff */
[----:B------:R-:W-:-:S04]  /*0fd0*/  IMAD.WIDE.U32 R2, R10, c[0x0][0x1a0], R100 ;  /* 0x000068000a027a25 */ /* 0x000fc800078e0064 */
[----:B------:R-:W-:Y:S01]  /*0fe0*/  IMAD R5, R10, c[0x0][0x1a4], R8 ;  /* 0x000069000a057a24 */ /* 0x000fe200078e0208 */
[----:B------:R-:W-:Y:S01]  /*0ff0*/  IADD3 R2, P0, R2, UR4, RZ ;  /* 0x0000000402027c10 */ /* 0x000fe2000ff1e0ff */
[C---:B------:R-:W-:Y:S01]  /*1000*/  IMAD R8, R0.reuse, c[0x0][0x1b0], RZ ;  /* 0x00006c0000087a24 */ /* 0x040fe200078e02ff */
[----:B------:R-:W-:Y:S01]  /*1010*/  ULDC.64 UR4, c[0x0][0x1a8] ;  /* 0x00006a0000047ab9 */ /* 0x000fe20000000a00 */
[----:B------:R-:W-:Y:S01]  /*1020*/  IMAD R0, R0, c[0x0][0x1b8], RZ ;  /* 0x00006e0000007a24 */ /* 0x000fe200078e02ff */
[----:B------:R-:W-:Y:S01]  /*1030*/  IADD3.X R3, R3, UR17, R5, P0, !PT ;  /* 0x0000001103037c10 */ /* 0x000fe200087fe405 */
[----:B------:R-:W-:Y:S01]  /*1040*/  IMAD R8, R4, c[0x0][0x1b4], R8 ;  /* 0x00006d0004087a24 */ /* 0x000fe200078e0208 */
[----:B------:R-:W-:Y:S01]  /*1050*/  ISETP.GE.AND P0, PT, R10, UR18, PT ;  /* 0x000000120a007c0c */ /* 0x000fe2000bf06270 */
[C---:B------:R-:W-:Y:S01]  /*1060*/  IMAD R0, R4.reuse, c[0x0][0x1bc], R0 ;  /* 0x00006f0004007a24 */ /* 0x040fe200078e0200 */
[----:B------:R-:W-:Y:S01]  /*1070*/  UIMAD UR4, UR15, UR4, URZ ;  /* 0x000000040f0472a4 */ /* 0x000fe2000f8e023f */
[----:B------:R-:W-:Y:S01]  /*1080*/  IMAD.WIDE.U32 R22, R4, c[0x0][0x1b8], R2 ;  /* 0x00006e0004167a25 */ /* 0x000fe200078e0002 */
[----:B------:R-:W-:-:S02]  /*1090*/  R2P PR, R18, 0x6 ;  /* 0x0000000612007804 */ /* 0x000fc40000000000 */
[----:B------:R-:W-:Y:S01]  /*10a0*/  UIMAD UR4, UR11, UR5, UR4 ;  /* 0x000000050b0472a4 */ /* 0x000fe2000f8e0204 */
[----:B------:R-:W-:-:S04]  /*10b0*/  IMAD.WIDE.U32 R246, R4, c[0x0][0x1b0], R6 ;  /* 0x00006c0004f67a25 */ /* 0x000fc800078e0006 */
[----:B------:R-:W-:Y:S01]  /*10c0*/  IMAD.IADD R25, R23, 0x1, R0 ;  /* 0x0000000117197824 */ /* 0x000fe200078e0200 */
[----:B------:R2:W-:Y:S01]  /*10d0*/  STL.64 [R1+0x18], R246 ;  /* 0x000018f601007387 */ /* 0x0005e20000100a00 */
[----:B------:R-:W-:Y:S01]  /*10e0*/  IMAD.IADD R27, R247, 0x1, R8 ;  /* 0x00000001f71b7824 */ /* 0x000fe200078e0208 */
[----:B------:R-:W-:Y:S01]  /*10f0*/  IADD3 R13, R15, UR4, RZ ;  /* 0x000000040f0d7c10 */ /* 0x000fe2000fffe0ff */
[----:B------:R-:W-:Y:S01]  /*1100*/  IMAD.MOV.U32 R4, RZ, RZ, 0x10 ;  /* 0x00000010ff047424 */ /* 0x000fe200078e00ff */
[----:B------:R2:W-:Y:S01]  /*1110*/  STL.64 [R1+0x48], R22 ;  /* 0x0000481601007387 */ /* 0x0005e20000100a00 */
[----:B------:R-:W-:-:S03]  /*1120*/  IMAD.MOV.U32 R2, RZ, RZ, 0x20 ;  /* 0x00000020ff027424 */ /* 0x000fc600078e00ff */
[----:B------:R2:W-:Y:S01]  /*1130*/  STL.64 [R1+0x8], R30 ;  /* 0x0000081e01007387 */ /* 0x0005e20000100a00 */
[----:B------:R-:W-:Y:S02]  /*1140*/  SEL R4, R4, 0xfffffff0, !P1 ;  /* 0xfffffff004047807 */ /* 0x000fe40004800000 */
[----:B------:R-:W-:Y:S01]  /*1150*/  SEL R2, R2, 0xffffffe0, !P2 ;  /* 0xffffffe002027807 */ /* 0x000fe20005000000 */
        /* <DEDUP_REMOVED lines=25> */
.L_x_774:
[----:B------:R-:W-:Y:S05]  /*12f0*/  BSYNC B0 ;  /* 0x0000000000007941 */ /* 0x000fea0003800000 */
.L_x_773:
[----:B------:R-:W-:Y:S01]  /*1300*/  IADD3 R5, R10, 0x10, RZ ;  /* 0x000000100a057810 */ /* 0x000fe20007ffe0ff */
[----:B------:R-:W-:Y:S03]  /*1310*/  BSSY B0, `(.L_x_775) ;  /* 0x000001c000007945 */ /* 0x000fe60003800000 */
[----:B------:R-:W-:-:S13]  /*1320*/  ISETP.GE.AND P0, PT, R5, UR18, PT ;  /* 0x0000001205007c0c */ /* 0x000fda000bf06270 */
[----:B------:R-:W-:Y:S05]  /*1330*/  @P0 BRA `(.L_x_776) ;  /* 0x0000019000000947 */ /* 0x000fea0003800000 */
[----:B------:R-:W-:Y:S01]  /*1340*/  IADD3 R3, P0, R30, 0x10, RZ ;  /* 0x000000101e037810 */ /* 0x000fe20007f1e0ff */
[----:B-1----:R-:W-:Y:S01]  /*1350*/  IMAD.MOV.U32 R6, RZ, RZ, R14 ;  /* 0x000000ffff067224 */ /* 0x002fe200078e000e */
        /* <DEDUP_REMOVED lines=23> */
.L_x_776:
[----:B------:R-:W-:Y:S05]  /*14d0*/  BSYNC B0 ;  /* 0x0000000000007941 */ /* 0x000fea0003800000 */
.L_x_775:
        /* <DEDUP_REMOVED lines=29> */
.L_x_778:
[----:B------:R-:W-:Y:S05]  /*16b0*/  BSYNC B0 ;  /* 0x0000000000007941 */ /* 0x000fea0003800000 */
.L_x_777:
        /* <DEDUP_REMOVED lines=29> */
.L_x_780:
[----:B------:R-:W-:Y:S05]  /*1890*/  BSYNC B0 ;  /* 0x0000000000007941 */ /* 0x000fea0003800000 */
.L_x_779:
        /* <DEDUP_REMOVED lines=29> */
.L_x_782:
[----:B------:R-:W-:Y:S05]  /*1a70*/  BSYNC B0 ;  /* 0x0000000000007941 */ /* 0x000fea0003800000 */
.L_x_781:
[----:B------:R-:W-:Y:S01]  /*1a80*/  IADD3 R0, R10, 0x50, RZ ;  /* 0x000000500a007810 */ /* 0x000fe20007ffe0ff */
[----:B------:R-:W-:Y:S03]  /*1a90*/  BSSY B0, `(.L_x_783) ;  /* 0x000001d000007945 */ /* 0x000fe60003800000 */
[----:B------:R-:W-:Y:S01]  /*1aa0*/  ISETP.GE.AND P0, PT, R0, UR18, PT ;  /* 0x0000001200007c0c */ /* 0x000fe2000bf06270 */
[----:B------:R3:W-:-:S12]  /*1ab0*/  STL [R1+0x58], R0 ;  /* 0x0000580001007387 */ /* 0x0007d80000100800 */
[----:B------:R-:W-:Y:S05]  /*1ac0*/  @P0 BRA `(.L_x_784) ;  /* 0x0000019000000947 */ /* 0x000fea0003800000 */
[----:B------:R-:W-:Y:S01]  /*1ad0*/  IADD3 R3, P0, R30, 0x50, RZ ;  /* 0x000000501e037810 */ /* 0x000fe20007f1e0ff */
[----:B-1----:R-:W-:Y:S01]  /*1ae0*/  IMAD.MOV.U32 R6, RZ, RZ, R14 ;  /* 0x000000ffff067224 */ /* 0x002fe200078e000e */
[----:B------:R-:W-:Y:S02]  /*1af0*/  ISETP.GE.AND P1, PT, R100, c[0x0][0x220], PT ;  /* 0x0000880064007a0c */ /* 0x000fe40003f26270 */
[----:B------:R-:W-:Y:S01]  /*1b00*/  MOV R7, R13 ;  /* 0x0000000d00077202 */ /* 0x000fe20000000f00 */
[----:B---3--:R-:W-:Y:S01]  /*1b10*/  IMAD.X R0, RZ, RZ, R31, P0 ;  /* 0x000000ffff007224 */ /* 0x008fe200000e061f */
        /* <DEDUP_REMOVED lines=20> */
.L_x_784:
[----:B------:R-:W-:Y:S05]  /*1c60*/  BSYNC B0 ;  /* 0x0000000000007941 */ /* 0x000fea0003800000 */
.L_x_783:
[----:B---3--:R-:W-:Y:S01]  /*1c70*/  IADD3 R0, R10, 0x60, RZ ;  /* 0x000000600a007810 */ /* 0x008fe20007ffe0ff */
        /* <DEDUP_REMOVED lines=29> */
.L_x_786:
[----:B------:R-:W-:Y:S05]  /*1e50*/  BSYNC B0 ;  /* 0x0000000000007941 */ /* 0x000fea0003800000 */
.L_x_785:
[----:B---3--:R-:W-:Y:S01]  /*1e60*/  IADD3 R0, R10, 0x70, RZ ;  /* 0x000000700a007810 */ /* 0x008fe20007ffe0ff */
[----:B------:R-:W-:Y:S01]  /*1e70*/  UMOV UR19, 0x5 ;  /* 0x0000000500137882 */ /* 0x000fe20000000000 */
[----:B------:R-:W-:Y:S01]  /*1e80*/  BSSY B0, `(.L_x_787) ;  /* 0x0000020000007945 */ /* 0x000fe20003800000 */
[----:B------:R-:W-:Y:S01]  /*1e90*/  ULDC.64 UR6, c[0x0][0x198] ;  /* 0x0000660000067ab9 */ /* 0x000fe20000000a00 */
[----:B------:R-:W-:Y:S01]  /*1ea0*/  ISETP.GE.AND P0, PT, R0, UR18, PT ;  /* 0x0000001200007c0c */ /* 0x000fe2000bf06270 */
[----:B------:R3:W-:Y:S01]  /*1eb0*/  STL [R1+0x50], R0 ;  /* 0x0000500001007387 */ /* 0x0007e20000100800 */
[----:B------:R-:W-:Y:S02]  /*1ec0*/  USHF.L.U64.HI UR7, UR6, UR19, UR7 ;  /* 0x0000001306077299 */ /* 0x000fe40008010207 */
[----:B------:R-:W-:-:S09]  /*1ed0*/  USHF.L.U32 UR11, UR6, 0x5, URZ ;  /* 0x00000005060b7899 */ /* 0x000fd2000800063f */
[----:B------:R-:W-:Y:S05]  /*1ee0*/  @P0 BRA `(.L_x_788) ;  /* 0x0000019000000947 */ /* 0x000fea0003800000 */
[----:B---3--:R-:W-:Y:S01]  /*1ef0*/  IADD3 R0, P0, R30, 0x70, RZ ;  /* 0x000000701e007810 */ /* 0x008fe20007f1e0ff */
        /* <DEDUP_REMOVED lines=24> */
.L_x_788:
[----:B------:R-:W-:Y:S05]  /*2080*/  BSYNC B0 ;  /* 0x0000000000007941 */ /* 0x000fea0003800000 */
.L_x_787:
        /* <DEDUP_REMOVED lines=11> */
[----:B-1----:R-:W-:Y:S01]  /*2140*/  IMAD.WIDE.U32 R6, R97, UR29, R244 ;  /* 0x0000001d61067c25 */ /* 0x002fe2000f8e00f4 */
[----:B------:R-:W-:-:S06]  /*2150*/  UIMAD UR4, UR13, UR11, UR4 ;  /* 0x0000000b0d0472a4 */ /* 0x000fcc000f8e0204 */
[----:B------:R-:W-:-:S05]  /*2160*/  IADD3 R3, R7, UR4, RZ ;  /* 0x0000000407037c10 */ /* 0x000fca000fffe0ff */
        /* <DEDUP_REMOVED lines=18> */
.L_x_790:
[----:B------:R-:W-:Y:S05]  /*2290*/  BSYNC B0 ;  /* 0x0000000000007941 */ /* 0x000fea0003800000 */
.L_x_789:
[----:B------:R-:W-:Y:S01]  /*22a0*/  ISETP.GE.AND P0, PT, R5, UR12, PT ;  /* 0x0000000c05007c0c */ /* 0x000fe2000bf06270 */
[----:B------:R-:W-:Y:S01]  /*22b0*/  ULDC UR21, c[0x0][0x19c] ;  /* 0x0000670000157ab9 */ /* 0x000fe20000000800 */
[----:B------:R-:W-:Y:S01]  /*22c0*/  BSSY B0, `(.L_x_791) ;  /* 0x000001a000007945 */ /* 0x000fe20003800000 */
[----:B------:R-:W-:Y:S02]  /*22d0*/  ULDC.64 UR4, c[0x0][0x1a0] ;  /* 0x0000680000047ab9 */ /* 0x000fe40000000a00 */
[----:B------:R-:W-:Y:S02]  /*22e0*/  USHF.L.U32 UR22, UR6, 0x4, URZ ;  /* 0x0000000406167899 */ /* 0x000fe4000800063f */
[----:B------:R-:W-:Y:S02]  /*22f0*/  USHF.L.U64.HI UR21, UR6, UR23, UR21 ;  /* 0x0000001706157299 */ /* 0x000fe40008010215 */
[----:B------:R-:W-:Y:S02]  /*2300*/  USHF.L.U64.HI UR19, UR4, UR19, UR5 ;  /* 0x0000001304137299 */ /* 0x000fe40008010205 */
[----:B------:R-:W-:-:S02]  /*2310*/  USHF.L.U32 UR20, UR4, 0x5, URZ ;  /* 0x0000000504147899 */ /* 0x000fc4000800063f */
[----:B------:R-:W-:Y:S05]  /*2320*/  @P0 BRA `(.L_x_792) ;  /* 0x0000013000000947 */ /* 0x000fea0003800000 */
[----:B------:R-:W-:Y:S02]  /*2330*/  ISETP.GE.AND P1, PT, R100, c[0x0][0x220], PT ;  /* 0x0000880064007a0c */ /* 0x000fe40003f26270 */
[----:B---3--:R-:W-:Y:S02]  /*2340*/  IADD3 R0, P2, R6, UR22, RZ ;  /* 0x0000001606007c10 */ /* 0x008fe4000ff5e0ff */
        /* <DEDUP_REMOVED lines=17> */
.L_x_792:
[----:B------:R-:W-:Y:S05]  /*2460*/  BSYNC B0 ;  /* 0x0000000000007941 */ /* 0x000fea0003800000 */
.L_x_791:
[----:B------:R-:W0:Y:S01]  /*2470*/  LDGDEPBAR ;  /* 0x00000000000079af */ /* 0x000e220000000000 */
[----:B------:R-:W-:Y:S01]  /*2480*/  ISETP.GE.AND P0, PT, R10, UR12, PT ;  /* 0x0000000c0a007c0c */ /* 0x000fe2000bf06270 */
[----:B-1----:R-:W-:Y:S01]  /*2490*/  IMAD.MOV.U32 R8, RZ, RZ, R24 ;  /* 0x000000ffff087224 */ /* 0x002fe200078e0018 */
[----:B---3--:R-:W-:Y:S01]  /*24a0*/  SHF.R.S32.HI R0, RZ, 0x1f, R16 ;  /* 0x0000001fff007819 */ /* 0x008fe20000011410 */
[----:B------:R-:W-:Y:S01]  /*24b0*/  IMAD.MOV.U32 R9, RZ, RZ, R25 ;  /* 0x000000ffff097224 */ /* 0x000fe200078e0019 */
[----:B------:R-:W-:Y:S01]  /*24c0*/  LEA R98, R21, R92, 0x3 ;  /* 0x0000005c15627211 */ /* 0x000fe200078e18ff */
[----:B------:R-:W-:Y:S01]  /*24d0*/  IMAD.MOV.U32 R8, RZ, RZ, R22 ;  /* 0x000000ffff087224 */ /* 0x000fe200078e0016 */
[----:B------:R-:W-:Y:S01]  /*24e0*/  LEA.HI R0, R0, R16, RZ, 0x2 ;  /* 0x0000001000007211 */ /* 0x000fe200078f10ff */
[----:B------:R-:W-:Y:S01]  /*24f0*/  UIMAD UR5, UR19, UR29, URZ ;  /* 0x0000001d130572a4 */ /* 0x000fe2000f8e023f */
[----:B------:R-:W-:Y:S01]  /*2500*/  IMAD.U32 R6, RZ, RZ, UR29 ;  /* 0x0000001dff067e24 */ /* 0x000fe2000f8e00ff */
[----:B------:R-:W-:Y:S01]  /*2510*/  SHF.L.U32 R20, R20, 0x1, RZ ;  /* 0x0000000114147819 */ /* 0x000fe200000006ff */
[----:B------:R1:W-:Y:S01]  /*2520*/  STL.64 [R1+0x30], R8 ;  /* 0x0000300801007387 */ /* 0x0003e20000100a00 */
[----:B------:R-:W-:Y:S01]  /*2530*/  SHF.R.S32.HI R12, RZ, 0x2, R0 ;  /* 0x00000002ff0c7819 */ /* 0x000fe20000011400 */
[----:B------:R-:W-:Y:S01]  /*2540*/  UIMAD UR5, UR13, UR20, UR5 ;  /* 0x000000140d0572a4 */ /* 0x000fe2000f8e0205 */
[----:B------:R-:W-:Y:S01]  /*2550*/  IMAD.WIDE.U32 R6, R6, UR20, R8 ;  /* 0x0000001406067c25 */ /* 0x000fe2000f8e0008 */
[----:B------:R1:W-:Y:S01]  /*2560*/  STL [R1+0x28], R98 ;  /* 0x0000286201007387 */ /* 0x0003e20000100800 */
[----:B------:R-:W-:Y:S01]  /*2570*/  BSSY B0, `(.L_x_793) ;  /* 0x000001a000007945 */ /* 0x000fe20003800000 */
[----:B------:R-:W-:-:S02]  /*2580*/  LOP3.LUT R252, R20, 0x6, RZ, 0xc0, !PT ;  /* 0x0000000614fc7812 */ /* 0x000fc400078ec0ff */
[----:B------:R1:W-:Y:S01]  /*2590*/  STL [R1+0x5c], R12 ;  /* 0x00005c0c01007387 */ /* 0x0003e20000100800 */
[----:B------:R-:W-:Y:S01]  /*25a0*/  IADD3 R3, R7, UR5, RZ ;  /* 0x0000000507037c10 */ /* 0x000fe2000fffe0ff */
[----:B------:R-:W-:-:S04]  /*25b0*/  DEPBAR.LE SB0, 0x0 ;  /* 0x000080000000791a */ /* 0x000fc80000000000 */
[----:B------:R-:W-:Y:S06]  /*25c0*/  BAR.SYNC.DEFER_BLOCKING 0x0 ;  /* 0x0000000000007b1d */ /* 0x000fec0000010000 */
[----:B------:R1:W-:Y:S04]  /*25d0*/  @P0 STS.128 [R219+0xa000], RZ ;  /* 0x00a000ffdb000388 */ /* 0x0003e80000000c00 */
[----:B------:R1:W-:Y:S01]  /*25e0*/  @P0 STS.128 [R219+0xb000], RZ ;  /* 0x00b000ffdb000388 */ /* 0x0003e20000000c00 */
        /* <DEDUP_REMOVED lines=18> */
.L_x_794:
[----:B------:R-:W-:Y:S05]  /*2710*/  BSYNC B0 ;  /* 0x0000000000007941 */ /* 0x000fea0003800000 */
.L_x_793:
[----:B------:R-:W-:Y:S01]  /*2720*/  ISETP.GE.AND P0, PT, R5, UR12, PT ;  /* 0x0000000c05007c0c */ /* 0x000fe2000bf06270 */
[----:B------:R-:W-:Y:S01]  /*2730*/  IMAD.U32 R0, RZ, RZ, UR10 ;  /* 0x0000000aff007e24 */ /* 0x000fe2000f8e00ff */
[----:B------:R-:W-:Y:S01]  /*2740*/  LEA R5, R92, UR9, 0x4 ;  /* 0x000000095c057c11 */ /* 0x000fe2000f8e20ff */
[----:B------:R-:W-:Y:S01]  /*2750*/  ULDC UR5, c[0x0][0x1a4] ;  /* 0x0000690000057ab9 */ /* 0x000fe20000000800 */
[----:B------:R-:W-:Y:S01]  /*2760*/  BSSY B0, `(.L_x_795) ;  /* 0x000001c000007945 */ /* 0x000fe20003800000 */
[----:B------:R-:W-:Y:S01]  /*2770*/  USHF.L.U32 UR24, UR4, 0x4, URZ ;  /* 0x0000000404187899 */ /* 0x000fe2000800063f */
[----:B------:R-:W-:Y:S01]  /*2780*/  IADD3 R5, R5, 0x1, R12 ;  /* 0x0000000105057810 */ /* 0x000fe20007ffe00c */
[----:B------:R-:W-:-:S03]  /*2790*/  USHF.L.U64.HI UR23, UR4, UR23, UR5 ;  /* 0x0000001704177299 */ /* 0x000fc60008010205 */
[----:B------:R-:W-:-:S03]  /*27a0*/  IADD3 R0, R5, UR8, -R0 ;  /* 0x0000000805007c10 */ /* 0x000fc6000fffe800 */
[----:B------:R3:W-:Y:S01]  /*27b0*/  @P0 STS.128 [R219+0xa800], RZ ;  /* 0x00a800ffdb000388 */ /* 0x0007e20000000c00 */
[----:B------:R-:W-:-:S03]  /*27c0*/  IADD3 R93, R0, c[0x0][0x2e8], RZ ;  /* 0x0000ba00005d7a10 */ /* 0x000fc60007ffe0ff */
[----:B------:R3:W-:Y:S01]  /*27d0*/  @P0 STS.128 [R219+0xb800], RZ ;  /* 0x00b800ffdb000388 */ /* 0x0007e20000000c00 */
[----:B------:R-:W-:Y:S05]  /*27e0*/  @P0 BRA `(.L_x_796) ;  /* 0x0000013000000947 */ /* 0x000fea0003800000 */
[----:B------:R-:W-:Y:S02]  /*27f0*/  ISETP.GE.AND P1, PT, R100, c[0x0][0x220], PT ;  /* 0x0000880064007a0c */ /* 0x000fe40003f26270 */
[----:B------:R-:W-:Y:S02]  /*2800*/  IADD3 R0, P2, R6, UR24, RZ ;  /* 0x0000001806007c10 */ /* 0x000fe4000ff5e0ff */
        /* <DEDUP_REMOVED lines=17> */
.L_x_796:
[----:B------:R-:W-:Y:S05]  /*2920*/  BSYNC B0 ;  /* 0x0000000000007941 */ /* 0x000fea0003800000 */
.L_x_795:
[----:B-1----:R-:W-:Y:S01]  /*2930*/  SHF.R.S32.HI R7, RZ, 0x4, R17 ;  /* 0x00000004ff077819 */ /* 0x002fe20000011411 */
[C---:B------:R-:W-:Y:S01]  /*2940*/  IMAD.SHL.U32 R6, R28.reuse, 0x40, RZ ;  /* 0x000000401c067824 */ /* 0x040fe200078e00ff */
[----:B------:R-:W-:Y:S01]  /*2950*/  R2P PR, R28, 0x6 ;  /* 0x000000061c007804 */ /* 0x000fe20000000000 */
[----:B------:R-:W-:Y:S01]  /*2960*/  IMAD.SHL.U32 R3, R18, 0x40, RZ ;  /* 0x0000004012037824 */ /* 0x000fe200078e00ff */
[----:B------:R-:W-:Y:S01]  /*2970*/  LEA.HI R0, R17, R7, RZ, 0x1 ;  /* 0x0000000711007211 */ /* 0x000fe200078f08ff */
[----:B------:R-:W-:Y:S01]  /*2980*/  IMAD.SHL.U32 R8, R19, 0x40, RZ ;  /* 0x0000004013087824 */ /* 0x000fe200078e00ff */
[----:B------:R-:W0:Y:S01]  /*2990*/  LDGDEPBAR ;  /* 0x00000000000079af */ /* 0x000e220000000000 */
[----:B------:R-:W-:Y:S01]  /*29a0*/  IMAD.SHL.U32 R5, R10, 0x8, RZ ;  /* 0x000000080a057824 */ /* 0x000fe200078e00ff */
[----:B------:R-:W-:Y:S01]  /*29b0*/  LOP3.LUT R0, R0, 0xfffffffe, RZ, 0xc0, !PT ;  /* 0xfffffffe00007812 */ /* 0x000fe200078ec0ff */
[----:B------:R-:W-:Y:S01]  /*29c0*/  UISETP.GE.AND UP0, UPT, UR28, 0x2, UPT ;  /* 0x000000021c00788c */ /* 0x000fe2000bf06270 */
[----:B------:R-:W-:Y:S01]  /*29d0*/  LOP3.LUT R3, R3, 0x1c0, RZ, 0xc0, !PT ;  /* 0x000001c003037812 */ /* 0x000fe200078ec0ff */
[----:B------:R-:W-:Y:S01]  /*29e0*/  UIADD3 UR17, UR31, 0x646e171e, URZ ;  /* 0x646e171e1f117890 */ /* 0x000fe2000fffe03f */
[----:B------:R-:W-:Y:S01]  /*29f0*/  LOP3.LUT R95, R8, 0xfffffe00, RZ, 0xc0, !PT ;  /* 0xfffffe00085f7812 */ /* 0x000fe200078ec0ff */
[----:B------:R-:W-:Y:S01]  /*2a00*/  IMAD.IADD R7, R7, 0x1, -R0 ;  /* 0x0000000107077824 */ /* 0x000fe200078e0a00 */
[----:B------:R-:W-:-:S03]  /*2a10*/  LOP3.LUT R0, R6, 0x1c0, RZ, 0xc0, !PT ;  /* 0x000001c006007812 */ /* 0x000fc600078ec0ff */
[----:B------:R-:W-:Y:S01]  /*2a20*/  IMAD.SHL.U32 R6, R7, 0x8, RZ ;  /* 0x0000000807067824 */ /* 0x000fe200078e00ff */
[----:B------:R-:W-:Y:S02]  /*2a30*/  LOP3.LUT R8, R0, 0x8, R5, 0xf8, !PT ;  /* 0x0000000800087812 */ /* 0x000fe400078ef805 */
[----:B------:R-:W-:Y:S02]  /*2a40*/  SHF.R.U32.HI R0, RZ, 0x3, R0 ;  /* 0x00000003ff007819 */ /* 0x000fe40000011600 */
[----:B------:R-:W-:Y:S02]  /*2a50*/  LOP3.LUT R6, R3, 0x8, R6, 0xf8, !PT ;  /* 0x0000000803067812 */ /* 0x000fe400078ef806 */
[----:B------:R-:W-:Y:S01]  /*2a60*/  SHF.R.U32.HI R5, RZ, 0x3, R3 ;  /* 0x00000003ff057819 */ /* 0x000fe20000011603 */
[----:B------:R-:W-:Y:S01]  /*2a70*/  IMAD R3, R92, 0x400, R95 ;  /* 0x000004005c037824 */ /* 0x000fe200078e025f */
[----:B------:R-:W-:Y:S02]  /*2a80*/  LOP3.LUT R0, R8, R0, RZ, 0x3c, !PT ;  /* 0x0000000008007212 */ /* 0x000fe400078e3cff */
[----:B------:R-:W-:-:S02]  /*2a90*/  LOP3.LUT R94, R6, R5, RZ, 0x3c, !PT ;  /* 0x00000005065e7212 */ /* 0x000fc400078e3cff */
[----:B------:R-:W-:Y:S01]  /*2aa0*/  IADD3 R5, R93, 0x40, RZ ;  /* 0x000000405d057810 */ /* 0x000fe20007ffe0ff */
[----:B------:R-:W-:Y:S01]  /*2ab0*/  IMAD R0, R7, 0x200, R0 ;  /* 0x0000020007007824 */ /* 0x000fe200078e0200 */
[----:B------:R-:W-:Y:S01]  /*2ac0*/  IADD3 R6, R93, 0x48, RZ ;  /* 0x000000485d067810 */ /* 0x000fe20007ffe0ff */
[----:B------:R-:W-:Y:S02]  /*2ad0*/  IMAD.IADD R3, R94, 0x1, R3 ;  /* 0x000000015e037824 */ /* 0x000fe400078e0203 */
[----:B------:R-:W-:Y:S02]  /*2ae0*/  IMAD.SHL.U32 R204, R0, 0x2, RZ ;  /* 0x0000000200cc7824 */ /* 0x000fe400078e00ff */
[----:B------:R-:W-:Y:S01]  /*2af0*/  IMAD.SHL.U32 R206, R3, 0x2, RZ ;  /* 0x0000000203ce7824 */ /* 0x000fe200078e00ff */
[----:B------:R-:W-:Y:S02]  /*2b00*/  IADD3 R3, R93, 0x8, RZ ;  /* 0x000000085d037810 */ /* 0x000fe40007ffe0ff */
[----:B--2---:R-:W-:Y:S01]  /*2b10*/  LDSM.16.M88.4 R20, [R204+0x8000] ;  /* 0x00800000cc14783b */ /* 0x004fe20000000200 */
[----:B------:R-:W-:Y:S01]  /*2b20*/  IADD3 R0, R204, 0x8000, RZ ;  /* 0x00008000cc007810 */ /* 0x000fe20007ffe0ff */
[----:B------:R-:W-:Y:S01]  /*2b30*/  IMAD R208, R4, 0x2, R206 ;  /* 0x0000000204d07824 */ /* 0x000fe200078e02ce */
[----:B------:R-:W-:Y:S01]  /*2b40*/  IADD3 R215, R204, 0x8020, RZ ;  /* 0x00008020ccd77810 */ /* 0x000fe20007ffe0ff */
[----:B------:R-:W1:Y:S01]  /*2b50*/  LDSM.16.M88.4 R8, [R206+0x2000] ;  /* 0x00200000ce08783b */ /* 0x000e620000000200 */
[----:B------:R-:W-:Y:S01]  /*2b60*/  @P1 IADD3 R215, R0, -0x20, RZ ;  /* 0xffffffe000d71810 */ /* 0x000fe20007ffe0ff */
[----:B------:R-:W-:-:S02]  /*2b70*/  IMAD.MOV.U32 R0, RZ, RZ, 0x40 ;  /* 0x00000040ff007424 */ /* 0x000fc400078e00ff */
[----:B------:R-:W2:Y:S01]  /*2b80*/  LDSM.16.M88.4 R24, [R204+0x8800] ;  /* 0x00880000cc18783b */ /* 0x000ea20000000200 */
[C---:B------:R-:W-:Y:S01]  /*2b90*/  IMAD R214, R2.reuse, 0x2, R206 ;  /* 0x0000000202d67824 */ /* 0x040fe200078e02ce */
[C---:B------:R-:W-:Y:S01]  /*2ba0*/  IADD3 R218, R215.reuse, 0x800, RZ ;  /* 0x00000800d7da7810 */ /* 0x040fe20007ffe0ff */
[----:B------:R-:W-:Y:S01]  /*2bb0*/  IMAD R212, R2, 0x2, R208 ;  /* 0x0000000202d47824 */ /* 0x000fe200078e02d0 */
[----:B------:R-:W5:Y:S01]  /*2bc0*/  LDSM.16.M88.4 R16, [R206] ;  /* 0x00000000ce10783b */ /* 0x000f620000000200 */
[----:B------:R-:W-:Y:S02]  /*2bd0*/  SEL R0, R0, 0xffffffc0, !P2 ;  /* 0xffffffc000007807 */ /* 0x000fe40005000000 */
[C---:B------:R-:W-:Y:S01]  /*2be0*/  IADD3 R217, R215.reuse, 0x1000, RZ ;  /* 0x00001000d7d97810 */ /* 0x040fe20007ffe0ff */
[----:B------:R-:W-:Y:S01]  /*2bf0*/  LDSM.16.M88.4 R28, [R215] ;  /* 0x00000000d71c783b */ /* 0x000fe20000000200 */
[----:B------:R-:W-:Y:S01]  /*2c00*/  IADD3 R216, R215, 0x1800, RZ ;  /* 0x00001800d7d87810 */ /* 0x000fe20007ffe0ff */
[----:B------:R-:W-:-:S02]  /*2c10*/  IMAD.IADD R213, R204, 0x1, R0 ;  /* 0x00000001ccd57824 */ /* 0x000fc400078e0200 */
[----:B------:R-:W3:Y:S01]  /*2c20*/  LDSM.16.M88.4 R12, [R208+0x2000] ;  /* 0x00200000d00c783b */ /* 0x000ee20000000200 */
[----:B------:R-:W-:Y:S02]  /*2c30*/  IMAD.IADD R211, R0, 0x1, R215 ;  /* 0x0000000100d37824 */ /* 0x000fe400078e02d7 */
[----:B------:R-:W-:Y:S01]  /*2c40*/  IMAD.U32 R0, RZ, RZ, UR29 ;  /* 0x0000001dff007e24 */ /* 0x000fe2000f8e00ff */
[----:B------:R-:W4:Y:S03]  /*2c50*/  LDSM.16.M88.4 R40, [R215+0x800] ;  /* 0x00080000d728783b */ /* 0x000f260000000200 */
[----:B------:R-:W-:Y:S01]  /*2c60*/  IMAD R0, R0, 0x20, R252 ;  /* 0x0000002000007824 */ /* 0x000fe200078e02fc */
[----:B------:R-:W3:Y:S04]  /*2c70*/  LDSM.16.M88.4 R32, [R208] ;  /* 0x00000000d020783b */ /* 0x000ee80000000200 */
[----:B------:R-:W-:Y:S04]  /*2c80*/  LDSM.16.M88.4 R36, [R213+0x8000] ;  /* 0x00800000d524783b */ /* 0x000fe80000000200 */
[----:B------:R-:W-:Y:S01]  /*2c90*/  LDSM.16.M88.4 R60, [R213+0x8800] ;  /* 0x00880000d53c783b */ /* 0x000fe20000000200 */
[C---:B-1----:R-:W-:Y:S08]  /*2ca0*/  HMMA.16816.F32.BF16 R52, R8.reuse, R20, RZ ;  /* 0x000000140834723c */ /* 0x042ff000000418ff */
[C---:B------:R-:W-:Y:S08]  /*2cb0*/  HMMA.16816.F32.BF16 R48, R8.reuse, R22, RZ ;  /* 0x000000160830723c */ /* 0x040ff000000418ff */
[C---:B--2---:R-:W-:Y:S08]  /*2cc0*/  HMMA.16816.F32.BF16 R44, R8.reuse, R24, RZ ;  /* 0x00000018082c723c */ /* 0x044ff000000418ff */
[----:B------:R-:W-:Y:S08]  /*2cd0*/  HMMA.16816.F32.BF16 R8, R8, R26, RZ ;  /* 0x0000001a0808723c */ /* 0x000ff000000418ff */
[C---:B-----5:R-:W-:Y:S08]  /*2ce0*/  HMMA.16816.F32.BF16 R72, R16.reuse, R20, RZ ;  /* 0x000000141048723c */ /* 0x060ff000000418ff */
[C---:B------:R-:W-:Y:S01]  /*2cf0*/  HMMA.16816.F32.BF16 R68, R16.reuse, R22, RZ ;  /* 0x000000161044723c */ /* 0x040fe200000418ff */
[----:B------:R-:W1:Y:S07]  /*2d00*/  LDSM.16.M88.4 R20, [R214+0x2000] ;  /* 0x00200000d614783b */ /* 0x000e6e0000000200 */
[C---:B------:R-:W-:Y:S08]  /*2d10*/  HMMA.16816.F32.BF16 R64, R16.reuse, R24, RZ ;  /* 0x000000181040723c */ /* 0x040ff000000418ff */
[----:B------:R-:W-:Y:S01]  /*2d20*/  HMMA.16816.F32.BF16 R88, R16, R26, RZ ;  /* 0x0000001a1058723c */ /* 0x000fe200000418ff */
[----:B------:R-:W2:Y:S07]  /*2d30*/  LDSM.16.M88.4 R24, [R214] ;  /* 0x00000000d618783b */ /* 0x000eae0000000200 */
[C---:B---3--:R-:W-:Y:S08]  /*2d40*/  HMMA.16816.F32.BF16 R84, R12.reuse, R28, R52 ;  /* 0x0000001c0c54723c */ /* 0x048ff00000041834 */
[C---:B----4-:R-:W-:Y:S08]  /*2d50*/  HMMA.16816.F32.BF16 R80, R12.reuse, R40, R44 ;  /* 0x000000280c50723c */ /* 0x050ff0000004182c */
[C---:B------:R-:W-:Y:S01]  /*2d60*/  HMMA.16816.F32.BF16 R76, R12.reuse, R30, R48 ;  /* 0x0000001e0c4c723c */ /* 0x040fe20000041830 */
[----:B------:R-:W-:Y:S07]  /*2d70*/  LDSM.16.M88.4 R48, [R211+0x800] ;  /* 0x00080000d330783b */ /* 0x000fee0000000200 */
[----:B------:R-:W-:Y:S01]  /*2d80*/  HMMA.16816.F32.BF16 R56, R12, R42, R8 ;  /* 0x0000002a0c38723c */ /* 0x000fe20000041808 */
[----:B------:R-:W-:Y:S04]  /*2d90*/  LDSM.16.M88.4 R12, [R211] ;  /* 0x00000000d30c783b */ /* 0x000fe80000000200 */
[----:B------:R-:W3:Y:S03]  /*2da0*/  LDSM.16.M88.4 R8, [R212+0x2000] ;  /* 0x00200000d408783b */ /* 0x000ee60000000200 */
[C---:B------:R-:W-:Y:S08]  /*2db0*/  HMMA.16816.F32.BF16 R16, R32.reuse, R40, R64 ;  /* 0x000000282010723c */ /* 0x040ff00000041840 */
[C---:B------:R-:W-:Y:S08]  /*2dc0*/  HMMA.16816.F32.BF16 R52, R32.reuse, R28, R72 ;  /* 0x0000001c2034723c */ /* 0x040ff00000041848 */
[C---:B------:R-:W-:Y:S01]  /*2dd0*/  HMMA.16816.F32.BF16 R44, R32.reuse, R30, R68 ;  /* 0x0000001e202c723c */ /* 0x040fe20000041844 */
[----:B------:R-:W4:Y:S04]  /*2de0*/  LDSM.16.M88.4 R28, [R212] ;  /* 0x00000000d41c783b */ /* 0x000f280000000200 */
[----:B------:R-:W-:Y:S03]  /*2df0*/  LDSM.16.M88.4 R68, [R215+0x1800] ;  /* 0x00180000d744783b */ /* 0x000fe60000000200 */
[----:B------:R-:W-:Y:S01]  /*2e00*/  HMMA.16816.F32.BF16 R64, R32, R42, R88 ;  /* 0x0000002a2040723c */ /* 0x000fe20000041858 */
[----:B------:R-:W-:Y:S07]  /*2e10*/  LDSM.16.M88.4 R32, [R204+0x9000] ;  /* 0x00900000cc20783b */ /* 0x000fee0000000200 */
[C---:B-1----:R-:W-:Y:S08]  /*2e20*/  HMMA.16816.F32.BF16 R72, R20.reuse, R36, R84 ;  /* 0x000000241448723c */ /* 0x042ff00000041854 */
[C---:B------:R-:W-:Y:S08]  /*2e30*/  HMMA.16816.F32.BF16 R80, R20.reuse, R60, R80 ;  /* 0x0000003c1450723c */ /* 0x040ff00000041850 */
[C---:B------:R-:W-:Y:S08]  /*2e40*/  HMMA.16816.F32.BF16 R76, R20.reuse, R38, R76 ;  /* 0x00000026144c723c */ /* 0x040ff0000004184c */
[----:B------:R-:W-:Y:S01]  /*2e50*/  HMMA.16816.F32.BF16 R56, R20, R62, R56 ;  /* 0x0000003e1438723c */ /* 0x000fe20000041838 */
[----:B------:R-:W-:Y:S07]  /*2e60*/  LDSM.16.M88.4 R20, [R206+0x4000] ;  /* 0x00400000ce14783b */ /* 0x000fee0000000200 */
[C---:B--2---:R-:W-:Y:S01]  /*2e70*/  HMMA.16816.F32.BF16 R40, R24.reuse, R60, R16 ;  /* 0x0000003c1828723c */ /* 0x044fe20000041810 */
[----:B------:R-:W1:Y:S07]  /*2e80*/  LDSM.16.M88.4 R16, [R206+0x6000] ;  /* 0x00600000ce10783b */ /* 0x000e6e0000000200 */
[C---:B------:R-:W-:Y:S08]  /*2e90*/  HMMA.16816.F32.BF16 R52, R24.reuse, R36, R52 ;  /* 0x000000241834723c */ /* 0x040ff00000041834 */
[C---:B------:R-:W-:Y:S01]  /*2ea0*/  HMMA.16816.F32.BF16 R44, R24.reuse, R38, R44 ;  /* 0x00000026182c723c */ /* 0x040fe2000004182c */
[----:B------:R-:W2:Y:S07]  /*2eb0*/  LDSM.16.M88.4 R36, [R204+0x9800] ;  /* 0x00980000cc24783b */ /* 0x000eae0000000200 */
[----:B------:R-:W-:Y:S08]  /*2ec0*/  HMMA.16816.F32.BF16 R24, R24, R62, R64 ;  /* 0x0000003e1818723c */ /* 0x000ff00000041840 */
[C---:B---3--:R-:W-:Y:S08]  /*2ed0*/  HMMA.16816.F32.BF16 R72, R8.reuse, R12, R72 ;  /* 0x0000000c0848723c */ /* 0x048ff00000041848 */
[C---:B------:R-:W-:Y:S08]  /*2ee0*/  HMMA.16816.F32.BF16 R60, R8.reuse, R14, R76 ;  /* 0x0000000e083c723c */ /* 0x040ff0000004184c */
[C---:B------:R-:W-:Y:S08]  /*2ef0*/  HMMA.16816.F32.BF16 R80, R8.reuse, R48, R80 ;  /* 0x000000300850723c */ /* 0x040ff00000041850 */
[----:B------:R-:W-:Y:S08]  /*2f00*/  HMMA.16816.F32.BF16 R76, R8, R50, R56 ;  /* 0x00000032084c723c */ /* 0x000ff00000041838 */
[C---:B----4-:R-:W-:Y:S08]  /*2f10*/  HMMA.16816.F32.BF16 R64, R28.reuse, R12, R52 ;  /* 0x0000000c1c40723c */ /* 0x050ff00000041834 */
[C---:B------:R-:W-:Y:S01]  /*2f20*/  HMMA.16816.F32.BF16 R52, R28.reuse, R14, R44 ;  /* 0x0000000e1c34723c */ /* 0x040fe2000004182c */
[----:B------:R-:W-:Y:S04]  /*2f30*/  LDSM.16.M88.4 R44, [R215+0x1000] ;  /* 0x00100000d72c783b */ /* 0x000fe80000000200 */
[----:B------:R-:W3:Y:S03]  /*2f40*/  LDSM.16.M88.4 R12, [R208+0x6000] ;  /* 0x00600000d00c783b */ /* 0x000ee60000000200 */
[C---:B------:R-:W-:Y:S01]  /*2f50*/  HMMA.16816.F32.BF16 R8, R28.reuse, R48, R40 ;  /* 0x000000301c08723c */ /* 0x040fe20000041828 */
[----:B------:R-:W-:Y:S07]  /*2f60*/  LDSM.16.M88.4 R40, [R213+0x9000] ;  /* 0x00900000d528783b */ /* 0x000fee0000000200 */
[----:B------:R-:W-:Y:S01]  /*2f70*/  HMMA.16816.F32.BF16 R48, R28, R50, R24 ;  /* 0x000000321c30723c */ /* 0x000fe20000041818 */
[----:B------:R-:W4:Y:S04]  /*2f80*/  LDSM.16.M88.4 R28, [R208+0x4000] ;  /* 0x00400000d01c783b */ /* 0x000f280000000200 */
[----:B------:R-:W-:Y:S03]  /*2f90*/  LDSM.16.M88.4 R24, [R214+0x4000] ;  /* 0x00400000d618783b */ /* 0x000fe60000000200 */
[C---:B-1----:R-:W-:Y:S08]  /*2fa0*/  HMMA.16816.F32.BF16 R56, R16.reuse, R32, R72 ;  /* 0x000000201038723c */ /* 0x042ff00000041848 */
[C---:B------:R-:W-:Y:S08]  /*2fb0*/  HMMA.16816.F32.BF16 R60, R16.reuse, R34, R60 ;  /* 0x00000022103c723c */ /* 0x040ff0000004183c */
[C---:B--2---:R-:W-:Y:S08]  /*2fc0*/  HMMA.16816.F32.BF16 R72, R16.reuse, R36, R80 ;  /* 0x000000241048723c */ /* 0x044ff00000041850 */
[----:B------:R-:W-:Y:S08]  /*2fd0*/  HMMA.16816.F32.BF16 R16, R16, R38, R76 ;  /* 0x000000261010723c */ /* 0x000ff0000004184c */
[C---:B------:R-:W-:Y:S08]  /*2fe0*/  HMMA.16816.F32.BF16 R80, R20.reuse, R32, R64 ;  /* 0x000000201450723c */ /* 0x040ff00000041840 */
[C---:B------:R-:W-:Y:S08]  /*2ff0*/  HMMA.16816.F32.BF16 R32, R20.reuse, R34, R52 ;  /* 0x000000221420723c */ /* 0x040ff00000041834 */
[----:B------:R-:W-:Y:S01]  /*3000*/  HMMA.16816.F32.BF16 R76, R20, R36, R8 ;  /* 0x00000024144c723c */ /* 0x000fe20000041808 */
[----:B------:R-:W1:Y:S07]  /*3010*/  LDSM.16.M88.4 R8, [R214+0x6000] ;  /* 0x00600000d608783b */ /* 0x000e6e0000000200 */
[C---:B---3--:R-:W-:Y:S08]  /*3020*/  HMMA.16816.F32.BF16 R56, R12.reuse, R44, R56 ;  /* 0x0000002c0c38723c */ /* 0x048ff00000041838 */
[C---:B------:R-:W-:Y:S08]  /*3030*/  HMMA.16816.F32.BF16 R52, R12.reuse, R46, R60 ;  /* 0x0000002e0c34723c */ /* 0x040ff0000004183c */
[C---:B------:R-:W-:Y:S08]  /*3040*/  HMMA.16816.F32.BF16 R72, R12.reuse, R68, R72 ;  /* 0x000000440c48723c */ /* 0x040ff00000041848 */
[----:B------:R-:W-:Y:S01]  /*3050*/  HMMA.16816.F32.BF16 R64, R12, R70, R16 ;  /* 0x000000460c40723c */ /* 0x000fe20000041810 */
[----:B------:R-:W2:Y:S04]  /*3060*/  LDSM.16.M88.4 R12, [R213+0x9800] ;  /* 0x00980000d50c783b */ /* 0x000ea80000000200 */
[----:B------:R-:W-:Y:S03]  /*3070*/  LDSM.16.M88.4 R16, [R212+0x6000] ;  /* 0x00600000d410783b */ /* 0x000fe60000000200 */
[----:B------:R-:W-:Y:S01]  /*3080*/  HMMA.16816.F32.BF16 R84, R20, R38, R48 ;  /* 0x000000261454723c */ /* 0x000fe20000041830 */
[----:B------:R-:W-:Y:S04]  /*3090*/  LDSM.16.M88.4 R20, [R212+0x4000] ;  /* 0x00400000d414783b */ /* 0x000fe80000000200 */
[----:B------:R-:W-:Y:S03]  /*30a0*/  LDSM.16.M88.4 R48, [R211+0x1800] ;  /* 0x00180000d330783b */ /* 0x000fe60000000200 */
[----:B----4-:R-:W-:Y:S01]  /*30b0*/  HMMA.16816.F32.BF16 R36, R28, R46, R32 ;  /* 0x0000002e1c24723c */ /* 0x010fe20000041820 */
[----:B------:R-:W3:Y:S01]  /*30c0*/  LDSM.16.M88.4 R32, [R211+0x1000] ;  /* 0x00100000d320783b */ /* 0x000ee20000000200 */
[----:B------:R-:W-:-:S06]  /*30d0*/  DEPBAR.LE SB0, 0x0 ;  /* 0x000080000000791a */ /* 0x000fcc0000000000 */
[C---:B------:R-:W-:Y:S08]  /*30e0*/  HMMA.16816.F32.BF16 R60, R28.reuse, R44, R80 ;  /* 0x0000002c1c3c723c */ /* 0x040ff00000041850 */
[----:B------:R-:W-:Y:S08]  /*30f0*/  HMMA.16816.F32.BF16 R44, R28, R68, R76 ;  /* 0x000000441c2c723c */ /* 0x000ff0000004184c */
[----:B-1----:R-:W-:Y:S08]  /*3100*/  HMMA.16816.F32.BF16 R56, R8, R40, R56 ;  /* 0x000000280838723c */ /* 0x002ff00000041838 */
[-C--:B------:R-:W-:Y:S08]  /*3110*/  HMMA.16816.F32.BF16 R36, R24, R42.reuse, R36 ;  /* 0x0000002a1824723c */ /* 0x080ff00000041824 */
[----:B------:R-:W-:Y:S08]  /*3120*/  HMMA.16816.F32.BF16 R52, R8, R42, R52 ;  /* 0x0000002a0834723c */ /* 0x000ff00000041834 */
[----:B------:R-:W-:Y:S08]  /*3130*/  HMMA.16816.F32.BF16 R68, R28, R70, R84 ;  /* 0x000000461c44723c */ /* 0x000ff00000041854 */
[-C--:B--2---:R-:W-:Y:S08]  /*3140*/  HMMA.16816.F32.BF16 R28, R24, R12.reuse, R44 ;  /* 0x0000000c181c723c */ /* 0x084ff0000004182c */
[----:B------:R-:W-:Y:S07]  /*3150*/  HMMA.16816.F32.BF16 R72, R8, R12, R72 ;  /* 0x0000000c0848723c */ /* 0x000fee0000041848 */
[----:B------:R-:W-:Y:S01]  /*3160*/  IMNMX R12, R6, UR8, PT ;  /* 0x00000008060c7c17 */ /* 0x000fe2000b800200 */
[----:B---3--:R-:W-:Y:S08]  /*3170*/  HMMA.16816.F32.BF16 R56, R16, R32, R56 ;  /* 0x000000201038723c */ /* 0x008ff00000041838 */
[----:B------:R-:W-:Y:S08]  /*3180*/  HMMA.16816.F32.BF16 R36, R20, R34, R36 ;  /* 0x000000221424723c */ /* 0x000ff00000041824 */
[----:B------:R-:W-:Y:S08]  /*3190*/  HMMA.16816.F32.BF16 R60, R24, R40, R60 ;  /* 0x00000028183c723c */ /* 0x000ff0000004183c */
[----:B------:R-:W-:Y:S08]  /*31a0*/  HMMA.16816.F32.BF16 R52, R16, R34, R52 ;  /* 0x000000221034723c */ /* 0x000ff00000041834 */
[----:B------:R-:W-:Y:S07]  /*31b0*/  HMMA.16816.F32.BF16 R64, R8, R14, R64 ;  /* 0x0000000e0840723c */ /* 0x000fee0000041840 */
[----:B------:R-:W-:Y:S01]  /*31c0*/  IMNMX R10, R3, UR8, PT ;  /* 0x00000008030a7c17 */ /* 0x000fe2000b800200 */
[----:B------:R-:W-:Y:S01]  /*31d0*/  HMMA.16816.F32.BF16 R40, R20, R48, R28 ;  /* 0x000000301428723c */ /* 0x000fe2000004181c */
[----:B------:R-:W-:-:S02]  /*31e0*/  IMNMX R9, R93, UR8, PT ;  /* 0x000000085d097c17 */ /* 0x000fc4000b800200 */
[C---:B------:R-:W-:Y:S02]  /*31f0*/  IADD3 R3, R0.reuse, 0x1, RZ ;  /* 0x0000000100037810 */ /* 0x040fe40007ffe0ff */
[----:B------:R-:W-:Y:S02]  /*3200*/  IMNMX R11, R5, UR8, PT ;  /* 0x00000008050b7c17 */ /* 0x000fe4000b800200 */
[----:B------:R-:W-:Y:S01]  /*3210*/  IADD3 R5, R0, 0x8, RZ ;  /* 0x0000000800057810 */ /* 0x000fe20007ffe0ff */
[----:B------:R-:W-:Y:S01]  /*3220*/  HMMA.16816.F32.BF16 R28, R24, R14, R68 ;  /* 0x0000000e181c723c */ /* 0x000fe20000041844 */
[C---:B------:R-:W-:Y:S02]  /*3230*/  ISETP.GE.AND P6, PT, R3.reuse, R9, PT ;  /* 0x000000090300720c */ /* 0x040fe40003fc6270 */
[C---:B------:R-:W-:Y:S01]  /*3240*/  ISETP.GE.AND P0, PT, R3.reuse, R10, PT ;  /* 0x0000000a0300720c */ /* 0x040fe20003f06270 */
[----:B------:R-:W-:Y:S01]  /*3250*/  BAR.SYNC.DEFER_BLOCKING 0x0 ;  /* 0x0000000000007b1d */ /* 0x000fe20000010000 */
[----:B------:R-:W-:-:S02]  /*3260*/  ISETP.GE.AND P1, PT, R3, R11, PT ;  /* 0x0000000b0300720c */ /* 0x000fc40003f26270 */
[----:B------:R-:W-:Y:S01]  /*3270*/  ISETP.GE.AND P5, PT, R3, R12, PT ;  /* 0x0000000c0300720c */ /* 0x000fe20003fa6270 */
[----:B------:R-:W-:Y:S01]  /*3280*/  HMMA.16816.F32.BF16 R24, R16, R48, R72 ;  /* 0x000000301018723c */ /* 0x000fe20000041848 */
[----:B------:R-:W-:Y:S02]  /*3290*/  IADD3 R3, R0, 0x9, RZ ;  /* 0x0000000900037810 */ /* 0x000fe40007ffe0ff */
[----:B------:R-:W-:Y:S02]  /*32a0*/  ISETP.GE.AND P2, PT, R5, R10, PT ;  /* 0x0000000a0500720c */ /* 0x000fe40003f46270 */
[----:B------:R-:W-:Y:S02]  /*32b0*/  FSEL R78, R59, -INF , !P5 ;  /* 0xff8000003b4e7808 */ /* 0x000fe40006800000 */
[-C--:B------:R-:W-:Y:S01]  /*32c0*/  ISETP.GE.AND P4, PT, R5, R9.reuse, PT ;  /* 0x000000090500720c */ /* 0x080fe20003f86270 */
[----:B------:R-:W-:Y:S01]  /*32d0*/  HMMA.16816.F32.BF16 R32, R20, R32, R60 ;  /* 0x000000201420723c */ /* 0x000fe2000004183c */
[----:B------:R-:W-:-:S02]  /*32e0*/  ISETP.GE.AND P5, PT, R3, R9, PT ;  /* 0x000000090300720c */ /* 0x000fc40003fa6270 */
[----:B------:R-:W-:Y:S02]  /*32f0*/  FSEL R76, R57, -INF , !P1 ;  /* 0xff800000394c7808 */ /* 0x000fe40004800000 */
[----:B------:R-:W-:Y:S02]  /*3300*/  FSEL R44, R38, -INF , !P2 ;  /* 0xff800000262c7808 */ /* 0x000fe40005000000 */
[C---:B------:R-:W-:Y:S01]  /*3310*/  ISETP.GE.AND P3, PT, R5.reuse, R11, PT ;  /* 0x0000000b0500720c */ /* 0x040fe20003f66270 */
[----:B------:R-:W-:Y:S01]  /*3320*/  HMMA.16816.F32.BF16 R16, R16, R50, R64 ;  /* 0x000000321010723c */ /* 0x000fe20000041840 */
[----:B------:R-:W-:Y:S02]  /*3330*/  ISETP.GE.AND P1, PT, R5, R12, PT ;  /* 0x0000000c0500720c */ /* 0x000fe40003f26270 */
[----:B------:R-:W-:Y:S02]  /*3340*/  FSEL R36, R36, -INF , !P4 ;  /* 0xff80000024247808 */ /* 0x000fe40006000000 */
[----:B------:R-:W-:-:S02]  /*3350*/  FSEL R38, R37, -INF , !P5 ;  /* 0xff80000025267808 */ /* 0x000fc40006800000 */
[C---:B------:R-:W-:Y:S01]  /*3360*/  ISETP.GE.AND P4, PT, R3.reuse, R10, PT ;  /* 0x0000000a0300720c */ /* 0x040fe20003f86270 */
[----:B------:R-:W-:Y:S01]  /*3370*/  HMMA.16816.F32.BF16 R20, R20, R50, R28 ;  /* 0x000000321414723c */ /* 0x000fe2000004181c */
[C---:B------:R-:W-:Y:S02]  /*3380*/  ISETP.GE.AND P2, PT, R3.reuse, R11, PT ;  /* 0x0000000b0300720c */ /* 0x040fe40003f46270 */
[----:B------:R-:W-:Y:S02]  /*3390*/  ISETP.GE.AND P5, PT, R3, R12, PT ;  /* 0x0000000c0300720c */ /* 0x000fe40003fa6270 */
[C---:B------:R-:W-:Y:S02]  /*33a0*/  IADD3 R5, R0.reuse, 0x10, RZ ;  /* 0x0000001000057810 */ /* 0x040fe40007ffe0ff */
[----:B------:R-:W-:Y:S02]  /*33b0*/  IADD3 R3, R0, 0x11, RZ ;  /* 0x0000001100037810 */ /* 0x000fe40007ffe0ff */
[----:B------:R-:W-:-:S02]  /*33c0*/  FSEL R77, R54, -INF , !P1 ;  /* 0xff800000364d7808 */ /* 0x000fc40004800000 */
[----:B------:R-:W-:Y:S02]  /*33d0*/  FSEL R39, R39, -INF , !P4 ;  /* 0xff80000027277808 */ /* 0x000fe40006000000 */
[----:B------:R-:W-:Y:S02]  /*33e0*/  ISETP.GE.AND P1, PT, R5, R10, PT ;  /* 0x0000000a0500720c */ /* 0x000fe40003f26270 */
[----:B------:R-:W-:Y:S02]  /*33f0*/  FSEL R60, R55, -INF , !P5 ;  /* 0xff800000373c7808 */ /* 0x000fe40006800000 */
[-C--:B------:R-:W-:Y:S02]  /*3400*/  ISETP.GE.AND P4, PT, R5, R9.reuse, PT ;  /* 0x000000090500720c */ /* 0x080fe40003f86270 */
[----:B------:R-:W-:Y:S02]  /*3410*/  ISETP.GE.AND P5, PT, R3, R9, PT ;  /* 0x000000090300720c */ /* 0x000fe40003fa6270 */
        /* <DEDUP_REMOVED lines=9> */
[----:B------:R-:W-:Y:S02]  /*34b0*/  ISETP.GE.AND P5, PT, R3, R12, PT ;  /* 0x0000000c0300720c */ /* 0x000fe40003fa6270 */
[----:B------:R-:W-:Y:S02]  /*34c0*/  IADD3 R3, R0, 0x18, RZ ;  /* 0x0000001800037810 */ /* 0x000fe40007ffe0ff */
[----:B------:R-:W-:Y:S02]  /*34d0*/  SHF.R.S32.HI R5, RZ, 0x1f, R92 ;  /* 0x0000001fff057819 */ /* 0x000fe4000001145c */
        /* <DEDUP_REMOVED lines=8> */
[----:B------:R-:W-:Y:S02]  /*3560*/  LEA.HI R3, R5, R92, RZ, 0x2 ;  /* 0x0000005c05037211 */ /* 0x000fe400078f10ff */
[----:B------:R-:W-:Y:S02]  /*3570*/  FSEL R124, R27, -INF , !P5 ;  /* 0xff8000001b7c7808 */ /* 0x000fe40006800000 */
[----:B------:R-:W-:Y:S02]  /*3580*/  ISETP.GE.AND P5, PT, R0, R9, PT ;  /* 0x000000090000720c */ /* 0x000fe40003fa6270 */
[----:B------:R-:W-:Y:S02]  /*3590*/  LOP3.LUT R3, R3, 0xfffffffc, RZ, 0xc0, !PT ;  /* 0xfffffffc03037812 */ /* 0x000fe400078ec0ff */
[----:B------:R-:W-:-:S02]  /*35a0*/  FSEL R26, R33, -INF , !P6 ;  /* 0xff800000211a7808 */ /* 0x000fc40007000000 */
[----:B------:R-:W-:Y:S01]  /*35b0*/  FSEL R27, R35, -INF , !P0 ;  /* 0xff800000231b7808 */ /* 0x000fe20004000000 */
[----:B------:R-:W-:Y:S01]  /*35c0*/  IMAD.IADD R3, R92, 0x1, -R3 ;  /* 0x000000015c037824 */ /* 0x000fe200078e0a03 */
[----:B------:R-:W-:Y:S02]  /*35d0*/  FSEL R24, R32, -INF , !P5 ;  /* 0xff80000020187808 */ /* 0x000fe40006800000 */
[C---:B------:R-:W-:Y:S02]  /*35e0*/  ISETP.GE.AND P6, PT, R0.reuse, R10, PT ;  /* 0x0000000a0000720c */ /* 0x040fe40003fc6270 */
[C---:B------:R-:W-:Y:S01]  /*35f0*/  ISETP.GE.AND P0, PT, R0.reuse, R11, PT ;  /* 0x0000000b0000720c */ /* 0x040fe20003f06270 */
[----:B------:R1:W-:Y:S01]  /*3600*/  STL [R1+0x60], R3 ;  /* 0x0000600301007387 */ /* 0x0003e20000100800 */
[C---:B------:R-:W-:Y:S02]  /*3610*/  ISETP.GE.AND P5, PT, R0.reuse, R12, PT ;  /* 0x0000000c0000720c */ /* 0x040fe40003fa6270 */
[----:B------:R-:W-:-:S02]  /*3620*/  IADD3 R0, R0, 0x19, RZ ;  /* 0x0000001900007810 */ /* 0x000fc40007ffe0ff */
[----:B------:R-:W-:Y:S02]  /*3630*/  FSEL R41, R56, -INF , !P0 ;  /* 0xff80000038297808 */ /* 0x000fe40004000000 */
[----:B------:R-:W-:Y:S02]  /*3640*/  ISETP.GE.AND P0, PT, R0, R12, PT ;  /* 0x0000000c0000720c */ /* 0x000fe40003f06270 */
[----:B------:R-:W-:Y:S02]  /*3650*/  FSEL R49, R58, -INF , !P5 ;  /* 0xff8000003a317808 */ /* 0x000fe40006800000 */
[----:B------:R-:W-:Y:S02]  /*3660*/  FSEL R58, R19, -INF , !P0 ;  /* 0xff800000133a7808 */ /* 0x000fe40004000000 */
[----:B------:R-:W-:Y:S02]  /*3670*/  PLOP3.LUT P0, PT, PT, PT, UP0, 0x80, 0x0 ;  /* 0x000000000000781c */ /* 0x000fe40003f0f008 */
[----:B------:R-:W-:-:S02]  /*3680*/  FSEL R34, R34, -INF , !P6 ;  /* 0xff80000022227808 */ /* 0x000fc40007000000 */
[----:B------:R-:W-:Y:S02]  /*3690*/  FSEL R112, R16, -INF , !P3 ;  /* 0xff80000010707808 */ /* 0x000fe40005800000 */
[----:B------:R-:W-:Y:S02]  /*36a0*/  FSEL R115, R18, -INF , !P1 ;  /* 0xff80000012737808 */ /* 0x000fe40004800000 */
[C---:B------:R-:W-:Y:S02]  /*36b0*/  ISETP.GE.AND P3, PT, R0.reuse, R9, PT ;  /* 0x000000090000720c */ /* 0x040fe40003f66270 */
[C---:B------:R-:W-:Y:S02]  /*36c0*/  ISETP.GE.AND P1, PT, R0.reuse, R10, PT ;  /* 0x0000000a0000720c */ /* 0x040fe40003f26270 */
[----:B------:R-:W-:Y:S02]  /*36d0*/  ISETP.GE.AND P6, PT, R0, R11, PT ;  /* 0x0000000b0000720c */ /* 0x000fe40003fc6270 */
[----:B------:R-:W-:-:S02]  /*36e0*/  LOP3.LUT R0, R94, R95, RZ, 0xfc, !PT ;  /* 0x0000005f5e007212 */ /* 0x000fc400078efcff */
[----:B------:R-:W-:Y:S02]  /*36f0*/  FSEL R56, R17, -INF , !P6 ;  /* 0xff80000011387808 */ /* 0x000fe40007000000 */
[----:B------:R-:W-:Y:S02]  /*3700*/  FSEL R30, R20, -INF , !P4 ;  /* 0xff800000141e7808 */ /* 0x000fe40006000000 */
[----:B------:R-:W-:Y:S02]  /*3710*/  FSEL R35, R22, -INF , !P2 ;  /* 0xff80000016237808 */ /* 0x000fe40005000000 */
[----:B------:R-:W-:Y:S02]  /*3720*/  FSEL R31, R21, -INF , !P3 ;  /* 0xff800000151f7808 */ /* 0x000fe40005800000 */
[----:B------:R-:W-:Y:S01]  /*3730*/  FSEL R40, R23, -INF , !P1 ;  /* 0xff80000017287808 */ /* 0x000fe20004800000 */
[----:B------:R-:W-:Y:S05]  /*3740*/  @!P0 BRA `(.L_x_797) ;  /* 0x000002a000008947 */ /* 0x000fea0003800000 */
[----:B-1----:R-:W-:Y:S01]  /*3750*/  UIADD3 UR5, UR28, -0x2, URZ ;  /* 0xfffffffe1c057890 */ /* 0x002fe2000fffe03f */
[----:B------:R-:W-:Y:S01]  /*3760*/  ISETP.GE.AND P3, PT, R100, c[0x0][0x220], PT ;  /* 0x0000880064007a0c */ /* 0x000fe20003f66270 */
[----:B------:R-:W-:Y:S01]  /*3770*/  BSSY B0, `(.L_x_798) ;  /* 0x0000026000007945 */ /* 0x000fe20003800000 */
[----:B------:R-:W-:Y:S01]  /*3780*/  ISETP.GE.AND P2, PT, R251, c[0x0][0x220], PT ;  /* 0x00008800fb007a0c */ /* 0x000fe20003f46270 */
[----:B------:R-:W-:-:S02]  /*3790*/  USHF.R.S32.HI UR4, URZ, 0x1f, UR5 ;  /* 0x0000001f3f047899 */ /* 0x000fc40008011405 */
[----:B------:R-:W-:Y:S01]  /*37a0*/  UIMAD UR7, UR7, UR5, URZ ;  /* 0x00000005070772a4 */ /* 0x000fe2000f8e023f */
[----:B------:R-:W-:-:S03]  /*37b0*/  IMAD.WIDE.U32 R6, R97, UR5, R244 ;  /* 0x0000000561067c25 */ /* 0x000fc6000f8e00f4 */
[----:B------:R-:W-:Y:S02]  /*37c0*/  UIMAD UR4, UR4, UR11, UR7 ;  /* 0x0000000b040472a4 */ /* 0x000fe4000f8e0207 */
[C---:B------:R-:W-:Y:S02]  /*37d0*/  IADD3 R3, P5, R6.reuse, UR22, RZ ;  /* 0x0000001606037c10 */ /* 0x040fe4000ffbe0ff */
[C---:B------:R-:W-:Y:S01]  /*37e0*/  @!P3 LEA R18, P6, R6.reuse, c[0x0][0x168], 0x1 ;  /* 0x00005a000612ba11 */ /* 0x040fe200078c08ff */
[----:B------:R1:W-:Y:S01]  /*37f0*/  @P3 STS.128 [R219+0x8000], RZ ;  /* 0x008000ffdb003388 */ /* 0x0003e20000000c00 */
[----:B------:R-:W-:Y:S02]  /*3800*/  IADD3 R5, R7, UR4, RZ ;  /* 0x0000000407057c10 */ /* 0x000fe4000fffe0ff */
[----:B------:R-:W-:Y:S02]  /*3810*/  @!P2 LEA R14, P1, R6, c[0x0][0x168], 0x1 ;  /* 0x00005a00060eaa11 */ /* 0x000fe400078208ff */
[----:B------:R-:W-:-:S02]  /*3820*/  @!P3 LEA R16, P4, R3, c[0x0][0x168], 0x1 ;  /* 0x00005a000310ba11 */ /* 0x000fc400078808ff */
[----:B------:R-:W-:Y:S02]  /*3830*/  IADD3.X R7, R5, UR21, RZ, P5, !PT ;  /* 0x0000001505077c10 */ /* 0x000fe4000affe4ff */
[C-C-:B------:R-:W-:Y:S02]  /*3840*/  @!P3 LEA.HI.X R19, R6.reuse, c[0x0][0x16c], R5.reuse, 0x1, P6 ;  /* 0x00005b000613ba11 */ /* 0x140fe400030f0c05 */
[----:B------:R-:W-:Y:S02]  /*3850*/  @!P2 LEA.HI.X R15, R6, c[0x0][0x16c], R5, 0x1, P1 ;  /* 0x00005b00060faa11 */ /* 0x000fe400008f0c05 */
[----:B------:R-:W-:Y:S01]  /*3860*/  @!P3 LEA.HI.X R17, R3, c[0x0][0x16c], R7, 0x1, P4 ;  /* 0x00005b000311ba11 */ /* 0x000fe200020f0c07 */
        /* <DEDUP_REMOVED lines=22> */
.L_x_799:
[----:B------:R-:W-:Y:S05]  /*39d0*/  BSYNC B0 ;  /* 0x0000000000007941 */ /* 0x000fea0003800000 */
.L_x_798:
[----:B------:R-:W0:Y:S02]  /*39e0*/  LDGDEPBAR ;  /* 0x00000000000079af */ /* 0x000e240000000000 */
.L_x_797:
[----:B-1----:R-:W-:Y:S01]  /*39f0*/  FMNMX.FTZ R136, R24, R26, !PT ;  /* 0x0000001a18887209 */ /* 0x002fe20007810000 */
[----:B------:R-:W-:Y:S01]  /*3a00*/  IMAD.WIDE.U32 R16, R243, -0x2daee0ad, RZ ;  /* 0xd2511f53f3107825 */ /* 0x000fe200078e00ff */
[----:B------:R-:W-:Y:S01]  /*3a10*/  FMNMX.FTZ R3, R34, R27, !PT ;  /* 0x0000001b22037209 */ /* 0x000fe20007810000 */
[----:B------:R-:W-:Y:S01]  /*3a20*/  UIADD3 UR15, UR30, -0x61c88647, URZ ;  /* 0x9e3779b91e0f7890 */ /* 0x000fe2000fffe03f */
[----:B------:R-:W-:Y:S01]  /*3a30*/  FMNMX.FTZ R136, R36, R136, !PT ;  /* 0x0000008824887209 */ /* 0x000fe20007810000 */
[----:B------:R-:W-:Y:S01]  /*3a40*/  IMAD.U32 R5, RZ, RZ, UR31 ;  /* 0x0000001fff057e24 */ /* 0x000fe2000f8e00ff */
[----:B------:R-:W-:Y:S01]  /*3a50*/  FMNMX.FTZ R3, R44, R3, !PT ;  /* 0x000000032c037209 */ /* 0x000fe20007810000 */
[----:B------:R-:W-:Y:S01]  /*3a60*/  IMAD.WIDE.U32 R234, R98, -0x326172a9, RZ ;  /* 0xcd9e8d5762ea7825 */ /* 0x000fe200078e00ff */
[----:B------:R-:W-:Y:S01]  /*3a70*/  FMNMX.FTZ R136, R38, R136, !PT ;  /* 0x0000008826887209 */ /* 0x000fe20007810000 */
[----:B------:R-:W-:Y:S01]  /*3a80*/  UIADD3 UR14, UR31, -0x4498517b, URZ ;  /* 0xbb67ae851f0e7890 */ /* 0x000fe2000fffe03f */
[----:B------:R-:W-:Y:S01]  /*3a90*/  FMNMX.FTZ R3, R39, R3, !PT ;  /* 0x0000000327037209 */ /* 0x000fe20007810000 */
[----:B------:R-:W-:Y:S01]  /*3aa0*/  UIADD3 UR12, UR31, 0x76cf5d0a, URZ ;  /* 0x76cf5d0a1f0c7890 */ /* 0x000fe2000fffe03f */
[----:B------:R-:W-:Y:S01]  /*3ab0*/  FMNMX.FTZ R136, R45, R136, !PT ;  /* 0x000000882d887209 */ /* 0x000fe20007810000 */
[----:B------:R-:W-:Y:S01]  /*3ac0*/  UIADD3 UR13, UR30, 0x3c6ef372, URZ ;  /* 0x3c6ef3721e0d7890 */ /* 0x000fe2000fffe03f */
[----:B------:R-:W-:Y:S01]  /*3ad0*/  FMNMX.FTZ R3, R48, R3, !PT ;  /* 0x0000000330037209 */ /* 0x000fe20007810000 */
[----:B------:R-:W-:Y:S01]  /*3ae0*/  UIADD3 UR10, UR31, 0x32370b8f, URZ ;  /* 0x32370b8f1f0a7890 */ /* 0x000fe2000fffe03f */
[----:B------:R-:W-:Y:S01]  /*3af0*/  FMNMX.FTZ R136, R42, R136, !PT ;  /* 0x000000882a887209 */ /* 0x000fe20007810000 */
[----:B------:R-:W-:Y:S01]  /*3b00*/  UIADD3 UR11, UR30, -0x255992d5, URZ ;  /* 0xdaa66d2b1e0b7890 */ /* 0x000fe2000fffe03f */
[----:B------:R-:W-:Y:S01]  /*3b10*/  FMNMX.FTZ R3, R43, R3, !PT ;  /* 0x000000032b037209 */ /* 0x000fe20007810000 */
[----:B------:R-:W-:Y:S01]  /*3b20*/  UIADD3 UR9, UR30, 0x78dde6e4, URZ ;  /* 0x78dde6e41e097890 */ /* 0x000fe2000fffe03f */
[----:B------:R-:W-:Y:S01]  /*3b30*/  FMNMX.FTZ R136, R30, R136, !PT ;  /* 0x000000881e887209 */ /* 0x000fe20007810000 */
[----:B------:R-:W-:Y:S01]  /*3b40*/  UIADD3 UR8, UR31, -0x126145ec, URZ ;  /* 0xed9eba141f087890 */ /* 0x000fe2000fffe03f */
[----:B------:R-:W-:Y:S01]  /*3b50*/  FMNMX.FTZ R3, R35, R3, !PT ;  /* 0x0000000323037209 */ /* 0x000fe20007810000 */
[----:B------:R-:W-:Y:S01]  /*3b60*/  UIADD3 UR6, UR31, -0x56f99767, URZ ;  /* 0xa90668991f067890 */ /* 0x000fe2000fffe03f */
[----:B------:R-:W-:Y:S01]  /*3b70*/  FMNMX.FTZ R136, R31, R136, !PT ;  /* 0x000000881f887209 */ /* 0x000fe20007810000 */
[----:B------:R-:W-:Y:S01]  /*3b80*/  UIADD3 UR16, UR30, -0x4ab325aa, URZ ;  /* 0xb54cda561e107890 */ /* 0x000fe2000fffe03f */
[----:B------:R-:W-:Y:S01]  /*3b90*/  FMNMX.FTZ R3, R40, R3, !PT ;  /* 0x0000000328037209 */ /* 0x000fe20007810000 */
[----:B------:R-:W-:Y:S01]  /*3ba0*/  IMAD.SHL.U32 R205, R0, 0x2, RZ ;  /* 0x0000000200cd7824 */ /* 0x000fe200078e00ff */
[----:B------:R-:W-:Y:S01]  /*3bb0*/  IADD3 R242, R98, 0x4, RZ ;  /* 0x0000000462f27810 */ /* 0x000fe20007ffe0ff */
[----:B------:R-:W1:Y:S01]  /*3bc0*/  SHFL.BFLY PT, R8, R136, 0x2, 0x1f ;  /* 0x0c401f0088087f89 */ /* 0x000e6200000e0000 */
[----:B------:R-:W-:Y:S01]  /*3bd0*/  LOP3.LUT R5, R17, UR29, R5, 0x96, !PT ;  /* 0x0000001d11057c12 */ /* 0x000fe2000f8e9605 */
[----:B------:R-:W-:Y:S01]  /*3be0*/  IMAD R207, R4, 0x2, R205 ;  /* 0x0000000204cf7824 */ /* 0x000fe200078e02cd */
[----:B------:R-:W-:Y:S01]  /*3bf0*/  LOP3.LUT R240, R96, UR30, RZ, 0x3c, !PT ;  /* 0x0000001e60f07c12 */ /* 0x000fe2000f8e3cff */
[----:B------:R-:W3:Y:S01]  /*3c00*/  SHFL.BFLY PT, R135, R3, 0x2, 0x1f ;  /* 0x0c401f0003877f89 */ /* 0x000ee200000e0000 */
[----:B------:R-:W-:Y:S01]  /*3c10*/  IMAD.WIDE.U32 R14, R242, -0x326172a9, RZ ;  /* 0xcd9e8d57f20e7825 */ /* 0x000fe200078e00ff */
[----:B------:R-:W-:-:S02]  /*3c20*/  UIADD3 UR7, UR30, 0x1715609d, URZ ;  /* 0x1715609d1e077890 */ /* 0x000fc4000fffe03f */
[----:B------:R-:W-:Y:S01]  /*3c30*/  LDSM.16.MT88.4 R148, [R205+0xa000] ;  /* 0x00a00000cd94783b */ /* 0x000fe20000004200 */
[----:B--2---:R-:W-:Y:S01]  /*3c40*/  IMAD.WIDE.U32 R6, R5, -0x326172a9, RZ ;  /* 0xcd9e8d5705067825 */ /* 0x004fe200078e00ff */
[----:B------:R-:W-:Y:S02]  /*3c50*/  LOP3.LUT R15, R15, R240, RZ, 0x3c, !PT ;  /* 0x000000f00f0f7212 */ /* 0x000fe400078e3cff */
[----:B------:R-:W-:Y:S01]  /*3c60*/  LDSM.16.MT88.4 R88, [R207+0xa000] ;  /* 0x00a00000cf58783b */ /* 0x000fe20000004200 */
[----:B------:R-:W-:Y:S01]  /*3c70*/  IMAD R210, R2, 0x2, R205 ;  /* 0x0000000202d27824 */ /* 0x000fe200078e02cd */
[----:B------:R-:W-:Y:S01]  /*3c80*/  LOP3.LUT R5, R7, UR15, R14, 0x96, !PT ;  /* 0x0000000f07057c12 */ /* 0x000fe2000f8e960e */
[----:B------:R-:W-:Y:S01]  /*3c90*/  IMAD.WIDE.U32 R14, R15, -0x2daee0ad, RZ ;  /* 0xd2511f530f0e7825 */ /* 0x000fe200078e00ff */
[----:B------:R-:W-:Y:S01]  /*3ca0*/  LOP3.LUT R7, R7, UR15, R234, 0x96, !PT ;  /* 0x0000000f07077c12 */ /* 0x000fe2000f8e96ea */
[----:B------:R-:W-:Y:S02]  /*3cb0*/  LDSM.16.MT88.4 R104, [R205+0xb000] ;  /* 0x00b00000cd68783b */ /* 0x000fe40000004200 */
[----:B------:R-:W-:Y:S01]  /*3cc0*/  IMAD.WIDE.U32 R28, R5, -0x2daee0ad, RZ ;  /* 0xd2511f53051c7825 */ /* 0x000fe200078e00ff */
[----:B------:R-:W-:Y:S01]  /*3cd0*/  FMNMX.FTZ R5, R49, R78, !PT ;  /* 0x0000004e31057209 */ /* 0x000fe20007810000 */
[----:B------:R-:W-:Y:S02]  /*3ce0*/  LDSM.16.MT88.4 R92, [R210+0xa000] ;  /* 0x00a00000d25c783b */ /* 0x000fe40000004200 */
[----:B------:R-:W-:Y:S01]  /*3cf0*/  IMAD R126, R232, 0x10000, R232 ;  /* 0x00010000e87e7824 */ /* 0x000fe200078e02e8 */
[----:B-1----:R-:W-:Y:S01]  /*3d00*/  FMNMX.FTZ R136, R136, R8, !PT ;  /* 0x0000000888887209 */ /* 0x002fe20007810000 */
[----:B------:R-:W-:Y:S01]  /*3d10*/  IMAD R209, R2, 0x2, R207 ;  /* 0x0000000202d17824 */ /* 0x000fe200078e02cf */
[----:B------:R-:W-:Y:S01]  /*3d20*/  LOP3.LUT R8, R235, R240, RZ, 0x3c, !PT ;  /* 0x000000f0eb087212 */ /* 0x000fe200078e3cff */
[----:B------:R-:W-:Y:S01]  /*3d30*/  LDSM.16.MT88.4 R196, [R207+0xb000] ;  /* 0x00b00000cfc4783b */ /* 0x000fe20000004200 */
[----:B------:R-:W-:-:S02]  /*3d40*/  FMNMX.FTZ R5, R77, R5, !PT ;  /* 0x000000054d057209 */ /* 0x000fc40007810000 */
[----:B---3--:R-:W-:Y:S01]  /*3d50*/  FMNMX.FTZ R135, R135, R3, !PT ;  /* 0x0000000387877209 */ /* 0x008fe20007810000 */
[----:B------:R-:W1:Y:S01]  /*3d60*/  SHFL.BFLY PT, R18, R136, 0x1, 0x1f ;  /* 0x0c201f0088127f89 */ /* 0x000e6200000e0000 */
[----:B------:R-:W-:Y:S01]  /*3d70*/  IMAD.WIDE.U32 R238, R8, -0x2daee0ad, RZ ;  /* 0xd2511f5308ee7825 */ /* 0x000fe200078e00ff */
[----:B------:R-:W-:Y:S02]  /*3d80*/  FMNMX.FTZ R8, R41, R76, !PT ;  /* 0x0000004c29087209 */ /* 0x000fe40007810000 */
[----:B------:R-:W-:Y:S01]  /*3d90*/  FMNMX.FTZ R3, R60, R5, !PT ;  /* 0x000000053c037209 */ /* 0x000fe20007810000 */
[----:B------:R-:W-:Y:S01]  /*3da0*/  LDSM.16.MT88.4 R100, [R209+0xa000] ;  /* 0x00a00000d164783b */ /* 0x000fe20000004200 */
[--C-:B------:R-:W-:Y:S02]  /*3db0*/  LOP3.LUT R13, R239, UR14, R16.reuse, 0x96, !PT ;  /* 0x0000000eef0d7c12 */ /* 0x100fe4000f8e9610 */
[----:B------:R-:W-:Y:S01]  /*3dc0*/  FMNMX.FTZ R8, R57, R8, !PT ;  /* 0x0000000839087209 */ /* 0x000fe20007810000 */
[----:B------:R-:W-:Y:S01]  /*3dd0*/  LDSM.16.MT88.4 R116, [R210+0xb000] ;  /* 0x00b00000d274783b */ /* 0x000fe20000004200 */
[----:B------:R-:W-:Y:S01]  /*3de0*/  LOP3.LUT R16, R15, UR14, R16, 0x96, !PT ;  /* 0x0000000e0f107c12 */ /* 0x000fe2000f8e9610 */
[----:B------:R-:W-:Y:S01]  /*3df0*/  IMAD.WIDE.U32 R236, R13, -0x326172a9, RZ ;  /* 0xcd9e8d570dec7825 */ /* 0x000fe200078e00ff */
[----:B------:R-:W-:Y:S01]  /*3e00*/  FMNMX.FTZ R8, R59, R8, !PT ;  /* 0x000000083b087209 */ /* 0x000fe20007810000 */
[----:B------:R-:W2:Y:S01]  /*3e10*/  SHFL.BFLY PT, R15, R135, 0x1, 0x1f ;  /* 0x0c201f00870f7f89 */ /* 0x000ea200000e0000 */
[----:B------:R-:W-:Y:S01]  /*3e20*/  LOP3.LUT R19, R29, UR12, R14, 0x96, !PT ;  /* 0x0000000c1d137c12 */ /* 0x000fe2000f8e960e */
[----:B------:R-:W-:Y:S01]  /*3e30*/  IMAD.WIDE.U32 R16, R16, -0x326172a9, RZ ;  /* 0xcd9e8d5710107825 */ /* 0x000fe200078e00ff */
[----:B------:R-:W-:Y:S01]  /*3e40*/  FMNMX.FTZ R5, R113, R8, !PT ;  /* 0x0000000871057209 */ /* 0x000fe20007810000 */
[----:B------:R-:W-:Y:S01]  /*3e50*/  LDSM.16.MT88.4 R192, [R209+0xb000] ;  /* 0x00b00000d1c0783b */ /* 0x000fe20000004200 */
[----:B------:R-:W-:-:S02]  /*3e60*/  LOP3.LUT R14, R237, UR13, R6, 0x96, !PT ;  /* 0x0000000ded0e7c12 */ /* 0x000fc4000f8e9606 */
[----:B------:R-:W-:Y:S01]  /*3e70*/  FMNMX.FTZ R8, R125, R3, !PT ;  /* 0x000000037d087209 */ /* 0x000fe20007810000 */
[----:B------:R-:W-:Y:S01]  /*3e80*/  LDSM.16.MT88.4 R172, [R209+0xa800] ;  /* 0x00a80000d1ac783b */ /* 0x000fe20000004200 */
[----:B------:R-:W-:Y:S01]  /*3e90*/  FMNMX.FTZ R13, R114, R5, !PT ;  /* 0x00000005720d7209 */ /* 0x000fe20007810000 */
[----:B------:R-:W-:Y:S01]  /*3ea0*/  IMAD.WIDE.U32 R20, R14, -0x2daee0ad, RZ ;  /* 0xd2511f530e147825 */ /* 0x000fe200078e00ff */
[----:B-1----:R-:W-:Y:S01]  /*3eb0*/  FMNMX.FTZ R136, R136, R18, !PT ;  /* 0x0000001288887209 */ /* 0x002fe20007810000 */
[----:B------:R-:W-:Y:S01]  /*3ec0*/  LDSM.16.MT88.4 R176, [R205+0xb800] ;  /* 0x00b80000cdb0783b */ /* 0x000fe20000004200 */
[----:B------:R-:W-:Y:S01]  /*3ed0*/  LOP3.LUT R29, R17, UR13, R6, 0x96, !PT ;  /* 0x0000000d111d7c12 */ /* 0x000fe2000f8e9606 */
[----:B------:R-:W-:Y:S01]  /*3ee0*/  IMAD.WIDE.U32 R6, R7, -0x2daee0ad, RZ ;  /* 0xd2511f5307067825 */ /* 0x000fe200078e00ff */
[----:B------:R-:W-:Y:S01]  /*3ef0*/  FSETP.NEU.FTZ.AND P1, PT, R136, -INF , PT ;  /* 0xff8000008800780b */ /* 0x000fe20003f3d000 */
[----:B------:R-:W-:Y:S01]  /*3f00*/  LDSM.16.MT88.4 R180, [R207+0xb800] ;  /* 0x00b80000cfb4783b */ /* 0x000fe20000004200 */
[----:B------:R-:W-:Y:S01]  /*3f10*/  FMNMX.FTZ R5, R124, R8, !PT ;  /* 0x000000087c057209 */ /* 0x000fe20007810000 */
[----:B------:R-:W-:Y:S01]  /*3f20*/  FMUL.FTZ R3, R136, c[0x0][0x23c] ;  /* 0x00008f0088037a20 */ /* 0x000fe20000410000 */
[----:B------:R-:W-:Y:S01]  /*3f30*/  LOP3.LUT R14, R21, UR10, R6, 0x96, !PT ;  /* 0x0000000a150e7c12 */ /* 0x000fe2000f8e9606 */
[----:B------:R-:W-:Y:S01]  /*3f40*/  LDSM.16.MT88.4 R184, [R210+0xb800] ;  /* 0x00b80000d2b8783b */ /* 0x000fe20000004200 */
[----:B------:R-:W-:-:S02]  /*3f50*/  FMNMX.FTZ R5, R115, R5, !PT ;  /* 0x0000000573057209 */ /* 0x000fc40007810000 */
[----:B------:R-:W-:Y:S01]  /*3f60*/  FSEL R3, R3, RZ, P1 ;  /* 0x000000ff03037208 */ /* 0x000fe20000800000 */
[----:B------:R-:W-:Y:S01]  /*3f70*/  IMAD.WIDE.U32 R46, R14, -0x326172a9, RZ ;  /* 0xcd9e8d570e2e7825 */ /* 0x000fe200078e00ff */
[----:B------:R-:W-:Y:S01]  /*3f80*/  FMNMX.FTZ R13, R112, R13, !PT ;  /* 0x0000000d700d7209 */ /* 0x000fe20007810000 */
[----:B------:R-:W-:Y:S01]  /*3f90*/  LDSM.16.MT88.4 R188, [R209+0xb800] ;  /* 0x00b80000d1bc783b */ /* 0x000fe20000004200 */
[----:B------:R-:W-:Y:S01]  /*3fa0*/  LOP3.LUT R7, R7, UR12, R238, 0x96, !PT ;  /* 0x0000000c07077c12 */ /* 0x000fe2000f8e96ee */
[--C-:B------:R-:W-:Y:S01]  /*3fb0*/  FFMA.FTZ R6, R24, c[0x0][0x23c], -R3.reuse ;  /* 0x00008f0018067a23 */ /* 0x100fe20000010803 */
[----:B------:R-:W-:Y:S01]  /*3fc0*/  FMNMX.FTZ R5, R58, R5, !PT ;  /* 0x000000053a057209 */ /* 0x000fe20007810000 */
[--C-:B------:R-:W-:Y:S01]  /*3fd0*/  FFMA.FTZ R8, R26, c[0x0][0x23c], -R3.reuse ;  /* 0x00008f001a087a23 */ /* 0x100fe20000010803 */
[----:B------:R-:W-:Y:S01]  /*3fe0*/  FMNMX.FTZ R13, R56, R13, !PT ;  /* 0x0000000d380d7209 */ /* 0x000fe20007810000 */
[----:B------:R1:W-:Y:S01]  /*3ff0*/  MUFU.EX2 R233, R6 ;  /* 0x0000000600e97308 */ /* 0x0003e20000000800 */
[----:B------:R-:W-:Y:S01]  /*4000*/  FFMA.FTZ R14, R36, c[0x0][0x23c], -R3 ;  /* 0x00008f00240e7a23 */ /* 0x000fe20000010803 */
[----:B------:R-:W3:Y:S01]  /*4010*/  SHFL.BFLY PT, R17, R5, 0x2, 0x1f ;  /* 0x0c401f0005117f89 */ /* 0x000ee200000e0000 */
[----:B--2---:R-:W-:Y:S01]  /*4020*/  FMNMX.FTZ R135, R135, R15, !PT ;  /* 0x0000000f87877209 */ /* 0x004fe20007810000 */
[----:B------:R-:W-:-:S02]  /*4030*/  IMAD.WIDE.U32 R24, R19, -0x326172a9, RZ ;  /* 0xcd9e8d5713187825 */ /* 0x000fc400078e00ff */
[----:B------:R-:W2:Y:S01]  /*4040*/  SHFL.BFLY PT, R18, R13, 0x2, 0x1f ;  /* 0x0c401f000d127f89 */ /* 0x000ea200000e0000 */
[----:B------:R-:W-:Y:S01]  /*4050*/  FSETP.NEU.FTZ.AND P1, PT, R135, -INF , PT ;  /* 0xff8000008700780b */ /* 0x000fe20003f3d000 */
[----:B------:R4:W-:Y:S01]  /*4060*/  MUFU.EX2 R230, R8 ;  /* 0x0000000800e67308 */ /* 0x0009e20000000800 */
[----:B------:R-:W-:Y:S01]  /*4070*/  LOP3.LUT R25, R25, UR11, R16, 0x96, !PT ;  /* 0x0000000b19197c12 */ /* 0x000fe2000f8e9610 */
[----:B------:R-:W-:Y:S04]  /*4080*/  STL [R1+0x2c], R240 ;  /* 0x00002cf001007387 */ /* 0x000fe80000100800 */
[----:B------:R-:W-:Y:S01]  /*4090*/  STL [R1+0x44], R242 ;  /* 0x000044f201007387 */ /* 0x000fe20000100800 */
[----:B-1----:R-:W-:Y:S01]  /*40a0*/  IMAD.WIDE.U32 R6, R7, -0x326172a9, RZ ;  /* 0xcd9e8d5707067825 */ /* 0x002fe200078e00ff */
[----:B------:R1:W-:Y:S02]  /*40b0*/  MUFU.EX2 R231, R14 ;  /* 0x0000000e00e77308 */ /* 0x0003e40000000800 */
[----:B------:R-:W-:Y:S02]  /*40c0*/  STL.64 [R1+0x38], R238 ;  /* 0x000038ee01007387 */ /* 0x000fe40000100a00 */
[----:B------:R-:W-:-:S02]  /*40d0*/  LOP3.LUT R7, R7, UR11, R236, 0x96, !PT ;  /* 0x0000000b07077c12 */ /* 0x000fc4000f8e96ec */
[----:B------:R-:W-:Y:S01]  /*40e0*/  STL.64 [R1+0x20], R236 ;  /* 0x000020ec01007387 */ /* 0x000fe20000100a00 */
[----:B----4-:R-:W-:Y:S02]  /*40f0*/  LOP3.LUT R8, R47, UR9, R6, 0x96, !PT ;  /* 0x000000092f087c12 */ /* 0x010fe4000f8e9606 */
[----:B------:R-:W-:-:S04]  /*4100*/  IMAD.WIDE.U32 R6, R7, -0x2daee0ad, RZ ;  /* 0xd2511f5307067825 */ /* 0x000fc800078e00ff */
[----:B------:R-:W-:Y:S01]  /*4110*/  IMAD.WIDE.U32 R36, R8, -0x2daee0ad, RZ ;  /* 0xd2511f5308247825 */ /* 0x000fe200078e00ff */
[----:B------:R-:W-:Y:S02]  /*4120*/  LOP3.LUT R7, R7, UR8, R20, 0x96, !PT ;  /* 0x0000000807077c12 */ /* 0x000fe4000f8e9614 */
[----:B---3--:R-:W-:Y:S01]  /*4130*/  FMNMX.FTZ R20, R17, R5, !PT ;  /* 0x0000000511147209 */ /* 0x008fe20007810000 */
[----:B------:R-:W-:Y:S01]  /*4140*/  FMUL.FTZ R8, R135, c[0x0][0x23c] ;  /* 0x00008f0087087a20 */ /* 0x000fe20000410000 */
[----:B------:R-:W-:Y:S01]  /*4150*/  LOP3.LUT R6, R37, UR6, R6, 0x96, !PT ;  /* 0x0000000625067c12 */ /* 0x000fe2000f8e9606 */
[----:B------:R-:W-:Y:S01]  /*4160*/  IMAD.WIDE.U32 R22, R7, -0x326172a9, RZ ;  /* 0xcd9e8d5707167825 */ /* 0x000fe200078e00ff */
[----:B--2---:R-:W-:Y:S01]  /*4170*/  FMNMX.FTZ R21, R18, R13, !PT ;  /* 0x0000000d12157209 */ /* 0x004fe20007810000 */
[----:B------:R-:W-:Y:S01]  /*4180*/  SHFL.BFLY PT, R19, R20, 0x1, 0x1f ;  /* 0x0c201f0014137f89 */ /* 0x000fe200000e0000 */
[----:B------:R-:W-:Y:S01]  /*4190*/  FSEL R8, R8, RZ, P1 ;  /* 0x000000ff08087208 */ /* 0x000fe20000800000 */
[----:B------:R-:W-:-:S02]  /*41a0*/  IMAD.WIDE.U32 R6, R6, -0x326172a9, RZ ;  /* 0xcd9e8d5706067825 */ /* 0x000fc400078e00ff */
[----:B------:R-:W2:Y:S02]  /*41b0*/  SHFL.BFLY PT, R18, R21, 0x1, 0x1f ;  /* 0x0c201f0015127f89 */ /* 0x000ea400000e0000 */
[----:B-1----:R-:W-:Y:S01]  /*41c0*/  FFMA.FTZ R14, R38, c[0x0][0x23c], -R3 ;  /* 0x00008f00260e7a23 */ /* 0x002fe20000010803 */
[----:B------:R-:W-:Y:S01]  /*41d0*/  LOP3.LUT R5, R7, UR16, R22, 0x96, !PT ;  /* 0x0000001007057c12 */ /* 0x000fe2000f8e9616 */
[--C-:B------:R-:W-:Y:S01]  /*41e0*/  FFMA.FTZ R13, R39, c[0x0][0x23c], -R8.reuse ;  /* 0x00008f00270d7a23 */ /* 0x100fe20000010808 */
[C---:B------:R-:W-:Y:S01]  /*41f0*/  LOP3.LUT R7, R6.reuse, 0xffff, RZ, 0xc0, !PT ;  /* 0x0000ffff06077812 */ /* 0x040fe200078ec0ff */
[----:B------:R1:W3:Y:S01]  /*4200*/  MUFU.EX2 R229, R14 ;  /* 0x0000000e00e57308 */ /* 0x0002e20000000800 */
[----:B------:R-:W-:Y:S01]  /*4210*/  LOP3.LUT R17, R6, 0xff, RZ, 0xc0, !PT ;  /* 0x000000ff06117812 */ /* 0x000fe200078ec0ff */
[----:B------:R-:W-:Y:S01]  /*4220*/  FFMA.FTZ R0, R34, c[0x0][0x23c], -R8 ;  /* 0x00008f0022007a23 */ /* 0x000fe20000010808 */
[----:B------:R-:W-:Y:S01]  /*4230*/  SHF.R.U32.HI R15, RZ, 0x10, R6 ;  /* 0x00000010ff0f7819 */ /* 0x000fe20000011606 */
[----:B------:R-:W-:Y:S01]  /*4240*/  FFMA.FTZ R2, R27, c[0x0][0x23c], -R8 ;  /* 0x00008f001b027a23 */ /* 0x000fe20000010808 */
[----:B------:R-:W-:-:S02]  /*4250*/  SHF.R.U32.HI R16, RZ, 0x18, R6 ;  /* 0x00000018ff107819 */ /* 0x000fc40000011606 */
[----:B------:R-:W-:Y:S01]  /*4260*/  LOP3.LUT R6, R5, 0xffff, RZ, 0xc0, !PT ;  /* 0x0000ffff05067812 */ /* 0x000fe200078ec0ff */
[----:B------:R4:W-:Y:S03]  /*4270*/  MUFU.EX2 R227, R13 ;  /* 0x0000000d00e37308 */ /* 0x0009e60000000800 */
[----:B------:R-:W-:Y:S01]  /*4280*/  SHF.R.U32.HI R6, RZ, 0x8, R6 ;  /* 0x00000008ff067819 */ /* 0x000fe20000011606 */
[----:B-1----:R-:W-:-:S04]  /*4290*/  FFMA.FTZ R14, R44, c[0x0][0x23c], -R8 ;  /* 0x00008f002c0e7a23 */ /* 0x002fc80000010808 */
[----:B------:R1:W-:Y:S01]  /*42a0*/  MUFU.EX2 R223, R0 ;  /* 0x0000000000df7308 */ /* 0x0003e20000000800 */
[----:B--2---:R-:W-:-:S04]  /*42b0*/  FMNMX.FTZ R134, R21, R18, !PT ;  /* 0x0000001215867209 */ /* 0x004fc80007810000 */
[----:B------:R-:W-:Y:S02]  /*42c0*/  FSETP.NEU.FTZ.AND P1, PT, R134, -INF , PT ;  /* 0xff8000008600780b */ /* 0x000fe40003f3d000 */
[----:B----4-:R-:W-:Y:S01]  /*42d0*/  LOP3.LUT R13, R15, 0xff, RZ, 0xc0, !PT ;  /* 0x000000ff0f0d7812 */ /* 0x010fe200078ec0ff */
[----:B------:R2:W4:Y:S01]  /*42e0*/  MUFU.EX2 R228, R14 ;  /* 0x0000000e00e47308 */ /* 0x0005220000000800 */
[----:B-1----:R-:W-:-:S07]  /*42f0*/  SHF.R.U32.HI R0, RZ, 0x10, R5 ;  /* 0x00000010ff007819 */ /* 0x002fce0000011605 */
[----:B------:R3:W1:Y:S01]  /*4300*/  MUFU.EX2 R222, R2 ;  /* 0x0000000200de7308 */ /* 0x0006620000000800 */
[----:B--2---:R-:W-:Y:S02]  /*4310*/  SHF.R.U32.HI R14, RZ, 0x8, R7 ;  /* 0x00000008ff0e7819 */ /* 0x004fe40000011607 */
[----:B------:R-:W-:Y:S02]  /*4320*/  LOP3.LUT R7, R5, 0xff, RZ, 0xc0, !PT ;  /* 0x000000ff05077812 */ /* 0x000fe400078ec0ff */
[----:B------:R-:W-:Y:S02]  /*4330*/  PRMT R15, R17, 0x5410, R14 ;  /* 0x00005410110f7816 */ /* 0x000fe4000000000e */
[----:B------:R-:W-:Y:S01]  /*4340*/  PRMT R14, R13, 0x5410, R16 ;  /* 0x000054100d0e7816 */ /* 0x000fe20000000010 */
[----:B------:R-:W-:Y:S01]  /*4350*/  FFMA.FTZ R13, R45, c[0x0][0x23c], -R3 ;  /* 0x00008f002d0d7a23 */ /* 0x000fe20000010803 */
[----:B------:R-:W-:Y:S02]  /*4360*/  PRMT R16, R7, 0x5410, R6 ;  /* 0x0000541007107816 */ /* 0x000fe40000000006 */
[----:B------:R-:W-:Y:S01]  /*4370*/  SHF.R.U32.HI R6, RZ, 0x18, R5 ;  /* 0x00000018ff067819 */ /* 0x000fe20000011605 */
[--C-:B------:R-:W-:Y:S01]  /*4380*/  HSET2.LE.AND R7, R14, R126.reuse, PT ;  /* 0x0000007e0e077233 */ /* 0x100fe20003803000 */
[----:B------:R-:W-:Y:S01]  /*4390*/  LOP3.LUT R5, R0, 0xff, RZ, 0xc0, !PT ;  /* 0x000000ff00057812 */ /* 0x000fe200078ec0ff */
[--C-:B------:R-:W-:Y:S01]  /*43a0*/  HSET2.LE.AND R0, R15, R126.reuse, PT ;  /* 0x0000007e0f007233 */ /* 0x100fe20003803000 */
[----:B---3--:R-:W-:Y:S01]  /*43b0*/  F2FP.BF16.PACK_AB R2, R229, R231 ;  /* 0x000000e7e502723e */ /* 0x008fe200000010ff */
[--C-:B------:R-:W-:Y:S01]  /*43c0*/  FFMA.FTZ R14, R30, c[0x0][0x23c], -R3.reuse ;  /* 0x00008f001e0e7a23 */ /* 0x100fe20000010803 */
[----:B------:R-:W-:Y:S01]  /*43d0*/  PRMT R5, R5, 0x5410, R6 ;  /* 0x0000541005057816 */ /* 0x000fe20000000006 */
[----:B------:R1:W-:Y:S01]  /*43e0*/  MUFU.EX2 R226, R13 ;  /* 0x0000000d00e27308 */ /* 0x0003e20000000800 */
[----:B------:R-:W-:Y:S01]  /*43f0*/  LOP3.LUT R6, R0, R2, RZ, 0xc0, !PT ;  /* 0x0000000200067212 */ /* 0x000fe200078ec0ff */
[--C-:B------:R-:W-:Y:S01]  /*4400*/  FFMA.FTZ R0, R42, c[0x0][0x23c], -R3.reuse ;  /* 0x00008f002a007a23 */ /* 0x100fe20000010803 */
[----:B----4-:R-:W-:Y:S01]  /*4410*/  F2FP.BF16.PACK_AB R4, R227, R228 ;  /* 0x000000e4e304723e */ /* 0x010fe200000010ff */
[----:B------:R-:W-:Y:S01]  /*4420*/  HSET2.LE.AND R5, R5, R126, PT ;  /* 0x0000007e05057233 */ /* 0x000fe20003803000 */
[----:B------:R-:W-:Y:S01]  /*4430*/  F2FP.BF16.PACK_AB R2, R230, R233 ;  /* 0x000000e9e602723e */ /* 0x000fe200000010ff */
[----:B------:R-:W-:Y:S01]  /*4440*/  FFMA.FTZ R3, R31, c[0x0][0x23c], -R3 ;  /* 0x00008f001f037a23 */ /* 0x000fe20000010803 */
[----:B------:R-:W-:Y:S01]  /*4450*/  LOP3.LUT R7, R7, R4, RZ, 0xc0, !PT ;  /* 0x0000000407077212 */ /* 0x000fe200078ec0ff */
[----:B------:R2:W-:Y:S08]  /*4460*/  MUFU.EX2 R225, R0 ;  /* 0x0000000000e17308 */ /* 0x0005f00000000800 */
[----:B------:R3:W-:Y:S01]  /*4470*/  MUFU.EX2 R224, R14 ;  /* 0x0000000e00e07308 */ /* 0x0007e20000000800 */
[----:B-1----:R-:W-:-:S04]  /*4480*/  F2FP.BF16.PACK_AB R13, R222, R223 ;  /* 0x000000dfde0d723e */ /* 0x002fc800000010ff */
[----:B------:R-:W-:Y:S01]  /*4490*/  LOP3.LUT R5, R5, R13, RZ, 0xc0, !PT ;  /* 0x0000000d05057212 */ /* 0x000fe200078ec0ff */
[--C-:B------:R-:W-:Y:S01]  /*44a0*/  FFMA.FTZ R13, R35, c[0x0][0x23c], -R8.reuse ;  /* 0x00008f00230d7a23 */ /* 0x100fe20000010808 */
[----:B--2---:R-:W-:Y:S01]  /*44b0*/  HSET2.LE.AND R0, R16, R126, PT ;  /* 0x0000007e10007233 */ /* 0x004fe20003803000 */
[----:B------:R-:W-:Y:S02]  /*44c0*/  IMAD.WIDE.U32 R16, R25, -0x2daee0ad, RZ ;  /* 0xd2511f5319107825 */ /* 0x000fe400078e00ff */
[----:B------:R1:W-:Y:S02]  /*44d0*/  MUFU.EX2 R220, R13 ;  /* 0x0000000d00dc7308 */ /* 0x0003e40000000800 */
[----:B------:R-:W-:Y:S01]  /*44e0*/  LOP3.LUT R4, R0, R2, RZ, 0xc0, !PT ;  /* 0x0000000200047212 */ /* 0x000fe200078ec0ff */
[----:B------:R-:W-:Y:S02]  /*44f0*/  FFMA.FTZ R0, R48, c[0x0][0x23c], -R8 ;  /* 0x00008f0030007a23 */ /* 0x000fe40000010808 */
[----:B---3--:R-:W-:-:S03]  /*4500*/  IMAD.WIDE.U32 R14, R29, -0x2daee0ad, RZ ;  /* 0xd2511f531d0e7825 */ /* 0x008fc600078e00ff */
[----:B------:R2:W-:Y:S01]  /*4510*/  MUFU.EX2 R221, R0 ;  /* 0x0000000000dd7308 */ /* 0x0005e20000000800 */
[----:B------:R-:W-:Y:S01]  /*4520*/  HMMA.16816.F32.BF16 R140, R4, R148, RZ ;  /* 0x00000094048c723c */ /* 0x000fe200000418ff */
[----:B------:R-:W-:Y:S01]  /*4530*/  LOP3.LUT R2, R15, UR10, R28, 0x96, !PT ;  /* 0x0000000a0f027c12 */ /* 0x000fe2000f8e961c */
[----:B------:R-:W-:Y:S01]  /*4540*/  FFMA.FTZ R28, R43, c[0x0][0x23c], -R8 ;  /* 0x00008f002b1c7a23 */ /* 0x000fe20000010808 */
[----:B------:R-:W-:-:S03]  /*4550*/  LOP3.LUT R22, R17, UR8, R14, 0x96, !PT ;  /* 0x0000000811167c12 */ /* 0x000fc6000f8e960e */
[----:B------:R-:W-:Y:S01]  /*4560*/  IMAD.WIDE.U32 R32, R2, -0x326172a9, RZ ;  /* 0xcd9e8d5702207825 */ /* 0x000fe200078e00ff */
[----:B------:R3:W-:Y:S01]  /*4570*/  MUFU.EX2 R241, R3 ;  /* 0x0000000300f17308 */ /* 0x0007e20000000800 */
[----:B------:R-:W-:Y:S01]  /*4580*/  FMNMX.FTZ R2, R20, R19, !PT ;  /* 0x0000001314027209 */ /* 0x000fe20007810000 */
[C---:B------:R-:W-:Y:S01]  /*4590*/  HMMA.16816.F32.BF16 R72, R4.reuse, R88, RZ ;  /* 0x000000580448723c */ /* 0x040fe200000418ff */
[----:B-1----:R-:W-:Y:S02]  /*45a0*/  FMUL.FTZ R13, R134, c[0x0][0x23c] ;  /* 0x00008f00860d7a20 */ /* 0x002fe40000410000 */
[----:B------:R-:W-:Y:S01]  /*45b0*/  IMAD.WIDE.U32 R30, R22, -0x326172a9, RZ ;  /* 0xcd9e8d57161e7825 */ /* 0x000fe200078e00ff */
[----:B--2---:R-:W-:Y:S02]  /*45c0*/  LOP3.LUT R0, R33, UR9, R24, 0x96, !PT ;  /* 0x0000000921007c12 */ /* 0x004fe4000f8e9618 */
[----:B------:R-:W-:Y:S01]  /*45d0*/  MUFU.EX2 R137, R28 ;  /* 0x0000001c00897308 */ /* 0x000fe20000000800 */
[----:B------:R-:W-:Y:S01]  /*45e0*/  FSEL R13, R13, RZ, P1 ;  /* 0x000000ff0d0d7208 */ /* 0x000fe20000800000 */
[----:B------:R-:W-:Y:S01]  /*45f0*/  HMMA.16816.F32.BF16 R52, R4, R92, RZ ;  /* 0x0000005c0434723c */ /* 0x000fe200000418ff */
[----:B------:R-:W-:Y:S01]  /*4600*/  FSETP.NEU.FTZ.AND P1, PT, R2, -INF , PT ;  /* 0xff8000000200780b */ /* 0x000fe20003f3d000 */
[----:B------:R-:W-:Y:S01]  /*4610*/  IMAD.WIDE.U32 R34, R0, -0x2daee0ad, RZ ;  /* 0xd2511f5300227825 */ /* 0x000fe200078e00ff */
[----:B---3--:R-:W-:-:S03]  /*4620*/  LOP3.LUT R3, R23, UR7, R46, 0x96, !PT ;  /* 0x0000000717037c12 */ /* 0x008fc6000f8e962e */
[----:B------:R-:W-:Y:S01]  /*4630*/  FFMA.FTZ R0, R40, c[0x0][0x23c], -R8 ;  /* 0x00008f0028007a23 */ /* 0x000fe20000010808 */
[----:B------:R-:W-:Y:S01]  /*4640*/  LOP3.LUT R16, R35, UR6, R16, 0x96, !PT ;  /* 0x0000000623107c12 */ /* 0x000fe2000f8e9610 */
[C---:B------:R-:W-:Y:S01]  /*4650*/  HMMA.16816.F32.BF16 R68, R4.reuse, R100, RZ ;  /* 0x000000640444723c */ /* 0x040fe200000418ff */
[----:B------:R-:W1:Y:S01]  /*4660*/  LDSM.16.MT88.4 R44, [R205+0xa800] ;  /* 0x00a80000cd2c783b */ /* 0x000e620000004200 */
[----:B------:R-:W-:Y:S01]  /*4670*/  IMAD.WIDE.U32 R14, R3, -0x2daee0ad, RZ ;  /* 0xd2511f53030e7825 */ /* 0x000fe200078e00ff */
[----:B------:R2:W-:Y:S04]  /*4680*/  MUFU.EX2 R248, R0 ;  /* 0x0000000000f87308 */ /* 0x0005e80000000800 */
[----:B------:R-:W-:Y:S01]  /*4690*/  LOP3.LUT R3, R15, UR17, R36, 0x96, !PT ;  /* 0x000000110f037c12 */ /* 0x000fe2000f8e9624 */
[----:B------:R-:W-:Y:S01]  /*46a0*/  HMMA.16816.F32.BF16 R84, R4, R104, RZ ;  /* 0x000000680454723c */ /* 0x000fe200000418ff */
[----:B------:R-:W-:-:S02]  /*46b0*/  LOP3.LUT R8, R14, 0xffff, RZ, 0xc0, !PT ;  /* 0x0000ffff0e087812 */ /* 0x000fc400078ec0ff */
[----:B------:R-:W-:Y:S02]  /*46c0*/  LOP3.LUT R17, R14, 0xff, RZ, 0xc0, !PT ;  /* 0x000000ff0e117812 */ /* 0x000fe400078ec0ff */
[--C-:B------:R-:W-:Y:S02]  /*46d0*/  SHF.R.U32.HI R18, RZ, 0x10, R14.reuse ;  /* 0x00000010ff127819 */ /* 0x100fe4000001160e */
[----:B------:R-:W-:Y:S01]  /*46e0*/  SHF.R.U32.HI R19, RZ, 0x18, R14 ;  /* 0x00000018ff137819 */ /* 0x000fe2000001160e */
[----:B------:R-:W-:Y:S01]  /*46f0*/  IMAD.WIDE.U32 R14, R16, -0x326172a9, RZ ;  /* 0xcd9e8d57100e7825 */ /* 0x000fe200078e00ff */
[----:B------:R-:W-:Y:S01]  /*4700*/  SHF.R.U32.HI R8, RZ, 0x8, R8 ;  /* 0x00000008ff087819 */ /* 0x000fe20000011608 */
[C---:B------:R-:W-:Y:S02]  /*4710*/  HMMA.16816.F32.BF16 R156, R4.reuse, R196, RZ ;  /* 0x000000c4049c723c */ /* 0x040fe400000418ff */
[--C-:B--2---:R-:W-:Y:S01]  /*4720*/  FFMA.FTZ R0, R41, c[0x0][0x23c], -R13.reuse ;  /* 0x00008f0029007a23 */ /* 0x104fe2000001080d */
[C---:B------:R-:W-:Y:S01]  /*4730*/  LOP3.LUT R20, R14.reuse, 0xffff, RZ, 0xc0, !PT ;  /* 0x0000ffff0e147812 */ /* 0x040fe200078ec0ff */
[----:B------:R-:W-:Y:S01]  /*4740*/  FFMA.FTZ R16, R57, c[0x0][0x23c], -R13 ;  /* 0x00008f0039107a23 */ /* 0x000fe2000001080d */
[----:B------:R-:W-:Y:S01]  /*4750*/  LOP3.LUT R23, R14, 0xff, RZ, 0xc0, !PT ;  /* 0x000000ff0e177812 */ /* 0x000fe200078ec0ff */
[----:B------:R2:W-:Y:S01]  /*4760*/  MUFU.EX2 R203, R0 ;  /* 0x0000000000cb7308 */ /* 0x0005e20000000800 */
[--C-:B------:R-:W-:Y:S01]  /*4770*/  SHF.R.U32.HI R21, RZ, 0x10, R14.reuse ;  /* 0x00000010ff157819 */ /* 0x100fe2000001160e */
[----:B------:R-:W-:Y:S01]  /*4780*/  HMMA.16816.F32.BF16 R160, R4, R116, RZ ;  /* 0x0000007404a0723c */ /* 0x000fe200000418ff */
[----:B------:R-:W-:-:S02]  /*4790*/  SHF.R.U32.HI R22, RZ, 0x18, R14 ;  /* 0x00000018ff167819 */ /* 0x000fc4000001160e */
[----:B------:R-:W-:Y:S02]  /*47a0*/  LOP3.LUT R14, R3, 0xffff, RZ, 0xc0, !PT ;  /* 0x0000ffff030e7812 */ /* 0x000fe400078ec0ff */
[----:B------:R-:W-:Y:S01]  /*47b0*/  PRMT R24, R17, 0x5410, R8 ;  /* 0x0000541011187816 */ /* 0x000fe20000000008 */
[----:B------:R3:W-:Y:S01]  /*47c0*/  MUFU.EX2 R202, R16 ;  /* 0x0000001000ca7308 */ /* 0x0007e20000000800 */
[----:B------:R-:W-:Y:S01]  /*47d0*/  FMUL.FTZ R8, R2, c[0x0][0x23c] ;  /* 0x00008f0002087a20 */ /* 0x000fe20000410000 */
[----:B------:R-:W-:Y:S01]  /*47e0*/  LOP3.LUT R17, R18, 0xff, RZ, 0xc0, !PT ;  /* 0x000000ff12117812 */ /* 0x000fe200078ec0ff */
[----:B------:R-:W-:Y:S03]  /*47f0*/  HMMA.16816.F32.BF16 R164, R4, R192, RZ ;  /* 0x000000c004a4723c */ /* 0x000fe600000418ff */
[----:B------:R-:W-:Y:S01]  /*4800*/  FSEL R8, R8, RZ, P1 ;  /* 0x000000ff08087208 */ /* 0x000fe20000800000 */
[----:B--2---:R-:W-:Y:S01]  /*4810*/  FFMA.FTZ R0, R76, c[0x0][0x23c], -R13 ;  /* 0x00008f004c007a23 */ /* 0x004fe2000001080d */
[----:B------:R-:W-:-:S03]  /*4820*/  PRMT R27, R17, 0x5410, R19 ;  /* 0x00005410111b7816 */ /* 0x000fc60000000013 */
[--C-:B------:R-:W-:Y:S01]  /*4830*/  FFMA.FTZ R19, R60, c[0x0][0x23c], -R8.reuse ;  /* 0x00008f003c137a23 */ /* 0x100fe20000010808 */
[----:B------:R2:W4:Y:S01]  /*4840*/  MUFU.EX2 R200, R0 ;  /* 0x0000000000c87308 */ /* 0x0005220000000800 */
[----:B------:R-:W-:Y:S01]  /*4850*/  FFMA.FTZ R17, R49, c[0x0][0x23c], -R8 ;  /* 0x00008f0031117a23 */ /* 0x000fe20000010808 */
[----:B------:R-:W-:Y:S01]  /*4860*/  HMMA.16816.F32.BF16 R152, R4, R150, RZ ;  /* 0x000000960498723c */ /* 0x000fe200000418ff */
[----:B------:R-:W5:Y:S01]  /*4870*/  LDSM.16.MT88.4 R60, [R207+0xa800] ;  /* 0x00a80000cf3c783b */ /* 0x000f620000004200 */
[----:B---3--:R-:W-:-:S04]  /*4880*/  LOP3.LUT R16, R3, 0xff, RZ, 0xc0, !PT ;  /* 0x000000ff03107812 */ /* 0x008fc800078ec0ff */
[----:B------:R-:W-:Y:S02]  /*4890*/  MUFU.EX2 R138, R19 ;  /* 0x00000013008a7308 */ /* 0x000fe40000000800 */
[----:B------:R-:W-:Y:S01]  /*48a0*/  HMMA.16816.F32.BF16 R48, R4, R90, RZ ;  /* 0x0000005a0430723c */ /* 0x000fe200000418ff */
[----:B--2---:R-:W-:Y:S01]  /*48b0*/  LOP3.LUT R0, R15, UR16, R30, 0x96, !PT ;  /* 0x000000100f007c12 */ /* 0x004fe2000f8e961e */
[----:B------:R-:W-:-:S04]  /*48c0*/  FFMA.FTZ R15, R59, c[0x0][0x23c], -R13 ;  /* 0x00008f003b0f7a23 */ /* 0x000fc8000001080d */
[----:B------:R2:W-:Y:S02]  /*48d0*/  MUFU.EX2 R139, R17 ;  /* 0x00000011008b7308 */ /* 0x0005e40000000800 */
[----:B------:R-:W-:Y:S01]  /*48e0*/  HMMA.16816.F32.BF16 R64, R4, R94, RZ ;  /* 0x0000005e0440723c */ /* 0x000fe200000418ff */
[----:B------:R-:W-:-:S05]  /*48f0*/  LOP3.LUT R18, R0, 0xff, RZ, 0xc0, !PT ;  /* 0x000000ff00127812 */ /* 0x000fca00078ec0ff */
[----:B------:R3:W-:Y:S02]  /*4900*/  MUFU.EX2 R201, R15 ;  /* 0x0000000f00c97308 */ /* 0x0007e40000000800 */
[----:B------:R-:W-:Y:S01]  /*4910*/  HMMA.16816.F32.BF16 R80, R4, R102, RZ ;  /* 0x000000660450723c */ /* 0x000fe200000418ff */
[----:B--2---:R-:W-:-:S07]  /*4920*/  SHF.R.U32.HI R17, RZ, 0x18, R0 ;  /* 0x00000018ff117819 */ /* 0x004fce0000011600 */
[----:B------:R-:W-:Y:S01]  /*4930*/  HMMA.16816.F32.BF16 R96, R4, R106, RZ ;  /* 0x0000006a0460723c */ /* 0x000fe200000418ff */
[----:B---3--:R-:W-:-:S07]  /*4940*/  SHF.R.U32.HI R15, RZ, 0x8, R14 ;  /* 0x00000008ff0f7819 */ /* 0x008fce000001160e */
[C---:B------:R-:W-:Y:S01]  /*4950*/  HMMA.16816.F32.BF16 R108, R4.reuse, R198, RZ ;  /* 0x000000c6046c723c */ /* 0x040fe200000418ff */
[----:B------:R-:W-:Y:S02]  /*4960*/  SHF.R.U32.HI R14, RZ, 0x10, R3 ;  /* 0x00000010ff0e7819 */ /* 0x000fe40000011603 */
[----:B------:R-:W-:Y:S02]  /*4970*/  PRMT R26, R16, 0x5410, R15 ;  /* 0x00005410101a7816 */ /* 0x000fe4000000000f */
[----:B------:R-:W-:Y:S02]  /*4980*/  SHF.R.U32.HI R16, RZ, 0x18, R3 ;  /* 0x00000018ff107819 */ /* 0x000fe40000011603 */
[----:B------:R-:W-:Y:S01]  /*4990*/  LOP3.LUT R3, R14, 0xff, RZ, 0xc0, !PT ;  /* 0x000000ff0e037812 */ /* 0x000fe200078ec0ff */
[----:B------:R-:W-:Y:S01]  /*49a0*/  HMMA.16816.F32.BF16 R120, R4, R118, RZ ;  /* 0x000000760478723c */ /* 0x000fe200000418ff */
[----:B------:R-:W-:Y:S02]  /*49b0*/  SHF.R.U32.HI R15, RZ, 0x8, R20 ;  /* 0x00000008ff0f7819 */ /* 0x000fe40000011614 */
[----:B------:R-:W-:Y:S01]  /*49c0*/  PRMT R25, R3, 0x5410, R16 ;  /* 0x0000541003197816 */ /* 0x000fe20000000010 */
[----:B------:R-:W-:Y:S01]  /*49d0*/  FFMA.FTZ R3, R77, c[0x0][0x23c], -R8 ;  /* 0x00008f004d037a23 */ /* 0x000fe20000010808 */
[----:B------:R-:W-:-:S02]  /*49e0*/  LOP3.LUT R14, R21, 0xff, RZ, 0xc0, !PT ;  /* 0x000000ff150e7812 */ /* 0x000fc400078ec0ff */
[----:B------:R-:W-:Y:S01]  /*49f0*/  PRMT R21, R23, 0x5410, R15 ;  /* 0x0000541017157816 */ /* 0x000fe2000000000f */
[----:B------:R2:W3:Y:S01]  /*4a00*/  MUFU.EX2 R133, R3 ;  /* 0x0000000300857308 */ /* 0x0004e20000000800 */
[----:B------:R-:W-:Y:S02]  /*4a10*/  PRMT R20, R14, 0x5410, R22 ;  /* 0x000054100e147816 */ /* 0x000fe40000000016 */
[----:B------:R-:W-:Y:S02]  /*4a20*/  LOP3.LUT R14, R0, 0xffff, RZ, 0xc0, !PT ;  /* 0x0000ffff000e7812 */ /* 0x000fe400078ec0ff */
[----:B------:R-:W-:Y:S01]  /*4a30*/  SHF.R.U32.HI R15, RZ, 0x10, R0 ;  /* 0x00000010ff0f7819 */ /* 0x000fe20000011600 */
[----:B------:R-:W-:Y:S01]  /*4a40*/  HSET2.LE.AND R0, R24, R126, PT ;  /* 0x0000007e18007233 */ /* 0x000fe20003803000 */
[----:B------:R-:W-:Y:S02]  /*4a50*/  SHF.R.U32.HI R16, RZ, 0x8, R14 ;  /* 0x00000008ff107819 */ /* 0x000fe4000001160e */
[----:B------:R-:W-:-:S02]  /*4a60*/  LOP3.LUT R14, R15, 0xff, RZ, 0xc0, !PT ;  /* 0x000000ff0f0e7812 */ /* 0x000fc400078ec0ff */
[----:B------:R-:W-:Y:S02]  /*4a70*/  PRMT R16, R18, 0x5410, R16 ;  /* 0x0000541012107816 */ /* 0x000fe40000000010 */
[----:B------:R-:W-:Y:S01]  /*4a80*/  PRMT R18, R14, 0x5410, R17 ;  /* 0x000054100e127816 */ /* 0x000fe20000000011 */
[--C-:B------:R-:W-:Y:S01]  /*4a90*/  HSET2.LE.AND R14, R20, R126.reuse, PT ;  /* 0x0000007e140e7233 */ /* 0x100fe20003803000 */
[----:B----4-:R-:W-:Y:S01]  /*4aa0*/  F2FP.BF16.PACK_AB R17, R200, R203 ;  /* 0x000000cbc811723e */ /* 0x010fe200000010ff */
[--C-:B------:R-:W-:Y:S01]  /*4ab0*/  HSET2.LE.AND R16, R16, R126.reuse, PT ;  /* 0x0000007e10107233 */ /* 0x100fe20003803000 */
[----:B--2---:R-:W-:Y:S01]  /*4ac0*/  F2FP.BF16.PACK_AB R3, R241, R224 ;  /* 0x000000e0f103723e */ /* 0x004fe200000010ff */
[----:B------:R-:W-:Y:S01]  /*4ad0*/  HSET2.LE.AND R20, R18, R126, PT ;  /* 0x0000007e12147233 */ /* 0x000fe20003803000 */
[----:B---3--:R-:W-:Y:S02]  /*4ae0*/  F2FP.BF16.PACK_AB R15, R138, R133 ;  /* 0x000000858a0f723e */ /* 0x008fe400000010ff */
[----:B------:R-:W-:Y:S01]  /*4af0*/  LOP3.LUT R130, R0, R3, RZ, 0xc0, !PT ;  /* 0x0000000300827212 */ /* 0x000fe200078ec0ff */
[----:B------:R-:W-:Y:S01]  /*4b00*/  FFMA.FTZ R0, R78, c[0x0][0x23c], -R8 ;  /* 0x00008f004e007a23 */ /* 0x000fe20000010808 */
[----:B------:R-:W-:Y:S01]  /*4b10*/  F2FP.BF16.PACK_AB R3, R201, R202 ;  /* 0x000000cac903723e */ /* 0x000fe200000010ff */
[----:B------:R-:W2:Y:S01]  /*4b20*/  LDSM.16.MT88.4 R76, [R210+0xa800] ;  /* 0x00a80000d24c783b */ /* 0x000ea20000004200 */
[----:B------:R-:W-:Y:S01]  /*4b30*/  LOP3.LUT R19, R14, R15, RZ, 0xc0, !PT ;  /* 0x0000000f0e137212 */ /* 0x000fe200078ec0ff */
[----:B------:R3:W4:Y:S01]  /*4b40*/  MUFU.EX2 R132, R0 ;  /* 0x0000000000847308 */ /* 0x0007220000000800 */
[----:B------:R-:W-:-:S02]  /*4b50*/  F2FP.BF16.PACK_AB R14, R248, R220 ;  /* 0x000000dcf80e723e */ /* 0x000fc400000010ff */
[----:B------:R-:W-:Y:S01]  /*4b60*/  LOP3.LUT R16, R16, R17, RZ, 0xc0, !PT ;  /* 0x0000001110107212 */ /* 0x000fe200078ec0ff */
[----:B---3--:R-:W-:Y:S01]  /*4b70*/  HSET2.LE.AND R0, R21, R126, PT ;  /* 0x0000007e15007233 */ /* 0x008fe20003803000 */
[----:B----4-:R-:W-:-:S04]  /*4b80*/  F2FP.BF16.PACK_AB R21, R132, R139 ;  /* 0x0000008b8415723e */ /* 0x010fc800000010ff */
[----:B------:R-:W-:Y:S01]  /*4b90*/  LOP3.LUT R18, R0, R3, RZ, 0xc0, !PT ;  /* 0x0000000300127212 */ /* 0x000fe200078ec0ff */
[--C-:B------:R-:W-:Y:S01]  /*4ba0*/  HSET2.LE.AND R0, R27, R126.reuse, PT ;  /* 0x0000007e1b007233 */ /* 0x100fe20003803000 */
[----:B------:R-:W-:Y:S01]  /*4bb0*/  LOP3.LUT R17, R20, R21, RZ, 0xc0, !PT ;  /* 0x0000001514117212 */ /* 0x000fe200078ec0ff */
[----:B------:R-:W-:Y:S01]  /*4bc0*/  HSET2.LE.AND R3, R26, R126, PT ;  /* 0x0000007e1a037233 */ /* 0x000fe20003803000 */
[----:B------:R-:W-:Y:S02]  /*4bd0*/  HMMA.16816.F32.BF16 R20, R4, R194, RZ ;  /* 0x000000c20414723c */ /* 0x000fe400000418ff */
[----:B------:R-:W-:Y:S01]  /*4be0*/  LOP3.LUT R131, R0, R14, RZ, 0xc0, !PT ;  /* 0x0000000e00837212 */ /* 0x000fe200078ec0ff */
[----:B------:R-:W-:-:S04]  /*4bf0*/  FFMA.FTZ R0, R113, c[0x0][0x23c], -R13 ;  /* 0x00008f0071007a23 */ /* 0x000fc8000001080d */
[----:B------:R3:W-:Y:S01]  /*4c00*/  MUFU.EX2 R35, R0 ;  /* 0x0000000000237308 */ /* 0x0007e20000000800 */
[----:B------:R-:W-:Y:S01]  /*4c10*/  F2FP.BF16.PACK_AB R4, R225, R226 ;  /* 0x000000e2e104723e */ /* 0x000fe200000010ff */
[----:B------:R-:W-:Y:S01]  /*4c20*/  HSET2.LE.AND R5, R25, R126, PT ;  /* 0x0000007e19057233 */ /* 0x000fe20003803000 */
[----:B------:R-:W-:Y:S01]  /*4c30*/  F2FP.BF16.PACK_AB R6, R137, R221 ;  /* 0x000000dd8906723e */ /* 0x000fe200000010ff */
[----:B------:R-:W-:Y:S01]  /*4c40*/  HMMA.16816.F32.BF16 R144, R16, R148, RZ ;  /* 0x000000941090723c */ /* 0x000fe200000418ff */
[----:B------:R-:W-:Y:S01]  /*4c50*/  LOP3.LUT R128, R3, R4, RZ, 0xc0, !PT ;  /* 0x0000000403807212 */ /* 0x000fe200078ec0ff */
[----:B------:R-:W-:Y:S01]  /*4c60*/  FFMA.FTZ R3, R124, c[0x0][0x23c], -R8 ;  /* 0x00008f007c037a23 */ /* 0x000fe20000010808 */
[----:B------:R-:W-:-:S03]  /*4c70*/  LOP3.LUT R129, R5, R6, RZ, 0xc0, !PT ;  /* 0x0000000605817212 */ /* 0x000fc600078ec0ff */
[----:B------:R4:W-:Y:S02]  /*4c80*/  MUFU.EX2 R28, R3 ;  /* 0x00000003001c7308 */ /* 0x0009e40000000800 */
[----:B------:R-:W-:Y:S01]  /*4c90*/  HMMA.16816.F32.BF16 R148, R16, R150, RZ ;  /* 0x000000961094723c */ /* 0x000fe200000418ff */
[----:B---3--:R-:W-:-:S05]  /*4ca0*/  FFMA.FTZ R0, R114, c[0x0][0x23c], -R13 ;  /* 0x00008f0072007a23 */ /* 0x008fca000001080d */
[----:B------:R3:W-:Y:S02]  /*4cb0*/  MUFU.EX2 R33, R0 ;  /* 0x0000000000217308 */ /* 0x0007e40000000800 */
[----:B-1----:R-:W-:Y:S01]  /*4cc0*/  HMMA.16816.F32.BF16 R140, R128, R44, R140 ;  /* 0x0000002c808c723c */ /* 0x002fe2000004188c */
[----:B----4-:R-:W-:-:S07]  /*4cd0*/  FFMA.FTZ R3, R115, c[0x0][0x23c], -R8 ;  /* 0x00008f0073037a23 */ /* 0x010fce0000010808 */
[----:B-----5:R-:W-:Y:S01]  /*4ce0*/  HMMA.16816.F32.BF16 R36, R128, R60, R72 ;  /* 0x0000003c8024723c */ /* 0x020fe20000041848 */
[----:B------:R-:W-:Y:S01]  /*4cf0*/  MUFU.EX2 R15, R3 ;  /* 0x00000003000f7308 */ /* 0x000fe20000000800 */
[----:B---3--:R-:W-:-:S06]  /*4d00*/  FFMA.FTZ R0, R112, c[0x0][0x23c], -R13 ;  /* 0x00008f0070007a23 */ /* 0x008fcc000001080d */
[C---:B--2---:R-:W-:Y:S01]  /*4d10*/  HMMA.16816.F32.BF16 R52, R128.reuse, R76, R52 ;  /* 0x0000004c8034723c */ /* 0x044fe20000041834 */
[----:B------:R1:W-:Y:S07]  /*4d20*/  MUFU.EX2 R30, R0 ;  /* 0x00000000001e7308 */ /* 0x0003ee0000000800 */
[C---:B------:R-:W-:Y:S08]  /*4d30*/  HMMA.16816.F32.BF16 R68, R128.reuse, R172, R68 ;  /* 0x000000ac8044723c */ /* 0x040ff00000041844 */
[----:B------:R-:W-:Y:S01]  /*4d40*/  HMMA.16816.F32.BF16 R84, R128, R176, R84 ;  /* 0x000000b08054723c */ /* 0x000fe20000041854 */
[----:B-1----:R-:W-:-:S04]  /*4d50*/  FFMA.FTZ R0, R56, c[0x0][0x23c], -R13 ;  /* 0x00008f0038007a23 */ /* 0x002fc8000001080d */
[----:B------:R1:W-:Y:S03]  /*4d60*/  MUFU.EX2 R249, R0 ;  /* 0x0000000000f97308 */ /* 0x0003e60000000800 */
[C---:B------:R-:W-:Y:S08]  /*4d70*/  HMMA.16816.F32.BF16 R156, R128.reuse, R180, R156 ;  /* 0x000000b4809c723c */ /* 0x040ff0000004189c */
[----:B------:R-:W-:Y:S01]  /*4d80*/  HMMA.16816.F32.BF16 R160, R128, R184, R160 ;  /* 0x000000b880a0723c */ /* 0x000fe200000418a0 */
[----:B-1----:R-:W-:-:S07]  /*4d90*/  FFMA.FTZ R0, R125, c[0x0][0x23c], -R8 ;  /* 0x00008f007d007a23 */ /* 0x002fce0000010808 */
[C---:B------:R-:W-:Y:S01]  /*4da0*/  HMMA.16816.F32.BF16 R164, R128.reuse, R188, R164 ;  /* 0x000000bc80a4723c */ /* 0x040fe200000418a4 */
[----:B------:R-:W-:Y:S01]  /*4db0*/  FFMA.FTZ R8, R58, c[0x0][0x23c], -R8 ;  /* 0x00008f003a087a23 */ /* 0x000fe20000010808 */
[----:B------:R1:W-:Y:S06]  /*4dc0*/  MUFU.EX2 R29, R0 ;  /* 0x00000000001d7308 */ /* 0x0003ec0000000800 */
[C---:B------:R-:W-:Y:S02]  /*4dd0*/  HMMA.16816.F32.BF16 R152, R128.reuse, R46, R152 ;  /* 0x0000002e8098723c */ /* 0x040fe40000041898 */
[----:B------:R-:W2:Y:S06]  /*4de0*/  MUFU.EX2 R250, R8 ;  /* 0x0000000800fa7308 */ /* 0x000eac0000000800 */
[----:B------:R-:W-:Y:S01]  /*4df0*/  HMMA.16816.F32.BF16 R48, R128, R62, R48 ;  /* 0x0000003e8030723c */ /* 0x000fe20000041830 */
[----:B-1----:R-:W-:-:S05]  /*4e00*/  LOP3.LUT R0, R31, UR7, R32, 0x96, !PT ;  /* 0x000000071f007c12 */ /* 0x002fca000f8e9620 */
[----:B------:R-:W-:Y:S02]  /*4e10*/  IMAD.WIDE.U32 R4, R0, -0x2daee0ad, RZ ;  /* 0xd2511f5300047825 */ /* 0x000fe400078e00ff */
[C---:B------:R-:W-:Y:S03]  /*4e20*/  HMMA.16816.F32.BF16 R64, R128.reuse, R78, R64 ;  /* 0x0000004e8040723c */ /* 0x040fe60000041840 */
[----:B------:R-:W-:Y:S02]  /*4e30*/  LOP3.LUT R0, R4, 0xffff, RZ, 0xc0, !PT ;  /* 0x0000ffff04007812 */ /* 0x000fe400078ec0ff */
[----:B------:R-:W-:Y:S02]  /*4e40*/  SHF.R.U32.HI R3, RZ, 0x10, R4 ;  /* 0x00000010ff037819 */ /* 0x000fe40000011604 */
[----:B------:R-:W-:Y:S01]  /*4e50*/  SHF.R.U32.HI R6, RZ, 0x8, R0 ;  /* 0x00000008ff067819 */ /* 0x000fe20000011600 */
[----:B------:R-:W-:Y:S01]  /*4e60*/  HMMA.16816.F32.BF16 R80, R128, R174, R80 ;  /* 0x000000ae8050723c */ /* 0x000fe20000041850 */
[----:B------:R-:W-:-:S02]  /*4e70*/  LOP3.LUT R0, R5, UR17, R34, 0x96, !PT ;  /* 0x0000001105007c12 */ /* 0x000fc4000f8e9622 */
[----:B------:R-:W-:Y:S02]  /*4e80*/  LOP3.LUT R7, R4, 0xff, RZ, 0xc0, !PT ;  /* 0x000000ff04077812 */ /* 0x000fe400078ec0ff */
[----:B------:R-:W-:Y:S02]  /*4e90*/  SHF.R.U32.HI R13, RZ, 0x18, R4 ;  /* 0x00000018ff0d7819 */ /* 0x000fe40000011604 */
[----:B------:R-:W-:Y:S01]  /*4ea0*/  LOP3.LUT R5, R3, 0xff, RZ, 0xc0, !PT ;  /* 0x000000ff03057812 */ /* 0x000fe200078ec0ff */
[----:B------:R-:W-:Y:S01]  /*4eb0*/  HMMA.16816.F32.BF16 R96, R128, R178, R96 ;  /* 0x000000b28060723c */ /* 0x000fe20000041860 */
[----:B------:R-:W-:Y:S02]  /*4ec0*/  LOP3.LUT R3, R0, 0xffff, RZ, 0xc0, !PT ;  /* 0x0000ffff00037812 */ /* 0x000fe400078ec0ff */
[----:B------:R-:W-:Y:S02]  /*4ed0*/  SHF.R.U32.HI R4, RZ, 0x10, R0 ;  /* 0x00000010ff047819 */ /* 0x000fe40000011600 */
[----:B------:R-:W-:-:S02]  /*4ee0*/  PRMT R14, R7, 0x5410, R6 ;  /* 0x00005410070e7816 */ /* 0x000fc40000000006 */
[----:B------:R-:W-:Y:S01]  /*4ef0*/  LOP3.LUT R6, R0, 0xff, RZ, 0xc0, !PT ;  /* 0x000000ff00067812 */ /* 0x000fe200078ec0ff */
[C---:B------:R-:W-:Y:S01]  /*4f00*/  HMMA.16816.F32.BF16 R108, R128.reuse, R182, R108 ;  /* 0x000000b6806c723c */ /* 0x040fe2000004186c */
[----:B------:R-:W-:Y:S02]  /*4f10*/  SHF.R.U32.HI R7, RZ, 0x18, R0 ;  /* 0x00000018ff077819 */ /* 0x000fe40000011600 */
[----:B------:R-:W-:Y:S02]  /*4f20*/  SHF.R.U32.HI R3, RZ, 0x8, R3 ;  /* 0x00000008ff037819 */ /* 0x000fe40000011603 */
[----:B------:R-:W-:Y:S02]  /*4f30*/  LOP3.LUT R0, R4, 0xff, RZ, 0xc0, !PT ;  /* 0x000000ff04007812 */ /* 0x000fe400078ec0ff */
[----:B------:R-:W-:Y:S01]  /*4f40*/  PRMT R4, R5, 0x5410, R13 ;  /* 0x0000541005047816 */ /* 0x000fe2000000000d */
[----:B------:R-:W-:Y:S01]  /*4f50*/  HMMA.16816.F32.BF16 R120, R128, R186, R120 ;  /* 0x000000ba8078723c */ /* 0x000fe20000041878 */
[----:B------:R-:W-:-:S02]  /*4f60*/  PRMT R6, R6, 0x5410, R3 ;  /* 0x0000541006067816 */ /* 0x000fc40000000003 */
[----:B------:R-:W-:Y:S01]  /*4f70*/  PRMT R7, R0, 0x5410, R7 ;  /* 0x0000541000077816 */ /* 0x000fe20000000007 */
[--C-:B------:R-:W-:Y:S01]  /*4f80*/  HSET2.LE.AND R4, R4, R126.reuse, PT ;  /* 0x0000007e04047233 */ /* 0x100fe20003803000 */
[----:B--2---:R-:W-:Y:S01]  /*4f90*/  F2FP.BF16.PACK_AB R5, R250, R15 ;  /* 0x0000000ffa05723e */ /* 0x004fe200000010ff */
[--C-:B------:R-:W-:Y:S01]  /*4fa0*/  HSET2.LE.AND R6, R6, R126.reuse, PT ;  /* 0x0000007e06067233 */ /* 0x100fe20003803000 */
[----:B------:R-:W-:Y:S01]  /*4fb0*/  F2FP.BF16.PACK_AB R3, R249, R30 ;  /* 0x0000001ef903723e */ /* 0x000fe200000010ff */
[--C-:B------:R-:W-:Y:S01]  /*4fc0*/  HSET2.LE.AND R8, R7, R126.reuse, PT ;  /* 0x0000007e07087233 */ /* 0x100fe20003803000 */
[----:B------:R-:W-:Y:S01]  /*4fd0*/  F2FP.BF16.PACK_AB R7, R33, R35 ;  /* 0x000000232107723e */ /* 0x000fe200000010ff */
[----:B------:R-:W-:Y:S01]  /*4fe0*/  HSET2.LE.AND R0, R14, R126, PT ;  /* 0x0000007e0e007233 */ /* 0x000fe20003803000 */
[----:B------:R-:W-:Y:S01]  /*4ff0*/  LOP3.LUT R171, R4, R5, RZ, 0xc0, !PT ;  /* 0x0000000504ab7212 */ /* 0x000fe200078ec0ff */
[----:B------:R-:W-:Y:S01]  /*5000*/  HMMA.16816.F32.BF16 R128, R128, R190, R20 ;  /* 0x000000be8080723c */ /* 0x000fe20000041814 */
[----:B------:R-:W-:-:S02]  /*5010*/  LOP3.LUT R168, R6, R7, RZ, 0xc0, !PT ;  /* 0x0000000706a87212 */ /* 0x000fc400078ec0ff */
[----:B------:R-:W-:Y:S01]  /*5020*/  LOP3.LUT R170, R0, R3, RZ, 0xc0, !PT ;  /* 0x0000000300aa7212 */ /* 0x000fe200078ec0ff */
[----:B------:R-:W-:Y:S01]  /*5030*/  FADD.FTZ R3, R233, R230 ;  /* 0x000000e6e9037221 */ /* 0x000fe20000010000 */
[----:B------:R-:W-:-:S03]  /*5040*/  F2FP.BF16.PACK_AB R0, R28, R29 ;  /* 0x0000001d1c00723e */ /* 0x000fc600000010ff */
[C---:B------:R-:W-:Y:S01]  /*5050*/  HMMA.16816.F32.BF16 R4, R16.reuse, R90, RZ ;  /* 0x0000005a1004723c */ /* 0x040fe200000418ff */
[----:B------:R-:W-:Y:S01]  /*5060*/  LOP3.LUT R169, R8, R0, RZ, 0xc0, !PT ;  /* 0x0000000008a97212 */ /* 0x000fe200078ec0ff */
[----:B------:R-:W-:Y:S02]  /*5070*/  FADD.FTZ R0, R223, R222 ;  /* 0x000000dedf007221 */ /* 0x000fe40000010000 */
[----:B------:R-:W-:Y:S02]  /*5080*/  FADD.FTZ R3, R231, R3 ;  /* 0x00000003e7037221 */ /* 0x000fe40000010000 */
[----:B------:R-:W-:Y:S02]  /*5090*/  FADD.FTZ R0, R228, R0 ;  /* 0x00000000e4007221 */ /* 0x000fe40000010000 */
[----:B------:R-:W-:Y:S01]  /*50a0*/  HMMA.16816.F32.BF16 R40, R16, R88, RZ ;  /* 0x000000581028723c */ /* 0x000fe200000418ff */
[----:B------:R-:W-:-:S07]  /*50b0*/  FADD.FTZ R3, R229, R3 ;  /* 0x00000003e5037221 */ /* 0x000fce0000010000 */
[C---:B------:R-:W-:Y:S08]  /*50c0*/  HMMA.16816.F32.BF16 R56, R16.reuse, R92, RZ ;  /* 0x0000005c1038723c */ /* 0x040ff000000418ff */
        /* <DEDUP_REMOVED lines=13> */
[C---:B------:R-:W-:Y:S07]  /*51a0*/  HMMA.16816.F32.BF16 R44, R168.reuse, R62, R4 ;  /* 0x0000003ea82c723c */ /* 0x040fee0000041804 */
        /* <DEDUP_REMOVED lines=11> */
[C---:B------:R-:W-:Y:S01]  /*5260*/  HMMA.16816.F32.BF16 R60, R168.reuse, R78, R20 ;  /* 0x0000004ea83c723c */ /* 0x040fe20000041814 */
[----:B------:R-:W-:Y:S02]  /*5270*/  FADD.FTZ R3, R35, R6 ;  /* 0x0000000623037221 */ /* 0x000fe40000010000 */
[----:B------:R-:W-:Y:S02]  /*5280*/  FADD.FTZ R0, R29, R0 ;  /* 0x000000001d007221 */ /* 0x000fe40000010000 */
[----:B------:R-:W-:Y:S02]  /*5290*/  FADD.FTZ R5, R225, R5 ;  /* 0x00000005e1057221 */ /* 0x000fe40000010000 */
        /* <DEDUP_REMOVED lines=13> */
[----:B------:R-:W-:-:S05]  /*5370*/  FADD.FTZ R250, R250, R0 ;  /* 0x00000000fafa7221 */ /* 0x000fca0000010000 */
[C---:B------:R-:W-:Y:S08]  /*5380*/  HMMA.16816.F32.BF16 R112, R168.reuse, R184, R112 ;  /* 0x000000b8a870723c */ /* 0x040ff00000041870 */
[C---:B------:R-:W-:Y:S08]  /*5390*/  HMMA.16816.F32.BF16 R124, R168.reuse, R188, R124 ;  /* 0x000000bca87c723c */ /* 0x040ff0000004187c */
[C---:B------:R-:W-:Y:S08]  /*53a0*/  HMMA.16816.F32.BF16 R76, R168.reuse, R174, R24 ;  /* 0x000000aea84c723c */ /* 0x040ff00000041818 */
[C---:B------:R-:W-:Y:S08]  /*53b0*/  HMMA.16816.F32.BF16 R92, R168.reuse, R178, R92 ;  /* 0x000000b2a85c723c */ /* 0x040ff0000004185c */
[C---:B------:R-:W-:Y:S08]  /*53c0*/  HMMA.16816.F32.BF16 R104, R168.reuse, R182, R104 ;  /* 0x000000b6a868723c */ /* 0x040ff00000041868 */
[C---:B------:R-:W-:Y:S08]  /*53d0*/  HMMA.16816.F32.BF16 R116, R168.reuse, R186, R116 ;  /* 0x000000baa874723c */ /* 0x040ff00000041874 */
[----:B------:R-:W-:Y:S01]  /*53e0*/  HMMA.16816.F32.BF16 R168, R168, R190, R16 ;  /* 0x000000bea8a8723c */ /* 0x000fe20000041810 */
[----:B------:R-:W-:Y:S11]  /*53f0*/  @!P0 BRA `(.L_x_800) ;  /* 0x0000dbb000008947 */ /* 0x000ff60003800000 */
[----:B------:R-:W2:Y:S01]  /*5400*/  LDL.64 R192, [R1] ;  /* 0x0000000001c07983 */ /* 0x000ea20000100a00 */
[----:B------:R-:W-:-:S04]  /*5410*/  DEPBAR.LE SB0, 0x0 ;  /* 0x000080000000791a */ /* 0x000fc80000000000 */
[----:B------:R-:W3:Y:S01]  /*5420*/  LDL.64 R196, [R1+0x30] ;  /* 0x0000300001c47983 */ /* 0x000ee20000100a00 */
[----:B------:R-:W-:-:S03]  /*5430*/  UIADD3 UR29, UR28, -0x2, URZ ;  /* 0xfffffffe1c1d7890 */ /* 0x000fc6000fffe03f */
[----:B------:R-:W-:Y:S01]  /*5440*/  BAR.SYNC.DEFER_BLOCKING 0x0 ;  /* 0x0000000000007b1d */ /* 0x000fe20000010000 */
[----:B------:R-:W-:Y:S01]  /*5450*/  ISETP.GE.AND P2, PT, R251, c[0x0][0x220], PT ;  /* 0x00008800fb007a0c */ /* 0x000fe20003f46270 */
[----:B------:R-:W-:Y:S01]  /*5460*/  USHF.R.S32.HI UR5, URZ, 0x1f, UR29 ;  /* 0x0000001f3f057899 */ /* 0x000fe2000801141d */
[----:B------:R-:W-:Y:S01]  /*5470*/  IMAD.U32 R4, RZ, RZ, UR29 ;  /* 0x0000001dff047e24 */ /* 0x000fe2000f8e00ff */
[----:B------:R-:W-:Y:S02]  /*5480*/  UIMAD UR4, UR19, UR29, URZ ;  /* 0x0000001d130472a4 */ /* 0x000fe4000f8e023f */
[----:B------:R-:W-:Y:S02]  /*5490*/  UISETP.GE.AND UP0, UPT, UR28, 0x3, UPT ;  /* 0x000000031c00788c */ /* 0x000fe4000bf06270 */
[----:B------:R-:W-:Y:S01]  /*54a0*/  UIMAD UR4, UR5, UR20, UR4 ;  /* 0x00000014050472a4 */ /* 0x000fe2000f8e0204 */
[----:B--2---:R-:W-:Y:S01]  /*54b0*/  ISETP.GE.AND P3, PT, R192, c[0x0][0x220], PT ;  /* 0x00008800c0007a0c */ /* 0x004fe20003f66270 */
[----:B---3--:R-:W-:-:S05]  /*54c0*/  IMAD.WIDE.U32 R4, R4, UR20, R196 ;  /* 0x0000001404047c25 */ /* 0x008fca000f8e00c4 */
[----:B------:R-:W-:Y:S02]  /*54d0*/  IADD3 R3, R5, UR4, RZ ;  /* 0x0000000405037c10 */ /* 0x000fe4000fffe0ff */
[----:B------:R-:W-:-:S05]  /*54e0*/  IADD3 R0, P0, R4, UR24, RZ ;  /* 0x0000001804007c10 */ /* 0x000fca000ff1e0ff */
[----:B------:R-:W-:Y:S01]  /*54f0*/  @P3 STS.128 [R219+0xa000], RZ ;  /* 0x00a000ffdb003388 */ /* 0x000fe20000000c00 */
[C---:B------:R-:W-:Y:S02]  /*5500*/  @!P3 LEA R18, P5, R4.reuse, c[0x0][0x170], 0x1 ;  /* 0x00005c000412ba11 */ /* 0x040fe400078a08ff */
[----:B------:R-:W-:Y:S02]  /*5510*/  @!P2 LEA R14, P1, R4, c[0x0][0x170], 0x1 ;  /* 0x00005c00040eaa11 */ /* 0x000fe400078208ff */
[----:B------:R-:W-:Y:S02]  /*5520*/  IADD3.X R5, R3, UR23, RZ, P0, !PT ;  /* 0x0000001703057c10 */ /* 0x000fe400087fe4ff */
[----:B------:R-:W-:Y:S02]  /*5530*/  @!P3 LEA R16, P4, R0, c[0x0][0x170], 0x1 ;  /* 0x00005c000010ba11 */ /* 0x000fe400078808ff */
[----:B------:R-:W-:Y:S02]  /*5540*/  @!P3 LEA.HI.X R19, R4, c[0x0][0x174], R3, 0x1, P5 ;  /* 0x00005d000413ba11 */ /* 0x000fe400028f0c03 */
[----:B------:R-:W-:-:S02]  /*5550*/  @!P2 LEA R6, P0, R0, c[0x0][0x170], 0x1 ;  /* 0x00005c000006aa11 */ /* 0x000fc400078008ff */
[----:B------:R-:W-:Y:S01]  /*5560*/  @!P2 LEA.HI.X R15, R4, c[0x0][0x174], R3, 0x1, P1 ;  /* 0x00005d00040faa11 */ /* 0x000fe200008f0c03 */
[----:B------:R-:W-:Y:S01]  /*5570*/  @!PT LDS RZ, [RZ] ;  /* 0x00000000fffff984 */ /* 0x000fe20000000800 */
[----:B------:R-:W-:Y:S01]  /*5580*/  @!PT LDS RZ, [RZ] ;  /* 0x00000000fffff984 */ /* 0x000fe20000000800 */
[----:B------:R-:W-:Y:S01]  /*5590*/  @!PT LDS RZ, [RZ] ;  /* 0x00000000fffff984 */ /* 0x000fe20000000800 */
[----:B------:R1:W-:Y:S01]  /*55a0*/  @!P3 LDGSTS.E.BYPASS.LTC128B.128 [R219+0xa000], [R18.64] ;  /* 0x0a00000012dbbfae */ /* 0x0003e2000b901d5a */
[C-C-:B------:R-:W-:Y:S02]  /*55b0*/  @!P3 LEA.HI.X R17, R0.reuse, c[0x0][0x174], R5.reuse, 0x1, P4 ;  /* 0x00005d000011ba11 */ /* 0x140fe400020f0c05 */
[----:B------:R-:W-:Y:S01]  /*55c0*/  @!P2 LEA.HI.X R7, R0, c[0x0][0x174], R5, 0x1, P0 ;  /* 0x00005d000007aa11 */ /* 0x000fe200000f0c05 */
[----:B------:R-:W-:Y:S01]  /*55d0*/  @P2 STS.128 [R219+0xb000], RZ ;  /* 0x00b000ffdb002388 */ /* 0x000fe20000000c00 */
[----:B------:R-:W-:-:S03]  /*55e0*/  IMAD.U32 R0, RZ, RZ, UR29 ;  /* 0x0000001dff007e24 */ /* 0x000fc6000f8e00ff */
[----:B------:R-:W-:Y:S01]  /*55f0*/  @!PT LDS RZ, [RZ] ;  /* 0x00000000fffff984 */ /* 0x000fe20000000800 */
[----:B------:R-:W-:Y:S01]  /*5600*/  @!PT LDS RZ, [RZ] ;  /* 0x00000000fffff984 */ /* 0x000fe20000000800 */
[----:B------:R-:W-:Y:S01]  /*5610*/  @!PT LDS RZ, [RZ] ;  /* 0x00000000fffff984 */ /* 0x000fe20000000800 */
[----:B------:R2:W-:Y:S01]  /*5620*/  @!P2 LDGSTS.E.BYPASS.LTC128B.128 [R219+0xb000], [R14.64+0x80] ;  /* 0x0b0000800edbafae */ /* 0x0005e2000b901d5a */
[----:B------:R-:W-:-:S03]  /*5630*/  IMAD R0, R0, 0x20, R252 ;  /* 0x0000002000007824 */ /* 0x000fc600078e02fc */
[----:B------:R-:W-:Y:S02]  /*5640*/  @P3 STS.128 [R219+0xa800], RZ ;  /* 0x00a800ffdb003388 */ /* 0x000fe40000000c00 */
[----:B------:R-:W-:Y:S02]  /*5650*/  IADD3 R3, R0, 0x9, RZ ;  /* 0x0000000900037810 */ /* 0x000fe40007ffe0ff */
[----:B------:R-:W-:Y:S01]  /*5660*/  @!PT LDS RZ, [RZ] ;  /* 0x00000000fffff984 */ /* 0x000fe20000000800 */
[----:B------:R-:W-:Y:S01]  /*5670*/  @!PT LDS RZ, [RZ] ;  /* 0x00000000fffff984 */ /* 0x000fe20000000800 */
[----:B------:R-:W-:Y:S01]  /*5680*/  @!PT LDS RZ, [RZ] ;  /* 0x00000000fffff984 */ /* 0x000fe20000000800 */
[----:B------:R1:W-:Y:S02]  /*5690*/  @!P3 LDGSTS.E.BYPASS.LTC128B.128 [R219+0xa800], [R16.64] ;  /* 0x0a80000010dbbfae */ /* 0x0003e4000b901d5a */
[----:B------:R-:W-:Y:S02]  /*56a0*/  ISETP.GE.AND P1, PT, R3, R9, PT ;  /* 0x000000090300720c */ /* 0x000fe40003f26270 */
[----:B------:R-:W-:Y:S04]  /*56b0*/  @P2 STS.128 [R219+0xb800], RZ ;  /* 0x00b800ffdb002388 */ /* 0x000fe80000000c00 */
[----:B------:R-:W-:Y:S01]  /*56c0*/  @!PT LDS RZ, [RZ] ;  /* 0x00000000fffff984 */ /* 0x000fe20000000800 */
[----:B------:R-:W-:Y:S01]  /*56d0*/  @!PT LDS RZ, [RZ] ;  /* 0x00000000fffff984 */ /* 0x000fe20000000800 */
[----:B------:R-:W-:Y:S01]  /*56e0*/  @!PT LDS RZ, [RZ] ;  /* 0x00000000fffff984 */ /* 0x000fe20000000800 */
[----:B------:R3:W-:Y:S04]  /*56f0*/  @!P2 LDGSTS.E.BYPASS.LTC128B.128 [R219+0xb800], [R6.64+0x80] ;  /* 0x0b80008006dbafae */ /* 0x0007e8000b901d5a */
[----:B------:R-:W-:Y:S04]  /*5700*/  LDSM.16.M88.4 R28, [R204+0x8000] ;  /* 0x00800000cc1c783b */ /* 0x000fe80000000200 */
[----:B------:R-:W-:Y:S04]  /*5710*/  LDSM.16.M88.4 R24, [R204+0x8800] ;  /* 0x00880000cc18783b */ /* 0x000fe80000000200 */
[----:B------:R-:W4:Y:S04]  /*5720*/  LDSM.16.M88.4 R20, [R206] ;  /* 0x00000000ce14783b */ /* 0x000f280000000200 */
[----:B------:R-:W-:Y:S04]  /*5730*/  LDSM.16.M88.4 R172, [R215] ;  /* 0x00000000d7ac783b */ /* 0x000fe80000000200 */
[----:B-1----:R-:W1:Y:S04]  /*5740*/  LDSM.16.M88.4 R16, [R206+0x2000] ;  /* 0x00200000ce10783b */ /* 0x002e680000000200 */
[----:B------:R-:W-:Y:S04]  /*5750*/  LDSM.16.M88.4 R32, [R218] ;  /* 0x00000000da20783b */ /* 0x000fe80000000200 */
[----:B---3--:R-:W3:Y:S04]  /*5760*/  LDSM.16.M88.4 R4, [R208+0x2000] ;  /* 0x00200000d004783b */ /* 0x008ee80000000200 */
[----:B------:R-:W0:Y:S01]  /*5770*/  LDGDEPBAR ;  /* 0x00000000000079af */ /* 0x000e220000000000 */
[-C--:B----4-:R-:W-:Y:S08]  /*5780*/  HMMA.16816.F32.BF16 R224, R20, R28.reuse, RZ ;  /* 0x0000001c14e0723c */ /* 0x090ff000000418ff */
[C---:B-1----:R-:W-:Y:S08]  /*5790*/  HMMA.16816.F32.BF16 R188, R16.reuse, R28, RZ ;  /* 0x0000001c10bc723c */ /* 0x042ff000000418ff */
[C---:B------:R-:W-:Y:S08]  /*57a0*/  HMMA.16816.F32.BF16 R180, R16.reuse, R24, RZ ;  /* 0x0000001810b4723c */ /* 0x040ff000000418ff */
[C---:B------:R-:W-:Y:S08]  /*57b0*/  HMMA.16816.F32.BF16 R184, R16.reuse, R30, RZ ;  /* 0x0000001e10b8723c */ /* 0x040ff000000418ff */
[----:B------:R-:W-:Y:S01]  /*57c0*/  HMMA.16816.F32.BF16 R176, R16, R26, RZ ;  /* 0x0000001a10b0723c */ /* 0x000fe200000418ff */
[----:B------:R-:W1:Y:S07]  /*57d0*/  LDSM.16.M88.4 R16, [R208] ;  /* 0x00000000d010783b */ /* 0x000e6e0000000200 */
[C---:B------:R-:W-:Y:S08]  /*57e0*/  HMMA.16816.F32.BF16 R220, R20.reuse, R30, RZ ;  /* 0x0000001e14dc723c */ /* 0x040ff000000418ff */
[C---:B------:R-:W-:Y:S08]  /*57f0*/  HMMA.16816.F32.BF16 R196, R20.reuse, R24, RZ ;  /* 0x0000001814c4723c */ /* 0x040ff000000418ff */
[----:B------:R-:W-:Y:S01]  /*5800*/  HMMA.16816.F32.BF16 R192, R20, R26, RZ ;  /* 0x0000001a14c0723c */ /* 0x000fe200000418ff */
[----:B------:R-:W-:Y:S04]  /*5810*/  LDSM.16.M88.4 R24, [R213+0x8000] ;  /* 0x00800000d518783b */ /* 0x000fe80000000200 */
[----:B------:R-:W-:Y:S03]  /*5820*/  LDSM.16.M88.4 R20, [R213+0x8800] ;  /* 0x00880000d514783b */ /* 0x000fe60000000200 */
[C---:B---3--:R-:W-:Y:S08]  /*5830*/  HMMA.16816.F32.BF16 R200, R4.reuse, R172, R188 ;  /* 0x000000ac04c8723c */ /* 0x048ff000000418bc */
[C---:B------:R-:W-:Y:S08]  /*5840*/  HMMA.16816.F32.BF16 R188, R4.reuse, R32, R180 ;  /* 0x0000002004bc723c */ /* 0x040ff000000418b4 */
[C---:B------:R-:W-:Y:S08]  /*5850*/  HMMA.16816.F32.BF16 R184, R4.reuse, R174, R184 ;  /* 0x000000ae04b8723c */ /* 0x040ff000000418b8 */
[----:B------:R-:W-:Y:S01]  /*5860*/  HMMA.16816.F32.BF16 R28, R4, R34, R176 ;  /* 0x00000022041c723c */ /* 0x000fe200000418b0 */
[----:B------:R-:W3:Y:S07]  /*5870*/  LDSM.16.M88.4 R4, [R214+0x2000] ;  /* 0x00200000d604783b */ /* 0x000eee0000000200 */
[C---:B-1----:R-:W-:Y:S08]  /*5880*/  HMMA.16816.F32.BF16 R224, R16.reuse, R172, R224 ;  /* 0x000000ac10e0723c */ /* 0x042ff000000418e0 */
[C---:B------:R-:W-:Y:S08]  /*5890*/  HMMA.16816.F32.BF16 R228, R16.reuse, R32, R196 ;  /* 0x0000002010e4723c */ /* 0x040ff000000418c4 */
[C---:B------:R-:W-:Y:S08]  /*58a0*/  HMMA.16816.F32.BF16 R176, R16.reuse, R174, R220 ;  /* 0x000000ae10b0723c */ /* 0x040ff000000418dc */
[----:B------:R-:W-:Y:S01]  /*58b0*/  HMMA.16816.F32.BF16 R180, R16, R34, R192 ;  /* 0x0000002210b4723c */ /* 0x000fe200000418c0 */
[----:B------:R-:W1:Y:S04]  /*58c0*/  LDSM.16.M88.4 R16, [R214] ;  /* 0x00000000d610783b */ /* 0x000e680000000200 */
[----:B------:R-:W-:Y:S03]  /*58d0*/  LDSM.16.M88.4 R32, [R211] ;  /* 0x00000000d320783b */ /* 0x000fe60000000200 */
[C---:B---3--:R-:W-:Y:S08]  /*58e0*/  HMMA.16816.F32.BF16 R192, R4.reuse, R24, R200 ;  /* 0x0000001804c0723c */ /* 0x048ff000000418c8 */
[C---:B------:R-:W-:Y:S08]  /*58f0*/  HMMA.16816.F32.BF16 R196, R4.reuse, R20, R188 ;  /* 0x0000001404c4723c */ /* 0x040ff000000418bc */
[C---:B------:R-:W-:Y:S08]  /*5900*/  HMMA.16816.F32.BF16 R184, R4.reuse, R26, R184 ;  /* 0x0000001a04b8723c */ /* 0x040ff000000418b8 */
[----:B------:R-:W-:Y:S01]  /*5910*/  HMMA.16816.F32.BF16 R172, R4, R22, R28 ;  /* 0x0000001604ac723c */ /* 0x000fe2000004181c */
[----:B------:R-:W3:Y:S04]  /*5920*/  LDSM.16.M88.4 R4, [R212+0x2000] ;  /* 0x00200000d404783b */ /* 0x000ee80000000200 */
[----:B------:R-:W4:Y:S03]  /*5930*/  LDSM.16.M88.4 R28, [R211+0x800] ;  /* 0x00080000d31c783b */ /* 0x000f260000000200 */
[C---:B-1----:R-:W-:Y:S08]  /*5940*/  HMMA.16816.F32.BF16 R200, R16.reuse, R26, R176 ;  /* 0x0000001a10c8723c */ /* 0x042ff000000418b0 */
[C---:B------:R-:W-:Y:S01]  /*5950*/  HMMA.16816.F32.BF16 R220, R16.reuse, R24, R224 ;  /* 0x0000001810dc723c */ /* 0x040fe200000418e0 */
[----:B------:R-:W-:Y:S07]  /*5960*/  LDSM.16.M88.4 R24, [R204+0x9000] ;  /* 0x00900000cc18783b */ /* 0x000fee0000000200 */
[C---:B------:R-:W-:Y:S08]  /*5970*/  HMMA.16816.F32.BF16 R176, R16.reuse, R20, R228 ;  /* 0x0000001410b0723c */ /* 0x040ff000000418e4 */
[----:B------:R-:W-:Y:S01]  /*5980*/  HMMA.16816.F32.BF16 R180, R16, R22, R180 ;  /* 0x0000001610b4723c */ /* 0x000fe200000418b4 */
[----:B------:R-:W1:Y:S04]  /*5990*/  LDSM.16.M88.4 R16, [R212] ;  /* 0x00000000d410783b */ /* 0x000e680000000200 */
[----:B------:R-:W-:Y:S03]  /*59a0*/  LDSM.16.M88.4 R20, [R204+0x9800] ;  /* 0x00980000cc14783b */ /* 0x000fe60000000200 */
[C---:B---3--:R-:W-:Y:S08]  /*59b0*/  HMMA.16816.F32.BF16 R188, R4.reuse, R34, R184 ;  /* 0x0000002204bc723c */ /* 0x048ff000000418b8 */
[C---:B------:R-:W-:Y:S08]  /*59c0*/  HMMA.16816.F32.BF16 R192, R4.reuse, R32, R192 ;  /* 0x0000002004c0723c */ /* 0x040ff000000418c0 */
[C---:B----4-:R-:W-:Y:S08]  /*59d0*/  HMMA.16816.F32.BF16 R184, R4.reuse, R28, R196 ;  /* 0x0000001c04b8723c */ /* 0x050ff000000418c4 */
[----:B------:R-:W-:Y:S01]  /*59e0*/  HMMA.16816.F32.BF16 R172, R4, R30, R172 ;  /* 0x0000001e04ac723c */ /* 0x000fe200000418ac */
[----:B------:R-:W3:Y:S07]  /*59f0*/  LDSM.16.M88.4 R4, [R206+0x6000] ;  /* 0x00600000ce04783b */ /* 0x000eee0000000200 */
[C---:B-1----:R-:W-:Y:S08]  /*5a00*/  HMMA.16816.F32.BF16 R220, R16.reuse, R32, R220 ;  /* 0x0000002010dc723c */ /* 0x042ff000000418dc */
[C---:B------:R-:W-:Y:S08]  /*5a10*/  HMMA.16816.F32.BF16 R200, R16.reuse, R34, R200 ;  /* 0x0000002210c8723c */ /* 0x040ff000000418c8 */
[C---:B------:R-:W-:Y:S01]  /*5a20*/  HMMA.16816.F32.BF16 R196, R16.reuse, R28, R176 ;  /* 0x0000001c10c4723c */ /* 0x040fe200000418b0 */
[----:B------:R-:W-:Y:S07]  /*5a30*/  LDSM.16.M88.4 R176, [R217] ;  /* 0x00000000d9b0783b */ /* 0x000fee0000000200 */
[----:B------:R-:W-:Y:S01]  /*5a40*/  HMMA.16816.F32.BF16 R180, R16, R30, R180 ;  /* 0x0000001e10b4723c */ /* 0x000fe200000418b4 */
[----:B------:R-:W1:Y:S04]  /*5a50*/  LDSM.16.M88.4 R16, [R206+0x4000] ;  /* 0x00400000ce10783b */ /* 0x000e680000000200 */
[----:B------:R-:W-:Y:S03]  /*5a60*/  LDSM.16.M88.4 R28, [R216] ;  /* 0x00000000d81c783b */ /* 0x000fe60000000200 */
[C---:B---3--:R-:W-:Y:S08]  /*5a70*/  HMMA.16816.F32.BF16 R192, R4.reuse, R24, R192 ;  /* 0x0000001804c0723c */ /* 0x048ff000000418c0 */
[C---:B------:R-:W-:Y:S08]  /*5a80*/  HMMA.16816.F32.BF16 R188, R4.reuse, R26, R188 ;  /* 0x0000001a04bc723c */ /* 0x040ff000000418bc */
[C---:B------:R-:W-:Y:S08]  /*5a90*/  HMMA.16816.F32.BF16 R184, R4.reuse, R20, R184 ;  /* 0x0000001404b8723c */ /* 0x040ff000000418b8 */
[----:B------:R-:W-:Y:S01]  /*5aa0*/  HMMA.16816.F32.BF16 R32, R4, R22, R172 ;  /* 0x000000160420723c */ /* 0x000fe200000418ac */
[----:B------:R-:W3:Y:S04]  /*5ab0*/  LDSM.16.M88.4 R4, [R208+0x6000] ;  /* 0x00600000d004783b */ /* 0x000ee80000000200 */
[----:B------:R-:W-:Y:S03]  /*5ac0*/  LDSM.16.M88.4 R172, [R213+0x9800] ;  /* 0x00980000d5ac783b */ /* 0x000fe60000000200 */
[C---:B-1----:R-:W-:Y:S08]  /*5ad0*/  HMMA.16816.F32.BF16 R228, R16.reuse, R24, R220 ;  /* 0x0000001810e4723c */ /* 0x042ff000000418dc */
[C---:B------:R-:W-:Y:S01]  /*5ae0*/  HMMA.16816.F32.BF16 R224, R16.reuse, R26, R200 ;  /* 0x0000001a10e0723c */ /* 0x040fe200000418c8 */
[----:B------:R-:W-:Y:S07]  /*5af0*/  LDSM.16.M88.4 R24, [R214+0x4000] ;  /* 0x00400000d618783b */ /* 0x000fee0000000200 */
[C---:B------:R-:W-:Y:S08]  /*5b00*/  HMMA.16816.F32.BF16 R220, R16.reuse, R20, R196 ;  /* 0x0000001410dc723c */ /* 0x040ff000000418c4 */
[----:B------:R-:W-:Y:S01]  /*5b10*/  HMMA.16816.F32.BF16 R200, R16, R22, R180 ;  /* 0x0000001610c8723c */ /* 0x000fe200000418b4 */
[----:B------:R-:W1:Y:S07]  /*5b20*/  LDSM.16.M88.4 R16, [R208+0x4000] ;  /* 0x00400000d010783b */ /* 0x000e6e0000000200 */
[C---:B---3--:R-:W-:Y:S08]  /*5b30*/  HMMA.16816.F32.BF16 R196, R4.reuse, R176, R192 ;  /* 0x000000b004c4723c */ /* 0x048ff000000418c0 */
[C---:B------:R-:W-:Y:S08]  /*5b40*/  HMMA.16816.F32.BF16 R188, R4.reuse, R178, R188 ;  /* 0x000000b204bc723c */ /* 0x040ff000000418bc */
[C---:B------:R-:W-:Y:S08]  /*5b50*/  HMMA.16816.F32.BF16 R184, R4.reuse, R28, R184 ;  /* 0x0000001c04b8723c */ /* 0x040ff000000418b8 */
[----:B------:R-:W-:Y:S01]  /*5b60*/  HMMA.16816.F32.BF16 R180, R4, R30, R32 ;  /* 0x0000001e04b4723c */ /* 0x000fe20000041820 */
[----:B------:R-:W3:Y:S04]  /*5b70*/  LDSM.16.M88.4 R4, [R214+0x6000] ;  /* 0x00600000d604783b */ /* 0x000ee80000000200 */
[----:B------:R-:W4:Y:S03]  /*5b80*/  LDSM.16.M88.4 R32, [R213+0x9000] ;  /* 0x00900000d520783b */ /* 0x000f260000000200 */
[C---:B-1----:R-:W-:Y:S08]  /*5b90*/  HMMA.16816.F32.BF16 R20, R16.reuse, R176, R228 ;  /* 0x000000b01014723c */ /* 0x042ff000000418e4 */
[C---:B------:R-:W-:Y:S08]  /*5ba0*/  HMMA.16816.F32.BF16 R176, R16.reuse, R178, R224 ;  /* 0x000000b210b0723c */ /* 0x040ff000000418e0 */
[C---:B------:R-:W-:Y:S08]  /*5bb0*/  HMMA.16816.F32.BF16 R220, R16.reuse, R28, R220 ;  /* 0x0000001c10dc723c */ /* 0x040ff000000418dc */
[----:B------:R-:W-:Y:S01]  /*5bc0*/  HMMA.16816.F32.BF16 R192, R16, R30, R200 ;  /* 0x0000001e10c0723c */ /* 0x000fe200000418c8 */
[----:B------:R-:W-:Y:S04]  /*5bd0*/  LDSM.16.M88.4 R28, [R211+0x1000] ;  /* 0x00100000d31c783b */ /* 0x000fe80000000200 */
[----:B------:R-:W1:Y:S03]  /*5be0*/  LDSM.16.M88.4 R16, [R212+0x6000] ;  /* 0x00600000d410783b */ /* 0x000e660000000200 */
[C---:B---3--:R-:W-:Y:S08]  /*5bf0*/  HMMA.16816.F32.BF16 R200, R4.reuse, R174, R180 ;  /* 0x000000ae04c8723c */ /* 0x048ff000000418b4 */
[C---:B----4-:R-:W-:Y:S08]  /*5c00*/  HMMA.16816.F32.BF16 R224, R4.reuse, R32, R196 ;  /* 0x0000002004e0723c */ /* 0x050ff000000418c4 */
[----:B------:R-:W-:Y:S08]  /*5c10*/  HMMA.16816.F32.BF16 R196, R4, R172, R184 ;  /* 0x000000ac04c4723c */ /* 0x000ff000000418b8 */
[----:B------:R-:W-:Y:S01]  /*5c20*/  HMMA.16816.F32.BF16 R184, R24, R32, R20 ;  /* 0x0000002018b8723c */ /* 0x000fe20000041814 */
[----:B------:R-:W3:Y:S07]  /*5c30*/  LDSM.16.M88.4 R20, [R212+0x4000] ;  /* 0x00400000d414783b */ /* 0x000eee0000000200 */
[-C--:B------:R-:W-:Y:S08]  /*5c40*/  HMMA.16816.F32.BF16 R188, R4, R34.reuse, R188 ;  /* 0x0000002204bc723c */ /* 0x080ff000000418bc */
[----:B------:R-:W-:Y:S01]  /*5c50*/  HMMA.16816.F32.BF16 R4, R24, R34, R176 ;  /* 0x000000221804723c */ /* 0x000fe200000418b0 */
[----:B------:R-:W4:Y:S01]  /*5c60*/  LDSM.16.M88.4 R32, [R211+0x1800] ;  /* 0x00180000d320783b */ /* 0x000f220000000200 */
[----:B------:R-:W-:-:S06]  /*5c70*/  DEPBAR.LE SB0, 0x0 ;  /* 0x000080000000791a */ /* 0x000fcc0000000000 */
[C---:B------:R-:W-:Y:S08]  /*5c80*/  HMMA.16816.F32.BF16 R180, R24.reuse, R172, R220 ;  /* 0x000000ac18b4723c */ /* 0x040ff000000418dc */
[----:B------:R-:W-:Y:S08]  /*5c90*/  HMMA.16816.F32.BF16 R192, R24, R174, R192 ;  /* 0x000000ae18c0723c */ /* 0x000ff000000418c0 */
[-C--:B-1----:R-:W-:Y:S08]  /*5ca0*/  HMMA.16816.F32.BF16 R172, R16, R30.reuse, R188 ;  /* 0x0000001e10ac723c */ /* 0x082ff000000418bc */
[C---:B---3--:R-:W-:Y:S07]  /*5cb0*/  HMMA.16816.F32.BF16 R24, R20.reuse, R30, R4 ;  /* 0x0000001e1418723c */ /* 0x048fee0000041804 */
[----:B------:R-:W-:Y:S01]  /*5cc0*/  IADD3 R4, R0, 0x8, RZ ;  /* 0x0000000800047810 */ /* 0x000fe20007ffe0ff */
[----:B------:R-:W-:Y:S03]  /*5cd0*/  HMMA.16816.F32.BF16 R184, R20, R28, R184 ;  /* 0x0000001c14b8723c */ /* 0x000fe600000418b8 */
[----:B------:R-:W-:-:S02]  /*5ce0*/  ISETP.GE.AND P6, PT, R4, R9, PT ;  /* 0x000000090400720c */ /* 0x000fc40003fc6270 */
[C---:B------:R-:W-:Y:S02]  /*5cf0*/  ISETP.GE.AND P0, PT, R4.reuse, R10, PT ;  /* 0x0000000a0400720c */ /* 0x040fe40003f06270 */
[C---:B------:R-:W-:Y:S01]  /*5d00*/  ISETP.GE.AND P5, PT, R4.reuse, R11, PT ;  /* 0x0000000b0400720c */ /* 0x040fe20003fa6270 */
[-C--:B----4-:R-:W-:Y:S01]  /*5d10*/  HMMA.16816.F32.BF16 R180, R20, R32.reuse, R180 ;  /* 0x0000002014b4723c */ /* 0x090fe200000418b4 */
[----:B------:R-:W-:Y:S02]  /*5d20*/  ISETP.GE.AND P4, PT, R4, R12, PT ;  /* 0x0000000c0400720c */ /* 0x000fe40003f86270 */
[----:B------:R-:W-:Y:S02]  /*5d30*/  FSEL R138, R172, -INF , !P5 ;  /* 0xff800000ac8a7808 */ /* 0x000fe40006800000 */
[----:B------:R-:W-:Y:S02]  /*5d40*/  FSEL R174, R174, -INF , !P4 ;  /* 0xff800000aeae7808 */ /* 0x000fe40006000000 */
[----:B------:R-:W-:Y:S01]  /*5d50*/  IADD3 R4, R0, 0x10, RZ ;  /* 0x0000001000047810 */ /* 0x000fe20007ffe0ff */
[----:B------:R-:W-:Y:S01]  /*5d60*/  HMMA.16816.F32.BF16 R176, R16, R32, R196 ;  /* 0x0000002010b0723c */ /* 0x000fe200000418c4 */
[----:B------:R-:W-:-:S02]  /*5d70*/  FSEL R132, R24, -INF , !P6 ;  /* 0xff80000018847808 */ /* 0x000fc40007000000 */
[----:B------:R-:W-:Y:S02]  /*5d80*/  FSEL R137, R26, -INF , !P0 ;  /* 0xff8000001a897808 */ /* 0x000fe40004000000 */
[----:B------:R-:W-:Y:S01]  /*5d90*/  FSEL R133, R25, -INF , !P1 ;  /* 0xff80000019857808 */ /* 0x000fe20004800000 */
[----:B------:R-:W-:Y:S01]  /*5da0*/  BAR.SYNC.DEFER_BLOCKING 0x0 ;  /* 0x0000000000007b1d */ /* 0x000fe20000010000 */
[C---:B------:R-:W-:Y:S01]  /*5db0*/  ISETP.GE.AND P6, PT, R3.reuse, R10, PT ;  /* 0x0000000a0300720c */ /* 0x040fe20003fc6270 */
[----:B------:R-:W-:Y:S01]  /*5dc0*/  HMMA.16816.F32.BF16 R28, R16, R28, R224 ;  /* 0x0000001c101c723c */ /* 0x000fe200000418e0 */
[C---:B------:R-:W-:Y:S02]  /*5dd0*/  ISETP.GE.AND P0, PT, R3.reuse, R11, PT ;  /* 0x0000000b0300720c */ /* 0x040fe40003f06270 */
[----:B------:R-:W-:Y:S02]  /*5de0*/  ISETP.GE.AND P1, PT, R3, R12, PT ;  /* 0x0000000c0300720c */ /* 0x000fe40003f26270 */
[----:B------:R-:W-:-:S02]  /*5df0*/  IADD3 R3, R0, 0x1, RZ ;  /* 0x0000000100037810 */ /* 0x000fc40007ffe0ff */
[----:B------:R-:W-:Y:S01]  /*5e00*/  FSEL R32, R27, -INF , !P6 ;  /* 0xff8000001b207808 */ /* 0x000fe20007000000 */
[-C--:B------:R-:W-:Y:S01]  /*5e10*/  HMMA.16816.F32.BF16 R16, R16, R34.reuse, R200 ;  /* 0x000000221010723c */ /* 0x080fe200000418c8 */
[----:B------:R-:W-:Y:S02]  /*5e20*/  FSEL R33, R173, -INF , !P0 ;  /* 0xff800000ad217808 */ /* 0x000fe40004000000 */
[C---:B------:R-:W-:Y:S02]  /*5e30*/  ISETP.GE.AND P6, PT, R3.reuse, R9, PT ;  /* 0x000000090300720c */ /* 0x040fe40003fc6270 */
[C---:B------:R-:W-:Y:S02]  /*5e40*/  ISETP.GE.AND P4, PT, R3.reuse, R10, PT ;  /* 0x0000000a0300720c */ /* 0x040fe40003f86270 */
[C---:B------:R-:W-:Y:S01]  /*5e50*/  ISETP.GE.AND P5, PT, R3.reuse, R11, PT ;  /* 0x0000000b0300720c */ /* 0x040fe20003fa6270 */
[----:B------:R-:W-:Y:S01]  /*5e60*/  HMMA.16816.F32.BF16 R20, R20, R34, R192 ;  /* 0x000000221414723c */ /* 0x000fe200000418c0 */
[----:B------:R-:W-:-:S02]  /*5e70*/  ISETP.GE.AND P0, PT, R3, R12, PT ;  /* 0x0000000c0300720c */ /* 0x000fc40003f06270 */
[----:B------:R-:W-:Y:S02]  /*5e80*/  IADD3 R3, R0, 0x11, RZ ;  /* 0x0000001100037810 */ /* 0x000fe40007ffe0ff */
[----:B------:R-:W-:Y:S02]  /*5e90*/  FSEL R139, R175, -INF , !P1 ;  /* 0xff800000af8b7808 */ /* 0x000fe40004800000 */
[----:B------:R-:W-:Y:S02]  /*5ea0*/  FSEL R27, R187, -INF , !P4 ;  /* 0xff800000bb1b7808 */ /* 0x000fe40006000000 */
[-C--:B------:R-:W-:Y:S02]  /*5eb0*/  ISETP.GE.AND P1, PT, R4, R9.reuse, PT ;  /* 0x000000090400720c */ /* 0x080fe40003f26270 */
[----:B------:R-:W-:Y:S02]  /*5ec0*/  ISETP.GE.AND P4, PT, R3, R9, PT ;  /* 0x000000090300720c */ /* 0x000fe40003f86270 */
[----:B------:R-:W-:-:S02]  /*5ed0*/  FSEL R26, R185, -INF , !P6 ;  /* 0xff800000b91a7808 */ /* 0x000fc40007000000 */
[----:B------:R-:W-:Y:S02]  /*5ee0*/  FSEL R187, R180, -INF , !P1 ;  /* 0xff800000b4bb7808 */ /* 0x000fe40004800000 */
[----:B------:R-:W-:Y:S02]  /*5ef0*/  FSEL R185, R181, -INF , !P4 ;  /* 0xff800000b5b97808 */ /* 0x000fe40006000000 */
[C---:B------:R-:W-:Y:S02]  /*5f00*/  ISETP.GE.AND P1, PT, R4.reuse, R11, PT ;  /* 0x0000000b0400720c */ /* 0x040fe40003f26270 */
[----:B------:R-:W-:Y:S02]  /*5f10*/  ISETP.GE.AND P4, PT, R4, R12, PT ;  /* 0x0000000c0400720c */ /* 0x000fe40003f86270 */
[----:B------:R-:W-:Y:S02]  /*5f20*/  FSEL R197, R176, -INF , !P1 ;  /* 0xff800000b0c57808 */ /* 0x000fe40004800000 */
[----:B------:R-:W-:-:S02]  /*5f30*/  FSEL R198, R178, -INF , !P4 ;  /* 0xff800000b2c67808 */ /* 0x000fc40006000000 */
[----:B------:R-:W-:Y:S02]  /*5f40*/  ISETP.GE.AND P6, PT, R4, R10, PT ;  /* 0x0000000a0400720c */ /* 0x000fe40003fc6270 */
[----:B------:R-:W-:Y:S02]  /*5f50*/  ISETP.GE.AND P1, PT, R0, R9, PT ;  /* 0x000000090000720c */ /* 0x000fe40003f26270 */
[----:B------:R-:W-:Y:S02]  /*5f60*/  ISETP.GE.AND P4, PT, R3, R11, PT ;  /* 0x0000000b0300720c */ /* 0x000fe40003f86270 */
[----:B------:R-:W-:Y:S02]  /*5f70*/  FSEL R196, R182, -INF , !P6 ;  /* 0xff800000b6c47808 */ /* 0x000fe40007000000 */
[----:B------:R-:W-:Y:S02]  /*5f80*/  FSEL R24, R184, -INF , !P1 ;  /* 0xff800000b8187808 */ /* 0x000fe40004800000 */
[----:B------:R-:W-:-:S02]  /*5f90*/  FSEL R192, R177, -INF , !P4 ;  /* 0xff800000b1c07808 */ /* 0x000fc40006000000 */
[C---:B------:R-:W-:Y:S02]  /*5fa0*/  ISETP.GE.AND P6, PT, R3.reuse, R10, PT ;  /* 0x0000000a0300720c */ /* 0x040fe40003fc6270 */
[----:B------:R-:W-:Y:S02]  /*5fb0*/  ISETP.GE.AND P1, PT, R3, R12, PT ;  /* 0x0000000c0300720c */ /* 0x000fe40003f26270 */
[C---:B------:R-:W-:Y:S02]  /*5fc0*/  ISETP.GE.AND P4, PT, R0.reuse, R11, PT ;  /* 0x0000000b0000720c */ /* 0x040fe40003f86270 */
[----:B------:R-:W-:Y:S02]  /*5fd0*/  IADD3 R3, R0, 0x18, RZ ;  /* 0x0000001800037810 */ /* 0x000fe40007ffe0ff */
[----:B------:R-:W-:Y:S02]  /*5fe0*/  FSEL R188, R183, -INF , !P6 ;  /* 0xff800000b7bc7808 */ /* 0x000fe40007000000 */
[----:B------:R-:W-:-:S02]  /*5ff0*/  FSEL R31, R31, -INF , !P0 ;  /* 0xff8000001f1f7808 */ /* 0x000fc40004000000 */
[----:B------:R-:W-:Y:S02]  /*6000*/  FSEL R28, R28, -INF , !P4 ;  /* 0xff8000001c1c7808 */ /* 0x000fe40006000000 */
[C---:B------:R-:W-:Y:S02]  /*6010*/  ISETP.GE.AND P6, PT, R0.reuse, R10, PT ;  /* 0x0000000a0000720c */ /* 0x040fe40003fc6270 */
[-C--:B------:R-:W-:Y:S02]  /*6020*/  ISETP.GE.AND P0, PT, R3, R12.reuse, PT ;  /* 0x0000000c0300720c */ /* 0x080fe40003f06270 */
[C---:B------:R-:W-:Y:S02]  /*6030*/  ISETP.GE.AND P4, PT, R0.reuse, R12, PT ;  /* 0x0000000c0000720c */ /* 0x040fe40003f86270 */
[----:B------:R-:W-:Y:S02]  /*6040*/  IADD3 R0, R0, 0x19, RZ ;  /* 0x0000001900007810 */ /* 0x000fe40007ffe0ff */
[----:B------:R-:W-:-:S02]  /*6050*/  FSEL R191, R18, -INF , !P0 ;  /* 0xff80000012bf7808 */ /* 0x000fc40004000000 */
[----:B------:R-:W-:Y:S02]  /*6060*/  ISETP.GE.AND P0, PT, R0, R11, PT ;  /* 0x0000000b0000720c */ /* 0x000fe40003f06270 */
[----:B------:R-:W-:Y:S02]  /*6070*/  FSEL R25, R186, -INF , !P6 ;  /* 0xff800000ba197808 */ /* 0x000fe40007000000 */
[----:B------:R-:W-:Y:S02]  /*6080*/  FSEL R186, R17, -INF , !P0 ;  /* 0xff80000011ba7808 */ /* 0x000fe40004000000 */
[----:B------:R-:W-:Y:S02]  /*6090*/  PLOP3.LUT P0, PT, PT, PT, UP0, 0x80, 0x0 ;  /* 0x000000000000781c */ /* 0x000fe40003f0f008 */
[----:B------:R-:W-:Y:S02]  /*60a0*/  FSEL R193, R179, -INF , !P1 ;  /* 0xff800000b3c17808 */ /* 0x000fe40004800000 */
[----:B------:R-:W-:-:S02]  /*60b0*/  ISETP.GE.AND P1, PT, R3, R9, PT ;  /* 0x000000090300720c */ /* 0x000fc40003f26270 */
[----:B------:R-:W-:Y:S02]  /*60c0*/  ISETP.GE.AND P6, PT, R3, R11, PT ;  /* 0x0000000b0300720c */ /* 0x000fe40003fc6270 */
[----:B------:R-:W-:Y:S02]  /*60d0*/  FSEL R29, R29, -INF , !P5 ;  /* 0xff8000001d1d7808 */ /* 0x000fe40006800000 */
[----:B------:R-:W-:Y:S02]  /*60e0*/  FSEL R30, R30, -INF , !P4 ;  /* 0xff8000001e1e7808 */ /* 0x000fe40006000000 */
[----:B------:R-:W-:Y:S02]  /*60f0*/  FSEL R190, R16, -INF , !P6 ;  /* 0xff80000010be7808 */ /* 0x000fe40007000000 */
[----:B------:R-:W-:Y:S02]  /*6100*/  FSEL R178, R20, -INF , !P1 ;  /* 0xff80000014b27808 */ /* 0x000fe40004800000 */
        /* <DEDUP_REMOVED lines=8> */
[----:B------:R-:W-:Y:S05]  /*6190*/  @!P0 BRA `(.L_x_801) ;  /* 0x000002e000008947 */ /* 0x000fea0003800000 */
[----:B--2---:R-:W-:Y:S01]  /*61a0*/  UIADD3 UR33, UR28, -0x3, URZ ;  /* 0xfffffffd1c217890 */ /* 0x004fe2000fffe03f */
[----:B------:R1:W-:Y:S01]  /*61b0*/  @P3 STS.128 [R219+0x8000], RZ ;  /* 0x008000ffdb003388 */ /* 0x0003e20000000c00 */
[----:B------:R-:W-:Y:S01]  /*61c0*/  ULDC.64 UR4, c[0x0][0x198] ;  /* 0x0000660000047ab9 */ /* 0x000fe20000000a00 */
[----:B------:R-:W-:Y:S01]  /*61d0*/  BSSY B0, `(.L_x_802) ;  /* 0x0000029000007945 */ /* 0x000fe20003800000 */
[----:B------:R-:W-:Y:S02]  /*61e0*/  USHF.R.S32.HI UR32, URZ, 0x1f, UR33 ;  /* 0x0000001f3f207899 */ /* 0x000fe40008011421 */
[----:B------:R-:W-:Y:S02]  /*61f0*/  UIMAD.WIDE.U32 UR34, UR33, UR4, URZ ;  /* 0x00000004212272a5 */ /* 0x000fe4000f8e003f */
[----:B------:R-:W-:-:S04]  /*6200*/  UIMAD UR32, UR32, UR4, URZ ;  /* 0x00000004202072a4 */ /* 0x000fc8000f8e023f */
[----:B------:R-:W-:Y:S01]  /*6210*/  UIMAD UR5, UR33, UR5, UR32 ;  /* 0x00000005210572a4 */ /* 0x000fe2000f8e0220 */
[----:B------:R-:W-:Y:S02]  /*6220*/  IMAD.U32 R0, RZ, RZ, UR34 ;  /* 0x00000022ff007e24 */ /* 0x000fe4000f8e00ff */
[----:B------:R-:W-:Y:S01]  /*6230*/  IMAD.U32 R5, RZ, RZ, UR34 ;  /* 0x00000022ff057e24 */ /* 0x000fe2000f8e00ff */
[----:B------:R-:W-:Y:S02]  /*6240*/  UIADD3 UR5, UR35, UR5, URZ ;  /* 0x0000000523057290 */ /* 0x000fe4000fffe03f */
[----:B------:R-:W-:-:S04]  /*6250*/  LEA R0, P1, R0, R246, 0x5 ;  /* 0x000000f600007211 */ /* 0x000fc800078228ff */
[----:B------:R-:W-:Y:S01]  /*6260*/  IMAD.U32 R4, RZ, RZ, UR5 ;  /* 0x00000005ff047e24 */ /* 0x000fe2000f8e00ff */
[C---:B------:R-:W-:Y:S02]  /*6270*/  IADD3 R3, P5, R0.reuse, UR22, RZ ;  /* 0x0000001600037c10 */ /* 0x040fe4000ffbe0ff */
[C---:B------:R-:W-:Y:S02]  /*6280*/  @!P3 LEA R16, P6, R0.reuse, c[0x0][0x168], 0x1 ;  /* 0x00005a000010ba11 */ /* 0x040fe400078c08ff */
[----:B------:R-:W-:Y:S02]  /*6290*/  LEA.HI.X R4, R5, R245, R4, 0x5, P1 ;  /* 0x000000f505047211 */ /* 0x000fe400008f2c04 */
[----:B------:R-:W-:Y:S02]  /*62a0*/  @!P2 LEA R6, P1, R0, c[0x0][0x168], 0x1 ;  /* 0x00005a000006aa11 */ /* 0x000fe400078208ff */
[----:B------:R-:W-:Y:S02]  /*62b0*/  @!P3 LEA R14, P4, R3, c[0x0][0x168], 0x1 ;  /* 0x00005a00030eba11 */ /* 0x000fe400078808ff */
[----:B------:R-:W-:-:S02]  /*62c0*/  IADD3.X R5, R4, UR21, RZ, P5, !PT ;  /* 0x0000001504057c10 */ /* 0x000fc4000affe4ff */
        /* <DEDUP_REMOVED lines=25> */
.L_x_803:
[----:B------:R-:W-:Y:S05]  /*6460*/  BSYNC B0 ;  /* 0x0000000000007941 */ /* 0x000fea0003800000 */
.L_x_802:
[----:B------:R-:W0:Y:S02]  /*6470*/  LDGDEPBAR ;  /* 0x00000000000079af */ /* 0x000e240000000000 */
.L_x_801:
[----:B--2---:R-:W-:Y:S01]  /*6480*/  FMNMX.FTZ R0, R136, R24, !PT ;  /* 0x0000001888007209 */ /* 0x004fe20007810000 */
[----:B-1----:R-:W-:Y:S01]  /*6490*/  IMAD.WIDE.U32 R6, R243, -0x2daee0ad, RZ ;  /* 0xd2511f53f3067825 */ /* 0x002fe200078e00ff */
[----:B------:R-:W-:Y:S02]  /*64a0*/  MOV R4, UR31 ;  /* 0x0000001f00047c02 */ /* 0x000fe40008000f00 */
[----:B------:R-:W-:Y:S01]  /*64b0*/  FMNMX.FTZ R0, R26, R0, !PT ;  /* 0x000000001a007209 */ /* 0x000fe20007810000 */
[----:B------:R-:W-:Y:S01]  /*64c0*/  IMAD.WIDE.U32 R18, R242, -0x326172a9, RZ ;  /* 0xcd9e8d57f2127825 */ /* 0x000fe200078e00ff */
[----:B------:R-:W-:Y:S02]  /*64d0*/  LOP3.LUT R4, R7, UR29, R4, 0x96, !PT ;  /* 0x0000001d07047c12 */ /* 0x000fe4000f8e9604 */
[----:B------:R-:W-:Y:S02]  /*64e0*/  FMNMX.FTZ R0, R132, R0, !PT ;  /* 0x0000000084007209 */ /* 0x000fe40007810000 */
[----:B------:R-:W-:Y:S01]  /*64f0*/  LOP3.LUT R14, R19, R240, RZ, 0x3c, !PT ;  /* 0x000000f0130e7212 */ /* 0x000fe200078e3cff */
[----:B------:R-:W-:Y:S01]  /*6500*/  IMAD.WIDE.U32 R4, R4, -0x326172a9, RZ ;  /* 0xcd9e8d5704047825 */ /* 0x000fe200078e00ff */
[----:B------:R-:W-:-:S02]  /*6510*/  FMNMX.FTZ R0, R133, R0, !PT ;  /* 0x0000000085007209 */ /* 0x000fc40007810000 */
[----:B------:R-:W-:Y:S01]  /*6520*/  FMNMX.FTZ R3, R135, R25, !PT ;  /* 0x0000001987037209 */ /* 0x000fe20007810000 */
[----:B------:R-:W-:Y:S01]  /*6530*/  IMAD.WIDE.U32 R14, R14, -0x2daee0ad, RZ ;  /* 0xd2511f530e0e7825 */ /* 0x000fe200078e00ff */
[----:B------:R-:W-:Y:S02]  /*6540*/  FMNMX.FTZ R0, R187, R0, !PT ;  /* 0x00000000bb007209 */ /* 0x000fe40007810000 */
[----:B------:R-:W-:Y:S02]  /*6550*/  LOP3.LUT R18, R5, UR15, R18, 0x96, !PT ;  /* 0x0000000f05127c12 */ /* 0x000fe4000f8e9612 */
[----:B------:R-:W-:Y:S02]  /*6560*/  FMNMX.FTZ R0, R185, R0, !PT ;  /* 0x00000000b9007209 */ /* 0x000fe40007810000 */
[----:B------:R-:W-:Y:S01]  /*6570*/  LOP3.LUT R16, R15, UR14, R6, 0x96, !PT ;  /* 0x0000000e0f107c12 */ /* 0x000fe2000f8e9606 */
[----:B------:R-:W-:Y:S01]  /*6580*/  IMAD.WIDE.U32 R18, R18, -0x2daee0ad, RZ ;  /* 0xd2511f5312127825 */ /* 0x000fe200078e00ff */
[----:B------:R-:W-:-:S02]  /*6590*/  FMNMX.FTZ R0, R178, R0, !PT ;  /* 0x00000000b2007209 */ /* 0x000fc40007810000 */
[----:B------:R-:W-:Y:S01]  /*65a0*/  LOP3.LUT R6, R5, UR15, R234, 0x96, !PT ;  /* 0x0000000f05067c12 */ /* 0x000fe2000f8e96ea */
[----:B------:R-:W-:Y:S01]  /*65b0*/  IMAD.WIDE.U32 R16, R16, -0x326172a9, RZ ;  /* 0xcd9e8d5710107825 */ /* 0x000fe200078e00ff */
[----:B------:R-:W-:Y:S02]  /*65c0*/  FMNMX.FTZ R0, R175, R0, !PT ;  /* 0x00000000af007209 */ /* 0x000fe40007810000 */
[----:B------:R-:W-:Y:S01]  /*65d0*/  LOP3.LUT R22, R237, UR13, R4, 0x96, !PT ;  /* 0x0000000ded167c12 */ /* 0x000fe2000f8e9604 */
[----:B------:R-:W-:Y:S01]  /*65e0*/  IMAD.WIDE.U32 R6, R6, -0x2daee0ad, RZ ;  /* 0xd2511f5306067825 */ /* 0x000fe200078e00ff */
[----:B------:R-:W-:Y:S01]  /*65f0*/  LOP3.LUT R14, R19, UR12, R14, 0x96, !PT ;  /* 0x0000000c130e7c12 */ /* 0x000fe2000f8e960e */
[----:B------:R-:W1:Y:S01]  /*6600*/  SHFL.BFLY PT, R8, R0, 0x2, 0x1f ;  /* 0x0c401f0000087f89 */ /* 0x000e6200000e0000 */
[----:B------:R-:W-:Y:S01]  /*6610*/  LOP3.LUT R15, R17, UR13, R4, 0x96, !PT ;  /* 0x0000000d110f7c12 */ /* 0x000fe2000f8e9604 */
[----:B------:R-:W-:Y:S01]  /*6620*/  IMAD.WIDE.U32 R22, R22, -0x2daee0ad, RZ ;  /* 0xd2511f5316167825 */ /* 0x000fe200078e00ff */
[----:B------:R-:W-:-:S02]  /*6630*/  LOP3.LUT R4, R7, UR12, R238, 0x96, !PT ;  /* 0x0000000c07047c12 */ /* 0x000fc4000f8e96ee */
[----:B------:R-:W-:Y:S02]  /*6640*/  FMNMX.FTZ R3, R27, R3, !PT ;  /* 0x000000031b037209 */ /* 0x000fe40007810000 */
[----:B------:R-:W-:Y:S01]  /*6650*/  LOP3.LUT R20, R23, UR10, R6, 0x96, !PT ;  /* 0x0000000a17147c12 */ /* 0x000fe2000f8e9606 */
[----:B------:R-:W-:Y:S01]  /*6660*/  IMAD.WIDE.U32 R6, R14, -0x326172a9, RZ ;  /* 0xcd9e8d570e067825 */ /* 0x000fe200078e00ff */
[----:B------:R-:W-:Y:S02]  /*6670*/  FMNMX.FTZ R3, R137, R3, !PT ;  /* 0x0000000389037209 */ /* 0x000fe40007810000 */
[----:B------:R-:W-:Y:S01]  /*6680*/  PRMT R240, R232, 0x7054, R232 ;  /* 0x00007054e8f07816 */ /* 0x000fe200000000e8 */
[----:B------:R-:W-:Y:S01]  /*6690*/  IMAD.WIDE.U32 R14, R15, -0x2daee0ad, RZ ;  /* 0xd2511f530f0e7825 */ /* 0x000fe200078e00ff */
[----:B------:R-:W-:-:S03]  /*66a0*/  LOP3.LUT R19, R7, UR11, R16, 0x96, !PT ;  /* 0x0000000b07137c12 */ /* 0x000fc6000f8e9610 */
[----:B------:R-:W-:Y:S01]  /*66b0*/  IMAD.WIDE.U32 R4, R4, -0x326172a9, RZ ;  /* 0xcd9e8d5704047825 */ /* 0x000fe200078e00ff */
[----:B------:R-:W-:-:S03]  /*66c0*/  LOP3.LUT R16, R15, UR10, R18, 0x96, !PT ;  /* 0x0000000a0f107c12 */ /* 0x000fc6000f8e9612 */
[----:B------:R-:W-:Y:S01]  /*66d0*/  IMAD.WIDE.U32 R20, R20, -0x326172a9, RZ ;  /* 0xcd9e8d5714147825 */ /* 0x000fe200078e00ff */
[----:B------:R-:W-:-:S03]  /*66e0*/  LOP3.LUT R5, R5, UR11, R236, 0x96, !PT ;  /* 0x0000000b05057c12 */ /* 0x000fc6000f8e96ec */
[----:B------:R-:W-:Y:S01]  /*66f0*/  IMAD.WIDE.U32 R16, R16, -0x326172a9, RZ ;  /* 0xcd9e8d5710107825 */ /* 0x000fe200078e00ff */
[----:B------:R-:W-:Y:S02]  /*6700*/  LOP3.LUT R7, R21, UR9, R4, 0x96, !PT ;  /* 0x0000000915077c12 */ /* 0x000fe4000f8e9604 */
[----:B-1----:R-:W-:Y:S01]  /*6710*/  FMNMX.FTZ R8, R0, R8, !PT ;  /* 0x0000000800087209 */ /* 0x002fe20007810000 */
[----:B------:R-:W-:Y:S01]  /*6720*/  IMAD.WIDE.U32 R4, R5, -0x2daee0ad, RZ ;  /* 0xd2511f5305047825 */ /* 0x000fe200078e00ff */
[----:B------:R-:W-:-:S03]  /*6730*/  FMNMX.FTZ R0, R32, R3, !PT ;  /* 0x0000000320007209 */ /* 0x000fc60007810000 */
[----:B------:R-:W-:Y:S01]  /*6740*/  IMAD.WIDE.U32 R176, R7, -0x2daee0ad, RZ ;  /* 0xd2511f5307b07825 */ /* 0x000fe200078e00ff */
[----:B------:R-:W-:Y:S02]  /*6750*/  LOP3.LUT R7, R17, UR9, R6, 0x96, !PT ;  /* 0x0000000911077c12 */ /* 0x000fe4000f8e9606 */
[----:B------:R-:W-:Y:S01]  /*6760*/  FMNMX.FTZ R0, R196, R0, !PT ;  /* 0x00000000c4007209 */ /* 0x000fe20007810000 */
[----:B------:R-:W-:Y:S01]  /*6770*/  IMAD.WIDE.U32 R18, R19, -0x2daee0ad, RZ ;  /* 0xd2511f5313127825 */ /* 0x000fe200078e00ff */
[----:B------:R-:W-:Y:S02]  /*6780*/  LOP3.LUT R5, R5, UR8, R22, 0x96, !PT ;  /* 0x0000000805057c12 */ /* 0x000fe4000f8e9616 */
[----:B------:R-:W-:Y:S01]  /*6790*/  LOP3.LUT R6, R177, UR6, R4, 0x96, !PT ;  /* 0x00000006b1067c12 */ /* 0x000fe2000f8e9604 */
[----:B------:R-:W-:Y:S01]  /*67a0*/  IMAD.WIDE.U32 R172, R7, -0x2daee0ad, RZ ;  /* 0xd2511f5307ac7825 */ /* 0x000fe200078e00ff */
[----:B------:R-:W-:Y:S02]  /*67b0*/  LOP3.LUT R14, R19, UR8, R14, 0x96, !PT ;  /* 0x00000008130e7c12 */ /* 0x000fe4000f8e960e */
[----:B------:R-:W-:Y:S01]  /*67c0*/  FMNMX.FTZ R0, R188, R0, !PT ;  /* 0x00000000bc007209 */ /* 0x000fe20007810000 */
[----:B------:R-:W-:Y:S01]  /*67d0*/  IMAD.WIDE.U32 R4, R5, -0x326172a9, RZ ;  /* 0xcd9e8d5705047825 */ /* 0x000fe200078e00ff */
[----:B------:R-:W-:-:S02]  /*67e0*/  LOP3.LUT R18, R173, UR6, R18, 0x96, !PT ;  /* 0x00000006ad127c12 */ /* 0x000fc4000f8e9612 */
[----:B------:R-:W-:Y:S01]  /*67f0*/  FMNMX.FTZ R3, R184, R0, !PT ;  /* 0x00000000b8037209 */ /* 0x000fe20007810000 */
[----:B------:R-:W-:Y:S01]  /*6800*/  IMAD.WIDE.U32 R6, R6, -0x326172a9, RZ ;  /* 0xcd9e8d5706067825 */ /* 0x000fe200078e00ff */
[----:B------:R-:W-:Y:S02]  /*6810*/  LOP3.LUT R177, R5, UR7, R20, 0x96, !PT ;  /* 0x0000000705b17c12 */ /* 0x000fe4000f8e9614 */
[----:B------:R-:W-:Y:S01]  /*6820*/  FMNMX.FTZ R3, R179, R3, !PT ;  /* 0x00000003b3037209 */ /* 0x000fe20007810000 */
[----:B------:R-:W-:Y:S01]  /*6830*/  IMAD.WIDE.U32 R14, R14, -0x326172a9, RZ ;  /* 0xcd9e8d570e0e7825 */ /* 0x000fe200078e00ff */
[----:B------:R-:W-:Y:S02]  /*6840*/  LOP3.LUT R0, R7, UR16, R4, 0x96, !PT ;  /* 0x0000001007007c12 */ /* 0x000fe4000f8e9604 */
[----:B------:R-:W-:Y:S01]  /*6850*/  LOP3.LUT R13, R6, 0xffff, RZ, 0xc0, !PT ;  /* 0x0000ffff060d7812 */ /* 0x000fe200078ec0ff */
[----:B------:R-:W-:Y:S01]  /*6860*/  IMAD.WIDE.U32 R4, R18, -0x326172a9, RZ ;  /* 0xcd9e8d5712047825 */ /* 0x000fe200078e00ff */
[----:B------:R-:W-:-:S02]  /*6870*/  LOP3.LUT R173, R15, UR7, R16, 0x96, !PT ;  /* 0x000000070fad7c12 */ /* 0x000fc4000f8e9610 */
[----:B------:R-:W-:Y:S02]  /*6880*/  LOP3.LUT R15, R6, 0xff, RZ, 0xc0, !PT ;  /* 0x000000ff060f7812 */ /* 0x000fe400078ec0ff */
[--C-:B------:R-:W-:Y:S02]  /*6890*/  SHF.R.U32.HI R16, RZ, 0x10, R6.reuse ;  /* 0x00000010ff107819 */ /* 0x100fe40000011606 */
[----:B------:R-:W-:Y:S02]  /*68a0*/  SHF.R.U32.HI R17, RZ, 0x18, R6 ;  /* 0x00000018ff117819 */ /* 0x000fe40000011606 */
[----:B------:R-:W-:Y:S02]  /*68b0*/  LOP3.LUT R6, R5, UR16, R14, 0x96, !PT ;  /* 0x0000001005067c12 */ /* 0x000fe4000f8e960e */
[----:B------:R-:W1:Y:S01]  /*68c0*/  SHFL.BFLY PT, R14, R3, 0x2, 0x1f ;  /* 0x0c401f00030e7f89 */ /* 0x000e6200000e0000 */
[----:B------:R-:W-:Y:S02]  /*68d0*/  FMNMX.FTZ R7, R134, R28, !PT ;  /* 0x0000001c86077209 */ /* 0x000fe40007810000 */
[----:B------:R-:W-:-:S02]  /*68e0*/  LOP3.LUT R18, R4, 0xffff, RZ, 0xc0, !PT ;  /* 0x0000ffff04127812 */ /* 0x000fc400078ec0ff */
[----:B------:R-:W-:Y:S02]  /*68f0*/  LOP3.LUT R19, R4, 0xff, RZ, 0xc0, !PT ;  /* 0x000000ff04137812 */ /* 0x000fe400078ec0ff */
[--C-:B------:R-:W-:Y:S02]  /*6900*/  SHF.R.U32.HI R21, RZ, 0x10, R4.reuse ;  /* 0x00000010ff157819 */ /* 0x100fe40000011604 */
[----:B------:R-:W-:Y:S02]  /*6910*/  SHF.R.U32.HI R20, RZ, 0x18, R4 ;  /* 0x00000018ff147819 */ /* 0x000fe40000011604 */
[----:B------:R-:W-:Y:S02]  /*6920*/  FMNMX.FTZ R4, R29, R7, !PT ;  /* 0x000000071d047209 */ /* 0x000fe40007810000 */
[----:B------:R-:W-:Y:S02]  /*6930*/  SHF.R.U32.HI R13, RZ, 0x8, R13 ;  /* 0x00000008ff0d7819 */ /* 0x000fe4000001160d */
[----:B------:R-:W-:-:S02]  /*6940*/  FMNMX.FTZ R4, R138, R4, !PT ;  /* 0x000000048a047209 */ /* 0x000fc40007810000 */
[----:B------:R-:W-:Y:S02]  /*6950*/  PRMT R34, R15, 0x5410, R13 ;  /* 0x000054100f227816 */ /* 0x000fe4000000000d */
[----:B------:R-:W-:Y:S01]  /*6960*/  FMNMX.FTZ R5, R33, R4, !PT ;  /* 0x0000000421057209 */ /* 0x000fe20007810000 */
[----:B------:R-:W2:Y:S01]  /*6970*/  SHFL.BFLY PT, R15, R8, 0x1, 0x1f ;  /* 0x0c201f00080f7f89 */ /* 0x000ea200000e0000 */
[----:B------:R-:W-:Y:S02]  /*6980*/  LOP3.LUT R7, R16, 0xff, RZ, 0xc0, !PT ;  /* 0x000000ff10077812 */ /* 0x000fe400078ec0ff */
[----:B------:R-:W-:Y:S02]  /*6990*/  LOP3.LUT R4, R0, 0xffff, RZ, 0xc0, !PT ;  /* 0x0000ffff00047812 */ /* 0x000fe400078ec0ff */
[----:B------:R-:W-:Y:S02]  /*69a0*/  FMNMX.FTZ R13, R197, R5, !PT ;  /* 0x00000005c50d7209 */ /* 0x000fe40007810000 */
[----:B------:R-:W-:-:S02]  /*69b0*/  PRMT R35, R7, 0x5410, R17 ;  /* 0x0000541007237816 */ /* 0x000fc40000000011 */
[----:B------:R-:W-:Y:S02]  /*69c0*/  SHF.R.U32.HI R7, RZ, 0x8, R4 ;  /* 0x00000008ff077819 */ /* 0x000fe40000011604 */
[----:B------:R-:W-:Y:S02]  /*69d0*/  LOP3.LUT R4, R0, 0xff, RZ, 0xc0, !PT ;  /* 0x000000ff00047812 */ /* 0x000fe400078ec0ff */
[----:B------:R-:W-:Y:S02]  /*69e0*/  FMNMX.FTZ R13, R192, R13, !PT ;  /* 0x0000000dc00d7209 */ /* 0x000fe40007810000 */
[----:B-1----:R-:W-:Y:S02]  /*69f0*/  FMNMX.FTZ R5, R3, R14, !PT ;  /* 0x0000000e03057209 */ /* 0x002fe40007810000 */
[----:B------:R-:W-:Y:S02]  /*6a00*/  SHF.R.U32.HI R3, RZ, 0x10, R0 ;  /* 0x00000010ff037819 */ /* 0x000fe40000011600 */
[----:B------:R-:W-:-:S02]  /*6a10*/  PRMT R23, R4, 0x5410, R7 ;  /* 0x0000541004177816 */ /* 0x000fc40000000007 */
[----:B------:R-:W-:Y:S02]  /*6a20*/  FMNMX.FTZ R13, R190, R13, !PT ;  /* 0x0000000dbe0d7209 */ /* 0x000fe40007810000 */
[----:B------:R-:W-:Y:S02]  /*6a30*/  FMNMX.FTZ R4, R2, R30, !PT ;  /* 0x0000001e02047209 */ /* 0x000fe40007810000 */
[----:B------:R-:W-:Y:S02]  /*6a40*/  LOP3.LUT R7, R3, 0xff, RZ, 0xc0, !PT ;  /* 0x000000ff03077812 */ /* 0x000fe400078ec0ff */
[----:B------:R-:W-:Y:S02]  /*6a50*/  FMNMX.FTZ R3, R186, R13, !PT ;  /* 0x0000000dba037209 */ /* 0x000fe40007810000 */
[----:B------:R-:W-:Y:S02]  /*6a60*/  FMNMX.FTZ R4, R31, R4, !PT ;  /* 0x000000041f047209 */ /* 0x000fe40007810000 */
[----:B------:R-:W-:Y:S01]  /*6a70*/  SHF.R.U32.HI R14, RZ, 0x18, R0 ;  /* 0x00000018ff0e7819 */ /* 0x000fe20000011600 */
[----:B------:R-:W-:Y:S01]  /*6a80*/  SHFL.BFLY PT, R13, R3, 0x2, 0x1f ;  /* 0x0c401f00030d7f89 */ /* 0x000fe200000e0000 */
[----:B------:R-:W-:-:S02]  /*6a90*/  FMNMX.FTZ R4, R174, R4, !PT ;  /* 0x00000004ae047209 */ /* 0x000fc40007810000 */
[----:B------:R-:W-:Y:S02]  /*6aa0*/  PRMT R22, R7, 0x5410, R14 ;  /* 0x0000541007167816 */ /* 0x000fe4000000000e */
[----:B--2---:R-:W-:Y:S01]  /*6ab0*/  FMNMX.FTZ R231, R8, R15, !PT ;  /* 0x0000000f08e77209 */ /* 0x004fe20007810000 */
[----:B------:R-:W1:Y:S01]  /*6ac0*/  SHFL.BFLY PT, R14, R5, 0x1, 0x1f ;  /* 0x0c201f00050e7f89 */ /* 0x000e6200000e0000 */
[----:B------:R-:W-:Y:S02]  /*6ad0*/  SHF.R.U32.HI R0, RZ, 0x8, R18 ;  /* 0x00000008ff007819 */ /* 0x000fe40000011612 */
[----:B------:R-:W-:Y:S02]  /*6ae0*/  FMNMX.FTZ R4, R139, R4, !PT ;  /* 0x000000048b047209 */ /* 0x000fe40007810000 */
[----:B------:R-:W-:Y:S01]  /*6af0*/  PRMT R18, R19, 0x5410, R0 ;  /* 0x0000541013127816 */ /* 0x000fe20000000000 */
[----:B------:R-:W-:Y:S01]  /*6b00*/  FMUL.FTZ R0, R231, c[0x0][0x23c] ;  /* 0x00008f00e7007a20 */ /* 0x000fe20000410000 */
[----:B------:R-:W-:-:S02]  /*6b10*/  FMNMX.FTZ R4, R198, R4, !PT ;  /* 0x00000004c6047209 */ /* 0x000fc40007810000 */
[----:B------:R-:W-:Y:S01]  /*6b20*/  FSETP.NEU.FTZ.AND P6, PT, R231, -INF , PT ;  /* 0xff800000e700780b */ /* 0x000fe20003fdd000 */
[----:B------:R-:W-:Y:S01]  /*6b30*/  HSET2.LE.AND R18, R18, R240, PT ;  /* 0x000000f012127233 */ /* 0x000fe20003803000 */
[----:B------:R-:W-:Y:S02]  /*6b40*/  FMNMX.FTZ R7, R193, R4, !PT ;  /* 0x00000004c1077209 */ /* 0x000fe40007810000 */
[----:B------:R-:W-:Y:S02]  /*6b50*/  FSEL R0, R0, RZ, P6 ;  /* 0x000000ff00007208 */ /* 0x000fe40003000000 */
[----:B------:R-:W-:-:S03]  /*6b60*/  FMNMX.FTZ R7, R191, R7, !PT ;  /* 0x00000007bf077209 */ /* 0x000fc60007810000 */
[--C-:B------:R-:W-:Y:S01]  /*6b70*/  FFMA.FTZ R4, R24, c[0x0][0x23c], -R0.reuse ;  /* 0x00008f0018047a23 */ /* 0x100fe20000010800 */
[----:B------:R-:W-:Y:S01]  /*6b80*/  FMNMX.FTZ R7, R189, R7, !PT ;  /* 0x00000007bd077209 */ /* 0x000fe20007810000 */
[--C-:B------:R-:W-:Y:S02]  /*6b90*/  FFMA.FTZ R8, R26, c[0x0][0x23c], -R0.reuse ;  /* 0x00008f001a087a23 */ /* 0x100fe40000010800 */
[----:B------:R2:W-:Y:S01]  /*6ba0*/  MUFU.EX2 R194, R4 ;  /* 0x0000000400c27308 */ /* 0x0005e20000000800 */
[----:B-1----:R-:W-:Y:S01]  /*6bb0*/  FMNMX.FTZ R230, R5, R14, !PT ;  /* 0x0000000e05e67209 */ /* 0x002fe20007810000 */
[----:B------:R-:W-:-:S03]  /*6bc0*/  FFMA.FTZ R5, R133, c[0x0][0x23c], -R0 ;  /* 0x00008f0085057a23 */ /* 0x000fc60000010800 */
[----:B------:R-:W-:-:S03]  /*6bd0*/  FSETP.NEU.FTZ.AND P5, PT, R230, -INF , PT ;  /* 0xff800000e600780b */ /* 0x000fc60003fbd000 */
[----:B------:R1:W-:Y:S01]  /*6be0*/  MUFU.EX2 R183, R5 ;  /* 0x0000000500b77308 */ /* 0x0003e20000000800 */
[----:B--2---:R-:W-:Y:S01]  /*6bf0*/  FMNMX.FTZ R4, R3, R13, !PT ;  /* 0x0000000d03047209 */ /* 0x004fe20007810000 */
[----:B------:R-:W-:Y:S01]  /*6c00*/  FFMA.FTZ R3, R132, c[0x0][0x23c], -R0 ;  /* 0x00008f0084037a23 */ /* 0x000fe20000010800 */
[----:B------:R-:W2:Y:S05]  /*6c10*/  SHFL.BFLY PT, R13, R7, 0x2, 0x1f ;  /* 0x0c401f00070d7f89 */ /* 0x000eaa00000e0000 */
[----:B------:R-:W3:Y:S01]  /*6c20*/  MUFU.EX2 R180, R8 ;  /* 0x0000000800b47308 */ /* 0x000ee20000000800 */
[----:B------:R-:W4:Y:S01]  /*6c30*/  SHFL.BFLY PT, R14, R4, 0x1, 0x1f ;  /* 0x0c201f00040e7f89 */ /* 0x000f2200000e0000 */
[----:B-1----:R-:W-:-:S06]  /*6c40*/  LOP3.LUT R5, R21, 0xff, RZ, 0xc0, !PT ;  /* 0x000000ff15057812 */ /* 0x002fcc00078ec0ff */
[----:B------:R1:W-:Y:S01]  /*6c50*/  MUFU.EX2 R195, R3 ;  /* 0x0000000300c37308 */ /* 0x0003e20000000800 */
[----:B------:R-:W-:-:S05]  /*6c60*/  PRMT R19, R5, 0x5410, R20 ;  /* 0x0000541005137816 */ /* 0x000fca0000000014 */
[----:B------:R-:W-:Y:S01]  /*6c70*/  HSET2.LE.AND R19, R19, R240, PT ;  /* 0x000000f013137233 */ /* 0x000fe20003803000 */
[----:B--2---:R-:W-:Y:S01]  /*6c80*/  FMNMX.FTZ R5, R7, R13, !PT ;  /* 0x0000000d07057209 */ /* 0x004fe20007810000 */
[----:B-1----:R-:W-:Y:S01]  /*6c90*/  FMUL.FTZ R3, R230, c[0x0][0x23c] ;  /* 0x00008f00e6037a20 */ /* 0x002fe20000410000 */
[----:B------:R-:W-:Y:S02]  /*6ca0*/  LOP3.LUT R7, R6, 0xffff, RZ, 0xc0, !PT ;  /* 0x0000ffff06077812 */ /* 0x000fe400078ec0ff */
[----:B----4-:R-:W-:Y:S02]  /*6cb0*/  FMNMX.FTZ R229, R4, R14, !PT ;  /* 0x0000000e04e57209 */ /* 0x010fe40007810000 */
[----:B------:R-:W1:Y:S01]  /*6cc0*/  SHFL.BFLY PT, R14, R5, 0x1, 0x1f ;  /* 0x0c201f00050e7f89 */ /* 0x000e6200000e0000 */
[----:B------:R-:W-:Y:S02]  /*6cd0*/  FSEL R3, R3, RZ, P5 ;  /* 0x000000ff03037208 */ /* 0x000fe40002800000 */
[----:B------:R-:W-:Y:S01]  /*6ce0*/  SHF.R.U32.HI R7, RZ, 0x8, R7 ;  /* 0x00000008ff077819 */ /* 0x000fe20000011607 */
[----:B------:R-:W-:Y:S01]  /*6cf0*/  FMUL.FTZ R13, R229, c[0x0][0x23c] ;  /* 0x00008f00e50d7a20 */ /* 0x000fe20000410000 */
[----:B------:R-:W-:Y:S01]  /*6d00*/  LOP3.LUT R4, R6, 0xff, RZ, 0xc0, !PT ;  /* 0x000000ff06047812 */ /* 0x000fe200078ec0ff */
[----:B------:R-:W-:Y:S01]  /*6d10*/  FFMA.FTZ R8, R25, c[0x0][0x23c], -R3 ;  /* 0x00008f0019087a23 */ /* 0x000fe20000010803 */
[----:B---3--:R-:W-:-:S02]  /*6d20*/  MOV R25, R180 ;  /* 0x000000b400197202 */ /* 0x008fc40000000f00 */
[----:B------:R-:W-:Y:S01]  /*6d30*/  PRMT R16, R4, 0x5410, R7 ;  /* 0x0000541004107816 */ /* 0x000fe20000000007 */
[----:B------:R2:W-:Y:S01]  /*6d40*/  MUFU.EX2 R180, R8 ;  /* 0x0000000800b47308 */ /* 0x0005e20000000800 */
[----:B------:R-:W-:Y:S01]  /*6d50*/  FFMA.FTZ R7, R32, c[0x0][0x23c], -R3 ;  /* 0x00008f0020077a23 */ /* 0x000fe20000010803 */
[----:B------:R-:W-:Y:S02]  /*6d60*/  FSETP.NEU.FTZ.AND P4, PT, R229, -INF , PT ;  /* 0xff800000e500780b */ /* 0x000fe40003f9d000 */
[----:B------:R-:W-:Y:S02]  /*6d70*/  SHF.R.U32.HI R4, RZ, 0x10, R6 ;  /* 0x00000010ff047819 */ /* 0x000fe40000011606 */
[----:B------:R-:W-:Y:S02]  /*6d80*/  FSEL R13, R13, RZ, P4 ;  /* 0x000000ff0d0d7208 */ /* 0x000fe40002000000 */
[----:B------:R3:W-:Y:S01]  /*6d90*/  MUFU.EX2 R182, R7 ;  /* 0x0000000700b67308 */ /* 0x0007e20000000800 */
[----:B------:R-:W-:-:S02]  /*6da0*/  LOP3.LUT R4, R4, 0xff, RZ, 0xc0, !PT ;  /* 0x000000ff04047812 */ /* 0x000fc400078ec0ff */
[----:B-1----:R-:W-:Y:S01]  /*6db0*/  FMNMX.FTZ R228, R5, R14, !PT ;  /* 0x0000000e05e47209 */ /* 0x002fe20007810000 */
[----:B--2---:R-:W-:Y:S01]  /*6dc0*/  FFMA.FTZ R8, R27, c[0x0][0x23c], -R3 ;  /* 0x00008f001b087a23 */ /* 0x004fe20000010803 */
[----:B------:R-:W-:Y:S02]  /*6dd0*/  FSEL R5, R231, RZ, P6 ;  /* 0x000000ffe7057208 */ /* 0x000fe40003000000 */
[----:B------:R-:W-:Y:S01]  /*6de0*/  FSETP.NEU.FTZ.AND P1, PT, R228, -INF , PT ;  /* 0xff800000e400780b */ /* 0x000fe20003f3d000 */
[----:B------:R1:W-:Y:S01]  /*6df0*/  MUFU.EX2 R21, R8 ;  /* 0x0000000800157308 */ /* 0x0003e20000000800 */
[----:B---3--:R-:W-:Y:S01]  /*6e00*/  SHF.R.U32.HI R7, RZ, 0x18, R6 ;  /* 0x00000018ff077819 */ /* 0x008fe20000011606 */
[----:B------:R-:W-:-:S03]  /*6e10*/  FFMA.FTZ R6, R28, c[0x0][0x23c], -R13 ;  /* 0x00008f001c067a23 */ /* 0x000fc6000001080d */
[----:B------:R-:W-:Y:S01]  /*6e20*/  PRMT R17, R4, 0x5410, R7 ;  /* 0x0000541004117816 */ /* 0x000fe20000000007 */
[----:B------:R-:W-:Y:S02]  /*6e30*/  FFMA.FTZ R4, R138, c[0x0][0x23c], -R13 ;  /* 0x00008f008a047a23 */ /* 0x000fe4000001080d */
[----:B------:R2:W-:Y:S01]  /*6e40*/  MUFU.EX2 R26, R6 ;  /* 0x00000006001a7308 */ /* 0x0005e20000000800 */
[----:B------:R-:W-:Y:S01]  /*6e50*/  FADD.FTZ R7, R136, -R5 ;  /* 0x8000000588077221 */ /* 0x000fe20000010000 */
[----:B------:R-:W-:-:S03]  /*6e60*/  FSEL R5, R229, RZ, P4 ;  /* 0x000000ffe5057208 */ /* 0x000fc60002000000 */
[----:B------:R-:W-:Y:S02]  /*6e70*/  FMUL.FTZ R7, R7, c[0x0][0x23c] ;  /* 0x00008f0007077a20 */ /* 0x000fe40000410000 */
[----:B-1----:R-:W-:Y:S01]  /*6e80*/  FFMA.FTZ R8, R137, c[0x0][0x23c], -R3 ;  /* 0x00008f0089087a23 */ /* 0x002fe20000010803 */
[----:B------:R1:W-:Y:S08]  /*6e90*/  MUFU.EX2 R181, R4 ;  /* 0x0000000400b57308 */ /* 0x0003f00000000800 */
[----:B------:R3:W-:Y:S01]  /*6ea0*/  MUFU.EX2 R24, R8 ;  /* 0x0000000800187308 */ /* 0x0007e20000000800 */
[----:B--2---:R-:W-:-:S05]  /*6eb0*/  FSEL R6, R230, RZ, P5 ;  /* 0x000000ffe6067208 */ /* 0x004fca0002800000 */
[----:B------:R-:W-:Y:S02]  /*6ec0*/  FADD.FTZ R14, R135, -R6 ;  /* 0x80000006870e7221 */ /* 0x000fe40000010000 */
[----:B-1----:R-:W-:Y:S02]  /*6ed0*/  FFMA.FTZ R4, R33, c[0x0][0x23c], -R13 ;  /* 0x00008f0021047a23 */ /* 0x002fe4000001080d */
[----:B------:R-:W-:Y:S01]  /*6ee0*/  FADD.FTZ R6, R134, -R5 ;  /* 0x8000000586067221 */ /* 0x000fe20000010000 */
[----:B------:R-:W-:Y:S01]  /*6ef0*/  FSEL R5, R228, RZ, P1 ;  /* 0x000000ffe4057208 */ /* 0x000fe20000800000 */
[----:B------:R1:W2:Y:S01]  /*6f00*/  MUFU.EX2 R133, R4 ;  /* 0x0000000400857308 */ /* 0x0002a20000000800 */
[----:B------:R-:W-:Y:S02]  /*6f10*/  FMUL.FTZ R14, R14, c[0x0][0x23c] ;  /* 0x00008f000e0e7a20 */ /* 0x000fe40000410000 */
[----:B------:R-:W-:Y:S02]  /*6f20*/  FMUL.FTZ R27, R6, c[0x0][0x23c] ;  /* 0x00008f00061b7a20 */ /* 0x000fe40000410000 */
[----:B---3--:R-:W-:-:S02]  /*6f30*/  FMUL.FTZ R8, R228, c[0x0][0x23c] ;  /* 0x00008f00e4087a20 */ /* 0x008fc40000410000 */
[----:B------:R-:W-:Y:S01]  /*6f40*/  FADD.FTZ R15, R2, -R5 ;  /* 0x80000005020f7221 */ /* 0x000fe20000010000 */
[----:B------:R-:W-:Y:S01]  /*6f50*/  HSET2.LE.AND R5, R22, R240, PT ;  /* 0x000000f016057233 */ /* 0x000fe20003803000 */
[----:B------:R-:W3:Y:S01]  /*6f60*/  MUFU.EX2 R28, R14 ;  /* 0x0000000e001c7308 */ /* 0x000ee20000000800 */
[----:B------:R-:W-:Y:S01]  /*6f70*/  FSEL R8, R8, RZ, P1 ;  /* 0x000000ff08087208 */ /* 0x000fe20000800000 */
[----:B------:R-:W-:-:S04]  /*6f80*/  FMUL.FTZ R15, R15, c[0x0][0x23c] ;  /* 0x00008f000f0f7a20 */ /* 0x000fc80000410000 */
[----:B-1----:R-:W-:Y:S01]  /*6f90*/  FFMA.FTZ R4, R174, c[0x0][0x23c], -R8 ;  /* 0x00008f00ae047a23 */ /* 0x002fe20000010808 */
[----:B--2---:R-:W-:Y:S01]  /*6fa0*/  F2FP.BF16.PACK_AB R2, R133, R181 ;  /* 0x000000b58502723e */ /* 0x004fe200000010ff */
[----:B------:R-:W1:Y:S01]  /*6fb0*/  MUFU.EX2 R27, R27 ;  /* 0x0000001b001b7308 */ /* 0x000e620000000800 */
[----:B------:R-:W-:Y:S02]  /*6fc0*/  MOV R174, R195 ;  /* 0x000000c300ae7202 */ /* 0x000fe40000000f00 */
[----:B------:R-:W-:Y:S02]  /*6fd0*/  LOP3.LUT R18, R18, R2, RZ, 0xc0, !PT ;  /* 0x0000000212127212 */ /* 0x000fe400078ec0ff */
[----:B------:R-:W-:Y:S01]  /*6fe0*/  F2FP.BF16.PACK_AB R6, R183, R174 ;  /* 0x000000aeb706723e */ /* 0x000fe200000010ff */
[-C--:B---3--:R-:W-:Y:S02]  /*6ff0*/  FMUL.FTZ R142, R142, R28.reuse ;  /* 0x0000001c8e8e7220 */ /* 0x088fe40000410000 */
[----:B------:R2:W-:Y:S01]  /*7000*/  MUFU.EX2 R137, R4 ;  /* 0x0000000400897308 */ /* 0x0005e20000000800 */
[----:B------:R-:W-:-:S02]  /*7010*/  FMUL.FTZ R143, R143, R28 ;  /* 0x0000001c8f8f7220 */ /* 0x000fc40000410000 */
[-C--:B------:R-:W-:Y:S02]  /*7020*/  FMUL.FTZ R154, R154, R28.reuse ;  /* 0x0000001c9a9a7220 */ /* 0x080fe40000410000 */
[-C--:B------:R-:W-:Y:S02]  /*7030*/  FMUL.FTZ R155, R155, R28.reuse ;  /* 0x0000001c9b9b7220 */ /* 0x080fe40000410000 */
[----:B------:R-:W-:Y:S02]  /*7040*/  FMUL.FTZ R38, R38, R28 ;  /* 0x0000001c26267220 */ /* 0x000fe40000410000 */
[-C--:B-1----:R-:W-:Y:S02]  /*7050*/  FMUL.FTZ R144, R144, R27.reuse ;  /* 0x0000001b90907220 */ /* 0x082fe40000410000 */
[-C--:B------:R-:W-:Y:S02]  /*7060*/  FMUL.FTZ R145, R145, R27.reuse ;  /* 0x0000001b91917220 */ /* 0x080fe40000410000 */
[----:B------:R-:W-:-:S02]  /*7070*/  FMUL.FTZ R148, R148, R27 ;  /* 0x0000001b94947220 */ /* 0x000fc40000410000 */
[-C--:B------:R-:W-:Y:S02]  /*7080*/  FMUL.FTZ R149, R149, R27.reuse ;  /* 0x0000001b95957220 */ /* 0x080fe40000410000 */
[----:B--2---:R-:W-:Y:S02]  /*7090*/  FFMA.FTZ R4, R139, c[0x0][0x23c], -R8 ;  /* 0x00008f008b047a23 */ /* 0x004fe40000010808 */
[-C--:B------:R-:W-:Y:S02]  /*70a0*/  FMUL.FTZ R39, R39, R28.reuse ;  /* 0x0000001c27277220 */ /* 0x080fe40000410000 */
[----:B------:R-:W1:Y:S01]  /*70b0*/  MUFU.EX2 R132, R4 ;  /* 0x0000000400847308 */ /* 0x000e620000000800 */
        /* <DEDUP_REMOVED lines=8> */
[----:B-1----:R-:W-:Y:S01]  /*7140*/  F2FP.BF16.PACK_AB R2, R132, R137 ;  /* 0x000000898402723e */ /* 0x002fe200000010ff */
[----:B------:R-:W-:-:S02]  /*7150*/  FFMA.FTZ R4, R29, c[0x0][0x23c], -R13 ;  /* 0x00008f001d047a23 */ /* 0x000fc4000001080d */
[----:B------:R1:W2:Y:S01]  /*7160*/  MUFU.EX2 R29, R7 ;  /* 0x00000007001d7308 */ /* 0x0002a20000000800 */
[----:B------:R-:W-:Y:S01]  /*7170*/  LOP3.LUT R19, R19, R2, RZ, 0xc0, !PT ;  /* 0x0000000213137212 */ /* 0x000fe200078ec0ff */
[-C--:B------:R-:W-:Y:S01]  /*7180*/  FMUL.FTZ R56, R56, R27.reuse ;  /* 0x0000001b38387220 */ /* 0x080fe20000410000 */
[----:B------:R-:W-:Y:S01]  /*7190*/  F2FP.BF16.PACK_AB R2, R25, R194 ;  /* 0x000000c21902723e */ /* 0x000fe200000010ff */
[-C--:B------:R-:W-:Y:S02]  /*71a0*/  FMUL.FTZ R57, R57, R27.reuse ;  /* 0x0000001b39397220 */ /* 0x080fe40000410000 */
[-C--:B------:R-:W-:Y:S02]  /*71b0*/  FMUL.FTZ R66, R66, R28.reuse ;  /* 0x0000001c42427220 */ /* 0x080fe40000410000 */
[----:B------:R3:W4:Y:S01]  /*71c0*/  MUFU.EX2 R252, R4 ;  /* 0x0000000400fc7308 */ /* 0x0007220000000800 */
[----:B------:R-:W-:Y:S02]  /*71d0*/  FMUL.FTZ R67, R67, R28 ;  /* 0x0000001c43437220 */ /* 0x000fe40000410000 */
[----:B------:R-:W-:-:S02]  /*71e0*/  FMUL.FTZ R60, R60, R27 ;  /* 0x0000001b3c3c7220 */ /* 0x000fc40000410000 */
[----:B------:R-:W-:Y:S02]  /*71f0*/  FMUL.FTZ R61, R61, R27 ;  /* 0x0000001b3d3d7220 */ /* 0x000fe40000410000 */
[----:B------:R-:W-:Y:S01]  /*7200*/  FMUL.FTZ R70, R70, R28 ;  /* 0x0000001c46467220 */ /* 0x000fe20000410000 */
[----:B-1----:R-:W-:Y:S01]  /*7210*/  F2FP.BF16.PACK_AB R7, R182, R24 ;  /* 0x00000018b607723e */ /* 0x002fe200000010ff */
[-C--:B--2---:R-:W-:Y:S02]  /*7220*/  FMUL.FTZ R140, R140, R29.reuse ;  /* 0x0000001d8c8c7220 */ /* 0x084fe40000410000 */
[-C--:B------:R-:W-:Y:S02]  /*7230*/  FMUL.FTZ R141, R141, R29.reuse ;  /* 0x0000001d8d8d7220 */ /* 0x080fe40000410000 */
[-C--:B------:R-:W-:Y:S02]  /*7240*/  FMUL.FTZ R152, R152, R29.reuse ;  /* 0x0000001d98987220 */ /* 0x080fe40000410000 */
[----:B------:R-:W-:-:S02]  /*7250*/  FMUL.FTZ R153, R153, R29 ;  /* 0x0000001d99997220 */ /* 0x000fc40000410000 */
[----:B---3--:R-:W-:Y:S01]  /*7260*/  FFMA.FTZ R4, R30, c[0x0][0x23c], -R8 ;  /* 0x00008f001e047a23 */ /* 0x008fe20000010808 */
[----:B------:R-:W-:Y:S01]  /*7270*/  MOV R30, R26 ;  /* 0x0000001a001e7202 */ /* 0x000fe20000000f00 */
[-C--:B------:R-:W-:Y:S01]  /*7280*/  FMUL.FTZ R36, R36, R29.reuse ;  /* 0x0000001d24247220 */ /* 0x080fe20000410000 */
[----:B------:R1:W2:Y:S01]  /*7290*/  MUFU.EX2 R26, R15 ;  /* 0x0000000f001a7308 */ /* 0x0002a20000000800 */
[-C--:B------:R-:W-:Y:S01]  /*72a0*/  FMUL.FTZ R37, R37, R29.reuse ;  /* 0x0000001d25257220 */ /* 0x080fe20000410000 */
[----:B----4-:R-:W-:Y:S01]  /*72b0*/  F2FP.BF16.PACK_AB R14, R252, R30 ;  /* 0x0000001efc0e723e */ /* 0x010fe200000010ff */
[-C--:B------:R-:W-:Y:S02]  /*72c0*/  FMUL.FTZ R48, R48, R29.reuse ;  /* 0x0000001d30307220 */ /* 0x080fe40000410000 */
[-C--:B------:R-:W-:Y:S02]  /*72d0*/  FMUL.FTZ R49, R49, R29.reuse ;  /* 0x0000001d31317220 */ /* 0x080fe40000410000 */
[-C--:B------:R-:W-:Y:S01]  /*72e0*/  FMUL.FTZ R52, R52, R29.reuse ;  /* 0x0000001d34347220 */ /* 0x080fe20000410000 */
[----:B------:R3:W-:Y:S01]  /*72f0*/  MUFU.EX2 R243, R4 ;  /* 0x0000000400f37308 */ /* 0x0007e20000000800 */
[----:B------:R-:W-:-:S02]  /*7300*/  FMUL.FTZ R53, R53, R29 ;  /* 0x0000001d35357220 */ /* 0x000fc40000410000 */
[-C--:B------:R-:W-:Y:S02]  /*7310*/  FMUL.FTZ R64, R64, R29.reuse ;  /* 0x0000001d40407220 */ /* 0x080fe40000410000 */
[-C--:B------:R-:W-:Y:S02]  /*7320*/  FMUL.FTZ R65, R65, R29.reuse ;  /* 0x0000001d41417220 */ /* 0x080fe40000410000 */
[----:B------:R-:W-:Y:S01]  /*7330*/  FMUL.FTZ R68, R68, R29 ;  /* 0x0000001d44447220 */ /* 0x000fe20000410000 */
[----:B-1----:R-:W-:Y:S01]  /*7340*/  MOV R15, R194 ;  /* 0x000000c2000f7202 */ /* 0x002fe20000000f00 */
[-C--:B--2---:R-:W-:Y:S02]  /*7350*/  FMUL.FTZ R146, R146, R26.reuse ;  /* 0x0000001a92927220 */ /* 0x084fe40000410000 */
[-C--:B------:R-:W-:Y:S02]  /*7360*/  FMUL.FTZ R147, R147, R26.reuse ;  /* 0x0000001a93937220 */ /* 0x080fe40000410000 */
[----:B------:R-:W-:-:S02]  /*7370*/  FMUL.FTZ R150, R150, R26 ;  /* 0x0000001a96967220 */ /* 0x000fc40000410000 */
[-C--:B------:R-:W-:Y:S02]  /*7380*/  FMUL.FTZ R151, R151, R26.reuse ;  /* 0x0000001a97977220 */ /* 0x080fe40000410000 */
[----:B---3--:R-:W-:Y:S01]  /*7390*/  FFMA.FTZ R4, R31, c[0x0][0x23c], -R8 ;  /* 0x00008f001f047a23 */ /* 0x008fe20000010808 */
[----:B------:R-:W-:Y:S01]  /*73a0*/  MOV R31, R21 ;  /* 0x00000015001f7202 */ /* 0x000fe20000000f00 */
[-C--:B------:R-:W-:Y:S02]  /*73b0*/  FMUL.FTZ R42, R42, R26.reuse ;  /* 0x0000001a2a2a7220 */ /* 0x080fe40000410000 */
[----:B------:R1:W2:Y:S01]  /*73c0*/  MUFU.EX2 R242, R4 ;  /* 0x0000000400f27308 */ /* 0x0002a20000000800 */
[-C--:B------:R-:W-:Y:S02]  /*73d0*/  FMUL.FTZ R43, R43, R26.reuse ;  /* 0x0000001a2b2b7220 */ /* 0x080fe40000410000 */
[-C--:B------:R-:W-:Y:S02]  /*73e0*/  FMUL.FTZ R46, R46, R26.reuse ;  /* 0x0000001a2e2e7220 */ /* 0x080fe40000410000 */
[----:B------:R-:W-:-:S02]  /*73f0*/  FMUL.FTZ R47, R47, R26 ;  /* 0x0000001a2f2f7220 */ /* 0x000fc40000410000 */
[-C--:B------:R-:W-:Y:S02]  /*7400*/  FMUL.FTZ R58, R58, R26.reuse ;  /* 0x0000001a3a3a7220 */ /* 0x080fe40000410000 */
[-C--:B------:R-:W-:Y:S02]  /*7410*/  FMUL.FTZ R59, R59, R26.reuse ;  /* 0x0000001a3b3b7220 */ /* 0x080fe40000410000 */
[-C--:B------:R-:W-:Y:S02]  /*7420*/  FMUL.FTZ R62, R62, R26.reuse ;  /* 0x0000001a3e3e7220 */ /* 0x080fe40000410000 */
[----:B------:R-:W-:Y:S02]  /*7430*/  FMUL.FTZ R63, R63, R26 ;  /* 0x0000001a3f3f7220 */ /* 0x000fe40000410000 */
[-C--:B------:R-:W-:Y:S01]  /*7440*/  FMUL.FTZ R69, R69, R29.reuse ;  /* 0x0000001d45457220 */ /* 0x080fe20000410000 */
[----:B-1----:R-:W-:Y:S01]  /*7450*/  HSET2.LE.AND R4, R23, R240, PT ;  /* 0x000000f017047233 */ /* 0x002fe20003803000 */
[----:B------:R-:W-:Y:S01]  /*7460*/  FMUL.FTZ R71, R71, R28 ;  /* 0x0000001c47477220 */ /* 0x000fe20000410000 */
[----:B------:R-:W1:Y:S01]  /*7470*/  LDSM.16.MT88.4 R20, [R205+0xa000] ;  /* 0x00a00000cd14783b */ /* 0x000e620000004200 */
[----:B------:R-:W-:-:S02]  /*7480*/  FMUL.FTZ R80, R80, R29 ;  /* 0x0000001d50507220 */ /* 0x000fc40000410000 */
[----:B------:R-:W-:Y:S01]  /*7490*/  LOP3.LUT R4, R4, R2, RZ, 0xc0, !PT ;  /* 0x0000000204047212 */ /* 0x000fe200078ec0ff */
[-C--:B------:R-:W-:Y:S01]  /*74a0*/  FMUL.FTZ R81, R81, R29.reuse ;  /* 0x0000001d51517220 */ /* 0x080fe20000410000 */
[----:B------:R-:W-:Y:S01]  /*74b0*/  F2FP.BF16.PACK_AB R2, R31, R180 ;  /* 0x000000b41f02723e */ /* 0x000fe200000010ff */
[-C--:B------:R-:W-:Y:S02]  /*74c0*/  FMUL.FTZ R84, R84, R29.reuse ;  /* 0x0000001d54547220 */ /* 0x080fe40000410000 */
[----:B------:R-:W-:Y:S01]  /*74d0*/  FMUL.FTZ R82, R82, R28 ;  /* 0x0000001c52527220 */ /* 0x000fe20000410000 */
[----:B------:R-:W-:Y:S01]  /*74e0*/  LOP3.LUT R5, R5, R2, RZ, 0xc0, !PT ;  /* 0x0000000205057212 */ /* 0x000fe200078ec0ff */
[----:B------:R-:W-:Y:S01]  /*74f0*/  HSET2.LE.AND R2, R34, R240, PT ;  /* 0x000000f022027233 */ /* 0x000fe20003803000 */
[----:B------:R-:W-:Y:S02]  /*7500*/  FMUL.FTZ R83, R83, R28 ;  /* 0x0000001c53537220 */ /* 0x000fe40000410000 */
[----:B------:R-:W-:-:S02]  /*7510*/  FMUL.FTZ R85, R85, R29 ;  /* 0x0000001d55557220 */ /* 0x000fc40000410000 */
[----:B------:R-:W-:Y:S01]  /*7520*/  LOP3.LUT R6, R2, R6, RZ, 0xc0, !PT ;  /* 0x0000000602067212 */ /* 0x000fe200078ec0ff */
[--C-:B------:R-:W-:Y:S01]  /*7530*/  HSET2.LE.AND R2, R35, R240.reuse, PT ;  /* 0x000000f023027233 */ /* 0x100fe20003803000 */
[-C--:B------:R-:W-:Y:S01]  /*7540*/  FMUL.FTZ R96, R96, R29.reuse ;  /* 0x0000001d60607220 */ /* 0x080fe20000410000 */
[----:B------:R-:W3:Y:S01]  /*7550*/  LDSM.16.MT88.4 R32, [R207+0xa000] ;  /* 0x00a00000cf20783b */ /* 0x000ee20000004200 */
[----:B------:R-:W-:Y:S02]  /*7560*/  FMUL.FTZ R97, R97, R29 ;  /* 0x0000001d61617220 */ /* 0x000fe40000410000 */
[----:B------:R-:W-:Y:S01]  /*7570*/  LOP3.LUT R7, R2, R7, RZ, 0xc0, !PT ;  /* 0x0000000702077212 */ /* 0x000fe200078ec0ff */
[----:B------:R-:W-:Y:S01]  /*7580*/  HSET2.LE.AND R2, R16, R240, PT ;  /* 0x000000f010027233 */ /* 0x000fe20003803000 */
[-C--:B------:R-:W-:Y:S02]  /*7590*/  FMUL.FTZ R86, R86, R28.reuse ;  /* 0x0000001c56567220 */ /* 0x080fe40000410000 */
[----:B------:R-:W-:-:S02]  /*75a0*/  FMUL.FTZ R87, R87, R28 ;  /* 0x0000001c57577220 */ /* 0x000fc40000410000 */
[----:B------:R-:W-:Y:S01]  /*75b0*/  LOP3.LUT R16, R2, R14, RZ, 0xc0, !PT ;  /* 0x0000000e02107212 */ /* 0x000fe200078ec0ff */
[----:B------:R-:W-:Y:S01]  /*75c0*/  HSET2.LE.AND R2, R17, R240, PT ;  /* 0x000000f011027233 */ /* 0x000fe20003803000 */
[----:B--2---:R-:W-:Y:S01]  /*75d0*/  F2FP.BF16.PACK_AB R14, R242, R243 ;  /* 0x000000f3f20e723e */ /* 0x004fe200000010ff */
[-C--:B------:R-:W-:Y:S02]  /*75e0*/  FMUL.FTZ R98, R98, R28.reuse ;  /* 0x0000001c62627220 */ /* 0x080fe40000410000 */
[----:B------:R-:W-:Y:S01]  /*75f0*/  FMUL.FTZ R99, R99, R28 ;  /* 0x0000001c63637220 */ /* 0x000fe20000410000 */
[----:B------:R-:W-:Y:S01]  /*7600*/  LOP3.LUT R17, R2, R14, RZ, 0xc0, !PT ;  /* 0x0000000e02117212 */ /* 0x000fe200078ec0ff */
[----:B------:R-:W-:Y:S01]  /*7610*/  FFMA.FTZ R2, R187, c[0x0][0x23c], -R0 ;  /* 0x00008f00bb027a23 */ /* 0x000fe20000010800 */
[----:B------:R-:W-:Y:S01]  /*7620*/  MOV R14, R181 ;  /* 0x000000b5000e7202 */ /* 0x000fe20000000f00 */
[-C--:B------:R-:W-:Y:S02]  /*7630*/  FMUL.FTZ R156, R156, R29.reuse ;  /* 0x0000001d9c9c7220 */ /* 0x080fe40000410000 */
[----:B------:R2:W-:Y:S01]  /*7640*/  MUFU.EX2 R194, R2 ;  /* 0x0000000200c27308 */ /* 0x0005e20000000800 */
[----:B------:R-:W-:Y:S01]  /*7650*/  FMUL.FTZ R157, R157, R29 ;  /* 0x0000001d9d9d7220 */ /* 0x000fe20000410000 */
[----:B-1----:R-:W-:Y:S01]  /*7660*/  HMMA.16816.F32.BF16 R140, R4, R20, R140 ;  /* 0x00000014048c723c */ /* 0x002fe2000004188c */
[----:B------:R-:W-:-:S02]  /*7670*/  FMUL.FTZ R158, R158, R28 ;  /* 0x0000001c9e9e7220 */ /* 0x000fc40000410000 */
[-C--:B------:R-:W-:Y:S02]  /*7680*/  FMUL.FTZ R159, R159, R28.reuse ;  /* 0x0000001c9f9f7220 */ /* 0x080fe40000410000 */
[-C--:B------:R-:W-:Y:S02]  /*7690*/  FMUL.FTZ R108, R108, R29.reuse ;  /* 0x0000001d6c6c7220 */ /* 0x080fe40000410000 */
[-C--:B------:R-:W-:Y:S01]  /*76a0*/  FMUL.FTZ R109, R109, R29.reuse ;  /* 0x0000001d6d6d7220 */ /* 0x080fe20000410000 */
[----:B------:R-:W-:Y:S01]  /*76b0*/  HMMA.16816.F32.BF16 R144, R16, R20, R144 ;  /* 0x000000141090723c */ /* 0x000fe20000041890 */
[-C--:B------:R-:W-:Y:S02]  /*76c0*/  FMUL.FTZ R110, R110, R28.reuse ;  /* 0x0000001c6e6e7220 */ /* 0x080fe40000410000 */
[----:B------:R-:W-:Y:S02]  /*76d0*/  FMUL.FTZ R111, R111, R28 ;  /* 0x0000001c6f6f7220 */ /* 0x000fe40000410000 */
[----:B------:R-:W-:-:S02]  /*76e0*/  FMUL.FTZ R160, R160, R29 ;  /* 0x0000001da0a07220 */ /* 0x000fc40000410000 */
[----:B--2---:R-:W-:Y:S01]  /*76f0*/  FFMA.FTZ R2, R185, c[0x0][0x23c], -R0 ;  /* 0x00008f00b9027a23 */ /* 0x004fe20000010800 */
[-C--:B------:R-:W-:Y:S01]  /*7700*/  HMMA.16816.F32.BF16 R152, R4, R22.reuse, R152 ;  /* 0x000000160498723c */ /* 0x080fe20000041898 */
[-C--:B------:R-:W-:Y:S02]  /*7710*/  FMUL.FTZ R161, R161, R29.reuse ;  /* 0x0000001da1a17220 */ /* 0x080fe40000410000 */
[----:B------:R1:W-:Y:S01]  /*7720*/  MUFU.EX2 R195, R2 ;  /* 0x0000000200c37308 */ /* 0x0003e20000000800 */
[-C--:B------:R-:W-:Y:S02]  /*7730*/  FMUL.FTZ R162, R162, R28.reuse ;  /* 0x0000001ca2a27220 */ /* 0x080fe40000410000 */
[----:B------:R-:W-:Y:S02]  /*7740*/  FMUL.FTZ R163, R163, R28 ;  /* 0x0000001ca3a37220 */ /* 0x000fe40000410000 */
[----:B------:R-:W-:Y:S01]  /*7750*/  HMMA.16816.F32.BF16 R244, R16, R22, R148 ;  /* 0x0000001610f4723c */ /* 0x000fe20000041894 */
[----:B------:R-:W2:Y:S01]  /*7760*/  LDSM.16.MT88.4 R20, [R210+0xa000] ;  /* 0x00a00000d214783b */ /* 0x000ea20000004200 */
[----:B------:R-:W-:-:S02]  /*7770*/  FMUL.FTZ R120, R120, R29 ;  /* 0x0000001d78787220 */ /* 0x000fc40000410000 */
[-C--:B------:R-:W-:Y:S02]  /*7780*/  FMUL.FTZ R121, R121, R29.reuse ;  /* 0x0000001d79797220 */ /* 0x080fe40000410000 */
[----:B------:R-:W-:Y:S01]  /*7790*/  FMUL.FTZ R164, R164, R29 ;  /* 0x0000001da4a47220 */ /* 0x000fe20000410000 */
[----:B------:R-:W-:Y:S01]  /*77a0*/  MOV R149, R133 ;  /* 0x0000008500957202 */ /* 0x000fe20000000f00 */
[-C--:B---3--:R-:W-:Y:S01]  /*77b0*/  HMMA.16816.F32.BF16 R232, R4, R32.reuse, R36 ;  /* 0x0000002004e8723c */ /* 0x088fe20000041824 */
[----:B------:R-:W3:Y:S01]  /*77c0*/  LDSM.16.MT88.4 R36, [R209+0xa000] ;  /* 0x00a00000d124783b */ /* 0x000ee20000004200 */
[----:B------:R-:W-:Y:S01]  /*77d0*/  FMUL.FTZ R165, R165, R29 ;  /* 0x0000001da5a57220 */ /* 0x000fe20000410000 */
[----:B------:R-:W-:Y:S01]  /*77e0*/  MOV R148, R132 ;  /* 0x0000008400947202 */ /* 0x000fe20000000f00 */
[--C-:B-1----:R-:W-:Y:S01]  /*77f0*/  FFMA.FTZ R2, R178, c[0x0][0x23c], -R0.reuse ;  /* 0x00008f00b2027a23 */ /* 0x102fe20000010800 */
[----:B------:R-:W-:Y:S01]  /*7800*/  MOV R151, R137 ;  /* 0x0000008900977202 */ /* 0x000fe20000000f00 */
[----:B------:R-:W-:Y:S01]  /*7810*/  FFMA.FTZ R0, R175, c[0x0][0x23c], -R0 ;  /* 0x00008f00af007a23 */ /* 0x000fe20000010800 */
[----:B------:R-:W-:Y:S01]  /*7820*/  MOV R150, R180 ;  /* 0x000000b400967202 */ /* 0x000fe20000000f00 */
[----:B------:R-:W-:Y:S01]  /*7830*/  HMMA.16816.F32.BF16 R224, R16, R32, R40 ;  /* 0x0000002010e0723c */ /* 0x000fe20000041828 */
[----:B------:R-:W-:Y:S01]  /*7840*/  LDSM.16.MT88.4 R40, [R210+0xb000] ;  /* 0x00b00000d228783b */ /* 0x000fe20000004200 */
[-C--:B------:R-:W-:Y:S01]  /*7850*/  FMUL.FTZ R122, R122, R28.reuse ;  /* 0x0000001c7a7a7220 */ /* 0x080fe20000410000 */
[----:B------:R1:W-:Y:S01]  /*7860*/  MUFU.EX2 R187, R0 ;  /* 0x0000000000bb7308 */ /* 0x0003e20000000800 */
[----:B------:R-:W-:-:S02]  /*7870*/  FMUL.FTZ R123, R123, R28 ;  /* 0x0000001c7b7b7220 */ /* 0x000fc40000410000 */
[-C--:B------:R-:W-:Y:S02]  /*7880*/  FMUL.FTZ R128, R128, R29.reuse ;  /* 0x0000001d80807220 */ /* 0x080fe40000410000 */
[-C--:B------:R-:W-:Y:S01]  /*7890*/  HMMA.16816.F32.BF16 R48, R4, R34.reuse, R48 ;  /* 0x000000220430723c */ /* 0x080fe20000041830 */
[----:B------:R-:W-:Y:S02]  /*78a0*/  FMUL.FTZ R129, R129, R29 ;  /* 0x0000001d81817220 */ /* 0x000fe40000410000 */
[-C--:B------:R-:W-:Y:S01]  /*78b0*/  FMUL.FTZ R166, R166, R28.reuse ;  /* 0x0000001ca6a67220 */ /* 0x080fe20000410000 */
[----:B------:R-:W4:Y:S01]  /*78c0*/  MUFU.EX2 R199, R2 ;  /* 0x0000000200c77308 */ /* 0x000f220000000800 */
[-C--:B------:R-:W-:Y:S02]  /*78d0*/  FMUL.FTZ R167, R167, R28.reuse ;  /* 0x0000001ca7a77220 */ /* 0x080fe40000410000 */
[-C--:B------:R-:W-:Y:S01]  /*78e0*/  FMUL.FTZ R130, R130, R28.reuse ;  /* 0x0000001c82827220 */ /* 0x080fe20000410000 */
[----:B------:R-:W-:Y:S01]  /*78f0*/  HMMA.16816.F32.BF16 R220, R16, R34, R44 ;  /* 0x0000002210dc723c */ /* 0x000fe2000004182c */
[----:B------:R-:W5:Y:S01]  /*7900*/  LDSM.16.MT88.4 R32, [R207+0xb000] ;  /* 0x00b00000cf20783b */ /* 0x000f620000004200 */
[----:B------:R-:W-:-:S02]  /*7910*/  FMUL.FTZ R131, R131, R28 ;  /* 0x0000001c83837220 */ /* 0x000fc40000410000 */
[----:B-1----:R-:W-:Y:S01]  /*7920*/  FFMA.FTZ R0, R196, c[0x0][0x23c], -R3 ;  /* 0x00008f00c4007a23 */ /* 0x002fe20000010803 */
[----:B------:R-:W-:Y:S01]  /*7930*/  LDSM.16.MT88.4 R44, [R209+0xb000] ;  /* 0x00b00000d12c783b */ /* 0x000fe20000004200 */
[-C--:B------:R-:W-:Y:S01]  /*7940*/  FMUL.FTZ R92, R92, R27.reuse ;  /* 0x0000001b5c5c7220 */ /* 0x080fe20000410000 */
[----:B------:R-:W-:Y:S01]  /*7950*/  MOV R196, R148 ;  /* 0x0000009400c47202 */ /* 0x000fe20000000f00 */
[-C--:B------:R-:W-:Y:S01]  /*7960*/  FMUL.FTZ R93, R93, R27.reuse ;  /* 0x0000001b5d5d7220 */ /* 0x080fe20000410000 */
[----:B--2---:R-:W-:Y:S01]  /*7970*/  HMMA.16816.F32.BF16 R52, R4, R20, R52 ;  /* 0x000000140434723c */ /* 0x004fe20000041834 */
[-C--:B------:R-:W-:Y:S01]  /*7980*/  FMUL.FTZ R94, R94, R26.reuse ;  /* 0x0000001a5e5e7220 */ /* 0x080fe20000410000 */
[----:B------:R1:W-:Y:S01]  /*7990*/  MUFU.EX2 R185, R0 ;  /* 0x0000000000b97308 */ /* 0x0003e20000000800 */
[----:B------:R-:W-:Y:S01]  /*79a0*/  FMUL.FTZ R95, R95, R26 ;  /* 0x0000001a5f5f7220 */ /* 0x000fe20000410000 */
[----:B------:R-:W-:Y:S01]  /*79b0*/  MOV R148, R14 ;  /* 0x0000000e00947202 */ /* 0x000fe20000000f00 */
[----:B------:R-:W-:-:S02]  /*79c0*/  FMUL.FTZ R88, R88, R27 ;  /* 0x0000001b58587220 */ /* 0x000fc40000410000 */
[-C--:B------:R-:W-:Y:S01]  /*79d0*/  FMUL.FTZ R89, R89, R27.reuse ;  /* 0x0000001b59597220 */ /* 0x080fe20000410000 */
[----:B------:R-:W-:Y:S01]  /*79e0*/  HMMA.16816.F32.BF16 R236, R16, R20, R56 ;  /* 0x0000001410ec723c */ /* 0x000fe20000041838 */
[-C--:B------:R-:W-:Y:S02]  /*79f0*/  FMUL.FTZ R90, R90, R26.reuse ;  /* 0x0000001a5a5a7220 */ /* 0x080fe40000410000 */
[-C--:B------:R-:W-:Y:S02]  /*7a00*/  FMUL.FTZ R91, R91, R26.reuse ;  /* 0x0000001a5b5b7220 */ /* 0x080fe40000410000 */
[-C--:B------:R-:W-:Y:S02]  /*7a10*/  FMUL.FTZ R100, R100, R27.reuse ;  /* 0x0000001b64647220 */ /* 0x080fe40000410000 */
[----:B------:R-:W-:Y:S01]  /*7a20*/  FMUL.FTZ R101, R101, R27 ;  /* 0x0000001b65657220 */ /* 0x000fe20000410000 */
[----:B------:R-:W-:Y:S01]  /*7a30*/  HMMA.16816.F32.BF16 R64, R4, R22, R64 ;  /* 0x000000160440723c */ /* 0x000fe20000041840 */
[----:B------:R-:W-:-:S02]  /*7a40*/  FMUL.FTZ R102, R102, R26 ;  /* 0x0000001a66667220 */ /* 0x000fc40000410000 */
[----:B-1----:R-:W-:Y:S01]  /*7a50*/  FFMA.FTZ R0, R188, c[0x0][0x23c], -R3 ;  /* 0x00008f00bc007a23 */ /* 0x002fe20000010803 */
[----:B------:R-:W-:Y:S01]  /*7a60*/  MOV R188, R149 ;  /* 0x0000009500bc7202 */ /* 0x000fe20000000f00 */
[----:B------:R-:W-:Y:S01]  /*7a70*/  FMUL.FTZ R103, R103, R26 ;  /* 0x0000001a67677220 */ /* 0x000fe20000410000 */
[----:B------:R-:W-:Y:S01]  /*7a80*/  MOV R149, R24 ;  /* 0x0000001800957202 */ /* 0x000fe20000000f00 */
[-C--:B------:R-:W-:Y:S01]  /*7a90*/  FMUL.FTZ R104, R104, R27.reuse ;  /* 0x0000001b68687220 */ /* 0x080fe20000410000 */
[----:B------:R-:W-:Y:S01]  /*7aa0*/  HMMA.16816.F32.BF16 R200, R16, R22, R60 ;  /* 0x0000001610c8723c */ /* 0x000fe2000004183c */
[----:B------:R-:W1:Y:S01]  /*7ab0*/  LDSM.16.MT88.4 R20, [R205+0xb000] ;  /* 0x00b00000cd14783b */ /* 0x000e620000004200 */
[----:B------:R-:W-:Y:S02]  /*7ac0*/  FMUL.FTZ R105, R105, R27 ;  /* 0x0000001b69697220 */ /* 0x000fe40000410000 */
[-C--:B------:R-:W-:Y:S02]  /*7ad0*/  FMUL.FTZ R106, R106, R26.reuse ;  /* 0x0000001a6a6a7220 */ /* 0x080fe40000410000 */
[----:B------:R-:W-:Y:S01]  /*7ae0*/  FMUL.FTZ R107, R107, R26 ;  /* 0x0000001a6b6b7220 */ /* 0x000fe20000410000 */
[----:B------:R-:W-:Y:S01]  /*7af0*/  MOV R63, R183 ;  /* 0x000000b7003f7202 */ /* 0x000fe20000000f00 */
[----:B---3--:R-:W-:Y:S01]  /*7b00*/  HMMA.16816.F32.BF16 R68, R4, R36, R68 ;  /* 0x000000240444723c */ /* 0x008fe20000041844 */
[-C--:B------:R-:W-:Y:S01]  /*7b10*/  FMUL.FTZ R72, R72, R27.reuse ;  /* 0x0000001b48487220 */ /* 0x080fe20000410000 */
[----:B------:R-:W-:Y:S01]  /*7b20*/  MOV R62, R182 ;  /* 0x000000b6003e7202 */ /* 0x000fe20000000f00 */
[----:B------:R-:W-:-:S02]  /*7b30*/  FMUL.FTZ R73, R73, R27 ;  /* 0x0000001b49497220 */ /* 0x000fc40000410000 */
[-C--:B------:R-:W-:Y:S02]  /*7b40*/  FMUL.FTZ R74, R74, R26.reuse ;  /* 0x0000001a4a4a7220 */ /* 0x080fe40000410000 */
[-C--:B------:R-:W-:Y:S01]  /*7b50*/  FMUL.FTZ R75, R75, R26.reuse ;  /* 0x0000001a4b4b7220 */ /* 0x080fe20000410000 */
[C---:B------:R-:W-:Y:S01]  /*7b60*/  HMMA.16816.F32.BF16 R80, R4.reuse, R38, R80 ;  /* 0x000000260450723c */ /* 0x040fe20000041850 */
[-C--:B------:R-:W-:Y:S02]  /*7b70*/  FMUL.FTZ R76, R76, R27.reuse ;  /* 0x0000001b4c4c7220 */ /* 0x080fe40000410000 */
[-C--:B------:R-:W-:Y:S02]  /*7b80*/  FMUL.FTZ R77, R77, R27.reuse ;  /* 0x0000001b4d4d7220 */ /* 0x080fe40000410000 */
[-C--:B------:R-:W-:Y:S02]  /*7b90*/  FMUL.FTZ R78, R78, R26.reuse ;  /* 0x0000001a4e4e7220 */ /* 0x080fe40000410000 */
[----:B------:R-:W-:Y:S01]  /*7ba0*/  FMUL.FTZ R79, R79, R26 ;  /* 0x0000001a4f4f7220 */ /* 0x000fe20000410000 */
[----:B-----5:R-:W-:Y:S01]  /*7bb0*/  HMMA.16816.F32.BF16 R156, R4, R32, R156 ;  /* 0x00000020049c723c */ /* 0x020fe2000004189c */
        /* <DEDUP_REMOVED lines=8> */
[-C--:B------:R-:W-:Y:S01]  /*7c40*/  FMUL.FTZ R119, R119, R26.reuse ;  /* 0x0000001a77777220 */ /* 0x080fe20000410000 */
[C---:B------:R-:W-:Y:S01]  /*7c50*/  HMMA.16816.F32.BF16 R160, R4.reuse, R40, R160 ;  /* 0x0000002804a0723c */ /* 0x040fe200000418a0 */
        /* <DEDUP_REMOVED lines=8> */
[----:B------:R-:W-:Y:S01]  /*7ce0*/  FMUL.FTZ R171, R171, R26 ;  /* 0x0000001aabab7220 */ /* 0x000fe20000410000 */
[C---:B------:R-:W-:Y:S08]  /*7cf0*/  HMMA.16816.F32.BF16 R96, R4.reuse, R22, R96 ;  /* 0x000000160460723c */ /* 0x040ff00000041860 */
[C---:B------:R-:W-:Y:S08]  /*7d00*/  HMMA.16816.F32.BF16 R120, R4.reuse, R42, R120 ;  /* 0x0000002a0478723c */ /* 0x040ff00000041878 */
[C---:B------:R-:W-:Y:S08]  /*7d10*/  HMMA.16816.F32.BF16 R164, R4.reuse, R44, R164 ;  /* 0x0000002c04a4723c */ /* 0x040ff000000418a4 */
[----:B------:R-:W-:Y:S07]  /*7d20*/  HMMA.16816.F32.BF16 R56, R4, R46, R128 ;  /* 0x0000002e0438723c */ /* 0x000fee0000041880 */
[--C-:B------:R-:W-:Y:S01]  /*7d30*/  FFMA.FTZ R4, R184, c[0x0][0x23c], -R3.reuse ;  /* 0x00008f00b8047a23 */ /* 0x100fe20000010803 */
[C---:B------:R-:W-:Y:S01]  /*7d40*/  HMMA.16816.F32.BF16 R136, R16.reuse, R22, R92 ;  /* 0x000000161088723c */ /* 0x040fe2000004185c */
[----:B------:R-:W-:Y:S01]  /*7d50*/  FFMA.FTZ R5, R179, c[0x0][0x23c], -R3 ;  /* 0x00008f00b3057a23 */ /* 0x000fe20000010803 */
[----:B------:R-:W-:Y:S01]  /*7d60*/  LDSM.16.MT88.4 R92, [R205+0xb800] ;  /* 0x00b80000cd5c783b */ /* 0x000fe20000004200 */
[----:B------:R-:W-:Y:S01]  /*7d70*/  IMAD.WIDE.U32 R2, R173, -0x2daee0ad, RZ ;  /* 0xd2511f53ad027825 */ /* 0x000fe200078e00ff */
[----:B------:R1:W-:Y:S03]  /*7d80*/  MUFU.EX2 R184, R4 ;  /* 0x0000000400b87308 */ /* 0x0003e60000000800 */
[----:B------:R-:W-:Y:S01]  /*7d90*/  FFMA.FTZ R22, R198, c[0x0][0x23c], -R8 ;  /* 0x00008f00c6167a23 */ /* 0x000fe20000010808 */
[C---:B------:R-:W-:Y:S01]  /*7da0*/  LOP3.LUT R6, R2.reuse, 0xffff, RZ, 0xc0, !PT ;  /* 0x0000ffff02067812 */ /* 0x040fe200078ec0ff */
[----:B------:R-:W-:Y:S01]  /*7db0*/  HMMA.16816.F32.BF16 R88, R16, R20, R88 ;  /* 0x000000141058723c */ /* 0x000fe20000041858 */
[----:B------:R-:W-:-:S02]  /*7dc0*/  LOP3.LUT R24, R2, 0xff, RZ, 0xc0, !PT ;  /* 0x000000ff02187812 */ /* 0x000fc400078ec0ff */
[--C-:B------:R-:W-:Y:S01]  /*7dd0*/  SHF.R.U32.HI R14, RZ, 0x10, R2.reuse ;  /* 0x00000010ff0e7819 */ /* 0x100fe20000011602 */
[----:B------:R2:W3:Y:S01]  /*7de0*/  MUFU.EX2 R178, R5 ;  /* 0x0000000500b27308 */ /* 0x0004e20000000800 */
[----:B------:R-:W-:Y:S02]  /*7df0*/  SHF.R.U32.HI R23, RZ, 0x18, R2 ;  /* 0x00000018ff177819 */ /* 0x000fe40000011602 */
[----:B------:R-:W-:Y:S01]  /*7e00*/  SHF.R.U32.HI R7, RZ, 0x8, R6 ;  /* 0x00000008ff077819 */ /* 0x000fe20000011606 */
[----:B------:R-:W-:Y:S01]  /*7e10*/  HMMA.16816.F32.BF16 R100, R16, R32, R100 ;  /* 0x000000201064723c */ /* 0x000fe20000041864 */
[----:B------:R-:W-:Y:S02]  /*7e20*/  LOP3.LUT R6, R14, 0xff, RZ, 0xc0, !PT ;  /* 0x000000ff0e067812 */ /* 0x000fe400078ec0ff */
[----:B-1----:R-:W-:Y:S01]  /*7e30*/  LOP3.LUT R4, R3, UR17, R172, 0x96, !PT ;  /* 0x0000001103047c12 */ /* 0x002fe2000f8e96ac */
[----:B------:R-:W-:Y:S01]  /*7e40*/  IMAD.WIDE.U32 R2, R177, -0x2daee0ad, RZ ;  /* 0xd2511f53b1027825 */ /* 0x000fe200078e00ff */
[----:B------:R1:W5:Y:S01]  /*7e50*/  MUFU.EX2 R179, R0 ;  /* 0x0000000000b37308 */ /* 0x0003620000000800 */
[----:B------:R-:W-:-:S02]  /*7e60*/  MOV R198, R31 ;  /* 0x0000001f00c67202 */ /* 0x000fc40000000f00 */
[----:B------:R-:W-:Y:S01]  /*7e70*/  FFMA.FTZ R31, R193, c[0x0][0x23c], -R8 ;  /* 0x00008f00c11f7a23 */ /* 0x000fe20000010808 */
[----:B------:R-:W-:Y:S01]  /*7e80*/  LOP3.LUT R21, R2, 0xff, RZ, 0xc0, !PT ;  /* 0x000000ff02157812 */ /* 0x000fe200078ec0ff */
[C---:B------:R-:W-:Y:S01]  /*7e90*/  HMMA.16816.F32.BF16 R132, R16.reuse, R34, R104 ;  /* 0x000000221084723c */ /* 0x040fe20000041868 */
[----:B------:R-:W-:Y:S01]  /*7ea0*/  SHF.R.U32.HI R20, RZ, 0x10, R2 ;  /* 0x00000010ff147819 */ /* 0x000fe20000011602 */
[----:B--2---:R-:W-:Y:S01]  /*7eb0*/  FFMA.FTZ R5, R197, c[0x0][0x23c], -R13 ;  /* 0x00008f00c5057a23 */ /* 0x004fe2000001080d */
[----:B------:R-:W-:Y:S01]  /*7ec0*/  MOV R193, R25 ;  /* 0x0000001900c17202 */ /* 0x000fe20000000f00 */
[--C-:B------:R-:W-:Y:S01]  /*7ed0*/  FFMA.FTZ R25, R191, c[0x0][0x23c], -R8.reuse ;  /* 0x00008f00bf197a23 */ /* 0x100fe20000010808 */
[----:B------:R-:W-:Y:S01]  /*7ee0*/  PRMT R23, R6, 0x5410, R23 ;  /* 0x0000541006177816 */ /* 0x000fe20000000017 */
[----:B------:R2:W-:Y:S01]  /*7ef0*/  MUFU.EX2 R175, R5 ;  /* 0x0000000500af7308 */ /* 0x0005e20000000800 */
[----:B------:R-:W-:Y:S01]  /*7f00*/  MOV R191, R30 ;  /* 0x0000001e00bf7202 */ /* 0x000fe20000000f00 */
[----:B------:R-:W-:Y:S01]  /*7f10*/  FFMA.FTZ R30, R189, c[0x0][0x23c], -R8 ;  /* 0x00008f00bd1e7a23 */ /* 0x000fe20000010808 */
[----:B------:R-:W-:Y:S01]  /*7f20*/  LOP3.LUT R8, R4, 0xff, RZ, 0xc0, !PT ;  /* 0x000000ff04087812 */ /* 0x000fe200078ec0ff */
[----:B------:R-:W-:Y:S01]  /*7f30*/  HMMA.16816.F32.BF16 R72, R16, R36, R72 ;  /* 0x000000241048723c */ /* 0x000fe20000041848 */
[----:B-1----:R-:W-:Y:S01]  /*7f40*/  LOP3.LUT R0, R3, UR17, R176, 0x96, !PT ;  /* 0x0000001103007c12 */ /* 0x002fe2000f8e96b0 */
[----:B------:R-:W-:Y:S01]  /*7f50*/  LDSM.16.MT88.4 R104, [R207+0xb800] ;  /* 0x00b80000cf68783b */ /* 0x000fe20000004200 */
[----:B------:R-:W-:Y:S01]  /*7f60*/  MOV R176, R151 ;  /* 0x0000009700b07202 */ /* 0x000fe20000000f00 */
[----:B------:R-:W-:Y:S01]  /*7f70*/  MUFU.EX2 R25, R25 ;  /* 0x0000001900197308 */ /* 0x000fe20000000800 */
[----:B------:R-:W-:-:S02]  /*7f80*/  MOV R151, R15 ;  /* 0x0000000f00977202 */ /* 0x000fc40000000f00 */
[----:B------:R-:W-:Y:S01]  /*7f90*/  SHF.R.U32.HI R15, RZ, 0x18, R2 ;  /* 0x00000018ff0f7819 */ /* 0x000fe20000011602 */
[C---:B------:R-:W-:Y:S01]  /*7fa0*/  HMMA.16816.F32.BF16 R180, R16.reuse, R38, R76 ;  /* 0x0000002610b4723c */ /* 0x040fe2000004184c */
[----:B------:R-:W-:Y:S01]  /*7fb0*/  SHF.R.U32.HI R6, RZ, 0x10, R0 ;  /* 0x00000010ff067819 */ /* 0x000fe20000011600 */
[----:B------:R-:W-:Y:S01]  /*7fc0*/  LDSM.16.MT88.4 R76, [R209+0xa800] ;  /* 0x00a80000d14c783b */ /* 0x000fe20000004200 */
[----:B------:R-:W-:Y:S01]  /*7fd0*/  LOP3.LUT R14, R0, 0xff, RZ, 0xc0, !PT ;  /* 0x000000ff000e7812 */ /* 0x000fe200078ec0ff */
[----:B------:R-:W-:Y:S01]  /*7fe0*/  MUFU.EX2 R30, R30 ;  /* 0x0000001e001e7308 */ /* 0x000fe20000000800 */
[----:B--2---:R-:W-:Y:S01]  /*7ff0*/  LOP3.LUT R5, R2, 0xffff, RZ, 0xc0, !PT ;  /* 0x0000ffff02057812 */ /* 0x004fe200078ec0ff */
[--C-:B------:R-:W-:Y:S01]  /*8000*/  FFMA.FTZ R3, R192, c[0x0][0x23c], -R13.reuse ;  /* 0x00008f00c0037a23 */ /* 0x100fe2000001080d */
[----:B------:R-:W-:Y:S01]  /*8010*/  MOV R197, R62 ;  /* 0x0000003e00c57202 */ /* 0x000fe20000000f00 */
[--C-:B------:R-:W-:Y:S01]  /*8020*/  FFMA.FTZ R2, R190, c[0x0][0x23c], -R13.reuse ;  /* 0x00008f00be027a23 */ /* 0x100fe2000001080d */
[----:B------:R-:W-:Y:S01]  /*8030*/  HMMA.16816.F32.BF16 R112, R16, R40, R112 ;  /* 0x000000281070723c */ /* 0x000fe20000041870 */
[----:B------:R-:W-:Y:S01]  /*8040*/  FFMA.FTZ R13, R186, c[0x0][0x23c], -R13 ;  /* 0x00008f00ba0d7a23 */ /* 0x000fe2000001080d */
[----:B------:R-:W-:Y:S01]  /*8050*/  MOV R186, R174 ;  /* 0x000000ae00ba7202 */ /* 0x000fe20000000f00 */
[----:B------:R1:W-:Y:S01]  /*8060*/  MUFU.EX2 R173, R2 ;  /* 0x0000000200ad7308 */ /* 0x0003e20000000800 */
[----:B------:R-:W-:-:S02]  /*8070*/  MOV R177, R63 ;  /* 0x0000003f00b17202 */ /* 0x000fc40000000f00 */
[----:B------:R-:W-:Y:S01]  /*8080*/  MOV R192, R148 ;  /* 0x0000009400c07202 */ /* 0x000fe20000000f00 */
[----:B------:R-:W-:Y:S01]  /*8090*/  LDSM.16.MT88.4 R60, [R210+0xa800] ;  /* 0x00a80000d23c783b */ /* 0x000fe20000004200 */
[C---:B------:R-:W-:Y:S01]  /*80a0*/  HMMA.16816.F32.BF16 R32, R16.reuse, R42, R116 ;  /* 0x0000002a1020723c */ /* 0x040fe20000041874 */
[----:B------:R-:W-:Y:S02]  /*80b0*/  MOV R190, R149 ;  /* 0x0000009500be7202 */ /* 0x000fe40000000f00 */
[----:B------:R2:W-:Y:S01]  /*80c0*/  MUFU.EX2 R174, R3 ;  /* 0x0000000300ae7308 */ /* 0x0005e20000000800 */
[----:B------:R-:W-:Y:S01]  /*80d0*/  MOV R189, R150 ;  /* 0x0000009600bd7202 */ /* 0x000fe20000000f00 */
[----:B------:R-:W-:Y:S03]  /*80e0*/  LDSM.16.MT88.4 R116, [R210+0xb800] ;  /* 0x00b80000d274783b */ /* 0x000fe60000004200 */
[----:B------:R-:W-:Y:S01]  /*80f0*/  HMMA.16816.F32.BF16 R124, R16, R44, R124 ;  /* 0x0000002c107c723c */ /* 0x000fe2000004187c */
[----:B-1----:R-:W-:-:S02]  /*8100*/  LOP3.LUT R2, R20, 0xff, RZ, 0xc0, !PT ;  /* 0x000000ff14027812 */ /* 0x002fc400078ec0ff */
[----:B------:R1:W1:Y:S01]  /*8110*/  MUFU.EX2 R172, R13 ;  /* 0x0000000d00ac7308 */ /* 0x0002620000000800 */
[----:B------:R-:W-:Y:S02]  /*8120*/  PRMT R20, R24, 0x5410, R7 ;  /* 0x0000541018147816 */ /* 0x000fe40000000007 */
[----:B------:R-:W-:Y:S02]  /*8130*/  PRMT R15, R2, 0x5410, R15 ;  /* 0x00005410020f7816 */ /* 0x000fe4000000000f */
[----:B------:R-:W-:Y:S01]  /*8140*/  HMMA.16816.F32.BF16 R16, R16, R46, R168 ;  /* 0x0000002e1010723c */ /* 0x000fe200000418a8 */
[----:B------:R-:W-:Y:S01]  /*8150*/  LOP3.LUT R2, R0, 0xffff, RZ, 0xc0, !PT ;  /* 0x0000ffff00027812 */ /* 0x000fe200078ec0ff */
[----:B------:R-:W5:Y:S01]  /*8160*/  LDSM.16.MT88.4 R44, [R207+0xa800] ;  /* 0x00a80000cf2c783b */ /* 0x000f620000004200 */
[----:B--2---:R-:W-:Y:S01]  /*8170*/  SHF.R.U32.HI R3, RZ, 0x8, R5 ;  /* 0x00000008ff037819 */ /* 0x004fe20000011605 */
[----:B------:R-:W-:Y:S01]  /*8180*/  MUFU.EX2 R22, R22 ;  /* 0x0000001600167308 */ /* 0x000fe20000000800 */
[----:B------:R-:W-:-:S02]  /*8190*/  SHF.R.U32.HI R5, RZ, 0x10, R4 ;  /* 0x00000010ff057819 */ /* 0x000fc40000011604 */
[----:B------:R-:W-:Y:S02]  /*81a0*/  PRMT R21, R21, 0x5410, R3 ;  /* 0x0000541015157816 */ /* 0x000fe40000000003 */
[----:B------:R-:W-:Y:S02]  /*81b0*/  LOP3.LUT R3, R4, 0xffff, RZ, 0xc0, !PT ;  /* 0x0000ffff04037812 */ /* 0x000fe400078ec0ff */
[----:B------:R-:W-:Y:S01]  /*81c0*/  SHF.R.U32.HI R7, RZ, 0x18, R4 ;  /* 0x00000018ff077819 */ /* 0x000fe20000011604 */
[----:B------:R-:W2:Y:S01]  /*81d0*/  MUFU.EX2 R31, R31 ;  /* 0x0000001f001f7308 */ /* 0x000ea20000000800 */
[----:B-1----:R-:W-:Y:S02]  /*81e0*/  SHF.R.U32.HI R13, RZ, 0x18, R0 ;  /* 0x00000018ff0d7819 */ /* 0x002fe40000011600 */
[----:B------:R-:W-:Y:S02]  /*81f0*/  SHF.R.U32.HI R4, RZ, 0x8, R3 ;  /* 0x00000008ff047819 */ /* 0x000fe40000011603 */
[----:B------:R-:W-:-:S02]  /*8200*/  SHF.R.U32.HI R2, RZ, 0x8, R2 ;  /* 0x00000008ff027819 */ /* 0x000fc40000011602 */
[----:B------:R-:W-:Y:S02]  /*8210*/  LOP3.LUT R0, R6, 0xff, RZ, 0xc0, !PT ;  /* 0x000000ff06007812 */ /* 0x000fe400078ec0ff */
[----:B------:R-:W-:Y:S02]  /*8220*/  LOP3.LUT R3, R5, 0xff, RZ, 0xc0, !PT ;  /* 0x000000ff05037812 */ /* 0x000fe400078ec0ff */
[----:B------:R-:W-:Y:S01]  /*8230*/  PRMT R6, R8, 0x5410, R4 ;  /* 0x0000541008067816 */ /* 0x000fe20000000004 */
[--C-:B------:R-:W-:Y:S01]  /*8240*/  HSET2.LE.AND R8, R23, R240.reuse, PT ;  /* 0x000000f017087233 */ /* 0x100fe20003803000 */
[----:B------:R-:W-:Y:S02]  /*8250*/  PRMT R5, R14, 0x5410, R2 ;  /* 0x000054100e057816 */ /* 0x000fe40000000002 */
[----:B------:R-:W-:Y:S01]  /*8260*/  PRMT R2, R0, 0x5410, R13 ;  /* 0x0000541000027816 */ /* 0x000fe2000000000d */
[--C-:B------:R-:W-:Y:S01]  /*8270*/  HSET2.LE.AND R13, R6, R240.reuse, PT ;  /* 0x000000f0060d7233 */ /* 0x100fe20003803000 */
[----:B------:R-:W-:Y:S01]  /*8280*/  PRMT R4, R3, 0x5410, R7 ;  /* 0x0000541003047816 */ /* 0x000fe20000000007 */
[--C-:B------:R-:W-:Y:S01]  /*8290*/  HSET2.LE.AND R0, R21, R240.reuse, PT ;  /* 0x000000f015007233 */ /* 0x100fe20003803000 */
[----:B------:R-:W-:Y:S01]  /*82a0*/  MOV R24, R151 ;  /* 0x0000009700187202 */ /* 0x000fe20000000f00 */
[--C-:B------:R-:W-:Y:S01]  /*82b0*/  HSET2.LE.AND R6, R2, R240.reuse, PT ;  /* 0x000000f002067233 */ /* 0x100fe20003803000 */
[----:B----4-:R-:W-:Y:S01]  /*82c0*/  F2FP.BF16.PACK_AB R2, R187, R199 ;  /* 0x000000c7bb02723e */ /* 0x010fe200000010ff */
[--C-:B------:R-:W-:Y:S01]  /*82d0*/  HSET2.LE.AND R5, R5, R240.reuse, PT ;  /* 0x000000f005057233 */ /* 0x100fe20003803000 */
[----:B------:R-:W1:Y:S01]  /*82e0*/  LDSM.16.MT88.4 R148, [R205+0xa800] ;  /* 0x00a80000cd94783b */ /* 0x000e620000004200 */
[--C-:B------:R-:W-:Y:S01]  /*82f0*/  HSET2.LE.AND R14, R4, R240.reuse, PT ;  /* 0x000000f0040e7233 */ /* 0x100fe20003803000 */
[----:B------:R-:W-:Y:S01]  /*8300*/  LOP3.LUT R130, R0, R2, RZ, 0xc0, !PT ;  /* 0x0000000200827212 */ /* 0x000fe200078ec0ff */
[--C-:B------:R-:W-:Y:S01]  /*8310*/  HSET2.LE.AND R7, R20, R240.reuse, PT ;  /* 0x000000f014077233 */ /* 0x100fe20003803000 */
[----:B------:R-:W-:Y:S01]  /*8320*/  F2FP.BF16.PACK_AB R2, R195, R194 ;  /* 0x000000c2c302723e */ /* 0x000fe200000010ff */
[----:B------:R-:W-:Y:S01]  /*8330*/  HSET2.LE.AND R3, R15, R240, PT ;  /* 0x000000f00f037233 */ /* 0x000fe20003803000 */
[----:B---3--:R-:W-:-:S02]  /*8340*/  F2FP.BF16.PACK_AB R4, R178, R184 ;  /* 0x000000b8b204723e */ /* 0x008fc400000010ff */
[----:B------:R-:W-:Y:S02]  /*8350*/  LOP3.LUT R128, R5, R2, RZ, 0xc0, !PT ;  /* 0x0000000205807212 */ /* 0x000fe400078ec0ff */
[----:B-----5:R-:W-:Y:S02]  /*8360*/  F2FP.BF16.PACK_AB R0, R179, R185 ;  /* 0x000000b9b300723e */ /* 0x020fe400000010ff */
[----:B------:R-:W-:Y:S02]  /*8370*/  F2FP.BF16.PACK_AB R2, R172, R173 ;  /* 0x000000adac02723e */ /* 0x000fe400000010ff */
[----:B------:R-:W-:Y:S01]  /*8380*/  LOP3.LUT R131, R3, R4, RZ, 0xc0, !PT ;  /* 0x0000000403837212 */ /* 0x000fe200078ec0ff */
[----:B------:R-:W-:Y:S01]  /*8390*/  FFMA.FTZ R3, R241, R29, R24 ;  /* 0x0000001df1037223 */ /* 0x000fe20000010018 */
[----:B------:R-:W-:Y:S02]  /*83a0*/  LOP3.LUT R129, R6, R0, RZ, 0xc0, !PT ;  /* 0x0000000006817212 */ /* 0x000fe400078ec0ff */
[----:B------:R-:W-:-:S02]  /*83b0*/  LOP3.LUT R170, R7, R2, RZ, 0xc0, !PT ;  /* 0x0000000207aa7212 */ /* 0x000fc400078ec0ff */
[----:B------:R-:W3:Y:S01]  /*83c0*/  LDSM.16.MT88.4 R4, [R209+0xb800] ;  /* 0x00b80000d104783b */ /* 0x000ee20000004200 */
[----:B------:R-:W-:Y:S02]  /*83d0*/  F2FP.BF16.PACK_AB R0, R30, R25 ;  /* 0x000000191e00723e */ /* 0x000fe400000010ff */
[----:B------:R-:W-:Y:S01]  /*83e0*/  F2FP.BF16.PACK_AB R2, R174, R175 ;  /* 0x000000afae02723e */ /* 0x000fe200000010ff */
[C---:B------:R-:W-:Y:S01]  /*83f0*/  HMMA.16816.F32.BF16 R36, R128.reuse, R44, R232 ;  /* 0x0000002c8024723c */ /* 0x040fe200000418e8 */
[----:B------:R-:W-:Y:S01]  /*8400*/  LOP3.LUT R171, R8, R0, RZ, 0xc0, !PT ;  /* 0x0000000008ab7212 */ /* 0x000fe200078ec0ff */
[----:B------:R-:W-:Y:S01]  /*8410*/  FFMA.FTZ R8, R248, R28, R189 ;  /* 0x0000001cf8087223 */ /* 0x000fe200000100bd */
[----:B--2---:R-:W-:Y:S02]  /*8420*/  F2FP.BF16.PACK_AB R0, R31, R22 ;  /* 0x000000161f00723e */ /* 0x004fe400000010ff */
[----:B------:R-:W-:Y:S01]  /*8430*/  LOP3.LUT R168, R13, R2, RZ, 0xc0, !PT ;  /* 0x000000020da87212 */ /* 0x000fe200078ec0ff */
[----:B------:R-:W-:Y:S01]  /*8440*/  FFMA.FTZ R2, R249, R27, R191 ;  /* 0x0000001bf9027223 */ /* 0x000fe200000100bf */
[----:B------:R-:W-:Y:S01]  /*8450*/  LOP3.LUT R169, R14, R0, RZ, 0xc0, !PT ;  /* 0x000000000ea97212 */ /* 0x000fe200078ec0ff */
[----:B------:R-:W-:Y:S01]  /*8460*/  FFMA.FTZ R0, R250, R26, R243 ;  /* 0x0000001afa007223 */ /* 0x000fe200000100f3 */
[----:B------:R-:W-:Y:S01]  /*8470*/  HMMA.16816.F32.BF16 R48, R128, R46, R48 ;  /* 0x0000002e8030723c */ /* 0x000fe20000041830 */
[----:B------:R-:W-:-:S02]  /*8480*/  FADD.FTZ R13, R193, R3 ;  /* 0x00000003c10d7221 */ /* 0x000fc40000010000 */
[----:B------:R-:W-:Y:S02]  /*8490*/  FADD.FTZ R2, R252, R2 ;  /* 0x00000002fc027221 */ /* 0x000fe40000010000 */
[----:B------:R-:W-:Y:S02]  /*84a0*/  FADD.FTZ R3, R198, R8 ;  /* 0x00000008c6037221 */ /* 0x000fe40000010000 */
[----:B------:R-:W-:Y:S01]  /*84b0*/  FADD.FTZ R2, R192, R2 ;  /* 0x00000002c0027221 */ /* 0x000fe20000010000 */
[----:B-1----:R-:W-:Y:S01]  /*84c0*/  HMMA.16816.F32.BF16 R140, R128, R148, R140 ;  /* 0x00000094808c723c */ /* 0x002fe2000004188c */
        /* <DEDUP_REMOVED lines=11> */
[----:B------:R-:W-:Y:S01]  /*8580*/  FADD.FTZ R249, R172, R2 ;  /* 0x00000002acf97221 */ /* 0x000fe20000010000 */
[----:B------:R-:W-:Y:S01]  /*8590*/  MOV R2, R228 ;  /* 0x000000e400027202 */ /* 0x000fe20000000f00 */
[----:B------:R-:W-:-:S03]  /*85a0*/  FADD.FTZ R248, R178, R3 ;  /* 0x00000003b2f87221 */ /* 0x000fc60000010000 */
[-C--:B---3--:R-:W-:Y:S08]  /*85b0*/  HMMA.16816.F32.BF16 R164, R128, R4.reuse, R164 ;  /* 0x0000000480a4723c */ /* 0x088ff000000418a4 */
[----:B------:R-:W-:Y:S07]  /*85c0*/  HMMA.16816.F32.BF16 R124, R168, R4, R124 ;  /* 0x00000004a87c723c */ /* 0x000fee000004187c */
        /* <DEDUP_REMOVED lines=34> */
[C---:B------:R-:W-:Y:S07]  /*87f0*/  HMMA.16816.F32.BF16 R92, R168.reuse, R94, R136 ;  /* 0x0000005ea85c723c */ /* 0x040fee0000041888 */
[----:B------:R-:W-:Y:S01]  /*8800*/  MOV R136, R231 ;  /* 0x000000e700887202 */ /* 0x000fe20000000f00 */
[C---:B------:R-:W-:Y:S07]  /*8810*/  HMMA.16816.F32.BF16 R104, R168.reuse, R106, R132 ;  /* 0x0000006aa868723c */ /* 0x040fee0000041884 */
[----:B------:R-:W-:Y:S01]  /*8820*/  MOV R135, R230 ;  /* 0x000000e600877202 */ /* 0x000fe20000000f00 */
[----:B------:R-:W-:Y:S01]  /*8830*/  HMMA.16816.F32.BF16 R116, R168, R118, R32 ;  /* 0x00000076a874723c */ /* 0x000fe20000041820 */
[----:B------:R-:W-:-:S07]  /*8840*/  MOV R134, R229 ;  /* 0x000000e500867202 */ /* 0x000fce0000000f00 */
[----:B------:R-:W-:Y:S01]  /*8850*/  HMMA.16816.F32.BF16 R168, R168, R6, R16 ;  /* 0x00000006a8a8723c */ /* 0x000fe20000041810 */
[----:B------:R-:W-:Y:S11]  /*8860*/  @!P0 BRA `(.L_x_800) ;  /* 0x0000a74000008947 */ /* 0x000ff60003800000 */
[----:B------:R-:W2:Y:S04]  /*8870*/  LDL.64 R176, [R1+0x48] ;  /* 0x0000480001b07983 */ /* 0x000ea80000100a00 */
[----:B------:R-:W3:Y:S01]  /*8880*/  LDL.64 R196, [R1+0x30] ;  /* 0x0000300001c47983 */ /* 0x000ee20000100a00 */
[----:B------:R-:W-:Y:S01]  /*8890*/  UIADD3 UR29, UR28, -0x3, URZ ;  /* 0xfffffffd1c1d7890 */ /* 0x000fe2000fffe03f */
[----:B------:R-:W-:-:S04]  /*88a0*/  DEPBAR.LE SB0, 0x0 ;  /* 0x000080000000791a */ /* 0x000fc80000000000 */
[----:B------:R-:W-:Y:S01]  /*88b0*/  USHF.R.S32.HI UR32, URZ, 0x1f, UR29 ;  /* 0x0000001f3f207899 */ /* 0x000fe2000801141d */
[----:B------:R-:W-:Y:S01]  /*88c0*/  BAR.SYNC.DEFER_BLOCKING 0x0 ;  /* 0x0000000000007b1d */ /* 0x000fe20000010000 */
[----:B------:R-:W-:-:S05]  /*88d0*/  UISETP.GE.AND UP0, UPT, UR28, 0x4, UPT ;  /* 0x000000041c00788c */ /* 0x000fca000bf06270 */
[----:B------:R-:W-:Y:S02]  /*88e0*/  ULDC.64 UR4, c[0x0][0x1a0] ;  /* 0x0000680000047ab9 */ /* 0x000fe40000000a00 */
[----:B------:R-:W-:Y:S02]  /*88f0*/  UIMAD UR32, UR32, UR4, URZ ;  /* 0x00000004202072a4 */ /* 0x000fe4000f8e023f */
[----:B------:R-:W-:Y:S02]  /*8900*/  UIMAD.WIDE.U32 UR34, UR29, UR4, URZ ;  /* 0x000000041d2272a5 */ /* 0x000fe4000f8e003f */
[----:B------:R-:W-:-:S04]  /*8910*/  UIMAD UR5, UR29, UR5, UR32 ;  /* 0x000000051d0572a4 */ /* 0x000fc8000f8e0220 */
[----:B------:R-:W-:Y:S01]  /*8920*/  UIADD3 UR5, UR35, UR5, URZ ;  /* 0x0000000523057290 */ /* 0x000fe2000fffe03f */
[----:B------:R-:W-:Y:S02]  /*8930*/  IMAD.U32 R0, RZ, RZ, UR34 ;  /* 0x00000022ff007e24 */ /* 0x000fe4000f8e00ff */
[----:B------:R-:W-:-:S03]  /*8940*/  IMAD.U32 R4, RZ, RZ, UR34 ;  /* 0x00000022ff047e24 */ /* 0x000fc6000f8e00ff */
[----:B------:R-:W-:Y:S01]  /*8950*/  IMAD.U32 R3, RZ, RZ, UR5 ;  /* 0x00000005ff037e24 */ /* 0x000fe2000f8e00ff */
[----:B------:R-:W-:Y:S01]  /*8960*/  @P3 STS.128 [R219+0xa000], RZ ;  /* 0x00a000ffdb003388 */ /* 0x000fe20000000c00 */
[----:B--2---:R-:W-:-:S04]  /*8970*/  LEA R0, P1, R0, R176, 0x5 ;  /* 0x000000b000007211 */ /* 0x004fc800078228ff */
[----:B------:R-:W-:Y:S02]  /*8980*/  IADD3 R2, P0, R0, UR24, RZ ;  /* 0x0000001800027c10 */ /* 0x000fe4000ff1e0ff */
[----:B---3--:R-:W-:Y:S02]  /*8990*/  LEA.HI.X R3, R4, R197, R3, 0x5, P1 ;  /* 0x000000c504037211 */ /* 0x008fe400008f2c03 */
[C---:B------:R-:W-:Y:S02]  /*89a0*/  @!P3 LEA R16, P5, R0.reuse, c[0x0][0x170], 0x1 ;  /* 0x00005c000010ba11 */ /* 0x040fe400078a08ff */
[----:B------:R-:W-:Y:S02]  /*89b0*/  @!P2 LEA R6, P1, R0, c[0x0][0x170], 0x1 ;  /* 0x00005c000006aa11 */ /* 0x000fe400078208ff */
[----:B------:R-:W-:Y:S02]  /*89c0*/  @!P3 LEA R14, P4, R2, c[0x0][0x170], 0x1 ;  /* 0x00005c00020eba11 */ /* 0x000fe400078808ff */
[----:B------:R-:W-:-:S02]  /*89d0*/  IADD3.X R5, R3, UR23, RZ, P0, !PT ;  /* 0x0000001703057c10 */ /* 0x000fc400087fe4ff */
[--C-:B------:R-:W-:Y:S02]  /*89e0*/  @!P3 LEA.HI.X R17, R0, c[0x0][0x174], R3.reuse, 0x1, P5 ;  /* 0x00005d000011ba11 */ /* 0x100fe400028f0c03 */
[----:B------:R-:W-:Y:S02]  /*89f0*/  @!P2 LEA R4, P0, R2, c[0x0][0x170], 0x1 ;  /* 0x00005c000204aa11 */ /* 0x000fe400078008ff */
        /* <DEDUP_REMOVED lines=8> */
[----:B------:R-:W-:-:S03]  /*8a80*/  PLOP3.LUT P0, PT, PT, PT, UP0, 0x80, 0x0 ;  /* 0x000000000000781c */ /* 0x000fc60003f0f008 */
        /* <DEDUP_REMOVED lines=15> */
[----:B-1----:R-:W1:Y:S04]  /*8b80*/  LDSM.16.M88.4 R16, [R206+0x2000] ;  /* 0x00200000ce10783b */ /* 0x002e680000000200 */
[----:B------:R-:W4:Y:S04]  /*8b90*/  LDSM.16.M88.4 R28, [R204+0x8800] ;  /* 0x00880000cc1c783b */ /* 0x000f280000000200 */
[----:B------:R-:W5:Y:S04]  /*8ba0*/  LDSM.16.M88.4 R20, [R206] ;  /* 0x00000000ce14783b */ /* 0x000f680000000200 */
[----:B------:R-:W-:Y:S04]  /*8bb0*/  LDSM.16.M88.4 R136, [R215] ;  /* 0x00000000d788783b */ /* 0x000fe80000000200 */
[----:B------:R-:W-:Y:S04]  /*8bc0*/  LDSM.16.M88.4 R132, [R218] ;  /* 0x00000000da84783b */ /* 0x000fe80000000200 */
[----:B--2---:R-:W2:Y:S04]  /*8bd0*/  LDSM.16.M88.4 R4, [R208+0x2000] ;  /* 0x00200000d004783b */ /* 0x004ea80000000200 */
[----:B------:R-:W2:Y:S04]  /*8be0*/  LDSM.16.M88.4 R24, [R208] ;  /* 0x00000000d018783b */ /* 0x000ea80000000200 */
[----:B------:R-:W0:Y:S01]  /*8bf0*/  LDGDEPBAR ;  /* 0x00000000000079af */ /* 0x000e220000000000 */
[C---:B-1----:R-:W-:Y:S08]  /*8c00*/  HMMA.16816.F32.BF16 R180, R16.reuse, R32, RZ ;  /* 0x0000002010b4723c */ /* 0x042ff000000418ff */
[C---:B----4-:R-:W-:Y:S08]  /*8c10*/  HMMA.16816.F32.BF16 R172, R16.reuse, R28, RZ ;  /* 0x0000001c10ac723c */ /* 0x050ff000000418ff */
[C---:B------:R-:W-:Y:S08]  /*8c20*/  HMMA.16816.F32.BF16 R176, R16.reuse, R34, RZ ;  /* 0x0000002210b0723c */ /* 0x040ff000000418ff */
[----:B------:R-:W-:Y:S08]  /*8c30*/  HMMA.16816.F32.BF16 R16, R16, R30, RZ ;  /* 0x0000001e1010723c */ /* 0x000ff000000418ff */
[C---:B-----5:R-:W-:Y:S08]  /*8c40*/  HMMA.16816.F32.BF16 R192, R20.reuse, R28, RZ ;  /* 0x0000001c14c0723c */ /* 0x060ff000000418ff */
[----:B------:R-:W-:Y:S08]  /*8c50*/  HMMA.16816.F32.BF16 R188, R20, R30, RZ ;  /* 0x0000001e14bc723c */ /* 0x000ff000000418ff */
[----:B--2---:R-:W-:Y:S08]  /*8c60*/  HMMA.16816.F32.BF16 R184, R4, R136, R180 ;  /* 0x0000008804b8723c */ /* 0x004ff000000418b4 */
[C---:B------:R-:W-:Y:S08]  /*8c70*/  HMMA.16816.F32.BF16 R196, R20.reuse, R32, RZ ;  /* 0x0000002014c4723c */ /* 0x040ff000000418ff */
[----:B------:R-:W-:Y:S01]  /*8c80*/  HMMA.16816.F32.BF16 R200, R20, R34, RZ ;  /* 0x0000002214c8723c */ /* 0x000fe200000418ff */
[----:B------:R-:W-:Y:S04]  /*8c90*/  LDSM.16.M88.4 R20, [R213+0x8000] ;  /* 0x00800000d514783b */ /* 0x000fe80000000200 */
[----:B------:R-:W-:Y:S03]  /*8ca0*/  LDSM.16.M88.4 R32, [R213+0x8800] ;  /* 0x00880000d520783b */ /* 0x000fe60000000200 */
[C---:B------:R-:W-:Y:S08]  /*8cb0*/  HMMA.16816.F32.BF16 R180, R4.reuse, R132, R172 ;  /* 0x0000008404b4723c */ /* 0x040ff000000418ac */
[C---:B------:R-:W-:Y:S08]  /*8cc0*/  HMMA.16816.F32.BF16 R176, R4.reuse, R138, R176 ;  /* 0x0000008a04b0723c */ /* 0x040ff000000418b0 */
[----:B------:R-:W-:Y:S01]  /*8cd0*/  HMMA.16816.F32.BF16 R28, R4, R134, R16 ;  /* 0x00000086041c723c */ /* 0x000fe20000041810 */
[----:B------:R-:W1:Y:S04]  /*8ce0*/  LDSM.16.M88.4 R4, [R214+0x2000] ;  /* 0x00200000d604783b */ /* 0x000e680000000200 */
[----:B------:R-:W2:Y:S03]  /*8cf0*/  LDSM.16.M88.4 R16, [R214] ;  /* 0x00000000d610783b */ /* 0x000ea60000000200 */
[C---:B------:R-:W-:Y:S08]  /*8d00*/  HMMA.16816.F32.BF16 R172, R24.reuse, R136, R196 ;  /* 0x0000008818ac723c */ /* 0x040ff000000418c4 */
[C---:B------:R-:W-:Y:S08]  /*8d10*/  HMMA.16816.F32.BF16 R220, R24.reuse, R132, R192 ;  /* 0x0000008418dc723c */ /* 0x040ff000000418c0 */
[C---:B------:R-:W-:Y:S08]  /*8d20*/  HMMA.16816.F32.BF16 R192, R24.reuse, R138, R200 ;  /* 0x0000008a18c0723c */ /* 0x040ff000000418c8 */
[----:B------:R-:W-:Y:S01]  /*8d30*/  HMMA.16816.F32.BF16 R136, R24, R134, R188 ;  /* 0x000000861888723c */ /* 0x000fe200000418bc */
[----:B------:R-:W-:Y:S04]  /*8d40*/  LDSM.16.M88.4 R24, [R212] ;  /* 0x00000000d418783b */ /* 0x000fe80000000200 */
[----:B------:R-:W-:Y:S03]  /*8d50*/  LDSM.16.M88.4 R132, [R211+0x800] ;  /* 0x00080000d384783b */ /* 0x000fe60000000200 */
[C---:B-1----:R-:W-:Y:S08]  /*8d60*/  HMMA.16816.F32.BF16 R188, R4.reuse, R20, R184 ;  /* 0x0000001404bc723c */ /* 0x042ff000000418b8 */
[C---:B------:R-:W-:Y:S08]  /*8d70*/  HMMA.16816.F32.BF16 R200, R4.reuse, R32, R180 ;  /* 0x0000002004c8723c */ /* 0x040ff000000418b4 */
[C---:B------:R-:W-:Y:S08]  /*8d80*/  HMMA.16816.F32.BF16 R196, R4.reuse, R22, R176 ;  /* 0x0000001604c4723c */ /* 0x040ff000000418b0 */
[----:B------:R-:W-:Y:S01]  /*8d90*/  HMMA.16816.F32.BF16 R184, R4, R34, R28 ;  /* 0x0000002204b8723c */ /* 0x000fe2000004181c */
[----:B------:R-:W1:Y:S04]  /*8da0*/  LDSM.16.M88.4 R4, [R212+0x2000] ;  /* 0x00200000d404783b */ /* 0x000e680000000200 */
[----:B------:R-:W4:Y:S03]  /*8db0*/  LDSM.16.M88.4 R28, [R211] ;  /* 0x00000000d31c783b */ /* 0x000f260000000200 */
[C---:B--2---:R-:W-:Y:S08]  /*8dc0*/  HMMA.16816.F32.BF16 R180, R16.reuse, R20, R172 ;  /* 0x0000001410b4723c */ /* 0x044ff000000418ac */
[C---:B------:R-:W-:Y:S01]  /*8dd0*/  HMMA.16816.F32.BF16 R172, R16.reuse, R22, R192 ;  /* 0x0000001610ac723c */ /* 0x040fe200000418c0 */
[----:B------:R-:W-:Y:S07]  /*8de0*/  LDSM.16.M88.4 R20, [R206+0x6000] ;  /* 0x00600000ce14783b */ /* 0x000fee0000000200 */
[C---:B------:R-:W-:Y:S08]  /*8df0*/  HMMA.16816.F32.BF16 R176, R16.reuse, R32, R220 ;  /* 0x0000002010b0723c */ /* 0x040ff000000418dc */
[----:B------:R-:W-:Y:S01]  /*8e00*/  HMMA.16816.F32.BF16 R136, R16, R34, R136 ;  /* 0x000000221088723c */ /* 0x000fe20000041888 */
[----:B------:R-:W2:Y:S04]  /*8e10*/  LDSM.16.M88.4 R32, [R204+0x9000] ;  /* 0x00900000cc20783b */ /* 0x000ea80000000200 */
[----:B------:R-:W-:Y:S03]  /*8e20*/  LDSM.16.M88.4 R16, [R206+0x4000] ;  /* 0x00400000ce10783b */ /* 0x000fe60000000200 */
[C---:B-1----:R-:W-:Y:S08]  /*8e30*/  HMMA.16816.F32.BF16 R220, R4.reuse, R132, R200 ;  /* 0x0000008404dc723c */ /* 0x042ff000000418c8 */
[C---:B----4-:R-:W-:Y:S08]  /*8e40*/  HMMA.16816.F32.BF16 R224, R4.reuse, R30, R196 ;  /* 0x0000001e04e0723c */ /* 0x050ff000000418c4 */
[-C--:B------:R-:W-:Y:S08]  /*8e50*/  HMMA.16816.F32.BF16 R188, R4, R28.reuse, R188 ;  /* 0x0000001c04bc723c */ /* 0x080ff000000418bc */
[C---:B------:R-:W-:Y:S08]  /*8e60*/  HMMA.16816.F32.BF16 R196, R24.reuse, R28, R180 ;  /* 0x0000001c18c4723c */ /* 0x040ff000000418b4 */
[----:B------:R-:W-:Y:S01]  /*8e70*/  HMMA.16816.F32.BF16 R192, R24, R30, R172 ;  /* 0x0000001e18c0723c */ /* 0x000fe200000418ac */
[----:B------:R-:W1:Y:S04]  /*8e80*/  LDSM.16.M88.4 R28, [R204+0x9800] ;  /* 0x00980000cc1c783b */ /* 0x000e680000000200 */
[----:B------:R-:W-:Y:S03]  /*8e90*/  LDSM.16.M88.4 R172, [R217] ;  /* 0x00000000d9ac783b */ /* 0x000fe60000000200 */
[-C--:B------:R-:W-:Y:S01]  /*8ea0*/  HMMA.16816.F32.BF16 R200, R4, R134.reuse, R184 ;  /* 0x0000008604c8723c */ /* 0x080fe200000418b8 */
[----:B------:R-:W4:Y:S07]  /*8eb0*/  LDSM.16.M88.4 R4, [R208+0x6000] ;  /* 0x00600000d004783b */ /* 0x000f2e0000000200 */
[C---:B------:R-:W-:Y:S01]  /*8ec0*/  HMMA.16816.F32.BF16 R180, R24.reuse, R134, R136 ;  /* 0x0000008618b4723c */ /* 0x040fe20000041888 */
[----:B------:R-:W5:Y:S07]  /*8ed0*/  LDSM.16.M88.4 R136, [R216] ;  /* 0x00000000d888783b */ /* 0x000f6e0000000200 */
[----:B------:R-:W-:Y:S01]  /*8ee0*/  HMMA.16816.F32.BF16 R184, R24, R132, R176 ;  /* 0x0000008418b8723c */ /* 0x000fe200000418b0 */
[----:B------:R-:W3:Y:S07]  /*8ef0*/  LDSM.16.M88.4 R24, [R208+0x4000] ;  /* 0x00400000d018783b */ /* 0x000eee0000000200 */
[C---:B--2---:R-:W-:Y:S08]  /*8f00*/  HMMA.16816.F32.BF16 R176, R20.reuse, R32, R188 ;  /* 0x0000002014b0723c */ /* 0x044ff000000418bc */
[C---:B------:R-:W-:Y:S08]  /*8f10*/  HMMA.16816.F32.BF16 R132, R20.reuse, R34, R224 ;  /* 0x000000221484723c */ /* 0x040ff000000418e0 */
[C---:B-1----:R-:W-:Y:S08]  /*8f20*/  HMMA.16816.F32.BF16 R188, R20.reuse, R28, R220 ;  /* 0x0000001c14bc723c */ /* 0x042ff000000418dc */
[----:B------:R-:W-:Y:S08]  /*8f30*/  HMMA.16816.F32.BF16 R20, R20, R30, R200 ;  /* 0x0000001e1414723c */ /* 0x000ff000000418c8 */
[C---:B------:R-:W-:Y:S08]  /*8f40*/  HMMA.16816.F32.BF16 R200, R16.reuse, R34, R192 ;  /* 0x0000002210c8723c */ /* 0x040ff000000418c0 */
[C---:B------:R-:W-:Y:S01]  /*8f50*/  HMMA.16816.F32.BF16 R220, R16.reuse, R32, R196 ;  /* 0x0000002010dc723c */ /* 0x040fe200000418c4 */
[----:B------:R-:W-:Y:S07]  /*8f60*/  LDSM.16.M88.4 R32, [R213+0x9000] ;  /* 0x00900000d520783b */ /* 0x000fee0000000200 */
[C---:B------:R-:W-:Y:S08]  /*8f70*/  HMMA.16816.F32.BF16 R192, R16.reuse, R30, R180 ;  /* 0x0000001e10c0723c */ /* 0x040ff000000418b4 */
[----:B------:R-:W-:Y:S08]  /*8f80*/  HMMA.16816.F32.BF16 R196, R16, R28, R184 ;  /* 0x0000001c10c4723c */ /* 0x000ff000000418b8 */
[C---:B----4-:R-:W-:Y:S08]  /*8f90*/  HMMA.16816.F32.BF16 R180, R4.reuse, R172, R176 ;  /* 0x000000ac04b4723c */ /* 0x050ff000000418b0 */
[C---:B------:R-:W-:Y:S01]  /*8fa0*/  HMMA.16816.F32.BF16 R176, R4.reuse, R174, R132 ;  /* 0x000000ae04b0723c */ /* 0x040fe20000041884 */
[----:B------:R-:W-:Y:S07]  /*8fb0*/  LDSM.16.M88.4 R132, [R213+0x9800] ;  /* 0x00980000d584783b */ /* 0x000fee0000000200 */
[C---:B-----5:R-:W-:Y:S08]  /*8fc0*/  HMMA.16816.F32.BF16 R28, R4.reuse, R136, R188 ;  /* 0x00000088041c723c */ /* 0x060ff000000418bc */
[----:B------:R-:W-:Y:S01]  /*8fd0*/  HMMA.16816.F32.BF16 R16, R4, R138, R20 ;  /* 0x0000008a0410723c */ /* 0x000fe20000041814 */
[----:B------:R-:W1:Y:S04]  /*8fe0*/  LDSM.16.M88.4 R4, [R214+0x6000] ;  /* 0x00600000d604783b */ /* 0x000e680000000200 */
[----:B------:R-:W2:Y:S03]  /*8ff0*/  LDSM.16.M88.4 R20, [R214+0x4000] ;  /* 0x00400000d614783b */ /* 0x000ea60000000200 */
[C---:B---3--:R-:W-:Y:S08]  /*9000*/  HMMA.16816.F32.BF16 R184, R24.reuse, R172, R220 ;  /* 0x000000ac18b8723c */ /* 0x048ff000000418dc */
[C---:B------:R-:W-:Y:S08]  /*9010*/  HMMA.16816.F32.BF16 R220, R24.reuse, R174, R200 ;  /* 0x000000ae18dc723c */ /* 0x040ff000000418c8 */
[C---:B------:R-:W-:Y:S08]  /*9020*/  HMMA.16816.F32.BF16 R200, R24.reuse, R136, R196 ;  /* 0x0000008818c8723c */ /* 0x040ff000000418c4 */
[----:B------:R-:W-:Y:S01]  /*9030*/  HMMA.16816.F32.BF16 R196, R24, R138, R192 ;  /* 0x0000008a18c4723c */ /* 0x000fe200000418c0 */
[----:B------:R-:W-:Y:S07]  /*9040*/  LDSM.16.M88.4 R24, [R211+0x1800] ;  /* 0x00180000d318783b */ /* 0x000fee0000000200 */
[C---:B-1----:R-:W-:Y:S08]  /*9050*/  HMMA.16816.F32.BF16 R192, R4.reuse, R32, R180 ;  /* 0x0000002004c0723c */ /* 0x042ff000000418b4 */
[C---:B------:R-:W-:Y:S08]  /*9060*/  HMMA.16816.F32.BF16 R188, R4.reuse, R34, R176 ;  /* 0x0000002204bc723c */ /* 0x040ff000000418b0 */
[C---:B------:R-:W-:Y:S01]  /*9070*/  HMMA.16816.F32.BF16 R180, R4.reuse, R132, R28 ;  /* 0x0000008404b4723c */ /* 0x040fe2000004181c */
[----:B------:R-:W-:Y:S07]  /*9080*/  LDSM.16.M88.4 R28, [R211+0x1000] ;  /* 0x00100000d31c783b */ /* 0x000fee0000000200 */
[----:B------:R-:W-:Y:S01]  /*9090*/  HMMA.16816.F32.BF16 R176, R4, R134, R16 ;  /* 0x0000008604b0723c */ /* 0x000fe20000041810 */
[----:B------:R-:W1:Y:S04]  /*90a0*/  LDSM.16.M88.4 R4, [R212+0x6000] ;  /* 0x00600000d404783b */ /* 0x000e680000000200 */
[----:B------:R-:W3:Y:S01]  /*90b0*/  LDSM.16.M88.4 R16, [R212+0x4000] ;  /* 0x00400000d410783b */ /* 0x000ee20000000200 */
[----:B------:R-:W-:-:S04]  /*90c0*/  DEPBAR.LE SB0, 0x0 ;  /* 0x000080000000791a */ /* 0x000fc80000000000 */
[C---:B--2---:R-:W-:Y:S08]  /*90d0*/  HMMA.16816.F32.BF16 R172, R20.reuse, R32, R184 ;  /* 0x0000002014ac723c */ /* 0x044ff000000418b8 */
[C---:B------:R-:W-:Y:S08]  /*90e0*/  HMMA.16816.F32.BF16 R136, R20.reuse, R34, R220 ;  /* 0x000000221488723c */ /* 0x040ff000000418dc */
[C---:B------:R-:W-:Y:S08]  /*90f0*/  HMMA.16816.F32.BF16 R32, R20.reuse, R132, R200 ;  /* 0x000000841420723c */ /* 0x040ff000000418c8 */
[----:B------:R-:W-:Y:S08]  /*9100*/  HMMA.16816.F32.BF16 R20, R20, R134, R196 ;  /* 0x000000861414723c */ /* 0x000ff000000418c4 */
[C---:B-1----:R-:W-:Y:S08]  /*9110*/  HMMA.16816.F32.BF16 R192, R4.reuse, R28, R192 ;  /* 0x0000001c04c0723c */ /* 0x042ff000000418c0 */
[C---:B------:R-:W-:Y:S08]  /*9120*/  HMMA.16816.F32.BF16 R188, R4.reuse, R30, R188 ;  /* 0x0000001e04bc723c */ /* 0x040ff000000418bc */
[C---:B------:R-:W-:Y:S08]  /*9130*/  HMMA.16816.F32.BF16 R180, R4.reuse, R24, R180 ;  /* 0x0000001804b4723c */ /* 0x040ff000000418b4 */
[----:B------:R-:W-:Y:S08]  /*9140*/  HMMA.16816.F32.BF16 R176, R4, R26, R176 ;  /* 0x0000001a04b0723c */ /* 0x000ff000000418b0 */
[C---:B---3--:R-:W-:Y:S08]  /*9150*/  HMMA.16816.F32.BF16 R172, R16.reuse, R28, R172 ;  /* 0x0000001c10ac723c */ /* 0x048ff000000418ac */
[C---:B------:R-:W-:Y:S08]  /*9160*/  HMMA.16816.F32.BF16 R136, R16.reuse, R30, R136 ;  /* 0x0000001e1088723c */ /* 0x040ff00000041888 */
[C---:B------:R-:W-:Y:S08]  /*9170*/  HMMA.16816.F32.BF16 R32, R16.reuse, R24, R32 ;  /* 0x000000181020723c */ /* 0x040ff00000041820 */
[----:B------:R-:W-:Y:S01]  /*9180*/  HMMA.16816.F32.BF16 R20, R16, R26, R20 ;  /* 0x0000001a1014723c */ /* 0x000fe20000041814 */
[----:B------:R-:W-:Y:S06]  /*9190*/  BAR.SYNC.DEFER_BLOCKING 0x0 ;  /* 0x0000000000007b1d */ /* 0x000fec0000010000 */
        /* <DEDUP_REMOVED lines=16> */
[----:B------:R-:W-:Y:S02]  /*92a0*/  IADD3 R2, P5, R0, UR22, RZ ;  /* 0x0000001600027c10 */ /* 0x000fe4000ffbe0ff */
[----:B---3--:R-:W-:Y:S02]  /*92b0*/  LEA.HI.X R3, R4, R247, R3, 0x5, P1 ;  /* 0x000000f704037211 */ /* 0x008fe400008f2c03 */
[C---:B------:R-:W-:Y:S02]  /*92c0*/  @!P3 LEA R14, P6, R0.reuse, c[0x0][0x168], 0x1 ;  /* 0x00005a00000eba11 */ /* 0x040fe400078c08ff */
        /* <DEDUP_REMOVED lines=28> */
.L_x_806:
[----:B------:R-:W-:Y:S05]  /*9490*/  BSYNC B0 ;  /* 0x0000000000007941 */ /* 0x000fea0003800000 */
.L_x_805:
[----:B------:R-:W0:Y:S02]  /*94a0*/  LDGDEPBAR ;  /* 0x00000000000079af */ /* 0x000e240000000000 */
.L_x_804:
[----:B------:R-:W2:Y:S04]  /*94b0*/  LDL R0, [R1+0x28] ;  /* 0x0000280001007983 */ /* 0x000ea80000100800 */
[----:B-1----:R-:W3:Y:S04]  /*94c0*/  LDL.64 R4, [R1+0x38] ;  /* 0x0000380001047983 */ /* 0x002ee80000100a00 */
[----:B------:R-:W4:Y:S04]  /*94d0*/  LDL R3, [R1+0x44] ;  /* 0x0000440001037983 */ /* 0x000f280000100800 */
[----:B------:R-:W5:Y:S04]  /*94e0*/  LDL R2, [R1+0x40] ;  /* 0x0000400001027983 */ /* 0x000f680000100800 */
[----:B------:R-:W4:Y:S04]  /*94f0*/  LDL R7, [R1+0x2c] ;  /* 0x00002c0001077983 */ /* 0x000f280000100800 */
[----:B------:R-:W4:Y:S04]  /*9500*/  LDL.64 R246, [R1+0x20] ;  /* 0x0000200001f67983 */ /* 0x000f280000100a00 */
[----:B------:R-:W1:Y:S02]  /*9510*/  S2R R6, SR_TID.X ;  /* 0x0000000000067919 */ /* 0x000e640000002100 */
[----:B-1----:R-:W-:-:S05]  /*9520*/  IMAD.SHL.U32 R6, R6, 0x2, RZ ;  /* 0x0000000206067824 */ /* 0x002fca00078e00ff */
[----:B------:R-:W-:Y:S01]  /*9530*/  LOP3.LUT R6, R6, 0x6, RZ, 0xc0, !PT ;  /* 0x0000000606067812 */ /* 0x000fe200078ec0ff */
[----:B------:R-:W1:Y:S01]  /*9540*/  LDC.U8 R203, c[0x0][0x2d8] ;  /* 0x0000b600ffcb7b82 */ /* 0x000e620000000000 */
[----:B--2---:R-:W-:Y:S01]  /*9550*/  MOV R245, R0 ;  /* 0x0000000000f57202 */ /* 0x004fe20000000f00 */
[----:B------:R-:W-:-:S04]  /*9560*/  IMAD.U32 R0, RZ, RZ, UR29 ;  /* 0x0000001dff007e24 */ /* 0x000fc8000f8e00ff */
[----:B------:R-:W-:Y:S02]  /*9570*/  IMAD R0, R0, 0x20, R6 ;  /* 0x0000002000007824 */ /* 0x000fe400078e0206 */
[----:B---3--:R-:W-:-:S03]  /*9580*/  IMAD.MOV.U32 R19, RZ, RZ, R5 ;  /* 0x000000ffff137224 */ /* 0x008fc600078e0005 */
[C---:B------:R-:W-:Y:S02]  /*9590*/  ISETP.GE.AND P4, PT, R0.reuse, R9, PT ;  /* 0x000000090000720c */ /* 0x040fe40003f86270 */
[C---:B------:R-:W-:Y:S02]  /*95a0*/  ISETP.GE.AND P1, PT, R0.reuse, R10, PT ;  /* 0x0000000a0000720c */ /* 0x040fe40003f26270 */
[C---:B------:R-:W-:Y:S02]  /*95b0*/  IADD3 R6, R0.reuse, 0x1, RZ ;  /* 0x0000000100067810 */ /* 0x040fe40007ffe0ff */
[----:B------:R-:W-:Y:S02]  /*95c0*/  IADD3 R5, R0, 0x8, RZ ;  /* 0x0000000800057810 */ /* 0x000fe40007ffe0ff */
[----:B------:R-:W-:Y:S02]  /*95d0*/  FSEL R13, R172, -INF , !P4 ;  /* 0xff800000ac0d7808 */ /* 0x000fe40006000000 */
[----:B------:R-:W-:-:S02]  /*95e0*/  FSEL R26, R174, -INF , !P1 ;  /* 0xff800000ae1a7808 */ /* 0x000fc40004800000 */
[----:B------:R-:W-:Y:S02]  /*95f0*/  MOV R18, R4 ;  /* 0x0000000400127202 */ /* 0x000fe40000000f00 */
[----:B------:R-:W-:Y:S02]  /*9600*/  ISETP.GE.AND P4, PT, R6, R10, PT ;  /* 0x0000000a0600720c */ /* 0x000fe40003f86270 */
[----:B------:R-:W-:Y:S02]  /*9610*/  ISETP.GE.AND P1, PT, R5, R9, PT ;  /* 0x000000090500720c */ /* 0x000fe40003f26270 */
[----:B------:R-:W-:Y:S01]  /*9620*/  IADD3 R4, R0, 0x9, RZ ;  /* 0x0000000900047810 */ /* 0x000fe20007ffe0ff */
[----:B----4-:R-:W-:Y:S01]  /*9630*/  IMAD.MOV.U32 R14, RZ, RZ, R3 ;  /* 0x000000ffff0e7224 */ /* 0x010fe200078e0003 */
[----:B------:R-:W-:Y:S02]  /*9640*/  FSEL R29, R175, -INF , !P4 ;  /* 0xff800000af1d7808 */ /* 0x000fe40006000000 */
[----:B------:R-:W-:-:S02]  /*9650*/  FSEL R25, R136, -INF , !P1 ;  /* 0xff80000088197808 */ /* 0x000fc40004800000 */
[----:B-----5:R-:W-:Y:S02]  /*9660*/  MOV R15, R2 ;  /* 0x00000002000f7202 */ /* 0x020fe40000000f00 */
[----:B------:R-:W-:Y:S02]  /*9670*/  ISETP.GE.AND P5, PT, R6, R9, PT ;  /* 0x000000090600720c */ /* 0x000fe40003fa6270 */
[-C--:B------:R-:W-:Y:S02]  /*9680*/  ISETP.GE.AND P4, PT, R5, R10.reuse, PT ;  /* 0x0000000a0500720c */ /* 0x080fe40003f86270 */
[----:B------:R-:W-:Y:S02]  /*9690*/  ISETP.GE.AND P1, PT, R4, R10, PT ;  /* 0x0000000a0400720c */ /* 0x000fe40003f26270 */
[C---:B------:R-:W-:Y:S02]  /*96a0*/  IADD3 R3, R0.reuse, 0x10, RZ ;  /* 0x0000001000037810 */ /* 0x040fe40007ffe0ff */
[----:B------:R-:W-:-:S02]  /*96b0*/  IADD3 R2, R0, 0x11, RZ ;  /* 0x0000001100027810 */ /* 0x000fc40007ffe0ff */
[----:B------:R-:W-:Y:S02]  /*96c0*/  FSEL R24, R173, -INF , !P5 ;  /* 0xff800000ad187808 */ /* 0x000fe40006800000 */
[----:B------:R-:W-:Y:S02]  /*96d0*/  FSEL R30, R138, -INF , !P4 ;  /* 0xff8000008a1e7808 */ /* 0x000fe40006000000 */
[----:B------:R-:W-:Y:S02]  /*96e0*/  FSEL R132, R139, -INF , !P1 ;  /* 0xff8000008b847808 */ /* 0x000fe40004800000 */
[-C--:B------:R-:W-:Y:S02]  /*96f0*/  ISETP.GE.AND P5, PT, R4, R9.reuse, PT ;  /* 0x000000090400720c */ /* 0x080fe40003fa6270 */
[-C--:B------:R-:W-:Y:S02]  /*9700*/  ISETP.GE.AND P4, PT, R3, R9.reuse, PT ;  /* 0x000000090300720c */ /* 0x080fe40003f86270 */
[----:B------:R-:W-:-:S02]  /*9710*/  ISETP.GE.AND P1, PT, R2, R9, PT ;  /* 0x000000090200720c */ /* 0x000fc40003f26270 */
[----:B------:R-:W-:Y:S01]  /*9720*/  IADD3 R8, R0, 0x18, RZ ;  /* 0x0000001800087810 */ /* 0x000fe20007ffe0ff */
[----:B------:R-:W-:Y:S01]  /*9730*/  IMAD.MOV.U32 R252, RZ, RZ, R7 ;  /* 0x000000fffffc7224 */ /* 0x000fe200078e0007 */
[----:B------:R-:W-:Y:S02]  /*9740*/  FSEL R27, R137, -INF , !P5 ;  /* 0xff800000891b7808 */ /* 0x000fe40006800000 */
[----:B------:R-:W-:Y:S02]  /*9750*/  FSEL R226, R32, -INF , !P4 ;  /* 0xff80000020e27808 */ /* 0x000fe40006000000 */
[----:B------:R-:W-:Y:S02]  /*9760*/  FSEL R227, R33, -INF , !P1 ;  /* 0xff80000021e37808 */ /* 0x000fe40004800000 */
[-C--:B------:R-:W-:Y:S02]  /*9770*/  ISETP.GE.AND P5, PT, R3, R10.reuse, PT ;  /* 0x0000000a0300720c */ /* 0x080fe40003fa6270 */
[----:B------:R-:W-:-:S02]  /*9780*/  ISETP.GE.AND P4, PT, R2, R10, PT ;  /* 0x0000000a0200720c */ /* 0x000fc40003f86270 */
[-C--:B------:R-:W-:Y:S02]  /*9790*/  ISETP.GE.AND P1, PT, R8, R9.reuse, PT ;  /* 0x000000090800720c */ /* 0x080fe40003f26270 */
[----:B------:R-:W-:Y:S02]  /*97a0*/  IADD3 R7, R0, 0x19, RZ ;  /* 0x0000001900077810 */ /* 0x000fe40007ffe0ff */
[----:B------:R-:W-:Y:S02]  /*97b0*/  FSEL R237, R34, -INF , !P5 ;  /* 0xff80000022ed7808 */ /* 0x000fe40006800000 */
[----:B------:R-:W-:Y:S02]  /*97c0*/  FSEL R239, R35, -INF , !P4 ;  /* 0xff80000023ef7808 */ /* 0x000fe40006000000 */
[----:B------:R-:W-:Y:S02]  /*97d0*/  FSEL R225, R20, -INF , !P1 ;  /* 0xff80000014e17808 */ /* 0x000fe40004800000 */
[----:B------:R-:W-:-:S02]  /*97e0*/  ISETP.GE.AND P4, PT, R7, R9, PT ;  /* 0x000000090700720c */ /* 0x000fc40003f86270 */
[-C--:B------:R-:W-:Y:S02]  /*97f0*/  ISETP.GE.AND P5, PT, R8, R10.reuse, PT ;  /* 0x0000000a0800720c */ /* 0x080fe40003fa6270 */
[----:B------:R-:W-:Y:S02]  /*9800*/  ISETP.GE.AND P1, PT, R7, R10, PT ;  /* 0x0000000a0700720c */ /* 0x000fe40003f26270 */
[----:B------:R-:W-:Y:S02]  /*9810*/  FSEL R224, R21, -INF , !P4 ;  /* 0xff80000015e07808 */ /* 0x000fe40006000000 */
[----:B------:R-:W-:Y:S02]  /*9820*/  FSEL R242, R22, -INF , !P5 ;  /* 0xff80000016f27808 */ /* 0x000fe40006800000 */
[----:B------:R-:W-:Y:S02]  /*9830*/  FSEL R240, R23, -INF , !P1 ;  /* 0xff80000017f07808 */ /* 0x000fe40004800000 */
[----:B------:R-:W-:-:S02]  /*9840*/  ISETP.GE.AND P6, PT, R0, R11, PT ;  /* 0x0000000b0000720c */ /* 0x000fc40003fc6270 */
[-C--:B------:R-:W-:Y:S02]  /*9850*/  ISETP.GE.AND P4, PT, R0, R12.reuse, PT ;  /* 0x0000000c0000720c */ /* 0x080fe40003f86270 */
[C---:B------:R-:W-:Y:S02]  /*9860*/  ISETP.GE.AND P5, PT, R6.reuse, R11, PT ;  /* 0x0000000b0600720c */ /* 0x040fe40003fa6270 */
[----:B------:R-:W-:Y:S02]  /*9870*/  ISETP.GE.AND P1, PT, R6, R12, PT ;  /* 0x0000000c0600720c */ /* 0x000fe40003f26270 */
[----:B------:R-:W-:Y:S02]  /*9880*/  FSEL R28, R192, -INF , !P6 ;  /* 0xff800000c01c7808 */ /* 0x000fe40007000000 */
[----:B------:R-:W-:Y:S02]  /*9890*/  FSEL R33, R194, -INF , !P4 ;  /* 0xff800000c2217808 */ /* 0x000fe40006000000 */
[----:B------:R-:W-:-:S02]  /*98a0*/  FSEL R31, R193, -INF , !P5 ;  /* 0xff800000c11f7808 */ /* 0x000fc40006800000 */
[----:B------:R-:W-:Y:S01]  /*98b0*/  FSEL R35, R195, -INF , !P1 ;  /* 0xff800000c3237808 */ /* 0x000fe20004800000 */
[----:B------:R-:W-:Y:S01]  /*98c0*/  IMAD.U32 R0, RZ, RZ, UR31 ;  /* 0x0000001fff007e24 */ /* 0x000fe2000f8e00ff */
[CC--:B------:R-:W-:Y:S02]  /*98d0*/  ISETP.GE.AND P4, PT, R5.reuse, R11.reuse, PT ;  /* 0x0000000b0500720c */ /* 0x0c0fe40003f86270 */
[-C--:B------:R-:W-:Y:S02]  /*98e0*/  ISETP.GE.AND P6, PT, R5, R12.reuse, PT ;  /* 0x0000000c0500720c */ /* 0x080fe40003fc6270 */
[C---:B------:R-:W-:Y:S02]  /*98f0*/  ISETP.GE.AND P5, PT, R4.reuse, R11, PT ;  /* 0x0000000b0400720c */ /* 0x040fe40003fa6270 */
[----:B------:R-:W-:Y:S01]  /*9900*/  ISETP.GE.AND P1, PT, R4, R12, PT ;  /* 0x0000000c0400720c */ /* 0x000fe20003f26270 */
[----:B------:R-:W-:Y:S01]  /*9910*/  IMAD.WIDE.U32 R4, R15, -0x2daee0ad, RZ ;  /* 0xd2511f530f047825 */ /* 0x000fe200078e00ff */
[----:B------:R-:W-:-:S02]  /*9920*/  FSEL R34, R189, -INF , !P5 ;  /* 0xff800000bd227808 */ /* 0x000fc40006800000 */
[----:B------:R-:W-:Y:S01]  /*9930*/  FSEL R137, R191, -INF , !P1 ;  /* 0xff800000bf897808 */ /* 0x000fe20004800000 */
[----:B------:R-:W-:Y:S01]  /*9940*/  IMAD.WIDE.U32 R16, R14, -0x326172a9, RZ ;  /* 0xcd9e8d570e107825 */ /* 0x000fe200078e00ff */
[C---:B------:R-:W-:Y:S02]  /*9950*/  ISETP.GE.AND P1, PT, R2.reuse, R11, PT ;  /* 0x0000000b0200720c */ /* 0x040fe40003f26270 */
[----:B------:R-:W-:Y:S02]  /*9960*/  ISETP.GE.AND P5, PT, R2, R12, PT ;  /* 0x0000000c0200720c */ /* 0x000fe40003fa6270 */
[----:B------:R-:W-:Y:S02]  /*9970*/  LOP3.LUT R2, R5, UR29, R0, 0x96, !PT ;  /* 0x0000001d05027c12 */ /* 0x000fe4000f8e9600 */
[----:B------:R-:W-:Y:S02]  /*9980*/  LOP3.LUT R0, R17, R252, RZ, 0x3c, !PT ;  /* 0x000000fc11007212 */ /* 0x000fe400078e3cff */
[----:B------:R-:W-:-:S02]  /*9990*/  FSEL R32, R188, -INF , !P4 ;  /* 0xff800000bc207808 */ /* 0x000fc40006000000 */
[----:B------:R-:W-:Y:S01]  /*99a0*/  FSEL R133, R190, -INF , !P6 ;  /* 0xff800000be857808 */ /* 0x000fe20007000000 */
[----:B------:R-:W-:Y:S01]  /*99b0*/  IMAD R5, R245, -0x326172a9, RZ ;  /* 0xcd9e8d57f5057824 */ /* 0x000fe200078e02ff */
[C---:B------:R-:W-:Y:S02]  /*99c0*/  ISETP.GE.AND P4, PT, R3.reuse, R11, PT ;  /* 0x0000000b0300720c */ /* 0x040fe40003f86270 */
[----:B------:R-:W-:Y:S01]  /*99d0*/  ISETP.GE.AND P6, PT, R3, R12, PT ;  /* 0x0000000c0300720c */ /* 0x000fe20003fc6270 */
[----:B------:R-:W-:-:S04]  /*99e0*/  IMAD.WIDE.U32 R2, R2, -0x326172a9, RZ ;  /* 0xcd9e8d5702027825 */ /* 0x000fc800078e00ff */
[----:B------:R-:W-:Y:S01]  /*99f0*/  IMAD.WIDE.U32 R14, R0, -0x2daee0ad, RZ ;  /* 0xd2511f53000e7825 */ /* 0x000fe200078e00ff */
[----:B------:R-:W-:Y:S02]  /*9a00*/  FMNMX.FTZ R0, R231, R13, !PT ;  /* 0x0000000de7007209 */ /* 0x000fe40007810000 */
[----:B------:R-:W-:Y:S02]  /*9a10*/  LOP3.LUT R5, R3, UR15, R5, 0x96, !PT ;  /* 0x0000000f03057c12 */ /* 0x000fe4000f8e9605 */
[----:B------:R-:W-:Y:S02]  /*9a20*/  LOP3.LUT R22, R247, UR13, R2, 0x96, !PT ;  /* 0x0000000df7167c12 */ /* 0x000fe4000f8e9602 */
[----:B------:R-:W-:Y:S02]  /*9a30*/  FSEL R238, R181, -INF , !P1 ;  /* 0xff800000b5ee7808 */ /* 0x000fe40004800000 */
[----:B------:R-:W-:Y:S02]  /*9a40*/  FMNMX.FTZ R0, R24, R0, !PT ;  /* 0x0000000018007209 */ /* 0x000fe40007810000 */
[----:B------:R-:W-:Y:S01]  /*9a50*/  ISETP.GE.AND P1, PT, R7, R11, PT ;  /* 0x0000000b0700720c */ /* 0x000fe20003f26270 */
[----:B------:R-:W-:Y:S01]  /*9a60*/  IMAD.WIDE.U32 R22, R22, -0x2daee0ad, RZ ;  /* 0xd2511f5316167825 */ /* 0x000fe200078e00ff */
[----:B------:R-:W-:-:S02]  /*9a70*/  LOP3.LUT R6, R15, UR14, R4, 0x96, !PT ;  /* 0x0000000e0f067c12 */ /* 0x000fc4000f8e9604 */
[----:B------:R-:W-:Y:S01]  /*9a80*/  LOP3.LUT R16, R3, UR15, R16, 0x96, !PT ;  /* 0x0000000f03107c12 */ /* 0x000fe2000f8e9610 */
[----:B------:R-:W-:Y:S01]  /*9a90*/  IMAD.WIDE.U32 R4, R5, -0x2daee0ad, RZ ;  /* 0xd2511f5305047825 */ /* 0x000fe200078e00ff */
[----:B------:R-:W-:Y:S02]  /*9aa0*/  FMNMX.FTZ R0, R25, R0, !PT ;  /* 0x0000000019007209 */ /* 0x000fe40007810000 */
[----:B------:R-:W-:Y:S01]  /*9ab0*/  FSEL R244, R177, -INF , !P1 ;  /* 0xff800000b1f47808 */ /* 0x000fe20004800000 */
[----:B------:R-:W-:Y:S01]  /*9ac0*/  IMAD.WIDE.U32 R16, R16, -0x2daee0ad, RZ ;  /* 0xd2511f5310107825 */ /* 0x000fe200078e00ff */
[----:B------:R-:W-:Y:S02]  /*9ad0*/  ISETP.GE.AND P1, PT, R7, R12, PT ;  /* 0x0000000c0700720c */ /* 0x000fe40003f26270 */
[----:B------:R-:W-:Y:S01]  /*9ae0*/  LOP3.LUT R3, R5, UR12, R18, 0x96, !PT ;  /* 0x0000000c05037c12 */ /* 0x000fe2000f8e9612 */
[----:B------:R-:W-:Y:S01]  /*9af0*/  IMAD.WIDE.U32 R6, R6, -0x326172a9, RZ ;  /* 0xcd9e8d5706067825 */ /* 0x000fe200078e00ff */
[----:B------:R-:W-:-:S02]  /*9b00*/  LOP3.LUT R20, R23, UR10, R4, 0x96, !PT ;  /* 0x0000000a17147c12 */ /* 0x000fc4000f8e9604 */
[----:B------:R-:W-:Y:S02]  /*9b10*/  FMNMX.FTZ R0, R27, R0, !PT ;  /* 0x000000001b007209 */ /* 0x000fe40007810000 */
[----:B------:R-:W-:Y:S01]  /*9b20*/  LOP3.LUT R4, R7, UR13, R2, 0x96, !PT ;  /* 0x0000000d07047c12 */ /* 0x000fe2000f8e9602 */
[----:B------:R-:W-:Y:S01]  /*9b30*/  IMAD.WIDE.U32 R2, R3, -0x326172a9, RZ ;  /* 0xcd9e8d5703027825 */ /* 0x000fe200078e00ff */
[----:B------:R-:W-:Y:S02]  /*9b40*/  LOP3.LUT R18, R17, UR12, R14, 0x96, !PT ;  /* 0x0000000c11127c12 */ /* 0x000fe4000f8e960e */
[----:B------:R-:W-:Y:S01]  /*9b50*/  FMNMX.FTZ R0, R226, R0, !PT ;  /* 0x00000000e2007209 */ /* 0x000fe20007810000 */
[----:B------:R-:W-:Y:S01]  /*9b60*/  IMAD.WIDE.U32 R20, R20, -0x326172a9, RZ ;  /* 0xcd9e8d5714147825 */ /* 0x000fe200078e00ff */
[----:B------:R-:W-:Y:S02]  /*9b70*/  LOP3.LUT R3, R3, UR11, R246, 0x96, !PT ;  /* 0x0000000b03037c12 */ /* 0x000fe4000f8e96f6 */
[----:B------:R-:W-:Y:S01]  /*9b80*/  FMNMX.FTZ R136, R227, R0, !PT ;  /* 0x00000000e3887209 */ /* 0x000fe20007810000 */
[----:B------:R-:W-:Y:S01]  /*9b90*/  IMAD.WIDE.U32 R18, R18, -0x326172a9, RZ ;  /* 0xcd9e8d5712127825 */ /* 0x000fe200078e00ff */
[----:B------:R-:W-:-:S02]  /*9ba0*/  FMNMX.FTZ R0, R230, R26, !PT ;  /* 0x0000001ae6007209 */ /* 0x000fc40007810000 */
[----:B------:R-:W-:Y:S01]  /*9bb0*/  LOP3.LUT R7, R21, UR9, R2, 0x96, !PT ;  /* 0x0000000915077c12 */ /* 0x000fe2000f8e9602 */
[----:B------:R-:W-:Y:S01]  /*9bc0*/  IMAD.WIDE.U32 R4, R4, -0x2daee0ad, RZ ;  /* 0xd2511f5304047825 */ /* 0x000fe200078e00ff */
[----:B------:R-:W-:Y:S02]  /*9bd0*/  FMNMX.FTZ R0, R29, R0, !PT ;  /* 0x000000001d007209 */ /* 0x000fe40007810000 */
[----:B------:R-:W-:Y:S01]  /*9be0*/  LOP3.LUT R14, R19, UR11, R6, 0x96, !PT ;  /* 0x0000000b130e7c12 */ /* 0x000fe2000f8e9606 */
[----:B------:R-:W-:Y:S01]  /*9bf0*/  IMAD.WIDE.U32 R2, R3, -0x2daee0ad, RZ ;  /* 0xd2511f5303027825 */ /* 0x000fe200078e00ff */
[----:B------:R-:W-:Y:S02]  /*9c00*/  FSEL R236, R180, -INF , !P4 ;  /* 0xff800000b4ec7808 */ /* 0x000fe40006000000 */
[----:B------:R-:W-:Y:S01]  /*9c10*/  LOP3.LUT R16, R5, UR10, R16, 0x96, !PT ;  /* 0x0000000a05107c12 */ /* 0x000fe2000f8e9610 */
[----:B------:R-:W-:Y:S01]  /*9c20*/  IMAD.WIDE.U32 R174, R7, -0x2daee0ad, RZ ;  /* 0xd2511f5307ae7825 */ /* 0x000fe200078e00ff */
[----:B------:R-:W-:-:S02]  /*9c30*/  ISETP.GE.AND P4, PT, R8, R11, PT ;  /* 0x0000000b0800720c */ /* 0x000fc40003f86270 */
[----:B------:R-:W-:Y:S01]  /*9c40*/  FMNMX.FTZ R0, R30, R0, !PT ;  /* 0x000000001e007209 */ /* 0x000fe20007810000 */
[----:B------:R-:W-:Y:S01]  /*9c50*/  IMAD.WIDE.U32 R14, R14, -0x2daee0ad, RZ ;  /* 0xd2511f530e0e7825 */ /* 0x000fe200078e00ff */
[----:B------:R-:W-:Y:S02]  /*9c60*/  LOP3.LUT R5, R3, UR8, R22, 0x96, !PT ;  /* 0x0000000803057c12 */ /* 0x000fe4000f8e9616 */
[----:B------:R-:W-:Y:S01]  /*9c70*/  LOP3.LUT R2, R175, UR6, R2, 0x96, !PT ;  /* 0x00000006af027c12 */ /* 0x000fe2000f8e9602 */
[----:B------:R-:W-:Y:S01]  /*9c80*/  IMAD.WIDE.U32 R6, R16, -0x326172a9, RZ ;  /* 0xcd9e8d5710067825 */ /* 0x000fe200078e00ff */
[----:B------:R-:W-:Y:S02]  /*9c90*/  FSEL R243, R176, -INF , !P4 ;  /* 0xff800000b0f37808 */ /* 0x000fe40006000000 */
[----:B------:R-:W-:Y:S02]  /*9ca0*/  FMNMX.FTZ R0, R132, R0, !PT ;  /* 0x0000000084007209 */ /* 0x000fe40007810000 */
[----:B------:R-:W-:-:S02]  /*9cb0*/  ISETP.GE.AND P4, PT, R8, R12, PT ;  /* 0x0000000c0800720c */ /* 0x000fc40003f86270 */
[----:B------:R-:W-:Y:S01]  /*9cc0*/  FMNMX.FTZ R8, R229, R28, !PT ;  /* 0x0000001ce5087209 */ /* 0x000fe20007810000 */
[----:B------:R-:W-:Y:S01]  /*9cd0*/  IMAD.WIDE.U32 R2, R2, -0x326172a9, RZ ;  /* 0xcd9e8d5702027825 */ /* 0x000fe200078e00ff */
[----:B------:R-:W-:Y:S02]  /*9ce0*/  LOP3.LUT R19, R15, UR8, R4, 0x96, !PT ;  /* 0x000000080f137c12 */ /* 0x000fe4000f8e9604 */
[----:B------:R-:W-:Y:S01]  /*9cf0*/  FMNMX.FTZ R0, R237, R0, !PT ;  /* 0x00000000ed007209 */ /* 0x000fe20007810000 */
[----:B------:R-:W-:Y:S01]  /*9d00*/  IMAD.WIDE.U32 R4, R5, -0x326172a9, RZ ;  /* 0xcd9e8d5705047825 */ /* 0x000fe200078e00ff */
[----:B------:R-:W-:Y:S02]  /*9d10*/  FMNMX.FTZ R136, R225, R136, !PT ;  /* 0x00000088e1887209 */ /* 0x000fe40007810000 */
[----:B------:R-:W-:Y:S02]  /*9d20*/  LOP3.LUT R18, R7, UR9, R18, 0x96, !PT ;  /* 0x0000000907127c12 */ /* 0x000fe4000f8e9612 */
[----:B------:R-:W-:-:S02]  /*9d30*/  FMNMX.FTZ R7, R31, R8, !PT ;  /* 0x000000081f077209 */ /* 0x000fc40007810000 */
[----:B------:R-:W-:Y:S02]  /*9d40*/  FMNMX.FTZ R135, R239, R0, !PT ;  /* 0x00000000ef877209 */ /* 0x000fe40007810000 */
[----:B------:R-:W-:Y:S02]  /*9d50*/  FMNMX.FTZ R136, R224, R136, !PT ;  /* 0x00000088e0887209 */ /* 0x000fe40007810000 */
[----:B------:R-:W-:Y:S02]  /*9d60*/  LOP3.LUT R0, R3, UR16, R4, 0x96, !PT ;  /* 0x0000001003007c12 */ /* 0x000fe4000f8e9604 */
[----:B------:R-:W-:Y:S01]  /*9d70*/  FMNMX.FTZ R4, R32, R7, !PT ;  /* 0x0000000720047209 */ /* 0x000fe20007810000 */
[----:B------:R-:W2:Y:S01]  /*9d80*/  SHFL.BFLY PT, R21, R136, 0x2, 0x1f ;  /* 0x0c401f0088157f89 */ /* 0x000ea200000e0000 */
[----:B------:R-:W-:Y:S01]  /*9d90*/  LOP3.LUT R8, R2, 0xffff, RZ, 0xc0, !PT ;  /* 0x0000ffff02087812 */ /* 0x000fe200078ec0ff */
[----:B------:R-:W-:Y:S01]  /*9da0*/  IMAD.WIDE.U32 R172, R18, -0x2daee0ad, RZ ;  /* 0xd2511f5312ac7825 */ /* 0x000fe200078e00ff */
[----:B------:R-:W-:-:S02]  /*9db0*/  LOP3.LUT R17, R2, 0xff, RZ, 0xc0, !PT ;  /* 0x000000ff02117812 */ /* 0x000fc400078ec0ff */
[--C-:B------:R-:W-:Y:S02]  /*9dc0*/  SHF.R.U32.HI R15, RZ, 0x10, R2.reuse ;  /* 0x00000010ff0f7819 */ /* 0x100fe40000011602 */
[----:B------:R-:W-:Y:S02]  /*9dd0*/  SHF.R.U32.HI R16, RZ, 0x18, R2 ;  /* 0x00000018ff107819 */ /* 0x000fe40000011602 */
[----:B------:R-:W-:Y:S02]  /*9de0*/  FMNMX.FTZ R2, R34, R4, !PT ;  /* 0x0000000422027209 */ /* 0x000fe40007810000 */
[----:B------:R-:W-:Y:S01]  /*9df0*/  LOP3.LUT R175, R5, UR7, R20, 0x96, !PT ;  /* 0x0000000705af7c12 */ /* 0x000fe2000f8e9614 */
[----:B------:R-:W-:Y:S01]  /*9e00*/  IMAD.WIDE.U32 R4, R19, -0x326172a9, RZ ;  /* 0xcd9e8d5713047825 */ /* 0x000fe200078e00ff */
[----:B------:R-:W-:Y:S02]  /*9e10*/  FMNMX.FTZ R135, R242, R135, !PT ;  /* 0x00000087f2877209 */ /* 0x000fe40007810000 */
[----:B------:R-:W-:-:S02]  /*9e20*/  FMNMX.FTZ R7, R236, R2, !PT ;  /* 0x00000002ec077209 */ /* 0x000fc40007810000 */
[----:B------:R-:W-:Y:S02]  /*9e30*/  LOP3.LUT R3, R173, UR6, R14, 0x96, !PT ;  /* 0x00000006ad037c12 */ /* 0x000fe4000f8e960e */
[----:B------:R-:W-:Y:S02]  /*9e40*/  LOP3.LUT R173, R5, UR7, R6, 0x96, !PT ;  /* 0x0000000705ad7c12 */ /* 0x000fe4000f8e9606 */
[----:B------:R-:W-:Y:S02]  /*9e50*/  FMNMX.FTZ R135, R240, R135, !PT ;  /* 0x00000087f0877209 */ /* 0x000fe40007810000 */
[----:B------:R-:W-:Y:S01]  /*9e60*/  FMNMX.FTZ R5, R238, R7, !PT ;  /* 0x00000007ee057209 */ /* 0x000fe20007810000 */
[----:B------:R-:W-:Y:S01]  /*9e70*/  IMAD.WIDE.U32 R2, R3, -0x326172a9, RZ ;  /* 0xcd9e8d5703027825 */ /* 0x000fe200078e00ff */
[----:B------:R-:W-:Y:S02]  /*9e80*/  SHF.R.U32.HI R8, RZ, 0x8, R8 ;  /* 0x00000008ff087819 */ /* 0x000fe40000011608 */
[----:B------:R-:W-:Y:S01]  /*9e90*/  LOP3.LUT R14, R15, 0xff, RZ, 0xc0, !PT ;  /* 0x000000ff0f0e7812 */ /* 0x000fe200078ec0ff */
[----:B------:R-:W3:Y:S01]  /*9ea0*/  SHFL.BFLY PT, R18, R135, 0x2, 0x1f ;  /* 0x0c401f0087127f89 */ /* 0x000ee200000e0000 */
[----:B------:R-:W-:-:S02]  /*9eb0*/  FMNMX.FTZ R5, R243, R5, !PT ;  /* 0x00000005f3057209 */ /* 0x000fc40007810000 */
[----:B------:R-:W-:Y:S02]  /*9ec0*/  PRMT R23, R17, 0x5410, R8 ;  /* 0x0000541011177816 */ /* 0x000fe40000000008 */
[----:B------:R-:W-:Y:S02]  /*9ed0*/  PRMT R138, R14, 0x5410, R16 ;  /* 0x000054100e8a7816 */ /* 0x000fe40000000010 */
[C---:B------:R-:W-:Y:S02]  /*9ee0*/  LOP3.LUT R14, R2.reuse, 0xffff, RZ, 0xc0, !PT ;  /* 0x0000ffff020e7812 */ /* 0x040fe400078ec0ff */
[----:B------:R-:W-:Y:S02]  /*9ef0*/  LOP3.LUT R16, R2, 0xff, RZ, 0xc0, !PT ;  /* 0x000000ff02107812 */ /* 0x000fe400078ec0ff */
[--C-:B------:R-:W-:Y:S02]  /*9f00*/  SHF.R.U32.HI R15, RZ, 0x10, R2.reuse ;  /* 0x00000010ff0f7819 */ /* 0x100fe40000011602 */
[----:B------:R-:W-:-:S02]  /*9f10*/  SHF.R.U32.HI R17, RZ, 0x18, R2 ;  /* 0x00000018ff117819 */ /* 0x000fc40000011602 */
[----:B------:R-:W-:Y:S02]  /*9f20*/  LOP3.LUT R4, R3, UR16, R4, 0x96, !PT ;  /* 0x0000001003047c12 */ /* 0x000fe4000f8e9604 */
[----:B------:R-:W-:Y:S02]  /*9f30*/  FMNMX.FTZ R2, R244, R5, !PT ;  /* 0x00000005f4027209 */ /* 0x000fe40007810000 */
[--C-:B------:R-:W-:Y:S02]  /*9f40*/  SHF.R.U32.HI R3, RZ, 0x10, R0.reuse ;  /* 0x00000010ff037819 */ /* 0x100fe40000011600 */
[C---:B------:R-:W-:Y:S01]  /*9f50*/  LOP3.LUT R6, R0.reuse, 0xffff, RZ, 0xc0, !PT ;  /* 0x0000ffff00067812 */ /* 0x040fe200078ec0ff */
[----:B------:R-:W4:Y:S01]  /*9f60*/  SHFL.BFLY PT, R134, R2, 0x2, 0x1f ;  /* 0x0c401f0002867f89 */ /* 0x000f2200000e0000 */
[----:B------:R-:W-:Y:S02]  /*9f70*/  LOP3.LUT R7, R0, 0xff, RZ, 0xc0, !PT ;  /* 0x000000ff00077812 */ /* 0x000fe400078ec0ff */
[----:B------:R-:W-:-:S02]  /*9f80*/  SHF.R.U32.HI R0, RZ, 0x18, R0 ;  /* 0x00000018ff007819 */ /* 0x000fc40000011600 */
[----:B------:R-:W-:Y:S02]  /*9f90*/  LOP3.LUT R3, R3, 0xff, RZ, 0xc0, !PT ;  /* 0x000000ff03037812 */ /* 0x000fe400078ec0ff */
[----:B--2---:R-:W-:Y:S02]  /*9fa0*/  FMNMX.FTZ R136, R136, R21, !PT ;  /* 0x0000001588887209 */ /* 0x004fe40007810000 */
[----:B------:R-:W-:Y:S02]  /*9fb0*/  PRMT R21, R3, 0x5410, R0 ;  /* 0x0000541003157816 */ /* 0x000fe40000000000 */
[----:B------:R-:W-:-:S04]  /*9fc0*/  FMNMX.FTZ R0, R228, R33, !PT ;  /* 0x00000021e4007209 */ /* 0x000fc80007810000 */
[----:B------:R-:W-:Y:S01]  /*9fd0*/  FMNMX.FTZ R3, R35, R0, !PT ;  /* 0x0000000023037209 */ /* 0x000fe20007810000 */
[----:B------:R-:W2:Y:S01]  /*9fe0*/  SHFL.BFLY PT, R19, R136, 0x1, 0x1f ;  /* 0x0c201f0088137f89 */ /* 0x000ea200000e0000 */
[----:B------:R-:W-:Y:S02]  /*9ff0*/  SHF.R.U32.HI R6, RZ, 0x8, R6 ;  /* 0x00000008ff067819 */ /* 0x000fe40000011606 */
[----:B------:R-:W-:Y:S02]  /*a000*/  FMNMX.FTZ R3, R133, R3, !PT ;  /* 0x0000000385037209 */ /* 0x000fe40007810000 */
[----:B---3--:R-:W-:Y:S02]  /*a010*/  FMNMX.FTZ R135, R18, R135, !PT ;  /* 0x0000008712877209 */ /* 0x008fe40007810000 */
[----:B------:R-:W-:Y:S02]  /*a020*/  FSEL R139, R182, -INF , !P6 ;  /* 0xff800000b68b7808 */ /* 0x000fe40007000000 */
[----:B------:R-:W-:-:S02]  /*a030*/  FMNMX.FTZ R3, R137, R3, !PT ;  /* 0x0000000389037209 */ /* 0x000fc40007810000 */
[----:B------:R-:W-:Y:S02]  /*a040*/  PRMT R22, R7, 0x5410, R6 ;  /* 0x0000541007167816 */ /* 0x000fe40000000006 */
[----:B------:R-:W3:Y:S01]  /*a050*/  SHFL.BFLY PT, R6, R135, 0x1, 0x1f ;  /* 0x0c201f0087067f89 */ /* 0x000ee200000e0000 */
[----:B------:R-:W-:Y:S02]  /*a060*/  FSEL R185, R183, -INF , !P5 ;  /* 0xff800000b7b97808 */ /* 0x000fe40006800000 */
[----:B------:R-:W-:Y:S02]  /*a070*/  FMNMX.FTZ R3, R139, R3, !PT ;  /* 0x000000038b037209 */ /* 0x000fe40007810000 */
[----:B----4-:R-:W-:Y:S02]  /*a080*/  FMNMX.FTZ R134, R134, R2, !PT ;  /* 0x0000000286867209 */ /* 0x010fe40007810000 */
[----:B------:R-:W-:Y:S02]  /*a090*/  FSEL R187, R178, -INF , !P4 ;  /* 0xff800000b2bb7808 */ /* 0x000fe40006000000 */
[----:B------:R-:W-:-:S02]  /*a0a0*/  FMNMX.FTZ R2, R185, R3, !PT ;  /* 0x00000003b9027209 */ /* 0x000fc40007810000 */
[----:B------:R-:W-:Y:S02]  /*a0b0*/  FSEL R184, R179, -INF , !P1 ;  /* 0xff800000b3b87808 */ /* 0x000fe40004800000 */
[----:B------:R-:W-:-:S04]  /*a0c0*/  FMNMX.FTZ R2, R187, R2, !PT ;  /* 0x00000002bb027209 */ /* 0x000fc80007810000 */
[----:B------:R-:W-:Y:S02]  /*a0d0*/  FMNMX.FTZ R2, R184, R2, !PT ;  /* 0x00000002b8027209 */ /* 0x000fe40007810000 */
[----:B--2---:R-:W-:-:S03]  /*a0e0*/  FMNMX.FTZ R136, R136, R19, !PT ;  /* 0x0000001388887209 */ /* 0x004fc60007810000 */
[----:B------:R-:W2:Y:S01]  /*a0f0*/  SHFL.BFLY PT, R7, R2, 0x2, 0x1f ;  /* 0x0c401f0002077f89 */ /* 0x000ea200000e0000 */
[C---:B------:R-:W-:Y:S01]  /*a100*/  FSETP.NEU.FTZ.AND P6, PT, R136.reuse, -INF , PT ;  /* 0xff8000008800780b */ /* 0x040fe20003fdd000 */
[----:B------:R-:W-:Y:S01]  /*a110*/  FMUL.FTZ R5, R136, c[0x0][0x23c] ;  /* 0x00008f0088057a20 */ /* 0x000fe20000410000 */
[----:B---3--:R-:W-:Y:S02]  /*a120*/  FMNMX.FTZ R135, R135, R6, !PT ;  /* 0x0000000687877209 */ /* 0x008fe40007810000 */
[----:B------:R-:W3:Y:S02]  /*a130*/  SHFL.BFLY PT, R6, R134, 0x1, 0x1f ;  /* 0x0c201f0086067f89 */ /* 0x000ee400000e0000 */
[----:B------:R-:W-:Y:S01]  /*a140*/  FSEL R0, R5, RZ, P6 ;  /* 0x000000ff05007208 */ /* 0x000fe20003000000 */
[C---:B------:R-:W-:Y:S01]  /*a150*/  FMUL.FTZ R8, R135.reuse, c[0x0][0x23c] ;  /* 0x00008f0087087a20 */ /* 0x040fe20000410000 */
[----:B------:R-:W-:-:S03]  /*a160*/  FSETP.NEU.FTZ.AND P5, PT, R135, -INF , PT ;  /* 0xff8000008700780b */ /* 0x000fc60003fbd000 */
[--C-:B------:R-:W-:Y:S01]  /*a170*/  FFMA.FTZ R3, R25, c[0x0][0x23c], -R0.reuse ;  /* 0x00008f0019037a23 */ /* 0x100fe20000010800 */
[----:B------:R-:W-:Y:S01]  /*a180*/  FSEL R8, R8, RZ, P5 ;  /* 0x000000ff08087208 */ /* 0x000fe20002800000 */
[----:B------:R-:W-:Y:S02]  /*a190*/  FFMA.FTZ R5, R24, c[0x0][0x23c], -R0 ;  /* 0x00008f0018057a23 */ /* 0x000fe40000010800 */
[----:B------:R4:W-:Y:S01]  /*a1a0*/  MUFU.EX2 R232, R3 ;  /* 0x0000000300e87308 */ /* 0x0009e20000000800 */
[----:B--2---:R-:W-:-:S07]  /*a1b0*/  FMNMX.FTZ R2, R7, R2, !PT ;  /* 0x0000000207027209 */ /* 0x004fce0007810000 */
[----:B------:R2:W-:Y:S01]  /*a1c0*/  MUFU.EX2 R234, R5 ;  /* 0x0000000500ea7308 */ /* 0x0005e20000000800 */
[--C-:B----4-:R-:W-:Y:S01]  /*a1d0*/  FFMA.FTZ R3, R27, c[0x0][0x23c], -R0.reuse ;  /* 0x00008f001b037a23 */ /* 0x110fe20000010800 */
[----:B------:R-:W4:Y:S06]  /*a1e0*/  SHFL.BFLY PT, R7, R2, 0x1, 0x1f ;  /* 0x0c201f0002077f89 */ /* 0x000f2c00000e0000 */
[----:B------:R5:W1:Y:S01]  /*a1f0*/  MUFU.EX2 R233, R3 ;  /* 0x0000000300e97308 */ /* 0x000a620000000800 */
[----:B------:R-:W-:Y:S02]  /*a200*/  FFMA.FTZ R13, R13, c[0x0][0x23c], -R0 ;  /* 0x00008f000d0d7a23 */ /* 0x000fe40000010800 */
[----:B--2---:R-:W-:Y:S01]  /*a210*/  FFMA.FTZ R5, R26, c[0x0][0x23c], -R8 ;  /* 0x00008f001a057a23 */ /* 0x004fe20000010808 */
[----:B---3--:R-:W-:-:S04]  /*a220*/  FMNMX.FTZ R134, R134, R6, !PT ;  /* 0x0000000686867209 */ /* 0x008fc80007810000 */
[----:B------:R2:W-:Y:S01]  /*a230*/  MUFU.EX2 R202, R5 ;  /* 0x0000000500ca7308 */ /* 0x0005e20000000800 */
[----:B-----5:R-:W-:-:S04]  /*a240*/  SHF.R.U32.HI R3, RZ, 0x8, R14 ;  /* 0x00000008ff037819 */ /* 0x020fc8000001160e */
[----:B------:R-:W-:Y:S02]  /*a250*/  PRMT R25, R16, 0x5410, R3 ;  /* 0x0000541010197816 */ /* 0x000fe40000000003 */
[----:B------:R-:W-:Y:S01]  /*a260*/  LOP3.LUT R3, R15, 0xff, RZ, 0xc0, !PT ;  /* 0x000000ff0f037812 */ /* 0x000fe200078ec0ff */
[----:B--2---:R-:W-:Y:S01]  /*a270*/  FFMA.FTZ R5, R29, c[0x0][0x23c], -R8 ;  /* 0x00008f001d057a23 */ /* 0x004fe20000010808 */
[----:B------:R2:W-:Y:S02]  /*a280*/  MUFU.EX2 R235, R13 ;  /* 0x0000000d00eb7308 */ /* 0x0005e40000000800 */
[----:B------:R-:W-:Y:S02]  /*a290*/  PRMT R29, R3, 0x5410, R17 ;  /* 0x00005410031d7816 */ /* 0x000fe40000000011 */
[----:B------:R-:W-:Y:S02]  /*a2a0*/  LOP3.LUT R3, R4, 0xffff, RZ, 0xc0, !PT ;  /* 0x0000ffff04037812 */ /* 0x000fe400078ec0ff */
[----:B------:R-:W-:-:S02]  /*a2b0*/  FSETP.NEU.FTZ.AND P4, PT, R134, -INF , PT ;  /* 0xff8000008600780b */ /* 0x000fc40003f9d000 */
[----:B------:R3:W-:Y:S01]  /*a2c0*/  MUFU.EX2 R201, R5 ;  /* 0x0000000500c97308 */ /* 0x0007e20000000800 */
[----:B------:R-:W-:Y:S02]  /*a2d0*/  SHF.R.U32.HI R6, RZ, 0x8, R3 ;  /* 0x00000008ff067819 */ /* 0x000fe40000011603 */
[----:B------:R-:W-:Y:S01]  /*a2e0*/  LOP3.LUT R3, R4, 0xff, RZ, 0xc0, !PT ;  /* 0x000000ff04037812 */ /* 0x000fe200078ec0ff */
[----:B--2---:R-:W-:Y:S02]  /*a2f0*/  FMUL.FTZ R13, R134, c[0x0][0x23c] ;  /* 0x00008f00860d7a20 */ /* 0x004fe40000410000 */
[----:B---3--:R-:W-:-:S03]  /*a300*/  FFMA.FTZ R5, R30, c[0x0][0x23c], -R8 ;  /* 0x00008f001e057a23 */ /* 0x008fc60000010808 */
[----:B------:R-:W-:Y:S01]  /*a310*/  FSEL R13, R13, RZ, P4 ;  /* 0x000000ff0d0d7208 */ /* 0x000fe20002000000 */
[----:B------:R2:W-:Y:S01]  /*a320*/  MUFU.EX2 R199, R5 ;  /* 0x0000000500c77308 */ /* 0x0005e20000000800 */
[----:B------:R-:W-:-:S03]  /*a330*/  PRMT R20, R3, 0x5410, R6 ;  /* 0x0000541003147816 */ /* 0x000fc60000000006 */
[----:B------:R-:W-:Y:S01]  /*a340*/  FFMA.FTZ R3, R28, c[0x0][0x23c], -R13 ;  /* 0x00008f001c037a23 */ /* 0x000fe2000001080d */
[----:B----4-:R-:W-:-:S03]  /*a350*/  FMNMX.FTZ R2, R2, R7, !PT ;  /* 0x0000000702027209 */ /* 0x010fc60007810000 */
[----:B------:R-:W-:Y:S01]  /*a360*/  MUFU.EX2 R198, R3 ;  /* 0x0000000300c67308 */ /* 0x000fe20000000800 */
[----:B--2---:R-:W-:-:S07]  /*a370*/  FFMA.FTZ R5, R132, c[0x0][0x23c], -R8 ;  /* 0x00008f0084057a23 */ /* 0x004fce0000010808 */
[----:B------:R2:W3:Y:S01]  /*a380*/  MUFU.EX2 R200, R5 ;  /* 0x0000000500c87308 */ /* 0x0004e20000000800 */
[C---:B------:R-:W-:Y:S01]  /*a390*/  FMUL.FTZ R15, R2.reuse, c[0x0][0x23c] ;  /* 0x00008f00020f7a20 */ /* 0x040fe20000410000 */
[----:B------:R-:W-:Y:S02]  /*a3a0*/  FSETP.NEU.FTZ.AND P1, PT, R2, -INF , PT ;  /* 0xff8000000200780b */ /* 0x000fe40003f3d000 */
[--C-:B--2---:R-:W-:Y:S02]  /*a3b0*/  SHF.R.U32.HI R5, RZ, 0x10, R4.reuse ;  /* 0x00000010ff057819 */ /* 0x104fe40000011604 */
[----:B------:R-:W-:Y:S02]  /*a3c0*/  SHF.R.U32.HI R4, RZ, 0x18, R4 ;  /* 0x00000018ff047819 */ /* 0x000fe40000011604 */
[----:B------:R-:W-:-:S04]  /*a3d0*/  LOP3.LUT R3, R5, 0xff, RZ, 0xc0, !PT ;  /* 0x000000ff05037812 */ /* 0x000fc800078ec0ff */
[----:B------:R-:W-:Y:S01]  /*a3e0*/  PRMT R24, R3, 0x5410, R4 ;  /* 0x0000541003187816 */ /* 0x000fe20000000004 */
[----:B------:R-:W-:Y:S01]  /*a3f0*/  FFMA.FTZ R3, R32, c[0x0][0x23c], -R13 ;  /* 0x00008f0020037a23 */ /* 0x000fe2000001080d */
[----:B------:R-:W-:-:S03]  /*a400*/  FSEL R15, R15, RZ, P1 ;  /* 0x000000ff0f0f7208 */ /* 0x000fc60000800000 */
[----:B------:R2:W-:Y:S01]  /*a410*/  MUFU.EX2 R196, R3 ;  /* 0x0000000300c47308 */ /* 0x0005e20000000800 */
[----:B-1----:R-:W-:Y:S02]  /*a420*/  PRMT R203, R203, 0x7054, R203 ;  /* 0x00007054cbcb7816 */ /* 0x002fe400000000cb */
[----:B--2---:R-:W-:-:S05]  /*a430*/  FSEL R3, R136, RZ, P6 ;  /* 0x000000ff88037208 */ /* 0x004fca0003000000 */
[----:B------:R-:W-:Y:S02]  /*a440*/  FADD.FTZ R6, R231, -R3 ;  /* 0x80000003e7067221 */ /* 0x000fe40000010000 */
[----:B------:R-:W-:-:S04]  /*a450*/  FFMA.FTZ R3, R33, c[0x0][0x23c], -R15 ;  /* 0x00008f0021037a23 */ /* 0x000fc8000001080f */
[----:B------:R1:W-:Y:S01]  /*a460*/  MUFU.EX2 R190, R3 ;  /* 0x0000000300be7308 */ /* 0x0003e20000000800 */
[--C-:B------:R-:W-:Y:S01]  /*a470*/  FFMA.FTZ R4, R34, c[0x0][0x23c], -R13.reuse ;  /* 0x00008f0022047a23 */ /* 0x100fe2000001080d */
[--C-:B------:R-:W-:Y:S02]  /*a480*/  HSET2.LE.AND R18, R23, R203.reuse, PT ;  /* 0x000000cb17127233 */ /* 0x100fe40003803000 */
[----:B------:R-:W-:Y:S01]  /*a490*/  HSET2.LE.AND R19, R138, R203, PT ;  /* 0x000000cb8a137233 */ /* 0x000fe20003803000 */
[----:B------:R-:W-:-:S03]  /*a4a0*/  FFMA.FTZ R5, R31, c[0x0][0x23c], -R13 ;  /* 0x00008f001f057a23 */ /* 0x000fc6000001080d */
[----:B------:R2:W-:Y:S01]  /*a4b0*/  MUFU.EX2 R191, R4 ;  /* 0x0000000400bf7308 */ /* 0x0005e20000000800 */
[----:B-1----:R-:W-:Y:S01]  /*a4c0*/  FFMA.FTZ R3, R35, c[0x0][0x23c], -R15 ;  /* 0x00008f0023037a23 */ /* 0x002fe2000001080f */
[----:B------:R-:W-:-:S06]  /*a4d0*/  HSET2.LE.AND R16, R22, R203, PT ;  /* 0x000000cb16107233 */ /* 0x000fcc0003803000 */
[----:B------:R-:W1:Y:S01]  /*a4e0*/  MUFU.EX2 R197, R5 ;  /* 0x0000000500c57308 */ /* 0x000e620000000800 */
[----:B------:R-:W-:Y:S01]  /*a4f0*/  HSET2.LE.AND R17, R21, R203, PT ;  /* 0x000000cb15117233 */ /* 0x000fe20003803000 */
[----:B------:R-:W-:Y:S06]  /*a500*/  LDSM.16.MT88.4 R32, [R207+0xa000] ;  /* 0x00a00000cf20783b */ /* 0x000fec0000004200 */
[----:B------:R4:W5:Y:S01]  /*a510*/  MUFU.EX2 R189, R3 ;  /* 0x0000000300bd7308 */ /* 0x0009620000000800 */
[----:B--2---:R-:W-:-:S05]  /*a520*/  FSEL R4, R135, RZ, P5 ;  /* 0x000000ff87047208 */ /* 0x004fca0002800000 */
[----:B------:R-:W-:Y:S01]  /*a530*/  FADD.FTZ R7, R230, -R4 ;  /* 0x80000004e6077221 */ /* 0x000fe20000010000 */
[----:B----4-:R-:W-:-:S04]  /*a540*/  F2FP.BF16.PACK_AB R3, R233, R232 ;  /* 0x000000e8e903723e */ /* 0x010fc800000010ff */
[----:B------:R-:W-:Y:S02]  /*a550*/  LOP3.LUT R18, R18, R3, RZ, 0xc0, !PT ;  /* 0x0000000312127212 */ /* 0x000fe400078ec0ff */
[----:B---3--:R-:W-:Y:S02]  /*a560*/  F2FP.BF16.PACK_AB R3, R200, R199 ;  /* 0x000000c7c803723e */ /* 0x008fe400000010ff */
[----:B------:R-:W-:Y:S02]  /*a570*/  FSEL R4, R2, RZ, P1 ;  /* 0x000000ff02047208 */ /* 0x000fe40000800000 */
[----:B------:R-:W-:Y:S02]  /*a580*/  LOP3.LUT R19, R19, R3, RZ, 0xc0, !PT ;  /* 0x0000000313137212 */ /* 0x000fe400078ec0ff */
[----:B------:R-:W-:Y:S01]  /*a590*/  F2FP.BF16.PACK_AB R3, R234, R235 ;  /* 0x000000ebea03723e */ /* 0x000fe200000010ff */
[----:B------:R-:W-:-:S03]  /*a5a0*/  FADD.FTZ R14, R228, -R4 ;  /* 0x80000004e40e7221 */ /* 0x000fc60000010000 */
[----:B------:R-:W-:Y:S01]  /*a5b0*/  LOP3.LUT R16, R16, R3, RZ, 0xc0, !PT ;  /* 0x0000000310107212 */ /* 0x000fe200078ec0ff */
[----:B------:R-:W-:Y:S01]  /*a5c0*/  FFMA.FTZ R4, R133, c[0x0][0x23c], -R15 ;  /* 0x00008f0085047a23 */ /* 0x000fe2000001080f */
[----:B------:R-:W-:Y:S02]  /*a5d0*/  F2FP.BF16.PACK_AB R3, R201, R202 ;  /* 0x000000cac903723e */ /* 0x000fe400000010ff */
[----:B------:R-:W-:Y:S01]  /*a5e0*/  FSEL R5, R134, RZ, P4 ;  /* 0x000000ff86057208 */ /* 0x000fe20002000000 */
[----:B------:R2:W-:Y:S01]  /*a5f0*/  MUFU.EX2 R188, R4 ;  /* 0x0000000400bc7308 */ /* 0x0005e20000000800 */
[----:B------:R-:W-:Y:S01]  /*a600*/  LOP3.LUT R17, R17, R3, RZ, 0xc0, !PT ;  /* 0x0000000311117212 */ /* 0x000fe200078ec0ff */
[----:B------:R-:W-:Y:S02]  /*a610*/  HSET2.LE.AND R3, R20, R203, PT ;  /* 0x000000cb14037233 */ /* 0x000fe40003803000 */
[----:B------:R-:W3:Y:S01]  /*a620*/  LDSM.16.MT88.4 R20, [R205+0xa000] ;  /* 0x00a00000cd14783b */ /* 0x000ee20000004200 */
[----:B------:R-:W-:-:S04]  /*a630*/  FADD.FTZ R5, R229, -R5 ;  /* 0x80000005e5057221 */ /* 0x000fc80000010000 */
[----:B------:R-:W-:Y:S02]  /*a640*/  FMUL.FTZ R5, R5, c[0x0][0x23c] ;  /* 0x00008f0005057a20 */ /* 0x000fe40000410000 */
[----:B--2---:R-:W-:-:S04]  /*a650*/  FFMA.FTZ R4, R137, c[0x0][0x23c], -R15 ;  /* 0x00008f0089047a23 */ /* 0x004fc8000001080f */
[----:B------:R1:W2:Y:S01]  /*a660*/  MUFU.EX2 R186, R4 ;  /* 0x0000000400ba7308 */ /* 0x0002a20000000800 */
[----:B------:R-:W-:Y:S02]  /*a670*/  FMUL.FTZ R6, R6, c[0x0][0x23c] ;  /* 0x00008f0006067a20 */ /* 0x000fe40000410000 */
[----:B------:R-:W-:Y:S02]  /*a680*/  FMUL.FTZ R7, R7, c[0x0][0x23c] ;  /* 0x00008f0007077a20 */ /* 0x000fe40000410000 */
[----:B------:R-:W-:-:S03]  /*a690*/  FMUL.FTZ R14, R14, c[0x0][0x23c] ;  /* 0x00008f000e0e7a20 */ /* 0x000fc60000410000 */
[----:B------:R5:W-:Y:S01]  /*a6a0*/  MUFU.EX2 R26, R5 ;  /* 0x00000005001a7308 */ /* 0x000be20000000800 */
[----:B-1----:R-:W-:-:S04]  /*a6b0*/  F2FP.BF16.PACK_AB R4, R197, R198 ;  /* 0x000000c6c504723e */ /* 0x002fc800000010ff */
[----:B------:R-:W-:Y:S01]  /*a6c0*/  LOP3.LUT R4, R3, R4, RZ, 0xc0, !PT ;  /* 0x0000000403047212 */ /* 0x000fe200078ec0ff */
[--C-:B------:R-:W-:Y:S01]  /*a6d0*/  HSET2.LE.AND R3, R24, R203.reuse, PT ;  /* 0x000000cb18037233 */ /* 0x100fe20003803000 */
[----:B-----5:R-:W-:Y:S01]  /*a6e0*/  F2FP.BF16.PACK_AB R5, R189, R190 ;  /* 0x000000bebd05723e */ /* 0x020fe200000010ff */
[----:B------:R1:W4:Y:S03]  /*a6f0*/  MUFU.EX2 R28, R6 ;  /* 0x00000006001c7308 */ /* 0x0003260000000800 */
[----:B------:R-:W-:Y:S01]  /*a700*/  LOP3.LUT R5, R3, R5, RZ, 0xc0, !PT ;  /* 0x0000000503057212 */ /* 0x000fe200078ec0ff */
[----:B------:R-:W-:-:S04]  /*a710*/  HSET2.LE.AND R3, R25, R203, PT ;  /* 0x000000cb19037233 */ /* 0x000fc80003803000 */
[----:B------:R5:W3:Y:S08]  /*a720*/  MUFU.EX2 R27, R7 ;  /* 0x00000007001b7308 */ /* 0x000af00000000800 */
[----:B------:R-:W3:Y:S01]  /*a730*/  MUFU.EX2 R25, R14 ;  /* 0x0000000e00197308 */ /* 0x000ee20000000800 */
[----:B-1----:R-:W-:-:S04]  /*a740*/  F2FP.BF16.PACK_AB R6, R191, R196 ;  /* 0x000000c4bf06723e */ /* 0x002fc800000010ff */
[----:B------:R-:W-:Y:S02]  /*a750*/  LOP3.LUT R6, R3, R6, RZ, 0xc0, !PT ;  /* 0x0000000603067212 */ /* 0x000fe400078ec0ff */
[----:B--2---:R-:W-:Y:S01]  /*a760*/  F2FP.BF16.PACK_AB R3, R186, R188 ;  /* 0x000000bcba03723e */ /* 0x004fe200000010ff */
[----:B-----5:R-:W-:Y:S01]  /*a770*/  HSET2.LE.AND R7, R29, R203, PT ;  /* 0x000000cb1d077233 */ /* 0x020fe20003803000 */
[-C--:B----4-:R-:W-:Y:S02]  /*a780*/  FMUL.FTZ R140, R140, R28.reuse ;  /* 0x0000001c8c8c7220 */ /* 0x090fe40000410000 */
[----:B------:R-:W-:Y:S02]  /*a790*/  FMUL.FTZ R141, R141, R28 ;  /* 0x0000001c8d8d7220 */ /* 0x000fe40000410000 */
[----:B---3--:R-:W-:Y:S01]  /*a7a0*/  FMUL.FTZ R142, R142, R27 ;  /* 0x0000001b8e8e7220 */ /* 0x008fe20000410000 */
[----:B------:R-:W-:Y:S01]  /*a7b0*/  LOP3.LUT R7, R7, R3, RZ, 0xc0, !PT ;  /* 0x0000000307077212 */ /* 0x000fe200078ec0ff */
        /* <DEDUP_REMOVED lines=17> */
[-C--:B------:R-:W-:Y:S08]  /*a8d0*/  HMMA.16816.F32.BF16 R140, R16, R20.reuse, R140 ;  /* 0x00000014108c723c */ /* 0x080ff0000004188c */
[C---:B------:R-:W-:Y:S08]  /*a8e0*/  HMMA.16816.F32.BF16 R144, R4.reuse, R20, R144 ;  /* 0x000000140490723c */ /* 0x040ff00000041890 */
[-C--:B------:R-:W-:Y:S08]  /*a8f0*/  HMMA.16816.F32.BF16 R148, R4, R22.reuse, R148 ;  /* 0x000000160494723c */ /* 0x080ff00000041894 */
[C---:B------:R-:W-:Y:S08]  /*a900*/  HMMA.16816.F32.BF16 R192, R16.reuse, R22, R152 ;  /* 0x0000001610c0723c */ /* 0x040ff00000041898 */
[----:B------:R-:W-:Y:S01]  /*a910*/  HMMA.16816.F32.BF16 R20, R16, R32, R36 ;  /* 0x000000201014723c */ /* 0x000fe20000041824 */
[----:B------:R-:W-:-:S02]  /*a920*/  FMUL.FTZ R40, R40, R26 ;  /* 0x0000001a28287220 */ /* 0x000fc40000410000 */
[----:B------:R-:W-:Y:S02]  /*a930*/  FMUL.FTZ R41, R41, R26 ;  /* 0x0000001a29297220 */ /* 0x000fe40000410000 */
[-C--:B------:R-:W-:Y:S02]  /*a940*/  FMUL.FTZ R42, R42, R25.reuse ;  /* 0x000000192a2a7220 */ /* 0x080fe40000410000 */
[----:B------:R-:W-:Y:S11]  /*a950*/  FMUL.FTZ R43, R43, R25 ;  /* 0x000000192b2b7220 */ /* 0x000ff60000410000 */
[----:B------:R-:W-:Y:S06]  /*a960*/  @!UPT UIADD3 URZ, URZ, URZ, URZ ;  /* 0x0000003f3f3ff290 */ /* 0x000fec000fffe03f */
[----:B------:R-:W-:Y:S01]  /*a970*/  MOV R177, R20 ;  /* 0x0000001400b17202 */ /* 0x000fe20000000f00 */
[----:B------:R-:W-:Y:S01]  /*a980*/  IMAD.MOV.U32 R176, RZ, RZ, R21 ;  /* 0x000000ffffb07224 */ /* 0x000fe200078e0015 */
[----:B------:R-:W-:Y:S01]  /*a990*/  MOV R154, R23 ;  /* 0x00000017009a7202 */ /* 0x000fe20000000f00 */
[----:B------:R-:W-:Y:S02]  /*a9a0*/  IMAD.MOV.U32 R155, RZ, RZ, R22 ;  /* 0x000000ffff9b7224 */ /* 0x000fe400078e0016 */
[----:B------:R-:W-:Y:S01]  /*a9b0*/  HMMA.16816.F32.BF16 R20, R4, R32, R40 ;  /* 0x000000200414723c */ /* 0x000fe20000041828 */
[-C--:B------:R-:W-:Y:S02]  /*a9c0*/  FMUL.FTZ R48, R48, R28.reuse ;  /* 0x0000001c30307220 */ /* 0x080fe40000410000 */
[----:B------:R-:W-:Y:S02]  /*a9d0*/  FMUL.FTZ R49, R49, R28 ;  /* 0x0000001c31317220 */ /* 0x000fe40000410000 */
[----:B------:R-:W-:-:S02]  /*a9e0*/  FMUL.FTZ R50, R50, R27 ;  /* 0x0000001b32327220 */ /* 0x000fc40000410000 */
[----:B------:R-:W-:Y:S11]  /*a9f0*/  FMUL.FTZ R51, R51, R27 ;  /* 0x0000001b33337220 */ /* 0x000ff60000410000 */
[----:B------:R-:W-:Y:S06]  /*aa00*/  @!UPT UIADD3 URZ, URZ, URZ, URZ ;  /* 0x0000003f3f3ff290 */ /* 0x000fec000fffe03f */
[----:B------:R-:W-:Y:S01]  /*aa10*/  IMAD.MOV.U32 R41, RZ, RZ, R22 ;  /* 0x000000ffff297224 */ /* 0x000fe200078e0016 */
[----:B------:R-:W-:Y:S01]  /*aa20*/  MOV R33, R20 ;  /* 0x0000001400217202 */ /* 0x000fe20000000f00 */
[----:B------:R-:W-:Y:S02]  /*aa30*/  IMAD.MOV.U32 R40, RZ, RZ, R23 ;  /* 0x000000ffff287224 */ /* 0x000fe400078e0017 */
[----:B------:R-:W-:Y:S02]  /*aa40*/  IMAD.MOV.U32 R32, RZ, RZ, R21 ;  /* 0x000000ffff207224 */ /* 0x000fe400078e0015 */
[----:B------:R-:W1:Y:S01]  /*aa50*/  LDSM.16.MT88.4 R20, [R210+0xa000] ;  /* 0x00a00000d214783b */ /* 0x000e620000004200 */
[----:B------:R-:W-:Y:S01]  /*aa60*/  HMMA.16816.F32.BF16 R36, R16, R34, R48 ;  /* 0x000000221024723c */ /* 0x000fe20000041830 */
[-C--:B------:R-:W-:Y:S02]  /*aa70*/  FMUL.FTZ R44, R44, R26.reuse ;  /* 0x0000001a2c2c7220 */ /* 0x080fe40000410000 */
[----:B------:R-:W-:-:S02]  /*aa80*/  FMUL.FTZ R45, R45, R26 ;  /* 0x0000001a2d2d7220 */ /* 0x000fc40000410000 */
[-C--:B------:R-:W-:Y:S02]  /*aa90*/  FMUL.FTZ R46, R46, R25.reuse ;  /* 0x000000192e2e7220 */ /* 0x080fe40000410000 */
[----:B------:R-:W-:Y:S02]  /*aaa0*/  FMUL.FTZ R47, R47, R25 ;  /* 0x000000192f2f7220 */ /* 0x000fe40000410000 */
[-C--:B------:R-:W-:Y:S02]  /*aab0*/  FMUL.FTZ R52, R52, R28.reuse ;  /* 0x0000001c34347220 */ /* 0x080fe40000410000 */
[----:B------:R-:W-:Y:S02]  /*aac0*/  FMUL.FTZ R53, R53, R28 ;  /* 0x0000001c35357220 */ /* 0x000fe40000410000 */
[-C--:B------:R-:W-:Y:S02]  /*aad0*/  FMUL.FTZ R54, R54, R27.reuse ;  /* 0x0000001b36367220 */ /* 0x080fe40000410000 */
[----:B------:R-:W-:Y:S01]  /*aae0*/  FMUL.FTZ R55, R55, R27 ;  /* 0x0000001b37377220 */ /* 0x000fe20000410000 */
[----:B------:R-:W-:Y:S08]  /*aaf0*/  HMMA.16816.F32.BF16 R228, R4, R34, R44 ;  /* 0x0000002204e4723c */ /* 0x000ff0000004182c */
[----:B------:R-:W-:Y:S01]  /*ab00*/  IMAD.MOV.U32 R42, RZ, RZ, R38 ;  /* 0x000000ffff2a7224 */ /* 0x000fe200078e0026 */
[----:B------:R-:W-:Y:S01]  /*ab10*/  MOV R35, R39 ;  /* 0x0000002700237202 */ /* 0x000fe20000000f00 */
[----:B------:R-:W-:-:S02]  /*ab20*/  IMAD.MOV.U32 R34, RZ, RZ, R37 ;  /* 0x000000ffff227224 */ /* 0x000fc400078e0025 */
[----:B------:R-:W-:Y:S02]  /*ab30*/  IMAD.MOV.U32 R138, RZ, RZ, R36 ;  /* 0x000000ffff8a7224 */ /* 0x000fe400078e0024 */
[----:B-1----:R-:W-:Y:S01]  /*ab40*/  HMMA.16816.F32.BF16 R36, R16, R20, R52 ;  /* 0x000000141024723c */ /* 0x002fe20000041834 */
[-C--:B------:R-:W-:Y:S02]  /*ab50*/  FMUL.FTZ R64, R64, R28.reuse ;  /* 0x0000001c40407220 */ /* 0x080fe40000410000 */
[----:B------:R-:W-:Y:S02]  /*ab60*/  FMUL.FTZ R65, R65, R28 ;  /* 0x0000001c41417220 */ /* 0x000fe40000410000 */
[-C--:B------:R-:W-:Y:S02]  /*ab70*/  FMUL.FTZ R66, R66, R27.reuse ;  /* 0x0000001b42427220 */ /* 0x080fe40000410000 */
[----:B------:R-:W-:-:S07]  /*ab80*/  FMUL.FTZ R67, R67, R27 ;  /* 0x0000001b43437220 */ /* 0x000fce0000410000 */
[----:B------:R-:W-:Y:S10]  /*ab90*/  HMMA.16816.F32.BF16 R44, R16, R22, R64 ;  /* 0x00000016102c723c */ /* 0x000ff40000041840 */
[----:B------:R-:W-:Y:S01]  /*aba0*/  MOV R137, R37 ;  /* 0x0000002500897202 */ /* 0x000fe20000000f00 */
[----:B------:R-:W-:Y:S01]  /*abb0*/  IMAD.MOV.U32 R31, RZ, RZ, R38 ;  /* 0x000000ffff1f7224 */ /* 0x000fe200078e0026 */
[----:B------:R-:W-:Y:S01]  /*abc0*/  MOV R14, R36 ;  /* 0x00000024000e7202 */ /* 0x000fe20000000f00 */
[----:B------:R-:W-:-:S02]  /*abd0*/  IMAD.MOV.U32 R24, RZ, RZ, R39 ;  /* 0x000000ffff187224 */ /* 0x000fc400078e0027 */
[----:B------:R-:W1:Y:S01]  /*abe0*/  LDSM.16.MT88.4 R36, [R209+0xa000] ;  /* 0x00a00000d124783b */ /* 0x000e620000004200 */
[-C--:B------:R-:W-:Y:S02]  /*abf0*/  FMUL.FTZ R56, R56, R26.reuse ;  /* 0x0000001a38387220 */ /* 0x080fe40000410000 */
[----:B------:R-:W-:Y:S02]  /*ac00*/  FMUL.FTZ R57, R57, R26 ;  /* 0x0000001a39397220 */ /* 0x000fe40000410000 */
[-C--:B------:R-:W-:Y:S02]  /*ac10*/  FMUL.FTZ R58, R58, R25.reuse ;  /* 0x000000193a3a7220 */ /* 0x080fe40000410000 */
[----:B------:R-:W-:Y:S02]  /*ac20*/  FMUL.FTZ R59, R59, R25 ;  /* 0x000000193b3b7220 */ /* 0x000fe40000410000 */
[----:B------:R-:W-:Y:S01]  /*ac30*/  IMAD.MOV.U32 R133, RZ, RZ, R45 ;  /* 0x000000ffff857224 */ /* 0x000fe200078e002d */
[----:B------:R-:W-:Y:S01]  /*ac40*/  MOV R132, R46 ;  /* 0x0000002e00847202 */ /* 0x000fe20000000f00 */
[----:B------:R-:W-:-:S03]  /*ac50*/  IMAD.MOV.U32 R3, RZ, RZ, R44 ;  /* 0x000000ffff037224 */ /* 0x000fc600078e002c */
[----:B------:R-:W-:Y:S07]  /*ac60*/  HMMA.16816.F32.BF16 R56, R4, R20, R56 ;  /* 0x000000140438723c */ /* 0x000fee0000041838 */
[----:B------:R-:W-:Y:S02]  /*ac70*/  IMAD.MOV.U32 R20, RZ, RZ, R47 ;  /* 0x000000ffff147224 */ /* 0x000fe400078e002f */
        /* <DEDUP_REMOVED lines=13> */
[-C--:B-1----:R-:W-:Y:S01]  /*ad50*/  HMMA.16816.F32.BF16 R68, R16, R36.reuse, R68 ;  /* 0x000000241044723c */ /* 0x082fe20000041844 */
[----:B------:R-:W-:Y:S01]  /*ad60*/  IMAD.MOV.U32 R64, RZ, RZ, R42 ;  /* 0x000000ffff407224 */ /* 0x000fe200078e002a */
[----:B------:R-:W-:Y:S01]  /*ad70*/  MOV R65, R35 ;  /* 0x0000002300417202 */ /* 0x000fe20000000f00 */
[----:B------:R-:W-:Y:S01]  /*ad80*/  IMAD.MOV.U32 R48, RZ, RZ, R41 ;  /* 0x000000ffff307224 */ /* 0x000fe200078e0029 */
[----:B------:R-:W-:Y:S01]  /*ad90*/  MOV R49, R40 ;  /* 0x0000002800317202 */ /* 0x000fe20000000f00 */
[----:B------:R-:W-:Y:S01]  /*ada0*/  IMAD.MOV.U32 R66, RZ, RZ, R33 ;  /* 0x000000ffff427224 */ /* 0x000fe200078e0021 */
[----:B------:R-:W-:Y:S01]  /*adb0*/  LDSM.16.MT88.4 R40, [R210+0xb000] ;  /* 0x00b00000d228783b */ /* 0x000fe20000004200 */
[----:B------:R-:W-:Y:S01]  /*adc0*/  IMAD.MOV.U32 R67, RZ, RZ, R32 ;  /* 0x000000ffff437224 */ /* 0x000fe200078e0020 */
[C---:B------:R-:W-:Y:S07]  /*add0*/  HMMA.16816.F32.BF16 R72, R4.reuse, R36, R72 ;  /* 0x000000240448723c */ /* 0x040fee0000041848 */
[----:B------:R-:W-:Y:S01]  /*ade0*/  IMAD.MOV.U32 R37, RZ, RZ, R34 ;  /* 0x000000ffff257224 */ /* 0x000fe200078e0022 */
[----:B------:R-:W-:Y:S01]  /*adf0*/  HMMA.16816.F32.BF16 R60, R4, R22, R60 ;  /* 0x00000016043c723c */ /* 0x000fe2000004183c */
[----:B------:R-:W-:Y:S01]  /*ae00*/  IMAD.MOV.U32 R36, RZ, RZ, R20 ;  /* 0x000000ffff247224 */ /* 0x000fe200078e0014 */
[----:B------:R-:W-:Y:S04]  /*ae10*/  LDSM.16.MT88.4 R32, [R207+0xb000] ;  /* 0x00b00000cf20783b */ /* 0x000fe80000004200 */
[----:B------:R-:W1:Y:S01]  /*ae20*/  LDSM.16.MT88.4 R20, [R205+0xb000] ;  /* 0x00b00000cd14783b */ /* 0x000e620000004200 */
[----:B------:R-:W-:-:S02]  /*ae30*/  FMUL.FTZ R168, R168, R26 ;  /* 0x0000001aa8a87220 */ /* 0x000fc40000410000 */
[----:B------:R-:W-:Y:S02]  /*ae40*/  FMUL.FTZ R169, R169, R26 ;  /* 0x0000001aa9a97220 */ /* 0x000fe40000410000 */
[-C--:B------:R-:W-:Y:S02]  /*ae50*/  FMUL.FTZ R170, R170, R25.reuse ;  /* 0x00000019aaaa7220 */ /* 0x080fe40000410000 */
[----:B------:R-:W-:-:S07]  /*ae60*/  FMUL.FTZ R171, R171, R25 ;  /* 0x00000019abab7220 */ /* 0x000fce0000410000 */
[----:B--2---:R-:W-:Y:S07]  /*ae70*/  HMMA.16816.F32.BF16 R52, R4, R46, R168 ;  /* 0x0000002e0434723c */ /* 0x004fee00000418a8 */
[----:B------:R-:W-:Y:S02]  /*ae80*/  IMAD.MOV.U32 R169, RZ, RZ, R3 ;  /* 0x000000ffffa97224 */ /* 0x000fe400078e0003 */
[----:B------:R-:W-:Y:S02]  /*ae90*/  FFMA.FTZ R3, R226, c[0x0][0x23c], -R0 ;  /* 0x00008f00e2037a23 */ /* 0x000fe40000010800 */
[----:B------:R-:W-:-:S02]  /*aea0*/  IMAD.MOV.U32 R171, RZ, RZ, R132 ;  /* 0x000000ffffab7224 */ /* 0x000fc400078e0084 */
[----:B------:R2:W-:Y:S01]  /*aeb0*/  MUFU.EX2 R132, R3 ;  /* 0x0000000300847308 */ /* 0x0005e20000000800 */
[-C--:B------:R-:W-:Y:S01]  /*aec0*/  FMUL.FTZ R76, R76, R26.reuse ;  /* 0x0000001a4c4c7220 */ /* 0x080fe20000410000 */
[----:B------:R-:W-:Y:S01]  /*aed0*/  MOV R170, R133 ;  /* 0x0000008500aa7202 */ /* 0x000fe20000000f00 */
[-C--:B------:R-:W-:Y:S02]  /*aee0*/  FMUL.FTZ R77, R77, R26.reuse ;  /* 0x0000001a4d4d7220 */ /* 0x080fe40000410000 */
[-C--:B------:R-:W-:Y:S02]  /*aef0*/  FMUL.FTZ R88, R88, R26.reuse ;  /* 0x0000001a58587220 */ /* 0x080fe40000410000 */
[-C--:B------:R-:W-:Y:S02]  /*af00*/  FMUL.FTZ R78, R78, R25.reuse ;  /* 0x000000194e4e7220 */ /* 0x080fe40000410000 */
[----:B------:R-:W-:Y:S02]  /*af10*/  FMUL.FTZ R79, R79, R25 ;  /* 0x000000194f4f7220 */ /* 0x000fe40000410000 */
[----:B------:R-:W-:-:S02]  /*af20*/  FMUL.FTZ R89, R89, R26 ;  /* 0x0000001a59597220 */ /* 0x000fc40000410000 */
[-C--:B------:R-:W-:Y:S02]  /*af30*/  FMUL.FTZ R92, R92, R26.reuse ;  /* 0x0000001a5c5c7220 */ /* 0x080fe40000410000 */
[----:B--2---:R-:W-:Y:S02]  /*af40*/  FFMA.FTZ R3, R227, c[0x0][0x23c], -R0 ;  /* 0x00008f00e3037a23 */ /* 0x004fe40000010800 */
[----:B------:R-:W-:Y:S02]  /*af50*/  FMUL.FTZ R93, R93, R26 ;  /* 0x0000001a5d5d7220 */ /* 0x000fe40000410000 */
[-C--:B------:R-:W-:Y:S01]  /*af60*/  FMUL.FTZ R90, R90, R25.reuse ;  /* 0x000000195a5a7220 */ /* 0x080fe20000410000 */
[----:B------:R2:W-:Y:S01]  /*af70*/  MUFU.EX2 R133, R3 ;  /* 0x0000000300857308 */ /* 0x0005e20000000800 */
[-C--:B------:R-:W-:Y:S02]  /*af80*/  FMUL.FTZ R91, R91, R25.reuse ;  /* 0x000000195b5b7220 */ /* 0x080fe40000410000 */
        /* <DEDUP_REMOVED lines=22> */
[--C-:B--2---:R-:W-:Y:S02]  /*b0f0*/  FFMA.FTZ R3, R225, c[0x0][0x23c], -R0.reuse ;  /* 0x00008f00e1037a23 */ /* 0x104fe40000010800 */
[----:B------:R-:W-:Y:S02]  /*b100*/  FFMA.FTZ R0, R224, c[0x0][0x23c], -R0 ;  /* 0x00008f00e0007a23 */ /* 0x000fe40000010800 */
        /* <DEDUP_REMOVED lines=12> */
[----:B------:R-:W-:Y:S01]  /*b1d0*/  IMAD.MOV.U32 R227, RZ, RZ, R36 ;  /* 0x000000ffffe37224 */ /* 0x000fe200078e0024 */
[----:B------:R-:W-:Y:S01]  /*b1e0*/  MOV R36, R138 ;  /* 0x0000008a00247202 */ /* 0x000fe20000000f00 */
[----:B------:R-:W-:Y:S01]  /*b1f0*/  HMMA.16816.F32.BF16 R76, R4, R38, R76 ;  /* 0x00000026044c723c */ /* 0x000fe2000004184c */
[----:B------:R2:W-:Y:S01]  /*b200*/  MUFU.EX2 R138, R0 ;  /* 0x00000000008a7308 */ /* 0x0005e20000000800 */
[----:B------:R-:W-:Y:S01]  /*b210*/  MOV R224, R169 ;  /* 0x000000a900e07202 */ /* 0x000fe20000000f00 */
[----:B------:R-:W-:Y:S01]  /*b220*/  IMAD.MOV.U32 R153, RZ, RZ, R192 ;  /* 0x000000ffff997224 */ /* 0x000fe200078e00c0 */
[----:B------:R-:W-:-:S04]  /*b230*/  MOV R152, R193 ;  /* 0x000000c100987202 */ /* 0x000fc80000000f00 */
[----:B-1----:R-:W-:Y:S01]  /*b240*/  HMMA.16816.F32.BF16 R88, R4, R20, R88 ;  /* 0x000000140458723c */ /* 0x002fe20000041858 */
[----:B------:R-:W-:Y:S01]  /*b250*/  IMAD.MOV.U32 R30, RZ, RZ, R194 ;  /* 0x000000ffff1e7224 */ /* 0x000fe200078e00c2 */
[----:B------:R-:W-:Y:S01]  /*b260*/  MOV R168, R14 ;  /* 0x0000000e00a87202 */ /* 0x000fe20000000f00 */
[----:B------:R-:W-:-:S05]  /*b270*/  IMAD.MOV.U32 R29, RZ, RZ, R195 ;  /* 0x000000ffff1d7224 */ /* 0x000fca00078e00c3 */
[----:B------:R-:W-:Y:S01]  /*b280*/  HMMA.16816.F32.BF16 R92, R4, R22, R92 ;  /* 0x00000016045c723c */ /* 0x000fe2000004185c */
[----:B--2---:R-:W-:Y:S02]  /*b290*/  FFMA.FTZ R0, R237, c[0x0][0x23c], -R8 ;  /* 0x00008f00ed007a23 */ /* 0x004fe40000010808 */
[----:B------:R-:W-:-:S05]  /*b2a0*/  IMAD.MOV.U32 R169, RZ, RZ, R137 ;  /* 0x000000ffffa97224 */ /* 0x000fca00078e0089 */
[C---:B------:R-:W-:Y:S01]  /*b2b0*/  HMMA.16816.F32.BF16 R100, R4.reuse, R32, R100 ;  /* 0x000000200464723c */ /* 0x040fe20000041864 */
[----:B------:R1:W-:Y:S07]  /*b2c0*/  MUFU.EX2 R137, R3 ;  /* 0x0000000300897308 */ /* 0x0003ee0000000800 */
[----:B------:R-:W-:Y:S01]  /*b2d0*/  HMMA.16816.F32.BF16 R104, R4, R34, R104 ;  /* 0x000000220468723c */ /* 0x000fe20000041868 */
[----:B------:R-:W-:-:S07]  /*b2e0*/  FMUL.FTZ R108, R108, R28 ;  /* 0x0000001c6c6c7220 */ /* 0x000fce0000410000 */
[----:B------:R-:W-:Y:S01]  /*b2f0*/  HMMA.16816.F32.BF16 R112, R4, R40, R112 ;  /* 0x000000280470723c */ /* 0x000fe20000041870 */
[----:B------:R-:W-:-:S07]  /*b300*/  FMUL.FTZ R109, R109, R28 ;  /* 0x0000001c6d6d7220 */ /* 0x000fce0000410000 */
[----:B------:R-:W-:Y:S01]  /*b310*/  HMMA.16816.F32.BF16 R116, R4, R42, R116 ;  /* 0x0000002a0474723c */ /* 0x000fe20000041874 */
[----:B------:R-:W-:-:S07]  /*b320*/  FMUL.FTZ R110, R110, R27 ;  /* 0x0000001b6e6e7220 */ /* 0x000fce0000410000 */
[----:B------:R-:W-:Y:S01]  /*b330*/  HMMA.16816.F32.BF16 R124, R4, R44, R124 ;  /* 0x0000002c047c723c */ /* 0x000fe2000004187c */
[----:B------:R-:W-:-:S06]  /*b340*/  FMUL.FTZ R111, R111, R27 ;  /* 0x0000001b6f6f7220 */ /* 0x000fcc0000410000 */
[----:B------:R-:W-:Y:S01]  /*b350*/  IMAD.WIDE.U32 R4, R175, -0x2daee0ad, RZ ;  /* 0xd2511f53af047825 */ /* 0x000fe200078e00ff */
[C---:B------:R-:W-:Y:S01]  /*b360*/  HMMA.16816.F32.BF16 R156, R16.reuse, R32, R156 ;  /* 0x00000020109c723c */ /* 0x040fe2000004189c */
[----:B------:R2:W-:Y:S03]  /*b370*/  MUFU.EX2 R32, R0 ;  /* 0x0000000000207308 */ /* 0x0005e60000000800 */
[----:B-1----:R-:W-:Y:S02]  /*b380*/  LOP3.LUT R3, R5, UR17, R174, 0x96, !PT ;  /* 0x0000001105037c12 */ /* 0x002fe4000f8e96ae */
[----:B------:R-:W-:Y:S02]  /*b390*/  LOP3.LUT R14, R4, 0xffff, RZ, 0xc0, !PT ;  /* 0x0000ffff040e7812 */ /* 0x000fe400078ec0ff */
[----:B------:R-:W-:Y:S01]  /*b3a0*/  HMMA.16816.F32.BF16 R84, R16, R20, R84 ;  /* 0x000000141054723c */ /* 0x000fe20000041854 */
[----:B------:R-:W-:Y:S01]  /*b3b0*/  MOV R226, R171 ;  /* 0x000000ab00e27202 */ /* 0x000fe20000000f00 */
[----:B------:R-:W-:-:S05]  /*b3c0*/  IMAD.MOV.U32 R171, RZ, RZ, R24 ;  /* 0x000000ffffab7224 */ /* 0x000fca00078e0018 */
[----:B------:R-:W-:Y:S01]  /*b3d0*/  SHF.R.U32.HI R21, RZ, 0x10, R4 ;  /* 0x00000010ff157819 */ /* 0x000fe20000011604 */
[----:B------:R-:W-:Y:S01]  /*b3e0*/  HMMA.16816.F32.BF16 R192, R16, R22, R96 ;  /* 0x0000001610c0723c */ /* 0x000fe20000041860 */
[----:B--2---:R-:W-:-:S06]  /*b3f0*/  FFMA.FTZ R0, R239, c[0x0][0x23c], -R8 ;  /* 0x00008f00ef007a23 */ /* 0x004fcc0000010808 */
[----:B------:R-:W-:Y:S02]  /*b400*/  LOP3.LUT R22, R4, 0xff, RZ, 0xc0, !PT ;  /* 0x000000ff04167812 */ /* 0x000fe400078ec0ff */
[----:B------:R-:W-:Y:S01]  /*b410*/  SHF.R.U32.HI R23, RZ, 0x18, R4 ;  /* 0x00000018ff177819 */ /* 0x000fe20000011604 */
[----:B------:R-:W-:Y:S01]  /*b420*/  IMAD.WIDE.U32 R4, R173, -0x2daee0ad, RZ ;  /* 0xd2511f53ad047825 */ /* 0x000fe200078e00ff */
[----:B------:R1:W-:Y:S03]  /*b430*/  MUFU.EX2 R33, R0 ;  /* 0x0000000000217308 */ /* 0x0003e60000000800 */
[----:B------:R-:W-:Y:S01]  /*b440*/  FFMA.FTZ R6, R240, c[0x0][0x23c], -R8 ;  /* 0x00008f00f0067a23 */ /* 0x000fe20000010808 */
[----:B------:R-:W-:Y:S02]  /*b450*/  LOP3.LUT R7, R4, 0xffff, RZ, 0xc0, !PT ;  /* 0x0000ffff04077812 */ /* 0x000fe400078ec0ff */
[----:B------:R-:W-:-:S02]  /*b460*/  SHF.R.U32.HI R20, RZ, 0x10, R4 ;  /* 0x00000010ff147819 */ /* 0x000fc40000011604 */
[----:B------:R-:W-:Y:S01]  /*b470*/  SHF.R.U32.HI R24, RZ, 0x18, R4 ;  /* 0x00000018ff187819 */ /* 0x000fe20000011604 */
[----:B------:R-:W-:Y:S01]  /*b480*/  HMMA.16816.F32.BF16 R180, R16, R34, R108 ;  /* 0x0000002210b4723c */ /* 0x000fe2000004186c */
[----:B-1----:R-:W-:Y:S01]  /*b490*/  FFMA.FTZ R0, R242, c[0x0][0x23c], -R8 ;  /* 0x00008f00f2007a23 */ /* 0x002fe20000010808 */
[----:B------:R-:W-:Y:S01]  /*b4a0*/  LOP3.LUT R8, R4, 0xff, RZ, 0xc0, !PT ;  /* 0x000000ff04087812 */ /* 0x000fe200078ec0ff */
[----:B------:R-:W-:Y:S01]  /*b4b0*/  IMAD.MOV.U32 R225, RZ, RZ, R170 ;  /* 0x000000ffffe17224 */ /* 0x000fe200078e00aa */
[----:B------:R-:W-:Y:S01]  /*b4c0*/  SHF.R.U32.HI R4, RZ, 0x8, R14 ;  /* 0x00000008ff047819 */ /* 0x000fe2000001160e */
[----:B------:R1:W-:Y:S01]  /*b4d0*/  MUFU.EX2 R35, R0 ;  /* 0x0000000000237308 */ /* 0x0003e20000000800 */
[----:B------:R-:W-:Y:S02]  /*b4e0*/  IMAD.MOV.U32 R98, RZ, RZ, R30 ;  /* 0x000000ffff627224 */ /* 0x000fe400078e001e */
[-C--:B------:R-:W-:Y:S01]  /*b4f0*/  FMUL.FTZ R80, R80, R28.reuse ;  /* 0x0000001c50507220 */ /* 0x080fe20000410000 */
[----:B------:R-:W-:Y:S01]  /*b500*/  PRMT R22, R22, 0x5410, R4 ;  /* 0x0000541016167816 */ /* 0x000fe20000000004 */
[-C--:B------:R-:W-:Y:S01]  /*b510*/  FMUL.FTZ R81, R81, R28.reuse ;  /* 0x0000001c51517220 */ /* 0x080fe20000410000 */
[----:B------:R-:W-:Y:S01]  /*b520*/  SHF.R.U32.HI R4, RZ, 0x8, R7 ;  /* 0x00000008ff047819 */ /* 0x000fe20000011607 */
[----:B------:R-:W-:Y:S01]  /*b530*/  FMUL.FTZ R82, R82, R27 ;  /* 0x0000001b52527220 */ /* 0x000fe20000410000 */
[----:B------:R-:W-:Y:S01]  /*b540*/  MOV R170, R31 ;  /* 0x0000001f00aa7202 */ /* 0x000fe20000000f00 */
[----:B------:R-:W2:Y:S01]  /*b550*/  MUFU.EX2 R34, R6 ;  /* 0x0000000600227308 */ /* 0x000ea20000000800 */
[----:B------:R-:W-:Y:S01]  /*b560*/  PRMT R14, R8, 0x5410, R4 ;  /* 0x00005410080e7816 */ /* 0x000fe20000000004 */
[----:B------:R-:W-:Y:S01]  /*b570*/  FMUL.FTZ R83, R83, R27 ;  /* 0x0000001b53537220 */ /* 0x000fe20000410000 */
[----:B------:R-:W-:Y:S01]  /*b580*/  MOV R99, R29 ;  /* 0x0000001d00637202 */ /* 0x000fe20000000f00 */
[----:B------:R-:W-:-:S02]  /*b590*/  FMUL.FTZ R160, R160, R28 ;  /* 0x0000001ca0a07220 */ /* 0x000fc40000410000 */
[-C--:B------:R-:W-:Y:S01]  /*b5a0*/  FMUL.FTZ R161, R161, R28.reuse ;  /* 0x0000001ca1a17220 */ /* 0x080fe20000410000 */
[----:B-1----:R-:W-:Y:S01]  /*b5b0*/  LOP3.LUT R0, R5, UR17, R172, 0x96, !PT ;  /* 0x0000001105007c12 */ /* 0x002fe2000f8e96ac */
[----:B------:R-:W-:Y:S01]  /*b5c0*/  FFMA.FTZ R5, R236, c[0x0][0x23c], -R13 ;  /* 0x00008f00ec057a23 */ /* 0x000fe2000001080d */
[----:B------:R-:W-:Y:S01]  /*b5d0*/  LOP3.LUT R4, R3, 0xffff, RZ, 0xc0, !PT ;  /* 0x0000ffff03047812 */ /* 0x000fe200078ec0ff */
[-C--:B------:R-:W-:Y:S02]  /*b5e0*/  FMUL.FTZ R162, R162, R27.reuse ;  /* 0x0000001ba2a27220 */ /* 0x080fe40000410000 */
[----:B------:R-:W-:Y:S01]  /*b5f0*/  FMUL.FTZ R163, R163, R27 ;  /* 0x0000001ba3a37220 */ /* 0x000fe20000410000 */
[----:B------:R1:W-:Y:S01]  /*b600*/  MUFU.EX2 R31, R5 ;  /* 0x00000005001f7308 */ /* 0x0003e20000000800 */
        /* <DEDUP_REMOVED lines=8> */
[----:B-1----:R-:W-:Y:S01]  /*b690*/  LOP3.LUT R5, R21, 0xff, RZ, 0xc0, !PT ;  /* 0x000000ff15057812 */ /* 0x002fe200078ec0ff */
[----:B------:R-:W-:-:S02]  /*b6a0*/  FFMA.FTZ R6, R238, c[0x0][0x23c], -R13 ;  /* 0x00008f00ee067a23 */ /* 0x000fc4000001080d */
[-C--:B------:R-:W-:Y:S01]  /*b6b0*/  FMUL.FTZ R128, R128, R28.reuse ;  /* 0x0000001c80807220 */ /* 0x080fe20000410000 */
[----:B------:R-:W-:Y:S01]  /*b6c0*/  PRMT R23, R5, 0x5410, R23 ;  /* 0x0000541005177816 */ /* 0x000fe20000000017 */
[----:B------:R1:W-:Y:S01]  /*b6d0*/  MUFU.EX2 R30, R6 ;  /* 0x00000006001e7308 */ /* 0x0003e20000000800 */
[----:B------:R-:W-:Y:S02]  /*b6e0*/  FFMA.FTZ R5, R243, c[0x0][0x23c], -R13 ;  /* 0x00008f00f3057a23 */ /* 0x000fe4000001080d */
[----:B------:R-:W-:Y:S02]  /*b6f0*/  FMUL.FTZ R129, R129, R28 ;  /* 0x0000001c81817220 */ /* 0x000fe40000410000 */
[-C--:B------:R-:W-:Y:S02]  /*b700*/  FMUL.FTZ R130, R130, R27.reuse ;  /* 0x0000001b82827220 */ /* 0x080fe40000410000 */
[----:B------:R-:W-:Y:S01]  /*b710*/  FMUL.FTZ R131, R131, R27 ;  /* 0x0000001b83837220 */ /* 0x000fe20000410000 */
[----:B------:R-:W-:Y:S01]  /*b720*/  LOP3.LUT R7, R20, 0xff, RZ, 0xc0, !PT ;  /* 0x000000ff14077812 */ /* 0x000fe200078ec0ff */
[----:B------:R3:W-:Y:S01]  /*b730*/  MUFU.EX2 R29, R5 ;  /* 0x00000005001d7308 */ /* 0x0007e20000000800 */
[----:B------:R-:W-:Y:S01]  /*b740*/  MOV R50, R177 ;  /* 0x000000b100327202 */ /* 0x000fe20000000f00 */
[----:B------:R-:W-:Y:S01]  /*b750*/  IMAD.MOV.U32 R51, RZ, RZ, R176 ;  /* 0x000000ffff337224 */ /* 0x000fe200078e00b0 */
[----:B------:R-:W-:Y:S01]  /*b760*/  MOV R97, R152 ;  /* 0x0000009800617202 */ /* 0x000fe20000000f00 */
[----:B------:R-:W-:Y:S01]  /*b770*/  IMAD.MOV.U32 R96, RZ, RZ, R153 ;  /* 0x000000ffff607224 */ /* 0x000fe200078e0099 */
[----:B------:R-:W-:Y:S01]  /*b780*/  MOV R237, R169 ;  /* 0x000000a900ed7202 */ /* 0x000fe20000000f00 */
[----:B------:R-:W-:Y:S01]  /*b790*/  LDSM.16.MT88.4 R108, [R207+0xb800] ;  /* 0x00b80000cf6c783b */ /* 0x000fe20000004200 */
[----:B-1----:R-:W-:-:S02]  /*b7a0*/  SHF.R.U32.HI R6, RZ, 0x8, R4 ;  /* 0x00000008ff067819 */ /* 0x002fc40000011604 */
[----:B------:R-:W-:Y:S01]  /*b7b0*/  LOP3.LUT R4, R3, 0xff, RZ, 0xc0, !PT ;  /* 0x000000ff03047812 */ /* 0x000fe200078ec0ff */
[C---:B------:R-:W-:Y:S03]  /*b7c0*/  HMMA.16816.F32.BF16 R220, R16.reuse, R38, R80 ;  /* 0x0000002610dc723c */ /* 0x040fe60000041850 */
[----:B------:R-:W-:Y:S01]  /*b7d0*/  PRMT R20, R4, 0x5410, R6 ;  /* 0x0000541004147816 */ /* 0x000fe20000000006 */
[----:B------:R-:W-:Y:S02]  /*b7e0*/  FFMA.FTZ R4, R139, c[0x0][0x23c], -R15 ;  /* 0x00008f008b047a23 */ /* 0x000fe4000001080f */
[----:B---3--:R-:W-:Y:S01]  /*b7f0*/  FFMA.FTZ R5, R244, c[0x0][0x23c], -R13 ;  /* 0x00008f00f4057a23 */ /* 0x008fe2000001080d */
[----:B------:R-:W-:Y:S01]  /*b800*/  MOV R83, R65 ;  /* 0x0000004100537202 */ /* 0x000fe20000000f00 */
[----:B------:R-:W-:Y:S01]  /*b810*/  IMAD.MOV.U32 R82, RZ, RZ, R64 ;  /* 0x000000ffff527224 */ /* 0x000fe200078e0040 */
[----:B------:R-:W-:Y:S01]  /*b820*/  PRMT R21, R7, 0x5410, R24 ;  /* 0x0000541007157816 */ /* 0x000fe20000000018 */
[C---:B------:R-:W-:Y:S01]  /*b830*/  HMMA.16816.F32.BF16 R160, R16.reuse, R40, R160 ;  /* 0x0000002810a0723c */ /* 0x040fe200000418a0 */
[----:B------:R-:W-:Y:S01]  /*b840*/  IMAD.MOV.U32 R80, RZ, RZ, R36 ;  /* 0x000000ffff507224 */ /* 0x000fe200078e0024 */
[----:B------:R-:W-:Y:S01]  /*b850*/  MOV R81, R37 ;  /* 0x0000002500517202 */ /* 0x000fe20000000f00 */
[----:B------:R-:W-:Y:S01]  /*b860*/  IMAD.MOV.U32 R64, RZ, RZ, R66 ;  /* 0x000000ffff407224 */ /* 0x000fe200078e0042 */
[----:B------:R-:W-:Y:S01]  /*b870*/  MOV R65, R67 ;  /* 0x0000004300417202 */ /* 0x000fe20000000f00 */
[----:B------:R1:W-:Y:S01]  /*b880*/  MUFU.EX2 R24, R5 ;  /* 0x0000000500187308 */ /* 0x0003e20000000800 */
[----:B------:R-:W-:Y:S01]  /*b890*/  IMAD.MOV.U32 R66, RZ, RZ, R48 ;  /* 0x000000ffff427224 */ /* 0x000fe200078e0030 */
[----:B------:R-:W-:Y:S01]  /*b8a0*/  MOV R67, R49 ;  /* 0x0000003100437202 */ /* 0x000fe20000000f00 */
[----:B------:R-:W-:Y:S01]  /*b8b0*/  HMMA.16816.F32.BF16 R176, R16, R42, R120 ;  /* 0x0000002a10b0723c */ /* 0x000fe20000041878 */
[----:B------:R-:W-:Y:S01]  /*b8c0*/  IMAD.MOV.U32 R36, RZ, RZ, R50 ;  /* 0x000000ffff247224 */ /* 0x000fe200078e0032 */
[----:B------:R-:W-:Y:S01]  /*b8d0*/  MOV R37, R51 ;  /* 0x0000003300257202 */ /* 0x000fe20000000f00 */
[----:B------:R-:W-:Y:S01]  /*b8e0*/  IMAD.MOV.U32 R38, RZ, RZ, R155 ;  /* 0x000000ffff267224 */ /* 0x000fe200078e009b */
[----:B------:R-:W-:Y:S01]  /*b8f0*/  MOV R39, R154 ;  /* 0x0000009a00277202 */ /* 0x000fe20000000f00 */
[----:B------:R-:W-:Y:S01]  /*b900*/  LDSM.16.MT88.4 R48, [R207+0xa800] ;  /* 0x00a80000cf30783b */ /* 0x000fe20000004200 */
[----:B------:R-:W-:-:S02]  /*b910*/  SHF.R.U32.HI R13, RZ, 0x18, R3 ;  /* 0x00000018ff0d7819 */ /* 0x000fc40000011603 */
[C---:B------:R-:W-:Y:S01]  /*b920*/  HMMA.16816.F32.BF16 R164, R16.reuse, R44, R164 ;  /* 0x0000002c10a4723c */ /* 0x040fe200000418a4 */
[----:B------:R-:W3:Y:S01]  /*b930*/  LDSM.16.MT88.4 R152, [R205+0xa800] ;  /* 0x00a80000cd98783b */ /* 0x000ee20000004200 */
[----:B------:R-:W-:Y:S02]  /*b940*/  SHF.R.U32.HI R7, RZ, 0x10, R0 ;  /* 0x00000010ff077819 */ /* 0x000fe40000011600 */
[----:B-1----:R-:W-:Y:S02]  /*b950*/  SHF.R.U32.HI R5, RZ, 0x10, R3 ;  /* 0x00000010ff057819 */ /* 0x002fe40000011603 */
[C---:B------:R-:W-:Y:S02]  /*b960*/  LOP3.LUT R8, R0.reuse, 0xff, RZ, 0xc0, !PT ;  /* 0x000000ff00087812 */ /* 0x040fe400078ec0ff */
[----:B------:R-:W-:Y:S01]  /*b970*/  HMMA.16816.F32.BF16 R172, R16, R46, R128 ;  /* 0x0000002e10ac723c */ /* 0x000fe20000041880 */
[----:B------:R1:W-:Y:S01]  /*b980*/  MUFU.EX2 R19, R4 ;  /* 0x0000000400137308 */ /* 0x0003e20000000800 */
[----:B------:R-:W-:Y:S01]  /*b990*/  LOP3.LUT R3, R0, 0xffff, RZ, 0xc0, !PT ;  /* 0x0000ffff00037812 */ /* 0x000fe200078ec0ff */
[----:B------:R-:W-:Y:S01]  /*b9a0*/  IMAD.MOV.U32 R236, RZ, RZ, R168 ;  /* 0x000000ffffec7224 */ /* 0x000fe200078e00a8 */
[----:B------:R-:W-:Y:S01]  /*b9b0*/  SHF.R.U32.HI R6, RZ, 0x18, R0 ;  /* 0x00000018ff067819 */ /* 0x000fe20000011600 */
[----:B------:R-:W-:Y:S01]  /*b9c0*/  HSET2.LE.AND R14, R14, R203, PT ;  /* 0x000000cb0e0e7233 */ /* 0x000fe20003803000 */
[----:B------:R-:W-:Y:S01]  /*b9d0*/  LOP3.LUT R5, R5, 0xff, RZ, 0xc0, !PT ;  /* 0x000000ff05057812 */ /* 0x000fe200078ec0ff */
[----:B------:R-:W-:Y:S01]  /*b9e0*/  IMAD.MOV.U32 R238, RZ, RZ, R170 ;  /* 0x000000ffffee7224 */ /* 0x000fe200078e00aa */
[----:B------:R-:W-:Y:S01]  /*b9f0*/  SHF.R.U32.HI R3, RZ, 0x8, R3 ;  /* 0x00000008ff037819 */ /* 0x000fe20000011603 */
[----:B------:R-:W-:Y:S01]  /*ba00*/  LDSM.16.MT88.4 R120, [R210+0xb800] ;  /* 0x00b80000d278783b */ /* 0x000fe20000004200 */
[----:B------:R-:W-:Y:S01]  /*ba10*/  LOP3.LUT R0, R7, 0xff, RZ, 0xc0, !PT ;  /* 0x000000ff07007812 */ /* 0x000fe200078ec0ff */
[----:B-1----:R-:W-:-:S04]  /*ba20*/  FFMA.FTZ R4, R185, c[0x0][0x23c], -R15 ;  /* 0x00008f00b9047a23 */ /* 0x002fc8000001080f */
[----:B------:R1:W4:Y:S01]  /*ba30*/  MUFU.EX2 R18, R4 ;  /* 0x0000000400127308 */ /* 0x0003220000000800 */
[----:B------:R-:W-:Y:S01]  /*ba40*/  FFMA.FTZ R16, R184, c[0x0][0x23c], -R15 ;  /* 0x00008f00b8107a23 */ /* 0x000fe2000001080f */
[----:B------:R-:W-:Y:S02]  /*ba50*/  PRMT R7, R5, 0x5410, R13 ;  /* 0x0000541005077816 */ /* 0x000fe4000000000d */
[----:B------:R-:W-:Y:S01]  /*ba60*/  PRMT R8, R8, 0x5410, R3 ;  /* 0x0000541008087816 */ /* 0x000fe20000000003 */
[----:B------:R-:W-:Y:S01]  /*ba70*/  FFMA.FTZ R3, R187, c[0x0][0x23c], -R15 ;  /* 0x00008f00bb037a23 */ /* 0x000fe2000001080f */
[----:B------:R-:W-:Y:S01]  /*ba80*/  PRMT R5, R0, 0x5410, R6 ;  /* 0x0000541000057816 */ /* 0x000fe20000000006 */
[--C-:B------:R-:W-:Y:S01]  /*ba90*/  HSET2.LE.AND R0, R22, R203.reuse, PT ;  /* 0x000000cb16007233 */ /* 0x100fe20003803000 */
[----:B------:R-:W-:Y:S03]  /*baa0*/  MUFU.EX2 R16, R16 ;  /* 0x0000001000107308 */ /* 0x000fe60000000800 */
[----:B------:R-:W-:Y:S01]  /*bab0*/  HSET2.LE.AND R13, R5, R203, PT ;  /* 0x000000cb050d7233 */ /* 0x000fe20003803000 */
[----:B--2---:R-:W-:-:S04]  /*bac0*/  F2FP.BF16.PACK_AB R5, R34, R35 ;  /* 0x000000232205723e */ /* 0x004fc800000010ff */
[----:B------:R2:W5:Y:S01]  /*bad0*/  MUFU.EX2 R17, R3 ;  /* 0x0000000300117308 */ /* 0x0005620000000800 */
[--C-:B-1----:R-:W-:Y:S02]  /*bae0*/  HSET2.LE.AND R4, R23, R203.reuse, PT ;  /* 0x000000cb17047233 */ /* 0x102fe40003803000 */
[--C-:B------:R-:W-:Y:S02]  /*baf0*/  HSET2.LE.AND R6, R20, R203.reuse, PT ;  /* 0x000000cb14067233 */ /* 0x100fe40003803000 */
[----:B------:R-:W-:Y:S01]  /*bb00*/  HSET2.LE.AND R7, R7, R203, PT ;  /* 0x000000cb07077233 */ /* 0x000fe20003803000 */
[----:B------:R-:W-:Y:S02]  /*bb10*/  LOP3.LUT R131, R4, R5, RZ, 0xc0, !PT ;  /* 0x0000000504837212 */ /* 0x000fe400078ec0ff */
[----:B----4-:R-:W-:Y:S02]  /*bb20*/  F2FP.BF16.PACK_AB R4, R18, R19 ;  /* 0x000000131204723e */ /* 0x010fe400000010ff */
[----:B--2---:R-:W-:-:S04]  /*bb30*/  F2FP.BF16.PACK_AB R3, R138, R137 ;  /* 0x000000898a03723e */ /* 0x004fc800000010ff */
[----:B------:R-:W-:Y:S02]  /*bb40*/  LOP3.LUT R130, R0, R3, RZ, 0xc0, !PT ;  /* 0x0000000300827212 */ /* 0x000fe400078ec0ff */
[----:B------:R-:W-:Y:S02]  /*bb50*/  F2FP.BF16.PACK_AB R3, R133, R132 ;  /* 0x000000848503723e */ /* 0x000fe400000010ff */
[----:B------:R-:W-:Y:S01]  /*bb60*/  F2FP.BF16.PACK_AB R0, R33, R32 ;  /* 0x000000202100723e */ /* 0x000fe200000010ff */
[----:B------:R-:W-:Y:S01]  /*bb70*/  HSET2.LE.AND R8, R8, R203, PT ;  /* 0x000000cb08087233 */ /* 0x000fe20003803000 */
[----:B------:R-:W-:Y:S02]  /*bb80*/  LOP3.LUT R128, R6, R3, RZ, 0xc0, !PT ;  /* 0x0000000306807212 */ /* 0x000fe400078ec0ff */
[----:B------:R-:W-:Y:S02]  /*bb90*/  F2FP.BF16.PACK_AB R3, R30, R31 ;  /* 0x0000001f1e03723e */ /* 0x000fe400000010ff */
[----:B------:R-:W-:-:S02]  /*bba0*/  LOP3.LUT R129, R7, R0, RZ, 0xc0, !PT ;  /* 0x0000000007817212 */ /* 0x000fc400078ec0ff */
[----:B------:R-:W-:Y:S02]  /*bbb0*/  LOP3.LUT R169, R13, R4, RZ, 0xc0, !PT ;  /* 0x000000040da97212 */ /* 0x000fe400078ec0ff */
[----:B------:R-:W1:Y:S01]  /*bbc0*/  LDSM.16.MT88.4 R4, [R209+0xb800] ;  /* 0x00b80000d104783b */ /* 0x000e620000004200 */
[----:B------:R-:W-:Y:S01]  /*bbd0*/  HSET2.LE.AND R15, R21, R203, PT ;  /* 0x000000cb150f7233 */ /* 0x000fe20003803000 */
[----:B------:R-:W-:Y:S02]  /*bbe0*/  LOP3.LUT R168, R8, R3, RZ, 0xc0, !PT ;  /* 0x0000000308a87212 */ /* 0x000fe400078ec0ff */
[----:B------:R-:W-:Y:S02]  /*bbf0*/  F2FP.BF16.PACK_AB R0, R24, R29 ;  /* 0x0000001d1800723e */ /* 0x000fe400000010ff */
[----:B-----5:R-:W-:Y:S02]  /*bc00*/  F2FP.BF16.PACK_AB R3, R16, R17 ;  /* 0x000000111003723e */ /* 0x020fe400000010ff */
[----:B------:R-:W-:-:S02]  /*bc10*/  MOV R239, R171 ;  /* 0x000000ab00ef7202 */ /* 0x000fc40000000f00 */
[----:B------:R-:W-:Y:S02]  /*bc20*/  LOP3.LUT R170, R14, R0, RZ, 0xc0, !PT ;  /* 0x000000000eaa7212 */ /* 0x000fe400078ec0ff */
[----:B------:R-:W-:Y:S01]  /*bc30*/  LOP3.LUT R171, R15, R3, RZ, 0xc0, !PT ;  /* 0x000000030fab7212 */ /* 0x000fe200078ec0ff */
[-C--:B---3--:R-:W-:Y:S08]  /*bc40*/  HMMA.16816.F32.BF16 R140, R128, R152.reuse, R140 ;  /* 0x00000098808c723c */ /* 0x088ff0000004188c */
[C---:B------:R-:W-:Y:S08]  /*bc50*/  HMMA.16816.F32.BF16 R144, R168.reuse, R152, R144 ;  /* 0x00000098a890723c */ /* 0x040ff00000041890 */
[----:B------:R-:W-:Y:S08]  /*bc60*/  HMMA.16816.F32.BF16 R148, R168, R154, R148 ;  /* 0x0000009aa894723c */ /* 0x000ff00000041894 */
[-C--:B------:R-:W-:Y:S08]  /*bc70*/  HMMA.16816.F32.BF16 R36, R128, R48.reuse, R36 ;  /* 0x000000308024723c */ /* 0x080ff00000041824 */
[C---:B------:R-:W-:Y:S01]  /*bc80*/  HMMA.16816.F32.BF16 R40, R168.reuse, R48, R64 ;  /* 0x00000030a828723c */ /* 0x040fe20000041840 */
[----:B------:R-:W2:Y:S07]  /*bc90*/  LDSM.16.MT88.4 R64, [R210+0xa800] ;  /* 0x00a80000d240783b */ /* 0x000eae0000004200 */
[----:B------:R-:W-:Y:S08]  /*bca0*/  HMMA.16816.F32.BF16 R44, R168, R50, R228 ;  /* 0x00000032a82c723c */ /* 0x000ff000000418e4 */
[C---:B------:R-:W-:Y:S01]  /*bcb0*/  HMMA.16816.F32.BF16 R152, R128.reuse, R154, R96 ;  /* 0x0000009a8098723c */ /* 0x040fe20000041860 */
[----:B------:R-:W-:Y:S07]  /*bcc0*/  LDSM.16.MT88.4 R96, [R205+0xb800] ;  /* 0x00b80000cd60783b */ /* 0x000fee0000004200 */
[----:B------:R-:W-:Y:S01]  /*bcd0*/  HMMA.16816.F32.BF16 R48, R128, R50, R80 ;  /* 0x000000328030723c */ /* 0x000fe20000041850 */
[----:B------:R-:W3:Y:S01]  /*bce0*/  LDSM.16.MT88.4 R80, [R209+0xa800] ;  /* 0x00a80000d150783b */ /* 0x000ee20000004200 */
[----:B------:R-:W-:-:S02]  /*bcf0*/  FFMA.FTZ R15, R241, R28, R235 ;  /* 0x0000001cf10f7223 */ /* 0x000fc400000100eb */
[----:B------:R-:W-:Y:S02]  /*bd00*/  FFMA.FTZ R8, R248, R27, R202 ;  /* 0x0000001bf8087223 */ /* 0x000fe400000100ca */
[----:B------:R-:W-:Y:S02]  /*bd10*/  FFMA.FTZ R3, R249, R26, R198 ;  /* 0x0000001af9037223 */ /* 0x000fe400000100c6 */
[----:B------:R-:W-:Y:S02]  /*bd20*/  FFMA.FTZ R0, R250, R25, R190 ;  /* 0x00000019fa007223 */ /* 0x000fe400000100be */
[----:B------:R-:W-:Y:S02]  /*bd30*/  FADD.FTZ R15, R234, R15 ;  /* 0x0000000fea0f7221 */ /* 0x000fe40000010000 */
[----:B------:R-:W-:Y:S02]  /*bd40*/  FADD.FTZ R14, R201, R8 ;  /* 0x00000008c90e7221 */ /* 0x000fe40000010000 */
[----:B------:R-:W-:Y:S01]  /*bd50*/  FADD.FTZ R13, R197, R3 ;  /* 0x00000003c50d7221 */ /* 0x000fe20000010000 */
[----:B-1----:R-:W-:Y:S01]  /*bd60*/  HMMA.16816.F32.BF16 R124, R168, R4, R124 ;  /* 0x00000004a87c723c */ /* 0x002fe2000004187c */
[----:B------:R-:W-:-:S02]  /*bd70*/  FADD.FTZ R8, R189, R0 ;  /* 0x00000000bd087221 */ /* 0x000fc40000010000 */
[----:B------:R-:W-:Y:S02]  /*bd80*/  FADD.FTZ R3, R199, R14 ;  /* 0x0000000ec7037221 */ /* 0x000fe40000010000 */
[----:B------:R-:W-:-:S03]  /*bd90*/  FADD.FTZ R0, R196, R13 ;  /* 0x0000000dc4007221 */ /* 0x000fc60000010000 */
        /* <DEDUP_REMOVED lines=13> */
[----:B--2---:R-:W-:Y:S01]  /*be70*/  HMMA.16816.F32.BF16 R56, R168, R64, R56 ;  /* 0x00000040a838723c */ /* 0x004fe20000041838 */
[----:B------:R-:W-:-:S02]  /*be80*/  FADD.FTZ R3, R30, R5 ;  /* 0x000000051e037221 */ /* 0x000fc40000010000 */
[----:B------:R-:W-:Y:S02]  /*be90*/  FADD.FTZ R0, R18, R0 ;  /* 0x0000000012007221 */ /* 0x000fe40000010000 */
[----:B------:R-:W-:-:S03]  /*bea0*/  FADD.FTZ R241, R137, R241 ;  /* 0x000000f189f17221 */ /* 0x000fc60000010000 */
[----:B------:R-:W-:Y:S01]  /*beb0*/  HMMA.16816.F32.BF16 R60, R168, R66, R60 ;  /* 0x00000042a83c723c */ /* 0x000fe2000004183c */
[----:B------:R-:W-:Y:S02]  /*bec0*/  FADD.FTZ R4, R35, R4 ;  /* 0x0000000423047221 */ /* 0x000fe40000010000 */
[----:B------:R-:W-:Y:S02]  /*bed0*/  FADD.FTZ R3, R29, R3 ;  /* 0x000000031d037221 */ /* 0x000fe40000010000 */
[----:B------:R-:W-:-:S03]  /*bee0*/  FADD.FTZ R0, R17, R0 ;  /* 0x0000000011007221 */ /* 0x000fc60000010000 */
[----:B---3--:R-:W-:Y:S01]  /*bef0*/  HMMA.16816.F32.BF16 R72, R168, R80, R72 ;  /* 0x00000050a848723c */ /* 0x008fe20000041848 */
[----:B------:R-:W-:-:S07]  /*bf00*/  FADD.FTZ R241, R138, R241 ;  /* 0x000000f18af17221 */ /* 0x000fce0000010000 */
[----:B------:R-:W-:Y:S01]  /*bf10*/  HMMA.16816.F32.BF16 R76, R168, R82, R76 ;  /* 0x00000052a84c723c */ /* 0x000fe2000004184c */
[----:B------:R-:W-:-:S07]  /*bf20*/  FADD.FTZ R248, R34, R4 ;  /* 0x0000000422f87221 */ /* 0x000fce0000010000 */
[----:B------:R-:W-:Y:S01]  /*bf30*/  HMMA.16816.F32.BF16 R88, R168, R96, R88 ;  /* 0x00000060a858723c */ /* 0x000fe20000041858 */
[----:B------:R-:W-:-:S07]  /*bf40*/  FADD.FTZ R249, R24, R3 ;  /* 0x0000000318f97221 */ /* 0x000fce0000010000 */
[----:B------:R-:W-:Y:S01]  /*bf50*/  HMMA.16816.F32.BF16 R92, R168, R98, R92 ;  /* 0x00000062a85c723c */ /* 0x000fe2000004185c */
[----:B------:R-:W-:-:S07]  /*bf60*/  FADD.FTZ R250, R16, R0 ;  /* 0x0000000010fa7221 */ /* 0x000fce0000010000 */
        /* <DEDUP_REMOVED lines=34> */
[C---:B------:R-:W-:Y:S02]  /*c190*/  IADD3 R3, P0, R0.reuse, UR24, RZ ;  /* 0x0000001800037c10 */ /* 0x040fe4000ff1e0ff */
[----:B---3--:R-:W-:Y:S02]  /*c1a0*/  LEA.HI.X R4, R5, R227, R4, 0x5, P1 ;  /* 0x000000e305047211 */ /* 0x008fe400008f2c04 */
[C---:B------:R-:W-:Y:S02]  /*c1b0*/  @!P3 LEA R18, P5, R0.reuse, c[0x0][0x170], 0x1 ;  /* 0x00005c000012ba11 */ /* 0x040fe400078a08ff */
[----:B------:R-:W-:Y:S02]  /*c1c0*/  @!P2 LEA R14, P1, R0, c[0x0][0x170], 0x1 ;  /* 0x00005c00000eaa11 */ /* 0x000fe400078208ff */
[----:B------:R-:W-:Y:S02]  /*c1d0*/  @!P3 LEA R16, P4, R3, c[0x0][0x170], 0x1 ;  /* 0x00005c000310ba11 */ /* 0x000fe400078808ff */
[----:B------:R-:W-:-:S02]  /*c1e0*/  IADD3.X R5, R4, UR23, RZ, P0, !PT ;  /* 0x0000001704057c10 */ /* 0x000fc400087fe4ff */
[C-C-:B------:R-:W-:Y:S02]  /*c1f0*/  @!P3 LEA.HI.X R19, R0.reuse, c[0x0][0x174], R4.reuse, 0x1, P5 ;  /* 0x00005d000013ba11 */ /* 0x140fe400028f0c04 */
[C---:B------:R-:W-:Y:S02]  /*c200*/  @!P2 LEA R6, P0, R3.reuse, c[0x0][0x170], 0x1 ;  /* 0x00005c000306aa11 */ /* 0x040fe400078008ff */
        /* <DEDUP_REMOVED lines=30> */
[----:B------:R-:W5:Y:S04]  /*c3f0*/  LDSM.16.M88.4 R24, [R208] ;  /* 0x00000000d018783b */ /* 0x000f680000000200 */
[----:B------:R-:W0:Y:S01]  /*c400*/  LDGDEPBAR ;  /* 0x00000000000079af */ /* 0x000e220000000000 */
[----:B----4-:R-:W-:Y:S08]  /*c410*/  HMMA.16816.F32.BF16 R200, R20, R28, RZ ;  /* 0x0000001c14c8723c */ /* 0x010ff000000418ff */
[C---:B-1----:R-:W-:Y:S08]  /*c420*/  HMMA.16816.F32.BF16 R188, R16.reuse, R32, RZ ;  /* 0x0000002010bc723c */ /* 0x042ff000000418ff */
[C---:B------:R-:W-:Y:S08]  /*c430*/  HMMA.16816.F32.BF16 R180, R16.reuse, R28, RZ ;  /* 0x0000001c10b4723c */ /* 0x040ff000000418ff */
[C---:B------:R-:W-:Y:S08]  /*c440*/  HMMA.16816.F32.BF16 R184, R16.reuse, R34, RZ ;  /* 0x0000002210b8723c */ /* 0x040ff000000418ff */
[-C--:B------:R-:W-:Y:S08]  /*c450*/  HMMA.16816.F32.BF16 R16, R16, R30.reuse, RZ ;  /* 0x0000001e1010723c */ /* 0x080ff000000418ff */
[----:B------:R-:W-:Y:S08]  /*c460*/  HMMA.16816.F32.BF16 R196, R20, R30, RZ ;  /* 0x0000001e14c4723c */ /* 0x000ff000000418ff */
[----:B---3--:R-:W-:Y:S08]  /*c470*/  HMMA.16816.F32.BF16 R192, R4, R176, R188 ;  /* 0x000000b004c0723c */ /* 0x008ff000000418bc */
        /* <DEDUP_REMOVED lines=8> */
[----:B------:R-:W3:Y:S03]  /*c500*/  LDSM.16.M88.4 R16, [R214] ;  /* 0x00000000d610783b */ /* 0x000ee60000000200 */
[C---:B-----5:R-:W-:Y:S08]  /*c510*/  HMMA.16816.F32.BF16 R180, R24.reuse, R176, R220 ;  /* 0x000000b018b4723c */ /* 0x060ff000000418dc */
        /* <DEDUP_REMOVED lines=11> */
[C---:B---3--:R-:W-:Y:S08]  /*c5d0*/  HMMA.16816.F32.BF16 R188, R16.reuse, R20, R180 ;  /* 0x0000001410bc723c */ /* 0x048ff000000418b4 */
[C---:B------:R-:W-:Y:S01]  /*c5e0*/  HMMA.16816.F32.BF16 R180, R16.reuse, R22, R200 ;  /* 0x0000001610b4723c */ /* 0x040fe200000418c8 */
[----:B------:R-:W-:Y:S07]  /*c5f0*/  LDSM.16.M88.4 R20, [R206+0x6000] ;  /* 0x00600000ce14783b */ /* 0x000fee0000000200 */
[C---:B------:R-:W-:Y:S08]  /*c600*/  HMMA.16816.F32.BF16 R184, R16.reuse, R32, R228 ;  /* 0x0000002010b8723c */ /* 0x040ff000000418e4 */
[----:B------:R-:W-:Y:S01]  /*c610*/  HMMA.16816.F32.BF16 R176, R16, R34, R176 ;  /* 0x0000002210b0723c */ /* 0x000fe200000418b0 */
[----:B------:R-:W3:Y:S04]  /*c620*/  LDSM.16.M88.4 R32, [R204+0x9000] ;  /* 0x00900000cc20783b */ /* 0x000ee80000000200 */
        /* <DEDUP_REMOVED lines=13> */
[----:B------:R-:W2:Y:S07]  /*c700*/  LDSM.16.M88.4 R24, [R208+0x4000] ;  /* 0x00400000d018783b */ /* 0x000eae0000000200 */
[C---:B---3--:R-:W-:Y:S08]  /*c710*/  HMMA.16816.F32.BF16 R184, R20.reuse, R32, R196 ;  /* 0x0000002014b8723c */ /* 0x048ff000000418c4 */
        /* <DEDUP_REMOVED lines=14> */
[----:B------:R-:W3:Y:S03]  /*c800*/  LDSM.16.M88.4 R20, [R214+0x4000] ;  /* 0x00400000d614783b */ /* 0x000ee60000000200 */
[C---:B--2---:R-:W-:Y:S08]  /*c810*/  HMMA.16816.F32.BF16 R192, R24.reuse, R180, R228 ;  /* 0x000000b418c0723c */ /* 0x044ff000000418e4 */
        /* <DEDUP_REMOVED lines=10> */
[----:B------:R-:W2:Y:S01]  /*c8c0*/  LDSM.16.M88.4 R16, [R212+0x4000] ;  /* 0x00400000d410783b */ /* 0x000ea20000000200 */
[----:B------:R-:W-:-:S04]  /*c8d0*/  DEPBAR.LE SB0, 0x0 ;  /* 0x000080000000791a */ /* 0x000fc80000000000 */
[C---:B---3--:R-:W-:Y:S08]  /*c8e0*/  HMMA.16816.F32.BF16 R180, R20.reuse, R32, R192 ;  /* 0x0000002014b4723c */ /* 0x048ff000000418c0 */
[C---:B------:R-:W-:Y:S08]  /*c8f0*/  HMMA.16816.F32.BF16 R176, R20.reuse, R34, R228 ;  /* 0x0000002214b0723c */ /* 0x040ff000000418e4 */
[C---:B------:R-:W-:Y:S08]  /*c900*/  HMMA.16816.F32.BF16 R32, R20.reuse, R172, R224 ;  /* 0x000000ac1420723c */ /* 0x040ff000000418e0 */
[----:B------:R-:W-:Y:S08]  /*c910*/  HMMA.16816.F32.BF16 R20, R20, R174, R220 ;  /* 0x000000ae1414723c */ /* 0x000ff000000418dc */
[C---:B-1----:R-:W-:Y:S08]  /*c920*/  HMMA.16816.F32.BF16 R200, R4.reuse, R28, R200 ;  /* 0x0000001c04c8723c */ /* 0x042ff000000418c8 */
[C---:B------:R-:W-:Y:S08]  /*c930*/  HMMA.16816.F32.BF16 R196, R4.reuse, R30, R196 ;  /* 0x0000001e04c4723c */ /* 0x040ff000000418c4 */
[C---:B------:R-:W-:Y:S08]  /*c940*/  HMMA.16816.F32.BF16 R188, R4.reuse, R24, R188 ;  /* 0x0000001804bc723c */ /* 0x040ff000000418bc */
[----:B------:R-:W-:Y:S08]  /*c950*/  HMMA.16816.F32.BF16 R184, R4, R26, R184 ;  /* 0x0000001a04b8723c */ /* 0x000ff000000418b8 */
[C---:B--2---:R-:W-:Y:S08]  /*c960*/  HMMA.16816.F32.BF16 R180, R16.reuse, R28, R180 ;  /* 0x0000001c10b4723c */ /* 0x044ff000000418b4 */
        /* <DEDUP_REMOVED lines=51> */
.L_x_809:
[----:B------:R-:W-:Y:S05]  /*cca0*/  BSYNC B0 ;  /* 0x0000000000007941 */ /* 0x000fea0003800000 */
.L_x_808:
[----:B------:R-:W0:Y:S02]  /*ccb0*/  LDGDEPBAR ;  /* 0x00000000000079af */ /* 0x000e240000000000 */
.L_x_807:
[----:B------:R-:W3:Y:S04]  /*ccc0*/  LDL R3, [R1+0x44] ;  /* 0x0000440001037983 */ /* 0x000ee80000100800 */
[----:B------:R-:W4:Y:S04]  /*ccd0*/  LDL R0, [R1+0x40] ;  /* 0x0000400001007983 */ /* 0x000f280000100800 */
[----:B-1----:R-:W5:Y:S04]  /*cce0*/  LDL.64 R6, [R1+0x38] ;  /* 0x0000380001067983 */ /* 0x002f680000100a00 */
[----:B--2---:R-:W1:Y:S02]  /*ccf0*/  S2R R5, SR_TID.X ;  /* 0x0000000000057919 */ /* 0x004e640000002100 */
[----:B-1----:R-:W-:-:S05]  /*cd00*/  IMAD.SHL.U32 R5, R5, 0x2, RZ ;  /* 0x0000000205057824 */ /* 0x002fca00078e00ff */
[----:B------:R-:W-:Y:S01]  /*cd10*/  LOP3.LUT R5, R5, 0x6, RZ, 0xc0, !PT ;  /* 0x0000000605057812 */ /* 0x000fe200078ec0ff */
[----:B---3--:R-:W-:Y:S01]  /*cd20*/  IMAD.MOV.U32 R4, RZ, RZ, R3 ;  /* 0x000000ffff047224 */ /* 0x008fe200078e0003 */
[----:B----4-:R-:W-:Y:S01]  /*cd30*/  MOV R3, R0 ;  /* 0x0000000000037202 */ /* 0x010fe20000000f00 */
[----:B------:R-:W-:Y:S02]  /*cd40*/  IMAD.U32 R0, RZ, RZ, UR29 ;  /* 0x0000001dff007e24 */ /* 0x000fe4000f8e00ff */
[----:B------:R-:W-:Y:S01]  /*cd50*/  IMAD.MOV.U32 R14, RZ, RZ, R4 ;  /* 0x000000ffff0e7224 */ /* 0x000fe200078e0004 */
[----:B-----5:R-:W-:Y:S01]  /*cd60*/  MOV R192, R6 ;  /* 0x0000000600c07202 */ /* 0x020fe20000000f00 */
[----:B------:R-:W-:Y:S01]  /*cd70*/  IMAD R0, R0, 0x20, R5 ;  /* 0x0000002000007824 */ /* 0x000fe200078e0205 */
[----:B------:R-:W-:Y:S01]  /*cd80*/  MOV R15, R3 ;  /* 0x00000003000f7202 */ /* 0x000fe20000000f00 */
[----:B------:R-:W-:Y:S02]  /*cd90*/  IMAD.MOV.U32 R193, RZ, RZ, R7 ;  /* 0x000000ffffc17224 */ /* 0x000fe400078e0007 */
[----:B------:R-:W-:Y:S01]  /*cda0*/  IMAD.WIDE.U32 R18, R14, -0x326172a9, RZ ;  /* 0xcd9e8d570e127825 */ /* 0x000fe200078e00ff */
[----:B------:R-:W-:-:S02]  /*cdb0*/  ISETP.GE.AND P4, PT, R0, R9, PT ;  /* 0x000000090000720c */ /* 0x000fc40003f86270 */
[----:B------:R-:W-:Y:S02]  /*cdc0*/  IADD3 R7, R0, 0x1, RZ ;  /* 0x0000000100077810 */ /* 0x000fe40007ffe0ff */
[----:B------:R-:W-:Y:S02]  /*cdd0*/  FSEL R26, R180, -INF , !P4 ;  /* 0xff800000b41a7808 */ /* 0x000fe40006000000 */
[CC--:B------:R-:W-:Y:S02]  /*cde0*/  ISETP.GE.AND P1, PT, R0.reuse, R10.reuse, PT ;  /* 0x0000000a0000720c */ /* 0x0c0fe40003f26270 */
[----:B------:R-:W-:Y:S02]  /*cdf0*/  ISETP.GE.AND P4, PT, R7, R10, PT ;  /* 0x0000000a0700720c */ /* 0x000fe40003f86270 */
[----:B------:R-:W-:Y:S02]  /*ce00*/  IADD3 R6, R0, 0x8, RZ ;  /* 0x0000000800067810 */ /* 0x000fe40007ffe0ff */
[----:B------:R-:W-:-:S02]  /*ce10*/  FSEL R29, R182, -INF , !P1 ;  /* 0xff800000b61d7808 */ /* 0x000fc40004800000 */
[----:B------:R-:W-:Y:S02]  /*ce20*/  FSEL R32, R183, -INF , !P4 ;  /* 0xff800000b7207808 */ /* 0x000fe40006000000 */
[C---:B------:R-:W-:Y:S02]  /*ce30*/  ISETP.GE.AND P1, PT, R6.reuse, R9, PT ;  /* 0x000000090600720c */ /* 0x040fe40003f26270 */
[----:B------:R-:W-:Y:S02]  /*ce40*/  ISETP.GE.AND P4, PT, R6, R10, PT ;  /* 0x0000000a0600720c */ /* 0x000fe40003f86270 */
[C---:B------:R-:W-:Y:S02]  /*ce50*/  IADD3 R5, R0.reuse, 0x9, RZ ;  /* 0x0000000900057810 */ /* 0x040fe40007ffe0ff */
[----:B------:R-:W-:Y:S02]  /*ce60*/  IADD3 R4, R0, 0x10, RZ ;  /* 0x0000001000047810 */ /* 0x000fe40007ffe0ff */
[----:B------:R-:W-:-:S02]  /*ce70*/  FSEL R28, R176, -INF , !P1 ;  /* 0xff800000b01c7808 */ /* 0x000fc40004800000 */
[----:B------:R-:W-:Y:S02]  /*ce80*/  FSEL R33, R178, -INF , !P4 ;  /* 0xff800000b2217808 */ /* 0x000fe40006000000 */
[-C--:B------:R-:W-:Y:S02]  /*ce90*/  ISETP.GE.AND P5, PT, R7, R9.reuse, PT ;  /* 0x000000090700720c */ /* 0x080fe40003fa6270 */
[----:B------:R-:W-:Y:S02]  /*cea0*/  ISETP.GE.AND P1, PT, R5, R10, PT ;  /* 0x0000000a0500720c */ /* 0x000fe40003f26270 */
[----:B------:R-:W-:Y:S02]  /*ceb0*/  ISETP.GE.AND P4, PT, R4, R9, PT ;  /* 0x000000090400720c */ /* 0x000fe40003f86270 */
[----:B------:R-:W-:Y:S02]  /*cec0*/  IADD3 R3, R0, 0x11, RZ ;  /* 0x0000001100037810 */ /* 0x000fe40007ffe0ff */
[----:B------:R-:W-:-:S02]  /*ced0*/  FSEL R27, R181, -INF , !P5 ;  /* 0xff800000b51b7808 */ /* 0x000fc40006800000 */
[----:B------:R-:W-:Y:S02]  /*cee0*/  FSEL R137, R179, -INF , !P1 ;  /* 0xff800000b3897808 */ /* 0x000fe40004800000 */
[----:B------:R-:W-:Y:S02]  /*cef0*/  FSEL R226, R172, -INF , !P4 ;  /* 0xff800000ace27808 */ /* 0x000fe40006000000 */
[-C--:B------:R-:W-:Y:S02]  /*cf00*/  ISETP.GE.AND P5, PT, R5, R9.reuse, PT ;  /* 0x000000090500720c */ /* 0x080fe40003fa6270 */
[C---:B------:R-:W-:Y:S02]  /*cf10*/  ISETP.GE.AND P1, PT, R3.reuse, R9, PT ;  /* 0x000000090300720c */ /* 0x040fe40003f26270 */
[----:B------:R-:W-:Y:S02]  /*cf20*/  ISETP.GE.AND P4, PT, R3, R10, PT ;  /* 0x0000000a0300720c */ /* 0x000fe40003f86270 */
[----:B------:R-:W-:-:S02]  /*cf30*/  IADD3 R13, R0, 0x18, RZ ;  /* 0x00000018000d7810 */ /* 0x000fc40007ffe0ff */
        /* <DEDUP_REMOVED lines=10> */
[-C--:B------:R-:W-:Y:S02]  /*cfe0*/  ISETP.GE.AND P5, PT, R13, R10.reuse, PT ;  /* 0x0000000a0d00720c */ /* 0x080fe40003fa6270 */
[----:B------:R-:W-:-:S02]  /*cff0*/  ISETP.GE.AND P1, PT, R8, R10, PT ;  /* 0x0000000a0800720c */ /* 0x000fc40003f26270 */
[C---:B------:R-:W-:Y:S02]  /*d000*/  ISETP.GE.AND P6, PT, R0.reuse, R11, PT ;  /* 0x0000000b0000720c */ /* 0x040fe40003fc6270 */
[----:B------:R-:W-:Y:S01]  /*d010*/  ISETP.GE.AND P4, PT, R0, R12, PT ;  /* 0x0000000c0000720c */ /* 0x000fe20003f86270 */
[----:B------:R-:W-:Y:S01]  /*d020*/  IMAD.U32 R0, RZ, RZ, UR31 ;  /* 0x0000001fff007e24 */ /* 0x000fe2000f8e00ff */
[----:B------:R-:W-:Y:S02]  /*d030*/  FSEL R242, R22, -INF , !P5 ;  /* 0xff80000016f27808 */ /* 0x000fe40006800000 */
[----:B------:R-:W-:Y:S02]  /*d040*/  FSEL R240, R23, -INF , !P1 ;  /* 0xff80000017f07808 */ /* 0x000fe40004800000 */
[----:B------:R-:W-:Y:S02]  /*d050*/  FSEL R31, R200, -INF , !P6 ;  /* 0xff800000c81f7808 */ /* 0x000fe40007000000 */
[----:B------:R-:W-:-:S02]  /*d060*/  FSEL R132, R202, -INF , !P4 ;  /* 0xff800000ca847808 */ /* 0x000fc40006000000 */
[CC--:B------:R-:W-:Y:S02]  /*d070*/  ISETP.GE.AND P5, PT, R7.reuse, R11.reuse, PT ;  /* 0x0000000b0700720c */ /* 0x0c0fe40003fa6270 */
[-C--:B------:R-:W-:Y:S02]  /*d080*/  ISETP.GE.AND P1, PT, R7, R12.reuse, PT ;  /* 0x0000000c0700720c */ /* 0x080fe40003f26270 */
[C---:B------:R-:W-:Y:S02]  /*d090*/  ISETP.GE.AND P4, PT, R6.reuse, R11, PT ;  /* 0x0000000b0600720c */ /* 0x040fe40003f86270 */
[----:B------:R-:W-:Y:S01]  /*d0a0*/  ISETP.GE.AND P6, PT, R6, R12, PT ;  /* 0x0000000c0600720c */ /* 0x000fe20003fc6270 */
[----:B------:R-:W-:Y:S01]  /*d0b0*/  IMAD.WIDE.U32 R6, R15, -0x2daee0ad, RZ ;  /* 0xd2511f530f067825 */ /* 0x000fe200078e00ff */
[----:B------:R-:W-:Y:S02]  /*d0c0*/  FSEL R34, R201, -INF , !P5 ;  /* 0xff800000c9227808 */ /* 0x000fe40006800000 */
[----:B------:R-:W-:-:S02]  /*d0d0*/  FSEL R138, R203, -INF , !P1 ;  /* 0xff800000cb8a7808 */ /* 0x000fc40004800000 */
[----:B------:R-:W-:Y:S01]  /*d0e0*/  LOP3.LUT R0, R7, UR29, R0, 0x96, !PT ;  /* 0x0000001d07007c12 */ /* 0x000fe2000f8e9600 */
[----:B------:R-:W-:Y:S01]  /*d0f0*/  IMAD R7, R245, -0x326172a9, RZ ;  /* 0xcd9e8d57f5077824 */ /* 0x000fe200078e02ff */
[CC--:B------:R-:W-:Y:S01]  /*d100*/  ISETP.GE.AND P5, PT, R5.reuse, R11.reuse, PT ;  /* 0x0000000b0500720c */ /* 0x0c0fe20003fa6270 */
[----:B------:R-:W1:Y:S01]  /*d110*/  LDC.U8 R203, c[0x0][0x2d8] ;  /* 0x0000b600ffcb7b82 */ /* 0x000e620000000000 */
[----:B------:R-:W-:Y:S02]  /*d120*/  ISETP.GE.AND P1, PT, R5, R12, PT ;  /* 0x0000000c0500720c */ /* 0x000fe40003f26270 */
[----:B------:R-:W-:Y:S02]  /*d130*/  FSEL R35, R196, -INF , !P4 ;  /* 0xff800000c4237808 */ /* 0x000fe40006000000 */
[----:B------:R-:W-:Y:S02]  /*d140*/  FSEL R139, R198, -INF , !P6 ;  /* 0xff800000c68b7808 */ /* 0x000fe40007000000 */
[----:B------:R-:W-:-:S02]  /*d150*/  ISETP.GE.AND P4, PT, R4, R11, PT ;  /* 0x0000000b0400720c */ /* 0x000fc40003f86270 */
[----:B------:R-:W-:Y:S01]  /*d160*/  ISETP.GE.AND P6, PT, R4, R12, PT ;  /* 0x0000000c0400720c */ /* 0x000fe20003fc6270 */
[----:B------:R-:W-:Y:S01]  /*d170*/  IMAD.WIDE.U32 R4, R0, -0x326172a9, RZ ;  /* 0xcd9e8d5700047825 */ /* 0x000fe200078e00ff */
[----:B------:R-:W-:Y:S02]  /*d180*/  FSEL R133, R197, -INF , !P5 ;  /* 0xff800000c5857808 */ /* 0x000fe40006800000 */
[----:B------:R-:W-:Y:S02]  /*d190*/  FSEL R172, R199, -INF , !P1 ;  /* 0xff800000c7ac7808 */ /* 0x000fe40004800000 */
[----:B------:R-:W-:Y:S02]  /*d1a0*/  FMNMX.FTZ R0, R136, R26, !PT ;  /* 0x0000001a88007209 */ /* 0x000fe40007810000 */
[C---:B------:R-:W-:Y:S02]  /*d1b0*/  ISETP.GE.AND P1, PT, R3.reuse, R11, PT ;  /* 0x0000000b0300720c */ /* 0x040fe40003f26270 */
[----:B------:R-:W-:-:S02]  /*d1c0*/  ISETP.GE.AND P5, PT, R3, R12, PT ;  /* 0x0000000c0300720c */ /* 0x000fc40003fa6270 */
[----:B------:R-:W-:Y:S02]  /*d1d0*/  LOP3.LUT R3, R19, R252, RZ, 0x3c, !PT ;  /* 0x000000fc13037212 */ /* 0x000fe400078e3cff */
[----:B------:R-:W-:Y:S02]  /*d1e0*/  FMNMX.FTZ R0, R27, R0, !PT ;  /* 0x000000001b007209 */ /* 0x000fe40007810000 */
[----:B------:R-:W-:Y:S01]  /*d1f0*/  LOP3.LUT R7, R5, UR15, R7, 0x96, !PT ;  /* 0x0000000f05077c12 */ /* 0x000fe2000f8e9607 */
[----:B------:R-:W-:Y:S01]  /*d200*/  IMAD.WIDE.U32 R16, R3, -0x2daee0ad, RZ ;  /* 0xd2511f5303107825 */ /* 0x000fe200078e00ff */
[----:B------:R-:W-:Y:S02]  /*d210*/  LOP3.LUT R24, R247, UR13, R4, 0x96, !PT ;  /* 0x0000000df7187c12 */ /* 0x000fe4000f8e9604 */
[----:B------:R-:W-:Y:S02]  /*d220*/  FMNMX.FTZ R0, R28, R0, !PT ;  /* 0x000000001c007209 */ /* 0x000fe40007810000 */
[----:B------:R-:W-:Y:S01]  /*d230*/  LOP3.LUT R14, R17, UR14, R6, 0x96, !PT ;  /* 0x0000000e110e7c12 */ /* 0x000fe2000f8e9606 */
[----:B------:R-:W-:Y:S01]  /*d240*/  IMAD.WIDE.U32 R6, R7, -0x2daee0ad, RZ ;  /* 0xd2511f5307067825 */ /* 0x000fe200078e00ff */
[----:B------:R-:W-:-:S02]  /*d250*/  LOP3.LUT R18, R5, UR15, R18, 0x96, !PT ;  /* 0x0000000f05127c12 */ /* 0x000fc4000f8e9612 */
[----:B------:R-:W-:Y:S01]  /*d260*/  FMNMX.FTZ R0, R30, R0, !PT ;  /* 0x000000001e007209 */ /* 0x000fe20007810000 */
[----:B------:R-:W-:Y:S01]  /*d270*/  IMAD.WIDE.U32 R24, R24, -0x2daee0ad, RZ ;  /* 0xd2511f5318187825 */ /* 0x000fe200078e00ff */
[----:B------:R-:W-:Y:S02]  /*d280*/  FSEL R238, R189, -INF , !P1 ;  /* 0xff800000bdee7808 */ /* 0x000fe40004800000 */
[----:B------:R-:W-:Y:S01]  /*d290*/  ISETP.GE.AND P1, PT, R8, R11, PT ;  /* 0x0000000b0800720c */ /* 0x000fe20003f26270 */
[----:B------:R-:W-:Y:S01]  /*d2a0*/  IMAD.WIDE.U32 R14, R14, -0x326172a9, RZ ;  /* 0xcd9e8d570e0e7825 */ /* 0x000fe200078e00ff */
[----:B------:R-:W-:Y:S02]  /*d2b0*/  FMNMX.FTZ R0, R226, R0, !PT ;  /* 0x00000000e2007209 */ /* 0x000fe40007810000 */
[----:B------:R-:W-:Y:S01]  /*d2c0*/  FSEL R244, R185, -INF , !P1 ;  /* 0xff800000b9f47808 */ /* 0x000fe20004800000 */
[----:B------:R-:W-:Y:S01]  /*d2d0*/  IMAD.WIDE.U32 R18, R18, -0x2daee0ad, RZ ;  /* 0xd2511f5312127825 */ /* 0x000fe200078e00ff */
[----:B------:R-:W-:-:S02]  /*d2e0*/  LOP3.LUT R5, R7, UR12, R192, 0x96, !PT ;  /* 0x0000000c07057c12 */ /* 0x000fc4000f8e96c0 */
[----:B------:R-:W-:Y:S02]  /*d2f0*/  LOP3.LUT R22, R25, UR10, R6, 0x96, !PT ;  /* 0x0000000a19167c12 */ /* 0x000fe4000f8e9606 */
[----:B------:R-:W-:Y:S02]  /*d300*/  ISETP.GE.AND P1, PT, R8, R12, PT ;  /* 0x0000000c0800720c */ /* 0x000fe40003f26270 */
[----:B------:R-:W-:Y:S01]  /*d310*/  FMNMX.FTZ R8, R227, R0, !PT ;  /* 0x00000000e3087209 */ /* 0x000fe20007810000 */
[----:B------:R-:W-:Y:S01]  /*d320*/  IMAD.WIDE.U32 R22, R22, -0x326172a9, RZ ;  /* 0xcd9e8d5716167825 */ /* 0x000fe200078e00ff */
[----:B------:R-:W-:Y:S02]  /*d330*/  LOP3.LUT R6, R15, UR13, R4, 0x96, !PT ;  /* 0x0000000d0f067c12 */ /* 0x000fe4000f8e9604 */
[----:B------:R-:W-:Y:S01]  /*d340*/  LOP3.LUT R20, R19, UR12, R16, 0x96, !PT ;  /* 0x0000000c13147c12 */ /* 0x000fe2000f8e9610 */
[----:B------:R-:W-:Y:S01]  /*d350*/  IMAD.WIDE.U32 R4, R5, -0x326172a9, RZ ;  /* 0xcd9e8d5705047825 */ /* 0x000fe200078e00ff */
[----:B------:R-:W-:-:S02]  /*d360*/  FMNMX.FTZ R8, R225, R8, !PT ;  /* 0x00000008e1087209 */ /* 0x000fc40007810000 */
[----:B------:R-:W-:Y:S01]  /*d370*/  FMNMX.FTZ R0, R135, R29, !PT ;  /* 0x0000001d87007209 */ /* 0x000fe20007810000 */
[----:B------:R-:W-:Y:S01]  /*d380*/  IMAD.WIDE.U32 R20, R20, -0x326172a9, RZ ;  /* 0xcd9e8d5714147825 */ /* 0x000fe200078e00ff */
[----:B------:R-:W-:Y:S02]  /*d390*/  FSEL R236, R188, -INF , !P4 ;  /* 0xff800000bcec7808 */ /* 0x000fe40006000000 */
[----:B------:R-:W-:Y:S01]  /*d3a0*/  ISETP.GE.AND P4, PT, R13, R11, PT ;  /* 0x0000000b0d00720c */ /* 0x000fe20003f86270 */
[----:B------:R-:W-:Y:S01]  /*d3b0*/  IMAD.WIDE.U32 R6, R6, -0x2daee0ad, RZ ;  /* 0xd2511f5306067825 */ /* 0x000fe200078e00ff */
[----:B------:R-:W-:Y:S02]  /*d3c0*/  LOP3.LUT R5, R5, UR11, R246, 0x96, !PT ;  /* 0x0000000b05057c12 */ /* 0x000fe4000f8e96f6 */
[----:B------:R-:W-:Y:S02]  /*d3d0*/  LOP3.LUT R3, R23, UR9, R4, 0x96, !PT ;  /* 0x0000000917037c12 */ /* 0x000fe4000f8e9604 */
[----:B------:R-:W-:Y:S01]  /*d3e0*/  FMNMX.FTZ R8, R224, R8, !PT ;  /* 0x00000008e0087209 */ /* 0x000fe20007810000 */
[----:B------:R-:W-:Y:S01]  /*d3f0*/  IMAD.WIDE.U32 R4, R5, -0x2daee0ad, RZ ;  /* 0xd2511f5305047825 */ /* 0x000fe200078e00ff */
[----:B------:R-:W-:-:S02]  /*d400*/  FMNMX.FTZ R0, R32, R0, !PT ;  /* 0x0000000020007209 */ /* 0x000fc40007810000 */
[----:B------:R-:W-:Y:S01]  /*d410*/  FSEL R243, R184, -INF , !P4 ;  /* 0xff800000b8f37808 */ /* 0x000fe20006000000 */
[----:B------:R-:W-:Y:S01]  /*d420*/  IMAD.WIDE.U32 R184, R3, -0x2daee0ad, RZ ;  /* 0xd2511f5303b87825 */ /* 0x000fe200078e00ff */
[----:B------:R-:W-:Y:S01]  /*d430*/  LOP3.LUT R16, R21, UR11, R14, 0x96, !PT ;  /* 0x0000000b15107c12 */ /* 0x000fe2000f8e960e */
[----:B------:R-:W2:Y:S01]  /*d440*/  SHFL.BFLY PT, R23, R8, 0x2, 0x1f ;  /* 0x0c401f0008177f89 */ /* 0x000ea200000e0000 */
[----:B------:R-:W-:Y:S02]  /*d450*/  FMNMX.FTZ R0, R33, R0, !PT ;  /* 0x0000000021007209 */ /* 0x000fe40007810000 */
[----:B------:R-:W-:Y:S01]  /*d460*/  LOP3.LUT R15, R7, UR10, R18, 0x96, !PT ;  /* 0x0000000a070f7c12 */ /* 0x000fe2000f8e9612 */
[----:B------:R-:W-:Y:S01]  /*d470*/  IMAD.WIDE.U32 R16, R16, -0x2daee0ad, RZ ;  /* 0xd2511f5310107825 */ /* 0x000fe200078e00ff */
[----:B------:R-:W-:Y:S02]  /*d480*/  FMNMX.FTZ R0, R137, R0, !PT ;  /* 0x0000000089007209 */ /* 0x000fe40007810000 */
[----:B------:R-:W-:Y:S01]  /*d490*/  LOP3.LUT R7, R5, UR8, R24, 0x96, !PT ;  /* 0x0000000805077c12 */ /* 0x000fe2000f8e9618 */
[----:B------:R-:W-:Y:S01]  /*d4a0*/  IMAD.WIDE.U32 R14, R15, -0x326172a9, RZ ;  /* 0xcd9e8d570f0e7825 */ /* 0x000fe200078e00ff */
[----:B------:R-:W-:-:S02]  /*d4b0*/  LOP3.LUT R4, R185, UR6, R4, 0x96, !PT ;  /* 0x00000006b9047c12 */ /* 0x000fc4000f8e9604 */
[----:B------:R-:W-:Y:S02]  /*d4c0*/  FMNMX.FTZ R3, R134, R31, !PT ;  /* 0x0000001f86037209 */ /* 0x000fe40007810000 */
[----:B------:R-:W-:Y:S01]  /*d4d0*/  FMNMX.FTZ R0, R237, R0, !PT ;  /* 0x00000000ed007209 */ /* 0x000fe20007810000 */
[----:B------:R-:W-:Y:S01]  /*d4e0*/  IMAD.WIDE.U32 R4, R4, -0x326172a9, RZ ;  /* 0xcd9e8d5704047825 */ /* 0x000fe200078e00ff */
[----:B------:R-:W-:Y:S02]  /*d4f0*/  LOP3.LUT R21, R17, UR8, R6, 0x96, !PT ;  /* 0x0000000811157c12 */ /* 0x000fe4000f8e9606 */
[----:B------:R-:W-:Y:S01]  /*d500*/  ISETP.GE.AND P4, PT, R13, R12, PT ;  /* 0x0000000c0d00720c */ /* 0x000fe20003f86270 */
[----:B------:R-:W-:Y:S01]  /*d510*/  IMAD.WIDE.U32 R6, R7, -0x326172a9, RZ ;  /* 0xcd9e8d5707067825 */ /* 0x000fe200078e00ff */
[----:B------:R-:W-:Y:S02]  /*d520*/  FMNMX.FTZ R3, R34, R3, !PT ;  /* 0x0000000322037209 */ /* 0x000fe40007810000 */
[----:B------:R-:W-:-:S02]  /*d530*/  FMNMX.FTZ R13, R239, R0, !PT ;  /* 0x00000000ef0d7209 */ /* 0x000fc40007810000 */
[----:B------:R-:W-:Y:S02]  /*d540*/  LOP3.LUT R0, R5, UR16, R6, 0x96, !PT ;  /* 0x0000001005007c12 */ /* 0x000fe4000f8e9606 */
[----:B------:R-:W-:Y:S02]  /*d550*/  FMNMX.FTZ R3, R35, R3, !PT ;  /* 0x0000000323037209 */ /* 0x000fe40007810000 */
[----:B------:R-:W-:Y:S02]  /*d560*/  FMNMX.FTZ R6, R242, R13, !PT ;  /* 0x0000000df2067209 */ /* 0x000fe40007810000 */
[C---:B------:R-:W-:Y:S02]  /*d570*/  LOP3.LUT R13, R4.reuse, 0xffff, RZ, 0xc0, !PT ;  /* 0x0000ffff040d7812 */ /* 0x040fe400078ec0ff */
[----:B------:R-:W-:Y:S02]  /*d580*/  LOP3.LUT R19, R4, 0xff, RZ, 0xc0, !PT ;  /* 0x000000ff04137812 */ /* 0x000fe400078ec0ff */
[----:B------:R-:W-:-:S02]  /*d590*/  SHF.R.U32.HI R17, RZ, 0x10, R4 ;  /* 0x00000010ff117819 */ /* 0x000fc40000011604 */
[----:B------:R-:W-:Y:S02]  /*d5a0*/  SHF.R.U32.HI R18, RZ, 0x18, R4 ;  /* 0x00000018ff127819 */ /* 0x000fe40000011604 */
[----:B------:R-:W-:Y:S02]  /*d5b0*/  LOP3.LUT R20, R15, UR9, R20, 0x96, !PT ;  /* 0x000000090f147c12 */ /* 0x000fe4000f8e9614 */
[----:B------:R-:W-:Y:S02]  /*d5c0*/  FMNMX.FTZ R4, R133, R3, !PT ;  /* 0x0000000385047209 */ /* 0x000fe40007810000 */
[----:B------:R-:W-:Y:S01]  /*d5d0*/  FMNMX.FTZ R3, R240, R6, !PT ;  /* 0x00000006f0037209 */ /* 0x000fe20007810000 */
[----:B------:R-:W-:Y:S01]  /*d5e0*/  IMAD.WIDE.U32 R174, R20, -0x2daee0ad, RZ ;  /* 0xd2511f5314ae7825 */ /* 0x000fe200078e00ff */
[----:B--2---:R-:W-:Y:S02]  /*d5f0*/  FMNMX.FTZ R8, R8, R23, !PT ;  /* 0x0000001708087209 */ /* 0x004fe40007810000 */
[----:B------:R-:W-:Y:S01]  /*d600*/  LOP3.LUT R245, R7, UR7, R22, 0x96, !PT ;  /* 0x0000000707f57c12 */ /* 0x000fe2000f8e9616 */
[----:B------:R-:W2:Y:S01]  /*d610*/  SHFL.BFLY PT, R20, R3, 0x2, 0x1f ;  /* 0x0c401f0003147f89 */ /* 0x000ea200000e0000 */
[----:B------:R-:W-:Y:S01]  /*d620*/  IMAD.WIDE.U32 R6, R21, -0x326172a9, RZ ;  /* 0xcd9e8d5715067825 */ /* 0x000fe200078e00ff */
[----:B------:R-:W-:-:S02]  /*d630*/  LOP3.LUT R5, R175, UR6, R16, 0x96, !PT ;  /* 0x00000006af057c12 */ /* 0x000fc4000f8e9610 */
[----:B------:R-:W3:Y:S01]  /*d640*/  SHFL.BFLY PT, R21, R8, 0x1, 0x1f ;  /* 0x0c201f0008157f89 */ /* 0x000ee200000e0000 */
[----:B------:R-:W-:Y:S02]  /*d650*/  FMNMX.FTZ R15, R236, R4, !PT ;  /* 0x00000004ec0f7209 */ /* 0x000fe40007810000 */
[----:B------:R-:W-:Y:S01]  /*d660*/  LOP3.LUT R175, R7, UR7, R14, 0x96, !PT ;  /* 0x0000000707af7c12 */ /* 0x000fe2000f8e960e */
[----:B------:R-:W-:Y:S01]  /*d670*/  IMAD.WIDE.U32 R4, R5, -0x326172a9, RZ ;  /* 0xcd9e8d5705047825 */ /* 0x000fe200078e00ff */
[----:B------:R-:W-:Y:S02]  /*d680*/  FMNMX.FTZ R7, R238, R15, !PT ;  /* 0x0000000fee077209 */ /* 0x000fe40007810000 */
[----:B------:R-:W-:Y:S02]  /*d690*/  LOP3.LUT R16, R17, 0xff, RZ, 0xc0, !PT ;  /* 0x000000ff11107812 */ /* 0x000fe400078ec0ff */
[----:B------:R-:W-:Y:S02]  /*d6a0*/  SHF.R.U32.HI R13, RZ, 0x8, R13 ;  /* 0x00000008ff0d7819 */ /* 0x000fe4000001160d */
[----:B------:R-:W-:-:S02]  /*d6b0*/  FMNMX.FTZ R7, R243, R7, !PT ;  /* 0x00000007f3077209 */ /* 0x000fc40007810000 */
[----:B------:R-:W-:Y:S02]  /*d6c0*/  PRMT R173, R16, 0x5410, R18 ;  /* 0x0000541010ad7816 */ /* 0x000fe40000000012 */
[----:B------:R-:W-:Y:S02]  /*d6d0*/  LOP3.LUT R6, R5, UR16, R6, 0x96, !PT ;  /* 0x0000001005067c12 */ /* 0x000fe4000f8e9606 */
[C---:B------:R-:W-:Y:S02]  /*d6e0*/  LOP3.LUT R15, R4.reuse, 0xffff, RZ, 0xc0, !PT ;  /* 0x0000ffff040f7812 */ /* 0x040fe400078ec0ff */
[----:B------:R-:W-:Y:S02]  /*d6f0*/  LOP3.LUT R18, R4, 0xff, RZ, 0xc0, !PT ;  /* 0x000000ff04127812 */ /* 0x000fe400078ec0ff */
[--C-:B------:R-:W-:Y:S02]  /*d700*/  SHF.R.U32.HI R17, RZ, 0x10, R4.reuse ;  /* 0x00000010ff117819 */ /* 0x100fe40000011604 */
[----:B------:R-:W-:-:S02]  /*d710*/  SHF.R.U32.HI R16, RZ, 0x18, R4 ;  /* 0x00000018ff107819 */ /* 0x000fc40000011604 */
[--C-:B------:R-:W-:Y:S02]  /*d720*/  SHF.R.U32.HI R5, RZ, 0x10, R0.reuse ;  /* 0x00000010ff057819 */ /* 0x100fe40000011600 */
[----:B------:R-:W-:Y:S02]  /*d730*/  PRMT R19, R19, 0x5410, R13 ;  /* 0x0000541013137816 */ /* 0x000fe4000000000d */
[----:B------:R-:W-:Y:S02]  /*d740*/  FMNMX.FTZ R4, R244, R7, !PT ;  /* 0x00000007f4047209 */ /* 0x000fe40007810000 */
[C---:B------:R-:W-:Y:S02]  /*d750*/  LOP3.LUT R13, R0.reuse, 0xffff, RZ, 0xc0, !PT ;  /* 0x0000ffff000d7812 */ /* 0x040fe400078ec0ff */
[----:B------:R-:W-:Y:S02]  /*d760*/  LOP3.LUT R14, R0, 0xff, RZ, 0xc0, !PT ;  /* 0x000000ff000e7812 */ /* 0x000fe400078ec0ff */
[----:B------:R-:W-:-:S02]  /*d770*/  SHF.R.U32.HI R7, RZ, 0x18, R0 ;  /* 0x00000018ff077819 */ /* 0x000fc40000011600 */
[----:B--2---:R-:W-:Y:S02]  /*d780*/  FMNMX.FTZ R0, R3, R20, !PT ;  /* 0x0000001403007209 */ /* 0x004fe40007810000 */
[----:B------:R-:W-:Y:S02]  /*d790*/  LOP3.LUT R5, R5, 0xff, RZ, 0xc0, !PT ;  /* 0x000000ff05057812 */ /* 0x000fe400078ec0ff */
[----:B---3--:R-:W-:Y:S02]  /*d7a0*/  FMNMX.FTZ R231, R8, R21, !PT ;  /* 0x0000001508e77209 */ /* 0x008fe40007810000 */
[----:B------:R-:W-:Y:S01]  /*d7b0*/  PRMT R24, R5, 0x5410, R7 ;  /* 0x0000541005187816 */ /* 0x000fe20000000007 */
[----:B------:R-:W2:Y:S01]  /*d7c0*/  SHFL.BFLY PT, R8, R0, 0x1, 0x1f ;  /* 0x0c201f0000087f89 */ /* 0x000ea200000e0000 */
[----:B------:R-:W-:Y:S01]  /*d7d0*/  FMNMX.FTZ R5, R2, R132, !PT ;  /* 0x0000008402057209 */ /* 0x000fe20007810000 */
[----:B------:R-:W-:Y:S01]  /*d7e0*/  FMUL.FTZ R3, R231, c[0x0][0x23c] ;  /* 0x00008f00e7037a20 */ /* 0x000fe20000410000 */
[----:B------:R-:W-:-:S02]  /*d7f0*/  SHF.R.U32.HI R13, RZ, 0x8, R13 ;  /* 0x00000008ff0d7819 */ /* 0x000fc4000001160d */
[----:B------:R-:W-:Y:S02]  /*d800*/  FMNMX.FTZ R5, R138, R5, !PT ;  /* 0x000000058a057209 */ /* 0x000fe40007810000 */
[----:B------:R-:W-:Y:S02]  /*d810*/  PRMT R25, R14, 0x5410, R13 ;  /* 0x000054100e197816 */ /* 0x000fe4000000000d */
[----:B------:R-:W3:Y:S01]  /*d820*/  SHFL.BFLY PT, R13, R4, 0x2, 0x1f ;  /* 0x0c401f00040d7f89 */ /* 0x000ee200000e0000 */
[----:B------:R-:W-:Y:S02]  /*d830*/  FMNMX.FTZ R5, R139, R5, !PT ;  /* 0x000000058b057209 */ /* 0x000fe40007810000 */
[----:B------:R-:W-:Y:S02]  /*d840*/  FSEL R185, R190, -INF , !P6 ;  /* 0xff800000beb97808 */ /* 0x000fe40007000000 */
[----:B------:R-:W-:Y:S02]  /*d850*/  FMNMX.FTZ R5, R172, R5, !PT ;  /* 0x00000005ac057209 */ /* 0x000fe40007810000 */
[----:B------:R-:W-:-:S02]  /*d860*/  FSEL R191, R191, -INF , !P5 ;  /* 0xff800000bfbf7808 */ /* 0x000fc40006800000 */
[----:B------:R-:W-:Y:S02]  /*d870*/  FMNMX.FTZ R7, R185, R5, !PT ;  /* 0x00000005b9077209 */ /* 0x000fe40007810000 */
[----:B------:R-:W-:Y:S02]  /*d880*/  FSEL R186, R186, -INF , !P4 ;  /* 0xff800000baba7808 */ /* 0x000fe40006000000 */
[----:B------:R-:W-:Y:S02]  /*d890*/  FMNMX.FTZ R7, R191, R7, !PT ;  /* 0x00000007bf077209 */ /* 0x000fe40007810000 */
[----:B--2---:R-:W-:Y:S02]  /*d8a0*/  FMNMX.FTZ R230, R0, R8, !PT ;  /* 0x0000000800e67209 */ /* 0x004fe40007810000 */
[----:B------:R-:W-:Y:S02]  /*d8b0*/  FSEL R187, R187, -INF , !P1 ;  /* 0xff800000bbbb7808 */ /* 0x000fe40004800000 */
[----:B------:R-:W-:Y:S01]  /*d8c0*/  FMNMX.FTZ R0, R186, R7, !PT ;  /* 0x00000007ba007209 */ /* 0x000fe20007810000 */
[----:B------:R-:W-:Y:S01]  /*d8d0*/  FMUL.FTZ R8, R230, c[0x0][0x23c] ;  /* 0x00008f00e6087a20 */ /* 0x000fe20000410000 */
[----:B------:R-:W-:-:S02]  /*d8e0*/  FSETP.NEU.FTZ.AND P6, PT, R231, -INF , PT ;  /* 0xff800000e700780b */ /* 0x000fc40003fdd000 */
[----:B------:R-:W-:Y:S02]  /*d8f0*/  FMNMX.FTZ R0, R187, R0, !PT ;  /* 0x00000000bb007209 */ /* 0x000fe40007810000 */
[----:B---3--:R-:W-:Y:S02]  /*d900*/  FMNMX.FTZ R4, R4, R13, !PT ;  /* 0x0000000d04047209 */ /* 0x008fe40007810000 */
[----:B------:R-:W-:Y:S01]  /*d910*/  FSEL R3, R3, RZ, P6 ;  /* 0x000000ff03037208 */ /* 0x000fe20003000000 */
[----:B------:R-:W2:Y:S01]  /*d920*/  SHFL.BFLY PT, R14, R0, 0x2, 0x1f ;  /* 0x0c401f00000e7f89 */ /* 0x000ea200000e0000 */
[----:B------:R-:W-:Y:S02]  /*d930*/  FSETP.NEU.FTZ.AND P5, PT, R230, -INF , PT ;  /* 0xff800000e600780b */ /* 0x000fe40003fbd000 */
[----:B-1----:R-:W-:Y:S01]  /*d940*/  PRMT R203, R203, 0x7054, R203 ;  /* 0x00007054cbcb7816 */ /* 0x002fe200000000cb */
[----:B------:R-:W1:Y:S01]  /*d950*/  SHFL.BFLY PT, R13, R4, 0x1, 0x1f ;  /* 0x0c201f00040d7f89 */ /* 0x000e6200000e0000 */
[--C-:B------:R-:W-:Y:S01]  /*d960*/  FFMA.FTZ R5, R27, c[0x0][0x23c], -R3.reuse ;  /* 0x00008f001b057a23 */ /* 0x100fe20000010803 */
[----:B------:R-:W-:Y:S01]  /*d970*/  FSEL R8, R8, RZ, P5 ;  /* 0x000000ff08087208 */ /* 0x000fe20002800000 */
[----:B------:R-:W-:-:S02]  /*d980*/  FFMA.FTZ R26, R26, c[0x0][0x23c], -R3 ;  /* 0x00008f001a1a7a23 */ /* 0x000fc40000010803 */
[----:B------:R3:W-:Y:S02]  /*d990*/  MUFU.EX2 R234, R5 ;  /* 0x0000000500ea7308 */ /* 0x0007e40000000800 */
[----:B------:R-:W-:-:S06]  /*d9a0*/  FFMA.FTZ R7, R29, c[0x0][0x23c], -R8 ;  /* 0x00008f001d077a23 */ /* 0x000fcc0000010808 */
[----:B------:R4:W-:Y:S01]  /*d9b0*/  MUFU.EX2 R202, R7 ;  /* 0x0000000700ca7308 */ /* 0x0009e20000000800 */
[----:B--2---:R-:W-:Y:S01]  /*d9c0*/  FMNMX.FTZ R0, R0, R14, !PT ;  /* 0x0000000e00007209 */ /* 0x004fe20007810000 */
[----:B---3--:R-:W-:-:S06]  /*d9d0*/  FFMA.FTZ R5, R28, c[0x0][0x23c], -R3 ;  /* 0x00008f001c057a23 */ /* 0x008fcc0000010803 */
[----:B------:R-:W-:Y:S01]  /*d9e0*/  MUFU.EX2 R235, R26 ;  /* 0x0000001a00eb7308 */ /* 0x000fe20000000800 */
[----:B-1----:R-:W-:Y:S02]  /*d9f0*/  FMNMX.FTZ R229, R4, R13, !PT ;  /* 0x0000000d04e57209 */ /* 0x002fe40007810000 */
[----:B------:R-:W1:Y:S01]  /*da00*/  SHFL.BFLY PT, R13, R0, 0x1, 0x1f ;  /* 0x0c201f00000d7f89 */ /* 0x000e6200000e0000 */
[----:B------:R-:W-:Y:S01]  /*da10*/  LOP3.LUT R4, R6, 0xffff, RZ, 0xc0, !PT ;  /* 0x0000ffff06047812 */ /* 0x000fe200078ec0ff */
[----:B----4-:R-:W-:-:S03]  /*da20*/  FFMA.FTZ R7, R32, c[0x0][0x23c], -R8 ;  /* 0x00008f0020077a23 */ /* 0x010fc60000010808 */
[----:B------:R2:W-:Y:S01]  /*da30*/  MUFU.EX2 R232, R5 ;  /* 0x0000000500e87308 */ /* 0x0005e20000000800 */
[----:B------:R-:W-:-:S07]  /*da40*/  FSETP.NEU.FTZ.AND P4, PT, R229, -INF , PT ;  /* 0xff800000e500780b */ /* 0x000fce0003f9d000 */
[----:B------:R3:W-:Y:S01]  /*da50*/  MUFU.EX2 R201, R7 ;  /* 0x0000000700c97308 */ /* 0x0007e20000000800 */
[----:B--2---:R-:W-:-:S07]  /*da60*/  FFMA.FTZ R5, R30, c[0x0][0x23c], -R3 ;  /* 0x00008f001e057a23 */ /* 0x004fce0000010803 */
[----:B------:R2:W4:Y:S01]  /*da70*/  MUFU.EX2 R233, R5 ;  /* 0x0000000500e97308 */ /* 0x0005220000000800 */
[----:B-1----:R-:W-:Y:S02]  /*da80*/  FMNMX.FTZ R228, R0, R13, !PT ;  /* 0x0000000d00e47209 */ /* 0x002fe40007810000 */
[----:B---3--:R-:W-:Y:S02]  /*da90*/  SHF.R.U32.HI R7, RZ, 0x8, R4 ;  /* 0x00000008ff077819 */ /* 0x008fe40000011604 */
[----:B------:R-:W-:Y:S01]  /*daa0*/  LOP3.LUT R4, R6, 0xff, RZ, 0xc0, !PT ;  /* 0x000000ff06047812 */ /* 0x000fe200078ec0ff */
[C---:B------:R-:W-:Y:S01]  /*dab0*/  FMUL.FTZ R22, R228.reuse, c[0x0][0x23c] ;  /* 0x00008f00e4167a20 */ /* 0x040fe20000410000 */
[----:B------:R-:W-:Y:S02]  /*dac0*/  FSETP.NEU.FTZ.AND P1, PT, R228, -INF , PT ;  /* 0xff800000e400780b */ /* 0x000fe40003f3d000 */
[----:B------:R-:W-:Y:S02]  /*dad0*/  PRMT R14, R4, 0x5410, R7 ;  /* 0x00005410040e7816 */ /* 0x000fe40000000007 */
[----:B------:R-:W-:-:S02]  /*dae0*/  FSEL R22, R22, RZ, P1 ;  /* 0x000000ff16167208 */ /* 0x000fc40000800000 */
[----:B--2---:R-:W-:Y:S01]  /*daf0*/  SHF.R.U32.HI R5, RZ, 0x8, R15 ;  /* 0x00000008ff057819 */ /* 0x004fe2000001160f */
[----:B------:R-:W-:-:S03]  /*db00*/  FMUL.FTZ R15, R229, c[0x0][0x23c] ;  /* 0x00008f00e50f7a20 */ /* 0x000fc60000410000 */
[----:B------:R-:W-:Y:S01]  /*db10*/  PRMT R23, R18, 0x5410, R5 ;  /* 0x0000541012177816 */ /* 0x000fe20000000005 */
[--C-:B------:R-:W-:Y:S01]  /*db20*/  HSET2.LE.AND R18, R19, R203.reuse, PT ;  /* 0x000000cb13127233 */ /* 0x100fe20003803000 */
[----:B------:R-:W-:Y:S01]  /*db30*/  LOP3.LUT R5, R17, 0xff, RZ, 0xc0, !PT ;  /* 0x000000ff11057812 */ /* 0x000fe200078ec0ff */
[--C-:B------:R-:W-:Y:S01]  /*db40*/  HSET2.LE.AND R19, R173, R203.reuse, PT ;  /* 0x000000cbad137233 */ /* 0x100fe20003803000 */
[----:B------:R-:W-:Y:S01]  /*db50*/  FSEL R15, R15, RZ, P4 ;  /* 0x000000ff0f0f7208 */ /* 0x000fe20002000000 */
[--C-:B------:R-:W-:Y:S01]  /*db60*/  HSET2.LE.AND R17, R24, R203.reuse, PT ;  /* 0x000000cb18117233 */ /* 0x100fe20003803000 */
[----:B------:R-:W-:Y:S01]  /*db70*/  PRMT R21, R5, 0x5410, R16 ;  /* 0x0000541005157816 */ /* 0x000fe20000000010 */
[--C-:B------:R-:W-:Y:S01]  /*db80*/  FFMA.FTZ R5, R33, c[0x0][0x23c], -R8.reuse ;  /* 0x00008f0021057a23 */ /* 0x100fe20000010808 */
[----:B------:R-:W-:Y:S01]  /*db90*/  HSET2.LE.AND R16, R25, R203, PT ;  /* 0x000000cb19107233 */ /* 0x000fe20003803000 */
[--C-:B------:R-:W-:Y:S02]  /*dba0*/  FFMA.FTZ R4, R31, c[0x0][0x23c], -R15.reuse ;  /* 0x00008f001f047a23 */ /* 0x100fe4000001080f */
[----:B------:R1:W-:Y:S01]  /*dbb0*/  MUFU.EX2 R199, R5 ;  /* 0x0000000500c77308 */ /* 0x0003e20000000800 */
[----:B------:R-:W-:Y:S01]  /*dbc0*/  FFMA.FTZ R0, R35, c[0x0][0x23c], -R15 ;  /* 0x00008f0023007a23 */ /* 0x000fe2000001080f */
[----:B------:R-:W2:Y:S06]  /*dbd0*/  LDSM.16.MT88.4 R28, [R205+0xa000] ;  /* 0x00a00000cd1c783b */ /* 0x000eac0000004200 */
[----:B------:R-:W-:Y:S01]  /*dbe0*/  MUFU.EX2 R198, R4 ;  /* 0x0000000400c67308 */ /* 0x000fe20000000800 */
[----:B-1----:R-:W-:-:S07]  /*dbf0*/  FFMA.FTZ R5, R137, c[0x0][0x23c], -R8 ;  /* 0x00008f0089057a23 */ /* 0x002fce0000010808 */
[----:B------:R1:W-:Y:S08]  /*dc00*/  MUFU.EX2 R196, R0 ;  /* 0x0000000000c47308 */ /* 0x0003f00000000800 */
[----:B------:R3:W-:Y:S01]  /*dc10*/  MUFU.EX2 R200, R5 ;  /* 0x0000000500c87308 */ /* 0x0007e20000000800 */
[----:B-1----:R-:W-:Y:S02]  /*dc20*/  FSEL R0, R231, RZ, P6 ;  /* 0x000000ffe7007208 */ /* 0x002fe40003000000 */
[----:B---3--:R-:W-:-:S02]  /*dc30*/  SHF.R.U32.HI R5, RZ, 0x10, R6 ;  /* 0x00000010ff057819 */ /* 0x008fc40000011606 */
[----:B------:R-:W-:Y:S02]  /*dc40*/  SHF.R.U32.HI R6, RZ, 0x18, R6 ;  /* 0x00000018ff067819 */ /* 0x000fe40000011606 */
[----:B------:R-:W-:Y:S01]  /*dc50*/  LOP3.LUT R4, R5, 0xff, RZ, 0xc0, !PT ;  /* 0x000000ff05047812 */ /* 0x000fe200078ec0ff */
[--C-:B------:R-:W-:Y:S02]  /*dc60*/  FFMA.FTZ R5, R34, c[0x0][0x23c], -R15.reuse ;  /* 0x00008f0022057a23 */ /* 0x100fe4000001080f */
[----:B------:R-:W1:Y:S01]  /*dc70*/  LDSM.16.MT88.4 R32, [R207+0xa000] ;  /* 0x00a00000cf20783b */ /* 0x000e620000004200 */
[----:B------:R-:W-:Y:S01]  /*dc80*/  PRMT R20, R4, 0x5410, R6 ;  /* 0x0000541004147816 */ /* 0x000fe20000000006 */
[----:B------:R-:W-:Y:S01]  /*dc90*/  FADD.FTZ R6, R136, -R0 ;  /* 0x8000000088067221 */ /* 0x000fe20000010000 */
[----:B------:R3:W-:Y:S01]  /*dca0*/  MUFU.EX2 R197, R5 ;  /* 0x0000000500c57308 */ /* 0x0007e20000000800 */
[----:B------:R-:W-:Y:S02]  /*dcb0*/  FFMA.FTZ R0, R132, c[0x0][0x23c], -R22 ;  /* 0x00008f0084007a23 */ /* 0x000fe40000010816 */
[----:B------:R-:W-:-:S02]  /*dcc0*/  FFMA.FTZ R4, R133, c[0x0][0x23c], -R15 ;  /* 0x00008f0085047a23 */ /* 0x000fc4000001080f */
[----:B------:R-:W-:-:S03]  /*dcd0*/  FMUL.FTZ R6, R6, c[0x0][0x23c] ;  /* 0x00008f0006067a20 */ /* 0x000fc60000410000 */
[----:B------:R5:W-:Y:S08]  /*dce0*/  MUFU.EX2 R189, R0 ;  /* 0x0000000000bd7308 */ /* 0x000bf00000000800 */
[----:B------:R2:W-:Y:S01]  /*dcf0*/  MUFU.EX2 R190, R4 ;  /* 0x0000000400be7308 */ /* 0x0005e20000000800 */
[----:B---3--:R-:W-:-:S05]  /*dd00*/  FSEL R5, R229, RZ, P4 ;  /* 0x000000ffe5057208 */ /* 0x008fca0002000000 */
[----:B------:R-:W-:Y:S02]  /*dd10*/  FADD.FTZ R5, R134, -R5 ;  /* 0x8000000586057221 */ /* 0x000fe40000010000 */
[----:B-----5:R-:W-:Y:S01]  /*dd20*/  FFMA.FTZ R0, R138, c[0x0][0x23c], -R22 ;  /* 0x00008f008a007a23 */ /* 0x020fe20000010816 */
[----:B------:R-:W3:Y:S01]  /*dd30*/  MUFU.EX2 R27, R6 ;  /* 0x00000006001b7308 */ /* 0x000ee20000000800 */
[----:B------:R-:W-:Y:S01]  /*dd40*/  FMUL.FTZ R5, R5, c[0x0][0x23c] ;  /* 0x00008f0005057a20 */ /* 0x000fe20000410000 */
[----:B--2---:R-:W-:-:S06]  /*dd50*/  FSEL R4, R230, RZ, P5 ;  /* 0x000000ffe6047208 */ /* 0x004fcc0002800000 */
[----:B------:R4:W-:Y:S01]  /*dd60*/  MUFU.EX2 R188, R0 ;  /* 0x0000000000bc7308 */ /* 0x0009e20000000800 */
[----:B------:R-:W-:Y:S01]  /*dd70*/  FADD.FTZ R7, R135, -R4 ;  /* 0x8000000487077221 */ /* 0x000fe20000010000 */
[----:B------:R-:W-:-:S03]  /*dd80*/  FSEL R4, R228, RZ, P1 ;  /* 0x000000ffe4047208 */ /* 0x000fc60000800000 */
[----:B------:R-:W-:-:S03]  /*dd90*/  FMUL.FTZ R7, R7, c[0x0][0x23c] ;  /* 0x00008f0007077a20 */ /* 0x000fc60000410000 */
[----:B------:R-:W2:Y:S01]  /*dda0*/  MUFU.EX2 R25, R5 ;  /* 0x0000000500197308 */ /* 0x000ea20000000800 */
[----:B------:R-:W-:Y:S02]  /*ddb0*/  FADD.FTZ R13, R2, -R4 ;  /* 0x80000004020d7221 */ /* 0x000fe40000010000 */
[----:B------:R-:W-:Y:S02]  /*ddc0*/  FFMA.FTZ R2, R139, c[0x0][0x23c], -R22 ;  /* 0x00008f008b027a23 */ /* 0x000fe40000010816 */
[----:B------:R-:W-:Y:S01]  /*ddd0*/  FMUL.FTZ R13, R13, c[0x0][0x23c] ;  /* 0x00008f000d0d7a20 */ /* 0x000fe20000410000 */
[----:B----4-:R-:W-:Y:S02]  /*dde0*/  F2FP.BF16.PACK_AB R0, R233, R232 ;  /* 0x000000e8e900723e */ /* 0x010fe400000010ff */
[----:B------:R4:W-:Y:S01]  /*ddf0*/  MUFU.EX2 R138, R2 ;  /* 0x00000002008a7308 */ /* 0x0009e20000000800 */
[-C--:B---3--:R-:W-:Y:S01]  /*de00*/  FMUL.FTZ R140, R140, R27.reuse ;  /* 0x0000001b8c8c7220 */ /* 0x088fe20000410000 */
[----:B------:R-:W-:Y:S01]  /*de10*/  LOP3.LUT R18, R18, R0, RZ, 0xc0, !PT ;  /* 0x0000000012127212 */ /* 0x000fe200078ec0ff */
[----:B------:R-:W-:Y:S01]  /*de20*/  FMUL.FTZ R141, R141, R27 ;  /* 0x0000001b8d8d7220 */ /* 0x000fe20000410000 */
[----:B------:R-:W-:Y:S01]  /*de30*/  F2FP.BF16.PACK_AB R0, R200, R199 ;  /* 0x000000c7c800723e */ /* 0x000fe200000010ff */
[----:B------:R-:W-:-:S03]  /*de40*/  FMUL.FTZ R152, R152, R27 ;  /* 0x0000001b98987220 */ /* 0x000fc60000410000 */
[----:B------:R-:W3:Y:S01]  /*de50*/  MUFU.EX2 R26, R7 ;  /* 0x00000007001a7308 */ /* 0x000ee20000000800 */
[----:B------:R-:W-:Y:S01]  /*de60*/  LOP3.LUT R19, R19, R0, RZ, 0xc0, !PT ;  /* 0x0000000013137212 */ /* 0x000fe200078ec0ff */
[----:B--2---:R-:W-:Y:S01]  /*de70*/  FMUL.FTZ R144, R144, R25 ;  /* 0x0000001990907220 */ /* 0x004fe20000410000 */
[----:B------:R-:W-:Y:S01]  /*de80*/  F2FP.BF16.PACK_AB R0, R234, R235 ;  /* 0x000000ebea00723e */ /* 0x000fe200000010ff */
[-C--:B------:R-:W-:Y:S02]  /*de90*/  FMUL.FTZ R145, R145, R25.reuse ;  /* 0x0000001991917220 */ /* 0x080fe40000410000 */
[-C--:B------:R-:W-:Y:S01]  /*dea0*/  FMUL.FTZ R148, R148, R25.reuse ;  /* 0x0000001994947220 */ /* 0x080fe20000410000 */
[----:B------:R-:W-:Y:S01]  /*deb0*/  LOP3.LUT R16, R16, R0, RZ, 0xc0, !PT ;  /* 0x0000000010107212 */ /* 0x000fe200078ec0ff */
[----:B----4-:R-:W-:Y:S01]  /*dec0*/  FFMA.FTZ R2, R172, c[0x0][0x23c], -R22 ;  /* 0x00008f00ac027a23 */ /* 0x010fe20000010816 */
[----:B------:R-:W-:Y:S01]  /*ded0*/  F2FP.BF16.PACK_AB R0, R201, R202 ;  /* 0x000000cac900723e */ /* 0x000fe200000010ff */
[----:B------:R-:W2:Y:S01]  /*dee0*/  MUFU.EX2 R24, R13 ;  /* 0x0000000d00187308 */ /* 0x000ea20000000800 */
[----:B------:R-:W-:-:S02]  /*def0*/  FMUL.FTZ R149, R149, R25 ;  /* 0x0000001995957220 */ /* 0x000fc40000410000 */
[----:B------:R-:W-:Y:S01]  /*df00*/  LOP3.LUT R17, R17, R0, RZ, 0xc0, !PT ;  /* 0x0000000011117212 */ /* 0x000fe200078ec0ff */
[----:B------:R-:W-:Y:S01]  /*df10*/  HSET2.LE.AND R0, R14, R203, PT ;  /* 0x000000cb0e007233 */ /* 0x000fe20003803000 */
[----:B------:R-:W-:Y:S02]  /*df20*/  FMUL.FTZ R153, R153, R27 ;  /* 0x0000001b99997220 */ /* 0x000fe40000410000 */
[-C--:B---3--:R-:W-:Y:S01]  /*df30*/  FMUL.FTZ R142, R142, R26.reuse ;  /* 0x0000001a8e8e7220 */ /* 0x088fe20000410000 */
[----:B------:R3:W4:Y:S01]  /*df40*/  MUFU.EX2 R137, R2 ;  /* 0x0000000200897308 */ /* 0x0007220000000800 */
[-C--:B------:R-:W-:Y:S02]  /*df50*/  FMUL.FTZ R143, R143, R26.reuse ;  /* 0x0000001a8f8f7220 */ /* 0x080fe40000410000 */
[-C--:B------:R-:W-:Y:S02]  /*df60*/  FMUL.FTZ R154, R154, R26.reuse ;  /* 0x0000001a9a9a7220 */ /* 0x080fe40000410000 */
[----:B------:R-:W-:-:S02]  /*df70*/  FMUL.FTZ R155, R155, R26 ;  /* 0x0000001a9b9b7220 */ /* 0x000fc40000410000 */
[-C--:B------:R-:W-:Y:S01]  /*df80*/  FMUL.FTZ R36, R36, R27.reuse ;  /* 0x0000001b24247220 */ /* 0x080fe20000410000 */
[C---:B------:R-:W-:Y:S01]  /*df90*/  HMMA.16816.F32.BF16 R140, R16.reuse, R28, R140 ;  /* 0x0000001c108c723c */ /* 0x040fe2000004188c */
[-C--:B--2---:R-:W-:Y:S02]  /*dfa0*/  FMUL.FTZ R146, R146, R24.reuse ;  /* 0x0000001892927220 */ /* 0x084fe40000410000 */
[-C--:B------:R-:W-:Y:S02]  /*dfb0*/  FMUL.FTZ R147, R147, R24.reuse ;  /* 0x0000001893937220 */ /* 0x080fe40000410000 */
[-C--:B------:R-:W-:Y:S02]  /*dfc0*/  FMUL.FTZ R150, R150, R24.reuse ;  /* 0x0000001896967220 */ /* 0x080fe40000410000 */
[----:B------:R-:W-:Y:S01]  /*dfd0*/  FMUL.FTZ R151, R151, R24 ;  /* 0x0000001897977220 */ /* 0x000fe20000410000 */
[----:B---3--:R-:W-:Y:S01]  /*dfe0*/  F2FP.BF16.PACK_AB R2, R197, R198 ;  /* 0x000000c6c502723e */ /* 0x008fe200000010ff */
[----:B------:R-:W-:Y:S01]  /*dff0*/  FMUL.FTZ R37, R37, R27 ;  /* 0x0000001b25257220 */ /* 0x000fe20000410000 */
[----:B------:R-:W-:Y:S01]  /*e000*/  HMMA.16816.F32.BF16 R176, R16, R30, R152 ;  /* 0x0000001e10b0723c */ /* 0x000fe20000041898 */
[----:B------:R-:W-:Y:S01]  /*e010*/  FMUL.FTZ R38, R38, R26 ;  /* 0x0000001a26267220 */ /* 0x000fe20000410000 */
[----:B------:R-:W-:Y:S01]  /*e020*/  LOP3.LUT R4, R0, R2, RZ, 0xc0, !PT ;  /* 0x0000000200047212 */ /* 0x000fe200078ec0ff */
[----:B------:R-:W-:Y:S01]  /*e030*/  HSET2.LE.AND R0, R20, R203, PT ;  /* 0x000000cb14007233 */ /* 0x000fe20003803000 */
[----:B------:R-:W-:Y:S01]  /*e040*/  F2FP.BF16.PACK_AB R2, R188, R189 ;  /* 0x000000bdbc02723e */ /* 0x000fe200000010ff */
[----:B------:R-:W-:-:S02]  /*e050*/  FMUL.FTZ R39, R39, R26 ;  /* 0x0000001a27277220 */ /* 0x000fc40000410000 */
[-C--:B------:R-:W-:Y:S01]  /*e060*/  FMUL.FTZ R40, R40, R25.reuse ;  /* 0x0000001928287220 */ /* 0x080fe20000410000 */
[----:B------:R-:W-:Y:S01]  /*e070*/  LOP3.LUT R5, R0, R2, RZ, 0xc0, !PT ;  /* 0x0000000200057212 */ /* 0x000fe200078ec0ff */
[--C-:B------:R-:W-:Y:S01]  /*e080*/  HSET2.LE.AND R0, R23, R203.reuse, PT ;  /* 0x000000cb17007233 */ /* 0x100fe20003803000 */
[----:B------:R-:W-:Y:S01]  /*e090*/  F2FP.BF16.PACK_AB R2, R190, R196 ;  /* 0x000000c4be02723e */ /* 0x000fe200000010ff */
[----:B------:R-:W-:Y:S02]  /*e0a0*/  FMUL.FTZ R41, R41, R25 ;  /* 0x0000001929297220 */ /* 0x000fe40000410000 */
[----:B------:R-:W-:Y:S01]  /*e0b0*/  FMUL.FTZ R42, R42, R24 ;  /* 0x000000182a2a7220 */ /* 0x000fe20000410000 */
[----:B------:R-:W-:Y:S01]  /*e0c0*/  LOP3.LUT R6, R0, R2, RZ, 0xc0, !PT ;  /* 0x0000000200067212 */ /* 0x000fe200078ec0ff */
[----:B------:R-:W-:Y:S01]  /*e0d0*/  HSET2.LE.AND R2, R21, R203, PT ;  /* 0x000000cb15027233 */ /* 0x000fe20003803000 */
[----:B----4-:R-:W-:Y:S01]  /*e0e0*/  F2FP.BF16.PACK_AB R0, R137, R138 ;  /* 0x0000008a8900723e */ /* 0x010fe200000010ff */
[----:B------:R-:W-:-:S02]  /*e0f0*/  FMUL.FTZ R43, R43, R24 ;  /* 0x000000182b2b7220 */ /* 0x000fc40000410000 */
[-C--:B------:R-:W-:Y:S01]  /*e100*/  FMUL.FTZ R44, R44, R25.reuse ;  /* 0x000000192c2c7220 */ /* 0x080fe20000410000 */
[----:B------:R-:W-:Y:S01]  /*e110*/  LOP3.LUT R7, R2, R0, RZ, 0xc0, !PT ;  /* 0x0000000002077212 */ /* 0x000fe200078ec0ff */
[----:B------:R-:W-:Y:S02]  /*e120*/  FMUL.FTZ R45, R45, R25 ;  /* 0x000000192d2d7220 */ /* 0x000fe40000410000 */
[-C--:B------:R-:W-:Y:S01]  /*e130*/  FMUL.FTZ R46, R46, R24.reuse ;  /* 0x000000182e2e7220 */ /* 0x080fe20000410000 */
[----:B------:R-:W-:Y:S01]  /*e140*/  MOV R153, R177 ;  /* 0x000000b100997202 */ /* 0x000fe20000000f00 */
[----:B------:R-:W-:Y:S02]  /*e150*/  FMUL.FTZ R47, R47, R24 ;  /* 0x000000182f2f7220 */ /* 0x000fe40000410000 */
[----:B------:R-:W-:Y:S01]  /*e160*/  HMMA.16816.F32.BF16 R144, R4, R28, R144 ;  /* 0x0000001c0490723c */ /* 0x000fe20000041890 */
[-C--:B------:R-:W-:Y:S02]  /*e170*/  FMUL.FTZ R48, R48, R27.reuse ;  /* 0x0000001b30307220 */ /* 0x080fe40000410000 */
[----:B------:R-:W-:-:S02]  /*e180*/  FMUL.FTZ R49, R49, R27 ;  /* 0x0000001b31317220 */ /* 0x000fc40000410000 */
[-C--:B------:R-:W-:Y:S02]  /*e190*/  FMUL.FTZ R50, R50, R26.reuse ;  /* 0x0000001a32327220 */ /* 0x080fe40000410000 */
[-C--:B------:R-:W-:Y:S01]  /*e1a0*/  FMUL.FTZ R51, R51, R26.reuse ;  /* 0x0000001a33337220 */ /* 0x080fe20000410000 */
[----:B------:R-:W-:Y:S01]  /*e1b0*/  HMMA.16816.F32.BF16 R148, R4, R30, R148 ;  /* 0x0000001e0494723c */ /* 0x000fe20000041894 */
        /* <DEDUP_REMOVED lines=9> */
[----:B------:R-:W-:Y:S01]  /*e250*/  HMMA.16816.F32.BF16 R36, R4, R34, R44 ;  /* 0x000000220424723c */ /* 0x000fe2000004182c */
        /* <DEDUP_REMOVED lines=9> */
[----:B------:R-:W-:Y:S01]  /*e2f0*/  IMAD.MOV.U32 R173, RZ, RZ, R29 ;  /* 0x000000ffffad7224 */ /* 0x000fe200078e001d */
[----:B------:R-:W-:Y:S01]  /*e300*/  MOV R155, R31 ;  /* 0x0000001f009b7202 */ /* 0x000fe20000000f00 */
[----:B------:R-:W-:-:S02]  /*e310*/  IMAD.MOV.U32 R172, RZ, RZ, R30 ;  /* 0x000000ffffac7224 */ /* 0x000fc400078e001e */
[----:B------:R-:W-:Y:S01]  /*e320*/  HMMA.16816.F32.BF16 R28, R4, R32, R40 ;  /* 0x00000020041c723c */ /* 0x000fe20000041828 */
[----:B------:R-:W-:Y:S02]  /*e330*/  FMUL.FTZ R72, R72, R25 ;  /* 0x0000001948487220 */ /* 0x000fe40000410000 */
[----:B------:R-:W-:Y:S02]  /*e340*/  IMAD.MOV.U32 R44, RZ, RZ, R38 ;  /* 0x000000ffff2c7224 */ /* 0x000fe400078e0026 */
[----:B------:R-:W-:Y:S02]  /*e350*/  IMAD.MOV.U32 R136, RZ, RZ, R36 ;  /* 0x000000ffff887224 */ /* 0x000fe400078e0024 */
[----:B------:R-:W-:Y:S01]  /*e360*/  MOV R43, R39 ;  /* 0x00000027002b7202 */ /* 0x000fe20000000f00 */
[----:B------:R-:W-:Y:S02]  /*e370*/  IMAD.MOV.U32 R42, RZ, RZ, R37 ;  /* 0x000000ffff2a7224 */ /* 0x000fe400078e0025 */
[----:B------:R-:W-:Y:S01]  /*e380*/  HMMA.16816.F32.BF16 R36, R16, R34, R48 ;  /* 0x000000221024723c */ /* 0x000fe20000041830 */
[----:B------:R-:W-:-:S02]  /*e390*/  FMUL.FTZ R73, R73, R25 ;  /* 0x0000001949497220 */ /* 0x000fc40000410000 */
[-C--:B------:R-:W-:Y:S02]  /*e3a0*/  FMUL.FTZ R74, R74, R24.reuse ;  /* 0x000000184a4a7220 */ /* 0x080fe40000410000 */
[-C--:B------:R-:W-:Y:S02]  /*e3b0*/  FMUL.FTZ R75, R75, R24.reuse ;  /* 0x000000184b4b7220 */ /* 0x080fe40000410000 */
[-C--:B------:R-:W-:Y:S02]  /*e3c0*/  FMUL.FTZ R60, R60, R25.reuse ;  /* 0x000000193c3c7220 */ /* 0x080fe40000410000 */
[----:B------:R-:W-:Y:S02]  /*e3d0*/  FMUL.FTZ R61, R61, R25 ;  /* 0x000000193d3d7220 */ /* 0x000fe40000410000 */
[-C--:B------:R-:W-:Y:S02]  /*e3e0*/  FMUL.FTZ R62, R62, R24.reuse ;  /* 0x000000183e3e7220 */ /* 0x080fe40000410000 */
[----:B------:R-:W-:Y:S01]  /*e3f0*/  FMUL.FTZ R63, R63, R24 ;  /* 0x000000183f3f7220 */ /* 0x000fe20000410000 */
[----:B------:R-:W-:Y:S01]  /*e400*/  MOV R33, R28 ;  /* 0x0000001c00217202 */ /* 0x000fe20000000f00 */
[----:B------:R-:W-:-:S02]  /*e410*/  IMAD.MOV.U32 R41, RZ, RZ, R30 ;  /* 0x000000ffff297224 */ /* 0x000fc400078e001e */
[----:B------:R-:W-:Y:S02]  /*e420*/  IMAD.MOV.U32 R40, RZ, RZ, R31 ;  /* 0x000000ffff287224 */ /* 0x000fe400078e001f */
[----:B------:R-:W-:Y:S02]  /*e430*/  IMAD.MOV.U32 R32, RZ, RZ, R29 ;  /* 0x000000ffff207224 */ /* 0x000fe400078e001d */
[----:B------:R-:W1:Y:S01]  /*e440*/  LDSM.16.MT88.4 R28, [R210+0xa000] ;  /* 0x00a00000d21c783b */ /* 0x000e620000004200 */
[----:B------:R-:W-:Y:S02]  /*e450*/  FMUL.FTZ R168, R168, R25 ;  /* 0x00000019a8a87220 */ /* 0x000fe40000410000 */
[----:B------:R-:W-:Y:S01]  /*e460*/  MOV R135, R37 ;  /* 0x0000002500877202 */ /* 0x000fe20000000f00 */
[----:B------:R-:W-:Y:S01]  /*e470*/  IMAD.MOV.U32 R132, RZ, RZ, R38 ;  /* 0x000000ffff847224 */ /* 0x000fe200078e0026 */
[----:B------:R-:W-:Y:S01]  /*e480*/  MOV R21, R36 ;  /* 0x0000002400157202 */ /* 0x000fe20000000f00 */
[----:B------:R-:W-:-:S02]  /*e490*/  IMAD.MOV.U32 R23, RZ, RZ, R39 ;  /* 0x000000ffff177224 */ /* 0x000fc400078e0027 */
        /* <DEDUP_REMOVED lines=15> */
[-C--:B------:R-:W-:Y:S01]  /*e590*/  FMUL.FTZ R76, R76, R25.reuse ;  /* 0x000000194c4c7220 */ /* 0x080fe20000410000 */
[----:B-1----:R-:W-:Y:S01]  /*e5a0*/  HMMA.16816.F32.BF16 R36, R16, R28, R52 ;  /* 0x0000001c1024723c */ /* 0x002fe20000041834 */
[-C--:B------:R-:W-:Y:S02]  /*e5b0*/  FMUL.FTZ R77, R77, R25.reuse ;  /* 0x000000194d4d7220 */ /* 0x080fe40000410000 */
[----:B------:R-:W-:-:S02]  /*e5c0*/  FMUL.FTZ R88, R88, R25 ;  /* 0x0000001958587220 */ /* 0x000fc40000410000 */
[-C--:B------:R-:W-:Y:S02]  /*e5d0*/  FMUL.FTZ R78, R78, R24.reuse ;  /* 0x000000184e4e7220 */ /* 0x080fe40000410000 */
[----:B------:R-:W-:Y:S01]  /*e5e0*/  FMUL.FTZ R79, R79, R24 ;  /* 0x000000184f4f7220 */ /* 0x000fe20000410000 */
[----:B------:R-:W-:Y:S01]  /*e5f0*/  HMMA.16816.F32.BF16 R48, R16, R30, R64 ;  /* 0x0000001e1030723c */ /* 0x000fe20000041840 */
[-C--:B------:R-:W-:Y:S02]  /*e600*/  FMUL.FTZ R89, R89, R25.reuse ;  /* 0x0000001959597220 */ /* 0x080fe40000410000 */
[-C--:B------:R-:W-:Y:S02]  /*e610*/  FMUL.FTZ R92, R92, R25.reuse ;  /* 0x000000195c5c7220 */ /* 0x080fe40000410000 */
[----:B------:R-:W-:Y:S02]  /*e620*/  FMUL.FTZ R93, R93, R25 ;  /* 0x000000195d5d7220 */ /* 0x000fe40000410000 */
[----:B------:R-:W-:Y:S01]  /*e630*/  MOV R66, R44 ;  /* 0x0000002c00427202 */ /* 0x000fe20000000f00 */
[----:B------:R-:W-:Y:S01]  /*e640*/  HMMA.16816.F32.BF16 R56, R4, R28, R56 ;  /* 0x0000001c0438723c */ /* 0x000fe20000041838 */
[----:B------:R-:W1:Y:S01]  /*e650*/  LDSM.16.MT88.4 R44, [R209+0xb000] ;  /* 0x00b00000d12c783b */ /* 0x000e620000004200 */
        /* <DEDUP_REMOVED lines=8> */
[----:B------:R-:W2:Y:S01]  /*e6e0*/  LDSM.16.MT88.4 R36, [R209+0xa000] ;  /* 0x00a00000d124783b */ /* 0x000ea20000004200 */
[----:B------:R-:W-:Y:S01]  /*e6f0*/  FMUL.FTZ R90, R90, R24 ;  /* 0x000000185a5a7220 */ /* 0x000fe20000410000 */
[----:B------:R-:W-:Y:S01]  /*e700*/  MOV R28, R51 ;  /* 0x00000033001c7202 */ /* 0x000fe20000000f00 */
[----:B------:R-:W-:Y:S01]  /*e710*/  IMAD.MOV.U32 R0, RZ, RZ, R48 ;  /* 0x000000ffff007224 */ /* 0x000fe200078e0030 */
[----:B------:R-:W-:Y:S01]  /*e720*/  MOV R48, R32 ;  /* 0x0000002000307202 */ /* 0x000fe20000000f00 */
[----:B------:R-:W-:Y:S01]  /*e730*/  IMAD.MOV.U32 R29, RZ, RZ, R50 ;  /* 0x000000ffff1d7224 */ /* 0x000fe200078e0032 */
[----:B------:R-:W3:Y:S01]  /*e740*/  LDSM.16.MT88.4 R32, [R207+0xb000] ;  /* 0x00b00000cf20783b */ /* 0x000ee20000004200 */
[----:B------:R-:W-:Y:S01]  /*e750*/  IMAD.MOV.U32 R133, RZ, RZ, R49 ;  /* 0x000000ffff857224 */ /* 0x000fe200078e0031 */
[----:B------:R-:W-:Y:S01]  /*e760*/  MOV R49, R41 ;  /* 0x0000002900317202 */ /* 0x000fe20000000f00 */
[----:B------:R-:W-:-:S02]  /*e770*/  IMAD.MOV.U32 R50, RZ, RZ, R40 ;  /* 0x000000ffff327224 */ /* 0x000fc400078e0028 */
[----:B------:R-:W-:Y:S01]  /*e780*/  LDSM.16.MT88.4 R40, [R210+0xb000] ;  /* 0x00b00000d228783b */ /* 0x000fe20000004200 */
[----:B------:R-:W-:Y:S02]  /*e790*/  IMAD.MOV.U32 R51, RZ, RZ, R134 ;  /* 0x000000ffff337224 */ /* 0x000fe400078e0086 */
[-C--:B------:R-:W-:Y:S02]  /*e7a0*/  FMUL.FTZ R91, R91, R24.reuse ;  /* 0x000000185b5b7220 */ /* 0x080fe40000410000 */
[-C--:B------:R-:W-:Y:S02]  /*e7b0*/  FMUL.FTZ R94, R94, R24.reuse ;  /* 0x000000185e5e7220 */ /* 0x080fe40000410000 */
[----:B------:R-:W-:Y:S02]  /*e7c0*/  FMUL.FTZ R95, R95, R24 ;  /* 0x000000185f5f7220 */ /* 0x000fe40000410000 */
[-C--:B------:R-:W-:Y:S02]  /*e7d0*/  FMUL.FTZ R104, R104, R25.reuse ;  /* 0x0000001968687220 */ /* 0x080fe40000410000 */
[----:B------:R-:W-:-:S02]  /*e7e0*/  FMUL.FTZ R105, R105, R25 ;  /* 0x0000001969697220 */ /* 0x000fc40000410000 */
[-C--:B------:R-:W-:Y:S02]  /*e7f0*/  FMUL.FTZ R106, R106, R24.reuse ;  /* 0x000000186a6a7220 */ /* 0x080fe40000410000 */
[-C--:B------:R-:W-:Y:S01]  /*e800*/  FMUL.FTZ R107, R107, R24.reuse ;  /* 0x000000186b6b7220 */ /* 0x080fe20000410000 */
[----:B-1----:R-:W-:Y:S01]  /*e810*/  HMMA.16816.F32.BF16 R52, R4, R46, R168 ;  /* 0x0000002e0434723c */ /* 0x002fe200000418a8 */
[-C--:B------:R-:W-:Y:S02]  /*e820*/  FMUL.FTZ R112, R112, R25.reuse ;  /* 0x0000001970707220 */ /* 0x080fe40000410000 */
[----:B------:R-:W-:Y:S02]  /*e830*/  FMUL.FTZ R113, R113, R25 ;  /* 0x0000001971717220 */ /* 0x000fe40000410000 */
[----:B------:R-:W-:Y:S02]  /*e840*/  FMUL.FTZ R114, R114, R24 ;  /* 0x0000001872727220 */ /* 0x000fe40000410000 */
[----:B------:R-:W-:Y:S01]  /*e850*/  MOV R170, R0 ;  /* 0x0000000000aa7202 */ /* 0x000fe20000000f00 */
[----:B------:R-:W-:Y:S01]  /*e860*/  FFMA.FTZ R0, R226, c[0x0][0x23c], -R3 ;  /* 0x00008f00e2007a23 */ /* 0x000fe20000010803 */
[----:B------:R-:W-:Y:S01]  /*e870*/  MOV R169, R21 ;  /* 0x0000001500a97202 */ /* 0x000fe20000000f00 */
[----:B------:R-:W-:-:S02]  /*e880*/  IMAD.MOV.U32 R171, RZ, RZ, R133 ;  /* 0x000000ffffab7224 */ /* 0x000fc400078e0085 */
[----:B------:R1:W-:Y:S01]  /*e890*/  MUFU.EX2 R133, R0 ;  /* 0x0000000000857308 */ /* 0x0003e20000000800 */
[-C--:B--2---:R-:W-:Y:S01]  /*e8a0*/  HMMA.16816.F32.BF16 R68, R16, R36.reuse, R68 ;  /* 0x000000241044723c */ /* 0x084fe20000041844 */
[----:B------:R-:W-:Y:S02]  /*e8b0*/  FMUL.FTZ R115, R115, R24 ;  /* 0x0000001873737220 */ /* 0x000fe40000410000 */
[-C--:B------:R-:W-:Y:S02]  /*e8c0*/  FMUL.FTZ R116, R116, R25.reuse ;  /* 0x0000001974747220 */ /* 0x080fe40000410000 */
[-C--:B------:R-:W-:Y:S02]  /*e8d0*/  FMUL.FTZ R117, R117, R25.reuse ;  /* 0x0000001975757220 */ /* 0x080fe40000410000 */
[-C--:B------:R-:W-:Y:S01]  /*e8e0*/  FMUL.FTZ R124, R124, R25.reuse ;  /* 0x000000197c7c7220 */ /* 0x080fe20000410000 */
[----:B------:R-:W-:Y:S01]  /*e8f0*/  HMMA.16816.F32.BF16 R72, R4, R36, R72 ;  /* 0x000000240448723c */ /* 0x000fe20000041848 */
[----:B------:R-:W-:-:S02]  /*e900*/  FMUL.FTZ R125, R125, R25 ;  /* 0x000000197d7d7220 */ /* 0x000fc40000410000 */
[-C--:B------:R-:W-:Y:S02]  /*e910*/  FMUL.FTZ R118, R118, R24.reuse ;  /* 0x0000001876767220 */ /* 0x080fe40000410000 */
[----:B------:R-:W-:Y:S02]  /*e920*/  FMUL.FTZ R119, R119, R24 ;  /* 0x0000001877777220 */ /* 0x000fe40000410000 */
[----:B------:R-:W-:Y:S01]  /*e930*/  IMAD.MOV.U32 R36, RZ, RZ, R29 ;  /* 0x000000ffff247224 */ /* 0x000fe200078e001d */
[----:B------:R-:W-:Y:S01]  /*e940*/  MOV R37, R28 ;  /* 0x0000001c00257202 */ /* 0x000fe20000000f00 */
[----:B-1----:R-:W-:Y:S01]  /*e950*/  FFMA.FTZ R0, R227, c[0x0][0x23c], -R3 ;  /* 0x00008f00e3007a23 */ /* 0x002fe20000010803 */
[----:B------:R-:W1:Y:S01]  /*e960*/  LDSM.16.MT88.4 R28, [R205+0xb000] ;  /* 0x00b00000cd1c783b */ /* 0x000e620000004200 */
[-C--:B------:R-:W-:Y:S01]  /*e970*/  FMUL.FTZ R126, R126, R24.reuse ;  /* 0x000000187e7e7220 */ /* 0x080fe20000410000 */
[----:B------:R-:W-:Y:S01]  /*e980*/  MOV R227, R37 ;  /* 0x0000002500e37202 */ /* 0x000fe20000000f00 */
[----:B------:R2:W-:Y:S01]  /*e990*/  MUFU.EX2 R134, R0 ;  /* 0x0000000000867308 */ /* 0x0005e20000000800 */
[----:B------:R-:W-:Y:S01]  /*e9a0*/  FMUL.FTZ R127, R127, R24 ;  /* 0x000000187f7f7220 */ /* 0x000fe20000410000 */
[----:B------:R-:W-:Y:S01]  /*e9b0*/  HMMA.16816.F32.BF16 R220, R16, R38, R80 ;  /* 0x0000002610dc723c */ /* 0x000fe20000041850 */
[----:B------:R-:W-:-:S02]  /*e9c0*/  FMUL.FTZ R108, R108, R27 ;  /* 0x0000001b6c6c7220 */ /* 0x000fc40000410000 */
[-C--:B------:R-:W-:Y:S02]  /*e9d0*/  FMUL.FTZ R109, R109, R27.reuse ;  /* 0x0000001b6d6d7220 */ /* 0x080fe40000410000 */
[-C--:B------:R-:W-:Y:S02]  /*e9e0*/  FMUL.FTZ R110, R110, R26.reuse ;  /* 0x0000001a6e6e7220 */ /* 0x080fe40000410000 */
[----:B------:R-:W-:Y:S01]  /*e9f0*/  FMUL.FTZ R111, R111, R26 ;  /* 0x0000001a6f6f7220 */ /* 0x000fe20000410000 */
[-C--:B---3--:R-:W-:Y:S01]  /*ea00*/  HMMA.16816.F32.BF16 R100, R4, R32.reuse, R100 ;  /* 0x000000200464723c */ /* 0x088fe20000041864 */
[----:B------:R-:W-:Y:S01]  /*ea10*/  IMAD.MOV.U32 R37, RZ, RZ, R64 ;  /* 0x000000ffff257224 */ /* 0x000fe200078e0040 */
[----:B------:R-:W-:Y:S01]  /*ea20*/  MOV R64, R136 ;  /* 0x0000008800407202 */ /* 0x000fe20000000f00 */
[----:B------:R-:W-:Y:S01]  /*ea30*/  IMAD.MOV.U32 R82, RZ, RZ, R20 ;  /* 0x000000ffff527224 */ /* 0x000fe200078e0014 */
[----:B------:R-:W-:Y:S01]  /*ea40*/  MOV R81, R2 ;  /* 0x0000000200517202 */ /* 0x000fe20000000f00 */
[----:B------:R-:W-:Y:S01]  /*ea50*/  FMUL.FTZ R84, R84, R27 ;  /* 0x0000001b54547220 */ /* 0x000fe20000410000 */
[----:B------:R-:W-:Y:S01]  /*ea60*/  MOV R83, R14 ;  /* 0x0000000e00537202 */ /* 0x000fe20000000f00 */
[--C-:B--2---:R-:W-:Y:S01]  /*ea70*/  FFMA.FTZ R0, R225, c[0x0][0x23c], -R3.reuse ;  /* 0x00008f00e1007a23 */ /* 0x104fe20000010803 */
[----:B------:R-:W-:Y:S01]  /*ea80*/  HMMA.16816.F32.BF16 R156, R16, R32, R156 ;  /* 0x00000020109c723c */ /* 0x000fe2000004189c */
[----:B------:R-:W-:Y:S01]  /*ea90*/  FFMA.FTZ R3, R224, c[0x0][0x23c], -R3 ;  /* 0x00008f00e0037a23 */ /* 0x000fe20000010803 */
[----:B------:R-:W-:Y:S01]  /*eaa0*/  MOV R225, R171 ;  /* 0x000000ab00e17202 */ /* 0x000fe20000000f00 */
[----:B------:R-:W-:Y:S01]  /*eab0*/  IMAD.MOV.U32 R224, RZ, RZ, R170 ;  /* 0x000000ffffe07224 */ /* 0x000fe200078e00aa */
[----:B------:R-:W-:Y:S01]  /*eac0*/  MOV R171, R132 ;  /* 0x0000008400ab7202 */ /* 0x000fe20000000f00 */
[----:B------:R-:W-:Y:S01]  /*ead0*/  IMAD.MOV.U32 R170, RZ, RZ, R135 ;  /* 0x000000ffffaa7224 */ /* 0x000fe200078e0087 */
[----:B------:R2:W-:Y:S01]  /*eae0*/  MUFU.EX2 R136, R3 ;  /* 0x0000000300887308 */ /* 0x0005e20000000800 */
[----:B------:R-:W-:Y:S01]  /*eaf0*/  FMUL.FTZ R85, R85, R27 ;  /* 0x0000001b55557220 */ /* 0x000fe20000410000 */
[----:B------:R-:W-:Y:S01]  /*eb00*/  HMMA.16816.F32.BF16 R76, R4, R38, R76 ;  /* 0x00000026044c723c */ /* 0x000fe2000004184c */
[----:B------:R-:W-:-:S02]  /*eb10*/  FMUL.FTZ R86, R86, R26 ;  /* 0x0000001a56567220 */ /* 0x000fc40000410000 */
[----:B------:R-:W-:Y:S02]  /*eb20*/  FMUL.FTZ R87, R87, R26 ;  /* 0x0000001a57577220 */ /* 0x000fe40000410000 */
[----:B------:R-:W-:Y:S01]  /*eb30*/  IMAD.MOV.U32 R226, RZ, RZ, R36 ;  /* 0x000000ffffe27224 */ /* 0x000fe200078e0024 */
[----:B------:R3:W-:Y:S01]  /*eb40*/  MUFU.EX2 R135, R0 ;  /* 0x0000000000877308 */ /* 0x0007e20000000800 */
[----:B------:R-:W-:Y:S01]  /*eb50*/  IMAD.MOV.U32 R36, RZ, RZ, R23 ;  /* 0x000000ffff247224 */ /* 0x000fe200078e0017 */
[----:B------:R-:W-:Y:S01]  /*eb60*/  HMMA.16816.F32.BF16 R104, R4, R34, R104 ;  /* 0x000000220468723c */ /* 0x000fe20000041868 */
[----:B------:R-:W-:Y:S01]  /*eb70*/  IMAD.MOV.U32 R168, RZ, RZ, R13 ;  /* 0x000000ffffa87224 */ /* 0x000fe200078e000d */
[----:B------:R-:W-:Y:S01]  /*eb80*/  MOV R39, R155 ;  /* 0x0000009b00277202 */ /* 0x000fe20000000f00 */
[-C--:B------:R-:W-:Y:S02]  /*eb90*/  FMUL.FTZ R96, R96, R27.reuse ;  /* 0x0000001b60607220 */ /* 0x080fe40000410000 */
[----:B------:R-:W-:-:S02]  /*eba0*/  FMUL.FTZ R97, R97, R27 ;  /* 0x0000001b61617220 */ /* 0x000fc40000410000 */
[----:B--2---:R-:W-:Y:S01]  /*ebb0*/  IMAD.WIDE.U32 R2, R245, -0x2daee0ad, RZ ;  /* 0xd2511f53f5027825 */ /* 0x004fe200078e00ff */
[C---:B-1----:R-:W-:Y:S03]  /*ebc0*/  HMMA.16816.F32.BF16 R88, R4.reuse, R28, R88 ;  /* 0x0000001c0458723c */ /* 0x042fe60000041858 */
[-C--:B------:R-:W-:Y:S01]  /*ebd0*/  FMUL.FTZ R98, R98, R26.reuse ;  /* 0x0000001a62627220 */ /* 0x080fe20000410000 */
[----:B------:R-:W-:Y:S01]  /*ebe0*/  LOP3.LUT R20, R2, 0xff, RZ, 0xc0, !PT ;  /* 0x000000ff02147812 */ /* 0x000fe200078ec0ff */
[----:B------:R-:W-:Y:S01]  /*ebf0*/  FMUL.FTZ R99, R99, R26 ;  /* 0x0000001a63637220 */ /* 0x000fe20000410000 */
[----:B------:R-:W-:Y:S01]  /*ec00*/  SHF.R.U32.HI R14, RZ, 0x10, R2 ;  /* 0x00000010ff0e7819 */ /* 0x000fe20000011602 */
[----:B---3--:R-:W-:Y:S01]  /*ec10*/  FFMA.FTZ R0, R237, c[0x0][0x23c], -R8 ;  /* 0x00008f00ed007a23 */ /* 0x008fe20000010808 */
[----:B------:R-:W-:Y:S01]  /*ec20*/  HMMA.16816.F32.BF16 R92, R4, R30, R92 ;  /* 0x0000001e045c723c */ /* 0x000fe2000004185c */
[----:B------:R-:W-:Y:S01]  /*ec30*/  SHF.R.U32.HI R21, RZ, 0x18, R2 ;  /* 0x00000018ff157819 */ /* 0x000fe20000011602 */
[----:B------:R-:W-:Y:S01]  /*ec40*/  IMAD.MOV.U32 R154, RZ, RZ, R176 ;  /* 0x000000ffff9a7224 */ /* 0x000fe200078e00b0 */
[----:B------:R1:W-:Y:S01]  /*ec50*/  MUFU.EX2 R33, R0 ;  /* 0x0000000000217308 */ /* 0x0003e20000000800 */
[----:B------:R-:W-:Y:S01]  /*ec60*/  IMAD.MOV.U32 R152, RZ, RZ, R178 ;  /* 0x000000ffff987224 */ /* 0x000fe200078e00b2 */
[----:B------:R-:W-:Y:S01]  /*ec70*/  MOV R237, R82 ;  /* 0x0000005200ed7202 */ /* 0x000fe20000000f00 */
[----:B------:R-:W-:-:S02]  /*ec80*/  FMUL.FTZ R160, R160, R27 ;  /* 0x0000001ba0a07220 */ /* 0x000fc40000410000 */
[C---:B------:R-:W-:Y:S01]  /*ec90*/  HMMA.16816.F32.BF16 R112, R4.reuse, R40, R112 ;  /* 0x000000280470723c */ /* 0x040fe20000041870 */
[-C--:B------:R-:W-:Y:S02]  /*eca0*/  FMUL.FTZ R161, R161, R27.reuse ;  /* 0x0000001ba1a17220 */ /* 0x080fe40000410000 */
[-C--:B------:R-:W-:Y:S02]  /*ecb0*/  FMUL.FTZ R162, R162, R26.reuse ;  /* 0x0000001aa2a27220 */ /* 0x080fe40000410000 */
[----:B------:R-:W-:Y:S02]  /*ecc0*/  FMUL.FTZ R163, R163, R26 ;  /* 0x0000001aa3a37220 */ /* 0x000fe40000410000 */
[-C--:B------:R-:W-:Y:S01]  /*ecd0*/  FMUL.FTZ R120, R120, R27.reuse ;  /* 0x0000001b78787220 */ /* 0x080fe20000410000 */
[----:B------:R-:W-:Y:S01]  /*ece0*/  HMMA.16816.F32.BF16 R116, R4, R42, R116 ;  /* 0x0000002a0474723c */ /* 0x000fe20000041874 */
[----:B------:R-:W-:Y:S02]  /*ecf0*/  FMUL.FTZ R121, R121, R27 ;  /* 0x0000001b79797220 */ /* 0x000fe40000410000 */
[----:B-1----:R-:W-:Y:S01]  /*ed00*/  FFMA.FTZ R0, R239, c[0x0][0x23c], -R8 ;  /* 0x00008f00ef007a23 */ /* 0x002fe20000010808 */
[----:B------:R-:W-:Y:S01]  /*ed10*/  MOV R239, R168 ;  /* 0x000000a800ef7202 */ /* 0x000fe20000000f00 */
[----:B------:R-:W-:-:S02]  /*ed20*/  FMUL.FTZ R122, R122, R26 ;  /* 0x0000001a7a7a7220 */ /* 0x000fc40000410000 */
[-C--:B------:R-:W-:Y:S01]  /*ed30*/  FMUL.FTZ R123, R123, R26.reuse ;  /* 0x0000001a7b7b7220 */ /* 0x080fe20000410000 */
[----:B------:R-:W-:Y:S01]  /*ed40*/  HMMA.16816.F32.BF16 R124, R4, R44, R124 ;  /* 0x0000002c047c723c */ /* 0x000fe2000004187c */
[-C--:B------:R-:W-:Y:S02]  /*ed50*/  FMUL.FTZ R164, R164, R27.reuse ;  /* 0x0000001ba4a47220 */ /* 0x080fe40000410000 */
[----:B------:R-:W-:Y:S02]  /*ed60*/  FMUL.FTZ R165, R165, R27 ;  /* 0x0000001ba5a57220 */ /* 0x000fe40000410000 */
[----:B------:R-:W-:Y:S02]  /*ed70*/  FMUL.FTZ R166, R166, R26 ;  /* 0x0000001aa6a67220 */ /* 0x000fe40000410000 */
[----:B------:R-:W-:Y:S01]  /*ed80*/  LOP3.LUT R4, R3, UR17, R184, 0x96, !PT ;  /* 0x0000001103047c12 */ /* 0x000fe2000f8e96b8 */
[----:B------:R-:W-:Y:S01]  /*ed90*/  HMMA.16816.F32.BF16 R180, R16, R34, R108 ;  /* 0x0000002210b4723c */ /* 0x000fe2000004186c */
[----:B------:R-:W-:Y:S01]  /*eda0*/  LOP3.LUT R7, R2, 0xffff, RZ, 0xc0, !PT ;  /* 0x0000ffff02077812 */ /* 0x000fe200078ec0ff */
[----:B------:R1:W-:Y:S01]  /*edb0*/  MUFU.EX2 R34, R0 ;  /* 0x0000000000227308 */ /* 0x0003e20000000800 */
[----:B------:R-:W-:-:S04]  /*edc0*/  IMAD.WIDE.U32 R2, R175, -0x2daee0ad, RZ ;  /* 0xd2511f53af027825 */ /* 0x000fc800078e00ff */
[----:B------:R-:W-:Y:S01]  /*edd0*/  FFMA.FTZ R5, R240, c[0x0][0x23c], -R8 ;  /* 0x00008f00f0057a23 */ /* 0x000fe20000010808 */
[----:B------:R-:W-:Y:S01]  /*ede0*/  LOP3.LUT R6, R2, 0xffff, RZ, 0xc0, !PT ;  /* 0x0000ffff02067812 */ /* 0x000fe200078ec0ff */
[C---:B------:R-:W-:Y:S01]  /*edf0*/  HMMA.16816.F32.BF16 R84, R16.reuse, R28, R84 ;  /* 0x0000001c1054723c */ /* 0x040fe20000041854 */
[--C-:B------:R-:W-:Y:S01]  /*ee00*/  SHF.R.U32.HI R13, RZ, 0x10, R2.reuse ;  /* 0x00000010ff0d7819 */ /* 0x100fe20000011602 */
[----:B------:R2:W-:Y:S01]  /*ee10*/  MUFU.EX2 R35, R5 ;  /* 0x0000000500237308 */ /* 0x0005e20000000800 */
[----:B------:R-:W-:Y:S01]  /*ee20*/  SHF.R.U32.HI R23, RZ, 0x18, R2 ;  /* 0x00000018ff177819 */ /* 0x000fe20000011602 */
[-C--:B------:R-:W-:Y:S01]  /*ee30*/  FMUL.FTZ R167, R167, R26.reuse ;  /* 0x0000001aa7a77220 */ /* 0x080fe20000410000 */
[----:B------:R-:W-:Y:S01]  /*ee40*/  MOV R109, R153 ;  /* 0x00000099006d7202 */ /* 0x000fe20000000f00 */
[-C--:B------:R-:W-:Y:S02]  /*ee50*/  FMUL.FTZ R128, R128, R27.reuse ;  /* 0x0000001b80807220 */ /* 0x080fe40000410000 */
[C---:B------:R-:W-:Y:S01]  /*ee60*/  HMMA.16816.F32.BF16 R192, R16.reuse, R30, R96 ;  /* 0x0000001e10c0723c */ /* 0x040fe20000041860 */
[----:B-1----:R-:W-:Y:S01]  /*ee70*/  FFMA.FTZ R0, R242, c[0x0][0x23c], -R8 ;  /* 0x00008f00f2007a23 */ /* 0x002fe20000010808 */
[----:B------:R-:W-:Y:S01]  /*ee80*/  LOP3.LUT R8, R2, 0xff, RZ, 0xc0, !PT ;  /* 0x000000ff02087812 */ /* 0x000fe200078ec0ff */
[----:B------:R-:W-:Y:S01]  /*ee90*/  FMUL.FTZ R129, R129, R27 ;  /* 0x0000001b81817220 */ /* 0x000fe20000410000 */
[----:B------:R-:W-:Y:S01]  /*eea0*/  SHF.R.U32.HI R2, RZ, 0x8, R7 ;  /* 0x00000008ff027819 */ /* 0x000fe20000011607 */
[----:B------:R1:W3:Y:S01]  /*eeb0*/  MUFU.EX2 R132, R0 ;  /* 0x0000000000847308 */ /* 0x0002e20000000800 */
[----:B------:R-:W-:Y:S01]  /*eec0*/  FMUL.FTZ R130, R130, R26 ;  /* 0x0000001a82827220 */ /* 0x000fe20000410000 */
[----:B------:R-:W-:Y:S01]  /*eed0*/  MOV R97, R48 ;  /* 0x0000003000617202 */ /* 0x000fe20000000f00 */
[----:B------:R-:W-:Y:S01]  /*eee0*/  FMUL.FTZ R131, R131, R26 ;  /* 0x0000001a83837220 */ /* 0x000fe20000410000 */
[----:B------:R-:W-:Y:S01]  /*eef0*/  PRMT R29, R20, 0x5410, R2 ;  /* 0x00005410141d7816 */ /* 0x000fe20000000002 */
[----:B--2---:R-:W-:Y:S01]  /*ef00*/  FFMA.FTZ R5, R238, c[0x0][0x23c], -R15 ;  /* 0x00008f00ee057a23 */ /* 0x004fe2000001080f */
[----:B------:R-:W-:Y:S01]  /*ef10*/  SHF.R.U32.HI R2, RZ, 0x8, R6 ;  /* 0x00000008ff027819 */ /* 0x000fe20000011606 */
[----:B------:R-:W-:Y:S01]  /*ef20*/  IMAD.MOV.U32 R238, RZ, RZ, R83 ;  /* 0x000000ffffee7224 */ /* 0x000fe200078e0053 */
[----:B------:R-:W-:Y:S01]  /*ef30*/  LOP3.LUT R6, R13, 0xff, RZ, 0xc0, !PT ;  /* 0x000000ff0d067812 */ /* 0x000fe200078ec0ff */
[----:B------:R-:W-:Y:S01]  /*ef40*/  MUFU.EX2 R31, R5 ;  /* 0x00000005001f7308 */ /* 0x000fe20000000800 */
[----:B------:R-:W-:Y:S01]  /*ef50*/  MOV R83, R36 ;  /* 0x0000002400537202 */ /* 0x000fe20000000f00 */
[----:B------:R-:W-:Y:S01]  /*ef60*/  IMAD.MOV.U32 R98, RZ, RZ, R49 ;  /* 0x000000ffff627224 */ /* 0x000fe200078e0031 */
[----:B------:R-:W-:Y:S01]  /*ef70*/  MOV R99, R50 ;  /* 0x0000003200637202 */ /* 0x000fe20000000f00 */
[----:B------:R-:W-:Y:S01]  /*ef80*/  IMAD.MOV.U32 R36, RZ, RZ, R51 ;  /* 0x000000ffff247224 */ /* 0x000fe200078e0033 */
[C---:B------:R-:W-:Y:S01]  /*ef90*/  HMMA.16816.F32.BF16 R160, R16.reuse, R40, R160 ;  /* 0x0000002810a0723c */ /* 0x040fe200000418a0 */
[----:B------:R-:W-:Y:S01]  /*efa0*/  IMAD.MOV.U32 R108, RZ, RZ, R154 ;  /* 0x000000ffff6c7224 */ /* 0x000fe200078e009a */
[----:B-1----:R-:W-:Y:S01]  /*efb0*/  LOP3.LUT R0, R3, UR17, R174, 0x96, !PT ;  /* 0x0000001103007c12 */ /* 0x002fe2000f8e96ae */
[----:B------:R-:W-:Y:S01]  /*efc0*/  FFMA.FTZ R3, R236, c[0x0][0x23c], -R15 ;  /* 0x00008f00ec037a23 */ /* 0x000fe2000001080f */
[----:B------:R-:W-:Y:S01]  /*efd0*/  LDSM.16.MT88.4 R48, [R207+0xa800] ;  /* 0x00a80000cf30783b */ /* 0x000fe20000004200 */
[----:B------:R-:W-:Y:S01]  /*efe0*/  IMAD.MOV.U32 R110, RZ, RZ, R152 ;  /* 0x000000ffff6e7224 */ /* 0x000fe200078e0098 */
[----:B------:R-:W-:Y:S01]  /*eff0*/  SHF.R.U32.HI R7, RZ, 0x10, R0 ;  /* 0x00000010ff077819 */ /* 0x000fe20000011600 */
[----:B------:R1:W2:Y:S01]  /*f000*/  MUFU.EX2 R32, R3 ;  /* 0x0000000300207308 */ /* 0x0002a20000000800 */
[----:B------:R-:W-:Y:S01]  /*f010*/  IMAD.MOV.U32 R96, RZ, RZ, R37 ;  /* 0x000000ffff607224 */ /* 0x000fe200078e0025 */
[----:B------:R-:W4:Y:S01]  /*f020*/  LDSM.16.MT88.4 R152, [R205+0xa800] ;  /* 0x00a80000cd98783b */ /* 0x000f220000004200 */
[----:B------:R-:W-:Y:S01]  /*f030*/  IMAD.MOV.U32 R139, RZ, RZ, R179 ;  /* 0x000000ffff8b7224 */ /* 0x000fe200078e00b3 */
[----:B------:R-:W-:Y:S01]  /*f040*/  MOV R37, R173 ;  /* 0x000000ad00257202 */ /* 0x000fe20000000f00 */
[----:B------:R-:W-:Y:S01]  /*f050*/  IMAD.MOV.U32 R38, RZ, RZ, R172 ;  /* 0x000000ffff267224 */ /* 0x000fe200078e00ac */
[C---:B------:R-:W-:Y:S01]  /*f060*/  HMMA.16816.F32.BF16 R176, R16.reuse, R42, R120 ;  /* 0x0000002a10b0723c */ /* 0x040fe20000041878 */
[----:B------:R-:W-:Y:S01]  /*f070*/  SHF.R.U32.HI R13, RZ, 0x18, R4 ;  /* 0x00000018ff0d7819 */ /* 0x000fe20000011604 */
[----:B------:R-:W-:Y:S01]  /*f080*/  IMAD.MOV.U32 R80, RZ, RZ, R169 ;  /* 0x000000ffff507224 */ /* 0x000fe200078e00a9 */
[----:B------:R-:W-:Y:S01]  /*f090*/  MOV R111, R139 ;  /* 0x0000008b006f7202 */ /* 0x000fe20000000f00 */
[----:B------:R-:W-:Y:S01]  /*f0a0*/  IMAD.MOV.U32 R236, RZ, RZ, R81 ;  /* 0x000000ffffec7224 */ /* 0x000fe200078e0051 */
[----:B------:R-:W-:Y:S01]  /*f0b0*/  MOV R81, R170 ;  /* 0x000000aa00517202 */ /* 0x000fe20000000f00 */
[----:B------:R-:W-:Y:S01]  /*f0c0*/  IMAD.MOV.U32 R82, RZ, RZ, R171 ;  /* 0x000000ffff527224 */ /* 0x000fe200078e00ab */
[----:B------:R-:W-:Y:S01]  /*f0d0*/  LDSM.16.MT88.4 R120, [R210+0xb800] ;  /* 0x00b80000d278783b */ /* 0x000fe20000004200 */
[----:B------:R-:W-:Y:S01]  /*f0e0*/  HMMA.16816.F32.BF16 R164, R16, R44, R164 ;  /* 0x0000002c10a4723c */ /* 0x000fe200000418a4 */
[----:B-1----:R-:W-:Y:S01]  /*f0f0*/  LOP3.LUT R3, R14, 0xff, RZ, 0xc0, !PT ;  /* 0x000000ff0e037812 */ /* 0x002fe200078ec0ff */
[----:B------:R-:W-:-:S03]  /*f100*/  FFMA.FTZ R14, R187, c[0x0][0x23c], -R22 ;  /* 0x00008f00bb0e7a23 */ /* 0x000fc60000010816 */
[----:B------:R-:W-:Y:S01]  /*f110*/  PRMT R28, R3, 0x5410, R21 ;  /* 0x00005410031c7816 */ /* 0x000fe20000000015 */
[----:B------:R-:W-:Y:S01]  /*f120*/  FFMA.FTZ R3, R243, c[0x0][0x23c], -R15 ;  /* 0x00008f00f3037a23 */ /* 0x000fe2000001080f */
[----:B------:R-:W-:Y:S01]  /*f130*/  PRMT R21, R8, 0x5410, R2 ;  /* 0x0000541008157816 */ /* 0x000fe20000000002 */
[----:B------:R-:W-:Y:S01]  /*f140*/  HMMA.16816.F32.BF16 R172, R16, R46, R128 ;  /* 0x0000002e10ac723c */ /* 0x000fe20000041880 */
[----:B------:R-:W-:Y:S01]  /*f150*/  LOP3.LUT R2, R4, 0xffff, RZ, 0xc0, !PT ;  /* 0x0000ffff04027812 */ /* 0x000fe200078ec0ff */
[----:B------:R1:W-:Y:S01]  /*f160*/  MUFU.EX2 R30, R3 ;  /* 0x00000003001e7308 */ /* 0x0003e20000000800 */
[----:B------:R-:W-:Y:S02]  /*f170*/  LOP3.LUT R8, R0, 0xff, RZ, 0xc0, !PT ;  /* 0x000000ff00087812 */ /* 0x000fe400078ec0ff */
[----:B------:R-:W-:Y:S02]  /*f180*/  SHF.R.U32.HI R5, RZ, 0x8, R2 ;  /* 0x00000008ff057819 */ /* 0x000fe40000011602 */
[----:B------:R-:W-:-:S03]  /*f190*/  LOP3.LUT R2, R4, 0xff, RZ, 0xc0, !PT ;  /* 0x000000ff04027812 */ /* 0x000fc600078ec0ff */
[----:B------:R-:W-:Y:S01]  /*f1a0*/  MUFU.EX2 R14, R14 ;  /* 0x0000000e000e7308 */ /* 0x000fe20000000800 */
[----:B------:R-:W-:Y:S02]  /*f1b0*/  PRMT R20, R2, 0x5410, R5 ;  /* 0x0000541002147816 */ /* 0x000fe40000000005 */
[----:B------:R-:W-:Y:S02]  /*f1c0*/  LOP3.LUT R2, R0, 0xffff, RZ, 0xc0, !PT ;  /* 0x0000ffff00027812 */ /* 0x000fe400078ec0ff */
[----:B------:R-:W-:Y:S02]  /*f1d0*/  SHF.R.U32.HI R5, RZ, 0x10, R4 ;  /* 0x00000010ff057819 */ /* 0x000fe40000011604 */
[----:B------:R-:W-:Y:S01]  /*f1e0*/  SHF.R.U32.HI R2, RZ, 0x8, R2 ;  /* 0x00000008ff027819 */ /* 0x000fe20000011602 */
[----:B-1----:R-:W-:Y:S01]  /*f1f0*/  FFMA.FTZ R3, R244, c[0x0][0x23c], -R15 ;  /* 0x00008f00f4037a23 */ /* 0x002fe2000001080f */
[----:B------:R-:W-:Y:S02]  /*f200*/  PRMT R15, R6, 0x5410, R23 ;  /* 0x00005410060f7816 */ /* 0x000fe40000000017 */
[----:B------:R-:W-:Y:S01]  /*f210*/  SHF.R.U32.HI R6, RZ, 0x18, R0 ;  /* 0x00000018ff067819 */ /* 0x000fe20000011600 */
[----:B------:R1:W5:Y:S01]  /*f220*/  MUFU.EX2 R23, R3 ;  /* 0x0000000300177308 */ /* 0x0003620000000800 */
[----:B------:R-:W-:Y:S01]  /*f230*/  LOP3.LUT R4, R5, 0xff, RZ, 0xc0, !PT ;  /* 0x000000ff05047812 */ /* 0x000fe200078ec0ff */
[--C-:B------:R-:W-:Y:S01]  /*f240*/  HSET2.LE.AND R5, R20, R203.reuse, PT ;  /* 0x000000cb14057233 */ /* 0x100fe20003803000 */
[----:B------:R-:W-:Y:S01]  /*f250*/  LOP3.LUT R0, R7, 0xff, RZ, 0xc0, !PT ;  /* 0x000000ff07007812 */ /* 0x000fe200078ec0ff */
[--C-:B------:R-:W-:Y:S01]  /*f260*/  HSET2.LE.AND R15, R15, R203.reuse, PT ;  /* 0x000000cb0f0f7233 */ /* 0x100fe20003803000 */
[----:B------:R-:W-:Y:S01]  /*f270*/  PRMT R7, R8, 0x5410, R2 ;  /* 0x0000541008077816 */ /* 0x000fe20000000002 */
[----:B------:R-:W-:Y:S01]  /*f280*/  FFMA.FTZ R2, R186, c[0x0][0x23c], -R22 ;  /* 0x00008f00ba027a23 */ /* 0x000fe20000010816 */
[----:B------:R-:W-:Y:S01]  /*f290*/  PRMT R16, R4, 0x5410, R13 ;  /* 0x0000541004107816 */ /* 0x000fe2000000000d */
[--C-:B------:R-:W-:Y:S01]  /*f2a0*/  HSET2.LE.AND R13, R21, R203.reuse, PT ;  /* 0x000000cb150d7233 */ /* 0x100fe20003803000 */
[----:B------:R-:W-:Y:S01]  /*f2b0*/  PRMT R4, R0, 0x5410, R6 ;  /* 0x0000541000047816 */ /* 0x000fe20000000006 */
[--C-:B------:R-:W-:Y:S01]  /*f2c0*/  HSET2.LE.AND R0, R29, R203.reuse, PT ;  /* 0x000000cb1d007233 */ /* 0x100fe20003803000 */
[----:B------:R2:W-:Y:S01]  /*f2d0*/  MUFU.EX2 R17, R2 ;  /* 0x0000000200117308 */ /* 0x0005e20000000800 */
[----:B------:R-:W-:-:S02]  /*f2e0*/  HSET2.LE.AND R6, R16, R203, PT ;  /* 0x000000cb10067233 */ /* 0x000fc40003803000 */
[--C-:B------:R-:W-:Y:S01]  /*f2f0*/  HSET2.LE.AND R7, R7, R203.reuse, PT ;  /* 0x000000cb07077233 */ /* 0x100fe20003803000 */
[----:B-1----:R-:W-:Y:S01]  /*f300*/  FFMA.FTZ R3, R185, c[0x0][0x23c], -R22 ;  /* 0x00008f00b9037a23 */ /* 0x002fe20000010816 */
[----:B------:R-:W-:Y:S01]  /*f310*/  HSET2.LE.AND R8, R4, R203, PT ;  /* 0x000000cb04087233 */ /* 0x000fe20003803000 */
[----:B---3--:R-:W-:Y:S02]  /*f320*/  F2FP.BF16.PACK_AB R4, R35, R132 ;  /* 0x000000842304723e */ /* 0x008fe400000010ff */
[----:B------:R1:W-:Y:S01]  /*f330*/  MUFU.EX2 R19, R3 ;  /* 0x0000000300137308 */ /* 0x0003e20000000800 */
[----:B--2---:R-:W-:-:S04]  /*f340*/  F2FP.BF16.PACK_AB R2, R136, R135 ;  /* 0x000000878802723e */ /* 0x004fc800000010ff */
[----:B------:R-:W-:Y:S02]  /*f350*/  LOP3.LUT R130, R0, R2, RZ, 0xc0, !PT ;  /* 0x0000000200827212 */ /* 0x000fe400078ec0ff */
[----:B------:R-:W-:Y:S02]  /*f360*/  F2FP.BF16.PACK_AB R0, R134, R133 ;  /* 0x000000858600723e */ /* 0x000fe400000010ff */
[----:B------:R-:W-:Y:S01]  /*f370*/  F2FP.BF16.PACK_AB R2, R34, R33 ;  /* 0x000000212202723e */ /* 0x000fe200000010ff */
[----:B-1----:R-:W-:Y:S01]  /*f380*/  FFMA.FTZ R3, R191, c[0x0][0x23c], -R22 ;  /* 0x00008f00bf037a23 */ /* 0x002fe20000010816 */
[----:B------:R-:W-:Y:S02]  /*f390*/  LOP3.LUT R128, R5, R0, RZ, 0xc0, !PT ;  /* 0x0000000005807212 */ /* 0x000fe400078ec0ff */
[----:B------:R-:W-:Y:S01]  /*f3a0*/  LOP3.LUT R129, R6, R2, RZ, 0xc0, !PT ;  /* 0x0000000206817212 */ /* 0x000fe200078ec0ff */
[----:B------:R-:W1:Y:S01]  /*f3b0*/  MUFU.EX2 R18, R3 ;  /* 0x0000000300127308 */ /* 0x000e620000000800 */
[----:B------:R-:W-:-:S04]  /*f3c0*/  F2FP.BF16.PACK_AB R0, R31, R32 ;  /* 0x000000201f00723e */ /* 0x000fc800000010ff */
[----:B------:R-:W-:Y:S02]  /*f3d0*/  LOP3.LUT R168, R7, R0, RZ, 0xc0, !PT ;  /* 0x0000000007a87212 */ /* 0x000fe400078ec0ff */
[----:B-----5:R-:W-:-:S04]  /*f3e0*/  F2FP.BF16.PACK_AB R0, R23, R30 ;  /* 0x0000001e1700723e */ /* 0x020fc800000010ff */
[----:B------:R-:W-:Y:S01]  /*f3f0*/  LOP3.LUT R170, R13, R0, RZ, 0xc0, !PT ;  /* 0x000000000daa7212 */ /* 0x000fe200078ec0ff */
[----:B------:R-:W-:Y:S02]  /*f400*/  FFMA.FTZ R13, R249, R25, R198 ;  /* 0x00000019f90d7223 */ /* 0x000fe400000100c6 */
[----:B------:R-:W-:Y:S01]  /*f410*/  FFMA.FTZ R0, R250, R24, R189 ;  /* 0x00000018fa007223 */ /* 0x000fe200000100bd */
[----:B-1----:R-:W-:Y:S01]  /*f420*/  F2FP.BF16.PACK_AB R2, R18, R19 ;  /* 0x000000131202723e */ /* 0x002fe200000010ff */
[----:B------:R-:W-:Y:S02]  /*f430*/  HSET2.LE.AND R3, R28, R203, PT ;  /* 0x000000cb1c037233 */ /* 0x000fe40003803000 */
[----:B------:R-:W-:Y:S01]  /*f440*/  FADD.FTZ R0, R188, R0 ;  /* 0x00000000bc007221 */ /* 0x000fe20000010000 */
[----:B------:R-:W-:Y:S02]  /*f450*/  LOP3.LUT R169, R8, R2, RZ, 0xc0, !PT ;  /* 0x0000000208a97212 */ /* 0x000fe400078ec0ff */
[----:B------:R-:W-:-:S02]  /*f460*/  F2FP.BF16.PACK_AB R2, R14, R17 ;  /* 0x000000110e02723e */ /* 0x000fc400000010ff */
[----:B------:R-:W-:Y:S01]  /*f470*/  LOP3.LUT R131, R3, R4, RZ, 0xc0, !PT ;  /* 0x0000000403837212 */ /* 0x000fe200078ec0ff */
[----:B------:R-:W-:Y:S01]  /*f480*/  FFMA.FTZ R3, R248, R26, R202 ;  /* 0x0000001af8037223 */ /* 0x000fe200000100ca */
[----:B------:R-:W1:Y:S01]  /*f490*/  LDSM.16.MT88.4 R4, [R209+0xb800] ;  /* 0x00b80000d104783b */ /* 0x000e620000004200 */
[----:B------:R-:W-:Y:S01]  /*f4a0*/  LOP3.LUT R171, R15, R2, RZ, 0xc0, !PT ;  /* 0x000000020fab7212 */ /* 0x000fe200078ec0ff */
[----:B------:R-:W-:Y:S02]  /*f4b0*/  FFMA.FTZ R2, R241, R27, R235 ;  /* 0x0000001bf1027223 */ /* 0x000fe400000100eb */
[----:B------:R-:W-:Y:S01]  /*f4c0*/  FADD.FTZ R3, R201, R3 ;  /* 0x00000003c9037221 */ /* 0x000fe20000010000 */
[----:B----4-:R-:W-:Y:S01]  /*f4d0*/  HMMA.16816.F32.BF16 R140, R128, R152, R140 ;  /* 0x00000098808c723c */ /* 0x010fe2000004188c */
[----:B------:R-:W-:Y:S02]  /*f4e0*/  FADD.FTZ R8, R234, R2 ;  /* 0x00000002ea087221 */ /* 0x000fe40000010000 */
[----:B------:R-:W-:-:S02]  /*f4f0*/  FADD.FTZ R2, R197, R13 ;  /* 0x0000000dc5027221 */ /* 0x000fc40000010000 */
[----:B------:R-:W-:Y:S02]  /*f500*/  FADD.FTZ R16, R232, R8 ;  /* 0x00000008e8107221 */ /* 0x000fe40000010000 */
[----:B------:R-:W-:Y:S01]  /*f510*/  FADD.FTZ R15, R199, R3 ;  /* 0x00000003c70f7221 */ /* 0x000fe20000010000 */
[C---:B------:R-:W-:Y:S01]  /*f520*/  HMMA.16816.F32.BF16 R144, R168.reuse, R152, R144 ;  /* 0x00000098a890723c */ /* 0x040fe20000041890 */
[----:B------:R-:W-:Y:S02]  /*f530*/  FADD.FTZ R13, R196, R2 ;  /* 0x00000002c40d7221 */ /* 0x000fe40000010000 */
[----:B------:R-:W-:Y:S02]  /*f540*/  FADD.FTZ R8, R138, R0 ;  /* 0x000000008a087221 */ /* 0x000fe40000010000 */
[----:B------:R-:W-:Y:S02]  /*f550*/  FADD.FTZ R3, R233, R16 ;  /* 0x00000010e9037221 */ /* 0x000fe40000010000 */
[----:B------:R-:W-:Y:S01]  /*f560*/  FADD.FTZ R2, R200, R15 ;  /* 0x0000000fc8027221 */ /* 0x000fe20000010000 */
[----:B------:R-:W-:Y:S01]  /*f570*/  HMMA.16816.F32.BF16 R148, R168, R154, R148 ;  /* 0x0000009aa894723c */ /* 0x000fe20000041894 */
[----:B------:R-:W-:-:S07]  /*f580*/  FADD.FTZ R0, R190, R13 ;  /* 0x0000000dbe007221 */ /* 0x000fce0000010000 */
[-C--:B------:R-:W-:Y:S08]  /*f590*/  HMMA.16816.F32.BF16 R36, R128, R48.reuse, R36 ;  /* 0x000000308024723c */ /* 0x080ff00000041824 */
[C---:B------:R-:W-:Y:S01]  /*f5a0*/  HMMA.16816.F32.BF16 R40, R168.reuse, R48, R96 ;  /* 0x00000030a828723c */ /* 0x040fe20000041860 */
[----:B------:R-:W2:Y:S07]  /*f5b0*/  LDSM.16.MT88.4 R96, [R205+0xb800] ;  /* 0x00b80000cd60783b */ /* 0x000eae0000004200 */
[----:B------:R-:W-:Y:S01]  /*f5c0*/  HMMA.16816.F32.BF16 R44, R168, R50, R64 ;  /* 0x00000032a82c723c */ /* 0x000fe20000041840 */
[----:B------:R-:W3:Y:S07]  /*f5d0*/  LDSM.16.MT88.4 R64, [R210+0xa800] ;  /* 0x00a80000d240783b */ /* 0x000eee0000004200 */
[C---:B------:R-:W-:Y:S01]  /*f5e0*/  HMMA.16816.F32.BF16 R152, R128.reuse, R154, R108 ;  /* 0x0000009a8098723c */ /* 0x040fe2000004186c */
[----:B------:R-:W-:Y:S07]  /*f5f0*/  LDSM.16.MT88.4 R108, [R207+0xb800] ;  /* 0x00b80000cf6c783b */ /* 0x000fee0000004200 */
[----:B------:R-:W-:Y:S01]  /*f600*/  HMMA.16816.F32.BF16 R48, R128, R50, R80 ;  /* 0x000000328030723c */ /* 0x000fe20000041850 */
[----:B------:R-:W4:Y:S07]  /*f610*/  LDSM.16.MT88.4 R80, [R209+0xa800] ;  /* 0x00a80000d150783b */ /* 0x000f2e0000004200 */
[-C--:B-1----:R-:W-:Y:S08]  /*f620*/  HMMA.16816.F32.BF16 R124, R168, R4.reuse, R124 ;  /* 0x00000004a87c723c */ /* 0x082ff0000004187c */
[----:B------:R-:W-:Y:S07]  /*f630*/  HMMA.16816.F32.BF16 R164, R128, R4, R164 ;  /* 0x0000000480a4723c */ /* 0x000fee00000418a4 */
[----:B------:R-:W-:Y:S01]  /*f640*/  FADD.FTZ R4, R137, R8 ;  /* 0x0000000889047221 */ /* 0x000fe20000010000 */
[----:B--2---:R-:W-:Y:S01]  /*f650*/  HMMA.16816.F32.BF16 R88, R168, R96, R88 ;  /* 0x00000060a858723c */ /* 0x004fe20000041858 */
[----:B------:R-:W-:-:S02]  /*f660*/  FADD.FTZ R5, R133, R3 ;  /* 0x0000000385057221 */ /* 0x000fc40000010000 */
[----:B------:R-:W-:Y:S02]  /*f670*/  FADD.FTZ R3, R33, R2 ;  /* 0x0000000221037221 */ /* 0x000fe40000010000 */
[----:B------:R-:W-:Y:S02]  /*f680*/  FADD.FTZ R2, R32, R0 ;  /* 0x0000000020027221 */ /* 0x000fe40000010000 */
[----:B------:R-:W-:Y:S01]  /*f690*/  FADD.FTZ R0, R19, R4 ;  /* 0x0000000413007221 */ /* 0x000fe20000010000 */
[----:B---3--:R-:W-:Y:S01]  /*f6a0*/  HMMA.16816.F32.BF16 R56, R168, R64, R56 ;  /* 0x00000040a838723c */ /* 0x008fe20000041838 */
[----:B------:R-:W-:Y:S01]  /*f6b0*/  FADD.FTZ R4, R134, R5 ;  /* 0x0000000586047221 */ /* 0x000fe20000010000 */
[----:B------:R-:W-:Y:S01]  /*f6c0*/  MOV R134, R229 ;  /* 0x000000e500867202 */ /* 0x000fe20000000f00 */
        /* <DEDUP_REMOVED lines=8> */
[----:B----4-:R-:W-:Y:S01]  /*f750*/  HMMA.16816.F32.BF16 R72, R168, R80, R72 ;  /* 0x00000050a848723c */ /* 0x010fe20000041848 */
[----:B------:R-:W-:Y:S01]  /*f760*/  FADD.FTZ R241, R136, R4 ;  /* 0x0000000488f17221 */ /* 0x000fe20000010000 */
[----:B------:R-:W-:Y:S01]  /*f770*/  MOV R136, R231 ;  /* 0x000000e700887202 */ /* 0x000fe20000000f00 */
[----:B------:R-:W-:-:S02]  /*f780*/  FADD.FTZ R249, R23, R2 ;  /* 0x0000000217f97221 */ /* 0x000fc40000010000 */
[----:B------:R-:W-:Y:S02]  /*f790*/  FADD.FTZ R248, R35, R3 ;  /* 0x0000000323f87221 */ /* 0x000fe40000010000 */
[----:B------:R-:W-:Y:S01]  /*f7a0*/  FADD.FTZ R250, R14, R0 ;  /* 0x000000000efa7221 */ /* 0x000fe20000010000 */
[----:B------:R-:W-:Y:S01]  /*f7b0*/  HMMA.16816.F32.BF16 R76, R168, R82, R76 ;  /* 0x00000052a84c723c */ /* 0x000fe2000004184c */
[----:B------:R-:W-:Y:S02]  /*f7c0*/  IMAD.MOV.U32 R135, RZ, RZ, R230 ;  /* 0x000000ffff877224 */ /* 0x000fe400078e00e6 */
[----:B------:R-:W-:-:S05]  /*f7d0*/  IMAD.MOV.U32 R2, RZ, RZ, R228 ;  /* 0x000000ffff027224 */ /* 0x000fca00078e00e4 */
        /* <DEDUP_REMOVED lines=25> */
[----:B------:R-:W-:Y:S01]  /*f970*/  ULDC.64 UR4, c[0x0][0x1a0] ;  /* 0x0000680000047ab9 */ /* 0x000fe20000000a00 */
[----:B------:R-:W1:Y:S01]  /*f980*/  S2R R245, SR_TID.X ;  /* 0x0000000000f57919 */ /* 0x000e620000002100 */
        /* <DEDUP_REMOVED lines=8> */
[----:B-1----:R-:W-:-:S05]  /*fa10*/  IMAD.SHL.U32 R245, R245, 0x2, RZ ;  /* 0x00000002f5f57824 */ /* 0x002fca00078e00ff */
[----:B------:R-:W-:Y:S02]  /*fa20*/  LOP3.LUT R245, R245, 0x6, RZ, 0xc0, !PT ;  /* 0x00000006f5f57812 */ /* 0x000fe400078ec0ff */
        /* <DEDUP_REMOVED lines=14> */
[C-C-:B------:R-:W-:Y:S01]  /*fb10*/  @!P3 LEA.HI.X R15, R2.reuse, c[0x0][0x174], R5.reuse, 0x1, P4 ;  /* 0x00005d00020fba11 */ /* 0x140fe200020f0c05 */
[----:B------:R-:W-:Y:S01]  /*fb20*/  IMAD.U32 R0, RZ, RZ, UR29 ;  /* 0x0000001dff007e24 */ /* 0x000fe2000f8e00ff */
[----:B------:R-:W-:Y:S01]  /*fb30*/  @!P2 LEA.HI.X R5, R2, c[0x0][0x174], R5, 0x1, P0 ;  /* 0x00005d000205aa11 */ /* 0x000fe200000f0c05 */
[----:B------:R-:W-:Y:S02]  /*fb40*/  @P2 STS.128 [R219+0xb000], RZ ;  /* 0x00b000ffdb002388 */ /* 0x000fe40000000c00 */
[----:B------:R-:W-:-:S02]  /*fb50*/  IMAD R0, R0, 0x20, R245 ;  /* 0x0000002000007824 */ /* 0x000fc400078e02f5 */
[----:B------:R-:W-:Y:S01]  /*fb60*/  @!PT LDS RZ, [RZ] ;  /* 0x00000000fffff984 */ /* 0x000fe20000000800 */
[----:B------:R-:W-:Y:S01]  /*fb70*/  @!PT LDS RZ, [RZ] ;  /* 0x00000000fffff984 */ /* 0x000fe20000000800 */
[----:B------:R-:W-:Y:S01]  /*fb80*/  @!PT LDS RZ, [RZ] ;  /* 0x00000000fffff984 */ /* 0x000fe20000000800 */
[----:B------:R2:W-:Y:S03]  /*fb90*/  @!P2 LDGSTS.E.BYPASS.LTC128B.128 [R219+0xb000], [R6.64+0x80] ;  /* 0x0b00008006dbafae */ /* 0x0005e6000b901d5a */
[CC--:B------:R-:W-:Y:S01]  /*fba0*/  ISETP.GE.AND P5, PT, R0.reuse, R9.reuse, PT ;  /* 0x000000090000720c */ /* 0x0c0fe20003fa6270 */
[----:B------:R-:W-:Y:S01]  /*fbb0*/  @P3 STS.128 [R219+0xa800], RZ ;  /* 0x00a800ffdb003388 */ /* 0x000fe20000000c00 */
[C---:B------:R-:W-:Y:S02]  /*fbc0*/  IADD3 R2, R0.reuse, 0x1, RZ ;  /* 0x0000000100027810 */ /* 0x040fe40007ffe0ff */
[----:B------:R-:W-:Y:S01]  /*fbd0*/  IADD3 R3, R0, 0x8, RZ ;  /* 0x0000000800037810 */ /* 0x000fe20007ffe0ff */
[----:B------:R-:W-:Y:S01]  /*fbe0*/  @!PT LDS RZ, [RZ] ;  /* 0x00000000fffff984 */ /* 0x000fe20000000800 */
[----:B------:R-:W-:Y:S01]  /*fbf0*/  @!PT LDS RZ, [RZ] ;  /* 0x00000000fffff984 */ /* 0x000fe20000000800 */
[----:B------:R-:W-:Y:S01]  /*fc00*/  @!PT LDS RZ, [RZ] ;  /* 0x00000000fffff984 */ /* 0x000fe20000000800 */
[----:B------:R3:W-:Y:S01]  /*fc10*/  @!P3 LDGSTS.E.BYPASS.LTC128B.128 [R219+0xa800], [R14.64] ;  /* 0x0a8000000edbbfae */ /* 0x0007e2000b901d5a */
[C---:B------:R-:W-:Y:S02]  /*fc20*/  ISETP.GE.AND P6, PT, R2.reuse, R9, PT ;  /* 0x000000090200720c */ /* 0x040fe40003fc6270 */
[C---:B------:R-:W-:Y:S01]  /*fc30*/  ISETP.GE.AND P4, PT, R2.reuse, R10, PT ;  /* 0x0000000a0200720c */ /* 0x040fe20003f86270 */
[----:B------:R-:W-:Y:S01]  /*fc40*/  @P2 STS.128 [R219+0xb800], RZ ;  /* 0x00b800ffdb002388 */ /* 0x000fe20000000c00 */
[----:B------:R-:W-:-:S02]  /*fc50*/  ISETP.GE.AND P1, PT, R2, R11, PT ;  /* 0x0000000b0200720c */ /* 0x000fc40003f26270 */
[----:B------:R-:W-:Y:S01]  /*fc60*/  ISETP.GE.AND P0, PT, R2, R12, PT ;  /* 0x0000000c0200720c */ /* 0x000fe20003f06270 */
[----:B------:R-:W-:Y:S01]  /*fc70*/  @!PT LDS RZ, [RZ] ;  /* 0x00000000fffff984 */ /* 0x000fe20000000800 */
[----:B------:R-:W-:Y:S01]  /*fc80*/  @!PT LDS RZ, [RZ] ;  /* 0x00000000fffff984 */ /* 0x000fe20000000800 */
[----:B------:R-:W-:Y:S01]  /*fc90*/  @!PT LDS RZ, [RZ] ;  /* 0x00000000fffff984 */ /* 0x000fe20000000800 */
[----:B------:R2:W-:Y:S01]  /*fca0*/  @!P2 LDGSTS.E.BYPASS.LTC128B.128 [R219+0xb800], [R4.64+0x80] ;  /* 0x0b80008004dbafae */ /* 0x0005e2000b901d5a */
[----:B------:R-:W-:-:S03]  /*fcb0*/  IADD3 R2, R0, 0x9, RZ ;  /* 0x0000000900027810 */ /* 0x000fc60007ffe0ff */
        /* <DEDUP_REMOVED lines=14> */
[C---:B------:R-:W-:Y:S08]  /*fda0*/  HMMA.16816.F32.BF16 R184, R20.reuse, R28, RZ ;  /* 0x0000001c14b8723c */ /* 0x040ff000000418ff */
[C---:B------:R-:W-:Y:S01]  /*fdb0*/  HMMA.16816.F32.BF16 R192, R20.reuse, R34, RZ ;  /* 0x0000002214c0723c */ /* 0x040fe200000418ff */
[----:B------:R-:W-:Y:S07]  /*fdc0*/  LDSM.16.M88.4 R32, [R213+0x8000] ;  /* 0x00800000d520783b */ /* 0x000fee0000000200 */
[----:B------:R-:W-:Y:S01]  /*fdd0*/  HMMA.16816.F32.BF16 R28, R20, R30, RZ ;  /* 0x0000001e141c723c */ /* 0x000fe200000418ff */
[----:B------:R-:W-:Y:S07]  /*fde0*/  LDSM.16.M88.4 R20, [R214] ;  /* 0x00000000d614783b */ /* 0x000fee0000000200 */
[C---:B--2---:R-:W-:Y:S01]  /*fdf0*/  HMMA.16816.F32.BF16 R200, R4.reuse, R134, R16 ;  /* 0x0000008604c8723c */ /* 0x044fe20000041810 */
[----:B------:R-:W1:Y:S07]  /*fe00*/  LDSM.16.M88.4 R16, [R214+0x2000] ;  /* 0x00200000d610783b */ /* 0x000e6e0000000200 */
[C---:B------:R-:W-:Y:S08]  /*fe10*/  HMMA.16816.F32.BF16 R180, R4.reuse, R136, R180 ;  /* 0x0000008804b4723c */ /* 0x040ff000000418b4 */
[C---:B------:R-:W-:Y:S08]  /*fe20*/  HMMA.16816.F32.BF16 R220, R4.reuse, R132, R172 ;  /* 0x0000008404dc723c */ /* 0x040ff000000418ac */
[----:B------:R-:W-:Y:S01]  /*fe30*/  HMMA.16816.F32.BF16 R176, R4, R138, R176 ;  /* 0x0000008a04b0723c */ /* 0x000fe200000418b0 */
[----:B------:R-:W-:Y:S07]  /*fe40*/  LDSM.16.M88.4 R4, [R212+0x2000] ;  /* 0x00200000d404783b */ /* 0x000fee0000000200 */
[C---:B------:R-:W-:Y:S08]  /*fe50*/  HMMA.16816.F32.BF16 R172, R24.reuse, R136, R188 ;  /* 0x0000008818ac723c */ /* 0x040ff000000418bc */
[C---:B------:R-:W-:Y:S08]  /*fe60*/  HMMA.16816.F32.BF16 R224, R24.reuse, R132, R184 ;  /* 0x0000008418e0723c */ /* 0x040ff000000418b8 */
[C---:B------:R-:W-:Y:S08]  /*fe70*/  HMMA.16816.F32.BF16 R136, R24.reuse, R138, R192 ;  /* 0x0000008a1888723c */ /* 0x040ff000000418c0 */
[----:B------:R-:W-:Y:S01]  /*fe80*/  HMMA.16816.F32.BF16 R196, R24, R134, R28 ;  /* 0x0000008618c4723c */ /* 0x000fe2000004181c */
[----:B------:R-:W2:Y:S04]  /*fe90*/  LDSM.16.M88.4 R132, [R211] ;  /* 0x00000000d384783b */ /* 0x000ea80000000200 */
[----:B------:R-:W4:Y:S03]  /*fea0*/  LDSM.16.M88.4 R28, [R212] ;  /* 0x00000000d41c783b */ /* 0x000f260000000200 */
[-C--:B-1----:R-:W-:Y:S01]  /*feb0*/  HMMA.16816.F32.BF16 R180, R16, R32.reuse, R180 ;  /* 0x0000002010b4723c */ /* 0x082fe200000418b4 */
[----:B------:R-:W1:Y:S07]  /*fec0*/  LDSM.16.M88.4 R24, [R213+0x8800] ;  /* 0x00880000d518783b */ /* 0x000e6e0000000200 */
[----:B------:R-:W-:Y:S01]  /*fed0*/  HMMA.16816.F32.BF16 R188, R20, R32, R172 ;  /* 0x0000002014bc723c */ /* 0x000fe200000418ac */
[----:B------:R-:W-:Y:S07]  /*fee0*/  LDSM.16.M88.4 R172, [R206+0x4000] ;  /* 0x00400000ceac783b */ /* 0x000fee0000000200 */
[-C--:B------:R-:W-:Y:S01]  /*fef0*/  HMMA.16816.F32.BF16 R192, R16, R34.reuse, R176 ;  /* 0x0000002210c0723c */ /* 0x080fe200000418b0 */
[----:B------:R-:W-:Y:S07]  /*ff00*/  LDSM.16.M88.4 R176, [R204+0x9000] ;  /* 0x00900000ccb0783b */ /* 0x000fee0000000200 */
[----:B------:R-:W-:Y:S01]  /*ff10*/  HMMA.16816.F32.BF16 R184, R20, R34, R136 ;  /* 0x0000002214b8723c */ /* 0x000fe20000041888 */
[----:B------:R-:W5:Y:S07]  /*ff20*/  LDSM.16.M88.4 R136, [R206+0x6000] ;  /* 0x00600000ce88783b */ /* 0x000f6e0000000200 */
[-C--:B--2---:R-:W-:Y:S08]  /*ff30*/  HMMA.16816.F32.BF16 R180, R4, R132.reuse, R180 ;  /* 0x0000008404b4723c */ /* 0x084ff000000418b4 */
[----:B----4-:R-:W-:Y:S08]  /*ff40*/  HMMA.16816.F32.BF16 R32, R28, R132, R188 ;  /* 0x000000841c20723c */ /* 0x010ff000000418bc */
[C---:B-1----:R-:W-:Y:S08]  /*ff50*/  HMMA.16816.F32.BF16 R224, R20.reuse, R24, R224 ;  /* 0x0000001814e0723c */ /* 0x042ff000000418e0 */
[----:B------:R-:W-:Y:S08]  /*ff60*/  HMMA.16816.F32.BF16 R196, R20, R26, R196 ;  /* 0x0000001a14c4723c */ /* 0x000ff000000418c4 */
[----:B------:R-:W-:Y:S08]  /*ff70*/  HMMA.16816.F32.BF16 R188, R28, R134, R184 ;  /* 0x000000861cbc723c */ /* 0x000ff000000418b8 */
[C---:B------:R-:W-:Y:S08]  /*ff80*/  HMMA.16816.F32.BF16 R220, R16.reuse, R24, R220 ;  /* 0x0000001810dc723c */ /* 0x040ff000000418dc */
[----:B------:R-:W-:Y:S01]  /*ff90*/  HMMA.16816.F32.BF16 R200, R16, R26, R200 ;  /* 0x0000001a10c8723c */ /* 0x000fe200000418c8 */
[----:B------:R-:W-:Y:S07]  /*ffa0*/  LDSM.16.M88.4 R16, [R217] ;  /* 0x00000000d910783b */ /* 0x000fee0000000200 */
[----:B------:R-:W-:Y:S01]  /*ffb0*/  HMMA.16816.F32.BF16 R20, R4, R134, R192 ;  /* 0x000000860414723c */ /* 0x000fe200000418c0 */
[----:B------:R-:W1:Y:S07]  /*ffc0*/  LDSM.16.M88.4 R132, [R208+0x4000] ;  /* 0x00400000d084783b */ /* 0x000e6e0000000200 */
[-C--:B-----5:R-:W-:Y:S01]  /*ffd0*/  HMMA.16816.F32.BF16 R184, R136, R176.reuse, R180 ;  /* 0x000000b088b8723c */ /* 0x0a0fe200000418b4 */
[----:B------:R-:W2:Y:S07]  /*ffe0*/  LDSM.16.M88.4 R180, [R211+0x800] ;  /* 0x00080000d3b4783b */ /* 0x000eae0000000200 */
[----:B------:R-:W-:Y:S01]  /*fff0*/  HMMA.16816.F32.BF16 R24, R172, R176, R32 ;  /* 0x000000b0ac18723c */ /* 0x000fe20000041820 */
[----:B------:R-:W4:Y:S07]  /*10000*/  LDSM.16.M88.4 R32, [R208+0x6000] ;  /* 0x00600000d020783b */ /* 0x000f2e0000000200 */
[-C--:B------:R-:W-:Y:S08]  /*10010*/  HMMA.16816.F32.BF16 R20, R136, R178.reuse, R20 ;  /* 0x000000b28814723c */ /* 0x080ff00000041814 */
[----:B------:R-:W-:Y:S08]  /*10020*/  HMMA.16816.F32.BF16 R176, R172, R178, R188 ;  /* 0x000000b2acb0723c */ /* 0x000ff000000418bc */
[----:B-1----:R-:W-:Y:S01]  /*10030*/  HMMA.16816.F32.BF16 R188, R132, R16, R24 ;  /* 0x0000001084bc723c */ /* 0x002fe20000041818 */
[----:B------:R-:W-:Y:S07]  /*10040*/  LDSM.16.M88.4 R24, [R214+0x4000] ;  /* 0x00400000d618783b */ /* 0x000fee0000000200 */
[C---:B--2---:R-:W-:Y:S08]  /*10050*/  HMMA.16816.F32.BF16 R236, R4.reuse, R180, R220 ;  /* 0x000000b404ec723c */ /* 0x044ff000000418dc */
[----:B------:R-:W-:Y:S01]  /*10060*/  HMMA.16816.F32.BF16 R232, R4, R182, R200 ;  /* 0x000000b604e8723c */ /* 0x000fe200000418c8 */
[----:B------:R-:W1:Y:S07]  /*10070*/  LDSM.16.M88.4 R4, [R213+0x9000] ;  /* 0x00900000d504783b */ /* 0x000e6e0000000200 */
[C---:B----4-:R-:W-:Y:S08]  /*10080*/  HMMA.16816.F32.BF16 R192, R32.reuse, R16, R184 ;  /* 0x0000001020c0723c */ /* 0x050ff000000418b8 */
[-C--:B------:R-:W-:Y:S01]  /*10090*/  HMMA.16816.F32.BF16 R184, R32, R18.reuse, R20 ;  /* 0x0000001220b8723c */ /* 0x080fe20000041814 */
[----:B------:R-:W2:Y:S07]  /*100a0*/  LDSM.16.M88.4 R20, [R214+0x6000] ;  /* 0x00600000d614783b */ /* 0x000eae0000000200 */
[----:B------:R-:W-:Y:S01]  /*100b0*/  HMMA.16816.F32.BF16 R176, R132, R18, R176 ;  /* 0x0000001284b0723c */ /* 0x000fe200000418b0 */
[----:B------:R-:W-:Y:S07]  /*100c0*/  LDSM.16.M88.4 R16, [R212+0x4000] ;  /* 0x00400000d410783b */ /* 0x000fee0000000200 */
[C---:B------:R-:W-:Y:S08]  /*100d0*/  HMMA.16816.F32.BF16 R200, R28.reuse, R180, R224 ;  /* 0x000000b41cc8723c */ /* 0x040ff000000418e0 */
[----:B------:R-:W-:Y:S01]  /*100e0*/  HMMA.16816.F32.BF16 R196, R28, R182, R196 ;  /* 0x000000b61cc4723c */ /* 0x000fe200000418c4 */
[----:B------:R-:W4:Y:S07]  /*100f0*/  LDSM.16.M88.4 R28, [R211+0x1000] ;  /* 0x00100000d31c783b */ /* 0x000f2e0000000200 */
[C---:B-1----:R-:W-:Y:S08]  /*10100*/  HMMA.16816.F32.BF16 R176, R24.reuse, R6, R176 ;  /* 0x0000000618b0723c */ /* 0x042ff000000418b0 */
[-C--:B------:R-:W-:Y:S08]  /*10110*/  HMMA.16816.F32.BF16 R180, R24, R4.reuse, R188 ;  /* 0x0000000418b4723c */ /* 0x080ff000000418bc */
[C---:B--2---:R-:W-:Y:S08]  /*10120*/  HMMA.16816.F32.BF16 R192, R20.reuse, R4, R192 ;  /* 0x0000000414c0723c */ /* 0x044ff000000418c0 */
[----:B------:R-:W-:Y:S01]  /*10130*/  HMMA.16816.F32.BF16 R184, R20, R6, R184 ;  /* 0x0000000614b8723c */ /* 0x000fe200000418b8 */
[----:B------:R-:W1:Y:S07]  /*10140*/  LDSM.16.M88.4 R4, [R212+0x6000] ;  /* 0x00600000d404783b */ /* 0x000e6e0000000200 */
[C---:B----4-:R-:W-:Y:S01]  /*10150*/  HMMA.16816.F32.BF16 R188, R16.reuse, R30, R176 ;  /* 0x0000001e10bc723c */ /* 0x050fe200000418b0 */
[----:B------:R-:W2:Y:S07]  /*10160*/  LDSM.16.M88.4 R176, [R204+0x9800] ;  /* 0x00980000ccb0783b */ /* 0x000eae0000000200 */
[-C--:B------:R-:W-:Y:S08]  /*10170*/  HMMA.16816.F32.BF16 R180, R16, R28.reuse, R180 ;  /* 0x0000001c10b4723c */ /* 0x080ff000000418b4 */
[C---:B-1----:R-:W-:Y:S11]  /*10180*/  HMMA.16816.F32.BF16 R224, R4.reuse, R28, R192 ;  /* 0x0000001c04e0723c */ /* 0x042ff600000418c0 */
[----:B------:R-:W-:Y:S05]  /*10190*/  @!UPT UIADD3 URZ, URZ, URZ, URZ ;  /* 0x0000003f3f3ff290 */ /* 0x000fea000fffe03f */
[----:B---3--:R-:W-:Y:S02]  /*101a0*/  FSEL R15, R180, -INF , !P5 ;  /* 0xff800000b40f7808 */ /* 0x008fe40006800000 */
[-C--:B------:R-:W-:Y:S02]  /*101b0*/  ISETP.GE.AND P5, PT, R0, R10.reuse, PT ;  /* 0x0000000a0000720c */ /* 0x080fe40003fa6270 */
[----:B------:R-:W-:Y:S01]  /*101c0*/  FSEL R192, R181, -INF , !P6 ;  /* 0xff800000b5c07808 */ /* 0x000fe20007000000 */
[----:B------:R-:W-:Y:S01]  /*101d0*/  HMMA.16816.F32.BF16 R220, R4, R30, R184 ;  /* 0x0000001e04dc723c */ /* 0x000fe200000418b8 */
[----:B------:R-:W1:Y:S01]  /*101e0*/  LDSM.16.M88.4 R28, [R216] ;  /* 0x00000000d81c783b */ /* 0x000e620000000200 */
[----:B------:R-:W-:Y:S02]  /*101f0*/  FSEL R193, R182, -INF , !P5 ;  /* 0xff800000b6c17808 */ /* 0x000fe40006800000 */
[----:B------:R-:W-:Y:S02]  /*10200*/  FSEL R194, R183, -INF , !P4 ;  /* 0xff800000b7c27808 */ /* 0x000fe40006000000 */
[----:B------:R-:W-:-:S02]  /*10210*/  ISETP.GE.AND P4, PT, R3, R10, PT ;  /* 0x0000000a0300720c */ /* 0x000fc40003f86270 */
[C---:B--2---:R-:W-:Y:S01]  /*10220*/  HMMA.16816.F32.BF16 R180, R172.reuse, R176, R200 ;  /* 0x000000b0acb4723c */ /* 0x044fe200000418c8 */
[-C--:B------:R-:W-:Y:S02]  /*10230*/  ISETP.GE.AND P6, PT, R3, R9.reuse, PT ;  /* 0x000000090300720c */ /* 0x080fe40003fc6270 */
[----:B------:R-:W-:Y:S02]  /*10240*/  ISETP.GE.AND P5, PT, R2, R9, PT ;  /* 0x000000090200720c */ /* 0x000fe40003fa6270 */
[----:B------:R-:W-:Y:S02]  /*10250*/  FSEL R188, R188, -INF , !P6 ;  /* 0xff800000bcbc7808 */ /* 0x000fe40007000000 */
[----:B------:R-:W-:Y:S01]  /*10260*/  FSEL R189, R189, -INF , !P5 ;  /* 0xff800000bdbd7808 */ /* 0x000fe20006800000 */
[----:B------:R-:W-:Y:S01]  /*10270*/  HMMA.16816.F32.BF16 R172, R172, R178, R196 ;  /* 0x000000b2acac723c */ /* 0x000fe200000418c4 */
[C---:B------:R-:W-:Y:S02]  /*10280*/  ISETP.GE.AND P5, PT, R3.reuse, R11, PT ;  /* 0x0000000b0300720c */ /* 0x040fe40003fa6270 */
[----:B------:R-:W-:-:S02]  /*10290*/  ISETP.GE.AND P6, PT, R3, R12, PT ;  /* 0x0000000c0300720c */ /* 0x000fc40003fc6270 */
[----:B------:R-:W-:-:S03]  /*102a0*/  IADD3 R3, R0, 0x11, RZ ;  /* 0x0000001100037810 */ /* 0x000fc60007ffe0ff */
[C---:B------:R-:W-:Y:S08]  /*102b0*/  HMMA.16816.F32.BF16 R184, R136.reuse, R176, R236 ;  /* 0x000000b088b8723c */ /* 0x040ff000000418ec */
[----:B------:R-:W-:Y:S08]  /*102c0*/  HMMA.16816.F32.BF16 R136, R136, R178, R232 ;  /* 0x000000b28888723c */ /* 0x000ff000000418e8 */
[C---:B-1----:R-:W-:Y:S08]  /*102d0*/  HMMA.16816.F32.BF16 R180, R132.reuse, R28, R180 ;  /* 0x0000001c84b4723c */ /* 0x042ff000000418b4 */
[----:B------:R-:W-:Y:S01]  /*102e0*/  HMMA.16816.F32.BF16 R172, R132, R30, R172 ;  /* 0x0000001e84ac723c */ /* 0x000fe200000418ac */
[----:B------:R-:W1:Y:S07]  /*102f0*/  LDSM.16.M88.4 R132, [R213+0x9800] ;  /* 0x00980000d584783b */ /* 0x000e6e0000000200 */
[C---:B------:R-:W-:Y:S08]  /*10300*/  HMMA.16816.F32.BF16 R176, R32.reuse, R28, R184 ;  /* 0x0000001c20b0723c */ /* 0x040ff000000418b8 */
[----:B------:R-:W-:Y:S01]  /*10310*/  HMMA.16816.F32.BF16 R32, R32, R30, R136 ;  /* 0x0000001e2020723c */ /* 0x000fe20000041888 */
[----:B------:R-:W2:Y:S01]  /*10320*/  LDSM.16.M88.4 R28, [R211+0x1800] ;  /* 0x00180000d31c783b */ /* 0x000ea20000000200 */
[----:B------:R-:W-:-:S06]  /*10330*/  DEPBAR.LE SB0, 0x0 ;  /* 0x000080000000791a */ /* 0x000fcc0000000000 */
[C---:B-1----:R-:W-:Y:S08]  /*10340*/  HMMA.16816.F32.BF16 R136, R24.reuse, R132, R180 ;  /* 0x000000841888723c */ /* 0x042ff000000418b4 */
[----:B------:R-:W-:Y:S08]  /*10350*/  HMMA.16816.F32.BF16 R24, R24, R134, R172 ;  /* 0x000000861818723c */ /* 0x000ff000000418ac */
[C---:B------:R-:W-:Y:S08]  /*10360*/  HMMA.16816.F32.BF16 R172, R20.reuse, R132, R176 ;  /* 0x0000008414ac723c */ /* 0x040ff000000418b0 */
[----:B------:R-:W-:Y:S08]  /*10370*/  HMMA.16816.F32.BF16 R132, R20, R134, R32 ;  /* 0x000000861484723c */ /* 0x000ff00000041820 */
[C---:B--2---:R-:W-:Y:S07]  /*10380*/  HMMA.16816.F32.BF16 R32, R16.reuse, R28, R136 ;  /* 0x0000001c1020723c */ /* 0x044fee0000041888 */
[----:B------:R-:W-:Y:S01]  /*10390*/  FSEL R137, R225, -INF , !P1 ;  /* 0xff800000e1897808 */ /* 0x000fe20004800000 */
[----:B------:R-:W-:Y:S01]  /*103a0*/  HMMA.16816.F32.BF16 R20, R16, R30, R24 ;  /* 0x0000001e1014723c */ /* 0x000fe20000041818 */
[----:B------:R-:W-:Y:S01]  /*103b0*/  BAR.SYNC.DEFER_BLOCKING 0x0 ;  /* 0x0000000000007b1d */ /* 0x000fe20000010000 */
[----:B------:R-:W-:-:S02]  /*103c0*/  ISETP.GE.AND P1, PT, R2, R11, PT ;  /* 0x0000000b0200720c */ /* 0x000fc40003f26270 */
[----:B------:R-:W-:-:S03]  /*103d0*/  FSEL R139, R222, -INF , !P6 ;  /* 0xff800000de8b7808 */ /* 0x000fc60007000000 */
[----:B------:R-:W-:Y:S01]  /*103e0*/  FSEL R25, R190, -INF , !P4 ;  /* 0xff800000be197808 */ /* 0x000fe20006000000 */
[C---:B------:R-:W-:Y:S01]  /*103f0*/  HMMA.16816.F32.BF16 R16, R4.reuse, R28, R172 ;  /* 0x0000001c0410723c */ /* 0x040fe200000418ac */
[----:B------:R-:W-:Y:S02]  /*10400*/  ISETP.GE.AND P4, PT, R2, R10, PT ;  /* 0x0000000a0200720c */ /* 0x000fe40003f86270 */
[----:B------:R-:W-:Y:S02]  /*10410*/  FSEL R27, R220, -INF , !P5 ;  /* 0xff800000dc1b7808 */ /* 0x000fe40006800000 */
[----:B------:R-:W-:Y:S02]  /*10420*/  FSEL R26, R191, -INF , !P4 ;  /* 0xff800000bf1a7808 */ /* 0x000fe40006000000 */
[----:B------:R-:W-:Y:S01]  /*10430*/  ISETP.GE.AND P4, PT, R0, R11, PT ;  /* 0x0000000b0000720c */ /* 0x000fe20003f86270 */
[----:B------:R-:W-:Y:S01]  /*10440*/  HMMA.16816.F32.BF16 R28, R4, R30, R132 ;  /* 0x0000001e041c723c */ /* 0x000fe20000041884 */
[----:B------:R-:W-:-:S02]  /*10450*/  ISETP.GE.AND P5, PT, R3, R9, PT ;  /* 0x000000090300720c */ /* 0x000fc40003fa6270 */
[----:B------:R-:W-:Y:S02]  /*10460*/  FSEL R24, R224, -INF , !P4 ;  /* 0xff800000e0187808 */ /* 0x000fe40006000000 */
[C---:B------:R-:W-:Y:S02]  /*10470*/  ISETP.GE.AND P4, PT, R0.reuse, R12, PT ;  /* 0x0000000c0000720c */ /* 0x040fe40003f86270 */
[----:B------:R-:W-:Y:S02]  /*10480*/  IADD3 R4, R0, 0x10, RZ ;  /* 0x0000001000047810 */ /* 0x000fe40007ffe0ff */
[----:B------:R-:W-:Y:S02]  /*10490*/  FSEL R133, R227, -INF , !P0 ;  /* 0xff800000e3857808 */ /* 0x000fe40004000000 */
[----:B------:R-:W-:Y:S02]  /*104a0*/  ISETP.GE.AND P0, PT, R4, R9, PT ;  /* 0x000000090400720c */ /* 0x000fe40003f06270 */
[----:B------:R-:W-:-:S02]  /*104b0*/  FSEL R138, R226, -INF , !P4 ;  /* 0xff800000e28a7808 */ /* 0x000fc40006000000 */
[----:B------:R-:W-:Y:S02]  /*104c0*/  FSEL R196, R32, -INF , !P0 ;  /* 0xff80000020c47808 */ /* 0x000fe40004000000 */
[----:B------:R-:W-:Y:S02]  /*104d0*/  ISETP.GE.AND P0, PT, R3, R10, PT ;  /* 0x0000000a0300720c */ /* 0x000fe40003f06270 */
[----:B------:R-:W-:Y:S02]  /*104e0*/  ISETP.GE.AND P4, PT, R2, R12, PT ;  /* 0x0000000c0200720c */ /* 0x000fe40003f86270 */
[----:B------:R-:W-:Y:S02]  /*104f0*/  FSEL R220, R35, -INF , !P0 ;  /* 0xff80000023dc7808 */ /* 0x000fe40004000000 */
[----:B------:R-:W-:Y:S02]  /*10500*/  IADD3 R2, R0, 0x18, RZ ;  /* 0x0000001800027810 */ /* 0x000fe40007ffe0ff */
        /* <DEDUP_REMOVED lines=9> */
[----:B------:R-:W-:Y:S02]  /*105a0*/  FSEL R191, R33, -INF , !P5 ;  /* 0xff80000021bf7808 */ /* 0x000fe40006800000 */
[----:B------:R-:W-:Y:S02]  /*105b0*/  PLOP3.LUT P0, PT, PT, PT, UP0, 0x80, 0x0 ;  /* 0x000000000000781c */ /* 0x000fe40003f0f008 */
        /* <DEDUP_REMOVED lines=8> */
[----:B------:R-:W-:Y:S02]  /*10640*/  ISETP.GE.AND P5, PT, R2, R11, PT ;  /* 0x0000000b0200720c */ /* 0x000fe40003fa6270 */
[----:B------:R-:W-:Y:S02]  /*10650*/  FSEL R236, R18, -INF , !P4 ;  /* 0xff80000012ec7808 */ /* 0x000fe40006000000 */
[----:B------:R-:W-:Y:S02]  /*10660*/  FSEL R223, R28, -INF , !P5 ;  /* 0xff8000001cdf7808 */ /* 0x000fe40006800000 */
[----:B------:R-:W-:Y:S02]  /*10670*/  FSEL R235, R19, -INF , !P1 ;  /* 0xff80000013eb7808 */ /* 0x000fe40004800000 */
[----:B------:R-:W-:Y:S02]  /*10680*/  ISETP.GE.AND P6, PT, R0, R9, PT ;  /* 0x000000090000720c */ /* 0x000fe40003fc6270 */
[----:B------:R-:W-:-:S02]  /*10690*/  ISETP.GE.AND P5, PT, R2, R10, PT ;  /* 0x0000000a0200720c */ /* 0x000fc40003fa6270 */
[C---:B------:R-:W-:Y:S02]  /*106a0*/  ISETP.GE.AND P4, PT, R0.reuse, R10, PT ;  /* 0x0000000a0000720c */ /* 0x040fe40003f86270 */
[----:B------:R-:W-:Y:S02]  /*106b0*/  ISETP.GE.AND P1, PT, R0, R12, PT ;  /* 0x0000000c0000720c */ /* 0x000fe40003f26270 */
[----:B------:R-:W-:Y:S02]  /*106c0*/  FSEL R173, R21, -INF , !P6 ;  /* 0xff80000015ad7808 */ /* 0x000fe40007000000 */
        /* <DEDUP_REMOVED lines=50> */
.L_x_812:
[----:B------:R-:W-:Y:S05]  /*109f0*/  BSYNC B0 ;  /* 0x0000000000007941 */ /* 0x000fea0003800000 */
.L_x_811:
[----:B------:R-:W0:Y:S02]  /*10a00*/  LDGDEPBAR ;  /* 0x00000000000079af */ /* 0x000e240000000000 */
.L_x_810:
[----:B------:R-:W2:Y:S04]  /*10a10*/  LDL.LU.64 R22, [R1+0x38] ;  /* 0x0000380001167983 */ /* 0x000ea80000300a00 */
[----:B-1----:R-:W3:Y:S04]  /*10a20*/  LDL R4, [R1+0x40] ;  /* 0x0000400001047983 */ /* 0x002ee80000100800 */
[----:B------:R-:W4:Y:S04]  /*10a30*/  LDL R7, [R1+0x44] ;  /* 0x0000440001077983 */ /* 0x000f280000100800 */
[----:B------:R-:W5:Y:S01]  /*10a40*/  LDL R6, [R1+0x28] ;  /* 0x0000280001067983 */ /* 0x000f620000100800 */
[----:B------:R-:W-:Y:S01]  /*10a50*/  FMNMX.FTZ R0, R231, R15, !PT ;  /* 0x0000000fe7007209 */ /* 0x000fe20007810000 */
[----:B------:R-:W-:Y:S01]  /*10a60*/  @UP0 UIADD3 UR28, UR28, -0x6, URZ ;  /* 0xfffffffa1c1c0890 */ /* 0x000fe2000fffe03f */
        /* <DEDUP_REMOVED lines=16> */
[----:B------:R-:W1:Y:S01]  /*10b70*/  SHFL.BFLY PT, R136, R2, 0x2, 0x1f ;  /* 0x0c401f0002887f89 */ /* 0x000e6200000e0000 */
[----:B------:R-:W-:Y:S02]  /*10b80*/  FMNMX.FTZ R0, R199, R0, !PT ;  /* 0x00000000c7007209 */ /* 0x000fe40007810000 */
[----:B------:R-:W-:Y:S02]  /*10b90*/  FMNMX.FTZ R3, R232, R3, !PT ;  /* 0x00000003e8037209 */ /* 0x000fe40007810000 */
[----:B------:R-:W-:-:S02]  /*10ba0*/  FMNMX.FTZ R0, R220, R0, !PT ;  /* 0x00000000dc007209 */ /* 0x000fc40007810000 */
[----:B------:R-:W-:Y:S02]  /*10bb0*/  FMNMX.FTZ R13, R223, R3, !PT ;  /* 0x00000003df0d7209 */ /* 0x000fe40007810000 */
[----:B------:R-:W-:Y:S02]  /*10bc0*/  FMNMX.FTZ R0, R197, R0, !PT ;  /* 0x00000000c5007209 */ /* 0x000fe40007810000 */
[----:B------:R-:W-:Y:S02]  /*10bd0*/  FMNMX.FTZ R13, R222, R13, !PT ;  /* 0x0000000dde0d7209 */ /* 0x000fe40007810000 */
[----:B------:R-:W-:-:S03]  /*10be0*/  FMNMX.FTZ R0, R198, R0, !PT ;  /* 0x00000000c6007209 */ /* 0x000fc60007810000 */
[----:B------:R-:W1:Y:S04]  /*10bf0*/  SHFL.BFLY PT, R18, R13, 0x2, 0x1f ;  /* 0x0c401f000d127f89 */ /* 0x000e6800000e0000 */
[----:B------:R-:W1:Y:S02]  /*10c00*/  SHFL.BFLY PT, R135, R0, 0x2, 0x1f ;  /* 0x0c401f0000877f89 */ /* 0x000e6400000e0000 */
[----:B-1----:R-:W-:Y:S02]  /*10c10*/  FMNMX.FTZ R136, R2, R136, !PT ;  /* 0x0000008802887209 */ /* 0x002fe40007810000 */
[----:B------:R-:W-:-:S03]  /*10c20*/  FMNMX.FTZ R2, R228, R138, !PT ;  /* 0x0000008ae4027209 */ /* 0x000fc60007810000 */
[----:B------:R-:W1:Y:S01]  /*10c30*/  SHFL.BFLY PT, R5, R136, 0x1, 0x1f ;  /* 0x0c201f0088057f89 */ /* 0x000e6200000e0000 */
[----:B------:R-:W-:-:S04]  /*10c40*/  FMNMX.FTZ R2, R133, R2, !PT ;  /* 0x0000000285027209 */ /* 0x000fc80007810000 */
[----:B------:R-:W-:-:S04]  /*10c50*/  FMNMX.FTZ R2, R139, R2, !PT ;  /* 0x000000028b027209 */ /* 0x000fc80007810000 */
[----:B------:R-:W-:Y:S02]  /*10c60*/  FMNMX.FTZ R2, R172, R2, !PT ;  /* 0x00000002ac027209 */ /* 0x000fe40007810000 */
[----:B------:R-:W-:Y:S02]  /*10c70*/  FMNMX.FTZ R13, R18, R13, !PT ;  /* 0x0000000d120d7209 */ /* 0x000fe40007810000 */
[----:B------:R-:W-:Y:S02]  /*10c80*/  FMNMX.FTZ R2, R236, R2, !PT ;  /* 0x00000002ec027209 */ /* 0x000fe40007810000 */
[----:B------:R-:W-:Y:S01]  /*10c90*/  FMNMX.FTZ R135, R135, R0, !PT ;  /* 0x0000000087877209 */ /* 0x000fe20007810000 */
[----:B------:R-:W1:Y:S01]  /*10ca0*/  SHFL.BFLY PT, R134, R13, 0x1, 0x1f ;  /* 0x0c201f000d867f89 */ /* 0x000e6200000e0000 */
[----:B------:R-:W-:-:S03]  /*10cb0*/  FMNMX.FTZ R0, R235, R2, !PT ;  /* 0x00000002eb007209 */ /* 0x000fc60007810000 */
[----:B------:R-:W1:Y:S01]  /*10cc0*/  SHFL.BFLY PT, R20, R135, 0x1, 0x1f ;  /* 0x0c201f0087147f89 */ /* 0x000e6200000e0000 */
[----:B------:R-:W-:Y:S02]  /*10cd0*/  FMNMX.FTZ R0, R234, R0, !PT ;  /* 0x00000000ea007209 */ /* 0x000fe40007810000 */
[----:B-1----:R-:W-:Y:S02]  /*10ce0*/  FMNMX.FTZ R136, R136, R5, !PT ;  /* 0x0000000588887209 */ /* 0x002fe40007810000 */
[----:B------:R-:W-:Y:S02]  /*10cf0*/  FMNMX.FTZ R12, R233, R0, !PT ;  /* 0x00000000e90c7209 */ /* 0x000fe40007810000 */
[C---:B------:R-:W-:Y:S01]  /*10d00*/  FSETP.NEU.FTZ.AND P1, PT, R136.reuse, -INF , PT ;  /* 0xff8000008800780b */ /* 0x040fe20003f3d000 */
[----:B------:R-:W-:Y:S02]  /*10d10*/  FMUL.FTZ R0, R136, c[0x0][0x23c] ;  /* 0x00008f0088007a20 */ /* 0x000fe40000410000 */
[----:B------:R-:W1:Y:S03]  /*10d20*/  SHFL.BFLY PT, R19, R12, 0x2, 0x1f ;  /* 0x0c401f000c137f89 */ /* 0x000e6600000e0000 */
[----:B------:R-:W-:-:S02]  /*10d30*/  FSEL R0, R0, RZ, P1 ;  /* 0x000000ff00007208 */ /* 0x000fc40000800000 */
[----:B------:R-:W-:Y:S02]  /*10d40*/  FMNMX.FTZ R134, R13, R134, !PT ;  /* 0x000000860d867209 */ /* 0x000fe40007810000 */
[----:B------:R-:W-:Y:S02]  /*10d50*/  FMNMX.FTZ R135, R135, R20, !PT ;  /* 0x0000001487877209 */ /* 0x000fe40007810000 */
[----:B------:R-:W-:Y:S02]  /*10d60*/  FSETP.NEU.FTZ.AND P2, PT, R134, -INF , PT ;  /* 0xff8000008600780b */ /* 0x000fe40003f5d000 */
[----:B------:R-:W-:Y:S01]  /*10d70*/  FSETP.NEU.FTZ.AND P3, PT, R135, -INF , PT ;  /* 0xff8000008700780b */ /* 0x000fe20003f7d000 */
[----:B---3--:R-:W-:Y:S01]  /*10d80*/  IMAD.WIDE.U32 R8, R4, -0x2daee0ad, RZ ;  /* 0xd2511f5304087825 */ /* 0x008fe200078e00ff */
[----:B------:R-:W-:-:S03]  /*10d90*/  MOV R4, UR31 ;  /* 0x0000001f00047c02 */ /* 0x000fc60008000f00 */
[----:B----4-:R-:W-:Y:S01]  /*10da0*/  IMAD.WIDE.U32 R10, R7, -0x326172a9, RZ ;  /* 0xcd9e8d57070a7825 */ /* 0x010fe200078e00ff */
[----:B------:R-:W-:-:S03]  /*10db0*/  LOP3.LUT R2, R9, UR29, R4, 0x96, !PT ;  /* 0x0000001d09027c12 */ /* 0x000fc6000f8e9604 */
[----:B-----5:R-:W-:Y:S01]  /*10dc0*/  IMAD R6, R6, -0x326172a9, RZ ;  /* 0xcd9e8d5706067824 */ /* 0x020fe200078e02ff */
[----:B------:R-:W-:Y:S01]  /*10dd0*/  LOP3.LUT R4, R11, R252, RZ, 0x3c, !PT ;  /* 0x000000fc0b047212 */ /* 0x000fe200078e3cff */
[----:B------:R-:W-:-:S04]  /*10de0*/  IMAD.WIDE.U32 R2, R2, -0x326172a9, RZ ;  /* 0xcd9e8d5702027825 */ /* 0x000fc800078e00ff */
[----:B------:R-:W-:Y:S01]  /*10df0*/  IMAD.WIDE.U32 R4, R4, -0x2daee0ad, RZ ;  /* 0xd2511f5304047825 */ /* 0x000fe200078e00ff */
[C---:B------:R-:W-:Y:S02]  /*10e00*/  LOP3.LUT R6, R3.reuse, UR15, R6, 0x96, !PT ;  /* 0x0000000f03067c12 */ /* 0x040fe4000f8e9606 */
[----:B------:R-:W-:Y:S01]  /*10e10*/  LOP3.LUT R14, R3, UR15, R10, 0x96, !PT ;  /* 0x0000000f030e7c12 */ /* 0x000fe2000f8e960a */
[----:B------:R-:W-:Y:S01]  /*10e20*/  FFMA.FTZ R3, R15, c[0x0][0x23c], -R0 ;  /* 0x00008f000f037a23 */ /* 0x000fe20000010800 */
[----:B------:R-:W-:Y:S01]  /*10e30*/  LOP3.LUT R8, R5, UR14, R8, 0x96, !PT ;  /* 0x0000000e05087c12 */ /* 0x000fe2000f8e9608 */
[----:B------:R-:W-:Y:S01]  /*10e40*/  IMAD.WIDE.U32 R6, R6, -0x2daee0ad, RZ ;  /* 0xd2511f5306067825 */ /* 0x000fe200078e00ff */
[----:B------:R-:W-:Y:S01]  /*10e50*/  LOP3.LUT R16, R247, UR13, R2, 0x96, !PT ;  /* 0x0000000df7107c12 */ /* 0x000fe2000f8e9602 */
[----:B------:R3:W-:Y:S02]  /*10e60*/  MUFU.EX2 R33, R3 ;  /* 0x0000000300217308 */ /* 0x0007e40000000800 */
[----:B------:R-:W-:Y:S01]  /*10e70*/  IMAD.WIDE.U32 R14, R14, -0x2daee0ad, RZ ;  /* 0xd2511f530e0e7825 */ /* 0x000fe200078e00ff */
[----:B--2---:R-:W-:-:S03]  /*10e80*/  LOP3.LUT R10, R7, UR12, R22, 0x96, !PT ;  /* 0x0000000c070a7c12 */ /* 0x004fc6000f8e9616 */
[----:B------:R-:W-:Y:S01]  /*10e90*/  IMAD.WIDE.U32 R8, R8, -0x326172a9, RZ ;  /* 0xcd9e8d5708087825 */ /* 0x000fe200078e00ff */
[----:B------:R-:W-:-:S03]  /*10ea0*/  LOP3.LUT R7, R15, UR12, R4, 0x96, !PT ;  /* 0x0000000c0f077c12 */ /* 0x000fc6000f8e9604 */
[----:B------:R-:W-:Y:S01]  /*10eb0*/  IMAD.WIDE.U32 R10, R10, -0x326172a9, RZ ;  /* 0xcd9e8d570a0a7825 */ /* 0x000fe200078e00ff */
[----:B------:R-:W-:-:S03]  /*10ec0*/  LOP3.LUT R4, R9, UR13, R2, 0x96, !PT ;  /* 0x0000000d09047c12 */ /* 0x000fc6000f8e9602 */
[----:B------:R-:W-:Y:S01]  /*10ed0*/  IMAD.WIDE.U32 R16, R16, -0x2daee0ad, RZ ;  /* 0xd2511f5310107825 */ /* 0x000fe200078e00ff */
[----:B------:R-:W-:Y:S02]  /*10ee0*/  LOP3.LUT R9, R11, UR11, R246, 0x96, !PT ;  /* 0x0000000b0b097c12 */ /* 0x000fe4000f8e96f6 */
[----:B-1----:R-:W-:Y:S01]  /*10ef0*/  FMNMX.FTZ R11, R19, R12, !PT ;  /* 0x0000000c130b7209 */ /* 0x002fe20007810000 */
[----:B---3--:R-:W-:Y:S01]  /*10f00*/  FFMA.FTZ R3, R192, c[0x0][0x23c], -R0 ;  /* 0x00008f00c0037a23 */ /* 0x008fe20000010800 */
[----:B------:R-:W-:Y:S01]  /*10f10*/  LOP3.LUT R6, R17, UR10, R6, 0x96, !PT ;  /* 0x0000000a11067c12 */ /* 0x000fe2000f8e9606 */
[----:B------:R-:W-:Y:S02]  /*10f20*/  IMAD.WIDE.U32 R4, R4, -0x2daee0ad, RZ ;  /* 0xd2511f5304047825 */ /* 0x000fe400078e00ff */
[----:B------:R-:W1:Y:S01]  /*10f30*/  SHFL.BFLY PT, R15, R11, 0x1, 0x1f ;  /* 0x0c201f000b0f7f89 */ /* 0x000e6200000e0000 */
[----:B------:R2:W-:Y:S01]  /*10f40*/  MUFU.EX2 R34, R3 ;  /* 0x0000000300227308 */ /* 0x0005e20000000800 */
[----:B------:R-:W-:Y:S01]  /*10f50*/  IMAD.WIDE.U32 R22, R6, -0x326172a9, RZ ;  /* 0xcd9e8d5706167825 */ /* 0x000fe200078e00ff */
[----:B------:R-:W-:-:S03]  /*10f60*/  LOP3.LUT R14, R5, UR10, R14, 0x96, !PT ;  /* 0x0000000a050e7c12 */ /* 0x000fc6000f8e960e */
[----:B------:R-:W-:Y:S01]  /*10f70*/  FMUL.FTZ R12, R135, c[0x0][0x23c] ;  /* 0x00008f00870c7a20 */ /* 0x000fe20000410000 */
[----:B------:R-:W-:Y:S01]  /*10f80*/  LOP3.LUT R10, R23, UR9, R10, 0x96, !PT ;  /* 0x00000009170a7c12 */ /* 0x000fe2000f8e960a */
[----:B------:R-:W-:-:S03]  /*10f90*/  FFMA.FTZ R6, R188, c[0x0][0x23c], -R0 ;  /* 0x00008f00bc067a23 */ /* 0x000fc60000010800 */
[----:B------:R-:W-:Y:S01]  /*10fa0*/  FSEL R12, R12, RZ, P3 ;  /* 0x000000ff0c0c7208 */ /* 0x000fe20001800000 */
[----:B------:R3:W-:Y:S01]  /*10fb0*/  MUFU.EX2 R32, R6 ;  /* 0x0000000600207308 */ /* 0x0007e20000000800 */
[----:B------:R-:W-:-:S04]  /*10fc0*/  IMAD.WIDE.U32 R174, R10, -0x2daee0ad, RZ ;  /* 0xd2511f530aae7825 */ /* 0x000fc800078e00ff */
[----:B--2---:R-:W-:-:S05]  /*10fd0*/  IMAD.WIDE.U32 R2, R7, -0x326172a9, RZ ;  /* 0xcd9e8d5707027825 */ /* 0x004fca00078e00ff */
[----:B------:R-:W-:Y:S01]  /*10fe0*/  LOP3.LUT R8, R3, UR11, R8, 0x96, !PT ;  /* 0x0000000b03087c12 */ /* 0x000fe2000f8e9608 */
[----:B------:R-:W-:-:S04]  /*10ff0*/  FFMA.FTZ R3, R193, c[0x0][0x23c], -R12 ;  /* 0x00008f00c1037a23 */ /* 0x000fc8000001080c */
[----:B------:R2:W-:Y:S01]  /*11000*/  MUFU.EX2 R35, R3 ;  /* 0x0000000300237308 */ /* 0x0005e20000000800 */
[----:B---3--:R-:W-:Y:S02]  /*11010*/  FFMA.FTZ R6, R189, c[0x0][0x23c], -R0 ;  /* 0x00008f00bd067a23 */ /* 0x008fe40000010800 */
[----:B------:R-:W-:-:S05]  /*11020*/  IMAD.WIDE.U32 R188, R14, -0x326172a9, RZ ;  /* 0xcd9e8d570ebc7825 */ /* 0x000fca00078e00ff */
[----:B------:R3:W4:Y:S01]  /*11030*/  MUFU.EX2 R28, R6 ;  /* 0x00000006001c7308 */ /* 0x0007220000000800 */
[----:B--2---:R-:W-:Y:S01]  /*11040*/  LOP3.LUT R3, R189, UR9, R2, 0x96, !PT ;  /* 0x00000009bd037c12 */ /* 0x004fe2000f8e9602 */
[----:B------:R-:W-:-:S04]  /*11050*/  FFMA.FTZ R2, R194, c[0x0][0x23c], -R12 ;  /* 0x00008f00c2027a23 */ /* 0x000fc8000001080c */
[----:B------:R-:W-:-:S04]  /*11060*/  IMAD.WIDE.U32 R182, R3, -0x2daee0ad, RZ ;  /* 0xd2511f5303b67825 */ /* 0x000fc800078e00ff */
[----:B---3--:R-:W-:-:S04]  /*11070*/  IMAD.WIDE.U32 R6, R9, -0x2daee0ad, RZ ;  /* 0xd2511f5309067825 */ /* 0x008fc800078e00ff */
[----:B------:R-:W-:Y:S01]  /*11080*/  IMAD.WIDE.U32 R8, R8, -0x2daee0ad, RZ ;  /* 0xd2511f5308087825 */ /* 0x000fe200078e00ff */
[----:B------:R-:W-:Y:S02]  /*11090*/  LOP3.LUT R5, R175, UR6, R6, 0x96, !PT ;  /* 0x00000006af057c12 */ /* 0x000fe4000f8e9606 */
[----:B------:R-:W-:Y:S01]  /*110a0*/  LOP3.LUT R16, R7, UR8, R16, 0x96, !PT ;  /* 0x0000000807107c12 */ /* 0x000fe2000f8e9610 */
[----:B------:R1:W2:Y:S01]  /*110b0*/  MUFU.EX2 R175, R2 ;  /* 0x0000000200af7308 */ /* 0x0002a20000000800 */
[----:B------:R-:W-:Y:S01]  /*110c0*/  LOP3.LUT R14, R9, UR8, R4, 0x96, !PT ;  /* 0x00000008090e7c12 */ /* 0x000fe2000f8e9604 */
[----:B------:R-:W-:-:S04]  /*110d0*/  IMAD.WIDE.U32 R4, R5, -0x326172a9, RZ ;  /* 0xcd9e8d5705047825 */ /* 0x000fc800078e00ff */
[----:B------:R-:W-:Y:S01]  /*110e0*/  IMAD.WIDE.U32 R16, R16, -0x326172a9, RZ ;  /* 0xcd9e8d5710107825 */ /* 0x000fe200078e00ff */
[C---:B------:R-:W-:Y:S02]  /*110f0*/  LOP3.LUT R3, R4.reuse, 0xffff, RZ, 0xc0, !PT ;  /* 0x0000ffff04037812 */ /* 0x040fe400078ec0ff */
[----:B------:R-:W-:Y:S01]  /*11100*/  LOP3.LUT R10, R4, 0xff, RZ, 0xc0, !PT ;  /* 0x000000ff040a7812 */ /* 0x000fe200078ec0ff */
[----:B------:R-:W-:Y:S01]  /*11110*/  FFMA.FTZ R7, R25, c[0x0][0x23c], -R12 ;  /* 0x00008f0019077a23 */ /* 0x000fe2000001080c */
[----:B------:R-:W-:Y:S01]  /*11120*/  LOP3.LUT R6, R5, UR16, R16, 0x96, !PT ;  /* 0x0000001005067c12 */ /* 0x000fe2000f8e9610 */
[----:B------:R-:W-:Y:S01]  /*11130*/  FFMA.FTZ R5, R26, c[0x0][0x23c], -R12 ;  /* 0x00008f001a057a23 */ /* 0x000fe2000001080c */
[----:B------:R-:W-:Y:S01]  /*11140*/  SHF.R.U32.HI R9, RZ, 0x10, R4 ;  /* 0x00000010ff097819 */ /* 0x000fe20000011604 */
[----:B------:R3:W-:Y:S01]  /*11150*/  MUFU.EX2 R252, R7 ;  /* 0x0000000700fc7308 */ /* 0x0007e20000000800 */
[----:B------:R-:W-:Y:S01]  /*11160*/  SHF.R.U32.HI R3, RZ, 0x8, R3 ;  /* 0x00000008ff037819 */ /* 0x000fe20000011603 */
[----:B------:R-:W-:Y:S01]  /*11170*/  IMAD.WIDE.U32 R180, R14, -0x326172a9, RZ ;  /* 0xcd9e8d570eb47825 */ /* 0x000fe200078e00ff */
[----:B-1----:R-:W-:-:S02]  /*11180*/  FMNMX.FTZ R2, R11, R15, !PT ;  /* 0x0000000f0b027209 */ /* 0x002fc40007810000 */
[----:B------:R-:W-:Y:S01]  /*11190*/  SHF.R.U32.HI R11, RZ, 0x18, R4 ;  /* 0x00000018ff0b7819 */ /* 0x000fe20000011604 */
[----:B------:R-:W-:Y:S01]  /*111a0*/  FMUL.FTZ R15, R134, c[0x0][0x23c] ;  /* 0x00008f00860f7a20 */ /* 0x000fe20000410000 */
[----:B------:R-:W-:Y:S01]  /*111b0*/  LOP3.LUT R4, R183, UR6, R8, 0x96, !PT ;  /* 0x00000006b7047c12 */ /* 0x000fe2000f8e9608 */
[----:B------:R1:W5:Y:S01]  /*111c0*/  MUFU.EX2 R243, R5 ;  /* 0x0000000500f37308 */ /* 0x0003620000000800 */
[----:B------:R-:W-:Y:S01]  /*111d0*/  PRMT R21, R10, 0x5410, R3 ;  /* 0x000054100a157816 */ /* 0x000fe20000000003 */
[----:B------:R-:W-:Y:S01]  /*111e0*/  FMUL.FTZ R16, R2, c[0x0][0x23c] ;  /* 0x00008f0002107a20 */ /* 0x000fe20000410000 */
[----:B------:R-:W-:Y:S02]  /*111f0*/  FSEL R15, R15, RZ, P2 ;  /* 0x000000ff0f0f7208 */ /* 0x000fe40001000000 */
[----:B------:R-:W-:-:S03]  /*11200*/  LOP3.LUT R3, R6, 0xffff, RZ, 0xc0, !PT ;  /* 0x0000ffff06037812 */ /* 0x000fc600078ec0ff */
[----:B------:R-:W-:Y:S01]  /*11210*/  FFMA.FTZ R8, R24, c[0x0][0x23c], -R15 ;  /* 0x00008f0018087a23 */ /* 0x000fe2000001080f */
[----:B---3--:R-:W-:Y:S02]  /*11220*/  LOP3.LUT R7, R9, 0xff, RZ, 0xc0, !PT ;  /* 0x000000ff09077812 */ /* 0x008fe400078ec0ff */
[----:B------:R-:W-:Y:S01]  /*11230*/  LOP3.LUT R9, R6, 0xff, RZ, 0xc0, !PT ;  /* 0x000000ff06097812 */ /* 0x000fe200078ec0ff */
[----:B------:R3:W-:Y:S01]  /*11240*/  MUFU.EX2 R240, R8 ;  /* 0x0000000800f07308 */ /* 0x0007e20000000800 */
[----:B------:R-:W-:Y:S02]  /*11250*/  PRMT R20, R7, 0x5410, R11 ;  /* 0x0000541007147816 */ /* 0x000fe4000000000b */
[----:B------:R-:W-:Y:S01]  /*11260*/  SHF.R.U32.HI R7, RZ, 0x8, R3 ;  /* 0x00000008ff077819 */ /* 0x000fe20000011603 */
[----:B-1----:R-:W-:-:S03]  /*11270*/  IMAD.WIDE.U32 R4, R4, -0x326172a9, RZ ;  /* 0xcd9e8d5704047825 */ /* 0x002fc600078e00ff */
[----:B------:R-:W-:Y:S02]  /*11280*/  PRMT R19, R9, 0x5410, R7 ;  /* 0x0000541009137816 */ /* 0x000fe40000000007 */
[----:B------:R-:W-:Y:S02]  /*11290*/  LOP3.LUT R3, R5, UR16, R180, 0x96, !PT ;  /* 0x0000001005037c12 */ /* 0x000fe4000f8e96b4 */
[C---:B------:R-:W-:Y:S01]  /*112a0*/  LOP3.LUT R10, R4.reuse, 0xffff, RZ, 0xc0, !PT ;  /* 0x0000ffff040a7812 */ /* 0x040fe200078ec0ff */
[--C-:B------:R-:W-:Y:S01]  /*112b0*/  FFMA.FTZ R5, R27, c[0x0][0x23c], -R15.reuse ;  /* 0x00008f001b057a23 */ /* 0x100fe2000001080f */
[----:B------:R-:W-:Y:S02]  /*112c0*/  LOP3.LUT R13, R4, 0xff, RZ, 0xc0, !PT ;  /* 0x000000ff040d7812 */ /* 0x000fe400078ec0ff */
[----:B------:R-:W-:Y:S01]  /*112d0*/  SHF.R.U32.HI R11, RZ, 0x10, R4 ;  /* 0x00000010ff0b7819 */ /* 0x000fe20000011604 */
[----:B---3--:R-:W-:Y:S01]  /*112e0*/  FFMA.FTZ R8, R137, c[0x0][0x23c], -R15 ;  /* 0x00008f0089087a23 */ /* 0x008fe2000001080f */
[----:B------:R1:W-:Y:S01]  /*112f0*/  MUFU.EX2 R239, R5 ;  /* 0x0000000500ef7308 */ /* 0x0003e20000000800 */
[----:B------:R-:W-:-:S02]  /*11300*/  FSEL R7, R136, RZ, P1 ;  /* 0x000000ff88077208 */ /* 0x000fc40000800000 */
[----:B------:R-:W-:-:S03]  /*11310*/  FSETP.NEU.FTZ.AND P1, PT, R2, -INF , PT ;  /* 0xff8000000200780b */ /* 0x000fc60003f3d000 */
[----:B------:R-:W-:Y:S01]  /*11320*/  FADD.FTZ R14, R231, -R7 ;  /* 0x80000007e70e7221 */ /* 0x000fe20000010000 */
[----:B------:R-:W-:Y:S01]  /*11330*/  FSEL R16, R16, RZ, P1 ;  /* 0x000000ff10107208 */ /* 0x000fe20000800000 */
[----:B------:R3:W-:Y:S01]  /*11340*/  MUFU.EX2 R242, R8 ;  /* 0x0000000800f27308 */ /* 0x0007e20000000800 */
[----:B------:R-:W-:Y:S01]  /*11350*/  FSEL R7, R135, RZ, P3 ;  /* 0x000000ff87077208 */ /* 0x000fe20001800000 */
[----:B------:R-:W-:Y:S02]  /*11360*/  FMUL.FTZ R14, R14, c[0x0][0x23c] ;  /* 0x00008f000e0e7a20 */ /* 0x000fe40000410000 */
[----:B-1----:R-:W-:Y:S02]  /*11370*/  FFMA.FTZ R5, R132, c[0x0][0x23c], -R15 ;  /* 0x00008f0084057a23 */ /* 0x002fe4000001080f */
[----:B------:R-:W1:Y:S02]  /*11380*/  LDC.U8 R132, c[0x0][0x2d8] ;  /* 0x0000b600ff847b82 */ /* 0x000e640000000000 */
[----:B------:R2:W1:Y:S01]  /*11390*/  MUFU.EX2 R238, R5 ;  /* 0x0000000500ee7308 */ /* 0x0004620000000800 */
[----:B---3--:R-:W-:-:S02]  /*113a0*/  SHF.R.U32.HI R8, RZ, 0x18, R4 ;  /* 0x00000018ff087819 */ /* 0x008fc40000011604 */
[--C-:B------:R-:W-:Y:S02]  /*113b0*/  SHF.R.U32.HI R4, RZ, 0x10, R6.reuse ;  /* 0x00000010ff047819 */ /* 0x100fe40000011606 */
[----:B------:R-:W-:Y:S02]  /*113c0*/  SHF.R.U32.HI R6, RZ, 0x18, R6 ;  /* 0x00000018ff067819 */ /* 0x000fe40000011606 */
[----:B------:R-:W-:-:S04]  /*113d0*/  LOP3.LUT R4, R4, 0xff, RZ, 0xc0, !PT ;  /* 0x000000ff04047812 */ /* 0x000fc800078ec0ff */
[----:B------:R-:W-:Y:S01]  /*113e0*/  PRMT R18, R4, 0x5410, R6 ;  /* 0x0000541004127816 */ /* 0x000fe20000000006 */
[----:B------:R-:W-:Y:S01]  /*113f0*/  FFMA.FTZ R6, R138, c[0x0][0x23c], -R16 ;  /* 0x00008f008a067a23 */ /* 0x000fe20000010810 */
[----:B------:R-:W-:Y:S02]  /*11400*/  SHF.R.U32.HI R4, RZ, 0x8, R10 ;  /* 0x00000008ff047819 */ /* 0x000fe4000001160a */
[----:B--2---:R-:W-:Y:S01]  /*11410*/  LOP3.LUT R5, R11, 0xff, RZ, 0xc0, !PT ;  /* 0x000000ff0b057812 */ /* 0x004fe200078ec0ff */
[----:B------:R-:W-:Y:S01]  /*11420*/  FADD.FTZ R11, R230, -R7 ;  /* 0x80000007e60b7221 */ /* 0x000fe20000010000 */
[----:B------:R-:W-:Y:S01]  /*11430*/  PRMT R13, R13, 0x5410, R4 ;  /* 0x000054100d0d7816 */ /* 0x000fe20000000004 */
[----:B------:R2:W-:Y:S01]  /*11440*/  MUFU.EX2 R237, R6 ;  /* 0x0000000600ed7308 */ /* 0x0005e20000000800 */
[----:B------:R-:W-:Y:S01]  /*11450*/  LOP3.LUT R4, R3, 0xffff, RZ, 0xc0, !PT ;  /* 0x0000ffff03047812 */ /* 0x000fe200078ec0ff */
[----:B------:R-:W-:Y:S01]  /*11460*/  FMUL.FTZ R11, R11, c[0x0][0x23c] ;  /* 0x00008f000b0b7a20 */ /* 0x000fe20000410000 */
[----:B------:R-:W-:-:S02]  /*11470*/  PRMT R24, R5, 0x5410, R8 ;  /* 0x0000541005187816 */ /* 0x000fc40000000008 */
[----:B------:R-:W-:Y:S02]  /*11480*/  SHF.R.U32.HI R5, RZ, 0x8, R4 ;  /* 0x00000008ff057819 */ /* 0x000fe40000011604 */
[----:B------:R-:W-:Y:S02]  /*11490*/  LOP3.LUT R4, R3, 0xff, RZ, 0xc0, !PT ;  /* 0x000000ff03047812 */ /* 0x000fe400078ec0ff */
[----:B------:R-:W-:Y:S02]  /*114a0*/  FSEL R7, R134, RZ, P2 ;  /* 0x000000ff86077208 */ /* 0x000fe40001000000 */
[----:B------:R-:W-:Y:S01]  /*114b0*/  PRMT R23, R4, 0x5410, R5 ;  /* 0x0000541004177816 */ /* 0x000fe20000000005 */
[--C-:B------:R-:W-:Y:S01]  /*114c0*/  FFMA.FTZ R5, R139, c[0x0][0x23c], -R16.reuse ;  /* 0x00008f008b057a23 */ /* 0x100fe20000010810 */
[----:B------:R-:W-:Y:S01]  /*114d0*/  SHF.R.U32.HI R4, RZ, 0x10, R3 ;  /* 0x00000010ff047819 */ /* 0x000fe20000011603 */
[----:B------:R-:W-:Y:S01]  /*114e0*/  FADD.FTZ R10, R229, -R7 ;  /* 0x80000007e50a7221 */ /* 0x000fe20000010000 */
[----:B------:R-:W-:Y:S01]  /*114f0*/  SHF.R.U32.HI R7, RZ, 0x18, R3 ;  /* 0x00000018ff077819 */ /* 0x000fe20000011603 */
[--C-:B--2---:R-:W-:Y:S01]  /*11500*/  FFMA.FTZ R6, R133, c[0x0][0x23c], -R16.reuse ;  /* 0x00008f0085067a23 */ /* 0x104fe20000010810 */
[----:B------:R-:W-:Y:S01]  /*11510*/  LOP3.LUT R3, R4, 0xff, RZ, 0xc0, !PT ;  /* 0x000000ff04037812 */ /* 0x000fe200078ec0ff */
[----:B------:R-:W-:Y:S01]  /*11520*/  FFMA.FTZ R4, R172, c[0x0][0x23c], -R16 ;  /* 0x00008f00ac047a23 */ /* 0x000fe20000010810 */
[----:B-1----:R-:W-:Y:S01]  /*11530*/  PRMT R132, R132, 0x7054, R132 ;  /* 0x0000705484847816 */ /* 0x002fe20000000084 */
[----:B------:R1:W-:Y:S01]  /*11540*/  MUFU.EX2 R189, R6 ;  /* 0x0000000600bd7308 */ /* 0x0003e20000000800 */
[----:B----4-:R-:W-:-:S02]  /*11550*/  MOV R139, R28 ;  /* 0x0000001c008b7202 */ /* 0x010fc40000000f00 */
[----:B------:R-:W-:Y:S01]  /*11560*/  PRMT R25, R3, 0x5410, R7 ;  /* 0x0000541003197816 */ /* 0x000fe20000000007 */
[----:B------:R-:W-:Y:S01]  /*11570*/  HSET2.LE.AND R7, R20, R132, PT ;  /* 0x0000008414077233 */ /* 0x000fe20003803000 */
[----:B------:R-:W-:Y:S01]  /*11580*/  F2FP.BF16.PACK_AB R3, R139, R32 ;  /* 0x000000208b03723e */ /* 0x000fe200000010ff */
[----:B------:R-:W2:Y:S01]  /*11590*/  LDSM.16.MT88.4 R28, [R205+0xa000] ;  /* 0x00a00000cd1c783b */ /* 0x000ea20000004200 */
[----:B------:R-:W-:Y:S01]  /*115a0*/  F2FP.BF16.PACK_AB R8, R175, R35 ;  /* 0x00000023af08723e */ /* 0x000fe200000010ff */
[----:B------:R5:W-:Y:S01]  /*115b0*/  MUFU.EX2 R180, R4 ;  /* 0x0000000400b47308 */ /* 0x000be20000000800 */
[----:B-1----:R-:W-:-:S07]  /*115c0*/  FSEL R6, R2, RZ, P1 ;  /* 0x000000ff02067208 */ /* 0x002fce0000800000 */
[----:B------:R1:W-:Y:S01]  /*115d0*/  MUFU.EX2 R183, R5 ;  /* 0x0000000500b77308 */ /* 0x0003e20000000800 */
[----:B------:R-:W-:Y:S01]  /*115e0*/  FADD.FTZ R9, R228, -R6 ;  /* 0x80000006e4097221 */ /* 0x000fe20000010000 */
[----:B------:R-:W-:Y:S01]  /*115f0*/  HSET2.LE.AND R6, R21, R132, PT ;  /* 0x0000008415067233 */ /* 0x000fe20003803000 */
[----:B-----5:R-:W-:-:S05]  /*11600*/  F2FP.BF16.PACK_AB R4, R243, R252 ;  /* 0x000000fcf304723e */ /* 0x020fca00000010ff */
[----:B------:R-:W3:Y:S01]  /*11610*/  MUFU.EX2 R20, R11 ;  /* 0x0000000b00147308 */ /* 0x000ee20000000800 */
[----:B------:R-:W-:Y:S01]  /*11620*/  FMUL.FTZ R9, R9, c[0x0][0x23c] ;  /* 0x00008f0009097a20 */ /* 0x000fe20000410000 */
[----:B------:R-:W-:Y:S02]  /*11630*/  LOP3.LUT R6, R6, R3, RZ, 0xc0, !PT ;  /* 0x0000000306067212 */ /* 0x000fe400078ec0ff */
[----:B------:R-:W-:Y:S01]  /*11640*/  LOP3.LUT R7, R7, R4, RZ, 0xc0, !PT ;  /* 0x0000000407077212 */ /* 0x000fe200078ec0ff */
[--C-:B------:R-:W-:Y:S01]  /*11650*/  HSET2.LE.AND R4, R19, R132.reuse, PT ;  /* 0x0000008413047233 */ /* 0x100fe20003803000 */
[----:B------:R-:W-:Y:S01]  /*11660*/  F2FP.BF16.PACK_AB R3, R34, R33 ;  /* 0x000000212203723e */ /* 0x000fe200000010ff */
[----:B------:R-:W-:Y:S01]  /*11670*/  FMUL.FTZ R19, R10, c[0x0][0x23c] ;  /* 0x00008f000a137a20 */ /* 0x000fe20000410000 */
[----:B------:R-:W-:Y:S01]  /*11680*/  F2FP.BF16.PACK_AB R10, R238, R239 ;  /* 0x000000efee0a723e */ /* 0x000fe200000010ff */
[--C-:B-1----:R-:W-:Y:S01]  /*11690*/  HSET2.LE.AND R5, R18, R132.reuse, PT ;  /* 0x0000008412057233 */ /* 0x102fe20003803000 */
[----:B------:R-:W-:Y:S01]  /*116a0*/  LOP3.LUT R4, R4, R3, RZ, 0xc0, !PT ;  /* 0x0000000304047212 */ /* 0x000fe200078ec0ff */
[----:B------:R-:W-:Y:S01]  /*116b0*/  HSET2.LE.AND R3, R13, R132, PT ;  /* 0x000000840d037233 */ /* 0x000fe20003803000 */
[----:B------:R-:W1:Y:S01]  /*116c0*/  MUFU.EX2 R21, R14 ;  /* 0x0000000e00157308 */ /* 0x000e620000000800 */
[----:B------:R-:W-:-:S02]  /*116d0*/  LOP3.LUT R13, R17, UR7, R22, 0x96, !PT ;  /* 0x00000007110d7c12 */ /* 0x000fc4000f8e9616 */
[----:B------:R-:W-:Y:S01]  /*116e0*/  LOP3.LUT R5, R5, R8, RZ, 0xc0, !PT ;  /* 0x0000000805057212 */ /* 0x000fe200078ec0ff */
[----:B---3--:R-:W-:Y:S01]  /*116f0*/  FMUL.FTZ R142, R142, R20 ;  /* 0x000000148e8e7220 */ /* 0x008fe20000410000 */
[----:B------:R-:W-:Y:S01]  /*11700*/  LOP3.LUT R10, R3, R10, RZ, 0xc0, !PT ;  /* 0x0000000a030a7212 */ /* 0x000fe200078ec0ff */
[--C-:B------:R-:W-:Y:S01]  /*11710*/  HSET2.LE.AND R3, R24, R132.reuse, PT ;  /* 0x0000008418037233 */ /* 0x100fe20003803000 */
[----:B------:R-:W-:Y:S01]  /*11720*/  F2FP.BF16.PACK_AB R11, R180, R183 ;  /* 0x000000b7b40b723e */ /* 0x000fe200000010ff */
[----:B------:R-:W3:Y:S01]  /*11730*/  MUFU.EX2 R19, R19 ;  /* 0x0000001300137308 */ /* 0x000ee20000000800 */
[----:B------:R-:W-:Y:S01]  /*11740*/  F2FP.BF16.PACK_AB R8, R242, R240 ;  /* 0x000000f0f208723e */ /* 0x000fe200000010ff */
[-C--:B------:R-:W-:Y:S01]  /*11750*/  FMUL.FTZ R143, R143, R20.reuse ;  /* 0x000000148f8f7220 */ /* 0x080fe20000410000 */
[----:B------:R-:W-:Y:S01]  /*11760*/  LOP3.LUT R11, R3, R11, RZ, 0xc0, !PT ;  /* 0x0000000b030b7212 */ /* 0x000fe200078ec0ff */
[--C-:B------:R-:W-:Y:S01]  /*11770*/  HSET2.LE.AND R3, R23, R132.reuse, PT ;  /* 0x0000008417037233 */ /* 0x100fe20003803000 */
[-C--:B------:R-:W-:Y:S01]  /*11780*/  FMUL.FTZ R154, R154, R20.reuse ;  /* 0x000000149a9a7220 */ /* 0x080fe20000410000 */
[----:B------:R-:W-:Y:S01]  /*11790*/  MOV R22, R35 ;  /* 0x0000002300167202 */ /* 0x000fe20000000f00 */
[----:B------:R-:W-:Y:S01]  /*117a0*/  FMUL.FTZ R155, R155, R20 ;  /* 0x000000149b9b7220 */ /* 0x000fe20000410000 */
[----:B------:R4:W5:Y:S01]  /*117b0*/  MUFU.EX2 R18, R9 ;  /* 0x0000000900127308 */ /* 0x0009620000000800 */
[----:B------:R-:W-:Y:S01]  /*117c0*/  LOP3.LUT R8, R3, R8, RZ, 0xc0, !PT ;  /* 0x0000000803087212 */ /* 0x000fe200078ec0ff */
[----:B------:R-:W-:Y:S01]  /*117d0*/  HSET2.LE.AND R3, R25, R132, PT ;  /* 0x0000008419037233 */ /* 0x000fe20003803000 */
[-C--:B-1----:R-:W-:Y:S01]  /*117e0*/  FMUL.FTZ R140, R140, R21.reuse ;  /* 0x000000158c8c7220 */ /* 0x082fe20000410000 */
[----:B------:R-:W1:Y:S01]  /*117f0*/  LDSM.16.MT88.4 R24, [R207+0xa000] ;  /* 0x00a00000cf18783b */ /* 0x000e620000004200 */
[-C--:B------:R-:W-:Y:S01]  /*11800*/  FMUL.FTZ R141, R141, R21.reuse ;  /* 0x000000158d8d7220 */ /* 0x080fe20000410000 */
[----:B------:R-:W-:Y:S01]  /*11810*/  MOV R17, R34 ;  /* 0x0000002200117202 */ /* 0x000fe20000000f00 */
[----:B------:R-:W-:-:S02]  /*11820*/  FMUL.FTZ R152, R152, R21 ;  /* 0x0000001598987220 */ /* 0x000fc40000410000 */
[-C--:B---3--:R-:W-:Y:S02]  /*11830*/  FMUL.FTZ R144, R144, R19.reuse ;  /* 0x0000001390907220 */ /* 0x088fe40000410000 */
[----:B------:R-:W-:Y:S01]  /*11840*/  FMUL.FTZ R145, R145, R19 ;  /* 0x0000001391917220 */ /* 0x000fe20000410000 */
[C---:B--2---:R-:W-:Y:S01]  /*11850*/  HMMA.16816.F32.BF16 R228, R4.reuse, R28, R140 ;  /* 0x0000001c04e4723c */ /* 0x044fe2000004188c */
[----:B------:R-:W-:Y:S02]  /*11860*/  FMUL.FTZ R153, R153, R21 ;  /* 0x0000001599997220 */ /* 0x000fe40000410000 */
[----:B------:R-:W-:Y:S01]  /*11870*/  FMUL.FTZ R148, R148, R19 ;  /* 0x0000001394947220 */ /* 0x000fe20000410000 */
[----:B----4-:R-:W-:Y:S01]  /*11880*/  F2FP.BF16.PACK_AB R9, R189, R237 ;  /* 0x000000edbd09723e */ /* 0x010fe200000010ff */
[-C--:B-----5:R-:W-:Y:S02]  /*11890*/  FMUL.FTZ R146, R146, R18.reuse ;  /* 0x0000001292927220 */ /* 0x0a0fe40000410000 */
[-C--:B------:R-:W-:Y:S01]  /*118a0*/  FMUL.FTZ R147, R147, R18.reuse ;  /* 0x0000001293937220 */ /* 0x080fe20000410000 */
[----:B------:R-:W-:Y:S01]  /*118b0*/  LOP3.LUT R9, R3, R9, RZ, 0xc0, !PT ;  /* 0x0000000903097212 */ /* 0x000fe200078ec0ff */
[----:B------:R-:W-:Y:S01]  /*118c0*/  FMUL.FTZ R149, R149, R19 ;  /* 0x0000001395957220 */ /* 0x000fe20000410000 */
[----:B------:R-:W-:Y:S01]  /*118d0*/  HMMA.16816.F32.BF16 R152, R4, R30, R152 ;  /* 0x0000001e0498723c */ /* 0x000fe20000041898 */
[----:B------:R-:W-:-:S02]  /*118e0*/  FMUL.FTZ R150, R150, R18 ;  /* 0x0000001296967220 */ /* 0x000fc40000410000 */
        /* <DEDUP_REMOVED lines=8> */
[C---:B------:R-:W-:Y:S01]  /*11970*/  HMMA.16816.F32.BF16 R140, R8.reuse, R30, R148 ;  /* 0x0000001e088c723c */ /* 0x040fe20000041894 */
[-C--:B------:R-:W-:Y:S02]  /*11980*/  FMUL.FTZ R38, R38, R20.reuse ;  /* 0x0000001426267220 */ /* 0x080fe40000410000 */
[----:B------:R-:W-:Y:S02]  /*11990*/  FMUL.FTZ R39, R39, R20 ;  /* 0x0000001427277220 */ /* 0x000fe40000410000 */
[-C--:B------:R-:W-:Y:S02]  /*119a0*/  FMUL.FTZ R44, R44, R19.reuse ;  /* 0x000000132c2c7220 */ /* 0x080fe40000410000 */
[----:B------:R-:W-:Y:S01]  /*119b0*/  FMUL.FTZ R45, R45, R19 ;  /* 0x000000132d2d7220 */ /* 0x000fe20000410000 */
[----:B-1----:R-:W-:Y:S01]  /*119c0*/  HMMA.16816.F32.BF16 R28, R8, R24, R40 ;  /* 0x00000018081c723c */ /* 0x002fe20000041828 */
[-C--:B------:R-:W-:Y:S01]  /*119d0*/  FMUL.FTZ R46, R46, R18.reuse ;  /* 0x000000122e2e7220 */ /* 0x080fe20000410000 */
[----:B------:R-:W-:Y:S01]  /*119e0*/  LDSM.16.MT88.4 R40, [R210+0xb000] ;  /* 0x00b00000d228783b */ /* 0x000fe20000004200 */
[----:B------:R-:W-:-:S02]  /*119f0*/  FMUL.FTZ R47, R47, R18 ;  /* 0x000000122f2f7220 */ /* 0x000fc40000410000 */
[-C--:B------:R-:W-:Y:S02]  /*11a00*/  FMUL.FTZ R48, R48, R21.reuse ;  /* 0x0000001530307220 */ /* 0x080fe40000410000 */
[-C--:B------:R-:W-:Y:S01]  /*11a10*/  FMUL.FTZ R49, R49, R21.reuse ;  /* 0x0000001531317220 */ /* 0x080fe20000410000 */
[----:B------:R-:W-:Y:S01]  /*11a20*/  HMMA.16816.F32.BF16 R224, R4, R24, R36 ;  /* 0x0000001804e0723c */ /* 0x000fe20000041824 */
[----:B------:R-:W-:Y:S01]  /*11a30*/  FMUL.FTZ R50, R50, R20 ;  /* 0x0000001432327220 */ /* 0x000fe20000410000 */
[----:B------:R-:W-:Y:S01]  /*11a40*/  MOV R14, R178 ;  /* 0x000000b2000e7202 */ /* 0x000fe20000000f00 */
[----:B------:R-:W-:Y:S01]  /*11a50*/  FMUL.FTZ R51, R51, R20 ;  /* 0x0000001433337220 */ /* 0x000fe20000410000 */
[----:B------:R-:W-:Y:S01]  /*11a60*/  LDSM.16.MT88.4 R36, [R209+0xb000] ;  /* 0x00b00000d124783b */ /* 0x000fe20000004200 */
[----:B------:R-:W-:Y:S01]  /*11a70*/  MOV R3, R176 ;  /* 0x000000b000037202 */ /* 0x000fe20000000f00 */
[-C--:B------:R-:W-:Y:S01]  /*11a80*/  FMUL.FTZ R52, R52, R21.reuse ;  /* 0x0000001534347220 */ /* 0x080fe20000410000 */
[----:B------:R-:W-:Y:S01]  /*11a90*/  MOV R23, R14 ;  /* 0x0000000e00177202 */ /* 0x000fe20000000f00 */
[-C--:B------:R-:W-:Y:S01]  /*11aa0*/  HMMA.16816.F32.BF16 R244, R8, R26.reuse, R44 ;  /* 0x0000001a08f4723c */ /* 0x080fe2000004182c */
        /* <DEDUP_REMOVED lines=9> */
[----:B------:R-:W1:Y:S01]  /*11b40*/  LDSM.16.MT88.4 R140, [R210+0xa000] ;  /* 0x00a00000d28c783b */ /* 0x000e620000004200 */
[----:B------:R-:W-:Y:S01]  /*11b50*/  MOV R24, R29 ;  /* 0x0000001d00187202 */ /* 0x000fe20000000f00 */
[-C--:B------:R-:W-:Y:S01]  /*11b60*/  FMUL.FTZ R64, R64, R21.reuse ;  /* 0x0000001540407220 */ /* 0x080fe20000410000 */
[----:B------:R-:W-:Y:S01]  /*11b70*/  MOV R172, R28 ;  /* 0x0000001c00ac7202 */ /* 0x000fe20000000f00 */
[----:B------:R-:W-:Y:S01]  /*11b80*/  FMUL.FTZ R65, R65, R21 ;  /* 0x0000001541417220 */ /* 0x000fe20000410000 */
[----:B------:R-:W-:Y:S01]  /*11b90*/  MOV R14, R31 ;  /* 0x0000001f000e7202 */ /* 0x000fe20000000f00 */
[----:B------:R-:W-:Y:S01]  /*11ba0*/  FMUL.FTZ R66, R66, R20 ;  /* 0x0000001442427220 */ /* 0x000fe20000410000 */
[----:B------:R-:W-:Y:S01]  /*11bb0*/  MOV R47, R25 ;  /* 0x00000019002f7202 */ /* 0x000fe20000000f00 */
[----:B------:R-:W2:Y:S01]  /*11bc0*/  LDSM.16.MT88.4 R28, [R209+0xa000] ;  /* 0x00a00000d11c783b */ /* 0x000ea20000004200 */
[----:B------:R-:W-:Y:S01]  /*11bd0*/  MOV R46, R24 ;  /* 0x00000018002e7202 */ /* 0x000fe20000000f00 */
[----:B------:R-:W-:Y:S01]  /*11be0*/  FMUL.FTZ R67, R67, R20 ;  /* 0x0000001443437220 */ /* 0x000fe20000410000 */
[----:B------:R-:W-:Y:S01]  /*11bf0*/  MOV R45, R33 ;  /* 0x00000021002d7202 */ /* 0x000fe20000000f00 */
[----:B------:R-:W3:Y:S01]  /*11c00*/  LDSM.16.MT88.4 R24, [R205+0xb000] ;  /* 0x00b00000cd18783b */ /* 0x000ee20000004200 */
[----:B------:R-:W-:Y:S01]  /*11c10*/  MOV R44, R32 ;  /* 0x00000020002c7202 */ /* 0x000fe20000000f00 */
[----:B------:R-:W-:Y:S01]  /*11c20*/  FMUL.FTZ R68, R68, R21 ;  /* 0x0000001544447220 */ /* 0x000fe20000410000 */
[----:B------:R-:W-:Y:S01]  /*11c30*/  MOV R151, R3 ;  /* 0x0000000300977202 */ /* 0x000fe20000000f00 */
[----:B------:R-:W4:Y:S01]  /*11c40*/  LDSM.16.MT88.4 R32, [R207+0xb000] ;  /* 0x00b00000cf20783b */ /* 0x000f220000004200 */
[----:B------:R-:W-:Y:S01]  /*11c50*/  FFMA.FTZ R3, R196, c[0x0][0x23c], -R0 ;  /* 0x00008f00c4037a23 */ /* 0x000fe20000010800 */
[----:B------:R-:W-:Y:S01]  /*11c60*/  MOV R196, R139 ;  /* 0x0000008b00c47202 */ /* 0x000fe20000000f00 */
[----:B------:R-:W-:Y:S01]  /*11c70*/  FMUL.FTZ R69, R69, R21 ;  /* 0x0000001545457220 */ /* 0x000fe20000410000 */
[----:B------:R-:W-:Y:S01]  /*11c80*/  MOV R138, R177 ;  /* 0x000000b1008a7202 */ /* 0x000fe20000000f00 */
[----:B------:R5:W-:Y:S01]  /*11c90*/  MUFU.EX2 R139, R3 ;  /* 0x00000003008b7308 */ /* 0x000be20000000800 */
[-C--:B------:R-:W-:Y:S01]  /*11ca0*/  FMUL.FTZ R70, R70, R20.reuse ;  /* 0x0000001446467220 */ /* 0x080fe20000410000 */
[----:B------:R-:W-:Y:S01]  /*11cb0*/  MOV R137, R179 ;  /* 0x000000b300897202 */ /* 0x000fe20000000f00 */
[----:B------:R-:W-:-:S02]  /*11cc0*/  FMUL.FTZ R71, R71, R20 ;  /* 0x0000001447477220 */ /* 0x000fc40000410000 */
[-C--:B------:R-:W-:Y:S02]  /*11cd0*/  FMUL.FTZ R80, R80, R21.reuse ;  /* 0x0000001550507220 */ /* 0x080fe40000410000 */
[-C--:B------:R-:W-:Y:S02]  /*11ce0*/  FMUL.FTZ R81, R81, R21.reuse ;  /* 0x0000001551517220 */ /* 0x080fe40000410000 */
[-C--:B------:R-:W-:Y:S02]  /*11cf0*/  FMUL.FTZ R84, R84, R21.reuse ;  /* 0x0000001554547220 */ /* 0x080fe40000410000 */
[-C--:B------:R-:W-:Y:S02]  /*11d00*/  FMUL.FTZ R82, R82, R20.reuse ;  /* 0x0000001452527220 */ /* 0x080fe40000410000 */
[----:B------:R-:W-:Y:S02]  /*11d10*/  FMUL.FTZ R83, R83, R20 ;  /* 0x0000001453537220 */ /* 0x000fe40000410000 */
[----:B------:R-:W-:-:S02]  /*11d20*/  FMUL.FTZ R85, R85, R21 ;  /* 0x0000001555557220 */ /* 0x000fc40000410000 */
[----:B-----5:R-:W-:Y:S01]  /*11d30*/  FFMA.FTZ R3, R191, c[0x0][0x23c], -R0 ;  /* 0x00008f00bf037a23 */ /* 0x020fe20000010800 */
[----:B------:R-:W-:Y:S01]  /*11d40*/  MOV R191, R44 ;  /* 0x0000002c00bf7202 */ /* 0x000fe20000000f00 */
[----:B------:R-:W-:Y:S01]  /*11d50*/  FMUL.FTZ R96, R96, R21 ;  /* 0x0000001560607220 */ /* 0x000fe20000410000 */
[----:B------:R-:W-:Y:S01]  /*11d60*/  MOV R44, R45 ;  /* 0x0000002d002c7202 */ /* 0x000fe20000000f00 */
[----:B------:R-:W-:Y:S01]  /*11d70*/  FMUL.FTZ R97, R97, R21 ;  /* 0x0000001561617220 */ /* 0x000fe20000410000 */
[----:B------:R-:W-:Y:S01]  /*11d80*/  MOV R45, R172 ;  /* 0x000000ac002d7202 */ /* 0x000fe20000000f00 */
[-C--:B------:R-:W-:Y:S01]  /*11d90*/  FMUL.FTZ R86, R86, R20.reuse ;  /* 0x0000001456567220 */ /* 0x080fe20000410000 */
[----:B------:R5:W-:Y:S01]  /*11da0*/  MUFU.EX2 R172, R3 ;  /* 0x0000000300ac7308 */ /* 0x000be20000000800 */
[-C--:B------:R-:W-:Y:S01]  /*11db0*/  FMUL.FTZ R87, R87, R20.reuse ;  /* 0x0000001457577220 */ /* 0x080fe20000410000 */
        /* <DEDUP_REMOVED lines=10> */
[C---:B--2---:R-:W-:Y:S01]  /*11e60*/  HMMA.16816.F32.BF16 R68, R4.reuse, R28, R68 ;  /* 0x0000001c0444723c */ /* 0x044fe20000041844 */
[-C--:B------:R-:W-:Y:S02]  /*11e70*/  FMUL.FTZ R110, R110, R20.reuse ;  /* 0x000000146e6e7220 */ /* 0x080fe40000410000 */
[-C--:B------:R-:W-:Y:S02]  /*11e80*/  FMUL.FTZ R111, R111, R20.reuse ;  /* 0x000000146f6f7220 */ /* 0x080fe40000410000 */
[-C--:B------:R-:W-:Y:S02]  /*11e90*/  FMUL.FTZ R160, R160, R21.reuse ;  /* 0x00000015a0a07220 */ /* 0x080fe40000410000 */
[----:B------:R-:W-:Y:S01]  /*11ea0*/  FMUL.FTZ R161, R161, R21 ;  /* 0x00000015a1a17220 */ /* 0x000fe20000410000 */
[----:B------:R-:W-:Y:S01]  /*11eb0*/  HMMA.16816.F32.BF16 R80, R4, R30, R80 ;  /* 0x0000001e0450723c */ /* 0x000fe20000041850 */
[----:B------:R-:W-:-:S02]  /*11ec0*/  FMUL.FTZ R162, R162, R20 ;  /* 0x00000014a2a27220 */ /* 0x000fc40000410000 */
[-C--:B------:R-:W-:Y:S02]  /*11ed0*/  FMUL.FTZ R163, R163, R20.reuse ;  /* 0x00000014a3a37220 */ /* 0x080fe40000410000 */
[-C--:B------:R-:W-:Y:S02]  /*11ee0*/  FMUL.FTZ R120, R120, R21.reuse ;  /* 0x0000001578787220 */ /* 0x080fe40000410000 */
[-C--:B------:R-:W-:Y:S01]  /*11ef0*/  FMUL.FTZ R121, R121, R21.reuse ;  /* 0x0000001579797220 */ /* 0x080fe20000410000 */
[----:B---3--:R-:W-:Y:S01]  /*11f00*/  HMMA.16816.F32.BF16 R84, R4, R24, R84 ;  /* 0x000000180454723c */ /* 0x008fe20000041854 */
[-C--:B------:R-:W-:Y:S02]  /*11f10*/  FMUL.FTZ R164, R164, R21.reuse ;  /* 0x00000015a4a47220 */ /* 0x080fe40000410000 */
[----:B------:R-:W-:Y:S02]  /*11f20*/  FMUL.FTZ R165, R165, R21 ;  /* 0x00000015a5a57220 */ /* 0x000fe40000410000 */
[----:B------:R-:W-:-:S02]  /*11f30*/  FMUL.FTZ R122, R122, R20 ;  /* 0x000000147a7a7220 */ /* 0x000fc40000410000 */
[-C--:B------:R-:W-:Y:S01]  /*11f40*/  FMUL.FTZ R123, R123, R20.reuse ;  /* 0x000000147b7b7220 */ /* 0x080fe20000410000 */
[C---:B------:R-:W-:Y:S01]  /*11f50*/  HMMA.16816.F32.BF16 R96, R4.reuse, R26, R96 ;  /* 0x0000001a0460723c */ /* 0x040fe20000041860 */
[-C--:B------:R-:W-:Y:S02]  /*11f60*/  FMUL.FTZ R128, R128, R21.reuse ;  /* 0x0000001580807220 */ /* 0x080fe40000410000 */
[----:B------:R-:W-:Y:S02]  /*11f70*/  FMUL.FTZ R129, R129, R21 ;  /* 0x0000001581817220 */ /* 0x000fe40000410000 */
[-C--:B------:R-:W-:Y:S02]  /*11f80*/  FMUL.FTZ R166, R166, R20.reuse ;  /* 0x00000014a6a67220 */ /* 0x080fe40000410000 */
[-C--:B------:R-:W-:Y:S01]  /*11f90*/  FMUL.FTZ R167, R167, R20.reuse ;  /* 0x00000014a7a77220 */ /* 0x080fe20000410000 */
[----:B----4-:R-:W-:Y:S01]  /*11fa0*/  HMMA.16816.F32.BF16 R156, R4, R32, R156 ;  /* 0x00000020049c723c */ /* 0x010fe2000004189c */
[----:B------:R-:W-:-:S02]  /*11fb0*/  FMUL.FTZ R130, R130, R20 ;  /* 0x0000001482827220 */ /* 0x000fc40000410000 */
[----:B------:R-:W-:Y:S02]  /*11fc0*/  FMUL.FTZ R131, R131, R20 ;  /* 0x0000001483837220 */ /* 0x000fe40000410000 */
[--C-:B-----5:R-:W-:Y:S01]  /*11fd0*/  FFMA.FTZ R3, R190, c[0x0][0x23c], -R0.reuse ;  /* 0x00008f00be037a23 */ /* 0x120fe20000010800 */
[----:B------:R-:W-:Y:S01]  /*11fe0*/  MOV R190, R175 ;  /* 0x000000af00be7202 */ /* 0x000fe20000000f00 */
[----:B------:R-:W-:Y:S01]  /*11ff0*/  FFMA.FTZ R0, R173, c[0x0][0x23c], -R0 ;  /* 0x00008f00ad007a23 */ /* 0x000fe20000010800 */
[----:B------:R-:W-:Y:S01]  /*12000*/  MOV R173, R17 ;  /* 0x0000001100ad7202 */ /* 0x000fe20000000f00 */
[----:B------:R-:W-:Y:S01]  /*12010*/  FMUL.FTZ R100, R100, R19 ;  /* 0x0000001364647220 */ /* 0x000fe20000410000 */
[----:B------:R-:W-:Y:S01]  /*12020*/  MOV R17, R23 ;  /* 0x0000001700117202 */ /* 0x000fe20000000f00 */
[-C--:B------:R-:W-:Y:S01]  /*12030*/  FMUL.FTZ R101, R101, R19.reuse ;  /* 0x0000001365657220 */ /* 0x080fe20000410000 */
[----:B------:R-:W-:Y:S01]  /*12040*/  MOV R23, R138 ;  /* 0x0000008a00177202 */ /* 0x000fe20000000f00 */
[-C--:B------:R-:W-:Y:S01]  /*12050*/  FMUL.FTZ R102, R102, R18.reuse ;  /* 0x0000001266667220 */ /* 0x080fe20000410000 */
[----:B------:R-:W-:Y:S01]  /*12060*/  HMMA.16816.F32.BF16 R108, R4, R34, R108 ;  /* 0x00000022046c723c */ /* 0x000fe2000004186c */
[----:B------:R-:W-:Y:S01]  /*12070*/  FMUL.FTZ R103, R103, R18 ;  /* 0x0000001267677220 */ /* 0x000fe20000410000 */
[----:B------:R1:W-:Y:S01]  /*12080*/  MUFU.EX2 R138, R0 ;  /* 0x00000000008a7308 */ /* 0x0003e20000000800 */
[----:B------:R-:W-:-:S02]  /*12090*/  FMUL.FTZ R104, R104, R19 ;  /* 0x0000001368687220 */ /* 0x000fc40000410000 */
[-C--:B------:R-:W-:Y:S02]  /*120a0*/  FMUL.FTZ R105, R105, R19.reuse ;  /* 0x0000001369697220 */ /* 0x080fe40000410000 */
[-C--:B------:R-:W-:Y:S01]  /*120b0*/  FMUL.FTZ R106, R106, R18.reuse ;  /* 0x000000126a6a7220 */ /* 0x080fe20000410000 */
[C---:B------:R-:W-:Y:S01]  /*120c0*/  HMMA.16816.F32.BF16 R160, R4.reuse, R40, R160 ;  /* 0x0000002804a0723c */ /* 0x040fe200000418a0 */
[-C--:B------:R-:W-:Y:S01]  /*120d0*/  FMUL.FTZ R107, R107, R18.reuse ;  /* 0x000000126b6b7220 */ /* 0x080fe20000410000 */
[----:B------:R2:W-:Y:S01]  /*120e0*/  MUFU.EX2 R175, R3 ;  /* 0x0000000300af7308 */ /* 0x0005e20000000800 */
[-C--:B------:R-:W-:Y:S02]  /*120f0*/  FMUL.FTZ R116, R116, R19.reuse ;  /* 0x0000001374747220 */ /* 0x080fe40000410000 */
[----:B------:R-:W-:Y:S02]  /*12100*/  FMUL.FTZ R117, R117, R19 ;  /* 0x0000001375757220 */ /* 0x000fe40000410000 */
[-C--:B------:R-:W-:Y:S01]  /*12110*/  FMUL.FTZ R118, R118, R18.reuse ;  /* 0x0000001276767220 */ /* 0x080fe20000410000 */
[----:B------:R-:W-:Y:S01]  /*12120*/  HMMA.16816.F32.BF16 R120, R4, R42, R120 ;  /* 0x0000002a0478723c */ /* 0x000fe20000041878 */
[----:B------:R-:W-:-:S02]  /*12130*/  FMUL.FTZ R119, R119, R18 ;  /* 0x0000001277777220 */ /* 0x000fc40000410000 */
[--C-:B-1----:R-:W-:Y:S01]  /*12140*/  FFMA.FTZ R0, R199, c[0x0][0x23c], -R12.reuse ;  /* 0x00008f00c7007a23 */ /* 0x102fe2000001080c */
[----:B------:R-:W-:Y:S01]  /*12150*/  MOV R199, R22 ;  /* 0x0000001600c77202 */ /* 0x000fe20000000f00 */
[----:B------:R-:W-:Y:S01]  /*12160*/  FMUL.FTZ R124, R124, R19 ;  /* 0x000000137c7c7220 */ /* 0x000fe20000410000 */
[----:B------:R-:W-:Y:S01]  /*12170*/  MOV R22, R133 ;  /* 0x0000008500167202 */ /* 0x000fe20000000f00 */
[----:B------:R-:W-:Y:S01]  /*12180*/  FMUL.FTZ R125, R125, R19 ;  /* 0x000000137d7d7220 */ /* 0x000fe20000410000 */
[----:B------:R-:W-:Y:S01]  /*12190*/  HMMA.16816.F32.BF16 R164, R4, R36, R164 ;  /* 0x0000002404a4723c */ /* 0x000fe200000418a4 */
[----:B------:R1:W-:Y:S01]  /*121a0*/  MUFU.EX2 R133, R0 ;  /* 0x0000000000857308 */ /* 0x0003e20000000800 */
[----:B--2---:R-:W-:Y:S01]  /*121b0*/  FFMA.FTZ R3, R197, c[0x0][0x23c], -R12 ;  /* 0x00008f00c5037a23 */ /* 0x004fe2000001080c */
[----:B------:R-:W-:Y:S01]  /*121c0*/  MOV R197, R44 ;  /* 0x0000002c00c57202 */ /* 0x000fe20000000f00 */
[-C--:B------:R-:W-:Y:S02]  /*121d0*/  FMUL.FTZ R126, R126, R18.reuse ;  /* 0x000000127e7e7220 */ /* 0x080fe40000410000 */
[----:B------:R-:W-:-:S02]  /*121e0*/  FMUL.FTZ R127, R127, R18 ;  /* 0x000000127f7f7220 */ /* 0x000fc40000410000 */
[----:B------:R-:W-:Y:S01]  /*121f0*/  HMMA.16816.F32.BF16 R144, R4, R38, R128 ;  /* 0x000000260490723c */ /* 0x000fe20000041880 */
[-C--:B------:R-:W-:Y:S02]  /*12200*/  FMUL.FTZ R112, R112, R19.reuse ;  /* 0x0000001370707220 */ /* 0x080fe40000410000 */
[-C--:B------:R-:W-:Y:S02]  /*12210*/  FMUL.FTZ R113, R113, R19.reuse ;  /* 0x0000001371717220 */ /* 0x080fe40000410000 */
[-C--:B------:R-:W-:Y:S02]  /*12220*/  FMUL.FTZ R114, R114, R18.reuse ;  /* 0x0000001272727220 */ /* 0x080fe40000410000 */
[----:B------:R-:W-:Y:S01]  /*12230*/  IMAD.WIDE.U32 R4, R13, -0x2daee0ad, RZ ;  /* 0xd2511f530d047825 */ /* 0x000fe200078e00ff */
[C---:B------:R-:W-:Y:S03]  /*12240*/  HMMA.16816.F32.BF16 R100, R8.reuse, R32, R100 ;  /* 0x000000200864723c */ /* 0x040fe60000041864 */
[----:B------:R-:W-:Y:S01]  /*12250*/  FFMA.FTZ R13, R198, c[0x0][0x23c], -R12 ;  /* 0x00008f00c60d7a23 */ /* 0x000fe2000001080c */
[----:B-1----:R-:W-:Y:S01]  /*12260*/  LOP3.LUT R0, R4, 0xffff, RZ, 0xc0, !PT ;  /* 0x0000ffff04007812 */ /* 0x002fe200078ec0ff */
[-C--:B------:R-:W-:Y:S01]  /*12270*/  FMUL.FTZ R115, R115, R18.reuse ;  /* 0x0000001273737220 */ /* 0x080fe20000410000 */
[----:B------:R-:W-:Y:S01]  /*12280*/  SHF.R.U32.HI R6, RZ, 0x10, R4 ;  /* 0x00000010ff067819 */ /* 0x000fe20000011604 */
[----:B------:R-:W-:Y:S01]  /*12290*/  FMUL.FTZ R56, R56, R19 ;  /* 0x0000001338387220 */ /* 0x000fe20000410000 */
[C---:B------:R-:W-:Y:S01]  /*122a0*/  HMMA.16816.F32.BF16 R176, R8.reuse, R34, R104 ;  /* 0x0000002208b0723c */ /* 0x040fe20000041868 */
[----:B------:R-:W-:Y:S01]  /*122b0*/  MOV R198, R137 ;  /* 0x0000008900c67202 */ /* 0x000fe20000000f00 */
[-C--:B------:R-:W-:Y:S01]  /*122c0*/  FMUL.FTZ R57, R57, R19.reuse ;  /* 0x0000001339397220 */ /* 0x080fe20000410000 */
[----:B------:R-:W-:Y:S01]  /*122d0*/  LOP3.LUT R7, R4, 0xff, RZ, 0xc0, !PT ;  /* 0x000000ff04077812 */ /* 0x000fe200078ec0ff */
[----:B------:R1:W-:Y:S01]  /*122e0*/  MUFU.EX2 R137, R3 ;  /* 0x0000000300897308 */ /* 0x0003e20000000800 */
[-C--:B------:R-:W-:Y:S01]  /*122f0*/  FMUL.FTZ R58, R58, R18.reuse ;  /* 0x000000123a3a7220 */ /* 0x080fe20000410000 */
[----:B------:R-:W-:Y:S01]  /*12300*/  LDSM.16.MT88.4 R104, [R207+0xb800] ;  /* 0x00b80000cf68783b */ /* 0x000fe20000004200 */
[----:B------:R-:W-:Y:S01]  /*12310*/  FMUL.FTZ R59, R59, R18 ;  /* 0x000000123b3b7220 */ /* 0x000fe20000410000 */
[----:B------:R-:W-:Y:S01]  /*12320*/  HMMA.16816.F32.BF16 R32, R8, R42, R116 ;  /* 0x0000002a0820723c */ /* 0x000fe20000041874 */
[-C--:B------:R-:W-:Y:S01]  /*12330*/  FMUL.FTZ R60, R60, R19.reuse ;  /* 0x000000133c3c7220 */ /* 0x080fe20000410000 */
[----:B------:R-:W-:Y:S01]  /*12340*/  LDSM.16.MT88.4 R116, [R210+0xb800] ;  /* 0x00b80000d274783b */ /* 0x000fe20000004200 */
[----:B------:R-:W-:-:S02]  /*12350*/  FMUL.FTZ R61, R61, R19 ;  /* 0x000000133d3d7220 */ /* 0x000fc40000410000 */
[----:B------:R-:W-:Y:S02]  /*12360*/  FMUL.FTZ R62, R62, R18 ;  /* 0x000000123e3e7220 */ /* 0x000fe40000410000 */
[----:B------:R-:W-:Y:S01]  /*12370*/  MOV R43, R14 ;  /* 0x0000000e002b7202 */ /* 0x000fe20000000f00 */
[C---:B------:R-:W-:Y:S01]  /*12380*/  HMMA.16816.F32.BF16 R124, R8.reuse, R36, R124 ;  /* 0x00000024087c723c */ /* 0x040fe2000004187c */
[----:B------:R-:W-:Y:S01]  /*12390*/  SHF.R.U32.HI R14, RZ, 0x18, R4 ;  /* 0x00000018ff0e7819 */ /* 0x000fe20000011604 */
[-C--:B------:R-:W-:Y:S01]  /*123a0*/  FMUL.FTZ R63, R63, R18.reuse ;  /* 0x000000123f3f7220 */ /* 0x080fe20000410000 */
[----:B------:R-:W-:Y:S01]  /*123b0*/  SHF.R.U32.HI R4, RZ, 0x8, R0 ;  /* 0x00000008ff047819 */ /* 0x000fe20000011600 */
[-C--:B------:R-:W-:Y:S01]  /*123c0*/  FMUL.FTZ R72, R72, R19.reuse ;  /* 0x0000001348487220 */ /* 0x080fe20000410000 */
[----:B-1----:R-:W-:Y:S01]  /*123d0*/  LOP3.LUT R3, R6, 0xff, RZ, 0xc0, !PT ;  /* 0x000000ff06037812 */ /* 0x002fe200078ec0ff */
[----:B------:R-:W-:Y:S01]  /*123e0*/  FMUL.FTZ R73, R73, R19 ;  /* 0x0000001349497220 */ /* 0x000fe20000410000 */
[----:B------:R-:W-:Y:S01]  /*123f0*/  LOP3.LUT R0, R5, UR17, R174, 0x96, !PT ;  /* 0x0000001105007c12 */ /* 0x000fe2000f8e96ae */
[----:B------:R-:W-:Y:S01]  /*12400*/  FFMA.FTZ R5, R220, c[0x0][0x23c], -R12 ;  /* 0x00008f00dc057a23 */ /* 0x000fe2000001080c */
[----:B------:R-:W-:Y:S01]  /*12410*/  MOV R174, R17 ;  /* 0x0000001100ae7202 */ /* 0x000fe20000000f00 */
[C---:B------:R-:W-:Y:S01]  /*12420*/  HMMA.16816.F32.BF16 R112, R8.reuse, R40, R112 ;  /* 0x000000280870723c */ /* 0x040fe20000041870 */
[----:B------:R-:W-:Y:S01]  /*12430*/  PRMT R17, R3, 0x5410, R14 ;  /* 0x0000541003117816 */ /* 0x000fe2000000000e */
[-C--:B------:R-:W-:Y:S01]  /*12440*/  FMUL.FTZ R74, R74, R18.reuse ;  /* 0x000000124a4a7220 */ /* 0x080fe20000410000 */
[----:B------:R-:W-:Y:S01]  /*12450*/  LOP3.LUT R3, R0, 0xffff, RZ, 0xc0, !PT ;  /* 0x0000ffff00037812 */ /* 0x000fe200078ec0ff */
[-C--:B------:R-:W-:Y:S01]  /*12460*/  FMUL.FTZ R75, R75, R18.reuse ;  /* 0x000000124b4b7220 */ /* 0x080fe20000410000 */
[----:B------:R-:W-:Y:S01]  /*12470*/  PRMT R12, R7, 0x5410, R4 ;  /* 0x00005410070c7816 */ /* 0x000fe20000000004 */
[-C--:B------:R-:W-:Y:S01]  /*12480*/  FMUL.FTZ R76, R76, R19.reuse ;  /* 0x000000134c4c7220 */ /* 0x080fe20000410000 */
[----:B------:R-:W-:Y:S01]  /*12490*/  SHF.R.U32.HI R4, RZ, 0x10, R0 ;  /* 0x00000010ff047819 */ /* 0x000fe20000011600 */
[----:B------:R-:W-:Y:S01]  /*124a0*/  FMUL.FTZ R77, R77, R19 ;  /* 0x000000134d4d7220 */ /* 0x000fe20000410000 */
[----:B------:R-:W-:Y:S01]  /*124b0*/  LOP3.LUT R14, R0, 0xff, RZ, 0xc0, !PT ;  /* 0x000000ff000e7812 */ /* 0x000fe200078ec0ff */
[-C--:B------:R-:W-:Y:S01]  /*124c0*/  FMUL.FTZ R78, R78, R18.reuse ;  /* 0x000000124e4e7220 */ /* 0x080fe20000410000 */
[----:B------:R-:W-:Y:S01]  /*124d0*/  SHF.R.U32.HI R6, RZ, 0x8, R3 ;  /* 0x00000008ff067819 */ /* 0x000fe20000011603 */
[----:B------:R-:W-:Y:S01]  /*124e0*/  FMUL.FTZ R79, R79, R18 ;  /* 0x000000124f4f7220 */ /* 0x000fe20000410000 */
[----:B------:R-:W-:Y:S01]  /*124f0*/  MOV R220, R23 ;  /* 0x0000001700dc7202 */ /* 0x000fe20000000f00 */
[C---:B------:R-:W-:Y:S01]  /*12500*/  HMMA.16816.F32.BF16 R56, R8.reuse, R140, R56 ;  /* 0x0000008c0838723c */ /* 0x040fe20000041838 */
[----:B------:R1:W2:Y:S01]  /*12510*/  MUFU.EX2 R23, R13 ;  /* 0x0000000d00177308 */ /* 0x0002a20000000800 */
[----:B------:R-:W-:Y:S01]  /*12520*/  LOP3.LUT R7, R4, 0xff, RZ, 0xc0, !PT ;  /* 0x000000ff04077812 */ /* 0x000fe200078ec0ff */
[--C-:B------:R-:W-:Y:S01]  /*12530*/  HSET2.LE.AND R4, R12, R132.reuse, PT ;  /* 0x000000840c047233 */ /* 0x100fe20003803000 */
[----:B------:R-:W-:Y:S01]  /*12540*/  PRMT R6, R14, 0x5410, R6 ;  /* 0x000054100e067816 */ /* 0x000fe20000000006 */
[-C--:B------:R-:W-:Y:S01]  /*12550*/  FMUL.FTZ R88, R88, R19.reuse ;  /* 0x0000001358587220 */ /* 0x080fe20000410000 */
[----:B------:R-:W-:Y:S01]  /*12560*/  MOV R37, R150 ;  /* 0x0000009600257202 */ /* 0x000fe20000000f00 */
[----:B------:R-:W-:Y:S01]  /*12570*/  FMUL.FTZ R89, R89, R19 ;  /* 0x0000001359597220 */ /* 0x000fe20000410000 */
[----:B------:R-:W-:Y:S01]  /*12580*/  MOV R12, R151 ;  /* 0x00000097000c7202 */ /* 0x000fe20000000f00 */
[C---:B------:R-:W-:Y:S01]  /*12590*/  HMMA.16816.F32.BF16 R200, R8.reuse, R142, R60 ;  /* 0x0000008e08c8723c */ /* 0x040fe2000004183c */
        /* <DEDUP_REMOVED lines=8> */
[----:B-1----:R-:W-:Y:S01]  /*12620*/  SHF.R.U32.HI R13, RZ, 0x18, R0 ;  /* 0x00000018ff0d7819 */ /* 0x002fe20000011600 */
[--C-:B------:R-:W-:Y:S01]  /*12630*/  HSET2.LE.AND R0, R17, R132.reuse, PT ;  /* 0x0000008411007233 */ /* 0x100fe20003803000 */
[----:B------:R-:W-:Y:S01]  /*12640*/  MOV R17, R149 ;  /* 0x0000009500117202 */ /* 0x000fe20000000f00 */
[----:B------:R-:W-:Y:S01]  /*12650*/  LDSM.16.MT88.4 R44, [R207+0xa800] ;  /* 0x00a80000cf2c783b */ /* 0x000fe20000004200 */
[----:B------:R-:W-:Y:S01]  /*12660*/  MOV R36, R22 ;  /* 0x0000001600247202 */ /* 0x000fe20000000f00 */
[-C--:B------:R-:W-:Y:S01]  /*12670*/  FMUL.FTZ R94, R94, R18.reuse ;  /* 0x000000125e5e7220 */ /* 0x080fe20000410000 */
[----:B------:R1:W3:Y:S01]  /*12680*/  MUFU.EX2 R22, R5 ;  /* 0x0000000500167308 */ /* 0x0002e20000000800 */
[----:B------:R-:W4:Y:S01]  /*12690*/  LDSM.16.MT88.4 R148, [R205+0xa800] ;  /* 0x00a80000cd94783b */ /* 0x000f220000004200 */
[----:B--2---:R-:W-:Y:S01]  /*126a0*/  F2FP.BF16.PACK_AB R3, R23, R137 ;  /* 0x000000891703723e */ /* 0x004fe200000010ff */
[-C--:B------:R-:W-:Y:S01]  /*126b0*/  FMUL.FTZ R95, R95, R18.reuse ;  /* 0x000000125f5f7220 */ /* 0x080fe20000410000 */
[----:B------:R-:W-:Y:S01]  /*126c0*/  PRMT R7, R7, 0x5410, R13 ;  /* 0x0000541007077816 */ /* 0x000fe2000000000d */
[----:B------:R-:W-:Y:S01]  /*126d0*/  FMUL.FTZ R168, R168, R19 ;  /* 0x00000013a8a87220 */ /* 0x000fe20000410000 */
[----:B------:R-:W-:Y:S01]  /*126e0*/  LOP3.LUT R131, R0, R3, RZ, 0xc0, !PT ;  /* 0x0000000300837212 */ /* 0x000fe200078ec0ff */
[--C-:B------:R-:W-:Y:S01]  /*126f0*/  HSET2.LE.AND R0, R6, R132.reuse, PT ;  /* 0x0000008406007233 */ /* 0x100fe20003803000 */
[----:B------:R-:W-:Y:S01]  /*12700*/  F2FP.BF16.PACK_AB R3, R172, R139 ;  /* 0x0000008bac03723e */ /* 0x000fe200000010ff */
[----:B------:R-:W-:Y:S01]  /*12710*/  FMUL.FTZ R169, R169, R19 ;  /* 0x00000013a9a97220 */ /* 0x000fe20000410000 */
[C---:B------:R-:W-:Y:S01]  /*12720*/  HMMA.16816.F32.BF16 R72, R8.reuse, R28, R72 ;  /* 0x0000001c0848723c */ /* 0x040fe20000041848 */
[-C--:B------:R-:W-:Y:S01]  /*12730*/  FMUL.FTZ R170, R170, R18.reuse ;  /* 0x00000012aaaa7220 */ /* 0x080fe20000410000 */
[----:B------:R-:W-:Y:S01]  /*12740*/  LOP3.LUT R128, R0, R3, RZ, 0xc0, !PT ;  /* 0x0000000300807212 */ /* 0x000fe200078ec0ff */
[--C-:B------:R-:W-:Y:S01]  /*12750*/  FFMA.FTZ R0, R221, c[0x0][0x23c], -R15.reuse ;  /* 0x00008f00dd007a23 */ /* 0x100fe2000001080f */
[----:B------:R-:W-:Y:S01]  /*12760*/  LOP3.LUT R3, R181, UR7, R188, 0x96, !PT ;  /* 0x00000007b5037c12 */ /* 0x000fe2000f8e96bc */
[----:B------:R-:W-:Y:S01]  /*12770*/  FMUL.FTZ R171, R171, R18 ;  /* 0x00000012abab7220 */ /* 0x000fe20000410000 */
[----:B-1----:R-:W-:Y:S01]  /*12780*/  F2FP.BF16.PACK_AB R5, R138, R175 ;  /* 0x000000af8a05723e */ /* 0x002fe200000010ff */
[----:B------:R1:W-:Y:S01]  /*12790*/  MUFU.EX2 R13, R0 ;  /* 0x00000000000d7308 */ /* 0x0003e20000000800 */
[C---:B------:R-:W-:Y:S01]  /*127a0*/  HMMA.16816.F32.BF16 R192, R8.reuse, R30, R76 ;  /* 0x0000001e08c0723c */ /* 0x040fe2000004184c */
[--C-:B------:R-:W-:Y:S01]  /*127b0*/  FFMA.FTZ R6, R222, c[0x0][0x23c], -R15.reuse ;  /* 0x00008f00de067a23 */ /* 0x100fe2000001080f */
[----:B------:R-:W-:Y:S01]  /*127c0*/  LOP3.LUT R130, R4, R5, RZ, 0xc0, !PT ;  /* 0x0000000504827212 */ /* 0x000fe200078ec0ff */
[----:B------:R-:W-:Y:S01]  /*127d0*/  HSET2.LE.AND R4, R7, R132, PT ;  /* 0x0000008407047233 */ /* 0x000fe20003803000 */
[----:B---3--:R-:W-:Y:S01]  /*127e0*/  F2FP.BF16.PACK_AB R5, R22, R133 ;  /* 0x000000851605723e */ /* 0x008fe200000010ff */
[----:B------:R-:W-:Y:S01]  /*127f0*/  FFMA.FTZ R7, R234, c[0x0][0x23c], -R16 ;  /* 0x00008f00ea077a23 */ /* 0x000fe20000010810 */
[----:B------:R-:W2:Y:S02]  /*12800*/  LDSM.16.MT88.4 R60, [R210+0xa800] ;  /* 0x00a80000d23c783b */ /* 0x000ea40000004200 */
[----:B------:R-:W-:Y:S01]  /*12810*/  LOP3.LUT R129, R4, R5, RZ, 0xc0, !PT ;  /* 0x0000000504817212 */ /* 0x000fe200078ec0ff */
[----:B------:R-:W-:Y:S01]  /*12820*/  IMAD.WIDE.U32 R4, R3, -0x2daee0ad, RZ ;  /* 0xd2511f5303047825 */ /* 0x000fe200078e00ff */
[----:B------:R-:W-:Y:S01]  /*12830*/  HMMA.16816.F32.BF16 R88, R8, R24, R88 ;  /* 0x000000180858723c */ /* 0x000fe20000041858 */
[----:B------:R-:W3:Y:S03]  /*12840*/  LDSM.16.MT88.4 R76, [R209+0xa800] ;  /* 0x00a80000d14c783b */ /* 0x000ee60000004200 */
[----:B------:R-:W-:Y:S01]  /*12850*/  LOP3.LUT R3, R4, 0xffff, RZ, 0xc0, !PT ;  /* 0x0000ffff04037812 */ /* 0x000fe200078ec0ff */
[----:B-1----:R-:W-:-:S03]  /*12860*/  FFMA.FTZ R0, R232, c[0x0][0x23c], -R15 ;  /* 0x00008f00e8007a23 */ /* 0x002fc6000001080f */
[----:B------:R-:W-:Y:S01]  /*12870*/  HMMA.16816.F32.BF16 R184, R8, R26, R92 ;  /* 0x0000001a08b8723c */ /* 0x000fe2000004185c */
[----:B------:R-:W1:Y:S04]  /*12880*/  LDSM.16.MT88.4 R92, [R205+0xb800] ;  /* 0x00b80000cd5c783b */ /* 0x000e680000004200 */
[----:B------:R-:W5:Y:S03]  /*12890*/  LDSM.16.MT88.4 R24, [R209+0xb800] ;  /* 0x00b80000d118783b */ /* 0x000f660000004200 */
[----:B----4-:R-:W-:Y:S07]  /*128a0*/  HMMA.16816.F32.BF16 R140, R128, R148, R228 ;  /* 0x00000094808c723c */ /* 0x010fee00000418e4 */
[----:B------:R-:W-:Y:S01]  /*128b0*/  MOV R229, R17 ;  /* 0x0000001100e57202 */ /* 0x000fe20000000f00 */
[----:B------:R-:W-:Y:S01]  /*128c0*/  HMMA.16816.F32.BF16 R28, R8, R38, R168 ;  /* 0x00000026081c723c */ /* 0x000fe200000418a8 */
[----:B------:R4:W-:Y:S01]  /*128d0*/  MUFU.EX2 R17, R0 ;  /* 0x0000000000117308 */ /* 0x0009e20000000800 */
[----:B------:R-:W-:-:S02]  /*128e0*/  MOV R230, R36 ;  /* 0x0000002400e67202 */ /* 0x000fc40000000f00 */
[----:B------:R-:W-:Y:S02]  /*128f0*/  MOV R231, R37 ;  /* 0x0000002500e77202 */ /* 0x000fe40000000f00 */
[----:B------:R-:W-:Y:S01]  /*12900*/  MOV R228, R14 ;  /* 0x0000000e00e47202 */ /* 0x000fe20000000f00 */
[----:B------:R-:W-:Y:S01]  /*12910*/  FFMA.FTZ R10, R236, c[0x0][0x23c], -R16 ;  /* 0x00008f00ec0a7a23 */ /* 0x000fe20000010810 */
[----:B------:R-:W-:Y:S01]  /*12920*/  SHF.R.U32.HI R8, RZ, 0x10, R4 ;  /* 0x00000010ff087819 */ /* 0x000fe20000011604 */
[----:B------:R-:W-:Y:S01]  /*12930*/  HMMA.16816.F32.BF16 R36, R128, R44, R224 ;  /* 0x0000002c8024723c */ /* 0x000fe200000418e0 */
[----:B------:R-:W-:Y:S01]  /*12940*/  LOP3.LUT R9, R4, 0xff, RZ, 0xc0, !PT ;  /* 0x000000ff04097812 */ /* 0x000fe200078ec0ff */
[----:B------:R1:W-:Y:S01]  /*12950*/  MUFU.EX2 R14, R6 ;  /* 0x00000006000e7308 */ /* 0x0003e20000000800 */
[----:B------:R-:W-:-:S04]  /*12960*/  FFMA.FTZ R11, R235, c[0x0][0x23c], -R16 ;  /* 0x00008f00eb0b7a23 */ /* 0x000fc80000010810 */
[----:B------:R-:W-:Y:S01]  /*12970*/  MOV R224, R12 ;  /* 0x0000000c00e07202 */ /* 0x000fe20000000f00 */
[----:B----4-:R-:W-:Y:S01]  /*12980*/  FFMA.FTZ R0, R223, c[0x0][0x23c], -R15 ;  /* 0x00008f00df007a23 */ /* 0x010fe2000001080f */
[----:B------:R-:W-:Y:S01]  /*12990*/  MOV R225, R220 ;  /* 0x000000dc00e17202 */ /* 0x000fe20000000f00 */
[----:B------:R-:W-:Y:S01]  /*129a0*/  MUFU.EX2 R12, R7 ;  /* 0x00000007000c7308 */ /* 0x000fe20000000800 */
[----:B------:R-:W-:Y:S01]  /*129b0*/  MOV R226, R174 ;  /* 0x000000ae00e27202 */ /* 0x000fe20000000f00 */
[----:B------:R-:W-:Y:S01]  /*129c0*/  HMMA.16816.F32.BF16 R152, R128, R150, R152 ;  /* 0x000000968098723c */ /* 0x000fe20000041898 */
[----:B------:R-:W-:-:S05]  /*129d0*/  MOV R227, R198 ;  /* 0x000000c600e37202 */ /* 0x000fca0000000f00 */
[----:B------:R4:W3:Y:S01]  /*129e0*/  MUFU.EX2 R15, R0 ;  /* 0x00000000000f7308 */ /* 0x0008e20000000800 */
[----:B-1----:R-:W-:Y:S01]  /*129f0*/  FFMA.FTZ R6, R233, c[0x0][0x23c], -R16 ;  /* 0x00008f00e9067a23 */ /* 0x002fe20000010810 */
[C---:B------:R-:W-:Y:S06]  /*12a00*/  HMMA.16816.F32.BF16 R48, R128.reuse, R46, R48 ;  /* 0x0000002e8030723c */ /* 0x040fec0000041830 */
[----:B------:R-:W-:Y:S02]  /*12a10*/  MUFU.EX2 R10, R10 ;  /* 0x0000000a000a7308 */ /* 0x000fe40000000800 */
[----:B--2---:R-:W-:Y:S01]  /*12a20*/  HMMA.16816.F32.BF16 R52, R128, R60, R52 ;  /* 0x0000003c8034723c */ /* 0x004fe20000041834 */
[----:B----4-:R-:W-:-:S05]  /*12a30*/  LOP3.LUT R0, R5, UR17, R182, 0x96, !PT ;  /* 0x0000001105007c12 */ /* 0x010fca000f8e96b6 */
[----:B------:R-:W-:Y:S01]  /*12a40*/  MUFU.EX2 R11, R11 ;  /* 0x0000000b000b7308 */ /* 0x000fe20000000800 */
[----:B------:R-:W-:Y:S01]  /*12a50*/  SHF.R.U32.HI R5, RZ, 0x18, R4 ;  /* 0x00000018ff057819 */ /* 0x000fe20000011604 */
[C---:B------:R-:W-:Y:S01]  /*12a60*/  HMMA.16816.F32.BF16 R64, R128.reuse, R62, R64 ;  /* 0x0000003e8040723c */ /* 0x040fe20000041840 */
[----:B------:R-:W-:Y:S02]  /*12a70*/  SHF.R.U32.HI R4, RZ, 0x8, R3 ;  /* 0x00000008ff047819 */ /* 0x000fe40000011603 */
[----:B------:R-:W-:Y:S02]  /*12a80*/  LOP3.LUT R3, R8, 0xff, RZ, 0xc0, !PT ;  /* 0x000000ff08037812 */ /* 0x000fe400078ec0ff */
[----:B------:R-:W-:Y:S01]  /*12a90*/  PRMT R9, R9, 0x5410, R4 ;  /* 0x0000541009097816 */ /* 0x000fe20000000004 */
[----:B------:R1:W2:Y:S01]  /*12aa0*/  MUFU.EX2 R8, R6 ;  /* 0x0000000600087308 */ /* 0x0002a20000000800 */
[----:B------:R-:W-:Y:S01]  /*12ab0*/  PRMT R7, R3, 0x5410, R5 ;  /* 0x0000541003077816 */ /* 0x000fe20000000005 */
[----:B---3--:R-:W-:Y:S01]  /*12ac0*/  HMMA.16816.F32.BF16 R68, R128, R76, R68 ;  /* 0x0000004c8044723c */ /* 0x008fe20000041844 */
[----:B------:R-:W-:-:S02]  /*12ad0*/  LOP3.LUT R3, R0, 0xffff, RZ, 0xc0, !PT ;  /* 0x0000ffff00037812 */ /* 0x000fc400078ec0ff */
[----:B------:R-:W-:Y:S02]  /*12ae0*/  SHF.R.U32.HI R4, RZ, 0x10, R0 ;  /* 0x00000010ff047819 */ /* 0x000fe40000011600 */
[----:B------:R-:W-:-:S03]  /*12af0*/  LOP3.LUT R5, R0, 0xff, RZ, 0xc0, !PT ;  /* 0x000000ff00057812 */ /* 0x000fc600078ec0ff */
[----:B------:R-:W-:Y:S01]  /*12b00*/  HMMA.16816.F32.BF16 R80, R128, R78, R80 ;  /* 0x0000004e8050723c */ /* 0x000fe20000041850 */
[----:B-1----:R-:W-:Y:S02]  /*12b10*/  SHF.R.U32.HI R6, RZ, 0x8, R3 ;  /* 0x00000008ff067819 */ /* 0x002fe40000011603 */
[----:B------:R-:W-:-:S05]  /*12b20*/  SHF.R.U32.HI R3, RZ, 0x18, R0 ;  /* 0x00000018ff037819 */ /* 0x000fca0000011600 */
[C---:B------:R-:W-:Y:S01]  /*12b30*/  HMMA.16816.F32.BF16 R84, R128.reuse, R92, R84 ;  /* 0x0000005c8054723c */ /* 0x040fe20000041854 */
[----:B------:R-:W-:Y:S01]  /*12b40*/  LOP3.LUT R0, R4, 0xff, RZ, 0xc0, !PT ;  /* 0x000000ff04007812 */ /* 0x000fe200078ec0ff */
[--C-:B------:R-:W-:Y:S01]  /*12b50*/  HSET2.LE.AND R4, R7, R132.reuse, PT ;  /* 0x0000008407047233 */ /* 0x100fe20003803000 */
[----:B------:R-:W-:Y:S02]  /*12b60*/  PRMT R5, R5, 0x5410, R6 ;  /* 0x0000541005057816 */ /* 0x000fe40000000006 */
[----:B------:R-:W-:Y:S01]  /*12b70*/  PRMT R3, R0, 0x5410, R3 ;  /* 0x0000541000037816 */ /* 0x000fe20000000003 */
[--C-:B------:R-:W-:Y:S02]  /*12b80*/  HSET2.LE.AND R0, R9, R132.reuse, PT ;  /* 0x0000008409007233 */ /* 0x100fe40003803000 */
[--C-:B------:R-:W-:Y:S01]  /*12b90*/  HSET2.LE.AND R5, R5, R132.reuse, PT ;  /* 0x0000008405057233 */ /* 0x100fe20003803000 */
[----:B------:R-:W-:Y:S01]  /*12ba0*/  HMMA.16816.F32.BF16 R96, R128, R94, R96 ;  /* 0x0000005e8060723c */ /* 0x000fe20000041860 */
[----:B------:R-:W-:Y:S01]  /*12bb0*/  HSET2.LE.AND R6, R3, R132, PT ;  /* 0x0000008403067233 */ /* 0x000fe20003803000 */
[----:B------:R-:W-:-:S04]  /*12bc0*/  F2FP.BF16.PACK_AB R3, R14, R15 ;  /* 0x0000000f0e03723e */ /* 0x000fc800000010ff */
[----:B------:R-:W-:Y:S01]  /*12bd0*/  LOP3.LUT R170, R0, R3, RZ, 0xc0, !PT ;  /* 0x0000000300aa7212 */ /* 0x000fe200078ec0ff */
[----:B------:R-:W-:Y:S01]  /*12be0*/  FFMA.FTZ R3, R249, R19, R240 ;  /* 0x00000013f9037223 */ /* 0x000fe200000100f0 */
[----:B--2---:R-:W-:Y:S01]  /*12bf0*/  F2FP.BF16.PACK_AB R0, R8, R12 ;  /* 0x0000000c0800723e */ /* 0x004fe200000010ff */
[----:B------:R-:W-:Y:S03]  /*12c00*/  HMMA.16816.F32.BF16 R156, R128, R104, R156 ;  /* 0x00000068809c723c */ /* 0x000fe6000004189c */
[----:B------:R-:W-:Y:S01]  /*12c10*/  LOP3.LUT R171, R4, R0, RZ, 0xc0, !PT ;  /* 0x0000000004ab7212 */ /* 0x000fe200078ec0ff */
[----:B------:R-:W-:Y:S01]  /*12c20*/  FFMA.FTZ R4, R248, R20, R199 ;  /* 0x00000014f8047223 */ /* 0x000fe200000100c7 */
[----:B------:R-:W-:-:S03]  /*12c30*/  F2FP.BF16.PACK_AB R0, R17, R13 ;  /* 0x0000000d1100723e */ /* 0x000fc600000010ff */
[----:B------:R-:W-:Y:S01]  /*12c40*/  FADD.FTZ R4, R190, R4 ;  /* 0x00000004be047221 */ /* 0x000fe20000010000 */
[----:B------:R-:W-:Y:S01]  /*12c50*/  LOP3.LUT R168, R5, R0, RZ, 0xc0, !PT ;  /* 0x0000000005a87212 */ /* 0x000fe200078ec0ff */
[----:B------:R-:W-:Y:S01]  /*12c60*/  FFMA.FTZ R5, R241, R21, R197 ;  /* 0x00000015f1057223 */ /* 0x000fe200000100c5 */
[----:B------:R-:W-:Y:S01]  /*12c70*/  F2FP.BF16.PACK_AB R0, R11, R10 ;  /* 0x0000000a0b00723e */ /* 0x000fe200000010ff */
[----:B------:R-:W-:Y:S02]  /*12c80*/  HMMA.16816.F32.BF16 R108, R128, R106, R108 ;  /* 0x0000006a806c723c */ /* 0x000fe4000004186c */
[----:B------:R-:W-:Y:S01]  /*12c90*/  FADD.FTZ R5, R173, R5 ;  /* 0x00000005ad057221 */ /* 0x000fe20000010000 */
[----:B------:R-:W-:Y:S01]  /*12ca0*/  LOP3.LUT R169, R6, R0, RZ, 0xc0, !PT ;  /* 0x0000000006a97212 */ /* 0x000fe200078ec0ff */
[----:B------:R-:W-:Y:S02]  /*12cb0*/  FFMA.FTZ R0, R250, R18, R237 ;  /* 0x00000012fa007223 */ /* 0x000fe400000100ed */
        /* <DEDUP_REMOVED lines=12> */
[----:B-----5:R-:W-:Y:S01]  /*12d80*/  HMMA.16816.F32.BF16 R164, R128, R24, R164 ;  /* 0x0000001880a4723c */ /* 0x020fe200000418a4 */
[----:B------:R-:W-:Y:S02]  /*12d90*/  FADD.FTZ R5, R139, R0 ;  /* 0x000000008b057221 */ /* 0x000fe40000010000 */
[----:B------:R-:W-:Y:S02]  /*12da0*/  FADD.FTZ R4, R133, R3 ;  /* 0x0000000385047221 */ /* 0x000fe40000010000 */
[----:B------:R-:W-:-:S02]  /*12db0*/  FADD.FTZ R3, R13, R6 ;  /* 0x000000060d037221 */ /* 0x000fc40000010000 */
[----:B------:R-:W-:Y:S01]  /*12dc0*/  FADD.FTZ R0, R10, R7 ;  /* 0x000000070a007221 */ /* 0x000fe20000010000 */
[----:B------:R-:W-:Y:S01]  /*12dd0*/  HMMA.16816.F32.BF16 R128, R128, R26, R144 ;  /* 0x0000001a8080723c */ /* 0x000fe20000041890 */
        /* <DEDUP_REMOVED lines=28> */
[----:B------:R-:W-:Y:S11]  /*12fa0*/  @P0 BRA `(.L_x_813) ;  /* 0x0000001000000947 */ /* 0x000ff60003800000 */
.L_x_800:
[----:B------:R-:W-:-:S12]  /*12fb0*/  UIADD3 UR28, UR29, -0x1, URZ ;  /* 0xffffffff1d1c7890 */ /* 0x000fd8000fffe03f */
.L_x_813:
[----:B------:R-:W-:-:S13]  /*12fc0*/  ISETP.LE.AND P0, PT, RZ, UR28, PT ;  /* 0x0000001cff007c0c */ /* 0x000fda000bf03270 */
[----:B------:R-:W-:Y:S05]  /*12fd0*/  @!P0 BRA `(.L_x_814) ;  /* 0x00002ef000008947 */ /* 0x000fea0003800000 */
[----:B------:R-:W2:Y:S01]  /*12fe0*/  LDL.LU R12, [R1+0x44] ;  /* 0x00004400010c7983 */ /* 0x000ea20000300800 */
[----:B------:R-:W1:Y:S01]  /*12ff0*/  LDC.U8 R240, c[0x0][0x2d8] ;  /* 0x0000b600fff07b82 */ /* 0x000e620000000000 */
[----:B------:R-:W-:Y:S01]  /*13000*/  IMAD.MOV.U32 R3, RZ, RZ, R135 ;  /* 0x000000ffff037224 */ /* 0x000fe200078e0087 */
[----:B------:R-:W-:Y:S01]  /*13010*/  MOV R138, R2 ;  /* 0x00000002008a7202 */ /* 0x000fe20000000f00 */
[----:B------:R-:W3:Y:S01]  /*13020*/  LDL.64 R10, [R1] ;  /* 0x00000000010a7983 */ /* 0x000ee20000100a00 */
[----:B------:R-:W-:Y:S02]  /*13030*/  IMAD.MOV.U32 R0, RZ, RZ, R136 ;  /* 0x000000ffff007224 */ /* 0x000fe400078e0088 */
[----:B------:R-:W-:Y:S01]  /*13040*/  IMAD.MOV.U32 R137, RZ, RZ, R134 ;  /* 0x000000ffff897224 */ /* 0x000fe200078e0086 */
[----:B------:R-:W4:Y:S04]  /*13050*/  LDL.LU R9, [R1+0x2c] ;  /* 0x00002c0001097983 */ /* 0x000f280000300800 */
[----:B------:R-:W5:Y:S04]  /*13060*/  LDL.LU R8, [R1+0x40] ;  /* 0x0000400001087983 */ /* 0x000f680000300800 */
[----:B------:R-:W5:Y:S04]  /*13070*/  LDL.LU.64 R6, [R1+0x30] ;  /* 0x0000300001067983 */ /* 0x000f680000300a00 */
[----:B------:R-:W5:Y:S04]  /*13080*/  LDL.LU.64 R4, [R1+0x48] ;  /* 0x0000480001047983 */ /* 0x000f680000300a00 */
[----:B------:R-:W5:Y:S01]  /*13090*/  LDL.LU R13, [R1+0x28] ;  /* 0x00002800010d7983 */ /* 0x000f620000300800 */
[----:B-1----:R-:W-:-:S02]  /*130a0*/  PRMT R240, R240, 0x7054, R240 ;  /* 0x00007054f0f07816 */ /* 0x002fc400000000f0 */
[----:B------:R-:W-:Y:S01]  /*130b0*/  ISETP.GE.AND P2, PT, R251, c[0x0][0x220], PT ;  /* 0x00008800fb007a0c */ /* 0x000fe20003f46270 */
[----:B--2---:R-:W-:-:S05]  /*130c0*/  IMAD.WIDE.U32 R242, R12, -0x326172a9, RZ ;  /* 0xcd9e8d570cf27825 */ /* 0x004fca00078e00ff */
[----:B----4-:R-:W-:Y:S02]  /*130d0*/  LOP3.LUT R226, R243, R9, RZ, 0x3c, !PT ;  /* 0x00000009f3e27212 */ /* 0x010fe400078e3cff */
[----:B---3--:R-:W-:Y:S01]  /*130e0*/  ISETP.GE.AND P3, PT, R10, c[0x0][0x220], PT ;  /* 0x000088000a007a0c */ /* 0x008fe20003f66270 */
[----:B-----5:R-:W-:-:S04]  /*130f0*/  IMAD.WIDE.U32 R220, R8, -0x2daee0ad, RZ ;  /* 0xd2511f5308dc7825 */ /* 0x020fc800078e00ff */
[----:B------:R-:W-:-:S05]  /*13100*/  IMAD.WIDE.U32 R244, R13, -0x326172a9, RZ ;  /* 0xcd9e8d570df47825 */ /* 0x000fca00078e00ff */
[----:B------:R-:W-:Y:S01]  /*13110*/  LOP3.LUT R228, R245, R9, RZ, 0x3c, !PT ;  /* 0x00000009f5e47212 */ /* 0x000fe200078e3cff */
[----:B------:R-:W-:Y:S01]  /*13120*/  IMAD.WIDE.U32 R226, R226, -0x2daee0ad, RZ ;  /* 0xd2511f53e2e27825 */ /* 0x000fe200078e00ff */
[----:B------:R-:W-:Y:S02]  /*13130*/  MOV R246, R4 ;  /* 0x0000000400f67202 */ /* 0x000fe40000000f00 */
[----:B------:R-:W-:Y:S01]  /*13140*/  MOV R247, R7 ;  /* 0x0000000700f77202 */ /* 0x000fe20000000f00 */
[----:B------:R-:W-:Y:S01]  /*13150*/  IMAD.WIDE.U32 R228, R228, -0x2daee0ad, RZ ;  /* 0xd2511f53e4e47825 */ /* 0x000fe200078e00ff */
[----:B------:R-:W-:Y:S05]  /*13160*/  BRA `(.L_x_815) ;  /* 0x000002e000007947 */ /* 0x000fea0003800000 */
.L_x_817:
        /* <DEDUP_REMOVED lines=46> */
.L_x_815:
[----:B------:R-:W-:Y:S04]  /*13450*/  DEPBAR.LE SB0, 0x0 ;  /* 0x000080000000791a */ /* 0x000fe80000000000 */
[----:B------:R-:W-:Y:S01]  /*13460*/  BAR.SYNC.DEFER_BLOCKING 0x0 ;  /* 0x0000000000007b1d */ /* 0x000fe20000010000 */
[----:B------:R-:W-:Y:S01]  /*13470*/  USHF.R.S32.HI UR5, URZ, 0x1f, UR28 ;  /* 0x0000001f3f057899 */ /* 0x000fe2000801141c */
[----:B------:R-:W-:Y:S01]  /*13480*/  IMAD.U32 R4, RZ, RZ, UR28 ;  /* 0x0000001cff047e24 */ /* 0x000fe2000f8e00ff */
[----:B------:R-:W-:Y:S03]  /*13490*/  UIMAD UR4, UR19, UR28, URZ ;  /* 0x0000001c130472a4 */ /* 0x000fe6000f8e023f */
[----:B------:R-:W-:Y:S01]  /*134a0*/  IMAD.WIDE.U32 R4, R4, UR20, R246 ;  /* 0x0000001404047c25 */ /* 0x000fe2000f8e00f6 */
[----:B------:R-:W-:Y:S04]  /*134b0*/  UIMAD UR4, UR5, UR20, UR4 ;  /* 0x00000014050472a4 */ /* 0x000fe8000f8e0204 */
[C---:B------:R-:W-:Y:S02]  /*134c0*/  @!P3 LEA R12, P5, R4.reuse, c[0x0][0x170], 0x1 ;  /* 0x00005c00040cba11 */ /* 0x040fe400078a08ff */
[----:B------:R-:W-:Y:S02]  /*134d0*/  IADD3 R5, R5, UR4, RZ ;  /* 0x0000000405057c10 */ /* 0x000fe4000fffe0ff */
[C---:B------:R-:W-:Y:S02]  /*134e0*/  @!P2 LEA R8, P1, R4.reuse, c[0x0][0x170], 0x1 ;  /* 0x00005c000408aa11 */ /* 0x040fe400078208ff */
[C-C-:B------:R-:W-:Y:S02]  /*134f0*/  @!P3 LEA.HI.X R13, R4.reuse, c[0x0][0x174], R5.reuse, 0x1, P5 ;  /* 0x00005d00040dba11 */ /* 0x140fe400028f0c05 */
[C---:B------:R-:W-:Y:S02]  /*13500*/  @!P2 LEA.HI.X R9, R4.reuse, c[0x0][0x174], R5, 0x1, P1 ;  /* 0x00005d000409aa11 */ /* 0x040fe400008f0c05 */
[----:B------:R-:W-:Y:S01]  /*13510*/  IADD3 R2, P0, R4, UR24, RZ ;  /* 0x0000001804027c10 */ /* 0x000fe2000ff1e0ff */
[----:B------:R-:W-:Y:S03]  /*13520*/  @P3 STS.128 [R219+0xa000], RZ ;  /* 0x00a000ffdb003388 */ /* 0x000fe60000000c00 */
[C---:B------:R-:W-:Y:S02]  /*13530*/  @!P3 LEA R10, P4, R2.reuse, c[0x0][0x170], 0x1 ;  /* 0x00005c00020aba11 */ /* 0x040fe400078808ff */
[----:B------:R-:W-:Y:S01]  /*13540*/  IADD3.X R7, R5, UR23, RZ, P0, !PT ;  /* 0x0000001705077c10 */ /* 0x000fe200087fe4ff */
[----:B------:R-:W-:Y:S01]  /*13550*/  @!PT LDS RZ, [RZ] ;  /* 0x00000000fffff984 */ /* 0x000fe20000000800 */
[----:B------:R-:W-:Y:S01]  /*13560*/  @!PT LDS RZ, [RZ] ;  /* 0x00000000fffff984 */ /* 0x000fe20000000800 */
[----:B------:R-:W-:Y:S01]  /*13570*/  @!PT LDS RZ, [RZ] ;  /* 0x00000000fffff984 */ /* 0x000fe20000000800 */
[----:B------:R1:W-:Y:S01]  /*13580*/  @!P3 LDGSTS.E.BYPASS.LTC128B.128 [R219+0xa000], [R12.64] ;  /* 0x0a0000000cdbbfae */ /* 0x0003e2000b901d5a */
[C---:B------:R-:W-:Y:S02]  /*13590*/  @!P2 LEA R6, P0, R2.reuse, c[0x0][0x170], 0x1 ;  /* 0x00005c000206aa11 */ /* 0x040fe400078008ff */
[C-C-:B------:R-:W-:Y:S02]  /*135a0*/  @!P3 LEA.HI.X R11, R2.reuse, c[0x0][0x174], R7.reuse, 0x1, P4 ;  /* 0x00005d00020bba11 */ /* 0x140fe400020f0c07 */
[----:B------:R-:W-:Y:S01]  /*135b0*/  @P2 STS.128 [R219+0xb000], RZ ;  /* 0x00b000ffdb002388 */ /* 0x000fe20000000c00 */
[----:B------:R-:W-:Y:S02]  /*135c0*/  @!P2 LEA.HI.X R7, R2, c[0x0][0x174], R7, 0x1, P0 ;  /* 0x00005d000207aa11 */ /* 0x000fe400000f0c07 */
[----:B------:R-:W-:Y:S02]  /*135d0*/  ISETP.LT.AND P4, PT, RZ, UR28, PT ;  /* 0x0000001cff007c0c */ /* 0x000fe4000bf81270 */
[----:B------:R-:W-:Y:S01]  /*135e0*/  @!PT LDS RZ, [RZ] ;  /* 0x00000000fffff984 */ /* 0x000fe20000000800 */
[----:B------:R-:W-:Y:S01]  /*135f0*/  @!PT LDS RZ, [RZ] ;  /* 0x00000000fffff984 */ /* 0x000fe20000000800 */
[----:B------:R-:W-:Y:S01]  /*13600*/  @!PT LDS RZ, [RZ] ;  /* 0x00000000fffff984 */ /* 0x000fe20000000800 */
[----:B------:R2:W-:Y:S05]  /*13610*/  @!P2 LDGSTS.E.BYPASS.LTC128B.128 [R219+0xb000], [R8.64+0x80] ;  /* 0x0b00008008dbafae */ /* 0x0005ea000b901d5a */
[----:B------:R-:W-:Y:S05]  /*13620*/  @P3 STS.128 [R219+0xa800], RZ ;  /* 0x00a800ffdb003388 */ /* 0x000fea0000000c00 */
[----:B------:R-:W-:Y:S01]  /*13630*/  @!PT LDS RZ, [RZ] ;  /* 0x00000000fffff984 */ /* 0x000fe20000000800 */
[----:B------:R-:W-:Y:S01]  /*13640*/  @!PT LDS RZ, [RZ] ;  /* 0x00000000fffff984 */ /* 0x000fe20000000800 */
[----:B------:R-:W-:Y:S01]  /*13650*/  @!PT LDS RZ, [RZ] ;  /* 0x00000000fffff984 */ /* 0x000fe20000000800 */
[----:B------:R2:W-:Y:S05]  /*13660*/  @!P3 LDGSTS.E.BYPASS.LTC128B.128 [R219+0xa800], [R10.64] ;  /* 0x0a8000000adbbfae */ /* 0x0005ea000b901d5a */
[----:B------:R-:W-:Y:S05]  /*13670*/  @P2 STS.128 [R219+0xb800], RZ ;  /* 0x00b800ffdb002388 */ /* 0x000fea0000000c00 */
[----:B------:R-:W-:Y:S01]  /*13680*/  @!PT LDS RZ, [RZ] ;  /* 0x00000000fffff984 */ /* 0x000fe20000000800 */
[----:B------:R-:W-:Y:S01]  /*13690*/  @!PT LDS RZ, [RZ] ;  /* 0x00000000fffff984 */ /* 0x000fe20000000800 */
[----:B------:R-:W-:Y:S01]  /*136a0*/  @!PT LDS RZ, [RZ] ;  /* 0x00000000fffff984 */ /* 0x000fe20000000800 */
[----:B------:R3:W-:Y:S05]  /*136b0*/  @!P2 LDGSTS.E.BYPASS.LTC128B.128 [R219+0xb800], [R6.64+0x80] ;  /* 0x0b80008006dbafae */ /* 0x0007ea000b901d5a */
[----:B------:R-:W-:Y:S05]  /*136c0*/  LDSM.16.M88.4 R32, [R206] ;  /* 0x00000000ce20783b */ /* 0x000fea0000000200 */
[----:B------:R-:W3:Y:S05]  /*136d0*/  LDSM.16.M88.4 R16, [R204+0x8000] ;  /* 0x00800000cc10783b */ /* 0x000eea0000000200 */
[----:B------:R-:W2:Y:S05]  /*136e0*/  LDSM.16.M88.4 R28, [R206+0x2000] ;  /* 0x00200000ce1c783b */ /* 0x000eaa0000000200 */
[----:B------:R-:W4:Y:S05]  /*136f0*/  LDSM.16.M88.4 R132, [R204+0x8800] ;  /* 0x00880000cc84783b */ /* 0x000f2a0000000200 */
[----:B------:R-:W0:Y:S05]  /*13700*/  LDGDEPBAR ;  /* 0x00000000000079af */ /* 0x000e2a0000000000 */
[----:B------:R-:W-:Y:S05]  /*13710*/  LDSM.16.M88.4 R172, [R208] ;  /* 0x00000000d0ac783b */ /* 0x000fea0000000200 */
[----:B------:R-:W5:Y:S05]  /*13720*/  LDSM.16.M88.4 R176, [R215] ;  /* 0x00000000d7b0783b */ /* 0x000f6a0000000200 */
[----:B------:R-:W4:Y:S05]  /*13730*/  LDSM.16.M88.4 R180, [R208+0x2000] ;  /* 0x00200000d0b4783b */ /* 0x000f2a0000000200 */
[----:B------:R-:W5:Y:S01]  /*13740*/  LDSM.16.M88.4 R184, [R218] ;  /* 0x00000000dab8783b */ /* 0x000f620000000200 */
[-C--:B---3--:R-:W-:Y:S04]  /*13750*/  HMMA.16816.F32.BF16 R4, R32, R16.reuse, RZ ;  /* 0x000000102004723c */ /* 0x088fe800000418ff */
[----:B------:R-:W-:Y:S05]  /*13760*/  LDSM.16.M88.4 R188, [R214] ;  /* 0x00000000d6bc783b */ /* 0x000fea0000000200 */
[----:B------:R-:W3:Y:S01]  /*13770*/  LDSM.16.M88.4 R192, [R213+0x8000] ;  /* 0x00800000d5c0783b */ /* 0x000ee20000000200 */
[C---:B--2---:R-:W-:Y:S04]  /*13780*/  HMMA.16816.F32.BF16 R8, R28.reuse, R16, RZ ;  /* 0x000000101c08723c */ /* 0x044fe800000418ff */
[----:B------:R-:W2:Y:S04]  /*13790*/  LDSM.16.M88.4 R196, [R214+0x2000] ;  /* 0x00200000d6c4783b */ /* 0x000ea80000000200 */
[-C--:B-1----:R-:W-:Y:S01]  /*137a0*/  HMMA.16816.F32.BF16 R12, R28, R18.reuse, RZ ;  /* 0x000000121c0c723c */ /* 0x082fe200000418ff */
[----:B------:R-:W-:Y:S07]  /*137b0*/  LDSM.16.M88.4 R200, [R212+0x2000] ;  /* 0x00200000d4c8783b */ /* 0x000fee0000000200 */
[C---:B------:R-:W-:Y:S08]  /*137c0*/  HMMA.16816.F32.BF16 R16, R32.reuse, R18, RZ ;  /* 0x000000122010723c */ /* 0x040ff000000418ff */
[-C--:B----4-:R-:W-:Y:S08]  /*137d0*/  HMMA.16816.F32.BF16 R20, R32, R132.reuse, RZ ;  /* 0x000000842014723c */ /* 0x090ff000000418ff */
[C---:B------:R-:W-:Y:S08]  /*137e0*/  HMMA.16816.F32.BF16 R24, R28.reuse, R132, RZ ;  /* 0x000000841c18723c */ /* 0x040ff000000418ff */
[-C--:B------:R-:W-:Y:S08]  /*137f0*/  HMMA.16816.F32.BF16 R28, R28, R134.reuse, RZ ;  /* 0x000000861c1c723c */ /* 0x080ff000000418ff */
[----:B------:R-:W-:Y:S01]  /*13800*/  HMMA.16816.F32.BF16 R32, R32, R134, RZ ;  /* 0x000000862020723c */ /* 0x000fe200000418ff */
[----:B------:R-:W1:Y:S07]  /*13810*/  LDSM.16.M88.4 R132, [R213+0x8800] ;  /* 0x00880000d584783b */ /* 0x000e6e0000000200 */
[-C--:B-----5:R-:W-:Y:S08]  /*13820*/  HMMA.16816.F32.BF16 R4, R172, R176.reuse, R4 ;  /* 0x000000b0ac04723c */ /* 0x0a0ff00000041804 */
[C---:B------:R-:W-:Y:S08]  /*13830*/  HMMA.16816.F32.BF16 R8, R180.reuse, R176, R8 ;  /* 0x000000b0b408723c */ /* 0x040ff00000041808 */
[-C--:B------:R-:W-:Y:S08]  /*13840*/  HMMA.16816.F32.BF16 R12, R180, R178.reuse, R12 ;  /* 0x000000b2b40c723c */ /* 0x080ff0000004180c */
[C---:B------:R-:W-:Y:S01]  /*13850*/  HMMA.16816.F32.BF16 R16, R172.reuse, R178, R16 ;  /* 0x000000b2ac10723c */ /* 0x040fe20000041810 */
[----:B------:R-:W-:Y:S07]  /*13860*/  LDSM.16.M88.4 R176, [R212] ;  /* 0x00000000d4b0783b */ /* 0x000fee0000000200 */
[-C--:B------:R-:W-:Y:S08]  /*13870*/  HMMA.16816.F32.BF16 R20, R172, R184.reuse, R20 ;  /* 0x000000b8ac14723c */ /* 0x080ff00000041814 */
[C---:B------:R-:W-:Y:S08]  /*13880*/  HMMA.16816.F32.BF16 R24, R180.reuse, R184, R24 ;  /* 0x000000b8b418723c */ /* 0x040ff00000041818 */
[-C--:B------:R-:W-:Y:S01]  /*13890*/  HMMA.16816.F32.BF16 R28, R180, R186.reuse, R28 ;  /* 0x000000bab41c723c */ /* 0x080fe2000004181c */
[----:B------:R-:W4:Y:S07]  /*138a0*/  LDSM.16.M88.4 R180, [R211] ;  /* 0x00000000d3b4783b */ /* 0x000f2e0000000200 */
[----:B------:R-:W-:Y:S01]  /*138b0*/  HMMA.16816.F32.BF16 R32, R172, R186, R32 ;  /* 0x000000baac20723c */ /* 0x000fe20000041820 */
[----:B------:R-:W5:Y:S05]  /*138c0*/  LDSM.16.M88.4 R172, [R211+0x800] ;  /* 0x00080000d3ac783b */ /* 0x000f6a0000000200 */
[----:B------:R-:W-:Y:S02]  /*138d0*/  LDSM.16.M88.4 R184, [R206+0x4000] ;  /* 0x00400000ceb8783b */ /* 0x000fe40000000200 */
[-C--:B---3--:R-:W-:Y:S08]  /*138e0*/  HMMA.16816.F32.BF16 R4, R188, R192.reuse, R4 ;  /* 0x000000c0bc04723c */ /* 0x088ff00000041804 */
[C---:B--2---:R-:W-:Y:S08]  /*138f0*/  HMMA.16816.F32.BF16 R8, R196.reuse, R192, R8 ;  /* 0x000000c0c408723c */ /* 0x044ff00000041808 */
        /* <DEDUP_REMOVED lines=8> */
[----:B------:R-:W3:Y:S05]  /*13980*/  LDSM.16.M88.4 R132, [R204+0x9800] ;  /* 0x00980000cc84783b */ /* 0x000eea0000000200 */
[----:B------:R-:W-:Y:S02]  /*13990*/  LDSM.16.M88.4 R188, [R217] ;  /* 0x00000000d9bc783b */ /* 0x000fe40000000200 */
[-C--:B----4-:R-:W-:Y:S08]  /*139a0*/  HMMA.16816.F32.BF16 R4, R176, R180.reuse, R4 ;  /* 0x000000b4b004723c */ /* 0x090ff00000041804 */
[C---:B------:R-:W-:Y:S08]  /*139b0*/  HMMA.16816.F32.BF16 R8, R200.reuse, R180, R8 ;  /* 0x000000b4c808723c */ /* 0x040ff00000041808 */
[-C--:B------:R-:W-:Y:S08]  /*139c0*/  HMMA.16816.F32.BF16 R12, R200, R182.reuse, R12 ;  /* 0x000000b6c80c723c */ /* 0x080ff0000004180c */
[C---:B------:R-:W-:Y:S01]  /*139d0*/  HMMA.16816.F32.BF16 R16, R176.reuse, R182, R16 ;  /* 0x000000b6b010723c */ /* 0x040fe20000041810 */
[----:B------:R-:W4:Y:S07]  /*139e0*/  LDSM.16.M88.4 R180, [R208+0x4000] ;  /* 0x00400000d0b4783b */ /* 0x000f2e0000000200 */
[-C--:B-----5:R-:W-:Y:S08]  /*139f0*/  HMMA.16816.F32.BF16 R20, R176, R172.reuse, R20 ;  /* 0x000000acb014723c */ /* 0x0a0ff00000041814 */
[C---:B------:R-:W-:Y:S08]  /*13a00*/  HMMA.16816.F32.BF16 R24, R200.reuse, R172, R24 ;  /* 0x000000acc818723c */ /* 0x040ff00000041818 */
[-C--:B------:R-:W-:Y:S01]  /*13a10*/  HMMA.16816.F32.BF16 R28, R200, R174.reuse, R28 ;  /* 0x000000aec81c723c */ /* 0x080fe2000004181c */
[----:B------:R-:W5:Y:S07]  /*13a20*/  LDSM.16.M88.4 R200, [R208+0x6000] ;  /* 0x00600000d0c8783b */ /* 0x000f6e0000000200 */
[----:B------:R-:W-:Y:S01]  /*13a30*/  HMMA.16816.F32.BF16 R32, R176, R174, R32 ;  /* 0x000000aeb020723c */ /* 0x000fe20000041820 */
[----:B------:R-:W4:Y:S05]  /*13a40*/  LDSM.16.M88.4 R172, [R216] ;  /* 0x00000000d8ac783b */ /* 0x000f2a0000000200 */
[----:B------:R-:W-:Y:S02]  /*13a50*/  LDSM.16.M88.4 R176, [R214+0x4000] ;  /* 0x00400000d6b0783b */ /* 0x000fe40000000200 */
[-C--:B--2---:R-:W-:Y:S08]  /*13a60*/  HMMA.16816.F32.BF16 R4, R184, R192.reuse, R4 ;  /* 0x000000c0b804723c */ /* 0x084ff00000041804 */
[C---:B-1----:R-:W-:Y:S08]  /*13a70*/  HMMA.16816.F32.BF16 R8, R196.reuse, R192, R8 ;  /* 0x000000c0c408723c */ /* 0x042ff00000041808 */
[-C--:B------:R-:W-:Y:S08]  /*13a80*/  HMMA.16816.F32.BF16 R12, R196, R194.reuse, R12 ;  /* 0x000000c2c40c723c */ /* 0x080ff0000004180c */
[C---:B------:R-:W-:Y:S01]  /*13a90*/  HMMA.16816.F32.BF16 R16, R184.reuse, R194, R16 ;  /* 0x000000c2b810723c */ /* 0x040fe20000041810 */
[----:B------:R-:W1:Y:S07]  /*13aa0*/  LDSM.16.M88.4 R192, [R213+0x9000] ;  /* 0x00900000d5c0783b */ /* 0x000e6e0000000200 */
[-C--:B---3--:R-:W-:Y:S08]  /*13ab0*/  HMMA.16816.F32.BF16 R20, R184, R132.reuse, R20 ;  /* 0x00000084b814723c */ /* 0x088ff00000041814 */
[C---:B------:R-:W-:Y:S08]  /*13ac0*/  HMMA.16816.F32.BF16 R24, R196.reuse, R132, R24 ;  /* 0x00000084c418723c */ /* 0x040ff00000041818 */
[-C--:B------:R-:W-:Y:S01]  /*13ad0*/  HMMA.16816.F32.BF16 R28, R196, R134.reuse, R28 ;  /* 0x00000086c41c723c */ /* 0x080fe2000004181c */
[----:B------:R-:W2:Y:S07]  /*13ae0*/  LDSM.16.M88.4 R196, [R214+0x6000] ;  /* 0x00600000d6c4783b */ /* 0x000eae0000000200 */
[----:B------:R-:W-:Y:S01]  /*13af0*/  HMMA.16816.F32.BF16 R32, R184, R134, R32 ;  /* 0x00000086b820723c */ /* 0x000fe20000041820 */
[----:B------:R-:W3:Y:S05]  /*13b00*/  LDSM.16.M88.4 R132, [R213+0x9800] ;  /* 0x00980000d584783b */ /* 0x000eea0000000200 */
[----:B------:R-:W-:Y:S02]  /*13b10*/  LDSM.16.M88.4 R184, [R212+0x4000] ;  /* 0x00400000d4b8783b */ /* 0x000fe40000000200 */
[-C--:B----4-:R-:W-:Y:S08]  /*13b20*/  HMMA.16816.F32.BF16 R4, R180, R188.reuse, R4 ;  /* 0x000000bcb404723c */ /* 0x090ff00000041804 */
[C---:B-----5:R-:W-:Y:S08]  /*13b30*/  HMMA.16816.F32.BF16 R8, R200.reuse, R188, R8 ;  /* 0x000000bcc808723c */ /* 0x060ff00000041808 */
[-C--:B------:R-:W-:Y:S08]  /*13b40*/  HMMA.16816.F32.BF16 R12, R200, R190.reuse, R12 ;  /* 0x000000bec80c723c */ /* 0x080ff0000004180c */
[C---:B------:R-:W-:Y:S01]  /*13b50*/  HMMA.16816.F32.BF16 R16, R180.reuse, R190, R16 ;  /* 0x000000beb410723c */ /* 0x040fe20000041810 */
[----:B------:R-:W4:Y:S07]  /*13b60*/  LDSM.16.M88.4 R188, [R211+0x1000] ;  /* 0x00100000d3bc783b */ /* 0x000f2e0000000200 */
[-C--:B------:R-:W-:Y:S08]  /*13b70*/  HMMA.16816.F32.BF16 R20, R180, R172.reuse, R20 ;  /* 0x000000acb414723c */ /* 0x080ff00000041814 */
[C---:B------:R-:W-:Y:S08]  /*13b80*/  HMMA.16816.F32.BF16 R24, R200.reuse, R172, R24 ;  /* 0x000000acc818723c */ /* 0x040ff00000041818 */
[-C--:B------:R-:W-:Y:S01]  /*13b90*/  HMMA.16816.F32.BF16 R28, R200, R174.reuse, R28 ;  /* 0x000000aec81c723c */ /* 0x080fe2000004181c */
[----:B------:R-:W5:Y:S07]  /*13ba0*/  LDSM.16.M88.4 R200, [R212+0x6000] ;  /* 0x00600000d4c8783b */ /* 0x000f6e0000000200 */
[----:B------:R-:W-:Y:S01]  /*13bb0*/  HMMA.16816.F32.BF16 R32, R180, R174, R32 ;  /* 0x000000aeb420723c */ /* 0x000fe20000041820 */
[----:B------:R-:W4:Y:S01]  /*13bc0*/  LDSM.16.M88.4 R172, [R211+0x1800] ;  /* 0x00180000d3ac783b */ /* 0x000f220000000200 */
[----:B------:R-:W-:Y:S04]  /*13bd0*/  DEPBAR.LE SB0, 0x0 ;  /* 0x000080000000791a */ /* 0x000fe80000000000 */
[----:B------:R-:W-:Y:S02]  /*13be0*/  BAR.SYNC.DEFER_BLOCKING 0x0 ;  /* 0x0000000000007b1d */ /* 0x000fe40000010000 */
[-C--:B-1----:R-:W-:Y:S08]  /*13bf0*/  HMMA.16816.F32.BF16 R4, R176, R192.reuse, R4 ;  /* 0x000000c0b004723c */ /* 0x082ff00000041804 */
[C---:B--2---:R-:W-:Y:S08]  /*13c00*/  HMMA.16816.F32.BF16 R8, R196.reuse, R192, R8 ;  /* 0x000000c0c408723c */ /* 0x044ff00000041808 */
[-C--:B------:R-:W-:Y:S08]  /*13c10*/  HMMA.16816.F32.BF16 R12, R196, R194.reuse, R12 ;  /* 0x000000c2c40c723c */ /* 0x080ff0000004180c */
[C---:B------:R-:W-:Y:S08]  /*13c20*/  HMMA.16816.F32.BF16 R16, R176.reuse, R194, R16 ;  /* 0x000000c2b010723c */ /* 0x040ff00000041810 */
[-C--:B---3--:R-:W-:Y:S08]  /*13c30*/  HMMA.16816.F32.BF16 R20, R176, R132.reuse, R20 ;  /* 0x00000084b014723c */ /* 0x088ff00000041814 */
[C---:B------:R-:W-:Y:S08]  /*13c40*/  HMMA.16816.F32.BF16 R24, R196.reuse, R132, R24 ;  /* 0x00000084c418723c */ /* 0x040ff00000041818 */
[-C--:B------:R-:W-:Y:S08]  /*13c50*/  HMMA.16816.F32.BF16 R28, R196, R134.reuse, R28 ;  /* 0x00000086c41c723c */ /* 0x080ff0000004181c */
[----:B------:R-:W-:Y:S08]  /*13c60*/  HMMA.16816.F32.BF16 R32, R176, R134, R32 ;  /* 0x00000086b020723c */ /* 0x000ff00000041820 */
[-C--:B----4-:R-:W-:Y:S08]  /*13c70*/  HMMA.16816.F32.BF16 R4, R184, R188.reuse, R4 ;  /* 0x000000bcb804723c */ /* 0x090ff00000041804 */
[C---:B-----5:R-:W-:Y:S08]  /*13c80*/  HMMA.16816.F32.BF16 R8, R200.reuse, R188, R8 ;  /* 0x000000bcc808723c */ /* 0x060ff00000041808 */
[-C--:B------:R-:W-:Y:S08]  /*13c90*/  HMMA.16816.F32.BF16 R12, R200, R190.reuse, R12 ;  /* 0x000000bec80c723c */ /* 0x080ff0000004180c */
[C---:B------:R-:W-:Y:S08]  /*13ca0*/  HMMA.16816.F32.BF16 R16, R184.reuse, R190, R16 ;  /* 0x000000beb810723c */ /* 0x040ff00000041810 */
[-C--:B------:R-:W-:Y:S08]  /*13cb0*/  HMMA.16816.F32.BF16 R20, R184, R172.reuse, R20 ;  /* 0x000000acb814723c */ /* 0x080ff00000041814 */
[C---:B------:R-:W-:Y:S08]  /*13cc0*/  HMMA.16816.F32.BF16 R24, R200.reuse, R172, R24 ;  /* 0x000000acc818723c */ /* 0x040ff00000041818 */
[-C--:B------:R-:W-:Y:S08]  /*13cd0*/  HMMA.16816.F32.BF16 R28, R200, R174.reuse, R28 ;  /* 0x000000aec81c723c */ /* 0x080ff0000004181c */
[----:B------:R-:W-:Y:S01]  /*13ce0*/  HMMA.16816.F32.BF16 R32, R184, R174, R32 ;  /* 0x000000aeb820723c */ /* 0x000fe20000041820 */
[----:B------:R-:W-:-:S07]  /*13cf0*/  @P4 BRA `(.L_x_817) ;  /* 0xfffff47000004947 */ /* 0x000fce000383ffff */
.L_x_816:
        /* <DEDUP_REMOVED lines=16> */
[----:B-1----:R-:W-:Y:S01]  /*13e00*/  SHFL.BFLY PT, R135, R136, 0x2, 0x1f ;  /* 0x0c401f0088877f89 */ /* 0x002fe200000e0000 */
[----:B------:R-:W-:Y:S02]  /*13e10*/  FMNMX.FTZ R132, R23, R132, !PT ;  /* 0x0000008417847209 */ /* 0x000fe40007810000 */
[----:B------:R-:W-:Y:S02]  /*13e20*/  FMNMX.FTZ R2, R13, R2, !PT ;  /* 0x000000020d027209 */ /* 0x000fe40007810000 */
[----:B------:R-:W-:Y:S02]  /*13e30*/  FMNMX.FTZ R133, R34, R132, !PT ;  /* 0x0000008422857209 */ /* 0x000fe40007810000 */
[----:B------:R-:W-:Y:S04]  /*13e40*/  FMNMX.FTZ R2, R24, R2, !PT ;  /* 0x0000000218027209 */ /* 0x000fe80007810000 */
[----:B------:R-:W-:Y:S02]  /*13e50*/  FMNMX.FTZ R132, R25, R2, !PT ;  /* 0x0000000219847209 */ /* 0x000fe40007810000 */
[----:B------:R-:W-:Y:S02]  /*13e60*/  FMNMX.FTZ R2, R35, R133, !PT ;  /* 0x0000008523027209 */ /* 0x000fe40007810000 */
[----:B------:R-:W-:Y:S03]  /*13e70*/  FMNMX.FTZ R132, R28, R132, !PT ;  /* 0x000000841c847209 */ /* 0x000fe60007810000 */
[----:B------:R-:W-:Y:S01]  /*13e80*/  SHFL.BFLY PT, R134, R2, 0x2, 0x1f ;  /* 0x0c401f0002867f89 */ /* 0x000fe200000e0000 */
[----:B------:R-:W-:Y:S07]  /*13e90*/  FMNMX.FTZ R132, R29, R132, !PT ;  /* 0x000000841d847209 */ /* 0x000fee0007810000 */
[----:B------:R-:W1:Y:S02]  /*13ea0*/  SHFL.BFLY PT, R133, R132, 0x2, 0x1f ;  /* 0x0c401f0084857f89 */ /* 0x000e6400000e0000 */
[----:B-1----:R-:W-:Y:S02]  /*13eb0*/  FMNMX.FTZ R132, R132, R133, !PT ;  /* 0x0000008584847209 */ /* 0x002fe40007810000 */
[----:B------:R-:W-:Y:S02]  /*13ec0*/  FMNMX.FTZ R136, R136, R135, !PT ;  /* 0x0000008788887209 */ /* 0x000fe40007810000 */
[----:B------:R-:W-:Y:S02]  /*13ed0*/  FMNMX.FTZ R2, R2, R134, !PT ;  /* 0x0000008602027209 */ /* 0x000fe40007810000 */
[----:B------:R-:W1:Y:S08]  /*13ee0*/  SHFL.BFLY PT, R134, R132, 0x1, 0x1f ;  /* 0x0c201f0084867f89 */ /* 0x000e7000000e0000 */
[----:B------:R-:W2:Y:S08]  /*13ef0*/  SHFL.BFLY PT, R139, R136, 0x1, 0x1f ;  /* 0x0c201f00888b7f89 */ /* 0x000eb000000e0000 */
[----:B------:R-:W3:Y:S01]  /*13f00*/  SHFL.BFLY PT, R135, R2, 0x1, 0x1f ;  /* 0x0c201f0002877f89 */ /* 0x000ee200000e0000 */
[----:B-1----:R-:W-:Y:S05]  /*13f10*/  FMNMX.FTZ R134, R132, R134, !PT ;  /* 0x0000008684867209 */ /* 0x002fea0007810000 */
[----:B------:R-:W-:Y:S01]  /*13f20*/  FMUL.FTZ R184, R134, c[0x0][0x23c] ;  /* 0x00008f0086b87a20 */ /* 0x000fe20000410000 */
[----:B--2---:R-:W-:Y:S04]  /*13f30*/  FMNMX.FTZ R136, R136, R139, !PT ;  /* 0x0000008b88887209 */ /* 0x004fe80007810000 */
[C---:B------:R-:W-:Y:S01]  /*13f40*/  FSETP.NEU.FTZ.AND P0, PT, R136.reuse, -INF , PT ;  /* 0xff8000008800780b */ /* 0x040fe20003f1d000 */
[----:B------:R-:W-:Y:S01]  /*13f50*/  FADD.FTZ R0, -R136, R0 ;  /* 0x0000000088007221 */ /* 0x000fe20000010100 */
[----:B---3--:R-:W-:Y:S03]  /*13f60*/  FMNMX.FTZ R135, R2, R135, !PT ;  /* 0x0000008702877209 */ /* 0x008fe60007810000 */
[----:B------:R-:W-:Y:S01]  /*13f70*/  FMUL.FTZ R0, R0, c[0x0][0x23c] ;  /* 0x00008f0000007a20 */ /* 0x000fe20000410000 */
[----:B------:R-:W-:Y:S03]  /*13f80*/  FMNMX.FTZ R2, R10, R138, !PT ;  /* 0x0000008a0a027209 */ /* 0x000fe60007810000 */
[----:B------:R1:W2:Y:S01]  /*13f90*/  MUFU.EX2 R133, R0 ;  /* 0x0000000000857308 */ /* 0x0002a20000000800 */
[----:B------:R-:W-:Y:S01]  /*13fa0*/  FMNMX.FTZ R2, R11, R2, !PT ;  /* 0x000000020b027209 */ /* 0x000fe20007810000 */
[----:B------:R-:W-:Y:S03]  /*13fb0*/  FMUL.FTZ R139, R135, c[0x0][0x23c] ;  /* 0x00008f00878b7a20 */ /* 0x000fe60000410000 */
[----:B------:R-:W-:Y:S04]  /*13fc0*/  FMNMX.FTZ R2, R14, R2, !PT ;  /* 0x000000020e027209 */ /* 0x000fe80007810000 */
[----:B------:R-:W-:Y:S01]  /*13fd0*/  FMNMX.FTZ R2, R15, R2, !PT ;  /* 0x000000020f027209 */ /* 0x000fe20007810000 */
[----:B-1----:R-:W-:Y:S02]  /*13fe0*/  FADD.FTZ R0, -R135, R3 ;  /* 0x0000000387007221 */ /* 0x002fe40000010100 */
[C---:B--2---:R-:W-:Y:S02]  /*13ff0*/  FMUL.FTZ R36, R133.reuse, R36 ;  /* 0x0000002485247220 */ /* 0x044fe40000410000 */
        /* <DEDUP_REMOVED lines=18> */
[C---:B--2---:R-:W-:Y:S01]  /*14120*/  FMUL.FTZ R38, R132.reuse, R38 ;  /* 0x0000002684267220 */ /* 0x044fe20000410000 */
        /* <DEDUP_REMOVED lines=10> */
[----:B------:R3:W-:Y:S01]  /*141d0*/  MUFU.EX2 R235, R4 ;  /* 0x0000000400eb7308 */ /* 0x0007e20000000800 */
[----:B------:R-:W-:Y:S01]  /*141e0*/  FFMA.FTZ R19, R19, c[0x0][0x23c], -R139 ;  /* 0x00008f0013137a23 */ /* 0x000fe2000001088b */
[----:B------:R-:W-:Y:S01]  /*141f0*/  FSEL R184, R184, RZ, P0 ;  /* 0x000000ffb8b87208 */ /* 0x000fe20000000000 */
[----:B------:R-:W-:Y:S02]  /*14200*/  FFMA.FTZ R5, R5, c[0x0][0x23c], -R137 ;  /* 0x00008f0005057a23 */ /* 0x000fe40000010889 */
[--C-:B------:R-:W-:Y:S02]  /*14210*/  FFMA.FTZ R6, R6, c[0x0][0x23c], -R139.reuse ;  /* 0x00008f0006067a23 */ /* 0x100fe4000001088b */
[----:B------:R-:W-:Y:S02]  /*14220*/  FFMA.FTZ R7, R7, c[0x0][0x23c], -R139 ;  /* 0x00008f0007077a23 */ /* 0x000fe4000001088b */
[--C-:B------:R-:W-:Y:S01]  /*14230*/  FFMA.FTZ R8, R8, c[0x0][0x23c], -R184.reuse ;  /* 0x00008f0008087a23 */ /* 0x100fe200000108b8 */
[----:B------:R4:W-:Y:S01]  /*14240*/  MUFU.EX2 R239, R16 ;  /* 0x0000001000ef7308 */ /* 0x0009e20000000800 */
[--C-:B------:R-:W-:Y:S01]  /*14250*/  FFMA.FTZ R9, R9, c[0x0][0x23c], -R184.reuse ;  /* 0x00008f0009097a23 */ /* 0x100fe200000108b8 */
[----:B-1----:R-:W-:Y:S01]  /*14260*/  FMNMX.FTZ R0, R26, R2, !PT ;  /* 0x000000021a007209 */ /* 0x002fe20007810000 */
[--C-:B------:R-:W-:Y:S02]  /*14270*/  FFMA.FTZ R12, R12, c[0x0][0x23c], -R184.reuse ;  /* 0x00008f000c0c7a23 */ /* 0x100fe400000108b8 */
[----:B------:R-:W-:Y:S01]  /*14280*/  FFMA.FTZ R13, R13, c[0x0][0x23c], -R184 ;  /* 0x00008f000d0d7a23 */ /* 0x000fe200000108b8 */
[----:B------:R-:W-:Y:S01]  /*14290*/  FMNMX.FTZ R0, R27, R0, !PT ;  /* 0x000000001b007209 */ /* 0x000fe20007810000 */
[C---:B--2---:R-:W-:Y:S03]  /*142a0*/  FMUL.FTZ R40, R3.reuse, R40 ;  /* 0x0000002803287220 */ /* 0x044fe60000410000 */
[----:B------:R1:W-:Y:S01]  /*142b0*/  MUFU.EX2 R236, R18 ;  /* 0x0000001200ec7308 */ /* 0x0003e20000000800 */
[----:B------:R-:W-:Y:S01]  /*142c0*/  FMNMX.FTZ R0, R30, R0, !PT ;  /* 0x000000001e007209 */ /* 0x000fe20007810000 */
[C---:B------:R-:W-:Y:S01]  /*142d0*/  FMUL.FTZ R41, R3.reuse, R41 ;  /* 0x0000002903297220 */ /* 0x040fe20000410000 */
[----:B---3--:R-:W-:Y:S01]  /*142e0*/  MOV R4, UR31 ;  /* 0x0000001f00047c02 */ /* 0x008fe20008000f00 */
[----:B------:R-:W-:Y:S01]  /*142f0*/  FMUL.FTZ R44, R3, R44 ;  /* 0x0000002c032c7220 */ /* 0x000fe20000410000 */
[----:B------:R-:W-:Y:S01]  /*14300*/  FMNMX.FTZ R0, R31, R0, !PT ;  /* 0x000000001f007209 */ /* 0x000fe20007810000 */
[----:B------:R-:W-:Y:S01]  /*14310*/  FMUL.FTZ R45, R3, R45 ;  /* 0x0000002d032d7220 */ /* 0x000fe20000410000 */
[----:B------:R-:W-:Y:S01]  /*14320*/  LOP3.LUT R4, R221, UR28, R4, 0x96, !PT ;  /* 0x0000001cdd047c12 */ /* 0x000fe2000f8e9604 */
[C---:B------:R-:W-:Y:S02]  /*14330*/  FMUL.FTZ R50, R132.reuse, R50 ;  /* 0x0000003284327220 */ /* 0x040fe40000410000 */
[----:B------:R2:W-:Y:S01]  /*14340*/  MUFU.EX2 R237, R19 ;  /* 0x0000001300ed7308 */ /* 0x0005e20000000800 */
[----:B------:R-:W3:Y:S01]  /*14350*/  SHFL.BFLY PT, R2, R0, 0x2, 0x1f ;  /* 0x0c401f0000027f89 */ /* 0x000ee200000e0000 */
[----:B------:R-:W-:Y:S01]  /*14360*/  FMUL.FTZ R51, R132, R51 ;  /* 0x0000003384337220 */ /* 0x000fe20000410000 */
[----:B------:R-:W-:Y:S01]  /*14370*/  UIADD3 UR28, UR28, -0x1, URZ ;  /* 0xffffffff1c1c7890 */ /* 0x000fe2000fffe03f */
[--C-:B----4-:R-:W-:Y:S01]  /*14380*/  LOP3.LUT R16, R227, UR14, R220.reuse, 0x96, !PT ;  /* 0x0000000ee3107c12 */ /* 0x110fe2000f8e96dc */
[----:B------:R-:W-:Y:S04]  /*14390*/  IMAD.WIDE.U32 R172, R4, -0x326172a9, RZ ;  /* 0xcd9e8d5704ac7825 */ /* 0x000fe800078e00ff */
[C---:B------:R-:W-:Y:S01]  /*143a0*/  FMUL.FTZ R54, R132.reuse, R54 ;  /* 0x0000003684367220 */ /* 0x040fe20000410000 */
[----:B------:R4:W5:Y:S01]  /*143b0*/  MUFU.EX2 R238, R17 ;  /* 0x0000001100ee7308 */ /* 0x0009620000000800 */
[C---:B------:R-:W-:Y:S02]  /*143c0*/  FMUL.FTZ R55, R132.reuse, R55 ;  /* 0x0000003784377220 */ /* 0x040fe40000410000 */
[----:B------:R-:W-:Y:S01]  /*143d0*/  FMUL.FTZ R56, R3, R56 ;  /* 0x0000003803387220 */ /* 0x000fe20000410000 */
[----:B-1----:R-:W-:Y:S01]  /*143e0*/  LOP3.LUT R18, R229, UR14, R220, 0x96, !PT ;  /* 0x0000000ee5127c12 */ /* 0x002fe2000f8e96dc */
[C---:B------:R-:W-:Y:S02]  /*143f0*/  FMUL.FTZ R57, R3.reuse, R57 ;  /* 0x0000003903397220 */ /* 0x040fe40000410000 */
[C---:B------:R-:W-:Y:S02]  /*14400*/  FMUL.FTZ R60, R3.reuse, R60 ;  /* 0x0000003c033c7220 */ /* 0x040fe40000410000 */
[----:B------:R-:W-:Y:S01]  /*14410*/  FMUL.FTZ R61, R3, R61 ;  /* 0x0000003d033d7220 */ /* 0x000fe20000410000 */
[----:B------:R1:W1:Y:S01]  /*14420*/  MUFU.EX2 R234, R5 ;  /* 0x0000000500ea7308 */ /* 0x0002620000000800 */
[C---:B------:R-:W-:Y:S02]  /*14430*/  FMUL.FTZ R66, R132.reuse, R66 ;  /* 0x0000004284427220 */ /* 0x040fe40000410000 */
[----:B------:R-:W-:Y:S01]  /*14440*/  FMUL.FTZ R67, R132, R67 ;  /* 0x0000004384437220 */ /* 0x000fe20000410000 */
[----:B---3--:R-:W-:Y:S01]  /*14450*/  FMNMX.FTZ R0, R0, R2, !PT ;  /* 0x0000000200007209 */ /* 0x008fe20007810000 */
[----:B--2---:R-:W-:Y:S04]  /*14460*/  IMAD.WIDE.U32 R18, R18, -0x326172a9, RZ ;  /* 0xcd9e8d5712127825 */ /* 0x004fe800078e00ff */
[----:B------:R-:W2:Y:S01]  /*14470*/  SHFL.BFLY PT, R2, R0, 0x1, 0x1f ;  /* 0x0c201f0000027f89 */ /* 0x000ea200000e0000 */
[----:B------:R3:W-:Y:S01]  /*14480*/  MUFU.EX2 R233, R6 ;  /* 0x0000000600e97308 */ /* 0x0007e20000000800 */
[----:B------:R-:W-:Y:S01]  /*14490*/  LOP3.LUT R4, R19, UR13, R172, 0x96, !PT ;  /* 0x0000000d13047c12 */ /* 0x000fe2000f8e96ac */
[----:B------:R-:W-:Y:S01]  /*144a0*/  FMUL.FTZ R70, R132, R70 ;  /* 0x0000004684467220 */ /* 0x000fe20000410000 */
[----:B------:R-:W-:Y:S01]  /*144b0*/  LOP3.LUT R19, R173, UR15, R242, 0x96, !PT ;  /* 0x0000000fad137c12 */ /* 0x000fe2000f8e96f2 */
[----:B----4-:R-:W-:Y:S04]  /*144c0*/  IMAD.WIDE.U32 R16, R16, -0x326172a9, RZ ;  /* 0xcd9e8d5710107825 */ /* 0x010fe800078e00ff */
[----:B------:R-:W-:Y:S01]  /*144d0*/  IMAD.WIDE.U32 R174, R19, -0x2daee0ad, RZ ;  /* 0xd2511f5313ae7825 */ /* 0x000fe200078e00ff */
[----:B------:R-:W-:Y:S01]  /*144e0*/  LOP3.LUT R172, R17, UR13, R172, 0x96, !PT ;  /* 0x0000000d11ac7c12 */ /* 0x000fe2000f8e96ac */
[----:B------:R4:W4:Y:S02]  /*144f0*/  MUFU.EX2 R232, R7 ;  /* 0x0000000700e87308 */ /* 0x0009240000000800 */
[----:B------:R-:W-:Y:S01]  /*14500*/  FMUL.FTZ R19, R132, R155 ;  /* 0x0000009b84137220 */ /* 0x000fe20000410000 */
[----:B-1----:R-:W-:Y:S01]  /*14510*/  LOP3.LUT R5, R173, UR15, R244, 0x96, !PT ;  /* 0x0000000fad057c12 */ /* 0x002fe2000f8e96f4 */
[----:B------:R-:W-:Y:S04]  /*14520*/  IMAD.WIDE.U32 R172, R172, -0x2daee0ad, RZ ;  /* 0xd2511f53acac7825 */ /* 0x000fe800078e00ff */
[----:B------:R-:W-:Y:S01]  /*14530*/  IMAD.WIDE.U32 R176, R5, -0x2daee0ad, RZ ;  /* 0xd2511f5305b07825 */ /* 0x000fe200078e00ff */
[----:B------:R-:W-:Y:S01]  /*14540*/  LOP3.LUT R17, R173, UR10, R174, 0x96, !PT ;  /* 0x0000000aad117c12 */ /* 0x000fe2000f8e96ae */
[----:B------:R1:W-:Y:S02]  /*14550*/  MUFU.EX2 R231, R8 ;  /* 0x0000000800e77308 */ /* 0x0003e40000000800 */
[----:B------:R-:W-:Y:S01]  /*14560*/  IMAD.WIDE.U32 R4, R4, -0x2daee0ad, RZ ;  /* 0xd2511f5304047825 */ /* 0x000fe200078e00ff */
[----:B--2---:R-:W-:Y:S02]  /*14570*/  FMNMX.FTZ R2, R0, R2, !PT ;  /* 0x0000000200027209 */ /* 0x004fe40007810000 */
[----:B---3--:R-:W-:Y:S01]  /*14580*/  LOP3.LUT R6, R177, UR12, R228, 0x96, !PT ;  /* 0x0000000cb1067c12 */ /* 0x008fe2000f8e96e4 */
[----:B------:R-:W-:Y:S01]  /*14590*/  IMAD.WIDE.U32 R190, R17, -0x326172a9, RZ ;  /* 0xcd9e8d5711be7825 */ /* 0x000fe200078e00ff */
[C---:B------:R-:W-:Y:S02]  /*145a0*/  FSETP.NEU.FTZ.AND P0, PT, R2.reuse, -INF , PT ;  /* 0xff8000000200780b */ /* 0x040fe40003f1d000 */
[----:B------:R-:W-:Y:S01]  /*145b0*/  LOP3.LUT R5, R5, UR10, R176, 0x96, !PT ;  /* 0x0000000a05057c12 */ /* 0x000fe2000f8e96b0 */
[----:B------:R2:W-:Y:S01]  /*145c0*/  MUFU.EX2 R230, R9 ;  /* 0x0000000900e67308 */ /* 0x0005e20000000800 */
[----:B------:R-:W-:Y:S02]  /*145d0*/  FMUL.FTZ R185, R2, c[0x0][0x23c] ;  /* 0x00008f0002b97a20 */ /* 0x000fe40000410000 */
[----:B------:R-:W-:Y:S01]  /*145e0*/  IMAD.WIDE.U32 R176, R6, -0x326172a9, RZ ;  /* 0xcd9e8d5706b07825 */ /* 0x000fe200078e00ff */
[----:B----4-:R-:W-:Y:S02]  /*145f0*/  LOP3.LUT R7, R175, UR12, R226, 0x96, !PT ;  /* 0x0000000caf077c12 */ /* 0x010fe4000f8e96e2 */
[----:B------:R-:W-:Y:S01]  /*14600*/  FSEL R185, R185, RZ, P0 ;  /* 0x000000ffb9b97208 */ /* 0x000fe20000000000 */
[----:B------:R-:W-:Y:S01]  /*14610*/  IMAD.WIDE.U32 R186, R5, -0x326172a9, RZ ;  /* 0xcd9e8d5705ba7825 */ /* 0x000fe200078e00ff */
[----:B------:R-:W-:Y:S02]  /*14620*/  LOP3.LUT R6, R177, UR11, R18, 0x96, !PT ;  /* 0x0000000bb1067c12 */ /* 0x000fe4000f8e9612 */
[----:B------:R-:W-:Y:S01]  /*14630*/  MUFU.EX2 R223, R12 ;  /* 0x0000000c00df7308 */ /* 0x000fe20000000800 */
[----:B------:R-:W-:Y:S01]  /*14640*/  IMAD.WIDE.U32 R174, R7, -0x326172a9, RZ ;  /* 0xcd9e8d5707ae7825 */ /* 0x000fe200078e00ff */
[----:B------:R-:W-:Y:S02]  /*14650*/  LOP3.LUT R5, R187, UR9, R176, 0x96, !PT ;  /* 0x00000009bb057c12 */ /* 0x000fe4000f8e96b0 */
[----:B------:R-:W3:Y:S01]  /*14660*/  LDSM.16.MT88.4 R176, [R205+0xa000] ;  /* 0x00a00000cdb0783b */ /* 0x000ee20000004200 */
[--C-:B------:R-:W-:Y:S01]  /*14670*/  FFMA.FTZ R10, R10, c[0x0][0x23c], -R185.reuse ;  /* 0x00008f000a0a7a23 */ /* 0x100fe200000108b9 */
[----:B------:R-:W-:Y:S01]  /*14680*/  LOP3.LUT R0, R191, UR9, R174, 0x96, !PT ;  /* 0x00000009bf007c12 */ /* 0x000fe2000f8e96ae */
[--C-:B------:R-:W-:Y:S01]  /*14690*/  FFMA.FTZ R11, R11, c[0x0][0x23c], -R185.reuse ;  /* 0x00008f000b0b7a23 */ /* 0x100fe200000108b9 */
[----:B-1----:R-:W-:Y:S01]  /*146a0*/  LOP3.LUT R8, R175, UR11, R16, 0x96, !PT ;  /* 0x0000000baf087c12 */ /* 0x002fe2000f8e9610 */
[----:B------:R-:W-:Y:S01]  /*146b0*/  IMAD.WIDE.U32 R6, R6, -0x2daee0ad, RZ ;  /* 0xd2511f5306067825 */ /* 0x000fe200078e00ff */
[----:B------:R1:W-:Y:S03]  /*146c0*/  MUFU.EX2 R225, R10 ;  /* 0x0000000a00e17308 */ /* 0x0003e60000000800 */
[----:B------:R-:W-:Y:S04]  /*146d0*/  IMAD.WIDE.U32 R192, R0, -0x2daee0ad, RZ ;  /* 0xd2511f5300c07825 */ /* 0x000fe800078e00ff */
[----:B--2---:R-:W-:Y:S03]  /*146e0*/  IMAD.WIDE.U32 R8, R8, -0x2daee0ad, RZ ;  /* 0xd2511f5308087825 */ /* 0x004fe600078e00ff */
[----:B------:R2:W-:Y:S01]  /*146f0*/  MUFU.EX2 R224, R11 ;  /* 0x0000000b00e07308 */ /* 0x0005e20000000800 */
[----:B------:R-:W-:Y:S01]  /*14700*/  IMAD.WIDE.U32 R188, R5, -0x2daee0ad, RZ ;  /* 0xd2511f5305bc7825 */ /* 0x000fe200078e00ff */
[----:B------:R-:W-:Y:S02]  /*14710*/  LOP3.LUT R5, R7, UR8, R4, 0x96, !PT ;  /* 0x0000000807057c12 */ /* 0x000fe4000f8e9604 */
[----:B------:R-:W-:Y:S01]  /*14720*/  LOP3.LUT R4, R193, UR6, R8, 0x96, !PT ;  /* 0x00000006c1047c12 */ /* 0x000fe2000f8e9608 */
[--C-:B------:R-:W-:Y:S01]  /*14730*/  FFMA.FTZ R14, R14, c[0x0][0x23c], -R185.reuse ;  /* 0x00008f000e0e7a23 */ /* 0x100fe200000108b9 */
[----:B------:R-:W-:Y:S01]  /*14740*/  LOP3.LUT R6, R189, UR6, R6, 0x96, !PT ;  /* 0x00000006bd067c12 */ /* 0x000fe2000f8e9606 */
[----:B------:R-:W-:Y:S01]  /*14750*/  IMAD.WIDE.U32 R194, R5, -0x326172a9, RZ ;  /* 0xcd9e8d5705c27825 */ /* 0x000fe200078e00ff */
[----:B------:R-:W-:Y:S02]  /*14760*/  LOP3.LUT R9, R9, UR8, R172, 0x96, !PT ;  /* 0x0000000809097c12 */ /* 0x000fe4000f8e96ac */
[----:B------:R4:W-:Y:S01]  /*14770*/  MUFU.EX2 R222, R13 ;  /* 0x0000000d00de7308 */ /* 0x0009e20000000800 */
[----:B------:R-:W-:Y:S04]  /*14780*/  IMAD.WIDE.U32 R4, R4, -0x326172a9, RZ ;  /* 0xcd9e8d5704047825 */ /* 0x000fe800078e00ff */
[----:B------:R-:W-:Y:S01]  /*14790*/  IMAD.WIDE.U32 R196, R9, -0x326172a9, RZ ;  /* 0xcd9e8d5709c47825 */ /* 0x000fe200078e00ff */
[C---:B------:R-:W-:Y:S02]  /*147a0*/  LOP3.LUT R0, R4.reuse, 0xffff, RZ, 0xc0, !PT ;  /* 0x0000ffff04007812 */ /* 0x040fe400078ec0ff */
[----:B-1----:R-:W-:Y:S01]  /*147b0*/  LOP3.LUT R10, R4, 0xff, RZ, 0xc0, !PT ;  /* 0x000000ff040a7812 */ /* 0x002fe200078ec0ff */
[----:B------:R-:W-:Y:S01]  /*147c0*/  IMAD.WIDE.U32 R6, R6, -0x326172a9, RZ ;  /* 0xcd9e8d5706067825 */ /* 0x000fe200078e00ff */
[----:B------:R-:W-:Y:S01]  /*147d0*/  LOP3.LUT R5, R5, UR16, R196, 0x96, !PT ;  /* 0x0000001005057c12 */ /* 0x000fe2000f8e96c4 */
[----:B------:R-:W-:Y:S01]  /*147e0*/  MUFU.EX2 R203, R14 ;  /* 0x0000000e00cb7308 */ /* 0x000fe20000000800 */
[----:B------:R-:W-:Y:S01]  /*147f0*/  SHF.R.U32.HI R0, RZ, 0x8, R0 ;  /* 0x00000008ff007819 */ /* 0x000fe20000011600 */
[----:B------:R-:W-:Y:S01]  /*14800*/  FFMA.FTZ R15, R15, c[0x0][0x23c], -R185 ;  /* 0x00008f000f0f7a23 */ /* 0x000fe200000108b9 */
[----:B------:R-:W-:Y:S01]  /*14810*/  LOP3.LUT R8, R6, 0xffff, RZ, 0xc0, !PT ;  /* 0x0000ffff06087812 */ /* 0x000fe200078ec0ff */
[C---:B------:R-:W-:Y:S01]  /*14820*/  FMUL.FTZ R18, R132.reuse, R154 ;  /* 0x0000009a84127220 */ /* 0x040fe20000410000 */
[----:B------:R-:W-:Y:S01]  /*14830*/  SHF.R.U32.HI R16, RZ, 0x10, R6 ;  /* 0x00000010ff107819 */ /* 0x000fe20000011606 */
[----:B------:R-:W-:Y:S01]  /*14840*/  FMUL.FTZ R71, R132, R71 ;  /* 0x0000004784477220 */ /* 0x000fe20000410000 */
[----:B------:R-:W-:Y:S01]  /*14850*/  LOP3.LUT R17, R6, 0xff, RZ, 0xc0, !PT ;  /* 0x000000ff06117812 */ /* 0x000fe200078ec0ff */
[C---:B------:R-:W-:Y:S01]  /*14860*/  FMUL.FTZ R72, R3.reuse, R72 ;  /* 0x0000004803487220 */ /* 0x040fe20000410000 */
[----:B------:R-:W-:Y:S01]  /*14870*/  SHF.R.U32.HI R8, RZ, 0x8, R8 ;  /* 0x00000008ff087819 */ /* 0x000fe20000011608 */
[----:B------:R-:W-:Y:S01]  /*14880*/  MUFU.EX2 R202, R15 ;  /* 0x0000000f00ca7308 */ /* 0x000fe20000000800 */
[----:B--2---:R-:W-:Y:S01]  /*14890*/  SHF.R.U32.HI R11, RZ, 0x18, R6 ;  /* 0x00000018ff0b7819 */ /* 0x004fe20000011606 */
[----:B------:R-:W-:Y:S01]  /*148a0*/  FMUL.FTZ R73, R3, R73 ;  /* 0x0000004903497220 */ /* 0x000fe20000410000 */
[----:B------:R-:W-:Y:S01]  /*148b0*/  LOP3.LUT R6, R7, UR16, R194, 0x96, !PT ;  /* 0x0000001007067c12 */ /* 0x000fe2000f8e96c2 */
[C---:B----4-:R-:W-:Y:S01]  /*148c0*/  FMUL.FTZ R13, R3.reuse, R149 ;  /* 0x00000095030d7220 */ /* 0x050fe20000410000 */
[----:B------:R-:W-:Y:S01]  /*148d0*/  LOP3.LUT R7, R16, 0xff, RZ, 0xc0, !PT ;  /* 0x000000ff10077812 */ /* 0x000fe200078ec0ff */
[C---:B------:R-:W-:Y:S01]  /*148e0*/  FMUL.FTZ R76, R3.reuse, R76 ;  /* 0x0000004c034c7220 */ /* 0x040fe20000410000 */
[----:B------:R-:W-:Y:S01]  /*148f0*/  PRMT R16, R10, 0x5410, R0 ;  /* 0x000054100a107816 */ /* 0x000fe20000000000 */
[----:B------:R-:W-:Y:S01]  /*14900*/  FMUL.FTZ R77, R3, R77 ;  /* 0x0000004d034d7220 */ /* 0x000fe20000410000 */
[----:B------:R-:W-:Y:S01]  /*14910*/  LOP3.LUT R0, R5, 0xffff, RZ, 0xc0, !PT ;  /* 0x0000ffff05007812 */ /* 0x000fe200078ec0ff */
[C---:B------:R-:W-:Y:S01]  /*14920*/  FMUL.FTZ R82, R132.reuse, R82 ;  /* 0x0000005284527220 */ /* 0x040fe20000410000 */
[----:B------:R-:W-:Y:S01]  /*14930*/  PRMT R17, R17, 0x5410, R8 ;  /* 0x0000541011117816 */ /* 0x000fe20000000008 */
[C---:B------:R-:W-:Y:S01]  /*14940*/  FMUL.FTZ R83, R132.reuse, R83 ;  /* 0x0000005384537220 */ /* 0x040fe20000410000 */
[----:B------:R-:W-:Y:S01]  /*14950*/  LOP3.LUT R8, R5, 0xff, RZ, 0xc0, !PT ;  /* 0x000000ff05087812 */ /* 0x000fe200078ec0ff */
[C---:B------:R-:W-:Y:S01]  /*14960*/  FMUL.FTZ R86, R132.reuse, R86 ;  /* 0x0000005684567220 */ /* 0x040fe20000410000 */
[----:B------:R-:W-:Y:S01]  /*14970*/  SHF.R.U32.HI R0, RZ, 0x8, R0 ;  /* 0x00000008ff007819 */ /* 0x000fe20000011600 */
[--C-:B------:R-:W-:Y:S01]  /*14980*/  HSET2.LE.AND R174, R17, R240.reuse, PT ;  /* 0x000000f011ae7233 */ /* 0x100fe20003803000 */
[--C-:B------:R-:W-:Y:S01]  /*14990*/  SHF.R.U32.HI R12, RZ, 0x18, R4.reuse ;  /* 0x00000018ff0c7819 */ /* 0x100fe20000011604 */
[----:B------:R-:W-:Y:S01]  /*149a0*/  FMUL.FTZ R17, R133, R153 ;  /* 0x0000009985117220 */ /* 0x000fe20000410000 */
[----:B------:R-:W-:Y:S01]  /*149b0*/  SHF.R.U32.HI R9, RZ, 0x10, R4 ;  /* 0x00000010ff097819 */ /* 0x000fe20000011604 */
[----:B------:R-:W-:Y:S01]  /*149c0*/  FMUL.FTZ R87, R132, R87 ;  /* 0x0000005784577220 */ /* 0x000fe20000410000 */
[----:B------:R-:W-:Y:S01]  /*149d0*/  PRMT R175, R7, 0x5410, R11 ;  /* 0x0000541007af7816 */ /* 0x000fe2000000000b */
[----:B------:R-:W-:Y:S01]  /*149e0*/  FFMA.FTZ R34, R34, c[0x0][0x23c], -R139 ;  /* 0x00008f0022227a23 */ /* 0x000fe2000001088b */
[----:B------:R-:W-:Y:S01]  /*149f0*/  LOP3.LUT R4, R6, 0xffff, RZ, 0xc0, !PT ;  /* 0x0000ffff06047812 */ /* 0x000fe200078ec0ff */
[----:B------:R-:W-:Y:S01]  /*14a00*/  FMUL.FTZ R88, R3, R88 ;  /* 0x0000005803587220 */ /* 0x000fe20000410000 */
[----:B------:R-:W-:Y:S01]  /*14a10*/  SHF.R.U32.HI R7, RZ, 0x10, R6 ;  /* 0x00000010ff077819 */ /* 0x000fe20000011606 */
[--C-:B------:R-:W-:Y:S01]  /*14a20*/  HSET2.LE.AND R175, R175, R240.reuse, PT ;  /* 0x000000f0afaf7233 */ /* 0x100fe20003803000 */
[----:B------:R-:W-:Y:S01]  /*14a30*/  PRMT R8, R8, 0x5410, R0 ;  /* 0x0000541008087816 */ /* 0x000fe20000000000 */
[----:B------:R-:W-:Y:S01]  /*14a40*/  FADD.FTZ R0, -R2, R138 ;  /* 0x0000008a02007221 */ /* 0x000fe20000010100 */
[----:B------:R-:W-:Y:S01]  /*14a50*/  LOP3.LUT R11, R9, 0xff, RZ, 0xc0, !PT ;  /* 0x000000ff090b7812 */ /* 0x000fe200078ec0ff */
[----:B------:R-:W-:Y:S01]  /*14a60*/  FMUL.FTZ R89, R3, R89 ;  /* 0x0000005903597220 */ /* 0x000fe20000410000 */
[----:B------:R-:W-:Y:S01]  /*14a70*/  LOP3.LUT R10, R6, 0xff, RZ, 0xc0, !PT ;  /* 0x000000ff060a7812 */ /* 0x000fe200078ec0ff */
[----:B------:R-:W-:Y:S01]  /*14a80*/  FMUL.FTZ R0, R0, c[0x0][0x23c] ;  /* 0x00008f0000007a20 */ /* 0x000fe20000410000 */
[----:B------:R-:W-:Y:S01]  /*14a90*/  SHF.R.U32.HI R9, RZ, 0x18, R6 ;  /* 0x00000018ff097819 */ /* 0x000fe20000011606 */
[--C-:B------:R-:W-:Y:S01]  /*14aa0*/  HSET2.LE.AND R180, R8, R240.reuse, PT ;  /* 0x000000f008b47233 */ /* 0x100fe20003803000 */
[----:B------:R-:W-:Y:S01]  /*14ab0*/  SHF.R.U32.HI R6, RZ, 0x8, R4 ;  /* 0x00000008ff067819 */ /* 0x000fe20000011604 */
[--C-:B------:R-:W-:Y:S01]  /*14ac0*/  HSET2.LE.AND R8, R16, R240.reuse, PT ;  /* 0x000000f010087233 */ /* 0x100fe20003803000 */
[----:B------:R-:W-:Y:S01]  /*14ad0*/  LOP3.LUT R4, R7, 0xff, RZ, 0xc0, !PT ;  /* 0x000000ff07047812 */ /* 0x000fe200078ec0ff */
[----:B------:R-:W1:Y:S01]  /*14ae0*/  MUFU.EX2 R0, R0 ;  /* 0x0000000000007308 */ /* 0x000e620000000800 */
[----:B------:R-:W-:Y:S01]  /*14af0*/  PRMT R10, R10, 0x5410, R6 ;  /* 0x000054100a0a7816 */ /* 0x000fe20000000006 */
[----:B------:R-:W-:Y:S01]  /*14b00*/  FMUL.FTZ R16, R133, R152 ;  /* 0x0000009885107220 */ /* 0x000fe20000410000 */
[----:B------:R-:W-:Y:S01]  /*14b10*/  PRMT R9, R4, 0x5410, R9 ;  /* 0x0000541004097816 */ /* 0x000fe20000000009 */
[C---:B------:R-:W-:Y:S01]  /*14b20*/  FMUL.FTZ R92, R3.reuse, R92 ;  /* 0x0000005c035c7220 */ /* 0x040fe20000410000 */
[--C-:B------:R-:W-:Y:S01]  /*14b30*/  SHF.R.U32.HI R4, RZ, 0x10, R5.reuse ;  /* 0x00000010ff047819 */ /* 0x100fe20000011605 */
[--C-:B------:R-:W-:Y:S01]  /*14b40*/  HSET2.LE.AND R172, R10, R240.reuse, PT ;  /* 0x000000f00aac7233 */ /* 0x100fe20003803000 */
[----:B------:R-:W-:Y:S01]  /*14b50*/  SHF.R.U32.HI R7, RZ, 0x18, R5 ;  /* 0x00000018ff077819 */ /* 0x000fe20000011605 */
[--C-:B------:R-:W-:Y:S01]  /*14b60*/  HSET2.LE.AND R173, R9, R240.reuse, PT ;  /* 0x000000f009ad7233 */ /* 0x100fe20003803000 */
[----:B------:R-:W-:Y:S01]  /*14b70*/  LOP3.LUT R6, R4, 0xff, RZ, 0xc0, !PT ;  /* 0x000000ff04067812 */ /* 0x000fe200078ec0ff */
[----:B------:R2:W-:Y:S01]  /*14b80*/  MUFU.EX2 R199, R34 ;  /* 0x0000002200c77308 */ /* 0x0005e20000000800 */
[----:B-----5:R-:W-:Y:S01]  /*14b90*/  F2FP.BF16.PACK_AB R4, R238, R239 ;  /* 0x000000efee04723e */ /* 0x020fe200000010ff */
[----:B------:R-:W-:Y:S01]  /*14ba0*/  FMUL.FTZ R93, R3, R93 ;  /* 0x0000005d035d7220 */ /* 0x000fe20000410000 */
[----:B------:R-:W-:Y:S01]  /*14bb0*/  PRMT R6, R6, 0x5410, R7 ;  /* 0x0000541006067816 */ /* 0x000fe20000000007 */
[----:B------:R-:W-:Y:S01]  /*14bc0*/  FMUL.FTZ R96, R133, R96 ;  /* 0x0000006085607220 */ /* 0x000fe20000410000 */
[----:B------:R-:W-:Y:S01]  /*14bd0*/  F2FP.BF16.PACK_AB R5, R237, R236 ;  /* 0x000000eced05723e */ /* 0x000fe200000010ff */
[----:B------:R-:W-:Y:S01]  /*14be0*/  FMUL.FTZ R97, R133, R97 ;  /* 0x0000006185617220 */ /* 0x000fe20000410000 */
[----:B------:R-:W-:Y:S01]  /*14bf0*/  LOP3.LUT R174, R174, R4, RZ, 0xc0, !PT ;  /* 0x00000004aeae7212 */ /* 0x000fe200078ec0ff */
[--C-:B------:R-:W-:Y:S01]  /*14c00*/  HSET2.LE.AND R181, R6, R240.reuse, PT ;  /* 0x000000f006b57233 */ /* 0x100fe20003803000 */
[----:B------:R-:W-:Y:S01]  /*14c10*/  LOP3.LUT R175, R175, R5, RZ, 0xc0, !PT ;  /* 0x00000005afaf7212 */ /* 0x000fe200078ec0ff */
        /* <DEDUP_REMOVED lines=8> */
[----:B------:R-:W-:Y:S01]  /*14ca0*/  FMUL.FTZ R15, R0, R151 ;  /* 0x00000097000f7220 */ /* 0x000fe20000410000 */
[----:B------:R-:W-:Y:S01]  /*14cb0*/  LOP3.LUT R172, R172, R4, RZ, 0xc0, !PT ;  /* 0x00000004acac7212 */ /* 0x000fe200078ec0ff */
[----:B------:R-:W-:Y:S01]  /*14cc0*/  FMUL.FTZ R4, R133, R140 ;  /* 0x0000008c85047220 */ /* 0x000fe20000410000 */
[----:B------:R-:W-:Y:S01]  /*14cd0*/  LOP3.LUT R173, R173, R5, RZ, 0xc0, !PT ;  /* 0x00000005adad7212 */ /* 0x000fe200078ec0ff */
[----:B------:R-:W-:Y:S01]  /*14ce0*/  FMUL.FTZ R5, R133, R141 ;  /* 0x0000008d85057220 */ /* 0x000fe20000410000 */
[----:B------:R-:W-:Y:S01]  /*14cf0*/  LOP3.LUT R180, R180, R6, RZ, 0xc0, !PT ;  /* 0x00000006b4b47212 */ /* 0x000fe200078ec0ff */
[C---:B------:R-:W-:Y:S01]  /*14d00*/  FMUL.FTZ R6, R132.reuse, R142 ;  /* 0x0000008e84067220 */ /* 0x040fe20000410000 */
[----:B------:R-:W-:Y:S01]  /*14d10*/  LOP3.LUT R181, R181, R7, RZ, 0xc0, !PT ;  /* 0x00000007b5b57212 */ /* 0x000fe200078ec0ff */
[----:B------:R-:W-:Y:S01]  /*14d20*/  FMUL.FTZ R7, R132, R143 ;  /* 0x0000008f84077220 */ /* 0x000fe20000410000 */
[----:B------:R-:W-:Y:S01]  /*14d30*/  PRMT R11, R11, 0x5410, R12 ;  /* 0x000054100b0b7816 */ /* 0x000fe2000000000c */
[----:B------:R-:W1:Y:S01]  /*14d40*/  LDSM.16.MT88.4 R140, [R207+0xa000] ;  /* 0x00a00000cf8c783b */ /* 0x000e620000004200 */
[----:B------:R-:W-:Y:S01]  /*14d50*/  F2FP.BF16.PACK_AB R182, R222, R223 ;  /* 0x000000dfdeb6723e */ /* 0x000fe200000010ff */
[----:B--2---:R-:W-:Y:S01]  /*14d60*/  FMUL.FTZ R34, R132, R158 ;  /* 0x0000009e84227220 */ /* 0x004fe20000410000 */
[----:B------:R-:W-:Y:S01]  /*14d70*/  F2FP.BF16.PACK_AB R183, R202, R203 ;  /* 0x000000cbcab7723e */ /* 0x000fe200000010ff */
[--C-:B------:R-:W-:Y:S01]  /*14d80*/  HSET2.LE.AND R9, R11, R240.reuse, PT ;  /* 0x000000f00b097233 */ /* 0x100fe20003803000 */
[-C--:B---3--:R-:W-:Y:S01]  /*14d90*/  HMMA.16816.F32.BF16 R4, R172, R176.reuse, R4 ;  /* 0x000000b0ac04723c */ /* 0x088fe20000041804 */
[----:B------:R-:W-:Y:S01]  /*14da0*/  FMUL.FTZ R11, R0, R147 ;  /* 0x00000093000b7220 */ /* 0x000fe20000410000 */
[----:B------:R-:W-:Y:S01]  /*14db0*/  LOP3.LUT R182, R8, R182, RZ, 0xc0, !PT ;  /* 0x000000b608b67212 */ /* 0x000fe200078ec0ff */
[----:B------:R-:W-:Y:S01]  /*14dc0*/  FMUL.FTZ R8, R3, R144 ;  /* 0x0000009003087220 */ /* 0x000fe20000410000 */
[----:B------:R-:W-:Y:S01]  /*14dd0*/  LOP3.LUT R183, R9, R183, RZ, 0xc0, !PT ;  /* 0x000000b709b77212 */ /* 0x000fe200078ec0ff */
[C---:B------:R-:W-:Y:S02]  /*14de0*/  FMUL.FTZ R9, R3.reuse, R145 ;  /* 0x0000009103097220 */ /* 0x040fe40000410000 */
[----:B------:R-:W2:Y:S01]  /*14df0*/  LDSM.16.MT88.4 R144, [R210+0xa000] ;  /* 0x00a00000d290783b */ /* 0x000ea20000004200 */
[----:B------:R-:W-:Y:S01]  /*14e00*/  FMUL.FTZ R12, R3, R148 ;  /* 0x00000094030c7220 */ /* 0x000fe20000410000 */
[----:B------:R-:W-:Y:S03]  /*14e10*/  LOP3.LUT R148, R195, UR7, R186, 0x96, !PT ;  /* 0x00000007c3947c12 */ /* 0x000fe6000f8e96ba */
[C---:B------:R-:W-:Y:S01]  /*14e20*/  HMMA.16816.F32.BF16 R8, R180.reuse, R176, R8 ;  /* 0x000000b0b408723c */ /* 0x040fe20000041808 */
[C---:B------:R-:W-:Y:S02]  /*14e30*/  FMUL.FTZ R42, R0.reuse, R42 ;  /* 0x0000002a002a7220 */ /* 0x040fe40000410000 */
[C---:B------:R-:W-:Y:S02]  /*14e40*/  FMUL.FTZ R43, R0.reuse, R43 ;  /* 0x0000002b002b7220 */ /* 0x040fe40000410000 */
[C---:B------:R-:W-:Y:S02]  /*14e50*/  FMUL.FTZ R46, R0.reuse, R46 ;  /* 0x0000002e002e7220 */ /* 0x040fe40000410000 */
[C---:B------:R-:W-:Y:S01]  /*14e60*/  FMUL.FTZ R47, R0.reuse, R47 ;  /* 0x0000002f002f7220 */ /* 0x040fe20000410000 */
[-C--:B------:R-:W-:Y:S01]  /*14e70*/  HMMA.16816.F32.BF16 R12, R180, R178.reuse, R12 ;  /* 0x000000b2b40c723c */ /* 0x080fe2000004180c */
[C---:B------:R-:W-:Y:S03]  /*14e80*/  FMUL.FTZ R58, R0.reuse, R58 ;  /* 0x0000003a003a7220 */ /* 0x040fe60000410000 */
[C---:B------:R-:W-:Y:S02]  /*14e90*/  FMUL.FTZ R59, R0.reuse, R59 ;  /* 0x0000003b003b7220 */ /* 0x040fe40000410000 */
[C---:B------:R-:W-:Y:S02]  /*14ea0*/  FMUL.FTZ R62, R0.reuse, R62 ;  /* 0x0000003e003e7220 */ /* 0x040fe40000410000 */
[C---:B------:R-:W-:Y:S01]  /*14eb0*/  HMMA.16816.F32.BF16 R16, R172.reuse, R178, R16 ;  /* 0x000000b2ac10723c */ /* 0x040fe20000041810 */
[C---:B------:R-:W-:Y:S03]  /*14ec0*/  FMUL.FTZ R63, R0.reuse, R63 ;  /* 0x0000003f003f7220 */ /* 0x040fe60000410000 */
[C---:B------:R-:W-:Y:S02]  /*14ed0*/  FMUL.FTZ R74, R0.reuse, R74 ;  /* 0x0000004a004a7220 */ /* 0x040fe40000410000 */
[C---:B------:R-:W-:Y:S02]  /*14ee0*/  FMUL.FTZ R75, R0.reuse, R75 ;  /* 0x0000004b004b7220 */ /* 0x040fe40000410000 */
[-C--:B-1----:R-:W-:Y:S01]  /*14ef0*/  HMMA.16816.F32.BF16 R36, R172, R140.reuse, R36 ;  /* 0x0000008cac24723c */ /* 0x082fe20000041824 */
[C---:B------:R-:W-:Y:S03]  /*14f00*/  FMUL.FTZ R78, R0.reuse, R78 ;  /* 0x0000004e004e7220 */ /* 0x040fe60000410000 */
[C---:B------:R-:W-:Y:S02]  /*14f10*/  FMUL.FTZ R79, R0.reuse, R79 ;  /* 0x0000004f004f7220 */ /* 0x040fe40000410000 */
[C---:B------:R-:W-:Y:S02]  /*14f20*/  FMUL.FTZ R90, R0.reuse, R90 ;  /* 0x0000005a005a7220 */ /* 0x040fe40000410000 */
[C---:B------:R-:W-:Y:S01]  /*14f30*/  HMMA.16816.F32.BF16 R40, R180.reuse, R140, R40 ;  /* 0x0000008cb428723c */ /* 0x040fe20000041828 */
[C---:B------:R-:W-:Y:S03]  /*14f40*/  FMUL.FTZ R91, R0.reuse, R91 ;  /* 0x0000005b005b7220 */ /* 0x040fe60000410000 */
[C---:B------:R-:W-:Y:S02]  /*14f50*/  FMUL.FTZ R94, R0.reuse, R94 ;  /* 0x0000005e005e7220 */ /* 0x040fe40000410000 */
[----:B------:R-:W-:Y:S02]  /*14f60*/  FMUL.FTZ R95, R0, R95 ;  /* 0x0000005f005f7220 */ /* 0x000fe40000410000 */
[-C--:B------:R-:W-:Y:S01]  /*14f70*/  HMMA.16816.F32.BF16 R44, R180, R142.reuse, R44 ;  /* 0x0000008eb42c723c */ /* 0x080fe2000004182c */
[----:B------:R-:W-:Y:S03]  /*14f80*/  FFMA.FTZ R138, R35, c[0x0][0x23c], -R139 ;  /* 0x00008f00238a7a23 */ /* 0x000fe6000001088b */
[----:B------:R-:W-:Y:S01]  /*14f90*/  FMUL.FTZ R35, R132, R159 ;  /* 0x0000009f84237220 */ /* 0x000fe20000410000 */
[----:B------:R1:W-:Y:S01]  /*14fa0*/  MUFU.EX2 R198, R138 ;  /* 0x0000008a00c67308 */ /* 0x0003e20000000800 */
[----:B------:R-:W-:Y:S02]  /*14fb0*/  FFMA.FTZ R20, R20, c[0x0][0x23c], -R137 ;  /* 0x00008f0014147a23 */ /* 0x000fe40000010889 */
[C---:B------:R-:W-:Y:S01]  /*14fc0*/  HMMA.16816.F32.BF16 R48, R172.reuse, R142, R48 ;  /* 0x0000008eac30723c */ /* 0x040fe20000041830 */
[----:B------:R-:W3:Y:S03]  /*14fd0*/  LDSM.16.MT88.4 R140, [R209+0xa000] ;  /* 0x00a00000d18c783b */ /* 0x000ee60000004200 */
[----:B------:R-:W-:Y:S02]  /*14fe0*/  FFMA.FTZ R22, R22, c[0x0][0x23c], -R139 ;  /* 0x00008f0016167a23 */ /* 0x000fe4000001088b */
[C---:B------:R-:W-:Y:S01]  /*14ff0*/  FMUL.FTZ R100, R3.reuse, R100 ;  /* 0x0000006403647220 */ /* 0x040fe20000410000 */
[----:B------:R4:W-:Y:S01]  /*15000*/  MUFU.EX2 R196, R20 ;  /* 0x0000001400c47308 */ /* 0x0009e20000000800 */
[-C--:B--2---:R-:W-:Y:S01]  /*15010*/  HMMA.16816.F32.BF16 R52, R172, R144.reuse, R52 ;  /* 0x00000090ac34723c */ /* 0x084fe20000041834 */
[C---:B------:R-:W-:Y:S03]  /*15020*/  FMUL.FTZ R101, R3.reuse, R101 ;  /* 0x0000006503657220 */ /* 0x040fe60000410000 */
[C---:B------:R-:W-:Y:S02]  /*15030*/  FMUL.FTZ R102, R0.reuse, R102 ;  /* 0x0000006600667220 */ /* 0x040fe40000410000 */
[C---:B------:R-:W-:Y:S02]  /*15040*/  FMUL.FTZ R103, R0.reuse, R103 ;  /* 0x0000006700677220 */ /* 0x040fe40000410000 */
[C---:B------:R-:W-:Y:S01]  /*15050*/  HMMA.16816.F32.BF16 R56, R180.reuse, R144, R56 ;  /* 0x00000090b438723c */ /* 0x040fe20000041838 */
[----:B------:R2:W-:Y:S03]  /*15060*/  MUFU.EX2 R194, R22 ;  /* 0x0000001600c27308 */ /* 0x0005e60000000800 */
[----:B------:R-:W-:Y:S01]  /*15070*/  FMUL.FTZ R104, R3, R104 ;  /* 0x0000006803687220 */ /* 0x000fe20000410000 */
[----:B-1----:R-:W-:Y:S01]  /*15080*/  LOP3.LUT R138, R197, UR7, R190, 0x96, !PT ;  /* 0x00000007c58a7c12 */ /* 0x002fe2000f8e96be */
[----:B------:R-:W-:Y:S02]  /*15090*/  FMUL.FTZ R105, R3, R105 ;  /* 0x0000006903697220 */ /* 0x000fe40000410000 */
[-C--:B------:R-:W-:Y:S01]  /*150a0*/  HMMA.16816.F32.BF16 R60, R180, R146.reuse, R60 ;  /* 0x00000092b43c723c */ /* 0x080fe2000004183c */
[C---:B------:R-:W-:Y:S03]  /*150b0*/  FMUL.FTZ R106, R0.reuse, R106 ;  /* 0x0000006a006a7220 */ /* 0x040fe60000410000 */
[----:B------:R-:W-:Y:S02]  /*150c0*/  FMUL.FTZ R107, R0, R107 ;  /* 0x0000006b006b7220 */ /* 0x000fe40000410000 */
[C---:B------:R-:W-:Y:S02]  /*150d0*/  FMUL.FTZ R108, R133.reuse, R108 ;  /* 0x0000006c856c7220 */ /* 0x040fe40000410000 */
[C---:B------:R-:W-:Y:S01]  /*150e0*/  HMMA.16816.F32.BF16 R64, R172.reuse, R146, R64 ;  /* 0x00000092ac40723c */ /* 0x040fe20000041840 */
[----:B------:R-:W1:Y:S03]  /*150f0*/  LDSM.16.MT88.4 R144, [R205+0xb000] ;  /* 0x00b00000cd90783b */ /* 0x000e660000004200 */
[C---:B----4-:R-:W-:Y:S02]  /*15100*/  FMUL.FTZ R20, R133.reuse, R160 ;  /* 0x000000a085147220 */ /* 0x050fe40000410000 */
[----:B------:R-:W-:Y:S02]  /*15110*/  FMUL.FTZ R109, R133, R109 ;  /* 0x0000006d856d7220 */ /* 0x000fe40000410000 */
[C---:B------:R-:W-:Y:S01]  /*15120*/  FMUL.FTZ R110, R132.reuse, R110 ;  /* 0x0000006e846e7220 */ /* 0x040fe20000410000 */
[-C--:B---3--:R-:W-:Y:S03]  /*15130*/  HMMA.16816.F32.BF16 R68, R172, R140.reuse, R68 ;  /* 0x0000008cac44723c */ /* 0x088fe60000041844 */
[C---:B--2---:R-:W-:Y:S02]  /*15140*/  FMUL.FTZ R22, R132.reuse, R162 ;  /* 0x000000a284167220 */ /* 0x044fe40000410000 */
[----:B------:R-:W-:Y:S02]  /*15150*/  FMUL.FTZ R111, R132, R111 ;  /* 0x0000006f846f7220 */ /* 0x000fe40000410000 */
[--C-:B------:R-:W-:Y:S01]  /*15160*/  FFMA.FTZ R28, R28, c[0x0][0x23c], -R184.reuse ;  /* 0x00008f001c1c7a23 */ /* 0x100fe200000108b8 */
[C---:B------:R-:W-:Y:S01]  /*15170*/  HMMA.16816.F32.BF16 R72, R180.reuse, R140, R72 ;  /* 0x0000008cb448723c */ /* 0x040fe20000041848 */
[----:B------:R-:W-:Y:S02]  /*15180*/  FFMA.FTZ R29, R29, c[0x0][0x23c], -R184 ;  /* 0x00008f001d1d7a23 */ /* 0x000fe400000108b8 */
[----:B------:R2:W-:Y:S01]  /*15190*/  MUFU.EX2 R191, R28 ;  /* 0x0000001c00bf7308 */ /* 0x0005e20000000800 */
[----:B------:R-:W-:Y:S02]  /*151a0*/  FFMA.FTZ R30, R30, c[0x0][0x23c], -R185 ;  /* 0x00008f001e1e7a23 */ /* 0x000fe400000108b9 */
[----:B------:R-:W-:Y:S02]  /*151b0*/  IMAD.WIDE.U32 R148, R148, -0x2daee0ad, RZ ;  /* 0xd2511f5394947825 */ /* 0x000fe400078e00ff */
[-C--:B------:R-:W-:Y:S04]  /*151c0*/  HMMA.16816.F32.BF16 R76, R180, R142.reuse, R76 ;  /* 0x0000008eb44c723c */ /* 0x080fe8000004184c */
[----:B------:R-:W-:Y:S01]  /*151d0*/  LOP3.LUT R152, R148, 0xffff, RZ, 0xc0, !PT ;  /* 0x0000ffff94987812 */ /* 0x000fe200078ec0ff */
[----:B------:R3:W-:Y:S01]  /*151e0*/  MUFU.EX2 R190, R29 ;  /* 0x0000001d00be7308 */ /* 0x0007e20000000800 */
[----:B------:R-:W-:Y:S01]  /*151f0*/  SHF.R.U32.HI R151, RZ, 0x10, R148 ;  /* 0x00000010ff977819 */ /* 0x000fe20000011694 */
[--C-:B------:R-:W-:Y:S01]  /*15200*/  FFMA.FTZ R32, R32, c[0x0][0x23c], -R137.reuse ;  /* 0x00008f0020207a23 */ /* 0x100fe20000010889 */
[C---:B------:R-:W-:Y:S01]  /*15210*/  HMMA.16816.F32.BF16 R80, R172.reuse, R142, R80 ;  /* 0x0000008eac50723c */ /* 0x040fe20000041850 */
[----:B------:R-:W4:Y:S03]  /*15220*/  LDSM.16.MT88.4 R140, [R207+0xb000] ;  /* 0x00b00000cf8c783b */ /* 0x000f260000004200 */
[--C-:B------:R-:W-:Y:S01]  /*15230*/  FFMA.FTZ R33, R33, c[0x0][0x23c], -R137.reuse ;  /* 0x00008f0021217a23 */ /* 0x100fe20000010889 */
[----:B------:R-:W-:Y:S01]  /*15240*/  LOP3.LUT R150, R149, UR17, R188, 0x96, !PT ;  /* 0x0000001195967c12 */ /* 0x000fe2000f8e96bc */
[----:B------:R-:W-:Y:S01]  /*15250*/  FFMA.FTZ R137, R21, c[0x0][0x23c], -R137 ;  /* 0x00008f0015897a23 */ /* 0x000fe20000010889 */
[----:B------:R5:W-:Y:S01]  /*15260*/  MUFU.EX2 R189, R30 ;  /* 0x0000001e00bd7308 */ /* 0x000be20000000800 */
[-C--:B-1----:R-:W-:Y:S01]  /*15270*/  HMMA.16816.F32.BF16 R84, R172, R144.reuse, R84 ;  /* 0x00000090ac54723c */ /* 0x082fe20000041854 */
[C---:B------:R-:W-:Y:S03]  /*15280*/  FMUL.FTZ R21, R133.reuse, R161 ;  /* 0x000000a185157220 */ /* 0x040fe60000410000 */
[----:B--2---:R-:W-:Y:S01]  /*15290*/  FMUL.FTZ R28, R133, R164 ;  /* 0x000000a4851c7220 */ /* 0x004fe20000410000 */
[----:B------:R-:W-:Y:S01]  /*152a0*/  LOP3.LUT R178, R148, 0xff, RZ, 0xc0, !PT ;  /* 0x000000ff94b27812 */ /* 0x000fe200078ec0ff */
[----:B------:R-:W-:Y:S01]  /*152b0*/  FMUL.FTZ R116, R3, R116 ;  /* 0x0000007403747220 */ /* 0x000fe20000410000 */
[----:B------:R-:W-:Y:S01]  /*152c0*/  SHF.R.U32.HI R179, RZ, 0x18, R148 ;  /* 0x00000018ffb37819 */ /* 0x000fe20000011694 */
[C---:B------:R-:W-:Y:S01]  /*152d0*/  HMMA.16816.F32.BF16 R88, R180.reuse, R144, R88 ;  /* 0x00000090b458723c */ /* 0x040fe20000041858 */
[----:B------:R1:W-:Y:S03]  /*152e0*/  MUFU.EX2 R201, R32 ;  /* 0x0000002000c97308 */ /* 0x0003e60000000800 */
[----:B------:R-:W-:Y:S01]  /*152f0*/  FFMA.FTZ R148, R26, c[0x0][0x23c], -R185 ;  /* 0x00008f001a947a23 */ /* 0x000fe200000108b9 */
[----:B------:R-:W-:Y:S01]  /*15300*/  SHF.R.U32.HI R26, RZ, 0x10, R150 ;  /* 0x00000010ff1a7819 */ /* 0x000fe20000011696 */
[----:B---3--:R-:W-:Y:S02]  /*15310*/  FMUL.FTZ R29, R133, R165 ;  /* 0x000000a5851d7220 */ /* 0x008fe40000410000 */
[-C--:B------:R-:W-:Y:S01]  /*15320*/  HMMA.16816.F32.BF16 R92, R180, R146.reuse, R92 ;  /* 0x00000092b45c723c */ /* 0x080fe2000004185c */
[----:B------:R-:W-:Y:S02]  /*15330*/  FMUL.FTZ R117, R3, R117 ;  /* 0x0000007503757220 */ /* 0x000fe40000410000 */
[----:B------:R2:W3:Y:S01]  /*15340*/  MUFU.EX2 R200, R33 ;  /* 0x0000002100c87308 */ /* 0x0004e20000000800 */
[C---:B------:R-:W-:Y:S02]  /*15350*/  FMUL.FTZ R118, R0.reuse, R118 ;  /* 0x0000007600767220 */ /* 0x040fe40000410000 */
[----:B------:R-:W-:Y:S02]  /*15360*/  FMUL.FTZ R119, R0, R119 ;  /* 0x0000007700777220 */ /* 0x000fe40000410000 */
[C---:B------:R-:W-:Y:S01]  /*15370*/  HMMA.16816.F32.BF16 R96, R172.reuse, R146, R96 ;  /* 0x00000092ac60723c */ /* 0x040fe20000041860 */
[----:B------:R-:W3:Y:S03]  /*15380*/  LDSM.16.MT88.4 R144, [R210+0xb000] ;  /* 0x00b00000d290783b */ /* 0x000ee60000004200 */
[C---:B-----5:R-:W-:Y:S01]  /*15390*/  FMUL.FTZ R30, R132.reuse, R166 ;  /* 0x000000a6841e7220 */ /* 0x060fe20000410000 */
[----:B------:R5:W3:Y:S01]  /*153a0*/  MUFU.EX2 R195, R137 ;  /* 0x0000008900c37308 */ /* 0x000ae20000000800 */
[C---:B------:R-:W-:Y:S02]  /*153b0*/  FMUL.FTZ R120, R133.reuse, R120 ;  /* 0x0000007885787220 */ /* 0x040fe40000410000 */
[C---:B------:R-:W-:Y:S04]  /*153c0*/  FMUL.FTZ R121, R133.reuse, R121 ;  /* 0x0000007985797220 */ /* 0x040fe80000410000 */
[C---:B-1----:R-:W-:Y:S02]  /*153d0*/  FMUL.FTZ R32, R133.reuse, R156 ;  /* 0x0000009c85207220 */ /* 0x042fe40000410000 */
[C---:B------:R-:W-:Y:S02]  /*153e0*/  FMUL.FTZ R122, R132.reuse, R122 ;  /* 0x0000007a847a7220 */ /* 0x040fe40000410000 */
[C---:B------:R-:W-:Y:S02]  /*153f0*/  FMUL.FTZ R123, R132.reuse, R123 ;  /* 0x0000007b847b7220 */ /* 0x040fe40000410000 */
[C---:B------:R-:W-:Y:S02]  /*15400*/  FMUL.FTZ R128, R133.reuse, R128 ;  /* 0x0000008085807220 */ /* 0x040fe40000410000 */
[C---:B--2---:R-:W-:Y:S02]  /*15410*/  FMUL.FTZ R33, R133.reuse, R157 ;  /* 0x0000009d85217220 */ /* 0x044fe40000410000 */
[----:B------:R-:W-:Y:S02]  /*15420*/  FMUL.FTZ R129, R133, R129 ;  /* 0x0000008185817220 */ /* 0x000fe40000410000 */
[C---:B------:R-:W-:Y:S02]  /*15430*/  FMUL.FTZ R130, R132.reuse, R130 ;  /* 0x0000008284827220 */ /* 0x040fe40000410000 */
[C---:B------:R-:W-:Y:S01]  /*15440*/  FMUL.FTZ R131, R132.reuse, R131 ;  /* 0x0000008384837220 */ /* 0x040fe20000410000 */
[-C--:B----4-:R-:W-:Y:S01]  /*15450*/  HMMA.16816.F32.BF16 R32, R172, R140.reuse, R32 ;  /* 0x0000008cac20723c */ /* 0x090fe20000041820 */
[----:B------:R-:W-:Y:S02]  /*15460*/  FMUL.FTZ R112, R3, R112 ;  /* 0x0000007003707220 */ /* 0x000fe40000410000 */
[----:B-----5:R-:W-:Y:S02]  /*15470*/  FFMA.FTZ R137, R23, c[0x0][0x23c], -R139 ;  /* 0x00008f0017897a23 */ /* 0x020fe4000001088b */
[----:B------:R-:W-:Y:S02]  /*15480*/  FMUL.FTZ R23, R132, R163 ;  /* 0x000000a384177220 */ /* 0x000fe40000410000 */
[----:B------:R-:W-:Y:S01]  /*15490*/  LDSM.16.MT88.4 R160, [R205+0xb800] ;  /* 0x00b80000cda0783b */ /* 0x000fe20000004200 */
[C---:B------:R-:W-:Y:S01]  /*154a0*/  HMMA.16816.F32.BF16 R100, R180.reuse, R140, R100 ;  /* 0x0000008cb464723c */ /* 0x040fe20000041864 */
[----:B------:R-:W-:Y:S01]  /*154b0*/  IMAD.WIDE.U32 R138, R138, -0x2daee0ad, RZ ;  /* 0xd2511f538a8a7825 */ /* 0x000fe200078e00ff */
[----:B------:R1:W2:Y:S03]  /*154c0*/  MUFU.EX2 R193, R137 ;  /* 0x0000008900c17308 */ /* 0x0002a60000000800 */
[C---:B------:R-:W-:Y:S01]  /*154d0*/  FMUL.FTZ R113, R3.reuse, R113 ;  /* 0x0000007103717220 */ /* 0x040fe20000410000 */
[--C-:B------:R-:W-:Y:S01]  /*154e0*/  SHF.R.U32.HI R156, RZ, 0x10, R138.reuse ;  /* 0x00000010ff9c7819 */ /* 0x100fe2000001168a */
[----:B------:R-:W-:Y:S01]  /*154f0*/  FMUL.FTZ R114, R0, R114 ;  /* 0x0000007200727220 */ /* 0x000fe20000410000 */
[-C--:B------:R-:W-:Y:S01]  /*15500*/  HMMA.16816.F32.BF16 R104, R180, R142.reuse, R104 ;  /* 0x0000008eb468723c */ /* 0x080fe20000041868 */
[----:B------:R-:W-:Y:S03]  /*15510*/  SHF.R.U32.HI R157, RZ, 0x18, R138 ;  /* 0x00000018ff9d7819 */ /* 0x000fe6000001168a */
[----:B------:R-:W-:Y:S01]  /*15520*/  LOP3.LUT R149, R138, 0xff, RZ, 0xc0, !PT ;  /* 0x000000ff8a957812 */ /* 0x000fe200078ec0ff */
[C---:B------:R-:W-:Y:S02]  /*15530*/  FMUL.FTZ R115, R0.reuse, R115 ;  /* 0x0000007300737220 */ /* 0x040fe40000410000 */
[C---:B------:R-:W-:Y:S01]  /*15540*/  FMUL.FTZ R124, R3.reuse, R124 ;  /* 0x0000007c037c7220 */ /* 0x040fe20000410000 */
[C---:B------:R-:W-:Y:S01]  /*15550*/  HMMA.16816.F32.BF16 R108, R172.reuse, R142, R108 ;  /* 0x0000008eac6c723c */ /* 0x040fe2000004186c */
[----:B------:R-:W4:Y:S03]  /*15560*/  LDSM.16.MT88.4 R140, [R209+0xb000] ;  /* 0x00b00000d18c783b */ /* 0x000f260000004200 */
[----:B------:R-:W-:Y:S02]  /*15570*/  FMUL.FTZ R125, R3, R125 ;  /* 0x0000007d037d7220 */ /* 0x000fe40000410000 */
[C---:B------:R-:W-:Y:S02]  /*15580*/  FMUL.FTZ R126, R0.reuse, R126 ;  /* 0x0000007e007e7220 */ /* 0x040fe40000410000 */
[-C--:B---3--:R-:W-:Y:S01]  /*15590*/  HMMA.16816.F32.BF16 R20, R172, R144.reuse, R20 ;  /* 0x00000090ac14723c */ /* 0x088fe20000041814 */
[----:B------:R-:W-:Y:S03]  /*155a0*/  FMUL.FTZ R127, R0, R127 ;  /* 0x0000007f007f7220 */ /* 0x000fe60000410000 */
[----:B-1----:R-:W-:Y:S01]  /*155b0*/  LOP3.LUT R137, R139, UR17, R192, 0x96, !PT ;  /* 0x000000118b897c12 */ /* 0x002fe2000f8e96c0 */
[----:B------:R-:W-:Y:S03]  /*155c0*/  FFMA.FTZ R133, R133, R241, R235 ;  /* 0x000000f185857223 */ /* 0x000fe600000100eb */
[C---:B------:R-:W-:Y:S01]  /*155d0*/  HMMA.16816.F32.BF16 R112, R180.reuse, R144, R112 ;  /* 0x00000090b470723c */ /* 0x040fe20000041870 */
[----:B------:R-:W-:Y:S06]  /*155e0*/  FADD.FTZ R133, R234, R133 ;  /* 0x00000085ea857221 */ /* 0x000fec0000010000 */
[----:B------:R-:W-:Y:S01]  /*155f0*/  FFMA.FTZ R144, R24, c[0x0][0x23c], -R184 ;  /* 0x00008f0018907a23 */ /* 0x000fe200000108b8 */
[-C--:B------:R-:W-:Y:S01]  /*15600*/  HMMA.16816.F32.BF16 R116, R180, R146.reuse, R116 ;  /* 0x00000092b474723c */ /* 0x080fe20000041874 */
[--C-:B------:R-:W-:Y:S02]  /*15610*/  FFMA.FTZ R24, R31, c[0x0][0x23c], -R185.reuse ;  /* 0x00008f001f187a23 */ /* 0x100fe400000108b9 */
[----:B------:R-:W-:Y:S01]  /*15620*/  MUFU.EX2 R187, R144 ;  /* 0x0000009000bb7308 */ /* 0x000fe20000000800 */
[----:B------:R-:W-:Y:S01]  /*15630*/  FMUL.FTZ R31, R132, R167 ;  /* 0x000000a7841f7220 */ /* 0x000fe20000410000 */
[----:B------:R-:W-:Y:S01]  /*15640*/  LOP3.LUT R145, R138, 0xffff, RZ, 0xc0, !PT ;  /* 0x0000ffff8a917812 */ /* 0x000fe200078ec0ff */
[----:B------:R-:W-:Y:S01]  /*15650*/  LDSM.16.MT88.4 R164, [R210+0xb800] ;  /* 0x00b80000d2a4783b */ /* 0x000fe20000004200 */
[----:B------:R-:W-:Y:S01]  /*15660*/  SHF.R.U32.HI R139, RZ, 0x8, R152 ;  /* 0x00000008ff8b7819 */ /* 0x000fe20000011698 */
[C---:B------:R-:W-:Y:S01]  /*15670*/  HMMA.16816.F32.BF16 R120, R172.reuse, R146, R120 ;  /* 0x00000092ac78723c */ /* 0x040fe20000041878 */
[----:B------:R-:W-:Y:S03]  /*15680*/  LOP3.LUT R138, R151, 0xff, RZ, 0xc0, !PT ;  /* 0x000000ff978a7812 */ /* 0x000fe600078ec0ff */
[----:B------:R-:W-:Y:S01]  /*15690*/  FFMA.FTZ R184, R25, c[0x0][0x23c], -R184 ;  /* 0x00008f0019b87a23 */ /* 0x000fe200000108b8 */
[----:B------:R1:W-:Y:S01]  /*156a0*/  MUFU.EX2 R188, R24 ;  /* 0x0000001800bc7308 */ /* 0x0003e20000000800 */
[----:B------:R-:W3:Y:S01]  /*156b0*/  LDSM.16.MT88.4 R152, [R205+0xa800] ;  /* 0x00a80000cd98783b */ /* 0x000ee20000004200 */
[----:B------:R-:W-:Y:S01]  /*156c0*/  LOP3.LUT R147, R156, 0xff, RZ, 0xc0, !PT ;  /* 0x000000ff9c937812 */ /* 0x000fe200078ec0ff */
[----:B------:R-:W-:Y:S01]  /*156d0*/  FFMA.FTZ R185, R27, c[0x0][0x23c], -R185 ;  /* 0x00008f001bb97a23 */ /* 0x000fe200000108b9 */
[-C--:B----4-:R-:W-:Y:S03]  /*156e0*/  HMMA.16816.F32.BF16 R28, R172, R140.reuse, R28 ;  /* 0x0000008cac1c723c */ /* 0x090fe6000004181c */
[----:B------:R-:W-:Y:S01]  /*156f0*/  SHF.R.U32.HI R25, RZ, 0x8, R145 ;  /* 0x00000008ff197819 */ /* 0x000fe20000011691 */
[----:B------:R-:W-:Y:S01]  /*15700*/  FMUL.FTZ R27, R0, R171 ;  /* 0x000000ab001b7220 */ /* 0x000fe20000410000 */
[----:B------:R-:W-:Y:S01]  /*15710*/  PRMT R147, R147, 0x5410, R157 ;  /* 0x0000541093937816 */ /* 0x000fe2000000009d */
[----:B------:R-:W-:Y:S01]  /*15720*/  MUFU.EX2 R186, R184 ;  /* 0x000000b800ba7308 */ /* 0x000fe20000000800 */
[----:B------:R-:W-:Y:S01]  /*15730*/  LDSM.16.MT88.4 R156, [R210+0xa800] ;  /* 0x00a80000d29c783b */ /* 0x000fe20000004200 */
[C---:B------:R-:W-:Y:S01]  /*15740*/  HMMA.16816.F32.BF16 R124, R180.reuse, R140, R124 ;  /* 0x0000008cb47c723c */ /* 0x040fe2000004187c */
[----:B------:R-:W-:Y:S03]  /*15750*/  PRMT R149, R149, 0x5410, R25 ;  /* 0x0000541095957816 */ /* 0x000fe60000000019 */
[----:B------:R-:W-:Y:S01]  /*15760*/  LOP3.LUT R25, R150, 0xffff, RZ, 0xc0, !PT ;  /* 0x0000ffff96197812 */ /* 0x000fe200078ec0ff */
[--C-:B------:R-:W-:Y:S01]  /*15770*/  HSET2.LE.AND R171, R147, R240.reuse, PT ;  /* 0x000000f093ab7233 */ /* 0x100fe20003803000 */
[----:B------:R-:W-:Y:S01]  /*15780*/  PRMT R178, R178, 0x5410, R139 ;  /* 0x00005410b2b27816 */ /* 0x000fe2000000008b */
[----:B------:R-:W-:Y:S01]  /*15790*/  FFMA.FTZ R132, R132, R248, R233 ;  /* 0x000000f884847223 */ /* 0x000fe200000100e9 */
[----:B------:R-:W-:Y:S01]  /*157a0*/  MUFU.EX2 R184, R148 ;  /* 0x0000009400b87308 */ /* 0x000fe20000000800 */
[----:B------:R-:W-:Y:S03]  /*157b0*/  SHF.R.U32.HI R140, RZ, 0x8, R25 ;  /* 0x00000008ff8c7819 */ /* 0x000fe60000011619 */
[----:B-1----:R-:W-:Y:S01]  /*157c0*/  LOP3.LUT R24, R137, 0xffff, RZ, 0xc0, !PT ;  /* 0x0000ffff89187812 */ /* 0x002fe200078ec0ff */
[C---:B------:R-:W-:Y:S01]  /*157d0*/  FMUL.FTZ R25, R3.reuse, R169 ;  /* 0x000000a903197220 */ /* 0x040fe20000410000 */
[----:B------:R-:W-:Y:S01]  /*157e0*/  LOP3.LUT R139, R26, 0xff, RZ, 0xc0, !PT ;  /* 0x000000ff1a8b7812 */ /* 0x000fe200078ec0ff */
[----:B------:R-:W-:Y:S01]  /*157f0*/  FMUL.FTZ R26, R0, R170 ;  /* 0x000000aa001a7220 */ /* 0x000fe20000410000 */
[----:B------:R-:W-:Y:S01]  /*15800*/  PRMT R179, R138, 0x5410, R179 ;  /* 0x000054108ab37816 */ /* 0x000fe200000000b3 */
[--C-:B------:R-:W-:Y:S01]  /*15810*/  HSET2.LE.AND R178, R178, R240.reuse, PT ;  /* 0x000000f0b2b27233 */ /* 0x100fe20003803000 */
[----:B------:R-:W1:Y:S01]  /*15820*/  MUFU.EX2 R185, R185 ;  /* 0x000000b900b97308 */ /* 0x000e620000000800 */
[----:B------:R-:W-:Y:S01]  /*15830*/  SHF.R.U32.HI R138, RZ, 0x8, R24 ;  /* 0x00000008ff8a7819 */ /* 0x000fe20000011618 */
[C---:B------:R-:W-:Y:S01]  /*15840*/  FMUL.FTZ R24, R3.reuse, R168 ;  /* 0x000000a803187220 */ /* 0x040fe20000410000 */
[----:B------:R-:W-:Y:S01]  /*15850*/  LOP3.LUT R146, R150, 0xff, RZ, 0xc0, !PT ;  /* 0x000000ff96927812 */ /* 0x000fe200078ec0ff */
[--C-:B------:R-:W-:Y:S01]  /*15860*/  HSET2.LE.AND R170, R149, R240.reuse, PT ;  /* 0x000000f095aa7233 */ /* 0x100fe20003803000 */
[----:B------:R-:W-:Y:S01]  /*15870*/  SHF.R.U32.HI R150, RZ, 0x18, R150 ;  /* 0x00000018ff967819 */ /* 0x000fe20000011696 */
[--C-:B------:R-:W-:Y:S01]  /*15880*/  HSET2.LE.AND R179, R179, R240.reuse, PT ;  /* 0x000000f0b3b37233 */ /* 0x100fe20003803000 */
[----:B------:R-:W-:Y:S01]  /*15890*/  SHF.R.U32.HI R144, RZ, 0x10, R137 ;  /* 0x00000010ff907819 */ /* 0x000fe20000011689 */
[----:B------:R-:W-:Y:S01]  /*158a0*/  FFMA.FTZ R3, R3, R249, R231 ;  /* 0x000000f903037223 */ /* 0x000fe200000100e7 */
[-C--:B------:R-:W-:Y:S01]  /*158b0*/  HMMA.16816.F32.BF16 R24, R180, R142.reuse, R24 ;  /* 0x0000008eb418723c */ /* 0x080fe20000041818 */
[----:B------:R-:W-:Y:S01]  /*158c0*/  PRMT R140, R146, 0x5410, R140 ;  /* 0x00005410928c7816 */ /* 0x000fe2000000008c */
[----:B------:R-:W-:Y:S01]  /*158d0*/  FFMA.FTZ R0, R0, R250, R225 ;  /* 0x000000fa00007223 */ /* 0x000fe200000100e1 */
[----:B------:R-:W-:Y:S02]  /*158e0*/  PRMT R150, R139, 0x5410, R150 ;  /* 0x000054108b967816 */ /* 0x000fe40000000096 */
[----:B------:R-:W-:Y:S01]  /*158f0*/  LOP3.LUT R145, R137, 0xff, RZ, 0xc0, !PT ;  /* 0x000000ff89917812 */ /* 0x000fe200078ec0ff */
[--C-:B------:R-:W-:Y:S01]  /*15900*/  HSET2.LE.AND R176, R140, R240.reuse, PT ;  /* 0x000000f08cb07233 */ /* 0x100fe20003803000 */
[----:B------:R-:W-:Y:S01]  /*15910*/  SHF.R.U32.HI R141, RZ, 0x18, R137 ;  /* 0x00000018ff8d7819 */ /* 0x000fe20000011689 */
[----:B------:R-:W-:Y:S01]  /*15920*/  HMMA.16816.F32.BF16 R128, R172, R142, R128 ;  /* 0x0000008eac80723c */ /* 0x000fe20000041880 */
[----:B------:R-:W-:Y:S03]  /*15930*/  LOP3.LUT R137, R144, 0xff, RZ, 0xc0, !PT ;  /* 0x000000ff90897812 */ /* 0x000fe600078ec0ff */
[--C-:B------:R-:W-:Y:S01]  /*15940*/  HSET2.LE.AND R177, R150, R240.reuse, PT ;  /* 0x000000f096b17233 */ /* 0x100fe20003803000 */
[----:B------:R-:W-:Y:S01]  /*15950*/  PRMT R141, R137, 0x5410, R141 ;  /* 0x00005410898d7816 */ /* 0x000fe2000000008d */
[----:B------:R-:W-:Y:S01]  /*15960*/  FADD.FTZ R0, R224, R0 ;  /* 0x00000000e0007221 */ /* 0x000fe20000010000 */
[----:B------:R-:W-:Y:S02]  /*15970*/  PRMT R145, R145, 0x5410, R138 ;  /* 0x0000541091917816 */ /* 0x000fe4000000008a */
[----:B------:R-:W-:Y:S03]  /*15980*/  F2FP.BF16.PACK_AB R137, R200, R201 ;  /* 0x000000c9c889723e */ /* 0x000fe600000010ff */
[----:B------:R-:W-:Y:S01]  /*15990*/  F2FP.BF16.PACK_AB R138, R198, R199 ;  /* 0x000000c7c68a723e */ /* 0x000fe200000010ff */
[--C-:B------:R-:W-:Y:S01]  /*159a0*/  HSET2.LE.AND R169, R141, R240.reuse, PT ;  /* 0x000000f08da97233 */ /* 0x100fe20003803000 */
[----:B------:R-:W-:Y:S01]  /*159b0*/  F2FP.BF16.PACK_AB R139, R195, R196 ;  /* 0x000000c4c38b723e */ /* 0x000fe200000010ff */
[----:B------:R-:W-:Y:S01]  /*159c0*/  HSET2.LE.AND R168, R145, R240, PT ;  /* 0x000000f091a87233 */ /* 0x000fe20003803000 */
[----:B--2---:R-:W-:Y:S01]  /*159d0*/  F2FP.BF16.PACK_AB R140, R193, R194 ;  /* 0x000000c2c18c723e */ /* 0x004fe200000010ff */
[----:B------:R-:W-:Y:S01]  /*159e0*/  FADD.FTZ R0, R203, R0 ;  /* 0x00000000cb007221 */ /* 0x000fe20000010000 */
[----:B------:R-:W-:Y:S02]  /*159f0*/  LOP3.LUT R178, R178, R137, RZ, 0xc0, !PT ;  /* 0x00000089b2b27212 */ /* 0x000fe400078ec0ff */
[----:B------:R-:W-:Y:S01]  /*15a00*/  LOP3.LUT R179, R179, R138, RZ, 0xc0, !PT ;  /* 0x0000008ab3b37212 */ /* 0x000fe200078ec0ff */
[----:B------:R-:W-:Y:S01]  /*15a10*/  FADD.FTZ R0, R202, R0 ;  /* 0x00000000ca007221 */ /* 0x000fe20000010000 */
[----:B------:R-:W-:Y:S02]  /*15a20*/  LOP3.LUT R176, R176, R139, RZ, 0xc0, !PT ;  /* 0x0000008bb0b07212 */ /* 0x000fe400078ec0ff */
[----:B------:R-:W-:Y:S02]  /*15a30*/  LOP3.LUT R177, R177, R140, RZ, 0xc0, !PT ;  /* 0x0000008cb1b17212 */ /* 0x000fe400078ec0ff */
[----:B-1----:R-:W-:Y:S02]  /*15a40*/  F2FP.BF16.PACK_AB R140, R185, R184 ;  /* 0x000000b8b98c723e */ /* 0x002fe400000010ff */
[----:B------:R-:W-:Y:S02]  /*15a50*/  F2FP.BF16.PACK_AB R137, R190, R191 ;  /* 0x000000bfbe89723e */ /* 0x000fe400000010ff */
[----:B------:R-:W-:Y:S02]  /*15a60*/  LOP3.LUT R169, R169, R140, RZ, 0xc0, !PT ;  /* 0x0000008ca9a97212 */ /* 0x000fe400078ec0ff */
[-C--:B---3--:R-:W-:Y:S01]  /*15a70*/  HMMA.16816.F32.BF16 R140, R176, R152.reuse, R4 ;  /* 0x00000098b08c723c */ /* 0x088fe20000041804 */
[----:B------:R-:W1:Y:S01]  /*15a80*/  LDSM.16.MT88.4 R4, [R207+0xa800] ;  /* 0x00a80000cf04783b */ /* 0x000e620000004200 */
[----:B------:R-:W-:Y:S02]  /*15a90*/  F2FP.BF16.PACK_AB R138, R188, R189 ;  /* 0x000000bdbc8a723e */ /* 0x000fe400000010ff */
[----:B------:R-:W-:Y:S02]  /*15aa0*/  F2FP.BF16.PACK_AB R139, R186, R187 ;  /* 0x000000bbba8b723e */ /* 0x000fe400000010ff */
[----:B------:R-:W-:Y:S02]  /*15ab0*/  LOP3.LUT R170, R170, R137, RZ, 0xc0, !PT ;  /* 0x00000089aaaa7212 */ /* 0x000fe400078ec0ff */
[----:B------:R-:W-:Y:S04]  /*15ac0*/  LOP3.LUT R171, R171, R138, RZ, 0xc0, !PT ;  /* 0x0000008aabab7212 */ /* 0x000fe800078ec0ff */
[----:B------:R-:W-:Y:S02]  /*15ad0*/  LOP3.LUT R168, R168, R139, RZ, 0xc0, !PT ;  /* 0x0000008ba8a87212 */ /* 0x000fe400078ec0ff */
[----:B------:R-:W-:Y:S02]  /*15ae0*/  MOV R138, R2 ;  /* 0x00000002008a7202 */ /* 0x000fe40000000f00 */
[----:B------:R-:W-:Y:S03]  /*15af0*/  MOV R137, R134 ;  /* 0x0000008600897202 */ /* 0x000fe60000000f00 */
[C---:B------:R-:W-:Y:S01]  /*15b00*/  HMMA.16816.F32.BF16 R144, R168.reuse, R152, R8 ;  /* 0x00000098a890723c */ /* 0x040fe20000041808 */
[----:B------:R-:W2:Y:S07]  /*15b10*/  LDSM.16.MT88.4 R8, [R209+0xa800] ;  /* 0x00a80000d108783b */ /* 0x000eae0000004200 */
[-C--:B------:R-:W-:Y:S01]  /*15b20*/  HMMA.16816.F32.BF16 R148, R168, R154.reuse, R12 ;  /* 0x0000009aa894723c */ /* 0x080fe2000004180c */
[----:B------:R-:W3:Y:S07]  /*15b30*/  LDSM.16.MT88.4 R12, [R207+0xb800] ;  /* 0x00b80000cf0c783b */ /* 0x000eee0000004200 */
[C---:B------:R-:W-:Y:S01]  /*15b40*/  HMMA.16816.F32.BF16 R152, R176.reuse, R154, R16 ;  /* 0x0000009ab098723c */ /* 0x040fe20000041810 */
[----:B------:R-:W4:Y:S07]  /*15b50*/  LDSM.16.MT88.4 R16, [R209+0xb800] ;  /* 0x00b80000d110783b */ /* 0x000f2e0000004200 */
[-C--:B-1----:R-:W-:Y:S08]  /*15b60*/  HMMA.16816.F32.BF16 R36, R176, R4.reuse, R36 ;  /* 0x00000004b024723c */ /* 0x082ff00000041824 */
[C---:B------:R-:W-:Y:S07]  /*15b70*/  HMMA.16816.F32.BF16 R40, R168.reuse, R4, R40 ;  /* 0x00000004a828723c */ /* 0x040fee0000041828 */
[----:B------:R-:W-:Y:S01]  /*15b80*/  FADD.FTZ R4, R232, R132 ;  /* 0x00000084e8047221 */ /* 0x000fe20000010000 */
[-C--:B------:R-:W-:Y:S01]  /*15b90*/  HMMA.16816.F32.BF16 R44, R168, R6.reuse, R44 ;  /* 0x00000006a82c723c */ /* 0x080fe2000004182c */
[----:B------:R-:W-:Y:S03]  /*15ba0*/  FADD.FTZ R5, R184, R0 ;  /* 0x00000000b8057221 */ /* 0x000fe60000010000 */
[----:B------:R-:W-:Y:S04]  /*15bb0*/  FADD.FTZ R4, R236, R4 ;  /* 0x00000004ec047221 */ /* 0x000fe80000010000 */
[C---:B------:R-:W-:Y:S01]  /*15bc0*/  HMMA.16816.F32.BF16 R48, R176.reuse, R6, R48 ;  /* 0x00000006b030723c */ /* 0x040fe20000041830 */
[----:B------:R-:W-:Y:S04]  /*15bd0*/  FADD.FTZ R4, R237, R4 ;  /* 0x00000004ed047221 */ /* 0x000fe80000010000 */
[----:B------:R-:W-:Y:S02]  /*15be0*/  FADD.FTZ R4, R194, R4 ;  /* 0x00000004c2047221 */ /* 0x000fe40000010000 */
[----:B------:R-:W-:Y:S01]  /*15bf0*/  FADD.FTZ R6, R230, R3 ;  /* 0x00000003e6067221 */ /* 0x000fe20000010000 */
[-C--:B------:R-:W-:Y:S01]  /*15c00*/  HMMA.16816.F32.BF16 R52, R176, R156.reuse, R52 ;  /* 0x0000009cb034723c */ /* 0x080fe20000041834 */
[----:B------:R-:W-:Y:S03]  /*15c10*/  FADD.FTZ R3, R239, R133 ;  /* 0x00000085ef037221 */ /* 0x000fe60000010000 */
[----:B------:R-:W-:Y:S02]  /*15c20*/  FADD.FTZ R6, R223, R6 ;  /* 0x00000006df067221 */ /* 0x000fe40000010000 */
[----:B------:R-:W-:Y:S02]  /*15c30*/  FADD.FTZ R3, R238, R3 ;  /* 0x00000003ee037221 */ /* 0x000fe40000010000 */
[C---:B------:R-:W-:Y:S01]  /*15c40*/  HMMA.16816.F32.BF16 R56, R168.reuse, R156, R56 ;  /* 0x0000009ca838723c */ /* 0x040fe20000041838 */
[----:B------:R-:W-:Y:S03]  /*15c50*/  FADD.FTZ R6, R222, R6 ;  /* 0x00000006de067221 */ /* 0x000fe60000010000 */
[----:B------:R-:W-:Y:S02]  /*15c60*/  FADD.FTZ R3, R196, R3 ;  /* 0x00000003c4037221 */ /* 0x000fe40000010000 */
[----:B------:R-:W-:Y:S02]  /*15c70*/  FADD.FTZ R6, R187, R6 ;  /* 0x00000006bb067221 */ /* 0x000fe40000010000 */
        /* <DEDUP_REMOVED lines=8> */
[-C--:B--2---:R-:W-:Y:S01]  /*15d00*/  HMMA.16816.F32.BF16 R68, R176, R8.reuse, R68 ;  /* 0x00000008b044723c */ /* 0x084fe20000041844 */
[----:B------:R-:W-:Y:S03]  /*15d10*/  FADD.FTZ R3, R191, R0 ;  /* 0x00000000bf037221 */ /* 0x000fe60000010000 */
[----:B------:R-:W-:Y:S02]  /*15d20*/  FADD.FTZ R0, R189, R4 ;  /* 0x00000004bd007221 */ /* 0x000fe40000010000 */
[----:B------:R-:W-:Y:S02]  /*15d30*/  FADD.FTZ R241, R200, R6 ;  /* 0x00000006c8f17221 */ /* 0x000fe40000010000 */
[C---:B------:R-:W-:Y:S01]  /*15d40*/  HMMA.16816.F32.BF16 R72, R168.reuse, R8, R72 ;  /* 0x00000008a848723c */ /* 0x040fe20000041848 */
[----:B------:R-:W-:Y:S03]  /*15d50*/  FADD.FTZ R248, R198, R5 ;  /* 0x00000005c6f87221 */ /* 0x000fe60000010000 */
[----:B------:R-:W-:Y:S01]  /*15d60*/  FADD.FTZ R249, R190, R3 ;  /* 0x00000003bef97221 */ /* 0x000fe20000010000 */
[----:B------:R-:W-:Y:S01]  /*15d70*/  MOV R3, R135 ;  /* 0x0000008700037202 */ /* 0x000fe20000000f00 */
[----:B------:R-:W-:Y:S01]  /*15d80*/  FADD.FTZ R250, R188, R0 ;  /* 0x00000000bcfa7221 */ /* 0x000fe20000010000 */
[----:B------:R-:W-:Y:S01]  /*15d90*/  MOV R0, R136 ;  /* 0x0000008800007202 */ /* 0x000fe20000000f00 */
[-C--:B------:R-:W-:Y:S08]  /*15da0*/  HMMA.16816.F32.BF16 R76, R168, R10.reuse, R76 ;  /* 0x0000000aa84c723c */ /* 0x080ff0000004184c */
[C---:B------:R-:W-:Y:S08]  /*15db0*/  HMMA.16816.F32.BF16 R80, R176.reuse, R10, R80 ;  /* 0x0000000ab050723c */ /* 0x040ff00000041850 */
[-C--:B------:R-:W-:Y:S08]  /*15dc0*/  HMMA.16816.F32.BF16 R84, R176, R160.reuse, R84 ;  /* 0x000000a0b054723c */ /* 0x080ff00000041854 */
[C---:B------:R-:W-:Y:S08]  /*15dd0*/  HMMA.16816.F32.BF16 R88, R168.reuse, R160, R88 ;  /* 0x000000a0a858723c */ /* 0x040ff00000041858 */
        /* <DEDUP_REMOVED lines=15> */
.L_x_814:
[----:B------:R-:W1:Y:S01]  /*15ed0*/  SHFL.BFLY PT, R3, R241, 0x2, 0x1f ;  /* 0x0c401f00f1037f89 */ /* 0x000e6200000e0000 */
[----:B------:R-:W-:Y:S01]  /*15ee0*/  MOV R5, 0x3f800000 ;  /* 0x3f80000000057802 */ /* 0x000fe20000000f00 */
[----:B------:R-:W2:Y:S01]  /*15ef0*/  S2UR UR6, SR_CTAID.Y ;  /* 0x00000000000679c3 */ /* 0x000ea20000002600 */
[----:B------:R-:W-:Y:S01]  /*15f00*/  UISETP.NE.AND UP0, UPT, UR25, -0x1, UPT ;  /* 0xffffffff1900788c */ /* 0x000fe2000bf05270 */
[----:B------:R-:W3:Y:S01]  /*15f10*/  SHFL.BFLY PT, R0, R248, 0x2, 0x1f ;  /* 0x0c401f00f8007f89 */ /* 0x000ee200000e0000 */
[----:B------:R-:W-:Y:S01]  /*15f20*/  ULDC.64 UR4, c[0x0][0x1e8] ;  /* 0x00007a0000047ab9 */ /* 0x000fe20000000a00 */
[----:B------:R-:W-:Y:S01]  /*15f30*/  BSSY B0, `(.L_x_818) ;  /* 0x00001b0000007945 */ /* 0x000fe20003800000 */
[----:B------:R-:W-:Y:S01]  /*15f40*/  ULDC.U8 UR9, c[0x0][0x328] ;  /* 0x0000ca0000097ab9 */ /* 0x000fe20000000000 */
[----:B------:R-:W4:Y:S01]  /*15f50*/  SHFL.BFLY PT, R6, R249, 0x2, 0x1f ;  /* 0x0c401f00f9067f89 */ /* 0x000f2200000e0000 */
[----:B------:R-:W-:Y:S01]  /*15f60*/  UISETP.NE.AND UP3, UPT, UR9, URZ, UPT ;  /* 0x0000003f0900728c */ /* 0x000fe2000bf65270 */
[----:B------:R-:W5:Y:S01]  /*15f70*/  S2UR UR10, SR_CTAID.Z ;  /* 0x00000000000a79c3 */ /* 0x000f620000002700 */
[----:B------:R-:W-:Y:S01]  /*15f80*/  ULDC UR8, c[0x0][0x214] ;  /* 0x0000850000087ab9 */ /* 0x000fe20000000800 */
[----:B------:R-:W-:Y:S02]  /*15f90*/  SHFL.BFLY PT, R4, R250, 0x2, 0x1f ;  /* 0x0c401f00fa047f89 */ /* 0x000fe400000e0000 */
[----:B------:R-:W-:-:S02]  /*15fa0*/  @UP0 UIMAD.WIDE.U32 UR12, UR25, UR4, URZ ;  /* 0x00000004190c02a5 */ /* 0x000fc4000f8e003f */
[----:B------:R-:W5:Y:S02]  /*15fb0*/  S2R R173, SR_TID.X ;  /* 0x0000000000ad7919 */ /* 0x000f640000002100 */
[----:B------:R-:W-:-:S03]  /*15fc0*/  @UP0 UIMAD UR7, UR25, UR5, UR13 ;  /* 0x00000005190702a4 */ /* 0x000fc6000f8e020d */
[----:B------:R-:W-:Y:S01]  /*15fd0*/  ULDC.64 UR4, c[0x0][0x1e0] ;  /* 0x0000780000047ab9 */ /* 0x000fe20000000a00 */
[----:B-1----:R-:W-:Y:S01]  /*15fe0*/  FADD.FTZ R3, R3, R241 ;  /* 0x000000f103037221 */ /* 0x002fe20000010000 */
[----:B--2---:R-:W-:Y:S01]  /*15ff0*/  @!UP0 USHF.R.S32.HI UR11, URZ, 0x1f, UR6 ;  /* 0x0000001f3f0b8899 */ /* 0x004fe20008011406 */
[----:B---3--:R-:W-:-:S03]  /*16000*/  FADD.FTZ R0, R0, R248 ;  /* 0x000000f800007221 */ /* 0x008fc60000010000 */
[----:B------:R-:W1:Y:S01]  /*16010*/  SHFL.BFLY PT, R133, R3, 0x1, 0x1f ;  /* 0x0c201f0003857f89 */ /* 0x000e6200000e0000 */
[----:B------:R-:W-:Y:S01]  /*16020*/  @!UP0 UIMAD UR11, UR11, UR4, URZ ;  /* 0x000000040b0b82a4 */ /* 0x000fe2000f8e023f */
[----:B----4-:R-:W-:Y:S02]  /*16030*/  FADD.FTZ R6, R6, R249 ;  /* 0x000000f906067221 */ /* 0x010fe40000010000 */
[----:B------:R-:W2:Y:S01]  /*16040*/  SHFL.BFLY PT, R132, R0, 0x1, 0x1f ;  /* 0x0c201f0000847f89 */ /* 0x000ea200000e0000 */
[----:B------:R-:W-:Y:S02]  /*16050*/  @!UP0 UIMAD.WIDE.U32 UR20, UR6, UR4, URZ ;  /* 0x00000004061482a5 */ /* 0x000fe4000f8e003f */
[----:B------:R-:W-:Y:S01]  /*16060*/  @!UP0 UIMAD UR11, UR6, UR5, UR11 ;  /* 0x00000005060b82a4 */ /* 0x000fe2000f8e020b */
[----:B------:R-:W3:Y:S01]  /*16070*/  SHFL.BFLY PT, R9, R6, 0x1, 0x1f ;  /* 0x0c201f0006097f89 */ /* 0x000ee200000e0000 */
[----:B------:R-:W-:Y:S01]  /*16080*/  ULDC.U8 UR4, c[0x0][0x329] ;  /* 0x0000ca4000047ab9 */ /* 0x000fe20000000000 */
[----:B-----5:R-:W-:Y:S01]  /*16090*/  SHF.R.S32.HI R172, RZ, 0x1f, R173 ;  /* 0x0000001fffac7819 */ /* 0x020fe200000114ad */
[----:B------:R-:W-:-:S02]  /*160a0*/  UISETP.NE.AND UP2, UPT, UR4, URZ, UPT ;  /* 0x0000003f0400728c */ /* 0x000fc4000bf45270 */
[----:B------:R-:W-:Y:S01]  /*160b0*/  UISETP.EQ.AND UP3, UPT, UR4, URZ, UP3 ;  /* 0x0000003f0400728c */ /* 0x000fe20009f62270 */
[CC--:B------:R-:W-:Y:S01]  /*160c0*/  LEA.HI R7, R172.reuse, R173.reuse, RZ, 0x2 ;  /* 0x000000adac077211 */ /* 0x0c0fe200078f10ff */
[----:B------:R-:W-:Y:S01]  /*160d0*/  ULDC UR5, c[0x0][0x234] ;  /* 0x00008d0000057ab9 */ /* 0x000fe20000000800 */
[-C--:B------:R-:W-:Y:S01]  /*160e0*/  LEA.HI R172, R172, R173.reuse, RZ, 0x5 ;  /* 0x000000adacac7211 */ /* 0x080fe200078f28ff */
[----:B------:R-:W-:Y:S01]  /*160f0*/  ULDC UR4, c[0x0][0x1c0] ;  /* 0x0000700000047ab9 */ /* 0x000fe20000000800 */
[----:B------:R-:W-:Y:S01]  /*16100*/  SHF.R.S32.HI R8, RZ, 0x1f, R7 ;  /* 0x0000001fff087819 */ /* 0x000fe20000011407 */
[----:B------:R-:W-:Y:S02]  /*16110*/  @!UP0 UIADD3 UR7, UR21, UR11, URZ ;  /* 0x0000000b15078290 */ /* 0x000fe4000fffe03f */
[----:B------:R-:W-:Y:S01]  /*16120*/  @!UP0 UMOV UR12, UR20 ;  /* 0x00000014000c8c82 */ /* 0x000fe20008000000 */
[----:B-1----:R-:W-:Y:S01]  /*16130*/  FADD.FTZ R133, R3, R133 ;  /* 0x0000008503857221 */ /* 0x002fe20000010000 */
[----:B------:R-:W-:Y:S01]  /*16140*/  @!UP2 UISETP.NE.AND UP1, UPT, UR9, URZ, UPT ;  /* 0x0000003f0900a28c */ /* 0x000fe2000bf25270 */
[----:B------:R-:W-:Y:S01]  /*16150*/  FADD.FTZ R3, R4, R250 ;  /* 0x000000fa04037221 */ /* 0x000fe20000010000 */
[----:B------:R-:W-:Y:S01]  /*16160*/  SHF.R.S32.HI R4, RZ, 0x2, R7 ;  /* 0x00000002ff047819 */ /* 0x000fe20000011407 */
[----:B--2---:R-:W-:Y:S01]  /*16170*/  FADD.FTZ R132, R0, R132 ;  /* 0x0000008400847221 */ /* 0x004fe20000010000 */
[----:B------:R-:W-:Y:S01]  /*16180*/  FSETP.NE.FTZ.AND P6, PT, R133, RZ, PT ;  /* 0x000000ff8500720b */ /* 0x000fe20003fd5000 */
[----:B------:R-:W1:Y:S01]  /*16190*/  S2UR UR9, SR_CTAID.X ;  /* 0x00000000000979c3 */ /* 0x000e620000002500 */
[----:B------:R-:W2:Y:S01]  /*161a0*/  SHFL.BFLY PT, R10, R3, 0x1, 0x1f ;  /* 0x0c201f00030a7f89 */ /* 0x000ea200000e0000 */
[----:B------:R-:W-:Y:S01]  /*161b0*/  MOV R0, 0x3f800000 ;  /* 0x3f80000000007802 */ /* 0x000fe20000000f00 */
[----:B---3--:R-:W-:Y:S01]  /*161c0*/  FADD.FTZ R138, R6, R9 ;  /* 0x00000009068a7221 */ /* 0x008fe20000010000 */
[----:B------:R-:W-:Y:S01]  /*161d0*/  LOP3.LUT R7, R7, 0x3ffffffc, RZ, 0xc0, !PT ;  /* 0x3ffffffc07077812 */ /* 0x000fe200078ec0ff */
[----:B------:R-:W-:Y:S01]  /*161e0*/  @UP2 ULDC UR14, c[0x0][0x210] ;  /* 0x00008400000e2ab9 */ /* 0x000fe20000000800 */
[----:B------:R-:W-:Y:S01]  /*161f0*/  FSETP.NE.FTZ.AND P5, PT, R132, RZ, PT ;  /* 0x000000ff8400720b */ /* 0x000fe20003fb5000 */
[----:B------:R-:W-:Y:S01]  /*16200*/  @UP2 UIMAD UR14, UR14, UR8, URZ ;  /* 0x000000080e0e22a4 */ /* 0x000fe2000f8e023f */
[----:B------:R-:W-:Y:S01]  /*16210*/  FSETP.NE.FTZ.AND P4, PT, R138, RZ, PT ;  /* 0x000000ff8a00720b */ /* 0x000fe20003f95000 */
[----:B------:R-:W-:Y:S01]  /*16220*/  @!UP2 USEL UR14, UR8, UR5, !UP1 ;  /* 0x00000005080ea287 */ /* 0x000fe2000c800000 */
[----:B------:R-:W-:Y:S01]  /*16230*/  SHF.R.S32.HI R9, RZ, 0x5, R172 ;  /* 0x00000005ff097819 */ /* 0x000fe200000114ac */
[----:B------:R-:W-:Y:S01]  /*16240*/  @UP2 UMOV UR13, 0x1 ;  /* 0x00000001000d2882 */ /* 0x000fe20000000000 */
[----:B------:R-:W3:Y:S01]  /*16250*/  @P6 MUFU.RCP R0, R133 ;  /* 0x0000008500006308 */ /* 0x000ee20000001000 */
[----:B------:R-:W-:Y:S01]  /*16260*/  IADD3 R6, -R7, R173, RZ ;  /* 0x000000ad07067210 */ /* 0x000fe20007ffe1ff */
[----:B------:R-:W-:Y:S01]  /*16270*/  @!UP2 UIMAD UR13, UR14, UR4, URZ ;  /* 0x000000040e0da2a4 */ /* 0x000fe2000f8e023f */
[----:B------:R-:W-:Y:S01]  /*16280*/  LEA.HI R8, R8, R4, RZ, 0x3 ;  /* 0x0000000408087211 */ /* 0x000fe200078f18ff */
[----:B------:R-:W-:Y:S01]  /*16290*/  @UP3 UIMAD UR16, UR6, UR8, URZ ;  /* 0x00000008061032a4 */ /* 0x000fe2000f8e023f */
[----:B------:R-:W-:Y:S01]  /*162a0*/  LEA R139, R9, R6, 0x9 ;  /* 0x00000006098b7211 */ /* 0x000fe200078e48ff */
[----:B------:R-:W-:Y:S01]  /*162b0*/  @UP2 ULDC UR15, c[0x0][0x210] ;  /* 0x00008400000f2ab9 */ /* 0x000fe20000000800 */
[----:B------:R-:W-:Y:S01]  /*162c0*/  LOP3.LUT R26, R8, 0xfffffff8, RZ, 0xc0, !PT ;  /* 0xfffffff8081a7812 */ /* 0x000fe200078ec0ff */
[----:B------:R-:W4:Y:S01]  /*162d0*/  @P5 MUFU.RCP R5, R132 ;  /* 0x0000008400055308 */ /* 0x000f220000001000 */
[----:B------:R-:W-:-:S02]  /*162e0*/  UIMAD UR4, UR6, UR13, URZ ;  /* 0x0000000d060472a4 */ /* 0x000fc4000f8e023f */
[----:B------:R-:W-:Y:S01]  /*162f0*/  IADD3 R26, R4, -R26, RZ ;  /* 0x8000001a041a7210 */ /* 0x000fe20007ffe0ff */
[----:B------:R-:W-:Y:S01]  /*16300*/  @!UP2 UMOV UR15, 0x1 ;  /* 0x00000001000fa882 */ /* 0x000fe20000000000 */
[----:B--2---:R-:W-:Y:S01]  /*16310*/  FADD.FTZ R137, R3, R10 ;  /* 0x0000000a03897221 */ /* 0x004fe20000010000 */
[----:B------:R-:W-:Y:S01]  /*16320*/  MOV R3, 0x3f800000 ;  /* 0x3f80000000037802 */ /* 0x000fe20000000f00 */
[----:B------:R-:W-:Y:S01]  /*16330*/  @UP3 USEL UR16, UR16, UR25, !UP0 ;  /* 0x0000001910103287 */ /* 0x000fe2000c000000 */
[----:B---3--:R-:W-:Y:S01]  /*16340*/  FMUL.FTZ R0, R0, c[0x0][0x2dc] ;  /* 0x0000b70000007a20 */ /* 0x008fe20000410000 */
[----:B-1----:R-:W-:Y:S01]  /*16350*/  UIMAD UR9, UR9, UR15, URZ ;  /* 0x0000000f090972a4 */ /* 0x002fe2000f8e023f */
[----:B------:R-:W-:Y:S01]  /*16360*/  FSETP.NE.FTZ.AND P3, PT, R137, RZ, PT ;  /* 0x000000ff8900720b */ /* 0x000fe20003f75000 */
[----:B------:R-:W-:Y:S01]  /*16370*/  USEL UR4, UR4, URZ, !UP3 ;  /* 0x0000003f04047287 */ /* 0x000fe2000d800000 */
[C---:B------:R-:W-:Y:S01]  /*16380*/  FMUL.FTZ R140, R0.reuse, R140 ;  /* 0x0000008c008c7220 */ /* 0x040fe20000410000 */
[----:B------:R-:W1:Y:S01]  /*16390*/  @P4 MUFU.RCP R3, R138 ;  /* 0x0000008a00034308 */ /* 0x000e620000001000 */
[----:B------:R-:W-:Y:S01]  /*163a0*/  FMUL.FTZ R6, R0, R141 ;  /* 0x0000008d00067220 */ /* 0x000fe20000410000 */
[----:B------:R-:W-:Y:S01]  /*163b0*/  R2P PR, R26, 0x6 ;  /* 0x000000061a007804 */ /* 0x000fe20000000000 */
[C---:B------:R-:W-:Y:S01]  /*163c0*/  FMUL.FTZ R152, R0.reuse, R152 ;  /* 0x0000009800987220 */ /* 0x040fe20000410000 */
[----:B------:R-:W-:Y:S01]  /*163d0*/  USHF.L.U32 UR9, UR9, 0x7, URZ ;  /* 0x0000000709097899 */ /* 0x000fe2000800063f */
[----:B------:R-:W-:Y:S01]  /*163e0*/  FMUL.FTZ R153, R0, R153 ;  /* 0x0000009900997220 */ /* 0x000fe20000410000 */
[----:B------:R-:W-:Y:S01]  /*163f0*/  F2FP.BF16.PACK_AB R6, R6, R140 ;  /* 0x0000008c0606723e */ /* 0x000fe200000010ff */
[C---:B------:R-:W-:Y:S01]  /*16400*/  FMUL.FTZ R36, R0.reuse, R36 ;  /* 0x0000002400247220 */ /* 0x040fe20000410000 */
[----:B------:R-:W-:Y:S01]  /*16410*/  UIMAD UR14, UR10, UR14, UR4 ;  /* 0x0000000e0a0e72a4 */ /* 0x000fe2000f8e0204 */
[C---:B------:R-:W-:Y:S01]  /*16420*/  FMUL.FTZ R12, R0.reuse, R37 ;  /* 0x00000025000c7220 */ /* 0x040fe20000410000 */
[----:B------:R-:W-:Y:S01]  /*16430*/  @!UP3 UMOV UR22, URZ ;  /* 0x0000003f0016bc82 */ /* 0x000fe20008000000 */
[C---:B------:R-:W-:Y:S01]  /*16440*/  FMUL.FTZ R48, R0.reuse, R48 ;  /* 0x0000003000307220 */ /* 0x040fe20000410000 */
[----:B------:R-:W-:Y:S01]  /*16450*/  @UP3 UMOV UR22, UR16 ;  /* 0x0000001000163c82 */ /* 0x000fe20008000000 */
[----:B------:R-:W-:Y:S01]  /*16460*/  FMUL.FTZ R15, R0, R49 ;  /* 0x00000031000f7220 */ /* 0x000fe20000410000 */
[----:B------:R-:W-:Y:S01]  /*16470*/  F2FP.BF16.PACK_AB R12, R12, R36 ;  /* 0x000000240c0c723e */ /* 0x000fe200000010ff */
[C---:B------:R-:W-:Y:S01]  /*16480*/  FMUL.FTZ R52, R0.reuse, R52 ;  /* 0x0000003400347220 */ /* 0x040fe20000410000 */
[----:B------:R-:W-:Y:S01]  /*16490*/  @!UP3 UMOV UR23, URZ ;  /* 0x0000003f0017bc82 */ /* 0x000fe20008000000 */
[C---:B------:R-:W-:Y:S01]  /*164a0*/  FMUL.FTZ R22, R0.reuse, R53 ;  /* 0x0000003500167220 */ /* 0x040fe20000410000 */
[----:B------:R-:W-:Y:S01]  /*164b0*/  F2FP.BF16.PACK_AB R15, R15, R48 ;  /* 0x000000300f0f723e */ /* 0x000fe200000010ff */
[C---:B------:R-:W-:Y:S01]  /*164c0*/  FMUL.FTZ R64, R0.reuse, R64 ;  /* 0x0000004000407220 */ /* 0x040fe20000410000 */
[----:B------:R-:W-:Y:S01]  /*164d0*/  USHF.R.S32.HI UR4, URZ, 0x1f, UR9 ;  /* 0x0000001f3f047899 */ /* 0x000fe20008011409 */
[----:B------:R-:W-:Y:S01]  /*164e0*/  FMUL.FTZ R32, R0, R65 ;  /* 0x0000004100207220 */ /* 0x000fe20000410000 */
[----:B------:R-:W-:Y:S01]  /*164f0*/  F2FP.BF16.PACK_AB R22, R22, R52 ;  /* 0x000000341616723e */ /* 0x000fe200000010ff */
[C---:B------:R-:W-:Y:S01]  /*16500*/  FMUL.FTZ R68, R0.reuse, R68 ;  /* 0x0000004400447220 */ /* 0x040fe20000410000 */
[----:B------:R-:W-:Y:S01]  /*16510*/  @UP3 USHF.R.S32.HI UR23, URZ, 0x1f, UR16 ;  /* 0x0000001f3f173899 */ /* 0x000fe20008011410 */
[C---:B------:R-:W-:Y:S01]  /*16520*/  FMUL.FTZ R69, R0.reuse, R69 ;  /* 0x0000004500457220 */ /* 0x040fe20000410000 */
[----:B------:R-:W-:Y:S01]  /*16530*/  USHF.R.S32.HI UR5, URZ, 0x1f, UR14 ;  /* 0x0000001f3f057899 */ /* 0x000fe2000801140e */
[C---:B------:R-:W-:Y:S01]  /*16540*/  FMUL.FTZ R80, R0.reuse, R80 ;  /* 0x0000005000507220 */ /* 0x040fe20000410000 */
[----:B------:R-:W-:Y:S01]  /*16550*/  UIADD3 UR9, UP2, UP1, UR9, UR22, UR14 ;  /* 0x0000001609097290 */ /* 0x000fe2000f95e00e */
[----:B------:R-:W-:-:S02]  /*16560*/  FMUL.FTZ R81, R0, R81 ;  /* 0x0000005100517220 */ /* 0x000fc40000410000 */
[C---:B------:R-:W-:Y:S01]  /*16570*/  FMUL.FTZ R84, R0.reuse, R84 ;  /* 0x0000005400547220 */ /* 0x040fe20000410000 */
[----:B------:R-:W-:Y:S01]  /*16580*/  UIADD3.X UR4, UR4, UR23, UR5, UP2, UP1 ;  /* 0x0000001704047290 */ /* 0x000fe200097e2405 */
[C---:B------:R-:W-:Y:S02]  /*16590*/  FMUL.FTZ R85, R0.reuse, R85 ;  /* 0x0000005500557220 */ /* 0x040fe40000410000 */
[C---:B------:R-:W-:Y:S02]  /*165a0*/  FMUL.FTZ R96, R0.reuse, R96 ;  /* 0x0000006000607220 */ /* 0x040fe40000410000 */
[C---:B------:R-:W-:Y:S02]  /*165b0*/  FMUL.FTZ R97, R0.reuse, R97 ;  /* 0x0000006100617220 */ /* 0x040fe40000410000 */
[C---:B------:R-:W-:Y:S02]  /*165c0*/  FMUL.FTZ R156, R0.reuse, R156 ;  /* 0x0000009c009c7220 */ /* 0x040fe40000410000 */
[C---:B------:R-:W-:Y:S01]  /*165d0*/  FMUL.FTZ R157, R0.reuse, R157 ;  /* 0x0000009d009d7220 */ /* 0x040fe20000410000 */
[----:B------:R-:W-:Y:S01]  /*165e0*/  F2FP.BF16.PACK_AB R52, R97, R96 ;  /* 0x000000606134723e */ /* 0x000fe200000010ff */
[----:B------:R-:W-:-:S02]  /*165f0*/  FMUL.FTZ R108, R0, R108 ;  /* 0x0000006c006c7220 */ /* 0x000fc40000410000 */
[C---:B------:R-:W-:Y:S01]  /*16600*/  FMUL.FTZ R109, R0.reuse, R109 ;  /* 0x0000006d006d7220 */ /* 0x040fe20000410000 */
[----:B------:R-:W-:Y:S01]  /*16610*/  F2FP.BF16.PACK_AB R48, R157, R156 ;  /* 0x0000009c9d30723e */ /* 0x000fe200000010ff */
[C---:B------:R-:W-:Y:S02]  /*16620*/  FMUL.FTZ R160, R0.reuse, R160 ;  /* 0x000000a000a07220 */ /* 0x040fe40000410000 */
[C---:B------:R-:W-:Y:S02]  /*16630*/  FMUL.FTZ R161, R0.reuse, R161 ;  /* 0x000000a100a17220 */ /* 0x040fe40000410000 */
[C---:B------:R-:W-:Y:S02]  /*16640*/  FMUL.FTZ R120, R0.reuse, R120 ;  /* 0x0000007800787220 */ /* 0x040fe40000410000 */
[C---:B------:R-:W-:Y:S02]  /*16650*/  FMUL.FTZ R121, R0.reuse, R121 ;  /* 0x0000007900797220 */ /* 0x040fe40000410000 */
[----:B------:R-:W-:-:S02]  /*16660*/  FMUL.FTZ R164, R0, R164 ;  /* 0x000000a400a47220 */ /* 0x000fc40000410000 */
[C---:B------:R-:W-:Y:S01]  /*16670*/  FMUL.FTZ R165, R0.reuse, R165 ;  /* 0x000000a500a57220 */ /* 0x040fe20000410000 */
[----:B------:R-:W-:Y:S01]  /*16680*/  F2FP.BF16.PACK_AB R36, R121, R120 ;  /* 0x000000787924723e */ /* 0x000fe200000010ff */
[C---:B------:R-:W-:Y:S02]  /*16690*/  FMUL.FTZ R128, R0.reuse, R128 ;  /* 0x0000008000807220 */ /* 0x040fe40000410000 */
[----:B------:R-:W-:Y:S01]  /*166a0*/  FMUL.FTZ R129, R0, R129 ;  /* 0x0000008100817220 */ /* 0x000fe20000410000 */
[----:B------:R-:W-:Y:S01]  /*166b0*/  MOV R0, 0x3f800000 ;  /* 0x3f80000000007802 */ /* 0x000fe20000000f00 */
[----:B----4-:R-:W-:Y:S02]  /*166c0*/  FMUL.FTZ R4, R5, c[0x0][0x2dc] ;  /* 0x0000b70005047a20 */ /* 0x010fe40000410000 */
[----:B-1----:R-:W-:Y:S02]  /*166d0*/  FMUL.FTZ R3, R3, c[0x0][0x2dc] ;  /* 0x0000b70003037a20 */ /* 0x002fe40000410000 */
[C---:B------:R-:W-:Y:S01]  /*166e0*/  FMUL.FTZ R28, R4.reuse, R66 ;  /* 0x00000042041c7220 */ /* 0x040fe20000410000 */
[----:B------:R-:W1:Y:S01]  /*166f0*/  @P3 MUFU.RCP R0, R137 ;  /* 0x0000008900003308 */ /* 0x000e620000001000 */
[----:B------:R-:W-:-:S02]  /*16700*/  FMUL.FTZ R27, R4, R67 ;  /* 0x00000043041b7220 */ /* 0x000fc40000410000 */
[C---:B------:R-:W-:Y:S02]  /*16710*/  FMUL.FTZ R16, R3.reuse, R41 ;  /* 0x0000002903107220 */ /* 0x040fe40000410000 */
[C---:B------:R-:W-:Y:S02]  /*16720*/  FMUL.FTZ R24, R3.reuse, R45 ;  /* 0x0000002d03187220 */ /* 0x040fe40000410000 */
[C---:B------:R-:W-:Y:S02]  /*16730*/  FMUL.FTZ R20, R3.reuse, R57 ;  /* 0x0000003903147220 */ /* 0x040fe40000410000 */
[----:B------:R-:W-:Y:S02]  /*16740*/  FMUL.FTZ R66, R3, R61 ;  /* 0x0000003d03427220 */ /* 0x000fe40000410000 */
[C---:B------:R-:W-:Y:S02]  /*16750*/  FMUL.FTZ R14, R4.reuse, R38 ;  /* 0x00000026040e7220 */ /* 0x040fe40000410000 */
[----:B------:R-:W-:-:S02]  /*16760*/  FMUL.FTZ R18, R4, R50 ;  /* 0x0000003204127220 */ /* 0x000fc40000410000 */
[----:B------:R-:W-:Y:S02]  /*16770*/  FMUL.FTZ R19, R4, R54 ;  /* 0x0000003604137220 */ /* 0x000fe40000410000 */
[----:B-1----:R-:W-:Y:S02]  /*16780*/  FMUL.FTZ R0, R0, c[0x0][0x2dc] ;  /* 0x0000b70000007a20 */ /* 0x002fe40000410000 */
[----:B------:R-:W-:Y:S02]  /*16790*/  FMUL.FTZ R144, R3, R144 ;  /* 0x0000009003907220 */ /* 0x000fe40000410000 */
        /* <DEDUP_REMOVED lines=55> */
[C---:B------:R-:W-:Y:S01]  /*16b10*/  FMUL.FTZ R44, R3.reuse, R44 ;  /* 0x0000002c032c7220 */ /* 0x040fe20000410000 */
[----:B------:R-:W-:Y:S01]  /*16b20*/  F2FP.BF16.PACK_AB R10, R10, R148 ;  /* 0x000000940a0a723e */ /* 0x000fe200000010ff */
[----:B------:R-:W-:Y:S01]  /*16b30*/  FMUL.FTZ R56, R3, R56 ;  /* 0x0000003803387220 */ /* 0x000fe20000410000 */
[----:B------:R-:W-:Y:S01]  /*16b40*/  LEA R0, R139, R0, 0x1 ;  /* 0x000000008b007211 */ /* 0x000fe200078e08ff */
        /* <DEDUP_REMOVED lines=8> */
[C---:B------:R-:W-:Y:S01]  /*16bd0*/  FMUL.FTZ R77, R3.reuse, R77 ;  /* 0x0000004d034d7220 */ /* 0x040fe20000410000 */
[----:B------:R1:W-:Y:S01]  /*16be0*/  STS [R0], R6 ;  /* 0x0000000600007388 */ /* 0x0003e20000000800 */
[C---:B------:R-:W-:Y:S01]  /*16bf0*/  FMUL.FTZ R88, R3.reuse, R88 ;  /* 0x0000005803587220 */ /* 0x040fe20000410000 */
        /* <DEDUP_REMOVED lines=24> */
[----:B-1----:R-:W-:Y:S01]  /*16d80*/  MOV R6, 0x40 ;  /* 0x0000004000067802 */ /* 0x002fe20000000f00 */
[C---:B------:R-:W-:Y:S01]  /*16d90*/  FMUL.FTZ R30, R3.reuse, R125 ;  /* 0x0000007d031e7220 */ /* 0x040fe20000410000 */
[----:B------:R-:W-:Y:S01]  /*16da0*/  F2FP.BF16.PACK_AB R34, R34, R116 ;  /* 0x000000742222723e */ /* 0x000fe200000010ff */
[C---:B------:R-:W-:Y:S01]  /*16db0*/  FMUL.FTZ R168, R3.reuse, R168 ;  /* 0x000000a803a87220 */ /* 0x040fe20000410000 */
[----:B------:R-:W-:Y:S01]  /*16dc0*/  SEL R6, R6, 0xffffffc0, !P2 ;  /* 0xffffffc006067807 */ /* 0x000fe20005000000 */
[----:B------:R-:W-:Y:S01]  /*16dd0*/  FMUL.FTZ R169, R3, R169 ;  /* 0x000000a903a97220 */ /* 0x000fe20000410000 */
[----:B------:R-:W-:Y:S01]  /*16de0*/  LOP3.LUT R3, R26, 0x1, RZ, 0xc0, !PT ;  /* 0x000000011a037812 */ /* 0x000fe200078ec0ff */
[----:B------:R-:W-:Y:S01]  /*16df0*/  FMUL.FTZ R142, R4, R142 ;  /* 0x0000008e048e7220 */ /* 0x000fe20000410000 */
[----:B------:R-:W-:Y:S01]  /*16e00*/  F2FP.BF16.PACK_AB R30, R30, R124 ;  /* 0x0000007c1e1e723e */ /* 0x000fe200000010ff */
[C---:B------:R-:W-:Y:S01]  /*16e10*/  FMUL.FTZ R5, R4.reuse, R143 ;  /* 0x0000008f04057220 */ /* 0x040fe20000410000 */
[----:B------:R-:W-:Y:S01]  /*16e20*/  ISETP.NE.U32.AND P0, PT, R3, 0x1, PT ;  /* 0x000000010300780c */ /* 0x000fe20003f05070 */
[----:B------:R-:W-:Y:S01]  /*16e30*/  FMUL.FTZ R21, R4, R55 ;  /* 0x0000003704157220 */ /* 0x000fe20000410000 */
[----:B------:R-:W-:Y:S01]  /*16e40*/  IADD3 R3, R0, -0x10, RZ ;  /* 0xfffffff000037810 */ /* 0x000fe20007ffe0ff */
[C---:B------:R-:W-:Y:S01]  /*16e50*/  FMUL.FTZ R11, R4.reuse, R39 ;  /* 0x00000027040b7220 */ /* 0x040fe20000410000 */
[----:B------:R-:W-:Y:S01]  /*16e60*/  F2FP.BF16.PACK_AB R5, R5, R142 ;  /* 0x0000008e0505723e */ /* 0x000fe200000010ff */
[C---:B------:R-:W-:Y:S01]  /*16e70*/  FMUL.FTZ R154, R4.reuse, R154 ;  /* 0x0000009a049a7220 */ /* 0x040fe20000410000 */
[----:B------:R-:W-:Y:S01]  /*16e80*/  F2FP.BF16.PACK_AB R21, R21, R19 ;  /* 0x000000131515723e */ /* 0x000fe200000010ff */
[----:B------:R-:W-:Y:S01]  /*16e90*/  FMUL.FTZ R7, R4, R155 ;  /* 0x0000009b04077220 */ /* 0x000fe20000410000 */
[----:B------:R-:W-:Y:S01]  /*16ea0*/  F2FP.BF16.PACK_AB R19, R32, R64 ;  /* 0x000000402013723e */ /* 0x000fe200000010ff */
[C---:B------:R-:W-:Y:S01]  /*16eb0*/  FMUL.FTZ R51, R4.reuse, R51 ;  /* 0x0000003304337220 */ /* 0x040fe20000410000 */
[----:B------:R-:W-:Y:S01]  /*16ec0*/  F2FP.BF16.PACK_AB R64, R69, R68 ;  /* 0x000000444540723e */ /* 0x000fe200000010ff */
[C---:B------:R-:W-:Y:S01]  /*16ed0*/  FMUL.FTZ R70, R4.reuse, R70 ;  /* 0x0000004604467220 */ /* 0x040fe20000410000 */
[----:B------:R-:W-:Y:S01]  /*16ee0*/  MOV R68, 0x20 ;  /* 0x0000002000447802 */ /* 0x000fe20000000f00 */
[----:B------:R-:W-:Y:S01]  /*16ef0*/  FMUL.FTZ R71, R4, R71 ;  /* 0x0000004704477220 */ /* 0x000fe20000410000 */
[----:B------:R-:W-:Y:S01]  /*16f00*/  @P0 IADD3 R3, R0, 0x10, RZ ;  /* 0x0000001000030810 */ /* 0x000fe20007ffe0ff */
[C---:B------:R-:W-:Y:S01]  /*16f10*/  FMUL.FTZ R82, R4.reuse, R82 ;  /* 0x0000005204527220 */ /* 0x040fe20000410000 */
[----:B------:R-:W-:Y:S01]  /*16f20*/  STS [R0+0x400], R5 ;  /* 0x0004000500007388 */ /* 0x000fe20000000800 */
[C---:B------:R-:W-:Y:S01]  /*16f30*/  FMUL.FTZ R83, R4.reuse, R83 ;  /* 0x0000005304537220 */ /* 0x040fe20000410000 */
[----:B------:R-:W-:Y:S01]  /*16f40*/  F2FP.BF16.PACK_AB R7, R7, R154 ;  /* 0x0000009a0707723e */ /* 0x000fe200000010ff */
[C---:B------:R-:W-:Y:S01]  /*16f50*/  FMUL.FTZ R86, R4.reuse, R86 ;  /* 0x0000005604567220 */ /* 0x040fe20000410000 */
[----:B------:R-:W-:Y:S01]  /*16f60*/  F2FP.BF16.PACK_AB R11, R11, R14 ;  /* 0x0000000e0b0b723e */ /* 0x000fe200000010ff */
[C---:B------:R-:W-:Y:S01]  /*16f70*/  FMUL.FTZ R55, R4.reuse, R87 ;  /* 0x0000005704377220 */ /* 0x040fe20000410000 */
[----:B------:R-:W-:Y:S01]  /*16f80*/  F2FP.BF16.PACK_AB R14, R51, R18 ;  /* 0x00000012330e723e */ /* 0x000fe200000010ff */
        /* <DEDUP_REMOVED lines=27> */
[----:B------:R-:W-:-:S02]  /*17140*/  F2FP.BF16.PACK_AB R4, R153, R152 ;  /* 0x000000989904723e */ /* 0x000fc400000010ff */
[----:B------:R-:W-:Y:S02]  /*17150*/  F2FP.BF16.PACK_AB R31, R31, R166 ;  /* 0x000000a61f1f723e */ /* 0x000fe400000010ff */
[----:B------:R-:W-:Y:S01]  /*17160*/  F2FP.BF16.PACK_AB R27, R131, R130 ;  /* 0x00000082831b723e */ /* 0x000fe200000010ff */
[----:B------:R1:W-:Y:S01]  /*17170*/  STS [R3], R4 ;  /* 0x0000000403007388 */ /* 0x0003e20000000800 */
[----:B------:R-:W-:-:S03]  /*17180*/  F2FP.BF16.PACK_AB R67, R67, R170 ;  /* 0x000000aa4343723e */ /* 0x000fc600000010ff */
[----:B------:R-:W-:Y:S04]  /*17190*/  STS [R0+0x2000], R9 ;  /* 0x0020000900007388 */ /* 0x000fe80000000800 */
[----:B------:R2:W-:Y:S04]  /*171a0*/  STS [R0+0x2400], R8 ;  /* 0x0024000800007388 */ /* 0x0005e80000000800 */
[----:B------:R-:W-:Y:S04]  /*171b0*/  STS [R3+0x2000], R10 ;  /* 0x0020000a03007388 */ /* 0x000fe80000000800 */
[----:B------:R3:W-:Y:S01]  /*171c0*/  STS [R3+0x2400], R13 ;  /* 0x0024000d03007388 */ /* 0x0007e20000000800 */
[----:B-1----:R-:W-:-:S04]  /*171d0*/  SEL R4, R68, 0xffffffe0, !P1 ;  /* 0xffffffe044047807 */ /* 0x002fc80004800000 */
[----:B------:R-:W-:Y:S02]  /*171e0*/  IADD3 R5, R0, R4, RZ ;  /* 0x0000000400057210 */ /* 0x000fe40007ffe0ff */
[-C--:B------:R-:W-:Y:S02]  /*171f0*/  IADD3 R4, R4, R3.reuse, RZ ;  /* 0x0000000304047210 */ /* 0x080fe40007ffe0ff */
[-C--:B--2---:R-:W-:Y:S01]  /*17200*/  IADD3 R8, R0, R6.reuse, RZ ;  /* 0x0000000600087210 */ /* 0x084fe20007ffe0ff */
[----:B------:R1:W-:Y:S01]  /*17210*/  STS [R5], R12 ;  /* 0x0000000c05007388 */ /* 0x0003e20000000800 */
[----:B------:R-:W-:Y:S02]  /*17220*/  IADD3 R9, R6, R3, RZ ;  /* 0x0000000306097210 */ /* 0x000fe40007ffe0ff */
[-C--:B------:R-:W-:Y:S01]  /*17230*/  IADD3 R7, R5, R6.reuse, RZ ;  /* 0x0000000605077210 */ /* 0x080fe20007ffe0ff */
[----:B------:R-:W-:Y:S01]  /*17240*/  STS [R5+0x400], R11 ;  /* 0x0004000b05007388 */ /* 0x000fe20000000800 */
[----:B------:R-:W-:-:S02]  /*17250*/  IADD3 R6, R4, R6, RZ ;  /* 0x0000000604067210 */ /* 0x000fc40007ffe0ff */
[----:B---3--:R-:W-:Y:S01]  /*17260*/  MOV R13, 0x7f800000 ;  /* 0x7f800000000d7802 */ /* 0x008fe20000000f00 */
[----:B------:R-:W-:Y:S04]  /*17270*/  STS [R4], R15 ;  /* 0x0000000f04007388 */ /* 0x000fe80000000800 */
[----:B------:R2:W-:Y:S04]  /*17280*/  STS [R4+0x400], R14 ;  /* 0x0004000e04007388 */ /* 0x0005e80000000800 */
[----:B------:R-:W-:Y:S04]  /*17290*/  STS [R5+0x2000], R16 ;  /* 0x0020001005007388 */ /* 0x000fe80000000800 */
[----:B------:R-:W-:Y:S04]  /*172a0*/  STS [R5+0x2400], R17 ;  /* 0x0024001105007388 */ /* 0x000fe80000000800 */
[----:B------:R-:W-:Y:S01]  /*172b0*/  STS [R4+0x2000], R24 ;  /* 0x0020001804007388 */ /* 0x000fe20000000800 */
[----:B-1----:R-:W-:-:S03]  /*172c0*/  MOV R12, 0x7f800000 ;  /* 0x7f800000000c7802 */ /* 0x002fc60000000f00 */
[----:B------:R-:W-:Y:S04]  /*172d0*/  STS [R4+0x2400], R23 ;  /* 0x0024001704007388 */ /* 0x000fe80000000800 */
[----:B------:R-:W-:Y:S04]  /*172e0*/  STS [R8], R22 ;  /* 0x0000001608007388 */ /* 0x000fe80000000800 */
[----:B------:R-:W-:Y:S01]  /*172f0*/  STS [R8+0x400], R21 ;  /* 0x0004001508007388 */ /* 0x000fe20000000800 */
[----:B--2---:R-:W-:-:S03]  /*17300*/  MOV R14, 0x7f800000 ;  /* 0x7f800000000e7802 */ /* 0x004fc60000000f00 */
        /* <DEDUP_REMOVED lines=80> */
[----:B--234-:R-:W2:Y:S04]  /*17810*/  LDL.LU R175, [R1+0x5c] ;  /* 0x00005c0001af7983 */ /* 0x01cea80000300800 */
[----:B------:R-:W2:Y:S02]  /*17820*/  LDL.LU R174, [R1+0x60] ;  /* 0x0000600001ae7983 */ /* 0x000ea40000300800 */
        /* <DEDUP_REMOVED lines=32> */
.L_x_819:
[----:B--234-:R-:W-:Y:S05]  /*17a30*/  BSYNC B0 ;  /* 0x0000000000007941 */ /* 0x01cfea0003800000 */
.L_x_818:
[----:B-1----:R-:W2:Y:S04]  /*17a40*/  LDL.64 R12, [R1] ;  /* 0x00000000010c7983 */ /* 0x002ea80000100a00 */
[----:B------:R1:W5:Y:S04]  /*17a50*/  LDL.64 R14, [R1+0x8] ;  /* 0x00000800010e7983 */ /* 0x0003680000100a00 */
[----:B------:R-:W3:Y:S04]  /*17a60*/  S2R R3, SR_TID.X ;  /* 0x0000000000037919 */ /* 0x000ee80000002100 */
[----:B------:R-:W4:Y:S01]  /*17a70*/  S2R R10, SR_CTAID.Z ;  /* 0x00000000000a7919 */ /* 0x000f220000002700 */
[----:B------:R-:W-:-:S02]  /*17a80*/  USHF.R.S32.HI UR6, URZ, 0x1f, UR10 ;  /* 0x0000001f3f067899 */ /* 0x000fc4000801140a */
[----:B------:R-:W-:Y:S02]  /*17a90*/  ULDC.64 UR4, c[0x0][0x1f0] ;  /* 0x00007c0000047ab9 */ /* 0x000fe40000000a00 */
[----:B------:R-:W-:Y:S01]  /*17aa0*/  UIMAD UR4, UR6, UR4, URZ ;  /* 0x00000004060472a4 */ /* 0x000fe2000f8e023f */
[----:B---3--:R-:W-:-:S04]  /*17ab0*/  SHF.R.S32.HI R4, RZ, 0x1f, R3 ;  /* 0x0000001fff047819 */ /* 0x008fc80000011403 */
[----:B------:R-:W-:-:S04]  /*17ac0*/  LEA.HI R4, R4, R3, RZ, 0x3 ;  /* 0x0000000304047211 */ /* 0x000fc800078f18ff */
[----:B------:R-:W-:Y:S01]  /*17ad0*/  SHF.R.S32.HI R7, RZ, 0x3, R4 ;  /* 0x00000003ff077819 */ /* 0x000fe20000011404 */
[----:B------:R-:W-:Y:S01]  /*17ae0*/  UIMAD UR4, UR10, UR5, UR4 ;  /* 0x000000050a0472a4 */ /* 0x000fe2000f8e0204 */
[----:B------:R-:W-:Y:S01]  /*17af0*/  BSSY B0, `(.L_x_820) ;  /* 0x0000013000007945 */ /* 0x000fe20003800000 */
[----:B--2---:R-:W-:Y:S02]  /*17b00*/  SHF.R.S32.HI R0, RZ, 0x1f, R12 ;  /* 0x0000001fff007819 */ /* 0x004fe4000001140c */
[----:B------:R-:W-:-:S04]  /*17b10*/  IADD3 R2, P0, R12, UR12, RZ ;  /* 0x0000000c0c027c10 */ /* 0x000fc8000ff1e0ff */
[----:B------:R-:W-:Y:S02]  /*17b20*/  IADD3.X R3, R0, UR7, RZ, P0, !PT ;  /* 0x0000000700037c10 */ /* 0x000fe400087fe4ff */
[----:B------:R-:W-:-:S03]  /*17b30*/  ISETP.GE.AND P0, PT, R7, UR18, PT ;  /* 0x0000001207007c0c */ /* 0x000fc6000bf06270 */
[----:B----4-:R-:W-:-:S05]  /*17b40*/  IMAD.WIDE.U32 R10, R10, c[0x0][0x1f0], R2 ;  /* 0x00007c000a0a7a25 */ /* 0x010fca00078e0002 */
[----:B------:R-:W-:-:S05]  /*17b50*/  IADD3 R9, R11, UR4, RZ ;  /* 0x000000040b097c10 */ /* 0x000fca000fffe0ff */
[----:B------:R-:W-:Y:S05]  /*17b60*/  @P0 BRA `(.L_x_821) ;  /* 0x000000b000000947 */ /* 0x000fea0003800000 */
[----:B-1---5:R-:W-:Y:S01]  /*17b70*/  IMAD R0, R15, c[0x0][0x1e8], RZ ;  /* 0x00007a000f007a24 */ /* 0x022fe200078e02ff */
        /* <DEDUP_REMOVED lines=8> */
[----:B------:R1:W-:Y:S04]  /*17c00*/  @!P2 STG.E.128 [R2.64], R20 ;  /* 0x000000140200a986 */ /* 0x0003e8000c101d1a */
[----:B------:R1:W-:Y:S02]  /*17c10*/  @!P1 STG.E.128 [R2.64+0x80], R16 ;  /* 0x0000801002009986 */ /* 0x0003e4000c101d1a */
.L_x_821:
[----:B-1----:R-:W-:Y:S05]  /*17c20*/  BSYNC B0 ;  /* 0x0000000000007941 */ /* 0x002fea0003800000 */
.L_x_820:
[----:B------:R-:W-:Y:S01]  /*17c30*/  IADD3 R0, R7, 0x10, RZ ;  /* 0x0000001007007810 */ /* 0x000fe20007ffe0ff */
[----:B------:R-:W-:Y:S03]  /*17c40*/  BSSY B0, `(.L_x_822) ;  /* 0x0000011000007945 */ /* 0x000fe60003800000 */
[----:B------:R-:W-:-:S13]  /*17c50*/  ISETP.GE.AND P0, PT, R0, UR18, PT ;  /* 0x0000001200007c0c */ /* 0x000fda000bf06270 */
[----:B------:R-:W-:Y:S05]  /*17c60*/  @P0 BRA `(.L_x_823) ;  /* 0x000000e000000947 */ /* 0x000fea0003800000 */
[----:B-----5:R-:W-:Y:S01]  /*17c70*/  IADD3 R6, P0, R14, 0x10, RZ ;  /* 0x000000100e067810 */ /* 0x020fe20007f1e0ff */
        /* <DEDUP_REMOVED lines=11> */
[----:B------:R1:W-:Y:S04]  /*17d30*/  @!P1 STG.E.128 [R2.64], R28 ;  /* 0x0000001c02009986 */ /* 0x0003e8000c101d1a */
[----:B------:R1:W-:Y:S02]  /*17d40*/  @!P0 STG.E.128 [R2.64+0x80], R24 ;  /* 0x0000801802008986 */ /* 0x0003e4000c101d1a */
.L_x_823:
[----:B------:R-:W-:Y:S05]  /*17d50*/  BSYNC B0 ;  /* 0x0000000000007941 */ /* 0x000fea0003800000 */
.L_x_822:
[----:B------:R-:W-:Y:S01]  /*17d60*/  IADD3 R0, R7, 0x20, RZ ;  /* 0x0000002007007810 */ /* 0x000fe20007ffe0ff */
[----:B------:R-:W-:Y:S03]  /*17d70*/  BSSY B0, `(.L_x_824) ;  /* 0x0000011000007945 */ /* 0x000fe60003800000 */
[----:B------:R-:W-:-:S13]  /*17d80*/  ISETP.GE.AND P0, PT, R0, UR18, PT ;  /* 0x0000001200007c0c */ /* 0x000fda000bf06270 */
[----:B------:R-:W-:Y:S05]  /*17d90*/  @P0 BRA `(.L_x_825) ;  /* 0x000000e000000947 */ /* 0x000fea0003800000 */
[----:B-----5:R-:W-:Y:S01]  /*17da0*/  IADD3 R6, P0, R14, 0x20, RZ ;  /* 0x000000200e067810 */ /* 0x020fe20007f1e0ff */
        /* <DEDUP_REMOVED lines=13> */
.L_x_825:
[----:B------:R-:W-:Y:S05]  /*17e80*/  BSYNC B0 ;  /* 0x0000000000007941 */ /* 0x000fea0003800000 */
.L_x_824:
        /* <DEDUP_REMOVED lines=18> */
.L_x_827:
[----:B------:R-:W-:Y:S05]  /*17fb0*/  BSYNC B0 ;  /* 0x0000000000007941 */ /* 0x000fea0003800000 */
.L_x_826:
        /* <DEDUP_REMOVED lines=18> */
.L_x_829:
[----:B------:R-:W-:Y:S05]  /*180e0*/  BSYNC B0 ;  /* 0x0000000000007941 */ /* 0x000fea0003800000 */
.L_x_828:
[----:B------:R-:W2:Y:S01]  /*180f0*/  LDL.LU R0, [R1+0x58] ;  /* 0x0000580001007983 */ /* 0x000ea20000300800 */
[----:B------:R-:W-:Y:S01]  /*18100*/  BSSY B0, `(.L_x_830) ;  /* 0x0000011000007945 */ /* 0x000fe20003800000 */
[----:B--2---:R-:W-:-:S13]  /*18110*/  ISETP.GE.AND P0, PT, R0, UR18, PT ;  /* 0x0000001200007c0c */ /* 0x004fda000bf06270 */
        /* <DEDUP_REMOVED lines=15> */
.L_x_831:
[----:B------:R-:W-:Y:S05]  /*18210*/  BSYNC B0 ;  /* 0x0000000000007941 */ /* 0x000fea0003800000 */
.L_x_830:
        /* <DEDUP_REMOVED lines=18> */
.L_x_833:
[----:B------:R-:W-:Y:S05]  /*18340*/  BSYNC B0 ;  /* 0x0000000000007941 */ /* 0x000fea0003800000 */
.L_x_832:
[----:B------:R-:W2:Y:S02]  /*18350*/  LDL.LU R0, [R1+0x50] ;  /* 0x0000500001007983 */ /* 0x000ea40000300800 */
[----:B--2---:R-:W-:-:S13]  /*18360*/  ISETP.GE.AND P0, PT, R0, UR18, PT ;  /* 0x0000001200007c0c */ /* 0x004fda000bf06270 */
[----:B------:R-:W-:Y:S05]  /*18370*/  @P0 EXIT ;  /* 0x000000000000094d */ /* 0x000fea0003800000 */
[----:B-----5:R-:W-:Y:S01]  /*18380*/  IADD3 R6, P0, R14, 0x70, RZ ;  /* 0x000000700e067810 */ /* 0x020fe20007f1e0ff */
        /* <DEDUP_REMOVED lines=15> */
.L_x_770:
[----:B------:R-:W-:Y:S01]  /*18480*/  UISETP.NE.AND UP4, UPT, UR25, -0x1, UPT ;  /* 0xffffffff1900788c */ /* 0x000fe2000bf85270 */
[----:B------:R-:W-:Y:S01]  /*18490*/  LEA.HI R8, R5, R20, RZ, 0x3 ;  /* 0x0000001405087211 */ /* 0x000fe200078f18ff */
[----:B------:R-:W-:Y:S01]  /*184a0*/  ULDC.U8 UR16, c[0x0][0x329] ;  /* 0x0000ca4000107ab9 */ /* 0x000fe20000000000 */
[----:B------:R-:W1:Y:S01]  /*184b0*/  S2R R12, SR_CTAID.Z ;  /* 0x00000000000c7919 */ /* 0x000e620000002700 */
[----:B------:R-:W-:Y:S01]  /*184c0*/  UISETP.NE.AND UP3, UPT, UR16, URZ, UPT ;  /* 0x0000003f1000728c */ /* 0x000fe2000bf65270 */
[----:B------:R-:W-:Y:S01]  /*184d0*/  LOP3.LUT R0, R8, 0xfffffff8, RZ, 0xc0, !PT ;  /* 0xfffffff808007812 */ /* 0x000fe200078ec0ff */
[----:B------:R-:W-:Y:S01]  /*184e0*/  ULDC.64 UR6, c[0x0][0x1e8] ;  /* 0x00007a0000067ab9 */ /* 0x000fe20000000a00 */
[----:B------:R-:W2:Y:S01]  /*184f0*/  S2R R6, SR_CTAID.X ;  /* 0x0000000000067919 */ /* 0x000ea20000002500 */
[----:B------:R-:W-:Y:S01]  /*18500*/  ULDC.U8 UR17, c[0x0][0x328] ;  /* 0x0000ca0000117ab9 */ /* 0x000fe20000000000 */
[----:B------:R-:W-:Y:S01]  /*18510*/  SHF.R.S32.HI R8, RZ, 0x3, R8 ;  /* 0x00000003ff087819 */ /* 0x000fe20000011408 */
[----:B------:R-:W-:Y:S01]  /*18520*/  UISETP.NE.AND UP2, UPT, UR17, URZ, UPT ;  /* 0x0000003f1100728c */ /* 0x000fe2000bf45270 */
[----:B------:R-:W-:Y:S01]  /*18530*/  IMAD.IADD R15, R20, 0x1, -R0 ;  /* 0x00000001140f7824 */ /* 0x000fe200078e0a00 */
[----:B------:R-:W-:Y:S01]  /*18540*/  @UP4 UIMAD.WIDE.U32 UR14, UR25, UR6, URZ ;  /* 0x00000006190e42a5 */ /* 0x000fe2000f8e003f */
[----:B------:R-:W-:Y:S01]  /*18550*/  SHF.R.S32.HI R9, RZ, 0x1f, R8 ;  /* 0x0000001fff097819 */ /* 0x000fe20000011408 */
[----:B------:R-:W-:Y:S01]  /*18560*/  @!UP4 USHF.R.S32.HI UR18, URZ, 0x1f, UR12 ;  /* 0x0000001f3f12c899 */ /* 0x000fe2000801140c */
[----:B------:R-:W-:Y:S01]  /*18570*/  IMAD.SHL.U32 R14, R15, 0x8, RZ ;  /* 0x000000080f0e7824 */ /* 0x000fe200078e00ff */
[----:B------:R-:W-:Y:S01]  /*18580*/  ULDC.64 UR4, c[0x0][0x1e0] ;  /* 0x0000780000047ab9 */ /* 0x000fe20000000a00 */
[----:B------:R-:W-:Y:S01]  /*18590*/  BSSY B0, `(.L_x_834) ;  /* 0x000003a000007945 */ /* 0x000fe20003800000 */
[----:B------:R-:W-:-:S02]  /*185a0*/  @!UP4 UIMAD UR18, UR18, UR4, URZ ;  /* 0x000000041212c2a4 */ /* 0x000fc4000f8e023f */
[----:B------:R-:W-:Y:S01]  /*185b0*/  @UP4 UIMAD UR7, UR25, UR7, UR15 ;  /* 0x00000007190742a4 */ /* 0x000fe2000f8e020f */
[----:B------:R-:W-:Y:S01]  /*185c0*/  IADD3 R23, R14, 0x40, RZ ;  /* 0x000000400e177810 */ /* 0x000fe20007ffe0ff */
[----:B------:R-:W-:Y:S02]  /*185d0*/  USHF.R.S32.HI UR15, URZ, 0x1f, UR11 ;  /* 0x0000001f3f0f7899 */ /* 0x000fe4000801140b */
[----:B------:R-:W-:Y:S02]  /*185e0*/  @UP4 UMOV UR19, UR14 ;  /* 0x0000000e00134c82 */ /* 0x000fe40008000000 */
[----:B------:R-:W-:Y:S02]  /*185f0*/  UISETP.EQ.AND UP2, UPT, UR16, URZ, UP2 ;  /* 0x0000003f1000728c */ /* 0x000fe40009742270 */
[----:B------:R-:W-:Y:S02]  /*18600*/  @!UP3 UISETP.NE.AND UP1, UPT, UR17, URZ, UPT ;  /* 0x0000003f1100b28c */ /* 0x000fe4000bf25270 */
[----:B------:R-:W-:Y:S01]  /*18610*/  ULDC UR13, c[0x0][0x214] ;  /* 0x00008500000d7ab9 */ /* 0x000fe20000000800 */
[----:B--2---:R-:W-:Y:S01]  /*18620*/  IMAD.WIDE R6, R6, 0x80, R8 ;  /* 0x0000008006067825 */ /* 0x004fe200078e0208 */
[----:B------:R-:W-:-:S02]  /*18630*/  @UP3 ULDC UR14, c[0x0][0x210] ;  /* 0x00008400000e3ab9 */ /* 0x000fc40000000800 */
[----:B------:R-:W-:Y:S02]  /*18640*/  @!UP4 UIMAD.WIDE.U32 UR20, UR12, UR4, URZ ;  /* 0x000000040c14c2a5 */ /* 0x000fe4000f8e003f */
[----:B------:R-:W-:Y:S02]  /*18650*/  ULDC UR8, c[0x0][0x234] ;  /* 0x00008d0000087ab9 */ /* 0x000fe40000000800 */
[----:B------:R-:W-:Y:S02]  /*18660*/  @!UP4 UIMAD UR18, UR12, UR5, UR18 ;  /* 0x000000050c12c2a4 */ /* 0x000fe4000f8e0212 */
[----:B------:R-:W-:Y:S02]  /*18670*/  @UP3 UIMAD UR14, UR14, UR13, URZ ;  /* 0x0000000d0e0e32a4 */ /* 0x000fe4000f8e023f */
[----:B------:R-:W-:Y:S02]  /*18680*/  ULDC.64 UR4, c[0x0][0x1f0] ;  /* 0x00007c0000047ab9 */ /* 0x000fe40000000a00 */
[----:B------:R-:W-:-:S02]  /*18690*/  UISETP.NE.OR UP0, UPT, UR25, -0x1, !UP2 ;  /* 0xffffffff1900788c */ /* 0x000fc4000d705670 */
[----:B------:R-:W-:Y:S02]  /*186a0*/  @!UP3 USEL UR14, UR13, UR8, !UP1 ;  /* 0x000000080d0eb287 */ /* 0x000fe4000c800000 */
[----:B------:R-:W-:Y:S02]  /*186b0*/  ULDC UR6, c[0x0][0x1c0] ;  /* 0x0000700000067ab9 */ /* 0x000fe40000000800 */
[----:B------:R-:W-:Y:S02]  /*186c0*/  UIMAD UR4, UR15, UR4, URZ ;  /* 0x000000040f0472a4 */ /* 0x000fe4000f8e023f */
[----:B------:R-:W-:Y:S02]  /*186d0*/  @!UP4 UMOV UR19, UR20 ;  /* 0x000000140013cc82 */ /* 0x000fe40008000000 */
[----:B------:R-:W-:Y:S01]  /*186e0*/  @UP3 UMOV UR15, 0x1 ;  /* 0x00000001000f3882 */ /* 0x000fe20000000000 */
[----:B------:R-:W-:Y:S01]  /*186f0*/  IADD3 R2, P0, R14, UR19, RZ ;  /* 0x000000130e027c10 */ /* 0x000fe2000ff1e0ff */
[----:B------:R-:W-:-:S02]  /*18700*/  @!UP3 UIMAD UR15, UR14, UR6, URZ ;  /* 0x000000060e0fb2a4 */ /* 0x000fc4000f8e023f */
[----:B------:R-:W-:Y:S02]  /*18710*/  @!UP4 UIADD3 UR7, UR21, UR18, URZ ;  /* 0x000000121507c290 */ /* 0x000fe4000fffe03f */
[----:B------:R-:W-:Y:S02]  /*18720*/  UIADD3 UR10, -UR9, UR10, URZ ;  /* 0x0000000a090a7290 */ /* 0x000fe4000fffe13f */
[----:B------:R-:W-:Y:S02]  /*18730*/  UIMAD UR15, UR12, UR15, URZ ;  /* 0x0000000f0c0f72a4 */ /* 0x000fe4000f8e023f */
[----:B------:R-:W-:Y:S01]  /*18740*/  @!UP0 UIMAD UR25, UR12, UR13, URZ ;  /* 0x0000000d0c1982a4 */ /* 0x000fe2000f8e023f */
[----:B------:R-:W-:Y:S01]  /*18750*/  LEA.HI.X.SX32 R3, R14, UR7, 0x1, P0 ;  /* 0x000000070e037c11 */ /* 0x000fe200080f0eff */
[----:B------:R-:W-:Y:S01]  /*18760*/  @UP3 ULDC UR22, c[0x0][0x210] ;  /* 0x0000840000163ab9 */ /* 0x000fe20000000800 */
[----:B------:R-:W-:Y:S01]  /*18770*/  ISETP.GE.AND P0, PT, R8, UR10, PT ;  /* 0x0000000a08007c0c */ /* 0x000fe2000bf06270 */
[----:B------:R-:W-:-:S02]  /*18780*/  USEL UR15, UR15, URZ, !UP2 ;  /* 0x0000003f0f0f7287 */ /* 0x000fc4000d000000 */
[----:B------:R-:W-:Y:S01]  /*18790*/  @!UP3 UMOV UR22, 0x1 ;  /* 0x000000010016b882 */ /* 0x000fe20000000000 */
[----:B-1----:R-:W-:Y:S01]  /*187a0*/  IMAD.WIDE.U32 R12, R12, c[0x0][0x1f0], R2 ;  /* 0x00007c000c0c7a25 */ /* 0x002fe200078e0002 */
[----:B------:R-:W-:Y:S02]  /*187b0*/  UIMAD UR9, UR9, UR22, URZ ;  /* 0x00000016090972a4 */ /* 0x000fe4000f8e023f */
[----:B------:R-:W-:Y:S02]  /*187c0*/  UIMAD UR14, UR11, UR14, UR15 ;  /* 0x0000000e0b0e72a4 */ /* 0x000fe4000f8e020f */
[----:B------:R-:W-:Y:S02]  /*187d0*/  @!UP2 UMOV UR16, URZ ;  /* 0x0000003f0010ac82 */ /* 0x000fe40008000000 */
[----:B------:R-:W-:Y:S02]  /*187e0*/  @UP2 UMOV UR16, UR25 ;  /* 0x0000001900102c82 */ /* 0x000fe40008000000 */
[----:B------:R-:W-:-:S02]  /*187f0*/  UIMAD UR4, UR11, UR5, UR4 ;  /* 0x000000050b0472a4 */ /* 0x000fc4000f8e0204 */
[----:B------:R-:W-:Y:S02]  /*18800*/  @!UP2 UMOV UR17, URZ ;  /* 0x0000003f0011ac82 */ /* 0x000fe40008000000 */
[----:B------:R-:W-:Y:S02]  /*18810*/  USHF.R.S32.HI UR6, URZ, 0x1f, UR9 ;  /* 0x0000001f3f067899 */ /* 0x000fe40008011409 */
[----:B------:R-:W-:Y:S01]  /*18820*/  @UP2 USHF.R.S32.HI UR17, URZ, 0x1f, UR25 ;  /* 0x0000001f3f112899 */ /* 0x000fe20008011419 */
[----:B------:R-:W-:Y:S01]  /*18830*/  IADD3 R11, R13, UR4, RZ ;  /* 0x000000040d0b7c10 */ /* 0x000fe2000fffe0ff */
        /* <DEDUP_REMOVED lines=15> */
.L_x_835:
[----:B------:R-:W-:Y:S05]  /*18930*/  BSYNC B0 ;  /* 0x0000000000007941 */ /* 0x000fea0003800000 */
.L_x_834:
        /* <DEDUP_REMOVED lines=18> */
.L_x_837:
[----:B------:R-:W-:Y:S05]  /*18a60*/  BSYNC B0 ;  /* 0x0000000000007941 */ /* 0x000fea0003800000 */
.L_x_836:
        /* <DEDUP_REMOVED lines=18> */
.L_x_839:
[----:B------:R-:W-:Y:S05]  /*18b90*/  BSYNC B0 ;  /* 0x0000000000007941 */ /* 0x000fea0003800000 */
.L_x_838:
        /* <DEDUP_REMOVED lines=18> */
.L_x_841:
[----:B------:R-:W-:Y:S05]  /*18cc0*/  BSYNC B0 ;  /* 0x0000000000007941 */ /* 0x000fea0003800000 */
.L_x_840:
        /* <DEDUP_REMOVED lines=18> */
.L_x_843:
[----:B------:R-:W-:Y:S05]  /*18df0*/  BSYNC B0 ;  /* 0x0000000000007941 */ /* 0x000fea0003800000 */
.L_x_842:
        /* <DEDUP_REMOVED lines=18> */
.L_x_845:
[----:B------:R-:W-:Y:S05]  /*18f20*/  BSYNC B0 ;  /* 0x0000000000007941 */ /* 0x000fea0003800000 */
.L_x_844:
        /* <DEDUP_REMOVED lines=18> */
.L_x_847:
[----:B------:R-:W-:Y:S05]  /*19050*/  BSYNC B0 ;  /* 0x0000000000007941 */ /* 0x000fea0003800000 */
.L_x_846:
        /* <DEDUP_REMOVED lines=18> */
.L_x_849:
[----:B------:R-:W-:Y:S05]  /*19180*/  BSYNC B0 ;  /* 0x0000000000007941 */ /* 0x000fea0003800000 */
.L_x_848:
        /* <DEDUP_REMOVED lines=67> */
.L_x_850:
        /* <DEDUP_REMOVED lines=12> */
.L_x_1408:


//--------------------- .text._ZN5flash16flash_fwd_kernelI23Flash_fwd_kernel_traitsILi128ELi128ELi32ELi4ELb0ELb0EN7cutlass10bfloat16_tE19Flash_kernel_traitsILi128ELi128ELi32ELi4ES3_EELb1ELb1ELb0ELb0ELb1ELb1ELb0ELb0EEEvNS_16Flash_fwd_paramsE --------------------------
	.section	.text._ZN5flash16flash_fwd_kernelI23Flash_fwd_kernel_traitsILi128ELi128ELi32ELi4ELb0ELb0EN7cutlass10bfloat16_tE19Flash_kernel_traitsILi128ELi128ELi32ELi4ES3_EELb1ELb1ELb0ELb0ELb1ELb1ELb0ELb0EEEvNS_16Flash_fwd_paramsE,"ax",@progbits
	.sectioninfo	@"SHI_REGISTERS=255"
	.align	128
        .global         _ZN5flash16flash_fwd_kernelI23Flash_fwd_kernel_traitsILi128ELi128ELi32ELi4ELb0ELb0EN7cutlass10bfloat16_tE19Flash_kernel_traitsILi128ELi128ELi32ELi4ES3_EELb1ELb1ELb0ELb0ELb1ELb1ELb0ELb0EEEvNS_16Flash_fwd_paramsE
        .type           _ZN5flash16flash_fwd_kernelI23Flash_fwd_kernel_traitsILi128ELi128ELi32ELi4ELb0ELb0EN7cutlass10bfloat16_tE19Flash_kernel_traitsILi128ELi128ELi32ELi4ES3_EELb1ELb1ELb0ELb0ELb1ELb1ELb0ELb0EEEvNS_16Flash_fwd_paramsE,@function
        .size           _ZN5flash16flash_fwd_kernelI23Flash_fwd_kernel_traitsILi128ELi128ELi32ELi4ELb0ELb0EN7cutlass10bfloat16_tE19Flash_kernel_traitsILi128ELi128ELi32ELi4ES3_EELb1ELb1ELb0ELb0ELb1ELb1ELb0ELb0EEEvNS_16Flash_fwd_paramsE,(.L_x_1409 - _ZN5flash16flash_fwd_kernelI23Flash_fwd_kernel_traitsILi128ELi128ELi32ELi4ELb0ELb0EN7cutlass10bfloat16_tE19Flash_kernel_traitsILi128ELi128ELi32ELi4ES3_EELb1ELb1ELb0ELb0ELb1ELb1ELb0ELb0EEEvNS_16Flash_fwd_paramsE)
        .other          _ZN5flash16flash_fwd_kernelI23Flash_fwd_kernel_traitsILi128ELi128ELi32ELi4ELb0ELb0EN7cutlass10bfloat16_tE19Flash_kernel_traitsILi128ELi128ELi32ELi4ES3_EELb1ELb1ELb0ELb0ELb1ELb1ELb0ELb0EEEvNS_16Flash_fwd_paramsE,@"STO_CUDA_ENTRY STV_DEFAULT"
_ZN5flash16flash_fwd_kernelI23Flash_fwd_kernel_traitsILi128ELi128ELi32ELi4ELb0ELb0EN7cutlass10bfloat16_tE19Flash_kernel_traitsILi128ELi128ELi32ELi4ES3_EELb1ELb1ELb0ELb0ELb1ELb1ELb0ELb0EEEvNS_16Flash_fwd_paramsE:
.text._ZN5flash16flash_fwd_kernelI23Flash_fwd_kernel_traitsILi128ELi128ELi32ELi4ELb0ELb0EN7cutlass10bfloat16_tE19Flash_kernel_traitsILi128ELi128ELi32ELi4ES3_EELb1ELb1ELb0ELb0ELb1ELb1ELb0ELb0EEEvNS_16Flash_fwd_paramsE:
        /* <DEDUP_REMOVED lines=14> */
[----:B------:R-:W3:Y:S04]  /*00e0*/  @P3 LDG.E.64 R4, [R4.64] ;  /* 0x0000001604043981 */ /* 0x000ee8000c1e1b00 */
[----:B------:R-:W4:Y:S01]  /*00f0*/  @P3 LDG.E.64 R8, [R2.64] ;  /* 0x0000001602083981 */ /* 0x000f22000c1e1b00 */
[----:B------:R-:W5:Y:S01]  /*0100*/  S2UR UR11, SR_CTAID.Y ;  /* 0x00000000000b79c3 */ /* 0x000f620000002600 */
[----:B------:R-:W-:Y:S02]  /*0110*/  UISETP.NE.U32.AND UP0, UPT, URZ, UR6, UPT ;  /* 0x000000063f00728c */ /* 0x000fe4000bf05070 */
[----:B------:R-:W-:Y:S02]  /*0120*/  UISETP.NE.U32.AND UP2, UPT, URZ, UR4, UPT ;  /* 0x000000043f00728c */ /* 0x000fe4000bf45070 */
[----:B------:R-:W-:-:S02]  /*0130*/  UISETP.NE.AND.EX UP0, UPT, URZ, UR7, UPT, UP0 ;  /* 0x000000073f00728c */ /* 0x000fc4000bf05300 */
[----:B------:R-:W-:Y:S01]  /*0140*/  UISETP.NE.AND.EX UP2, UPT, URZ, UR5, UPT, UP2 ;  /* 0x000000053f00728c */ /* 0x000fe2000bf45320 */
[----:B------:R-:W1:Y:S01]  /*0150*/  S2UR UR10, SR_CTAID.Z ;  /* 0x00000000000a79c3 */ /* 0x000e620000002700 */
[----:B------:R-:W-:Y:S02]  /*0160*/  ULDC.64 UR12, c[0x0][0x250] ;  /* 0x00009400000c7ab9 */ /* 0x000fe40000000a00 */
[----:B------:R-:W-:Y:S01]  /*0170*/  ULDC.64 UR6, c[0x0][0x258] ;  /* 0x0000960000067ab9 */ /* 0x000fe20000000a00 */
[----:B------:R-:W-:Y:S02]  /*0180*/  PLOP3.LUT P1, PT, PT, PT, UP0, 0x80, 0x0 ;  /* 0x000000000000781c */ /* 0x000fe40003f2f008 */
[----:B------:R-:W-:Y:S02]  /*0190*/  PLOP3.LUT P0, PT, PT, PT, UP2, 0x80, 0x0 ;  /* 0x000000000000781c */ /* 0x000fe40003f0f028 */
[----:B------:R-:W-:Y:S02]  /*01a0*/  @UP0 UMOV UR5, 0x4 ;  /* 0x0000000400050882 */ /* 0x000fe40000000000 */
[----:B------:R-:W-:-:S02]  /*01b0*/  @UP2 UMOV UR4, 0x4 ;  /* 0x0000000400042882 */ /* 0x000fc40000000000 */
[----:B-----5:R-:W-:Y:S02]  /*01c0*/  @UP0 UIMAD.WIDE UR12, UR11, UR5, UR12 ;  /* 0x000000050b0c02a5 */ /* 0x020fe4000f8e020c */
[----:B------:R-:W-:-:S04]  /*01d0*/  @UP2 UIMAD.WIDE UR4, UR11, UR4, UR6 ;  /* 0x000000040b0422a5 */ /* 0x000fc8000f8e0206 */
[----:B------:R-:W-:Y:S01]  /*01e0*/  IMAD.U32 R10, RZ, RZ, UR12 ;  /* 0x0000000cff0a7e24 */ /* 0x000fe2000f8e00ff */
[----:B-1----:R-:W-:Y:S01]  /*01f0*/  ULOP3.LUT UR8, UR10, UR9, UR11, 0xfe, !UPT ;  /* 0x000000090a087292 */ /* 0x002fe2000f8efe0b */
[----:B------:R-:W-:-:S05]  /*0200*/  IMAD.U32 R11, RZ, RZ, UR13 ;  /* 0x0000000dff0b7e24 */ /* 0x000fca000f8e00ff */
[----:B--2---:R-:W-:-:S13]  /*0210*/  LOP3.LUT P4, RZ, R77, UR8, RZ, 0xfc, !PT ;  /* 0x000000084dff7c12 */ /* 0x004fda000f88fcff */
[----:B------:R-:W-:Y:S02]  /*0220*/  @!P4 IMAD.MOV.U32 R6, RZ, RZ, c[0x0][0x308] ;  /* 0x0000c200ff06c624 */ /* 0x000fe400078e00ff */
[----:B------:R-:W-:Y:S01]  /*0230*/  @!P4 IMAD.MOV.U32 R7, RZ, RZ, c[0x0][0x30c] ;  /* 0x0000c300ff07c624 */ /* 0x000fe200078e00ff */
[----:B---3--:R-:W1:Y:S01]  /*0240*/  @P3 R2UR UR26, R4 ;  /* 0x00000000041a33c2 */ /* 0x008e6200000e0000 */
[----:B----4-:R-:W-:Y:S02]  /*0250*/  @P3 IADD3 R2, P2, R8, c[0x0][0x300], RZ ;  /* 0x0000c00008023a10 */ /* 0x010fe40007f5e0ff */
[----:B------:R-:W-:-:S05]  /*0260*/  MOV R8, UR4 ;  /* 0x0000000400087c02 */ /* 0x000fca0008000f00 */
[----:B------:R-:W2:Y:S01]  /*0270*/  @P3 R2UR UR27, R5 ;  /* 0x00000000051b33c2 */ /* 0x000ea200000e0000 */
[----:B------:R-:W-:Y:S02]  /*0280*/  @P3 IMAD.X R3, RZ, RZ, R9, P2 ;  /* 0x000000ffff033224 */ /* 0x000fe400010e0609 */
[----:B------:R-:W-:Y:S01]  /*0290*/  IMAD.U32 R9, RZ, RZ, UR5 ;  /* 0x00000005ff097e24 */ /* 0x000fe2000f8e00ff */
[----:B------:R-:W-:Y:S02]  /*02a0*/  UMOV UR6, URZ ;  /* 0x0000003f00067c82 */ /* 0x000fe40008000000 */
[----:B------:R-:W-:Y:S01]  /*02b0*/  @!P4 STG.E.64 [R6.64+0x8], R2 ;  /* 0x000008020600c986 */ /* 0x000fe2000c101b16 */
[----:B------:R-:W-:Y:S02]  /*02c0*/  USHF.L.U32 UR9, UR9, 0x7, URZ ;  /* 0x0000000709097899 */ /* 0x000fe4000800063f */
[----:B------:R-:W-:Y:S01]  /*02d0*/  ULDC UR7, c[0x0][0x214] ;  /* 0x0000850000077ab9 */ /* 0x000fe20000000800 */
[----:B-1----:R-:W-:Y:S01]  /*02e0*/  IMAD.U32 R4, RZ, RZ, UR26 ;  /* 0x0000001aff047e24 */ /* 0x002fe2000f8e00ff */
[----:B--2---:R-:W-:Y:S01]  /*02f0*/  MOV R5, UR27 ;  /* 0x0000001b00057c02 */ /* 0x004fe20008000f00 */
[----:B------:R-:W-:-:S02]  /*0300*/  ULDC UR12, c[0x0][0x1c0] ;  /* 0x00007000000c7ab9 */ /* 0x000fc40000000800 */
[----:B------:R-:W-:Y:S02]  /*0310*/  ULDC.64 UR4, c[0x0][0x268] ;  /* 0x00009a0000047ab9 */ /* 0x000fe40000000a00 */
[----:B------:R1:W-:Y:S04]  /*0320*/  @!P4 STG.E.64 [R6.64], R4 ;  /* 0x000000040600c986 */ /* 0x0003e8000c101b16 */
[----:B------:R-:W2:Y:S04]  /*0330*/  @P1 LDG.E R10, [R10.64] ;  /* 0x000000160a0a1981 */ /* 0x000ea8000c1e1900 */
[----:B------:R-:W3:Y:S01]  /*0340*/  @P0 LDG.E R8, [R8.64] ;  /* 0x0000001608080981 */ /* 0x000ee2000c1e1900 */
[----:B------:R-:W-:-:S02]  /*0350*/  UISETP.GE.AND UP0, UPT, UR9, UR7, UPT ;  /* 0x000000070900728c */ /* 0x000fc4000bf06270 */
[----:B------:R-:W-:Y:S02]  /*0360*/  UIMAD UR12, UR11, UR12, UR10 ;  /* 0x0000000c0b0c72a4 */ /* 0x000fe4000f8e020a */
[----:B------:R-:W-:Y:S02]  /*0370*/  @!UP2 UISETP.NE.U32.AND UP1, UPT, URZ, UR4, UPT ;  /* 0x000000043f00a28c */ /* 0x000fe4000bf25070 */
[----:B------:R-:W-:Y:S02]  /*0380*/  USHF.L.U32 UR12, UR12, 0x5, URZ ;  /* 0x000000050c0c7899 */ /* 0x000fe4000800063f */
[----:B------:R-:W-:Y:S02]  /*0390*/  @!UP2 UISETP.NE.AND.EX UP1, UPT, URZ, UR5, UPT, UP1 ;  /* 0x000000053f00a28c */ /* 0x000fe4000bf25310 */
[----:B------:R-:W-:Y:S02]  /*03a0*/  USHF.R.S32.HI UR7, URZ, 0x1f, UR12 ;  /* 0x0000001f3f077899 */ /* 0x000fe4000801140c */
[----:B------:R-:W-:-:S02]  /*03b0*/  ULDC.64 UR4, c[0x0][0x218] ;  /* 0x0000860000047ab9 */ /* 0x000fc40000000a00 */
[----:B------:R-:W-:Y:S01]  /*03c0*/  @!UP2 USEL UR5, URZ, UR5, !UP1 ;  /* 0x000000053f05a287 */ /* 0x000fe2000c800000 */
[----:B-1----:R-:W-:-:S04]  /*03d0*/  SHF.R.S32.HI R6, RZ, 0x1f, R77 ;  /* 0x0000001fff067819 */ /* 0x002fc8000001144d */
[----:B------:R-:W-:-:S04]  /*03e0*/  LEA.HI R79, R6, R77, RZ, 0x5 ;  /* 0x0000004d064f7211 */ /* 0x000fc800078f28ff */
[----:B------:R-:W-:-:S05]  /*03f0*/  LOP3.LUT R82, R79, 0xffffffe0, RZ, 0xc0, !PT ;  /* 0xffffffe04f527812 */ /* 0x000fca00078ec0ff */
[----:B------:R-:W-:-:S05]  /*0400*/  IMAD.IADD R82, R77, 0x1, -R82 ;  /* 0x000000014d527824 */ /* 0x000fca00078e0a52 */
[--C-:B------:R-:W-:Y:S01]  /*0410*/  SHF.R.S32.HI R76, RZ, 0x1f, R82.reuse ;  /* 0x0000001fff4c7819 */ /* 0x100fe20000011452 */
[----:B--2---:R-:W1:Y:S01]  /*0420*/  @P1 R2UR UR6, R10 ;  /* 0x000000000a0613c2 */ /* 0x004e6200000e0000 */
[----:B------:R-:W-:-:S04]  /*0430*/  IADD3 R200, P2, P1, R2, UR12, R82 ;  /* 0x0000000c02c87c10 */ /* 0x000fc8000f95e052 */
[----:B------:R-:W-:-:S03]  /*0440*/  IADD3.X R76, R3, UR7, R76, P2, P1 ;  /* 0x00000007034c7c10 */ /* 0x000fc600097e244c */
[----:B---3--:R-:W1:Y:S01]  /*0450*/  @P0 R2UR UR8, R8 ;  /* 0x00000000080803c2 */ /* 0x008e6200000e0000 */
[----:B------:R-:W-:Y:S01]  /*0460*/  PLOP3.LUT P0, PT, PT, PT, UP0, 0x80, 0x0 ;  /* 0x000000000000781c */ /* 0x000fe20003f0f008 */
[----:B-1----:R-:W-:Y:S02]  /*0470*/  @UP2 UIADD3 UR8, UR8, -UR6, URZ ;  /* 0x8000000608082290 */ /* 0x002fe4000fffe03f */
[----:B------:R-:W-:-:S10]  /*0480*/  @!UP2 UIADD3 UR8, UR5, UR4, -UR6 ;  /* 0x000000040508a290 */ /* 0x000fd4000fffe806 */
[----:B------:R-:W-:Y:S05]  /*0490*/  @P0 EXIT ;  /* 0x000000000000094d */ /* 0x000fea0003800000 */
[----:B------:R-:W-:Y:S02]  /*04a0*/  UIADD3 UR5, UR9, 0x9f, URZ ;  /* 0x0000009f09057890 */ /* 0x000fe4000fffe03f */
[----:B------:R-:W-:Y:S02]  /*04b0*/  ULDC UR4, c[0x0][0x214] ;  /* 0x0000850000047ab9 */ /* 0x000fe40000000800 */
[----:B------:R-:W-:Y:S02]  /*04c0*/  UIADD3 UR4, UR8, -UR4, UR5 ;  /* 0x8000000408047290 */ /* 0x000fe4000fffe005 */
[----:B------:R-:W-:Y:S02]  /*04d0*/  UIADD3 UR12, UR8, 0x1f, URZ ;  /* 0x0000001f080c7890 */ /* 0x000fe4000fffe03f */
[----:B------:R-:W-:Y:S02]  /*04e0*/  ULDC UR5, c[0x0][0x2e8] ;  /* 0x0000ba0000057ab9 */ /* 0x000fe40000000800 */
[----:B------:R-:W-:-:S02]  /*04f0*/  UIADD3 UR5, UR4, UR5, URZ ;  /* 0x0000000504057290 */ /* 0x000fc4000fffe03f */
[----:B------:R-:W-:Y:S02]  /*0500*/  USHF.R.S32.HI UR7, URZ, 0x1f, UR12 ;  /* 0x0000001f3f077899 */ /* 0x000fe4000801140c */
[----:B------:R-:W-:Y:S02]  /*0510*/  USHF.R.S32.HI UR4, URZ, 0x1f, UR5 ;  /* 0x0000001f3f047899 */ /* 0x000fe40008011405 */
        /* <DEDUP_REMOVED lines=9> */
[----:B------:R-:W-:Y:S01]  /*05b0*/  IABS R5, c[0x0][0x1c8] ;  /* 0x0000720000057a13 */ /* 0x000fe20000000000 */
[----:B------:R-:W1:Y:S01]  /*05c0*/  S2R R10, SR_CTAID.Z ;  /* 0x00000000000a7919 */ /* 0x000e620000002700 */
[CC--:B------:R-:W-:Y:S01]  /*05d0*/  LEA.HI R21, R6.reuse, R77.reuse, RZ, 0x3 ;  /* 0x0000004d06157211 */ /* 0x0c0fe200078f18ff */
[----:B------:R-:W-:Y:S01]  /*05e0*/  IMAD.U32 R11, RZ, RZ, UR6 ;  /* 0x00000006ff0b7e24 */ /* 0x000fe2000f8e00ff */
[----:B------:R-:W2:Y:S01]  /*05f0*/  I2F.RP R3, R5 ;  /* 0x0000000500037306 */ /* 0x000ea20000209400 */
[-C--:B------:R-:W-:Y:S01]  /*0600*/  LEA.HI R7, R6, R77.reuse, RZ, 0x4 ;  /* 0x0000004d06077211 */ /* 0x080fe200078f20ff */
[----:B------:R-:W3:Y:S01]  /*0610*/  S2R R9, SR_CTAID.Y ;  /* 0x0000000000097919 */ /* 0x000ee20000002600 */
[----:B------:R-:W-:Y:S01]  /*0620*/  LOP3.LUT R2, R21, 0xfffffff8, RZ, 0xc0, !PT ;  /* 0xfffffff815027812 */ /* 0x000fe200078ec0ff */
[----:B------:R-:W-:Y:S01]  /*0630*/  USHF.R.S32.HI UR12, URZ, 0x1f, UR11 ;  /* 0x0000001f3f0c7899 */ /* 0x000fe2000801140b */
[----:B------:R-:W-:Y:S01]  /*0640*/  SHF.R.S32.HI R230, RZ, 0x3, R21 ;  /* 0x00000003ffe67819 */ /* 0x000fe20000011415 */
[----:B------:R-:W4:Y:S01]  /*0650*/  S2R R78, SR_CTAID.X ;  /* 0x00000000004e7919 */ /* 0x000f220000002500 */
[----:B------:R-:W-:Y:S01]  /*0660*/  SHF.R.S32.HI R0, RZ, 0x4, R7 ;  /* 0x00000004ff007819 */ /* 0x000fe20000011407 */
[----:B------:R-:W-:Y:S01]  /*0670*/  IMAD.IADD R2, R77, 0x1, -R2 ;  /* 0x000000014d027824 */ /* 0x000fe200078e0a02 */
[C---:B------:R-:W-:Y:S01]  /*0680*/  LOP3.LUT R4, R7.reuse, 0xfffffff0, RZ, 0xc0, !PT ;  /* 0xfffffff007047812 */ /* 0x040fe200078ec0ff */
[----:B------:R-:W-:Y:S01]  /*0690*/  IMAD.SHL.U32 R219, R230, 0x40, RZ ;  /* 0x00000040e6db7824 */ /* 0x000fe200078e00ff */
[----:B------:R-:W-:Y:S01]  /*06a0*/  LEA.HI R7, R7, R0, RZ, 0x1 ;  /* 0x0000000007077211 */ /* 0x000fe200078f08ff */
[----:B------:R-:W-:Y:S01]  /*06b0*/  IMAD.SHL.U32 R228, R2, 0x8, RZ ;  /* 0x0000000802e47824 */ /* 0x000fe200078e00ff */
[----:B------:R-:W-:Y:S01]  /*06c0*/  LEA.HI R6, R6, R77, RZ, 0x6 ;  /* 0x0000004d06067211 */ /* 0x000fe200078f30ff */
[----:B------:R-:W-:Y:S01]  /*06d0*/  ULDC.64 UR4, c[0x0][0x178] ;  /* 0x00005e0000047ab9 */ /* 0x000fe20000000a00 */
[----:B------:R-:W-:Y:S01]  /*06e0*/  LOP3.LUT R219, R219, 0x1c0, RZ, 0xc0, !PT ;  /* 0x000001c0dbdb7812 */ /* 0x000fe200078ec0ff */
[----:B--2---:R-:W2:Y:S01]  /*06f0*/  MUFU.RCP R16, R3 ;  /* 0x0000000300107308 */ /* 0x004ea20000001000 */
[----:B------:R-:W-:Y:S01]  /*0700*/  LOP3.LUT R7, R7, 0xfffffffe, RZ, 0xc0, !PT ;  /* 0xfffffffe07077812 */ /* 0x000fe200078ec0ff */
[----:B------:R-:W-:Y:S01]  /*0710*/  IMAD.SHL.U32 R6, R6, 0x8, RZ ;  /* 0x0000000806067824 */ /* 0x000fe200078e00ff */
[----:B------:R-:W-:Y:S01]  /*0720*/  LOP3.LUT R8, R219, 0x38, R228, 0xf8, !PT ;  /* 0x00000038db087812 */ /* 0x000fe200078ef8e4 */
[----:B------:R-:W-:Y:S01]  /*0730*/  UIMAD UR4, UR12, UR4, URZ ;  /* 0x000000040c0472a4 */ /* 0x000fe2000f8e023f */
[----:B------:R-:W-:Y:S01]  /*0740*/  SHF.R.U32.HI R219, RZ, 0x3, R219 ;  /* 0x00000003ffdb7819 */ /* 0x000fe200000116db */
[----:B------:R-:W-:Y:S01]  /*0750*/  IMAD.IADD R7, R0, 0x1, -R7 ;  /* 0x0000000100077824 */ /* 0x000fe200078e0a07 */
[----:B------:R-:W-:Y:S01]  /*0760*/  SHF.R.S32.HI R231, RZ, 0x1f, R230 ;  /* 0x0000001fffe77819 */ /* 0x000fe200000114e6 */
[----:B------:R-:W-:Y:S01]  /*0770*/  UIMAD UR4, UR11, UR5, UR4 ;  /* 0x000000050b0472a4 */ /* 0x000fe2000f8e0204 */
[----:B------:R-:W-:Y:S01]  /*0780*/  IADD3 R13, P0, R230, UR6, RZ ;  /* 0x00000006e60d7c10 */ /* 0x000fe2000ff1e0ff */
[----:B------:R-:W-:Y:S01]  /*0790*/  USHF.R.S32.HI UR13, URZ, 0x1f, UR10 ;  /* 0x0000001f3f0d7899 */ /* 0x000fe2000801140a */
[----:B------:R-:W-:Y:S01]  /*07a0*/  LOP3.LUT R219, R8, R219, RZ, 0x3c, !PT ;  /* 0x000000db08db7212 */ /* 0x000fe200078e3cff */
[----:B------:R-:W-:Y:S01]  /*07b0*/  ULDC.64 UR6, c[0x0][0x1a8] ;  /* 0x00006a0000067ab9 */ /* 0x000fe20000000a00 */
[----:B------:R-:W-:Y:S01]  /*07c0*/  SHF.R.S32.HI R229, RZ, 0x1f, R228 ;  /* 0x0000001fffe57819 */ /* 0x000fe200000114e4 */
[----:B------:R-:W-:Y:S01]  /*07d0*/  UIMAD UR6, UR13, UR6, URZ ;  /* 0x000000060d0672a4 */ /* 0x000fe2000f8e023f */
[----:B------:R-:W-:Y:S01]  /*07e0*/  LOP3.LUT R219, R219, 0x7ffffe00, R6, 0xf8, !PT ;  /* 0x7ffffe00dbdb7812 */ /* 0x000fe200078ef806 */
[----:B------:R-:W-:Y:S01]  /*07f0*/  UMOV UR20, 0x5 ;  /* 0x0000000500147882 */ /* 0x000fe20000000000 */
[----:B--2---:R-:W-:Y:S01]  /*0800*/  IADD3 R16, R16, 0xffffffe, RZ ;  /* 0x0ffffffe10107810 */ /* 0x004fe20007ffe0ff */
[----:B------:R-:W2:Y:S01]  /*0810*/  S2R R6, SR_CTAID.Z ;  /* 0x0000000000067919 */ /* 0x000ea20000002700 */
[----:B-1----:R-:W-:Y:S01]  /*0820*/  IABS R10, R10 ;  /* 0x0000000a000a7213 */ /* 0x002fe20000000000 */
[----:B---3--:R-:W-:Y:S01]  /*0830*/  IMAD.WIDE.U32 R18, R9, c[0x0][0x178], R228 ;  /* 0x00005e0009127a25 */ /* 0x008fe200078e00e4 */
[----:B------:R-:W1:Y:S01]  /*0840*/  F2I.FTZ.U32.TRUNC.NTZ R17, R16 ;  /* 0x0000001000117305 */ /* 0x000e62000021f000 */
[----:B------:R-:W-:Y:S01]  /*0850*/  UIMAD UR7, UR10, UR7, UR6 ;  /* 0x000000070a0772a4 */ /* 0x000fe2000f8e0206 */
[----:B------:R-:W-:Y:S01]  /*0860*/  ISETP.NE.AND P2, PT, RZ, c[0x0][0x1c8], PT ;  /* 0x00007200ff007a0c */ /* 0x000fe20003f45270 */
[----:B------:R-:W-:Y:S01]  /*0870*/  IMAD.SHL.U32 R219, R219, 0x2, RZ ;  /* 0x00000002dbdb7824 */ /* 0x000fe200078e00ff */
[----:B------:R-:W-:Y:S01]  /*0880*/  IADD3 R19, R19, UR4, RZ ;  /* 0x0000000413137c10 */ /* 0x000fe2000fffe0ff */
[----:B------:R-:W-:Y:S01]  /*0890*/  ULDC.64 UR4, c[0x0][0x180] ;  /* 0x0000600000047ab9 */ /* 0x000fe20000000a00 */
[----:B------:R-:W-:Y:S01]  /*08a0*/  IMAD.IADD R4, R77, 0x1, -R4 ;  /* 0x000000014d047824 */ /* 0x000fe200078e0a04 */
[----:B------:R-:W-:Y:S01]  /*08b0*/  UIMAD UR4, UR12, UR4, URZ ;  /* 0x000000040c0472a4 */ /* 0x000fe2000f8e023f */
[----:B------:R-:W-:Y:S01]  /*08c0*/  SHF.R.S32.HI R79, RZ, 0x5, R79 ;  /* 0x00000005ff4f7819 */ /* 0x000fe2000001144f */
[----:B------:R-:W-:Y:S01]  /*08d0*/  UIADD3 UR29, UR25, -0x1, URZ ;  /* 0xffffffff191d7890 */ /* 0x000fe2000fffe03f */
[----:B------:R-:W-:Y:S01]  /*08e0*/  IMAD.MOV.U32 R20, RZ, RZ, 0x40 ;  /* 0x00000040ff147424 */ /* 0x000fe200078e00ff */
[----:B------:R-:W-:Y:S01]  /*08f0*/  UIMAD UR6, UR11, UR5, UR4 ;  /* 0x000000050b0672a4 */ /* 0x000fe2000f8e0204 */
[----:B------:R-:W-:Y:S01]  /*0900*/  SHF.R.S32.HI R81, RZ, 0x1f, R4 ;  /* 0x0000001fff517819 */ /* 0x000fe20000011404 */
[----:B------:R-:W-:-:S02]  /*0910*/  UISETP.NE.AND UP0, UPT, UR25, 0x1, UPT ;  /* 0x000000011900788c */ /* 0x000fc4000bf05270 */
[----:B------:R-:W-:Y:S01]  /*0920*/  ULDC.64 UR4, c[0x0][0x188] ;  /* 0x0000620000047ab9 */ /* 0x000fe20000000a00 */
[----:B-1----:R-:W-:Y:S01]  /*0930*/  IMAD.MOV R0, RZ, RZ, -R17 ;  /* 0x000000ffff007224 */ /* 0x002fe200078e0a11 */
[----:B------:R-:W-:Y:S01]  /*0940*/  UIMAD UR4, UR12, UR4, URZ ;  /* 0x000000040c0472a4 */ /* 0x000fe2000f8e023f */
[----:B------:R-:W-:Y:S01]  /*0950*/  IMAD.MOV.U32 R16, RZ, RZ, RZ ;  /* 0x000000ffff107224 */ /* 0x000fe200078e00ff */
[----:B------:R-:W-:Y:S01]  /*0960*/  USHF.R.S32.HI UR12, URZ, 0x1f, UR29 ;  /* 0x0000001f3f0c7899 */ /* 0x000fe2000801141d */
[----:B------:R-:W-:Y:S01]  /*0970*/  IMAD R15, R0, R5, RZ ;  /* 0x00000005000f7224 */ /* 0x000fe200078e02ff */
[----:B------:R-:W-:Y:S01]  /*0980*/  LEA.HI.X.SX32 R0, R11, R231, 0x1, P0 ;  /* 0x000000e70b007211 */ /* 0x000fe200000f0eff */
[----:B--2---:R-:W-:Y:S01]  /*0990*/  IMAD.WIDE.U32 R18, R6, c[0x0][0x1a8], R18 ;  /* 0x00006a0006127a25 */ /* 0x004fe200078e0012 */
[----:B------:R-:W-:Y:S01]  /*09a0*/  UIMAD UR5, UR11, UR5, UR4 ;  /* 0x000000050b0572a4 */ /* 0x000fe2000f8e0204 */
[----:B------:R-:W-:Y:S01]  /*09b0*/  LEA.HI R81, R81, R4, RZ, 0x3 ;  /* 0x0000000451517211 */ /* 0x000fe200078f18ff */
[----:B------:R-:W-:Y:S01]  /*09c0*/  UMOV UR28, 0x4 ;  /* 0x00000004001c7882 */ /* 0x000fe20000000000 */
[----:B------:R-:W-:Y:S01]  /*09d0*/  IMAD.HI.U32 R15, R17, R15, R16 ;  /* 0x0000000f110f7227 */ /* 0x000fe200078e0010 */
[----:B------:R-:W-:Y:S01]  /*09e0*/  IADD3 R19, R19, UR7, RZ ;  /* 0x0000000713137c10 */ /* 0x000fe2000fffe0ff */
[----:B------:R-:W-:Y:S01]  /*09f0*/  UIADD3 UR17, UR26, -0x4ab325aa, URZ ;  /* 0xb54cda561a117890 */ /* 0x000fe2000fffe03f */
[----:B------:R-:W-:Y:S01]  /*0a00*/  LOP3.LUT R3, R81, 0xfffffff8, RZ, 0xc0, !PT ;  /* 0xfffffff851037812 */ /* 0x000fe200078ec0ff */
[----:B------:R-:W-:-:S02]  /*0a10*/  IMAD R8, R0, c[0x0][0x198], RZ ;  /* 0x0000660000087a24 */ /* 0x000fc400078e02ff */
[----:B------:R-:W-:Y:S02]  /*0a20*/  IMAD R0, R0, c[0x0][0x1a0], RZ ;  /* 0x0000680000007a24 */ /* 0x000fe400078e02ff */
[C---:B------:R-:W-:Y:S02]  /*0a30*/  IMAD R8, R13.reuse, c[0x0][0x19c], R8 ;  /* 0x000067000d087a24 */ /* 0x040fe400078e0208 */
[C---:B------:R-:W-:Y:S02]  /*0a40*/  IMAD R11, R13.reuse, c[0x0][0x1a4], R0 ;  /* 0x000069000d0b7a24 */ /* 0x040fe400078e0200 */
[----:B------:R-:W-:-:S04]  /*0a50*/  IMAD.WIDE.U32 R16, R13, c[0x0][0x198], R228 ;  /* 0x000066000d107a25 */ /* 0x000fc800078e00e4 */
[----:B------:R-:W-:-:S04]  /*0a60*/  IMAD.HI.U32 R0, R15, R10, RZ ;  /* 0x0000000a0f007227 */ /* 0x000fc800078e00ff */
[----:B------:R-:W-:Y:S02]  /*0a70*/  IMAD.IADD R17, R17, 0x1, R8 ;  /* 0x0000000111117824 */ /* 0x000fe400078e0208 */
[----:B------:R-:W-:Y:S02]  /*0a80*/  IMAD.MOV R8, RZ, RZ, -R0 ;  /* 0x000000ffff087224 */ /* 0x000fe400078e0a00 */
[----:B------:R-:W-:-:S04]  /*0a90*/  IMAD.WIDE.U32 R12, R13, c[0x0][0x1a0], R228 ;  /* 0x000068000d0c7a25 */ /* 0x000fc800078e00e4 */
[----:B------:R-:W-:Y:S02]  /*0aa0*/  IMAD R8, R5, R8, R10 ;  /* 0x0000000805087224 */ /* 0x000fe400078e020a */
[----:B------:R-:W-:Y:S02]  /*0ab0*/  IMAD.IADD R13, R13, 0x1, R11 ;  /* 0x000000010d0d7824 */ /* 0x000fe400078e020b */
[----:B----4-:R-:W-:Y:S01]  /*0ac0*/  IMAD.WIDE R230, R78, 0x80, R230 ;  /* 0x000000804ee67825 */ /* 0x010fe200078e02e6 */
[----:B------:R-:W-:-:S03]  /*0ad0*/  ISETP.GT.U32.AND P0, PT, R5, R8, PT ;  /* 0x000000080500720c */ /* 0x000fc60003f04070 */
[----:B------:R-:W-:-:S04]  /*0ae0*/  IMAD.WIDE.U32 R220, R9, c[0x0][0x180], R16 ;  /* 0x0000600009dc7a25 */ /* 0x000fc800078e0010 */
[----:B------:R-:W-:Y:S01]  /*0af0*/  IMAD.WIDE.U32 R202, R9, c[0x0][0x188], R12 ;  /* 0x0000620009ca7a25 */ /* 0x000fe200078e000c */
[----:B------:R-:W-:Y:S01]  /*0b00*/  IADD3 R221, R221, UR6, RZ ;  /* 0x00000006dddd7c10 */ /* 0x000fe2000fffe0ff */
[----:B------:R-:W-:Y:S02]  /*0b10*/  ULDC UR6, c[0x0][0x1c8] ;  /* 0x0000720000067ab9 */ /* 0x000fe40000000800 */
[----:B------:R-:W-:Y:S01]  /*0b20*/  IMAD R9, R231, c[0x0][0x190], RZ ;  /* 0x00006400e7097a24 */ /* 0x000fe200078e02ff */
[----:B------:R-:W-:Y:S01]  /*0b30*/  ULOP3.LUT UR6, UR10, UR6, URZ, 0x3c, !UPT ;  /* 0x000000060a067292 */ /* 0x000fe2000f8e3c3f */
[----:B------:R-:W-:Y:S01]  /*0b40*/  @!P0 IMAD.IADD R8, R8, 0x1, -R5 ;  /* 0x0000000108088824 */ /* 0x000fe200078e0a05 */
[----:B------:R-:W-:Y:S01]  /*0b50*/  IADD3 R203, R203, UR5, RZ ;  /* 0x00000005cbcb7c10 */ /* 0x000fe2000fffe0ff */
[C---:B------:R-:W-:Y:S01]  /*0b60*/  IMAD R6, R230.reuse, c[0x0][0x194], R9 ;  /* 0x00006500e6067a24 */ /* 0x040fe200078e0209 */
[----:B------:R-:W-:Y:S01]  /*0b70*/  ULDC.64 UR4, c[0x0][0x190] ;  /* 0x0000640000047ab9 */ /* 0x000fe20000000a00 */
[----:B------:R-:W-:Y:S01]  /*0b80*/  IMAD.WIDE.U32 R18, R230, c[0x0][0x190], R18 ;  /* 0x00006400e6127a25 */ /* 0x000fe200078e0012 */
[----:B------:R-:W-:Y:S01]  /*0b90*/  ISETP.GE.U32.AND P3, PT, R8, R5, PT ;  /* 0x000000050800720c */ /* 0x000fe20003f66070 */
[----:B------:R-:W-:Y:S01]  /*0ba0*/  USHF.L.U32 UR10, UR4, 0x5, URZ ;  /* 0x00000005040a7899 */ /* 0x000fe2000800063f */
[----:B------:R-:W-:Y:S01]  /*0bb0*/  @!P0 IADD3 R0, R0, 0x1, RZ ;  /* 0x0000000100008810 */ /* 0x000fe20007ffe0ff */
[----:B------:R-:W-:Y:S01]  /*0bc0*/  IMAD.IADD R6, R19, 0x1, R6 ;  /* 0x0000000113067824 */ /* 0x000fe200078e0206 */
[----:B------:R-:W-:Y:S01]  /*0bd0*/  LEA R10, P1, R18, c[0x0][0x160], 0x1 ;  /* 0x00005800120a7a11 */ /* 0x000fe200078208ff */
[----:B------:R-:W-:Y:S01]  /*0be0*/  USHF.L.U64.HI UR11, UR4, UR20, UR5 ;  /* 0x00000014040b7299 */ /* 0x000fe20008010205 */
[----:B------:R-:W-:-:S02]  /*0bf0*/  IMAD.U32 R5, RZ, RZ, UR29 ;  /* 0x0000001dff057e24 */ /* 0x000fc4000f8e00ff */
[----:B------:R-:W-:Y:S01]  /*0c00*/  LEA.HI.X R11, R18, c[0x0][0x164], R6, 0x1, P1 ;  /* 0x00005900120b7a11 */ /* 0x000fe200008f0c06 */
[----:B------:R-:W-:Y:S01]  /*0c10*/  ULDC.64 UR4, c[0x0][0x1a0] ;  /* 0x0000680000047ab9 */ /* 0x000fe20000000a00 */
[----:B------:R-:W-:Y:S01]  /*0c20*/  ISETP.LE.AND P1, PT, RZ, UR6, PT ;  /* 0x00000006ff007c0c */ /* 0x000fe2000bf23270 */
[----:B------:R-:W-:Y:S01]  /*0c30*/  ULDC.64 UR6, c[0x0][0x198] ;  /* 0x0000660000067ab9 */ /* 0x000fe20000000a00 */
[----:B------:R-:W-:Y:S01]  /*0c40*/  IADD3 R12, P0, R10, UR10, RZ ;  /* 0x0000000a0a0c7c10 */ /* 0x000fe2000ff1e0ff */
[----:B------:R1:W-:Y:S01]  /*0c50*/  LDGSTS.E.BYPASS.LTC128B.128 [R219], [R10.64] ;  /* 0x000000000adb7fae */ /* 0x0003e2000b901d56 */
[----:B------:R-:W-:Y:S01]  /*0c60*/  @P3 IADD3 R0, R0, 0x1, RZ ;  /* 0x0000000100003810 */ /* 0x000fe20007ffe0ff */
[----:B------:R-:W-:Y:S01]  /*0c70*/  USHF.L.U64.HI UR18, UR6, UR20, UR7 ;  /* 0x0000001406127299 */ /* 0x000fe20008010207 */
[----:B------:R-:W-:Y:S01]  /*0c80*/  IADD3.X R13, R11, UR11, RZ, P0, !PT ;  /* 0x0000000b0b0d7c10 */ /* 0x000fe200087fe4ff */
[----:B------:R1:W-:Y:S01]  /*0c90*/  LDGSTS.E.BYPASS.LTC128B.128 [R219+0x4000], [R10.64+0x80] ;  /* 0x040000800adb7fae */ /* 0x0003e2000b901d56 */
[----:B------:R-:W-:Y:S01]  /*0ca0*/  IADD3 R14, P0, R12, UR10, RZ ;  /* 0x0000000a0c0e7c10 */ /* 0x000fe2000ff1e0ff */
[----:B------:R-:W-:Y:S01]  /*0cb0*/  USHF.L.U32 UR19, UR6, 0x5, URZ ;  /* 0x0000000506137899 */ /* 0x000fe2000800063f */
[----:B------:R-:W-:Y:S01]  /*0cc0*/  IMAD.IADD R3, R4, 0x1, -R3 ;  /* 0x0000000104037824 */ /* 0x000fe200078e0a03 */
[----:B------:R2:W-:Y:S01]  /*0cd0*/  LDGSTS.E.BYPASS.LTC128B.128 [R219+0x800], [R12.64] ;  /* 0x008000000cdb7fae */ /* 0x0005e2000b901d56 */
[----:B------:R-:W-:Y:S01]  /*0ce0*/  IADD3.X R15, R13, UR11, RZ, P0, !PT ;  /* 0x0000000b0d0f7c10 */ /* 0x000fe200087fe4ff */
[----:B------:R-:W-:Y:S01]  /*0cf0*/  @!P1 IMAD.MOV R0, RZ, RZ, -R0 ;  /* 0x000000ffff009224 */ /* 0x000fe200078e0a00 */
[----:B------:R-:W-:Y:S01]  /*0d00*/  @!P2 LOP3.LUT R0, RZ, c[0x0][0x1c8], RZ, 0x33, !PT ;  /* 0x00007200ff00aa12 */ /* 0x000fe200078e33ff */
[----:B------:R2:W-:Y:S01]  /*0d10*/  LDGSTS.E.BYPASS.LTC128B.128 [R219+0x4800], [R12.64+0x80] ;  /* 0x048000800cdb7fae */ /* 0x0005e2000b901d56 */
[----:B------:R-:W-:Y:S01]  /*0d20*/  IADD3 R8, P0, R14, UR10, RZ ;  /* 0x0000000a0e087c10 */ /* 0x000fe2000ff1e0ff */
[----:B------:R-:W-:Y:S01]  /*0d30*/  UIMAD UR7, UR18, UR29, URZ ;  /* 0x0000001d120772a4 */ /* 0x000fe2000f8e023f */
[----:B------:R-:W-:Y:S01]  /*0d40*/  SHF.R.S32.HI R223, RZ, 0x1f, R0 ;  /* 0x0000001fffdf7819 */ /* 0x000fe20000011400 */
[C---:B------:R-:W-:Y:S01]  /*0d50*/  IMAD.WIDE.U32 R220, R0.reuse, c[0x0][0x1b0], R220 ;  /* 0x00006c0000dc7a25 */ /* 0x040fe200078e00dc */
[----:B------:R-:W-:Y:S01]  /*0d60*/  IADD3.X R9, R15, UR11, RZ, P0, !PT ;  /* 0x0000000b0f097c10 */ /* 0x000fe200087fe4ff */
[----:B------:R3:W-:Y:S01]  /*0d70*/  LDGSTS.E.BYPASS.LTC128B.128 [R219+0x1000], [R14.64] ;  /* 0x010000000edb7fae */ /* 0x0007e2000b901d56 */
[----:B------:R-:W-:Y:S01]  /*0d80*/  UIMAD UR7, UR12, UR19, UR7 ;  /* 0x000000130c0772a4 */ /* 0x000fe2000f8e0207 */
[C---:B------:R-:W-:Y:S01]  /*0d90*/  IMAD R225, R223.reuse, c[0x0][0x1b0], RZ ;  /* 0x00006c00dfe17a24 */ /* 0x040fe200078e02ff */
[----:B------:R-:W-:Y:S01]  /*0da0*/  UIMAD UR12, UR12, UR4, URZ ;  /* 0x000000040c0c72a4 */ /* 0x000fe2000f8e023f */
[----:B------:R-:W-:Y:S01]  /*0db0*/  IMAD.MOV.U32 R224, RZ, RZ, R220 ;  /* 0x000000ffffe07224 */ /* 0x000fe200078e00dc */
[----:B------:R3:W-:Y:S01]  /*0dc0*/  LDGSTS.E.BYPASS.LTC128B.128 [R219+0x5000], [R14.64+0x80] ;  /* 0x050000800edb7fae */ /* 0x0007e2000b901d56 */
[C---:B------:R-:W-:Y:S01]  /*0dd0*/  IMAD R225, R0.reuse, c[0x0][0x1b4], R225 ;  /* 0x00006d0000e17a24 */ /* 0x040fe200078e02e1 */
[----:B------:R-:W-:Y:S01]  /*0de0*/  UIMAD.WIDE.U32 UR14, UR29, UR4, URZ ;  /* 0x000000041d0e72a5 */ /* 0x000fe2000f8e003f */
[----:B------:R-:W-:Y:S01]  /*0df0*/  IMAD R223, R223, c[0x0][0x1b8], RZ ;  /* 0x00006e00dfdf7a24 */ /* 0x000fe200078e02ff */
[----:B------:R4:W-:Y:S01]  /*0e00*/  LDGSTS.E.BYPASS.LTC128B.128 [R219+0x1800], [R8.64] ;  /* 0x0180000008db7fae */ /* 0x0009e2000b901d56 */
[----:B------:R-:W-:Y:S01]  /*0e10*/  IMAD.IADD R225, R221, 0x1, R225 ;  /* 0x00000001dde17824 */ /* 0x000fe200078e02e1 */
[----:B------:R-:W-:Y:S01]  /*0e20*/  UIMAD UR12, UR29, UR5, UR12 ;  /* 0x000000051d0c72a4 */ /* 0x000fe2000f8e020c */
[----:B------:R-:W-:Y:S01]  /*0e30*/  IMAD.WIDE.U32 R202, R0, c[0x0][0x1b8], R202 ;  /* 0x00006e0000ca7a25 */ /* 0x000fe200078e00ca */
[----:B------:R4:W-:Y:S01]  /*0e40*/  LDGSTS.E.BYPASS.LTC128B.128 [R219+0x5800], [R8.64+0x80] ;  /* 0x0580008008db7fae */ /* 0x0009e2000b901d56 */
[----:B------:R-:W-:-:S02]  /*0e50*/  USHF.L.U32 UR21, UR4, 0x5, URZ ;  /* 0x0000000504157899 */ /* 0x000fc4000800063f */
[----:B------:R-:W-:Y:S01]  /*0e60*/  IMAD R223, R0, c[0x0][0x1bc], R223 ;  /* 0x00006f0000df7a24 */ /* 0x000fe200078e02df */
[----:B------:R-:W-:Y:S01]  /*0e70*/  UIADD3 UR12, UR15, UR12, URZ ;  /* 0x0000000c0f0c7290 */ /* 0x000fe2000fffe03f */
[----:B------:R-:W-:Y:S01]  /*0e80*/  IMAD.SHL.U32 R4, R2, 0x40, RZ ;  /* 0x0000004002047824 */ /* 0x000fe200078e00ff */
[----:B------:R-:W-:Y:S01]  /*0e90*/  USHF.L.U64.HI UR20, UR4, UR20, UR5 ;  /* 0x0000001404147299 */ /* 0x000fe20008010205 */
[----:B------:R-:W-:Y:S01]  /*0ea0*/  IMAD.SHL.U32 R80, R3, 0x40, RZ ;  /* 0x0000004003507824 */ /* 0x000fe200078e00ff */
[----:B--2---:R-:W-:Y:S01]  /*0eb0*/  IADD3 R12, P0, R8, UR10, RZ ;  /* 0x0000000a080c7c10 */ /* 0x004fe2000ff1e0ff */
[----:B------:R-:W-:Y:S01]  /*0ec0*/  IMAD.IADD R223, R203, 0x1, R223 ;  /* 0x00000001cbdf7824 */ /* 0x000fe200078e02df */
[----:B------:R-:W-:Y:S01]  /*0ed0*/  LOP3.LUT R4, R4, 0x1c0, RZ, 0xc0, !PT ;  /* 0x000001c004047812 */ /* 0x000fe200078ec0ff */
[----:B------:R-:W-:Y:S01]  /*0ee0*/  IMAD.SHL.U32 R81, R81, 0x40, RZ ;  /* 0x0000004051517824 */ /* 0x000fe200078e00ff */
[----:B------:R-:W-:Y:S02]  /*0ef0*/  IADD3.X R13, R9, UR11, RZ, P0, !PT ;  /* 0x0000000b090d7c10 */ /* 0x000fe400087fe4ff */
[----:B-1----:R-:W-:-:S02]  /*0f00*/  IADD3 R10, P0, R12, UR10, RZ ;  /* 0x0000000a0c0a7c10 */ /* 0x002fc4000ff1e0ff */
[----:B------:R-:W-:Y:S01]  /*0f10*/  LOP3.LUT R80, R80, 0x1c0, RZ, 0xc0, !PT ;  /* 0x000001c050507812 */ /* 0x000fe200078ec0ff */
[----:B------:R1:W-:Y:S01]  /*0f20*/  LDGSTS.E.BYPASS.LTC128B.128 [R219+0x2000], [R12.64] ;  /* 0x020000000cdb7fae */ /* 0x0003e2000b901d56 */
[----:B------:R-:W-:Y:S02]  /*0f30*/  IADD3.X R11, R13, UR11, RZ, P0, !PT ;  /* 0x0000000b0d0b7c10 */ /* 0x000fe400087fe4ff */
[----:B------:R-:W-:Y:S01]  /*0f40*/  IADD3 R16, P1, R10, UR10, RZ ;  /* 0x0000000a0a107c10 */ /* 0x000fe2000ff3e0ff */
[----:B------:R1:W-:Y:S01]  /*0f50*/  LDGSTS.E.BYPASS.LTC128B.128 [R219+0x6000], [R12.64+0x80] ;  /* 0x060000800cdb7fae */ /* 0x0003e2000b901d56 */
[----:B------:R-:W-:Y:S02]  /*0f60*/  LOP3.LUT R21, R4, 0x8, R21, 0xf8, !PT ;  /* 0x0000000804157812 */ /* 0x000fe400078ef815 */
[----:B------:R-:W-:Y:S01]  /*0f70*/  IADD3.X R17, R11, UR11, RZ, P1, !PT ;  /* 0x0000000b0b117c10 */ /* 0x000fe20008ffe4ff */
[----:B------:R2:W-:Y:S01]  /*0f80*/  LDGSTS.E.BYPASS.LTC128B.128 [R219+0x2800], [R10.64] ;  /* 0x028000000adb7fae */ /* 0x0005e2000b901d56 */
[----:B------:R-:W-:Y:S01]  /*0f90*/  SHF.R.U32.HI R4, RZ, 0x3, R4 ;  /* 0x00000003ff047819 */ /* 0x000fe20000011604 */
[----:B----4-:R-:W-:Y:S01]  /*0fa0*/  IMAD.WIDE.U32 R8, R5, UR19, R224 ;  /* 0x0000001305087c25 */ /* 0x010fe2000f8e00e0 */
[----:B------:R-:W-:Y:S01]  /*0fb0*/  LOP3.LUT R81, R81, 0xfffffe00, RZ, 0xc0, !PT ;  /* 0xfffffe0051517812 */ /* 0x000fe200078ec0ff */
[----:B------:R2:W-:Y:S01]  /*0fc0*/  LDGSTS.E.BYPASS.LTC128B.128 [R219+0x6800], [R10.64+0x80] ;  /* 0x068000800adb7fae */ /* 0x0005e2000b901d56 */
[----:B------:R-:W-:-:S02]  /*0fd0*/  LOP3.LUT R4, R21, R4, RZ, 0x3c, !PT ;  /* 0x0000000415047212 */ /* 0x000fc400078e3cff */
[----:B------:R-:W-:Y:S01]  /*0fe0*/  IADD3 R0, R9, UR7, RZ ;  /* 0x0000000709007c10 */ /* 0x000fe2000fffe0ff */
[----:B------:R4:W-:Y:S01]  /*0ff0*/  LDGSTS.E.BYPASS.LTC128B.128 [R219+0x3000], [R16.64] ;  /* 0x0300000010db7fae */ /* 0x0009e2000b901d56 */
[C---:B---3--:R-:W-:Y:S01]  /*1000*/  LEA R14, P0, R8.reuse, c[0x0][0x168], 0x1 ;  /* 0x00005a00080e7a11 */ /* 0x048fe200078008ff */
[----:B------:R-:W-:Y:S02]  /*1010*/  IMAD.U32 R9, RZ, RZ, UR15 ;  /* 0x0000000fff097e24 */ /* 0x000fe4000f8e00ff */
[----:B------:R4:W-:Y:S01]  /*1020*/  LDGSTS.E.BYPASS.LTC128B.128 [R219+0x7000], [R16.64+0x80] ;  /* 0x0700008010db7fae */ /* 0x0009e2000b901d56 */
[----:B------:R-:W-:Y:S01]  /*1030*/  LEA.HI.X R15, R8, c[0x0][0x16c], R0, 0x1, P0 ;  /* 0x00005b00080f7a11 */ /* 0x000fe200000f0c00 */
[----:B------:R-:W-:Y:S01]  /*1040*/  IMAD.U32 R8, RZ, RZ, UR14 ;  /* 0x0000000eff087e24 */ /* 0x000fe2000f8e00ff */
[----:B------:R-:W-:Y:S01]  /*1050*/  IADD3 R18, P0, R14, UR19, RZ ;  /* 0x000000130e127c10 */ /* 0x000fe2000ff1e0ff */
[----:B------:R-:W-:-:S03]  /*1060*/  IMAD.SHL.U32 R9, R7, 0x8, RZ ;  /* 0x0000000807097824 */ /* 0x000fc600078e00ff */
[----:B------:R-:W-:Y:S02]  /*1070*/  IADD3.X R19, R15, UR18, RZ, P0, !PT ;  /* 0x000000120f137c10 */ /* 0x000fe400087fe4ff */
[----:B------:R-:W-:Y:S02]  /*1080*/  LEA R5, P0, R8, R202, 0x5 ;  /* 0x000000ca08057211 */ /* 0x000fe400078028ff */
[----:B-1----:R-:W-:Y:S02]  /*1090*/  IADD3 R12, P1, R16, UR10, RZ ;  /* 0x0000000a100c7c10 */ /* 0x002fe4000ff3e0ff */
[----:B------:R-:W-:Y:S02]  /*10a0*/  LOP3.LUT R9, R80, 0x8, R9, 0xf8, !PT ;  /* 0x0000000850097812 */ /* 0x000fe400078ef809 */
[----:B------:R-:W-:Y:S02]  /*10b0*/  IADD3.X R13, R17, UR11, RZ, P1, !PT ;  /* 0x0000000b110d7c10 */ /* 0x000fe40008ffe4ff */
[----:B------:R-:W-:Y:S01]  /*10c0*/  SHF.R.U32.HI R80, RZ, 0x3, R80 ;  /* 0x00000003ff507819 */ /* 0x000fe20000011650 */
[----:B--2---:R-:W-:-:S02]  /*10d0*/  IMAD.U32 R11, RZ, RZ, UR12 ;  /* 0x0000000cff0b7e24 */ /* 0x004fc4000f8e00ff */
[----:B------:R1:W-:Y:S01]  /*10e0*/  LDGSTS.E.BYPASS.LTC128B.128 [R219+0x3800], [R12.64] ;  /* 0x038000000cdb7fae */ /* 0x0003e2000b901d56 */
[----:B------:R-:W-:Y:S02]  /*10f0*/  LOP3.LUT R80, R9, R80, RZ, 0x3c, !PT ;  /* 0x0000005009507212 */ /* 0x000fe400078e3cff */
[----:B------:R-:W-:Y:S01]  /*1100*/  LOP3.LUT P1, RZ, R3, 0x2, RZ, 0xc0, !PT ;  /* 0x0000000203ff7812 */ /* 0x000fe2000782c0ff */
[----:B------:R1:W-:Y:S01]  /*1110*/  LDGSTS.E.BYPASS.LTC128B.128 [R219+0x7800], [R12.64+0x80] ;  /* 0x078000800cdb7fae */ /* 0x0003e2000b901d56 */
[----:B------:R-:W-:Y:S01]  /*1120*/  LEA.HI.X R0, R8, R223, R11, 0x5, P0 ;  /* 0x000000df08007211 */ /* 0x000fe200000f2c0b */
[----:B------:R-:W-:Y:S01]  /*1130*/  IMAD.MOV.U32 R8, RZ, RZ, 0x20 ;  /* 0x00000020ff087424 */ /* 0x000fe200078e00ff */
[C---:B------:R-:W-:Y:S01]  /*1140*/  LEA R246, P0, R5.reuse, c[0x0][0x170], 0x1 ;  /* 0x00005c0005f67a11 */ /* 0x040fe200078008ff */
[----:B------:R1:W-:Y:S03]  /*1150*/  LDGSTS.E.BYPASS.LTC128B.128 [R219+0x8000], [R14.64] ;  /* 0x080000000edb7fae */ /* 0x0003e6000b901d56 */
[----:B------:R-:W-:Y:S01]  /*1160*/  LEA.HI.X R247, R5, c[0x0][0x174], R0, 0x1, P0 ;  /* 0x00005d0005f77a11 */ /* 0x000fe200000f0c00 */
[----:B------:R1:W-:Y:S01]  /*1170*/  LDGSTS.E.BYPASS.LTC128B.128 [R219+0x9000], [R14.64+0x80] ;  /* 0x090000800edb7fae */ /* 0x0003e2000b901d56 */
[----:B------:R-:W-:Y:S01]  /*1180*/  IMAD R5, R79, 0x400, R81 ;  /* 0x000004004f057824 */ /* 0x000fe200078e0251 */
[----:B------:R-:W-:Y:S01]  /*1190*/  IADD3 R10, P0, R246, UR21, RZ ;  /* 0x00000015f60a7c10 */ /* 0x000fe2000ff1e0ff */
[----:B------:R-:W-:Y:S01]  /*11a0*/  IMAD R0, R7, 0x200, R4 ;  /* 0x0000020007007824 */ /* 0x000fe200078e0204 */
[----:B------:R4:W-:Y:S01]  /*11b0*/  LDGSTS.E.BYPASS.LTC128B.128 [R219+0x8800], [R18.64] ;  /* 0x0880000012db7fae */ /* 0x0009e2000b901d56 */
[----:B------:R-:W-:Y:S01]  /*11c0*/  IMAD.IADD R218, R5, 0x1, R80 ;  /* 0x0000000105da7824 */ /* 0x000fe200078e0250 */
[----:B------:R-:W-:Y:S01]  /*11d0*/  IADD3.X R11, R247, UR20, RZ, P0, !PT ;  /* 0x00000014f70b7c10 */ /* 0x000fe200087fe4ff */
[----:B------:R-:W-:Y:S01]  /*11e0*/  IMAD.SHL.U32 R83, R0, 0x2, RZ ;  /* 0x0000000200537824 */ /* 0x000fe200078e00ff */
[----:B------:R4:W-:Y:S01]  /*11f0*/  LDGSTS.E.BYPASS.LTC128B.128 [R219+0x9800], [R18.64+0x80] ;  /* 0x0980008012db7fae */ /* 0x0009e2000b901d56 */
[----:B------:R-:W-:Y:S01]  /*1200*/  IMAD.SHL.U32 R218, R218, 0x2, RZ ;  /* 0x00000002dada7824 */ /* 0x000fe200078e00ff */
[----:B------:R-:W-:-:S02]  /*1210*/  LOP3.LUT P0, RZ, R2, 0x2, RZ, 0xc0, !PT ;  /* 0x0000000202ff7812 */ /* 0x000fc4000780c0ff */
[----:B------:R-:W0:Y:S01]  /*1220*/  LDGDEPBAR ;  /* 0x00000000000079af */ /* 0x000e220000000000 */
[----:B------:R-:W-:Y:S02]  /*1230*/  LEA R217, R0, 0x8000, 0x1 ;  /* 0x0000800000d97811 */ /* 0x000fe400078e08ff */
[----:B------:R-:W-:Y:S02]  /*1240*/  SEL R0, R8, 0xffffffe0, !P1 ;  /* 0xffffffe008007807 */ /* 0x000fe40004800000 */
[----:B------:R-:W-:Y:S02]  /*1250*/  IADD3 R215, R217, 0x20, RZ ;  /* 0x00000020d9d77810 */ /* 0x000fe40007ffe0ff */
[----:B------:R-:W-:Y:S01]  /*1260*/  LOP3.LUT P1, RZ, R3, 0x4, RZ, 0xc0, !PT ;  /* 0x0000000403ff7812 */ /* 0x000fe2000782c0ff */
[----:B------:R-:W-:-:S03]  /*1270*/  IMAD.IADD R216, R218, 0x1, R0 ;  /* 0x00000001dad87824 */ /* 0x000fc600078e0200 */
[----:B------:R-:W-:Y:S02]  /*1280*/  @P0 IADD3 R215, R217, -0x20, RZ ;  /* 0xffffffe0d9d70810 */ /* 0x000fe40007ffe0ff */
[----:B------:R-:W-:Y:S02]  /*1290*/  LOP3.LUT P0, RZ, R2, 0x4, RZ, 0xc0, !PT ;  /* 0x0000000402ff7812 */ /* 0x000fe4000780c0ff */
[C---:B------:R-:W-:Y:S02]  /*12a0*/  SEL R3, R20.reuse, 0xffffffc0, !P1 ;  /* 0xffffffc014037807 */ /* 0x040fe40004800000 */
[----:B------:R-:W-:Y:S02]  /*12b0*/  SEL R2, R20, 0xffffffc0, !P0 ;  /* 0xffffffc014027807 */ /* 0x000fe40004000000 */
[----:B------:R-:W-:Y:S01]  /*12c0*/  PLOP3.LUT P0, PT, PT, PT, UP0, 0x80, 0x0 ;  /* 0x000000000000781c */ /* 0x000fe20003f0f008 */
[----:B------:R-:W-:Y:S01]  /*12d0*/  IMAD.IADD R214, R218, 0x1, R3 ;  /* 0x00000001dad67824 */ /* 0x000fe200078e0203 */
[----:B------:R-:W-:Y:S01]  /*12e0*/  IADD3 R207, R215, 0x800, RZ ;  /* 0x00000800d7cf7810 */ /* 0x000fe20007ffe0ff */
[----:B------:R-:W-:Y:S01]  /*12f0*/  IMAD.IADD R213, R217, 0x1, R2 ;  /* 0x00000001d9d57824 */ /* 0x000fe200078e0202 */
[----:B------:R-:W-:Y:S01]  /*1300*/  IADD3 R205, R215, 0x1000, RZ ;  /* 0x00001000d7cd7810 */ /* 0x000fe20007ffe0ff */
[----:B------:R-:W-:-:S04]  /*1310*/  DEPBAR.LE SB0, 0x0 ;  /* 0x000080000000791a */ /* 0x000fc80000000000 */
[----:B------:R-:W-:Y:S01]  /*1320*/  BAR.SYNC.DEFER_BLOCKING 0x0 ;  /* 0x0000000000007b1d */ /* 0x000fe20000010000 */
[----:B------:R-:W-:Y:S01]  /*1330*/  IMAD.IADD R212, R216, 0x1, R3 ;  /* 0x00000001d8d47824 */ /* 0x000fe200078e0203 */
[----:B------:R-:W-:Y:S01]  /*1340*/  IADD3 R204, R215, 0x1800, RZ ;  /* 0x00001800d7cc7810 */ /* 0x000fe20007ffe0ff */
[----:B------:R-:W-:Y:S02]  /*1350*/  IMAD.IADD R206, R2, 0x1, R215 ;  /* 0x0000000102ce7824 */ /* 0x000fe400078e02d7 */
[----:B------:R-:W-:Y:S01]  /*1360*/  IMAD.U32 R2, RZ, RZ, UR8 ;  /* 0x00000008ff027e24 */ /* 0x000fe2000f8e00ff */
[----:B------:R-:W-:Y:S01]  /*1370*/  @!PT LDS RZ, [RZ] ;  /* 0x00000000fffff984 */ /* 0x000fe20000000800 */
[----:B------:R-:W-:Y:S01]  /*1380*/  @!PT LDS RZ, [RZ] ;  /* 0x00000000fffff984 */ /* 0x000fe20000000800 */
[----:B------:R-:W-:Y:S01]  /*1390*/  @!PT LDS RZ, [RZ] ;  /* 0x00000000fffff984 */ /* 0x000fe20000000800 */
[----:B------:R2:W-:Y:S04]  /*13a0*/  LDGSTS.E.BYPASS.LTC128B.128 [R219+0xa000], [R246.64] ;  /* 0x0a000000f6db7fae */ /* 0x0005e8000b901d56 */
[----:B------:R2:W-:Y:S04]  /*13b0*/  LDGSTS.E.BYPASS.LTC128B.128 [R219+0xb000], [R246.64+0x80] ;  /* 0x0b000080f6db7fae */ /* 0x0005e8000b901d56 */
[----:B------:R3:W-:Y:S04]  /*13c0*/  LDGSTS.E.BYPASS.LTC128B.128 [R219+0xa800], [R10.64] ;  /* 0x0a8000000adb7fae */ /* 0x0007e8000b901d56 */
[----:B------:R3:W-:Y:S04]  /*13d0*/  LDGSTS.E.BYPASS.LTC128B.128 [R219+0xb800], [R10.64+0x80] ;  /* 0x0b8000800adb7fae */ /* 0x0007e8000b901d56 */
[----:B------:R-:W-:Y:S04]  /*13e0*/  LDSM.16.M88.4 R72, [R83+0x8000] ;  /* 0x008000005348783b */ /* 0x000fe80000000200 */
[----:B------:R-:W4:Y:S04]  /*13f0*/  LDSM.16.M88.4 R4, [R218+0x2000] ;  /* 0x00200000da04783b */ /* 0x000f280000000200 */
[----:B------:R-:W3:Y:S04]  /*1400*/  LDSM.16.M88.4 R64, [R83+0x8800] ;  /* 0x008800005340783b */ /* 0x000ee80000000200 */
[----:B------:R-:W5:Y:S04]  /*1410*/  LDSM.16.M88.4 R40, [R218] ;  /* 0x00000000da28783b */ /* 0x000f680000000200 */
[----:B------:R-:W-:Y:S04]  /*1420*/  LDSM.16.M88.4 R56, [R215] ;  /* 0x00000000d738783b */ /* 0x000fe80000000200 */
[----:B------:R-:W1:Y:S04]  /*1430*/  LDSM.16.M88.4 R60, [R216+0x2000] ;  /* 0x00200000d83c783b */ /* 0x000e680000000200 */
[----:B------:R-:W2:Y:S04]  /*1440*/  LDSM.16.M88.4 R48, [R215+0x800] ;  /* 0x00080000d730783b */ /* 0x000ea80000000200 */
[----:B------:R-:W2:Y:S04]  /*1450*/  LDSM.16.M88.4 R52, [R216] ;  /* 0x00000000d834783b */ /* 0x000ea80000000200 */
[----:B------:R-:W-:Y:S04]  /*1460*/  LDSM.16.M88.4 R32, [R214+0x2000] ;  /* 0x00200000d620783b */ /* 0x000fe80000000200 */
[----:B------:R-:W2:Y:S04]  /*1470*/  LDSM.16.M88.4 R28, [R213] ;  /* 0x00000000d51c783b */ /* 0x000ea80000000200 */
[----:B------:R-:W2:Y:S01]  /*1480*/  LDSM.16.M88.4 R24, [R213+0x800] ;  /* 0x00080000d518783b */ /* 0x000ea20000000200 */
[C---:B----4-:R-:W-:Y:S03]  /*1490*/  HMMA.16816.F32.BF16 R16, R4.reuse, R72, RZ ;  /* 0x000000480410723c */ /* 0x050fe600000418ff */
[----:B------:R-:W4:Y:S04]  /*14a0*/  LDSM.16.M88.4 R36, [R214] ;  /* 0x00000000d624783b */ /* 0x000f280000000200 */
[----:B------:R-:W-:Y:S01]  /*14b0*/  LDSM.16.M88.4 R68, [R212] ;  /* 0x00000000d444783b */ /* 0x000fe20000000200 */
[C---:B---3--:R-:W-:Y:S03]  /*14c0*/  HMMA.16816.F32.BF16 R8, R4.reuse, R64, RZ ;  /* 0x000000400408723c */ /* 0x048fe600000418ff */
[----:B------:R-:W0:Y:S05]  /*14d0*/  LDGDEPBAR ;  /* 0x00000000000079af */ /* 0x000e2a0000000000 */
[C---:B-1----:R-:W-:Y:S08]  /*14e0*/  HMMA.16816.F32.BF16 R12, R4.reuse, R74, RZ ;  /* 0x0000004a040c723c */ /* 0x042ff000000418ff */
[----:B------:R-:W-:Y:S08]  /*14f0*/  HMMA.16816.F32.BF16 R4, R4, R66, RZ ;  /* 0x000000420404723c */ /* 0x000ff000000418ff */
[C---:B-----5:R-:W-:Y:S08]  /*1500*/  HMMA.16816.F32.BF16 R20, R40.reuse, R72, RZ ;  /* 0x000000482814723c */ /* 0x060ff000000418ff */
[C---:B------:R-:W-:Y:S08]  /*1510*/  HMMA.16816.F32.BF16 R72, R40.reuse, R74, RZ ;  /* 0x0000004a2848723c */ /* 0x040ff000000418ff */
[C---:B------:R-:W-:Y:S08]  /*1520*/  HMMA.16816.F32.BF16 R44, R40.reuse, R64, RZ ;  /* 0x00000040282c723c */ /* 0x040ff000000418ff */
[----:B------:R-:W-:Y:S01]  /*1530*/  HMMA.16816.F32.BF16 R40, R40, R66, RZ ;  /* 0x000000422828723c */ /* 0x000fe200000418ff */
[----:B------:R-:W-:Y:S07]  /*1540*/  LDSM.16.M88.4 R64, [R212+0x2000] ;  /* 0x00200000d440783b */ /* 0x000fee0000000200 */
[C---:B------:R-:W-:Y:S08]  /*1550*/  HMMA.16816.F32.BF16 R16, R60.reuse, R56, R16 ;  /* 0x000000383c10723c */ /* 0x040ff00000041810 */
[C---:B--2---:R-:W-:Y:S08]  /*1560*/  HMMA.16816.F32.BF16 R8, R60.reuse, R48, R8 ;  /* 0x000000303c08723c */ /* 0x044ff00000041808 */
[C---:B------:R-:W-:Y:S08]  /*1570*/  HMMA.16816.F32.BF16 R12, R60.reuse, R58, R12 ;  /* 0x0000003a3c0c723c */ /* 0x040ff0000004180c */
[----:B------:R-:W-:Y:S01]  /*1580*/  HMMA.16816.F32.BF16 R4, R60, R50, R4 ;  /* 0x000000323c04723c */ /* 0x000fe20000041804 */
[----:B------:R-:W1:Y:S07]  /*1590*/  LDSM.16.M88.4 R60, [R206] ;  /* 0x00000000ce3c783b */ /* 0x000e6e0000000200 */
[C---:B------:R-:W-:Y:S08]  /*15a0*/  HMMA.16816.F32.BF16 R20, R52.reuse, R56, R20 ;  /* 0x000000383414723c */ /* 0x040ff00000041814 */
[C---:B------:R-:W-:Y:S01]  /*15b0*/  HMMA.16816.F32.BF16 R72, R52.reuse, R58, R72 ;  /* 0x0000003a3448723c */ /* 0x040fe20000041848 */
[----:B------:R-:W2:Y:S07]  /*15c0*/  LDSM.16.M88.4 R56, [R206+0x800] ;  /* 0x00080000ce38783b */ /* 0x000eae0000000200 */
[C---:B------:R-:W-:Y:S08]  /*15d0*/  HMMA.16816.F32.BF16 R44, R52.reuse, R48, R44 ;  /* 0x00000030342c723c */ /* 0x040ff0000004182c */
[----:B------:R-:W-:Y:S01]  /*15e0*/  HMMA.16816.F32.BF16 R40, R52, R50, R40 ;  /* 0x000000323428723c */ /* 0x000fe20000041828 */
[----:B------:R-:W-:Y:S07]  /*15f0*/  LDSM.16.M88.4 R52, [R218+0x4000] ;  /* 0x00400000da34783b */ /* 0x000fee0000000200 */
[C---:B------:R-:W-:Y:S08]  /*1600*/  HMMA.16816.F32.BF16 R16, R32.reuse, R28, R16 ;  /* 0x0000001c2010723c */ /* 0x040ff00000041810 */
[C---:B------:R-:W-:Y:S08]  /*1610*/  HMMA.16816.F32.BF16 R8, R32.reuse, R24, R8 ;  /* 0x000000182008723c */ /* 0x040ff00000041808 */
[C---:B------:R-:W-:Y:S08]  /*1620*/  HMMA.16816.F32.BF16 R12, R32.reuse, R30, R12 ;  /* 0x0000001e200c723c */ /* 0x040ff0000004180c */
[----:B------:R-:W-:Y:S01]  /*1630*/  HMMA.16816.F32.BF16 R4, R32, R26, R4 ;  /* 0x0000001a2004723c */ /* 0x000fe20000041804 */
[----:B------:R-:W-:Y:S07]  /*1640*/  LDSM.16.M88.4 R32, [R218+0x6000] ;  /* 0x00600000da20783b */ /* 0x000fee0000000200 */
[C---:B----4-:R-:W-:Y:S01]  /*1650*/  HMMA.16816.F32.BF16 R48, R36.reuse, R28, R20 ;  /* 0x0000001c2430723c */ /* 0x050fe20000041814 */
[----:B------:R-:W3:Y:S07]  /*1660*/  LDSM.16.M88.4 R20, [R83+0x9000] ;  /* 0x009000005314783b */ /* 0x000eee0000000200 */
[C---:B------:R-:W-:Y:S01]  /*1670*/  HMMA.16816.F32.BF16 R72, R36.reuse, R30, R72 ;  /* 0x0000001e2448723c */ /* 0x040fe20000041848 */
[----:B------:R-:W4:Y:S07]  /*1680*/  LDSM.16.M88.4 R28, [R83+0x9800] ;  /* 0x00980000531c783b */ /* 0x000f2e0000000200 */
[C---:B------:R-:W-:Y:S08]  /*1690*/  HMMA.16816.F32.BF16 R44, R36.reuse, R24, R44 ;  /* 0x00000018242c723c */ /* 0x040ff0000004182c */
[----:B------:R-:W-:Y:S01]  /*16a0*/  HMMA.16816.F32.BF16 R40, R36, R26, R40 ;  /* 0x0000001a2428723c */ /* 0x000fe20000041828 */
[----:B------:R-:W-:Y:S04]  /*16b0*/  LDSM.16.M88.4 R36, [R216+0x6000] ;  /* 0x00600000d824783b */ /* 0x000fe80000000200 */
[----:B------:R-:W5:Y:S03]  /*16c0*/  LDSM.16.M88.4 R24, [R215+0x1000] ;  /* 0x00100000d718783b */ /* 0x000f660000000200 */
[C---:B-1----:R-:W-:Y:S08]  /*16d0*/  HMMA.16816.F32.BF16 R16, R64.reuse, R60, R16 ;  /* 0x0000003c4010723c */ /* 0x042ff00000041810 */
[C---:B------:R-:W-:Y:S08]  /*16e0*/  HMMA.16816.F32.BF16 R12, R64.reuse, R62, R12 ;  /* 0x0000003e400c723c */ /* 0x040ff0000004180c */
[C---:B--2---:R-:W-:Y:S08]  /*16f0*/  HMMA.16816.F32.BF16 R8, R64.reuse, R56, R8 ;  /* 0x000000384008723c */ /* 0x044ff00000041808 */
[----:B------:R-:W-:Y:S01]  /*1700*/  HMMA.16816.F32.BF16 R4, R64, R58, R4 ;  /* 0x0000003a4004723c */ /* 0x000fe20000041804 */
[----:B------:R-:W-:Y:S07]  /*1710*/  LDSM.16.M88.4 R64, [R216+0x4000] ;  /* 0x00400000d840783b */ /* 0x000fee0000000200 */
[C---:B------:R-:W-:Y:S08]  /*1720*/  HMMA.16816.F32.BF16 R48, R68.reuse, R60, R48 ;  /* 0x0000003c4430723c */ /* 0x040ff00000041830 */
[C---:B------:R-:W-:Y:S01]  /*1730*/  HMMA.16816.F32.BF16 R72, R68.reuse, R62, R72 ;  /* 0x0000003e4448723c */ /* 0x040fe20000041848 */
[----:B------:R-:W1:Y:S07]  /*1740*/  LDSM.16.M88.4 R60, [R215+0x1800] ;  /* 0x00180000d73c783b */ /* 0x000e6e0000000200 */
[C---:B------:R-:W-:Y:S08]  /*1750*/  HMMA.16816.F32.BF16 R44, R68.reuse, R56, R44 ;  /* 0x00000038442c723c */ /* 0x040ff0000004182c */
[----:B------:R-:W-:Y:S01]  /*1760*/  HMMA.16816.F32.BF16 R40, R68, R58, R40 ;  /* 0x0000003a4428723c */ /* 0x000fe20000041828 */
[----:B------:R-:W-:Y:S07]  /*1770*/  LDSM.16.M88.4 R68, [R214+0x4000] ;  /* 0x00400000d644783b */ /* 0x000fee0000000200 */
[C---:B---3--:R-:W-:Y:S08]  /*1780*/  HMMA.16816.F32.BF16 R16, R32.reuse, R20, R16 ;  /* 0x000000142010723c */ /* 0x048ff00000041810 */
[C---:B------:R-:W-:Y:S08]  /*1790*/  HMMA.16816.F32.BF16 R12, R32.reuse, R22, R12 ;  /* 0x00000016200c723c */ /* 0x040ff0000004180c */
[C---:B----4-:R-:W-:Y:S08]  /*17a0*/  HMMA.16816.F32.BF16 R8, R32.reuse, R28, R8 ;  /* 0x0000001c2008723c */ /* 0x050ff00000041808 */
[----:B------:R-:W-:Y:S01]  /*17b0*/  HMMA.16816.F32.BF16 R4, R32, R30, R4 ;  /* 0x0000001e2004723c */ /* 0x000fe20000041804 */
[----:B------:R-:W-:Y:S07]  /*17c0*/  LDSM.16.M88.4 R32, [R213+0x1000] ;  /* 0x00100000d520783b */ /* 0x000fee0000000200 */
[C---:B------:R-:W-:Y:S01]  /*17d0*/  HMMA.16816.F32.BF16 R56, R52.reuse, R20, R48 ;  /* 0x000000143438723c */ /* 0x040fe20000041830 */
[----:B------:R-:W2:Y:S07]  /*17e0*/  LDSM.16.M88.4 R48, [R214+0x6000] ;  /* 0x00600000d630783b */ /* 0x000eae0000000200 */
[C---:B------:R-:W-:Y:S08]  /*17f0*/  HMMA.16816.F32.BF16 R44, R52.reuse, R28, R44 ;  /* 0x0000001c342c723c */ /* 0x040ff0000004182c */
[----:B------:R-:W-:Y:S01]  /*1800*/  HMMA.16816.F32.BF16 R40, R52, R30, R40 ;  /* 0x0000001e3428723c */ /* 0x000fe20000041828 */
[----:B------:R-:W-:Y:S07]  /*1810*/  LDSM.16.M88.4 R28, [R206+0x1000] ;  /* 0x00100000ce1c783b */ /* 0x000fee0000000200 */
[----:B-----5:R-:W-:Y:S08]  /*1820*/  HMMA.16816.F32.BF16 R16, R36, R24, R16 ;  /* 0x000000182410723c */ /* 0x020ff00000041810 */
[----:B------:R-:W-:Y:S01]  /*1830*/  HMMA.16816.F32.BF16 R72, R52, R22, R72 ;  /* 0x000000163448723c */ /* 0x000fe20000041848 */
[----:B------:R-:W3:Y:S04]  /*1840*/  LDSM.16.M88.4 R20, [R213+0x1800] ;  /* 0x00180000d514783b */ /* 0x000ee80000000200 */
[----:B------:R-:W-:Y:S03]  /*1850*/  LDSM.16.M88.4 R52, [R212+0x4000] ;  /* 0x00400000d434783b */ /* 0x000fe60000000200 */
[C---:B------:R-:W-:Y:S08]  /*1860*/  HMMA.16816.F32.BF16 R12, R36.reuse, R26, R12 ;  /* 0x0000001a240c723c */ /* 0x040ff0000004180c */
[C---:B-1----:R-:W-:Y:S08]  /*1870*/  HMMA.16816.F32.BF16 R8, R36.reuse, R60, R8 ;  /* 0x0000003c2408723c */ /* 0x042ff00000041808 */
[----:B------:R-:W-:Y:S01]  /*1880*/  HMMA.16816.F32.BF16 R4, R36, R62, R4 ;  /* 0x0000003e2404723c */ /* 0x000fe20000041804 */
[----:B------:R-:W1:Y:S07]  /*1890*/  LDSM.16.M88.4 R36, [R212+0x6000] ;  /* 0x00600000d424783b */ /* 0x000e6e0000000200 */
[C---:B------:R-:W-:Y:S08]  /*18a0*/  HMMA.16816.F32.BF16 R44, R64.reuse, R60, R44 ;  /* 0x0000003c402c723c */ /* 0x040ff0000004182c */
[----:B------:R-:W-:Y:S08]  /*18b0*/  HMMA.16816.F32.BF16 R40, R64, R62, R40 ;  /* 0x0000003e4028723c */ /* 0x000ff00000041828 */
[----:B--2---:R-:W-:Y:S08]  /*18c0*/  HMMA.16816.F32.BF16 R16, R48, R32, R16 ;  /* 0x000000203010723c */ /* 0x004ff00000041810 */
[C---:B------:R-:W-:Y:S08]  /*18d0*/  HMMA.16816.F32.BF16 R56, R64.reuse, R24, R56 ;  /* 0x000000184038723c */ /* 0x040ff00000041838 */
[----:B------:R-:W-:Y:S01]  /*18e0*/  HMMA.16816.F32.BF16 R72, R64, R26, R72 ;  /* 0x0000001a4048723c */ /* 0x000fe20000041848 */
[----:B------:R-:W2:Y:S01]  /*18f0*/  LDSM.16.M88.4 R24, [R206+0x1800] ;  /* 0x00180000ce18783b */ /* 0x000ea20000000200 */
[----:B------:R-:W-:-:S06]  /*1900*/  DEPBAR.LE SB0, 0x0 ;  /* 0x000080000000791a */ /* 0x000fcc0000000000 */
[C---:B---3--:R-:W-:Y:S08]  /*1910*/  HMMA.16816.F32.BF16 R8, R48.reuse, R20, R8 ;  /* 0x000000143008723c */ /* 0x048ff00000041808 */
[----:B------:R-:W-:Y:S08]  /*1920*/  HMMA.16816.F32.BF16 R4, R48, R22, R4 ;  /* 0x000000163004723c */ /* 0x000ff00000041804 */
[C---:B------:R-:W-:Y:S08]  /*1930*/  HMMA.16816.F32.BF16 R44, R68.reuse, R20, R44 ;  /* 0x00000014442c723c */ /* 0x040ff0000004182c */
[----:B------:R-:W-:Y:S08]  /*1940*/  HMMA.16816.F32.BF16 R40, R68, R22, R40 ;  /* 0x000000164428723c */ /* 0x000ff00000041828 */
[----:B-1----:R-:W-:Y:S01]  /*1950*/  HMMA.16816.F32.BF16 R20, R36, R28, R16 ;  /* 0x0000001c2414723c */ /* 0x002fe20000041810 */
[----:B------:R-:W1:Y:S06]  /*1960*/  LDC.U8 R16, c[0x0][0x2d8] ;  /* 0x0000b600ff107b82 */ /* 0x000e6c0000000000 */
[----:B------:R-:W-:Y:S01]  /*1970*/  SHF.R.S32.HI R17, RZ, 0x1f, R82 ;  /* 0x0000001fff117819 */ /* 0x000fe20000011452 */
[----:B------:R-:W-:Y:S03]  /*1980*/  HMMA.16816.F32.BF16 R12, R48, R34, R12 ;  /* 0x00000022300c723c */ /* 0x000fe6000004180c */
[----:B------:R-:W-:-:S02]  /*1990*/  LEA.HI R226, R17, R82, RZ, 0x2 ;  /* 0x0000005211e27211 */ /* 0x000fc400078f10ff */
[----:B------:R-:W-:Y:S02]  /*19a0*/  LEA R17, R79, UR9, 0x4 ;  /* 0x000000094f117c11 */ /* 0x000fe4000f8e20ff */
[----:B------:R-:W-:Y:S01]  /*19b0*/  SHF.R.S32.HI R226, RZ, 0x2, R226 ;  /* 0x00000002ffe27819 */ /* 0x000fe200000114e2 */
[----:B------:R-:W-:Y:S03]  /*19c0*/  HMMA.16816.F32.BF16 R56, R68, R32, R56 ;  /* 0x000000204438723c */ /* 0x000fe60000041838 */
[----:B------:R-:W-:-:S04]  /*19d0*/  IADD3 R17, R17, 0x1, R226 ;  /* 0x0000000111117810 */ /* 0x000fc80007ffe0e2 */
[----:B------:R-:W-:Y:S01]  /*19e0*/  IADD3 R2, R2, -c[0x0][0x214], R17 ;  /* 0x8000850002027a10 */ /* 0x000fe20007ffe011 */
[----:B------:R-:W-:Y:S03]  /*19f0*/  HMMA.16816.F32.BF16 R72, R68, R34, R72 ;  /* 0x000000224448723c */ /* 0x000fe60000041848 */
[----:B------:R-:W-:Y:S02]  /*1a00*/  IADD3 R240, R2, c[0x0][0x2e8], RZ ;  /* 0x0000ba0002f07a10 */ /* 0x000fe40007ffe0ff */
[----:B------:R-:W-:Y:S02]  /*1a10*/  LOP3.LUT R2, R80, R81, RZ, 0xfc, !PT ;  /* 0x0000005150027212 */ /* 0x000fe400078efcff */
[C---:B------:R-:W-:Y:S01]  /*1a20*/  IADD3 R239, R240.reuse, 0x8, RZ ;  /* 0x00000008f0ef7810 */ /* 0x040fe20007ffe0ff */
[----:B------:R-:W-:Y:S01]  /*1a30*/  HMMA.16816.F32.BF16 R12, R36, R30, R12 ;  /* 0x0000001e240c723c */ /* 0x000fe2000004180c */
[----:B------:R-:W-:-:S02]  /*1a40*/  IADD3 R237, R240, 0x40, RZ ;  /* 0x00000040f0ed7810 */ /* 0x000fc40007ffe0ff */
[C---:B------:R-:W-:Y:S02]  /*1a50*/  IADD3 R234, R240.reuse, 0x48, RZ ;  /* 0x00000048f0ea7810 */ /* 0x040fe40007ffe0ff */
[----:B------:R-:W-:Y:S02]  /*1a60*/  IMNMX R240, R240, UR8, PT ;  /* 0x00000008f0f07c17 */ /* 0x000fe4000b800200 */
[----:B------:R-:W-:Y:S01]  /*1a70*/  IMNMX R239, R239, UR8, PT ;  /* 0x00000008efef7c17 */ /* 0x000fe2000b800200 */
[----:B--2---:R-:W-:Y:S01]  /*1a80*/  HMMA.16816.F32.BF16 R8, R36, R24, R8 ;  /* 0x000000182408723c */ /* 0x004fe20000041808 */
[----:B------:R-:W-:Y:S02]  /*1a90*/  IMNMX R237, R237, UR8, PT ;  /* 0x00000008eded7c17 */ /* 0x000fe4000b800200 */
[----:B------:R-:W-:-:S05]  /*1aa0*/  IMNMX R234, R234, UR8, PT ;  /* 0x00000008eaea7c17 */ /* 0x000fca000b800200 */
[----:B------:R-:W-:Y:S08]  /*1ab0*/  HMMA.16816.F32.BF16 R4, R36, R26, R4 ;  /* 0x0000001a2404723c */ /* 0x000ff00000041804 */
[C---:B------:R-:W-:Y:S08]  /*1ac0*/  HMMA.16816.F32.BF16 R56, R52.reuse, R28, R56 ;  /* 0x0000001c3438723c */ /* 0x040ff00000041838 */
[C---:B------:R-:W-:Y:S08]  /*1ad0*/  HMMA.16816.F32.BF16 R72, R52.reuse, R30, R72 ;  /* 0x0000001e3448723c */ /* 0x040ff00000041848 */
[C---:B------:R-:W-:Y:S08]  /*1ae0*/  HMMA.16816.F32.BF16 R44, R52.reuse, R24, R44 ;  /* 0x00000018342c723c */ /* 0x040ff0000004182c */
[----:B------:R-:W-:Y:S01]  /*1af0*/  HMMA.16816.F32.BF16 R40, R52, R26, R40 ;  /* 0x0000001a3428723c */ /* 0x000fe20000041828 */
[----:B------:R-:W-:Y:S06]  /*1b00*/  BAR.SYNC.DEFER_BLOCKING 0x0 ;  /* 0x0000000000007b1d */ /* 0x000fec0000010000 */
[----:B------:R-:W-:Y:S05]  /*1b10*/  @!P0 BRA `(.L_x_852) ;  /* 0x0000018000008947 */ /* 0x000fea0003800000 */
[----:B-1----:R-:W-:-:S04]  /*1b20*/  UIADD3 UR5, UR25, -0x2, URZ ;  /* 0xfffffffe19057890 */ /* 0x002fc8000fffe03f */
[----:B------:R-:W-:Y:S02]  /*1b30*/  USHF.R.S32.HI UR8, URZ, 0x1f, UR5 ;  /* 0x0000001f3f087899 */ /* 0x000fe40008011405 */
[----:B------:R-:W-:Y:S01]  /*1b40*/  UIMAD UR7, UR18, UR5, URZ ;  /* 0x00000005120772a4 */ /* 0x000fe2000f8e023f */
[----:B------:R-:W-:Y:S02]  /*1b50*/  IMAD.U32 R17, RZ, RZ, UR5 ;  /* 0x00000005ff117e24 */ /* 0x000fe4000f8e00ff */
[----:B------:R-:W-:Y:S02]  /*1b60*/  ULDC UR5, c[0x0][0x19c] ;  /* 0x0000670000057ab9 */ /* 0x000fe40000000800 */
[----:B------:R-:W-:Y:S01]  /*1b70*/  UIMAD UR7, UR8, UR19, UR7 ;  /* 0x00000013080772a4 */ /* 0x000fe2000f8e0207 */
[----:B------:R-:W-:Y:S01]  /*1b80*/  IMAD.WIDE.U32 R26, R17, UR19, R224 ;  /* 0x00000013111a7c25 */ /* 0x000fe2000f8e00e0 */
[----:B------:R-:W-:Y:S02]  /*1b90*/  USHF.L.U32 UR8, UR6, 0x4, URZ ;  /* 0x0000000406087899 */ /* 0x000fe4000800063f */
[----:B------:R-:W-:-:S02]  /*1ba0*/  USHF.L.U64.HI UR5, UR6, UR28, UR5 ;  /* 0x0000001c06057299 */ /* 0x000fc40008010205 */
[----:B------:R-:W-:Y:S02]  /*1bb0*/  IADD3 R19, R27, UR7, RZ ;  /* 0x000000071b137c10 */ /* 0x000fe4000fffe0ff */
[C---:B------:R-:W-:Y:S01]  /*1bc0*/  LEA R24, P0, R26.reuse, c[0x0][0x168], 0x1 ;  /* 0x00005a001a187a11 */ /* 0x040fe200078008ff */
[----:B------:R-:W-:Y:S02]  /*1bd0*/  IMAD.U32 R18, RZ, RZ, UR8 ;  /* 0x00000008ff127e24 */ /* 0x000fe4000f8e00ff */
[----:B------:R-:W-:Y:S01]  /*1be0*/  IMAD.U32 R17, RZ, RZ, UR5 ;  /* 0x00000005ff117e24 */ /* 0x000fe2000f8e00ff */
[----:B------:R-:W-:Y:S02]  /*1bf0*/  LEA.HI.X R25, R26, c[0x0][0x16c], R19, 0x1, P0 ;  /* 0x00005b001a197a11 */ /* 0x000fe400000f0c13 */
[----:B------:R-:W-:-:S03]  /*1c00*/  LEA R26, P0, R18, R24, 0x1 ;  /* 0x00000018121a7211 */ /* 0x000fc600078008ff */
[----:B------:R-:W-:Y:S01]  /*1c10*/  @!PT LDS RZ, [RZ] ;  /* 0x00000000fffff984 */ /* 0x000fe20000000800 */
[----:B------:R-:W-:Y:S01]  /*1c20*/  @!PT LDS RZ, [RZ] ;  /* 0x00000000fffff984 */ /* 0x000fe20000000800 */
[----:B------:R-:W-:Y:S01]  /*1c30*/  @!PT LDS RZ, [RZ] ;  /* 0x00000000fffff984 */ /* 0x000fe20000000800 */
[----:B------:R1:W-:Y:S01]  /*1c40*/  LDGSTS.E.BYPASS.LTC128B.128 [R219+0x8000], [R24.64] ;  /* 0x0800000018db7fae */ /* 0x0003e2000b901d56 */
[----:B------:R-:W-:-:S03]  /*1c50*/  LEA.HI.X R27, R18, R25, R17, 0x1, P0 ;  /* 0x00000019121b7211 */ /* 0x000fc600000f0c11 */
[----:B------:R1:W-:Y:S04]  /*1c60*/  LDGSTS.E.BYPASS.LTC128B.128 [R219+0x9000], [R24.64+0x80] ;  /* 0x0900008018db7fae */ /* 0x0003e8000b901d56 */
[----:B------:R1:W-:Y:S04]  /*1c70*/  LDGSTS.E.BYPASS.LTC128B.128 [R219+0x8800], [R26.64] ;  /* 0x088000001adb7fae */ /* 0x0003e8000b901d56 */
[----:B------:R1:W-:Y:S04]  /*1c80*/  LDGSTS.E.BYPASS.LTC128B.128 [R219+0x9800], [R26.64+0x80] ;  /* 0x098000801adb7fae */ /* 0x0003e8000b901d56 */
[----:B------:R-:W0:Y:S02]  /*1c90*/  LDGDEPBAR ;  /* 0x00000000000079af */ /* 0x000e240000000000 */
.L_x_852:
[----:B-1----:R-:W-:Y:S01]  /*1ca0*/  IMAD.SHL.U32 R241, R77, 0x2, RZ ;  /* 0x000000024df17824 */ /* 0x002fe200078e00ff */
[----:B------:R-:W-:Y:S01]  /*1cb0*/  LOP3.LUT R201, R76, UR26, RZ, 0x3c, !PT ;  /* 0x0000001a4cc97c12 */ /* 0x000fe2000f8e3cff */
[----:B------:R-:W-:Y:S01]  /*1cc0*/  IMAD R236, R78, 0x8, R79 ;  /* 0x000000084eec7824 */ /* 0x000fe200078e024f */
[----:B------:R-:W-:Y:S01]  /*1cd0*/  UIADD3 UR14, UR27, -0x4498517b, URZ ;  /* 0xbb67ae851b0e7890 */ /* 0x000fe2000fffe03f */
[----:B------:R-:W-:Y:S01]  /*1ce0*/  IMAD.U32 R18, RZ, RZ, UR29 ;  /* 0x0000001dff127e24 */ /* 0x000fe2000f8e00ff */
[----:B------:R-:W-:Y:S01]  /*1cf0*/  LOP3.LUT R241, R241, 0x6, RZ, 0xc0, !PT ;  /* 0x00000006f1f17812 */ /* 0x000fe200078ec0ff */
[----:B------:R-:W-:Y:S01]  /*1d00*/  IMAD.WIDE.U32 R50, R200, -0x2daee0ad, RZ ;  /* 0xd2511f53c8327825 */ /* 0x000fe200078e00ff */
[----:B------:R-:W-:Y:S01]  /*1d10*/  IADD3 R238, R236, 0x4, RZ ;  /* 0x00000004ecee7810 */ /* 0x000fe20007ffe0ff */
[----:B------:R-:W-:-:S02]  /*1d20*/  UIADD3 UR15, UR26, -0x61c88647, URZ ;  /* 0x9e3779b91a0f7890 */ /* 0x000fc4000fffe03f */
[----:B------:R-:W-:Y:S01]  /*1d30*/  IMAD R17, R18, 0x20, R241 ;  /* 0x0000002012117824 */ /* 0x000fe200078e02f1 */
[----:B------:R-:W-:Y:S01]  /*1d40*/  UIADD3 UR13, UR26, 0x3c6ef372, URZ ;  /* 0x3c6ef3721a0d7890 */ /* 0x000fe2000fffe03f */
[----:B------:R-:W-:Y:S01]  /*1d50*/  IMAD.WIDE.U32 R18, R238, -0x326172a9, RZ ;  /* 0xcd9e8d57ee127825 */ /* 0x000fe200078e00ff */
[----:B------:R-:W-:Y:S01]  /*1d60*/  UIADD3 UR12, UR27, 0x76cf5d0a, URZ ;  /* 0x76cf5d0a1b0c7890 */ /* 0x000fe2000fffe03f */
[----:B------:R-:W-:Y:S01]  /*1d70*/  STL.64 [R1], R50 ;  /* 0x0000003201007387 */ /* 0x000fe20000100a00 */
[----:B------:R-:W-:Y:S01]  /*1d80*/  IADD3 R24, R17, 0x1, RZ ;  /* 0x0000000111187810 */ /* 0x000fe20007ffe0ff */
[----:B------:R-:W-:Y:S01]  /*1d90*/  IMAD.U32 R94, RZ, RZ, UR27 ;  /* 0x0000001bff5e7e24 */ /* 0x000fe2000f8e00ff */
[----:B------:R-:W-:Y:S01]  /*1da0*/  LOP3.LUT R250, R19, R201, RZ, 0x3c, !PT ;  /* 0x000000c913fa7212 */ /* 0x000fe200078e3cff */
[----:B------:R-:W-:Y:S01]  /*1db0*/  UIADD3 UR10, UR27, 0x32370b8f, URZ ;  /* 0x32370b8f1b0a7890 */ /* 0x000fe2000fffe03f */
[C---:B------:R-:W-:Y:S01]  /*1dc0*/  IADD3 R31, R17.reuse, 0x9, RZ ;  /* 0x00000009111f7810 */ /* 0x040fe20007ffe0ff */
[----:B------:R-:W-:Y:S01]  /*1dd0*/  UIADD3 UR11, UR26, -0x255992d5, URZ ;  /* 0xdaa66d2b1a0b7890 */ /* 0x000fe2000fffe03f */
[----:B------:R-:W-:Y:S01]  /*1de0*/  IADD3 R19, R17, 0x8, RZ ;  /* 0x0000000811137810 */ /* 0x000fe20007ffe0ff */
[----:B------:R-:W-:Y:S01]  /*1df0*/  IMAD.WIDE.U32 R250, R250, -0x2daee0ad, RZ ;  /* 0xd2511f53fafa7825 */ /* 0x000fe200078e00ff */
[----:B------:R-:W-:Y:S01]  /*1e00*/  ISETP.GE.AND P2, PT, R24, R234, PT ;  /* 0x000000ea1800720c */ /* 0x000fe20003f46270 */
[----:B------:R-:W-:Y:S01]  /*1e10*/  UIADD3 UR9, UR26, 0x78dde6e4, URZ ;  /* 0x78dde6e41a097890 */ /* 0x000fe2000fffe03f */
[----:B------:R-:W-:Y:S01]  /*1e20*/  ISETP.GE.AND P0, PT, R31, R240, PT ;  /* 0x000000f01f00720c */ /* 0x000fe20003f06270 */
[----:B------:R-:W-:Y:S01]  /*1e30*/  UIADD3 UR6, UR27, -0x56f99767, URZ ;  /* 0xa90668991b067890 */ /* 0x000fe2000fffe03f */
[----:B------:R-:W-:Y:S01]  /*1e40*/  ISETP.GE.AND P1, PT, R19, R239, PT ;  /* 0x000000ef1300720c */ /* 0x000fe20003f26270 */
[----:B------:R-:W-:Y:S01]  /*1e50*/  UIADD3 UR8, UR27, -0x126145ec, URZ ;  /* 0xed9eba141b087890 */ /* 0x000fe2000fffe03f */
[----:B------:R-:W-:Y:S01]  /*1e60*/  FSEL R32, R23, -INF , !P2 ;  /* 0xff80000017207808 */ /* 0x000fe20005000000 */
[----:B------:R-:W-:Y:S01]  /*1e70*/  IMAD.WIDE.U32 R48, R236, -0x326172a9, RZ ;  /* 0xcd9e8d57ec307825 */ /* 0x000fe200078e00ff */
[-C--:B------:R-:W-:Y:S01]  /*1e80*/  ISETP.GE.AND P4, PT, R24, R237.reuse, PT ;  /* 0x000000ed1800720c */ /* 0x080fe20003f86270 */
[----:B------:R-:W-:Y:S01]  /*1e90*/  UIADD3 UR7, UR26, 0x1715609d, URZ ;  /* 0x1715609d1a077890 */ /* 0x000fe2000fffe03f */
[-C--:B------:R-:W-:Y:S01]  /*1ea0*/  ISETP.GE.AND P2, PT, R17, R237.reuse, PT ;  /* 0x000000ed1100720c */ /* 0x080fe20003f46270 */
[----:B------:R-:W-:Y:S01]  /*1eb0*/  IMAD.SHL.U32 R211, R2, 0x2, RZ ;  /* 0x0000000202d37824 */ /* 0x000fe200078e00ff */
[----:B------:R-:W-:Y:S01]  /*1ec0*/  FSEL R25, R73, -INF , !P0 ;  /* 0xff80000049197808 */ /* 0x000fe20004000000 */
[----:B------:R-:W-:Y:S01]  /*1ed0*/  UIADD3 UR16, UR27, 0x646e171e, URZ ;  /* 0x646e171e1b107890 */ /* 0x000fe2000fffe03f */
[----:B------:R-:W-:Y:S01]  /*1ee0*/  FSEL R26, R74, -INF , !P1 ;  /* 0xff8000004a1a7808 */ /* 0x000fe20004800000 */
[--C-:B------:R-:W-:Y:S01]  /*1ef0*/  IMAD.IADD R210, R0, 0x1, R211.reuse ;  /* 0x0000000100d27824 */ /* 0x100fe200078e02d3 */
[----:B------:R-:W-:Y:S01]  /*1f00*/  ISETP.GE.AND P0, PT, R19, R234, PT ;  /* 0x000000ea1300720c */ /* 0x000fe20003f06270 */
[----:B------:R-:W-:Y:S01]  /*1f10*/  IMAD.IADD R209, R3, 0x1, R211 ;  /* 0x0000000103d17824 */ /* 0x000fe200078e02d3 */
[----:B------:R-:W-:Y:S01]  /*1f20*/  ISETP.GE.AND P6, PT, R19, R240, PT ;  /* 0x000000f01300720c */ /* 0x000fe20003fc6270 */
[----:B------:R-:W-:Y:S01]  /*1f30*/  IMAD.IADD R208, R3, 0x1, R210 ;  /* 0x0000000103d07824 */ /* 0x000fe200078e02d2 */
[-C--:B------:R-:W-:Y:S01]  /*1f40*/  ISETP.GE.AND P1, PT, R19, R237.reuse, PT ;  /* 0x000000ed1300720c */ /* 0x080fe20003f26270 */
[----:B------:R-:W-:Y:S01]  /*1f50*/  LDSM.16.MT88.4 R104, [R211+0xb000] ;  /* 0x00b00000d368783b */ /* 0x000fe20000004200 */
[----:B------:R-:W-:Y:S01]  /*1f60*/  FSEL R30, R21, -INF , !P4 ;  /* 0xff800000151e7808 */ /* 0x000fe20006000000 */
[----:B------:R-:W-:Y:S01]  /*1f70*/  UISETP.GE.AND UP0, UPT, UR25, 0x2, UPT ;  /* 0x000000021900788c */ /* 0x000fe2000bf06270 */
[----:B------:R-:W-:Y:S01]  /*1f80*/  FSEL R19, R20, -INF , !P2 ;  /* 0xff80000014137808 */ /* 0x000fe20005000000 */
[----:B------:R-:W-:Y:S01]  /*1f90*/  LDSM.16.MT88.4 R88, [R208+0xa000] ;  /* 0x00a00000d058783b */ /* 0x000fe20000004200 */
[----:B------:R-:W-:Y:S01]  /*1fa0*/  IADD3 R29, R17, 0x10, RZ ;  /* 0x00000010111d7810 */ /* 0x000fe20007ffe0ff */
[----:B------:R-:W-:Y:S01]  /*1fb0*/  ULDC UR5, c[0x0][0x1a4] ;  /* 0x0000690000057ab9 */ /* 0x000fe20000000800 */
[----:B------:R-:W-:Y:S01]  /*1fc0*/  FSEL R34, R14, -INF , !P0 ;  /* 0xff8000000e227808 */ /* 0x000fe20004000000 */
[----:B------:R-:W-:Y:S01]  /*1fd0*/  LDSM.16.MT88.4 R116, [R210+0xb000] ;  /* 0x00b00000d274783b */ /* 0x000fe20000004200 */
[----:B------:R-:W-:Y:S01]  /*1fe0*/  FSEL R27, R72, -INF , !P6 ;  /* 0xff800000481b7808 */ /* 0x000fe20007000000 */
[----:B------:R-:W-:Y:S01]  /*1ff0*/  USHF.L.U32 UR24, UR4, 0x4, URZ ;  /* 0x0000000404187899 */ /* 0x000fe2000800063f */
[C---:B------:R-:W-:Y:S01]  /*2000*/  ISETP.GE.AND P0, PT, R31.reuse, R237, PT ;  /* 0x000000ed1f00720c */ /* 0x040fe20003f06270 */
[----:B------:R-:W-:Y:S01]  /*2010*/  LDSM.16.MT88.4 R124, [R209+0xb000] ;  /* 0x00b00000d17c783b */ /* 0x000fe20000004200 */
[----:B------:R-:W-:Y:S01]  /*2020*/  ISETP.GE.AND P6, PT, R31, R239, PT ;  /* 0x000000ef1f00720c */ /* 0x000fe20003fc6270 */
[----:B------:R-:W-:Y:S01]  /*2030*/  USHF.L.U64.HI UR5, UR4, UR28, UR5 ;  /* 0x0000001c04057299 */ /* 0x000fe20008010205 */
[----:B------:R-:W-:Y:S01]  /*2040*/  FSEL R38, R12, -INF , !P1 ;  /* 0xff8000000c267808 */ /* 0x000fe20004800000 */
[----:B------:R-:W-:Y:S01]  /*2050*/  LDSM.16.MT88.4 R172, [R208+0xb000] ;  /* 0x00b00000d0ac783b */ /* 0x000fe20000004200 */
[----:B------:R-:W-:-:S02]  /*2060*/  FMNMX.FTZ R23, R19, R30, !PT ;  /* 0x0000001e13177209 */ /* 0x000fc40007810000 */
[----:B------:R-:W-:Y:S01]  /*2070*/  ISETP.GE.AND P2, PT, R29, R237, PT ;  /* 0x000000ed1d00720c */ /* 0x000fe20003f46270 */
[----:B------:R-:W-:Y:S01]  /*2080*/  LDSM.16.MT88.4 R176, [R211+0xa800] ;  /* 0x00a80000d3b0783b */ /* 0x000fe20000004200 */
[C---:B------:R-:W-:Y:S02]  /*2090*/  ISETP.GE.AND P5, PT, R24.reuse, R240, PT ;  /* 0x000000f01800720c */ /* 0x040fe40003fa6270 */
[----:B------:R-:W-:Y:S01]  /*20a0*/  ISETP.GE.AND P3, PT, R24, R239, PT ;  /* 0x000000ef1800720c */ /* 0x000fe20003f66270 */
[----:B------:R-:W-:Y:S01]  /*20b0*/  LDSM.16.MT88.4 R168, [R210+0xa800] ;  /* 0x00a80000d2a8783b */ /* 0x000fe20000004200 */
[C---:B------:R-:W-:Y:S02]  /*20c0*/  IADD3 R28, R17.reuse, 0x11, RZ ;  /* 0x00000011111c7810 */ /* 0x040fe40007ffe0ff */
[----:B------:R-:W-:Y:S02]  /*20d0*/  IADD3 R21, R17, 0x18, RZ ;  /* 0x0000001811157810 */ /* 0x000fe40007ffe0ff */
[----:B------:R-:W-:-:S02]  /*20e0*/  FSEL R36, R13, -INF , !P0 ;  /* 0xff8000000d247808 */ /* 0x000fc40004000000 */
[----:B------:R-:W-:Y:S02]  /*20f0*/  FSEL R24, R75, -INF , !P6 ;  /* 0xff8000004b187808 */ /* 0x000fe40007000000 */
[----:B------:R-:W-:Y:S01]  /*2100*/  FMNMX.FTZ R13, R38, R23, !PT ;  /* 0x00000017260d7209 */ /* 0x000fe20007810000 */
[----:B------:R-:W-:Y:S01]  /*2110*/  LDSM.16.MT88.4 R72, [R209+0xa000] ;  /* 0x00a00000d148783b */ /* 0x000fe20000004200 */
[C---:B------:R-:W-:Y:S02]  /*2120*/  ISETP.GE.AND P6, PT, R17.reuse, R240, PT ;  /* 0x000000f01100720c */ /* 0x040fe40003fc6270 */
[C---:B------:R-:W-:Y:S02]  /*2130*/  ISETP.GE.AND P4, PT, R17.reuse, R239, PT ;  /* 0x000000ef1100720c */ /* 0x040fe40003f86270 */
[C---:B------:R-:W-:Y:S02]  /*2140*/  ISETP.GE.AND P1, PT, R17.reuse, R234, PT ;  /* 0x000000ea1100720c */ /* 0x040fe40003f26270 */
[----:B------:R-:W-:-:S02]  /*2150*/  IADD3 R23, R17, 0x19, RZ ;  /* 0x0000001911177810 */ /* 0x000fc40007ffe0ff */
[----:B------:R-:W-:Y:S02]  /*2160*/  FSEL R17, R8, -INF , !P2 ;  /* 0xff80000008117808 */ /* 0x000fe40005000000 */
[-C--:B------:R-:W-:Y:S02]  /*2170*/  ISETP.GE.AND P0, PT, R28, R237.reuse, PT ;  /* 0x000000ed1c00720c */ /* 0x080fe40003f06270 */
[----:B------:R-:W-:Y:S02]  /*2180*/  ISETP.GE.AND P2, PT, R21, R237, PT ;  /* 0x000000ed1500720c */ /* 0x000fe40003f46270 */
[----:B------:R-:W-:Y:S02]  /*2190*/  FMNMX.FTZ R8, R36, R13, !PT ;  /* 0x0000000d24087209 */ /* 0x000fe40007810000 */
[----:B------:R-:W-:Y:S02]  /*21a0*/  FSEL R14, R9, -INF , !P0 ;  /* 0xff800000090e7808 */ /* 0x000fe40004000000 */
[----:B------:R-:W-:-:S02]  /*21b0*/  FSEL R12, R4, -INF , !P2 ;  /* 0xff800000040c7808 */ /* 0x000fc40005000000 */
[----:B------:R-:W-:Y:S02]  /*21c0*/  FMNMX.FTZ R9, R17, R8, !PT ;  /* 0x0000000811097209 */ /* 0x000fe40007810000 */
[----:B------:R-:W-:Y:S02]  /*21d0*/  ISETP.GE.AND P2, PT, R23, R237, PT ;  /* 0x000000ed1700720c */ /* 0x000fe40003f46270 */
[----:B------:R-:W-:Y:S02]  /*21e0*/  FSEL R33, R22, -INF , !P1 ;  /* 0xff80000016217808 */ /* 0x000fe40004800000 */
[----:B------:R-:W-:Y:S02]  /*21f0*/  FMNMX.FTZ R9, R14, R9, !PT ;  /* 0x000000090e097209 */ /* 0x000fe40007810000 */
[----:B------:R-:W-:Y:S02]  /*2200*/  FSEL R13, R5, -INF , !P2 ;  /* 0xff800000050d7808 */ /* 0x000fe40005000000 */
[----:B------:R-:W-:-:S02]  /*2210*/  ISETP.GE.AND P0, PT, R31, R234, PT ;  /* 0x000000ea1f00720c */ /* 0x000fc40003f06270 */
[----:B------:R-:W-:Y:S02]  /*2220*/  FMNMX.FTZ R5, R33, R32, !PT ;  /* 0x0000002021057209 */ /* 0x000fe40007810000 */
[----:B------:R-:W-:Y:S02]  /*2230*/  FMNMX.FTZ R8, R12, R9, !PT ;  /* 0x000000090c087209 */ /* 0x000fe40007810000 */
[----:B------:R-:W-:Y:S02]  /*2240*/  FSEL R4, R15, -INF , !P0 ;  /* 0xff8000000f047808 */ /* 0x000fe40004000000 */
[-C--:B------:R-:W-:Y:S02]  /*2250*/  ISETP.GE.AND P1, PT, R29, R234.reuse, PT ;  /* 0x000000ea1d00720c */ /* 0x080fe40003f26270 */
[----:B------:R-:W-:Y:S02]  /*2260*/  FMNMX.FTZ R9, R34, R5, !PT ;  /* 0x0000000522097209 */ /* 0x000fe40007810000 */
[----:B------:R-:W-:-:S02]  /*2270*/  ISETP.GE.AND P0, PT, R28, R234, PT ;  /* 0x000000ea1c00720c */ /* 0x000fc40003f06270 */
[----:B------:R-:W-:Y:S02]  /*2280*/  FSEL R10, R10, -INF , !P1 ;  /* 0xff8000000a0a7808 */ /* 0x000fe40004800000 */
[----:B------:R-:W-:Y:S02]  /*2290*/  FMNMX.FTZ R9, R4, R9, !PT ;  /* 0x0000000904097209 */ /* 0x000fe40007810000 */
[----:B------:R-:W-:Y:S02]  /*22a0*/  FSEL R11, R11, -INF , !P0 ;  /* 0xff8000000b0b7808 */ /* 0x000fe40004000000 */
[----:B------:R-:W-:Y:S02]  /*22b0*/  ISETP.GE.AND P1, PT, R21, R234, PT ;  /* 0x000000ea1500720c */ /* 0x000fe40003f26270 */
[----:B------:R-:W-:Y:S02]  /*22c0*/  FMNMX.FTZ R20, R10, R9, !PT ;  /* 0x000000090a147209 */ /* 0x000fe40007810000 */
[----:B------:R-:W-:-:S02]  /*22d0*/  FMNMX.FTZ R5, R13, R8, !PT ;  /* 0x000000080d057209 */ /* 0x000fc40007810000 */
[----:B------:R-:W-:Y:S02]  /*22e0*/  ISETP.GE.AND P0, PT, R23, R234, PT ;  /* 0x000000ea1700720c */ /* 0x000fe40003f06270 */
[----:B------:R-:W-:Y:S01]  /*22f0*/  FSEL R8, R6, -INF , !P1 ;  /* 0xff80000006087808 */ /* 0x000fe20004800000 */
[----:B------:R-:W1:Y:S01]  /*2300*/  SHFL.BFLY PT, R22, R5, 0x2, 0x1f ;  /* 0x0c401f0005167f89 */ /* 0x000e6200000e0000 */
[----:B------:R-:W-:Y:S02]  /*2310*/  FMNMX.FTZ R9, R11, R20, !PT ;  /* 0x000000140b097209 */ /* 0x000fe40007810000 */
[----:B------:R-:W-:Y:S02]  /*2320*/  FSEL R227, R7, -INF , !P0 ;  /* 0xff80000007e37808 */ /* 0x000fe40004000000 */
[----:B------:R-:W-:Y:S02]  /*2330*/  FMNMX.FTZ R6, R8, R9, !PT ;  /* 0x0000000908067209 */ /* 0x000fe40007810000 */
[----:B------:R-:W-:-:S02]  /*2340*/  FSEL R20, R59, -INF , !P3 ;  /* 0xff8000003b147808 */ /* 0x000fc40005800000 */
[----:B------:R-:W-:Y:S02]  /*2350*/  FMNMX.FTZ R9, R227, R6, !PT ;  /* 0x00000006e3097209 */ /* 0x000fe40007810000 */
[CC--:B------:R-:W-:Y:S02]  /*2360*/  ISETP.GE.AND P0, PT, R28.reuse, R240.reuse, PT ;  /* 0x000000f01c00720c */ /* 0x0c0fe40003f06270 */
[----:B------:R-:W-:Y:S02]  /*2370*/  ISETP.GE.AND P3, PT, R28, R239, PT ;  /* 0x000000ef1c00720c */ /* 0x000fe40003f66270 */
[----:B------:R-:W2:Y:S01]  /*2380*/  SHFL.BFLY PT, R28, R9, 0x2, 0x1f ;  /* 0x0c401f00091c7f89 */ /* 0x000ea200000e0000 */
[----:B------:R-:W-:Y:S02]  /*2390*/  ISETP.GE.AND P2, PT, R29, R240, PT ;  /* 0x000000f01d00720c */ /* 0x000fe40003f46270 */
[----:B------:R-:W-:Y:S02]  /*23a0*/  FSEL R15, R58, -INF , !P4 ;  /* 0xff8000003a0f7808 */ /* 0x000fe40006000000 */
[----:B------:R-:W-:-:S02]  /*23b0*/  LOP3.LUT R94, R51, UR29, R94, 0x96, !PT ;  /* 0x0000001d335e7c12 */ /* 0x000fc4000f8e965e */
[----:B------:R-:W-:Y:S02]  /*23c0*/  ISETP.GE.AND P1, PT, R29, R239, PT ;  /* 0x000000ef1d00720c */ /* 0x000fe40003f26270 */
[----:B-1----:R-:W-:Y:S01]  /*23d0*/  FMNMX.FTZ R165, R22, R5, !PT ;  /* 0x0000000516a57209 */ /* 0x002fe20007810000 */
[----:B------:R-:W-:Y:S01]  /*23e0*/  IMAD.WIDE.U32 R94, R94, -0x326172a9, RZ ;  /* 0xcd9e8d575e5e7825 */ /* 0x000fe200078e00ff */
[----:B------:R-:W-:Y:S02]  /*23f0*/  FSEL R7, R57, -INF , !P5 ;  /* 0xff80000039077808 */ /* 0x000fe40006800000 */
[----:B------:R-:W-:Y:S01]  /*2400*/  FSEL R93, R44, -INF , !P2 ;  /* 0xff8000002c5d7808 */ /* 0x000fe20005000000 */
[----:B------:R-:W1:Y:S01]  /*2410*/  SHFL.BFLY PT, R22, R165, 0x1, 0x1f ;  /* 0x0c201f00a5167f89 */ /* 0x000e6200000e0000 */
[C---:B------:R-:W-:Y:S02]  /*2420*/  ISETP.GE.AND P5, PT, R21.reuse, R240, PT ;  /* 0x000000f01500720c */ /* 0x040fe40003fa6270 */
[----:B------:R-:W-:-:S02]  /*2430*/  ISETP.GE.AND P2, PT, R21, R239, PT ;  /* 0x000000ef1500720c */ /* 0x000fc40003f46270 */
[----:B------:R-:W-:Y:S02]  /*2440*/  FSEL R21, R56, -INF , !P6 ;  /* 0xff80000038157808 */ /* 0x000fe40007000000 */
[----:B------:R-:W-:Y:S01]  /*2450*/  FMNMX.FTZ R29, R15, R20, !PT ;  /* 0x000000140f1d7209 */ /* 0x000fe20007810000 */
[----:B------:R-:W-:Y:S01]  /*2460*/  LDSM.16.MT88.4 R56, [R210+0xa000] ;  /* 0x00a00000d238783b */ /* 0x000fe20000004200 */
[----:B------:R-:W-:Y:S02]  /*2470*/  FSEL R62, R46, -INF , !P1 ;  /* 0xff8000002e3e7808 */ /* 0x000fe40004800000 */
[C---:B------:R-:W-:Y:S02]  /*2480*/  ISETP.GE.AND P6, PT, R23.reuse, R240, PT ;  /* 0x000000f01700720c */ /* 0x040fe40003fc6270 */
[----:B------:R-:W-:Y:S02]  /*2490*/  ISETP.GE.AND P1, PT, R23, R239, PT ;  /* 0x000000ef1700720c */ /* 0x000fe40003f26270 */
[----:B------:R-:W-:-:S02]  /*24a0*/  LOP3.LUT R44, R251, UR14, R50, 0x96, !PT ;  /* 0x0000000efb2c7c12 */ /* 0x000fc4000f8e9632 */
[----:B--2---:R-:W-:Y:S02]  /*24b0*/  FMNMX.FTZ R23, R28, R9, !PT ;  /* 0x000000091c177209 */ /* 0x004fe40007810000 */
[----:B------:R-:W-:Y:S02]  /*24c0*/  FMNMX.FTZ R6, R21, R7, !PT ;  /* 0x0000000715067209 */ /* 0x000fe40007810000 */
[----:B------:R-:W-:Y:S02]  /*24d0*/  FMNMX.FTZ R9, R26, R29, !PT ;  /* 0x0000001d1a097209 */ /* 0x000fe40007810000 */
[----:B------:R-:W-:Y:S02]  /*24e0*/  LOP3.LUT R18, R95, UR15, R18, 0x96, !PT ;  /* 0x0000000f5f127c12 */ /* 0x000fe4000f8e9612 */
[----:B------:R-:W-:Y:S01]  /*24f0*/  FSEL R77, R45, -INF , !P0 ;  /* 0xff8000002d4d7808 */ /* 0x000fe20004000000 */
[----:B------:R-:W-:Y:S01]  /*2500*/  IMAD.WIDE.U32 R44, R44, -0x326172a9, RZ ;  /* 0xcd9e8d572c2c7825 */ /* 0x000fe200078e00ff */
[----:B------:R-:W-:-:S02]  /*2510*/  FMNMX.FTZ R6, R27, R6, !PT ;  /* 0x000000061b067209 */ /* 0x000fc40007810000 */
[----:B------:R-:W-:Y:S01]  /*2520*/  FMNMX.FTZ R9, R24, R9, !PT ;  /* 0x0000000918097209 */ /* 0x000fe20007810000 */
[----:B------:R-:W-:Y:S01]  /*2530*/  IMAD.WIDE.U32 R28, R18, -0x2daee0ad, RZ ;  /* 0xd2511f53121c7825 */ /* 0x000fe200078e00ff */
[----:B------:R-:W-:Y:S01]  /*2540*/  FSEL R5, R47, -INF , !P3 ;  /* 0xff8000002f057808 */ /* 0x000fe20005800000 */
[----:B------:R-:W2:Y:S01]  /*2550*/  SHFL.BFLY PT, R18, R23, 0x1, 0x1f ;  /* 0x0c201f0017127f89 */ /* 0x000ea200000e0000 */
[----:B------:R-:W-:Y:S02]  /*2560*/  FMNMX.FTZ R6, R25, R6, !PT ;  /* 0x0000000619067209 */ /* 0x000fe40007810000 */
[----:B------:R-:W-:Y:S02]  /*2570*/  FSEL R60, R42, -INF , !P2 ;  /* 0xff8000002a3c7808 */ /* 0x000fe40005000000 */
[----:B------:R-:W-:Y:S02]  /*2580*/  FMNMX.FTZ R46, R62, R9, !PT ;  /* 0x000000093e2e7209 */ /* 0x000fe40007810000 */
[----:B------:R-:W-:-:S02]  /*2590*/  LOP3.LUT R42, R45, UR13, R94, 0x96, !PT ;  /* 0x0000000d2d2a7c12 */ /* 0x000fc4000f8e965e */
[----:B------:R-:W-:Y:S02]  /*25a0*/  FSEL R63, R40, -INF , !P5 ;  /* 0xff800000283f7808 */ /* 0x000fe40006800000 */
[----:B------:R-:W-:Y:S02]  /*25b0*/  FMNMX.FTZ R40, R93, R6, !PT ;  /* 0x000000065d287209 */ /* 0x000fe40007810000 */
[----:B------:R-:W-:Y:S02]  /*25c0*/  FMNMX.FTZ R9, R5, R46, !PT ;  /* 0x0000002e05097209 */ /* 0x000fe40007810000 */
[----:B------:R-:W-:Y:S01]  /*25d0*/  FSEL R6, R43, -INF , !P1 ;  /* 0xff8000002b067808 */ /* 0x000fe20004800000 */
[----:B------:R-:W-:Y:S01]  /*25e0*/  IMAD.WIDE.U32 R42, R42, -0x2daee0ad, RZ ;  /* 0xd2511f532a2a7825 */ /* 0x000fe200078e00ff */
[----:B------:R-:W-:Y:S02]  /*25f0*/  FMNMX.FTZ R9, R60, R9, !PT ;  /* 0x000000093c097209 */ /* 0x000fe40007810000 */
[----:B------:R-:W-:-:S02]  /*2600*/  FMNMX.FTZ R40, R77, R40, !PT ;  /* 0x000000284d287209 */ /* 0x000fc40007810000 */
[----:B-1----:R-:W-:Y:S02]  /*2610*/  FMNMX.FTZ R165, R165, R22, !PT ;  /* 0x00000016a5a57209 */ /* 0x002fe40007810000 */
[----:B------:R-:W-:Y:S02]  /*2620*/  LOP3.LUT R22, R29, UR12, R250, 0x96, !PT ;  /* 0x0000000c1d167c12 */ /* 0x000fe4000f8e96fa */
[----:B------:R-:W-:Y:S01]  /*2630*/  LOP3.LUT R28, R43, UR10, R28, 0x96, !PT ;  /* 0x0000000a2b1c7c12 */ /* 0x000fe2000f8e961c */
[----:B------:R-:W-:Y:S01]  /*2640*/  FMUL.FTZ R233, R165, c[0x0][0x23c] ;  /* 0x00008f00a5e97a20 */ /* 0x000fe20000410000 */
[----:B------:R-:W-:Y:S01]  /*2650*/  FMNMX.FTZ R166, R6, R9, !PT ;  /* 0x0000000906a67209 */ /* 0x000fe20007810000 */
[----:B------:R-:W-:Y:S01]  /*2660*/  IMAD.WIDE.U32 R46, R22, -0x326172a9, RZ ;  /* 0xcd9e8d57162e7825 */ /* 0x000fe200078e00ff */
[----:B------:R-:W-:Y:S02]  /*2670*/  FSEL R61, R41, -INF , !P6 ;  /* 0xff800000293d7808 */ /* 0x000fe40007000000 */
[----:B------:R-:W-:Y:S01]  /*2680*/  FMNMX.FTZ R40, R63, R40, !PT ;  /* 0x000000283f287209 */ /* 0x000fe20007810000 */
[----:B------:R-:W-:Y:S01]  /*2690*/  IMAD.WIDE.U32 R28, R28, -0x326172a9, RZ ;  /* 0xcd9e8d571c1c7825 */ /* 0x000fe200078e00ff */
[----:B------:R-:W-:Y:S01]  /*26a0*/  FSETP.NEU.FTZ.AND P0, PT, R165, -INF , PT ;  /* 0xff800000a500780b */ /* 0x000fe20003f1d000 */
[----:B------:R-:W1:Y:S01]  /*26b0*/  SHFL.BFLY PT, R9, R166, 0x2, 0x1f ;  /* 0x0c401f00a6097f89 */ /* 0x000e6200000e0000 */
[----:B------:R-:W-:-:S02]  /*26c0*/  FMNMX.FTZ R167, R61, R40, !PT ;  /* 0x000000283da77209 */ /* 0x000fc40007810000 */
[----:B------:R-:W-:Y:S02]  /*26d0*/  FSEL R233, R233, RZ, P0 ;  /* 0x000000ffe9e97208 */ /* 0x000fe40000000000 */
[----:B------:R-:W-:Y:S01]  /*26e0*/  LOP3.LUT R22, R47, UR11, R44, 0x96, !PT ;  /* 0x0000000b2f167c12 */ /* 0x000fe2000f8e962c */
[----:B------:R-:W3:Y:S01]  /*26f0*/  SHFL.BFLY PT, R40, R167, 0x2, 0x1f ;  /* 0x0c401f00a7287f89 */ /* 0x000ee200000e0000 */
[----:B------:R-:W-:Y:S01]  /*2700*/  LOP3.LUT R31, R29, UR9, R46, 0x96, !PT ;  /* 0x000000091d1f7c12 */ /* 0x000fe2000f8e962e */
[--C-:B------:R-:W-:Y:S01]  /*2710*/  FFMA.FTZ R188, R30, c[0x0][0x23c], -R233.reuse ;  /* 0x00008f001ebc7a23 */ /* 0x100fe200000108e9 */
[----:B--2---:R-:W-:Y:S01]  /*2720*/  FMNMX.FTZ R18, R23, R18, !PT ;  /* 0x0000001217127209 */ /* 0x004fe20007810000 */
[----:B------:R-:W-:Y:S01]  /*2730*/  IMAD.WIDE.U32 R22, R22, -0x2daee0ad, RZ ;  /* 0xd2511f5316167825 */ /* 0x000fe200078e00ff */
[----:B------:R-:W-:Y:S01]  /*2740*/  LOP3.LUT R244, R49, R201, RZ, 0x3c, !PT ;  /* 0x000000c931f47212 */ /* 0x000fe200078e3cff */
[----:B------:R-:W-:Y:S01]  /*2750*/  LDSM.16.MT88.4 R44, [R211+0xa000] ;  /* 0x00a00000d32c783b */ /* 0x000fe20000004200 */
[----:B------:R-:W-:Y:S01]  /*2760*/  FSETP.NEU.FTZ.AND P0, PT, R18, -INF , PT ;  /* 0xff8000001200780b */ /* 0x000fe20003f1d000 */
[----:B------:R-:W-:Y:S01]  /*2770*/  IMAD.WIDE.U32 R30, R31, -0x2daee0ad, RZ ;  /* 0xd2511f531f1e7825 */ /* 0x000fe200078e00ff */
[----:B------:R-:W-:Y:S01]  /*2780*/  LOP3.LUT R29, R95, UR15, R48, 0x96, !PT ;  /* 0x0000000f5f1d7c12 */ /* 0x000fe2000f8e9630 */
[----:B------:R-:W-:Y:S02]  /*2790*/  MUFU.EX2 R188, R188 ;  /* 0x000000bc00bc7308 */ /* 0x000fe40000000800 */
[----:B------:R-:W-:Y:S01]  /*27a0*/  FFMA.FTZ R189, R19, c[0x0][0x23c], -R233 ;  /* 0x00008f0013bd7a23 */ /* 0x000fe200000108e9 */
[----:B------:R-:W-:Y:S01]  /*27b0*/  LOP3.LUT R19, R31, UR6, R22, 0x96, !PT ;  /* 0x000000061f137c12 */ /* 0x000fe2000f8e9616 */
[----:B------:R-:W-:Y:S01]  /*27c0*/  IMAD.WIDE.U32 R244, R244, -0x2daee0ad, RZ ;  /* 0xd2511f53f4f47825 */ /* 0x000fe200078e00ff */
[----:B------:R-:W-:-:S03]  /*27d0*/  LOP3.LUT R22, R23, UR8, R42, 0x96, !PT ;  /* 0x0000000817167c12 */ /* 0x000fc6000f8e962a */
[----:B------:R-:W-:Y:S01]  /*27e0*/  IMAD.WIDE.U32 R42, R19, -0x326172a9, RZ ;  /* 0xcd9e8d57132a7825 */ /* 0x000fe200078e00ff */
[----:B-1----:R-:W-:Y:S01]  /*27f0*/  FMNMX.FTZ R166, R9, R166, !PT ;  /* 0x000000a609a67209 */ /* 0x002fe20007810000 */
[----:B------:R-:W-:Y:S01]  /*2800*/  MUFU.EX2 R189, R189 ;  /* 0x000000bd00bd7308 */ /* 0x000fe20000000800 */
[----:B------:R-:W-:Y:S01]  /*2810*/  LOP3.LUT R242, R245, UR14, R50, 0x96, !PT ;  /* 0x0000000ef5f27c12 */ /* 0x000fe2000f8e9632 */
[----:B------:R-:W-:Y:S01]  /*2820*/  FMUL.FTZ R19, R18, c[0x0][0x23c] ;  /* 0x00008f0012137a20 */ /* 0x000fe20000410000 */
[----:B------:R-:W-:Y:S01]  /*2830*/  SHF.R.U32.HI R31, RZ, 0x10, R42 ;  /* 0x00000010ff1f7819 */ /* 0x000fe2000001162a */
[----:B------:R-:W-:Y:S01]  /*2840*/  IMAD.WIDE.U32 R22, R22, -0x326172a9, RZ ;  /* 0xcd9e8d5716167825 */ /* 0x000fe200078e00ff */
[----:B---3--:R-:W-:Y:S01]  /*2850*/  FMNMX.FTZ R167, R167, R40, !PT ;  /* 0x00000028a7a77209 */ /* 0x008fe20007810000 */
[----:B------:R-:W-:Y:S01]  /*2860*/  SHFL.BFLY PT, R3, R166, 0x1, 0x1f ;  /* 0x0c201f00a6037f89 */ /* 0x000fe200000e0000 */
[----:B------:R-:W-:Y:S01]  /*2870*/  FSEL R9, R19, RZ, P0 ;  /* 0x000000ff13097208 */ /* 0x000fe20000000000 */
[----:B------:R-:W-:Y:S01]  /*2880*/  IMAD.WIDE.U32 R242, R242, -0x326172a9, RZ ;  /* 0xcd9e8d57f2f27825 */ /* 0x000fe200078e00ff */
[----:B------:R-:W-:Y:S01]  /*2890*/  LOP3.LUT R35, R43, UR17, R22, 0x96, !PT ;  /* 0x000000112b237c12 */ /* 0x000fe2000f8e9616 */
[----:B------:R-:W1:Y:S01]  /*28a0*/  SHFL.BFLY PT, R40, R167, 0x1, 0x1f ;  /* 0x0c201f00a7287f89 */ /* 0x000e6200000e0000 */
[----:B------:R-:W-:Y:S01]  /*28b0*/  LOP3.LUT R31, R31, 0xff, RZ, 0xc0, !PT ;  /* 0x000000ff1f1f7812 */ /* 0x000fe200078ec0ff */
[--C-:B------:R-:W-:Y:S01]  /*28c0*/  FFMA.FTZ R187, R33, c[0x0][0x23c], -R9.reuse ;  /* 0x00008f0021bb7a23 */ /* 0x100fe20000010809 */
[C---:B------:R-:W-:Y:S01]  /*28d0*/  LOP3.LUT R22, R35.reuse, 0xffff, RZ, 0xc0, !PT ;  /* 0x0000ffff23167812 */ /* 0x040fe200078ec0ff */
[--C-:B------:R-:W-:Y:S01]  /*28e0*/  FFMA.FTZ R190, R32, c[0x0][0x23c], -R9.reuse ;  /* 0x00008f0020be7a23 */ /* 0x100fe20000010809 */
[----:B------:R-:W-:Y:S01]  /*28f0*/  LOP3.LUT R33, R35, 0xff, RZ, 0xc0, !PT ;  /* 0x000000ff23217812 */ /* 0x000fe200078ec0ff */
[----:B------:R-:W-:Y:S01]  /*2900*/  FFMA.FTZ R184, R34, c[0x0][0x23c], -R9 ;  /* 0x00008f0022b87a23 */ /* 0x000fe20000010809 */
[--C-:B------:R-:W-:Y:S01]  /*2910*/  SHF.R.U32.HI R34, RZ, 0x10, R35.reuse ;  /* 0x00000010ff227819 */ /* 0x100fe20000011623 */
[----:B------:R-:W-:Y:S01]  /*2920*/  MUFU.EX2 R187, R187 ;  /* 0x000000bb00bb7308 */ /* 0x000fe20000000800 */
[----:B------:R-:W-:Y:S01]  /*2930*/  SHF.R.U32.HI R2, RZ, 0x18, R35 ;  /* 0x00000018ff027819 */ /* 0x000fe20000011623 */
[----:B------:R-:W-:Y:S01]  /*2940*/  FFMA.FTZ R181, R4, c[0x0][0x23c], -R9 ;  /* 0x00008f0004b57a23 */ /* 0x000fe20000010809 */
[----:B------:R-:W-:Y:S01]  /*2950*/  LOP3.LUT R35, R34, 0xff, RZ, 0xc0, !PT ;  /* 0x000000ff22237812 */ /* 0x000fe200078ec0ff */
[----:B------:R-:W-:Y:S01]  /*2960*/  IMAD R4, R16, 0x10000, R16 ;  /* 0x0001000010047824 */ /* 0x000fe200078e0210 */
[----:B------:R-:W-:Y:S01]  /*2970*/  LOP3.LUT R94, R243, UR13, R94, 0x96, !PT ;  /* 0x0000000df35e7c12 */ /* 0x000fe2000f8e965e */
[----:B------:R-:W-:Y:S01]  /*2980*/  IMAD.WIDE.U32 R108, R29, -0x2daee0ad, RZ ;  /* 0xd2511f531d6c7825 */ /* 0x000fe200078e00ff */
[----:B------:R-:W-:Y:S01]  /*2990*/  PRMT R35, R35, 0x5410, R2 ;  /* 0x0000541023237816 */ /* 0x000fe20000000002 */
[----:B------:R-:W2:Y:S01]  /*29a0*/  MUFU.EX2 R190, R190 ;  /* 0x000000be00be7308 */ /* 0x000ea20000000800 */
[----:B------:R-:W-:Y:S01]  /*29b0*/  SHF.R.U32.HI R22, RZ, 0x8, R22 ;  /* 0x00000008ff167819 */ /* 0x000fe20000011616 */
[----:B------:R-:W-:Y:S01]  /*29c0*/  IMAD.WIDE.U32 R94, R94, -0x2daee0ad, RZ ;  /* 0xd2511f535e5e7825 */ /* 0x000fe200078e00ff */
[----:B------:R-:W-:Y:S01]  /*29d0*/  LOP3.LUT R37, R42, 0xff, RZ, 0xc0, !PT ;  /* 0x000000ff2a257812 */ /* 0x000fe200078ec0ff */
[--C-:B------:R-:W-:Y:S01]  /*29e0*/  HSET2.LE.AND R35, R35, R4.reuse, PT ;  /* 0x0000000423237233 */ /* 0x100fe20003803000 */
[----:B------:R-:W-:Y:S01]  /*29f0*/  PRMT R33, R33, 0x5410, R22 ;  /* 0x0000541021217816 */ /* 0x000fe20000000016 */
[--C-:B------:R-:W-:Y:S01]  /*2a00*/  FFMA.FTZ R39, R36, c[0x0][0x23c], -R233.reuse ;  /* 0x00008f0024277a23 */ /* 0x100fe200000108e9 */
[----:B------:R-:W-:Y:S01]  /*2a10*/  LOP3.LUT R108, R95, UR10, R108, 0x96, !PT ;  /* 0x0000000a5f6c7c12 */ /* 0x000fe2000f8e966c */
[----:B------:R-:W-:Y:S01]  /*2a20*/  MUFU.EX2 R184, R184 ;  /* 0x000000b800b87308 */ /* 0x000fe20000000800 */
[----:B-1----:R-:W-:Y:S01]  /*2a30*/  FMNMX.FTZ R167, R167, R40, !PT ;  /* 0x00000028a7a77209 */ /* 0x002fe20007810000 */
[--C-:B------:R-:W-:Y:S01]  /*2a40*/  FFMA.FTZ R164, R12, c[0x0][0x23c], -R233.reuse ;  /* 0x00008f000ca47a23 */ /* 0x100fe200000108e9 */
[----:B------:R-:W-:Y:S01]  /*2a50*/  FMNMX.FTZ R166, R166, R3, !PT ;  /* 0x00000003a6a67209 */ /* 0x000fe20007810000 */
[--C-:B------:R-:W-:Y:S01]  /*2a60*/  FFMA.FTZ R180, R17, c[0x0][0x23c], -R233.reuse ;  /* 0x00008f0011b47a23 */ /* 0x100fe200000108e9 */
[C---:B------:R-:W-:Y:S01]  /*2a70*/  FSETP.NEU.FTZ.AND P0, PT, R167.reuse, -INF , PT ;  /* 0xff800000a700780b */ /* 0x040fe20003f1d000 */
[----:B------:R-:W-:Y:S01]  /*2a80*/  FMUL.FTZ R76, R167, c[0x0][0x23c] ;  /* 0x00008f00a74c7a20 */ /* 0x000fe20000410000 */
[----:B------:R-:W-:Y:S01]  /*2a90*/  SHF.R.U32.HI R36, RZ, 0x18, R42 ;  /* 0x00000018ff247819 */ /* 0x000fe2000001162a */
[----:B------:R-:W1:Y:S01]  /*2aa0*/  MUFU.EX2 R181, R181 ;  /* 0x000000b500b57308 */ /* 0x000e620000000800 */
[----:B--2---:R-:W-:Y:S01]  /*2ab0*/  F2FP.BF16.PACK_AB R0, R190, R187 ;  /* 0x000000bbbe00723e */ /* 0x004fe200000010ff */
[--C-:B------:R-:W-:Y:S01]  /*2ac0*/  FFMA.FTZ R182, R38, c[0x0][0x23c], -R233.reuse ;  /* 0x00008f0026b67a23 */ /* 0x100fe200000108e9 */
[----:B------:R-:W-:Y:S01]  /*2ad0*/  FSEL R76, R76, RZ, P0 ;  /* 0x000000ff4c4c7208 */ /* 0x000fe20000000000 */
[--C-:B------:R-:W-:Y:S01]  /*2ae0*/  FFMA.FTZ R17, R14, c[0x0][0x23c], -R233.reuse ;  /* 0x00008f000e117a23 */ /* 0x100fe200000108e9 */
[----:B------:R-:W-:Y:S01]  /*2af0*/  LOP3.LUT R133, R35, R0, RZ, 0xc0, !PT ;  /* 0x0000000023857212 */ /* 0x000fe200078ec0ff */
[----:B------:R-:W-:Y:S01]  /*2b00*/  FFMA.FTZ R233, R13, c[0x0][0x23c], -R233 ;  /* 0x00008f000de97a23 */ /* 0x000fe200000108e9 */
[----:B------:R-:W-:Y:S01]  /*2b10*/  LOP3.LUT R0, R109, UR12, R244, 0x96, !PT ;  /* 0x0000000c6d007c12 */ /* 0x000fe2000f8e96f4 */
[----:B------:R-:W-:Y:S01]  /*2b20*/  IMAD.WIDE.U32 R108, R108, -0x326172a9, RZ ;  /* 0xcd9e8d576c6c7825 */ /* 0x000fe200078e00ff */
[----:B------:R-:W-:Y:S01]  /*2b30*/  LOP3.LUT R22, R23, UR7, R28, 0x96, !PT ;  /* 0x0000000717167c12 */ /* 0x000fe2000f8e961c */
[----:B------:R-:W-:Y:S01]  /*2b40*/  MUFU.EX2 R182, R182 ;  /* 0x000000b600b67308 */ /* 0x000fe20000000800 */
[----:B------:R-:W-:Y:S01]  /*2b50*/  PRMT R31, R31, 0x5410, R36 ;  /* 0x000054101f1f7816 */ /* 0x000fe20000000024 */
[----:B------:R-:W-:Y:S01]  /*2b60*/  IMAD.WIDE.U32 R78, R0, -0x326172a9, RZ ;  /* 0xcd9e8d57004e7825 */ /* 0x000fe200078e00ff */
[----:B------:R-:W-:Y:S01]  /*2b70*/  FSETP.NEU.FTZ.AND P0, PT, R166, -INF , PT ;  /* 0xff800000a600780b */ /* 0x000fe20003f1d000 */
[--C-:B------:R-:W-:Y:S01]  /*2b80*/  HSET2.LE.AND R33, R33, R4.reuse, PT ;  /* 0x0000000421217233 */ /* 0x100fe20003803000 */
[----:B------:R-:W-:Y:S01]  /*2b90*/  LOP3.LUT R38, R42, 0xffff, RZ, 0xc0, !PT ;  /* 0x0000ffff2a267812 */ /* 0x000fe200078ec0ff */
[----:B------:R-:W-:Y:S01]  /*2ba0*/  FFMA.FTZ R193, R7, c[0x0][0x23c], -R76 ;  /* 0x00008f0007c17a23 */ /* 0x000fe2000001084c */
[----:B------:R-:W-:Y:S01]  /*2bb0*/  LOP3.LUT R0, R79, UR11, R242, 0x96, !PT ;  /* 0x0000000b4f007c12 */ /* 0x000fe2000f8e96f2 */
[----:B------:R-:W-:Y:S01]  /*2bc0*/  FMUL.FTZ R7, R166, c[0x0][0x23c] ;  /* 0x00008f00a6077a20 */ /* 0x000fe20000410000 */
[----:B------:R-:W-:Y:S01]  /*2bd0*/  LOP3.LUT R78, R109, UR9, R78, 0x96, !PT ;  /* 0x000000096d4e7c12 */ /* 0x000fe2000f8e964e */
[----:B------:R-:W-:Y:S01]  /*2be0*/  IMAD.WIDE.U32 R22, R22, -0x2daee0ad, RZ ;  /* 0xd2511f5316167825 */ /* 0x000fe200078e00ff */
[----:B------:R-:W-:Y:S01]  /*2bf0*/  HSET2.LE.AND R31, R31, R4, PT ;  /* 0x000000041f1f7233 */ /* 0x000fe20003803000 */
[----:B-1----:R-:W-:Y:S01]  /*2c00*/  F2FP.BF16.PACK_AB R2, R181, R184 ;  /* 0x000000b8b502723e */ /* 0x002fe200000010ff */
[----:B------:R-:W-:Y:S01]  /*2c10*/  MUFU.EX2 R19, R39 ;  /* 0x0000002700137308 */ /* 0x000fe20000000800 */
[----:B------:R-:W-:Y:S01]  /*2c20*/  IMAD.WIDE.U32 R28, R0, -0x2daee0ad, RZ ;  /* 0xd2511f53001c7825 */ /* 0x000fe200078e00ff */
[----:B------:R-:W-:-:S02]  /*2c30*/  FSEL R7, R7, RZ, P0 ;  /* 0x000000ff07077208 */ /* 0x000fc40000000000 */
[----:B------:R-:W-:Y:S01]  /*2c40*/  SHF.R.U32.HI R0, RZ, 0x10, R22 ;  /* 0x00000010ff007819 */ /* 0x000fe20000011616 */
[----:B------:R-:W-:Y:S01]  /*2c50*/  IMAD.WIDE.U32 R78, R78, -0x2daee0ad, RZ ;  /* 0xd2511f534e4e7825 */ /* 0x000fe200078e00ff */
[----:B------:R-:W-:Y:S02]  /*2c60*/  LOP3.LUT R94, R29, UR8, R94, 0x96, !PT ;  /* 0x000000081d5e7c12 */ /* 0x000fe4000f8e965e */
[----:B------:R-:W-:Y:S01]  /*2c70*/  LOP3.LUT R135, R31, R2, RZ, 0xc0, !PT ;  /* 0x000000021f877212 */ /* 0x000fe200078ec0ff */
[----:B------:R-:W-:Y:S01]  /*2c80*/  FFMA.FTZ R183, R24, c[0x0][0x23c], -R7 ;  /* 0x00008f0018b77a23 */ /* 0x000fe20000010807 */
[----:B------:R-:W-:Y:S01]  /*2c90*/  LOP3.LUT R28, R79, UR6, R28, 0x96, !PT ;  /* 0x000000064f1c7c12 */ /* 0x000fe2000f8e961c */
[----:B------:R-:W-:Y:S01]  /*2ca0*/  IMAD.WIDE.U32 R94, R94, -0x326172a9, RZ ;  /* 0xcd9e8d575e5e7825 */ /* 0x000fe200078e00ff */
[----:B------:R-:W-:Y:S01]  /*2cb0*/  LOP3.LUT R3, R22, 0xffff, RZ, 0xc0, !PT ;  /* 0x0000ffff16037812 */ /* 0x000fe200078ec0ff */
[----:B------:R-:W-:Y:S01]  /*2cc0*/  MUFU.EX2 R193, R193 ;  /* 0x000000c100c17308 */ /* 0x000fe20000000800 */
[----:B------:R-:W-:Y:S01]  /*2cd0*/  LOP3.LUT R2, R23, UR16, R30, 0x96, !PT ;  /* 0x0000001017027c12 */ /* 0x000fe2000f8e961e */
[----:B------:R-:W-:Y:S01]  /*2ce0*/  IMAD.WIDE.U32 R28, R28, -0x326172a9, RZ ;  /* 0xcd9e8d571c1c7825 */ /* 0x000fe200078e00ff */
[----:B------:R-:W-:-:S02]  /*2cf0*/  LOP3.LUT R24, R0, 0xff, RZ, 0xc0, !PT ;  /* 0x000000ff00187812 */ /* 0x000fc400078ec0ff */
[----:B------:R-:W-:Y:S01]  /*2d00*/  LOP3.LUT R111, R2, 0xff, RZ, 0xc0, !PT ;  /* 0x000000ff026f7812 */ /* 0x000fe200078ec0ff */
[----:B------:R-:W-:Y:S01]  /*2d10*/  FFMA.FTZ R186, R26, c[0x0][0x23c], -R7 ;  /* 0x00008f001aba7a23 */ /* 0x000fe20000010807 */
[----:B------:R-:W-:Y:S01]  /*2d20*/  LOP3.LUT R0, R29, UR17, R94, 0x96, !PT ;  /* 0x000000111d007c12 */ /* 0x000fe2000f8e965e */
[--C-:B------:R-:W-:Y:S01]  /*2d30*/  FFMA.FTZ R194, R27, c[0x0][0x23c], -R76.reuse ;  /* 0x00008f001bc27a23 */ /* 0x100fe2000001084c */
[----:B------:R-:W-:Y:S01]  /*2d40*/  SHF.R.U32.HI R26, RZ, 0x8, R3 ;  /* 0x00000008ff1a7819 */ /* 0x000fe20000011603 */
[----:B------:R-:W-:Y:S01]  /*2d50*/  FFMA.FTZ R185, R25, c[0x0][0x23c], -R76 ;  /* 0x00008f0019b97a23 */ /* 0x000fe2000001084c */
[----:B------:R-:W-:Y:S01]  /*2d60*/  LOP3.LUT R3, R2, 0xffff, RZ, 0xc0, !PT ;  /* 0x0000ffff02037812 */ /* 0x000fe200078ec0ff */
[--C-:B------:R-:W-:Y:S01]  /*2d70*/  FFMA.FTZ R192, R15, c[0x0][0x23c], -R7.reuse ;  /* 0x00008f000fc07a23 */ /* 0x100fe20000010807 */
[--C-:B------:R-:W-:Y:S01]  /*2d80*/  SHF.R.U32.HI R41, RZ, 0x10, R2.reuse ;  /* 0x00000010ff297819 */ /* 0x100fe20000011602 */
[----:B------:R-:W-:Y:S01]  /*2d90*/  MUFU.EX2 R194, R194 ;  /* 0x000000c200c27308 */ /* 0x000fe20000000800 */
[----:B------:R-:W-:Y:S01]  /*2da0*/  SHF.R.U32.HI R12, RZ, 0x18, R2 ;  /* 0x00000018ff0c7819 */ /* 0x000fe20000011602 */
[----:B------:R-:W-:Y:S01]  /*2db0*/  FFMA.FTZ R196, R21, c[0x0][0x23c], -R76 ;  /* 0x00008f0015c47a23 */ /* 0x000fe2000001084c */
[----:B------:R-:W-:Y:S01]  /*2dc0*/  LOP3.LUT R2, R0, 0xffff, RZ, 0xc0, !PT ;  /* 0x0000ffff00027812 */ /* 0x000fe200078ec0ff */
[----:B------:R-:W-:Y:S01]  /*2dd0*/  FFMA.FTZ R191, R20, c[0x0][0x23c], -R7 ;  /* 0x00008f0014bf7a23 */ /* 0x000fe20000010807 */
[----:B------:R-:W-:Y:S01]  /*2de0*/  LOP3.LUT R109, R0, 0xff, RZ, 0xc0, !PT ;  /* 0x000000ff006d7812 */ /* 0x000fe200078ec0ff */
[----:B------:R-:W-:Y:S01]  /*2df0*/  FFMA.FTZ R227, R227, c[0x0][0x23c], -R9 ;  /* 0x00008f00e3e37a23 */ /* 0x000fe20000010809 */
[----:B------:R-:W-:Y:S01]  /*2e00*/  SHF.R.U32.HI R2, RZ, 0x8, R2 ;  /* 0x00000008ff027819 */ /* 0x000fe20000011602 */
[----:B------:R-:W1:Y:S01]  /*2e10*/  MUFU.EX2 R185, R185 ;  /* 0x000000b900b97308 */ /* 0x000e620000000800 */
[----:B------:R-:W-:Y:S01]  /*2e20*/  SHF.R.U32.HI R14, RZ, 0x8, R3 ;  /* 0x00000008ff0e7819 */ /* 0x000fe20000011603 */
[--C-:B------:R-:W-:Y:S01]  /*2e30*/  FFMA.FTZ R3, R10, c[0x0][0x23c], -R9.reuse ;  /* 0x00008f000a037a23 */ /* 0x100fe20000010809 */
[----:B------:R-:W-:Y:S01]  /*2e40*/  PRMT R109, R109, 0x5410, R2 ;  /* 0x000054106d6d7816 */ /* 0x000fe20000000002 */
[----:B------:R-:W-:Y:S01]  /*2e50*/  FFMA.FTZ R2, R11, c[0x0][0x23c], -R9 ;  /* 0x00008f000b027a23 */ /* 0x000fe20000010809 */
[----:B------:R-:W-:Y:S01]  /*2e60*/  LOP3.LUT R79, R22, 0xff, RZ, 0xc0, !PT ;  /* 0x000000ff164f7812 */ /* 0x000fe200078ec0ff */
[--C-:B------:R-:W-:Y:S01]  /*2e70*/  FFMA.FTZ R235, R60, c[0x0][0x23c], -R7.reuse ;  /* 0x00008f003ceb7a23 */ /* 0x100fe20000010807 */
[----:B------:R-:W-:Y:S01]  /*2e80*/  SHF.R.U32.HI R43, RZ, 0x18, R22 ;  /* 0x00000018ff2b7819 */ /* 0x000fe20000011616 */
[----:B------:R-:W-:Y:S01]  /*2e90*/  MUFU.EX2 R3, R3 ;  /* 0x0000000300037308 */ /* 0x000fe20000000800 */
[C---:B------:R-:W-:Y:S01]  /*2ea0*/  LOP3.LUT R22, R28.reuse, 0xffff, RZ, 0xc0, !PT ;  /* 0x0000ffff1c167812 */ /* 0x040fe200078ec0ff */
[--C-:B------:R-:W-:Y:S01]  /*2eb0*/  HSET2.LE.AND R136, R109, R4.reuse, PT ;  /* 0x000000046d887233 */ /* 0x100fe20003803000 */
[----:B------:R-:W-:Y:S01]  /*2ec0*/  LOP3.LUT R15, R28, 0xff, RZ, 0xc0, !PT ;  /* 0x000000ff1c0f7812 */ /* 0x000fe200078ec0ff */
[--C-:B------:R-:W-:Y:S01]  /*2ed0*/  FFMA.FTZ R248, R6, c[0x0][0x23c], -R7.reuse ;  /* 0x00008f0006f87a23 */ /* 0x100fe20000010807 */
[----:B------:R-:W-:Y:S01]  /*2ee0*/  SHF.R.U32.HI R22, RZ, 0x8, R22 ;  /* 0x00000008ff167819 */ /* 0x000fe20000011616 */
[----:B------:R-:W-:Y:S01]  /*2ef0*/  FFMA.FTZ R195, R93, c[0x0][0x23c], -R76 ;  /* 0x00008f005dc37a23 */ /* 0x000fe2000001084c */
[----:B------:R-:W-:Y:S01]  /*2f00*/  SHF.R.U32.HI R20, RZ, 0x10, R28 ;  /* 0x00000010ff147819 */ /* 0x000fe2000001161c */
[----:B------:R-:W2:Y:S01]  /*2f10*/  MUFU.EX2 R2, R2 ;  /* 0x0000000200027308 */ /* 0x000ea20000000800 */
[----:B------:R-:W-:Y:S01]  /*2f20*/  PRMT R15, R15, 0x5410, R22 ;  /* 0x000054100f0f7816 */ /* 0x000fe20000000016 */
[----:B------:R-:W-:Y:S01]  /*2f30*/  FFMA.FTZ R198, R77, c[0x0][0x23c], -R76 ;  /* 0x00008f004dc67a23 */ /* 0x000fe2000001084c */
[----:B------:R-:W-:Y:S01]  /*2f40*/  SHF.R.U32.HI R137, RZ, 0x10, R0 ;  /* 0x00000010ff897819 */ /* 0x000fe20000011600 */
[----:B------:R-:W-:Y:S01]  /*2f50*/  FFMA.FTZ R197, R63, c[0x0][0x23c], -R76 ;  /* 0x00008f003fc57a23 */ /* 0x000fe2000001084c */
[----:B------:R-:W-:Y:S01]  /*2f60*/  LOP3.LUT R41, R41, 0xff, RZ, 0xc0, !PT ;  /* 0x000000ff29297812 */ /* 0x000fe200078ec0ff */
[--C-:B------:R-:W-:Y:S01]  /*2f70*/  HSET2.LE.AND R138, R15, R4.reuse, PT ;  /* 0x000000040f8a7233 */ /* 0x100fe20003803000 */
[----:B------:R-:W-:Y:S01]  /*2f80*/  SHF.R.U32.HI R38, RZ, 0x8, R38 ;  /* 0x00000008ff267819 */ /* 0x000fe20000011626 */
[----:B------:R-:W3:Y:S01]  /*2f90*/  MUFU.EX2 R196, R196 ;  /* 0x000000c400c47308 */ /* 0x000ee20000000800 */
[----:B------:R-:W-:Y:S01]  /*2fa0*/  LOP3.LUT R20, R20, 0xff, RZ, 0xc0, !PT ;  /* 0x000000ff14147812 */ /* 0x000fe200078ec0ff */
[----:B------:R-:W-:Y:S01]  /*2fb0*/  FFMA.FTZ R232, R61, c[0x0][0x23c], -R76 ;  /* 0x00008f003de87a23 */ /* 0x000fe2000001084c */
[----:B------:R-:W-:Y:S01]  /*2fc0*/  SHF.R.U32.HI R0, RZ, 0x18, R0 ;  /* 0x00000018ff007819 */ /* 0x000fe20000011600 */
[--C-:B------:R-:W-:Y:S01]  /*2fd0*/  FFMA.FTZ R199, R62, c[0x0][0x23c], -R7.reuse ;  /* 0x00008f003ec77a23 */ /* 0x100fe20000010807 */
[----:B------:R-:W-:Y:S01]  /*2fe0*/  LOP3.LUT R137, R137, 0xff, RZ, 0xc0, !PT ;  /* 0x000000ff89897812 */ /* 0x000fe200078ec0ff */
[----:B------:R-:W-:Y:S01]  /*2ff0*/  FFMA.FTZ R252, R5, c[0x0][0x23c], -R7 ;  /* 0x00008f0005fc7a23 */ /* 0x000fe20000010807 */
[----:B-1----:R-:W-:Y:S01]  /*3000*/  F2FP.BF16.PACK_AB R13, R185, R194 ;  /* 0x000000c2b90d723e */ /* 0x002fe200000010ff */
[----:B------:R-:W-:Y:S01]  /*3010*/  MUFU.EX2 R192, R192 ;  /* 0x000000c000c07308 */ /* 0x000fe20000000800 */
[----:B------:R-:W-:Y:S01]  /*3020*/  F2FP.BF16.PACK_AB R132, R188, R189 ;  /* 0x000000bdbc84723e */ /* 0x000fe200000010ff */
[----:B------:R-:W-:Y:S01]  /*3030*/  FADD.FTZ R189, R189, R188 ;  /* 0x000000bcbdbd7221 */ /* 0x000fe20000010000 */
[----:B------:R-:W-:Y:S01]  /*3040*/  SHF.R.U32.HI R139, RZ, 0x18, R28 ;  /* 0x00000018ff8b7819 */ /* 0x000fe2000001161c */
[----:B------:R-:W-:Y:S01]  /*3050*/  FADD.FTZ R187, R187, R190 ;  /* 0x000000bebbbb7221 */ /* 0x000fe20000010000 */
[----:B------:R-:W-:Y:S01]  /*3060*/  PRMT R41, R41, 0x5410, R12 ;  /* 0x0000541029297816 */ /* 0x000fe2000000000c */
[----:B------:R-:W-:Y:S01]  /*3070*/  LDSM.16.MT88.4 R28, [R208+0xa800] ;  /* 0x00a80000d01c783b */ /* 0x000fe20000004200 */
[----:B------:R-:W-:Y:S01]  /*3080*/  PRMT R37, R37, 0x5410, R38 ;  /* 0x0000541025257816 */ /* 0x000fe20000000026 */
[----:B------:R-:W1:Y:S01]  /*3090*/  MUFU.EX2 R191, R191 ;  /* 0x000000bf00bf7308 */ /* 0x000e620000000800 */
[----:B------:R-:W-:Y:S01]  /*30a0*/  PRMT R137, R137, 0x5410, R0 ;  /* 0x0000541089897816 */ /* 0x000fe20000000000 */
[----:B------:R-:W-:Y:S01]  /*30b0*/  FFMA.FTZ R0, R8, c[0x0][0x23c], -R9 ;  /* 0x00008f0008007a23 */ /* 0x000fe20000010809 */
[----:B------:R-:W-:Y:S01]  /*30c0*/  LOP3.LUT R132, R33, R132, RZ, 0xc0, !PT ;  /* 0x0000008421847212 */ /* 0x000fe200078ec0ff */
[----:B------:R-:W-:Y:S01]  /*30d0*/  LDSM.16.MT88.4 R8, [R208+0xb800] ;  /* 0x00b80000d008783b */ /* 0x000fe20000004200 */
[----:B------:R-:W-:Y:S01]  /*30e0*/  PRMT R79, R79, 0x5410, R26 ;  /* 0x000054104f4f7816 */ /* 0x000fe2000000001a */
[--C-:B------:R-:W-:Y:S01]  /*30f0*/  HSET2.LE.AND R41, R41, R4.reuse, PT ;  /* 0x0000000429297233 */ /* 0x100fe20003803000 */
[----:B------:R-:W-:Y:S01]  /*3100*/  PRMT R43, R24, 0x5410, R43 ;  /* 0x00005410182b7816 */ /* 0x000fe2000000002b */
[----:B------:R-:W-:Y:S01]  /*3110*/  MUFU.EX2 R186, R186 ;  /* 0x000000ba00ba7308 */ /* 0x000fe20000000800 */
[----:B------:R-:W-:Y:S01]  /*3120*/  PRMT R139, R20, 0x5410, R139 ;  /* 0x00005410148b7816 */ /* 0x000fe2000000008b */
[----:B------:R-:W-:Y:S01]  /*3130*/  LDSM.16.MT88.4 R24, [R211+0xb800] ;  /* 0x00b80000d318783b */ /* 0x000fe20000004200 */
[----:B------:R-:W-:Y:S01]  /*3140*/  PRMT R111, R111, 0x5410, R14 ;  /* 0x000054106f6f7816 */ /* 0x000fe2000000000e */
[--C-:B------:R-:W-:Y:S01]  /*3150*/  HSET2.LE.AND R37, R37, R4.reuse, PT ;  /* 0x0000000425257233 */ /* 0x100fe20003803000 */
[----:B------:R-:W-:Y:S01]  /*3160*/  LOP3.LUT R138, R138, R13, RZ, 0xc0, !PT ;  /* 0x0000000d8a8a7212 */ /* 0x000fe200078ec0ff */
[----:B------:R-:W4:Y:S01]  /*3170*/  LDSM.16.MT88.4 R32, [R209+0xa800] ;  /* 0x00a80000d120783b */ /* 0x000f220000004200 */
[----:B--2---:R-:W-:Y:S01]  /*3180*/  F2FP.BF16.PACK_AB R94, R2, R3 ;  /* 0x00000003025e723e */ /* 0x004fe200000010ff */
[----:B------:R-:W2:Y:S01]  /*3190*/  MUFU.EX2 R183, R183 ;  /* 0x000000b700b77308 */ /* 0x000ea20000000800 */
[----:B------:R-:W-:Y:S01]  /*31a0*/  F2FP.BF16.PACK_AB R134, R19, R182 ;  /* 0x000000b61386723e */ /* 0x000fe200000010ff */
[----:B------:R-:W5:Y:S01]  /*31b0*/  LDSM.16.MT88.4 R20, [R210+0xb800] ;  /* 0x00b80000d214783b */ /* 0x000f620000004200 */
[----:B------:R-:W-:Y:S01]  /*31c0*/  LOP3.LUT R41, R41, R94, RZ, 0xc0, !PT ;  /* 0x0000005e29297212 */ /* 0x000fe200078ec0ff */
[--C-:B------:R-:W-:Y:S01]  /*31d0*/  HSET2.LE.AND R139, R139, R4.reuse, PT ;  /* 0x000000048b8b7233 */ /* 0x100fe20003803000 */
[----:B------:R-:W-:Y:S01]  /*31e0*/  LOP3.LUT R94, R95, UR7, R108, 0x96, !PT ;  /* 0x000000075f5e7c12 */ /* 0x000fe2000f8e966c */
[----:B------:R-:W4:Y:S01]  /*31f0*/  LDSM.16.MT88.4 R12, [R209+0xb800] ;  /* 0x00b80000d10c783b */ /* 0x000f220000004200 */
[--C-:B------:R-:W-:Y:S01]  /*3200*/  HSET2.LE.AND R40, R111, R4.reuse, PT ;  /* 0x000000046f287233 */ /* 0x100fe20003803000 */
[----:B------:R-:W-:Y:S01]  /*3210*/  LOP3.LUT R134, R37, R134, RZ, 0xc0, !PT ;  /* 0x0000008625867212 */ /* 0x000fe200078ec0ff */
[--C-:B------:R-:W-:Y:S01]  /*3220*/  HSET2.LE.AND R137, R137, R4.reuse, PT ;  /* 0x0000000489897233 */ /* 0x100fe20003803000 */
[----:B---3--:R-:W-:Y:S01]  /*3230*/  F2FP.BF16.PACK_AB R111, R193, R196 ;  /* 0x000000c4c16f723e */ /* 0x008fe200000010ff */
[----:B------:R-:W-:Y:S01]  /*3240*/  IMAD.WIDE.U32 R94, R94, -0x2daee0ad, RZ ;  /* 0xd2511f535e5e7825 */ /* 0x000fe200078e00ff */
[----:B-1----:R-:W-:Y:S01]  /*3250*/  F2FP.BF16.PACK_AB R42, R191, R192 ;  /* 0x000000c0bf2a723e */ /* 0x002fe200000010ff */
[----:B------:R-:W-:Y:S01]  /*3260*/  MUFU.EX2 R180, R180 ;  /* 0x000000b400b47308 */ /* 0x000fe20000000800 */
[----:B------:R-:W-:Y:S01]  /*3270*/  LOP3.LUT R136, R136, R111, RZ, 0xc0, !PT ;  /* 0x0000006f88887212 */ /* 0x000fe200078ec0ff */
[C---:B------:R-:W-:Y:S01]  /*3280*/  HMMA.16816.F32.BF16 R156, R132.reuse, R44, RZ ;  /* 0x0000002c849c723c */ /* 0x040fe200000418ff */
[----:B--2---:R-:W-:Y:S01]  /*3290*/  F2FP.BF16.PACK_AB R92, R183, R186 ;  /* 0x000000bab75c723e */ /* 0x004fe200000010ff */
[--C-:B------:R-:W-:Y:S01]  /*32a0*/  HSET2.LE.AND R43, R43, R4.reuse, PT ;  /* 0x000000042b2b7233 */ /* 0x100fe20003803000 */
[----:B------:R-:W-:Y:S01]  /*32b0*/  LOP3.LUT R137, R137, R42, RZ, 0xc0, !PT ;  /* 0x0000002a89897212 */ /* 0x000fe200078ec0ff */
[----:B------:R-:W-:Y:S01]  /*32c0*/  HSET2.LE.AND R42, R79, R4, PT ;  /* 0x000000044f2a7233 */ /* 0x000fe20003803000 */
[----:B------:R-:W-:Y:S01]  /*32d0*/  LOP3.LUT R139, R139, R92, RZ, 0xc0, !PT ;  /* 0x0000005c8b8b7212 */ /* 0x000fe200078ec0ff */
[----:B------:R-:W1:Y:S01]  /*32e0*/  MUFU.EX2 R17, R17 ;  /* 0x0000001100117308 */ /* 0x000e620000000800 */
[----:B------:R-:W-:Y:S01]  /*32f0*/  LOP3.LUT R60, R94, 0xffff, RZ, 0xc0, !PT ;  /* 0x0000ffff5e3c7812 */ /* 0x000fe200078ec0ff */
[C---:B------:R-:W-:Y:S01]  /*3300*/  HMMA.16816.F32.BF16 R48, R132.reuse, R56, RZ ;  /* 0x000000388430723c */ /* 0x040fe200000418ff */
[----:B------:R-:W-:Y:S01]  /*3310*/  LOP3.LUT R78, R95, UR16, R78, 0x96, !PT ;  /* 0x000000105f4e7c12 */ /* 0x000fe2000f8e964e */
[----:B------:R-:W-:Y:S01]  /*3320*/  FADD.FTZ R193, R196, R193 ;  /* 0x000000c1c4c17221 */ /* 0x000fe20000010000 */
[----:B------:R-:W-:Y:S01]  /*3330*/  SHF.R.U32.HI R7, RZ, 0x8, R60 ;  /* 0x00000008ff077819 */ /* 0x000fe2000001163c */
[----:B------:R-:W-:Y:S01]  /*3340*/  FADD.FTZ R191, R192, R191 ;  /* 0x000000bfc0bf7221 */ /* 0x000fe20000010000 */
[----:B------:R-:W-:Y:S01]  /*3350*/  LOP3.LUT R60, R78, 0xffff, RZ, 0xc0, !PT ;  /* 0x0000ffff4e3c7812 */ /* 0x000fe200078ec0ff */
[----:B------:R-:W-:Y:S01]  /*3360*/  MUFU.EX2 R164, R164 ;  /* 0x000000a400a47308 */ /* 0x000fe20000000800 */
[----:B------:R-:W-:Y:S01]  /*3370*/  SHF.R.U32.HI R61, RZ, 0x10, R78 ;  /* 0x00000010ff3d7819 */ /* 0x000fe2000001164e */
[C---:B------:R-:W-:Y:S01]  /*3380*/  HMMA.16816.F32.BF16 R64, R132.reuse, R72, RZ ;  /* 0x000000488440723c */ /* 0x040fe200000418ff */
[----:B------:R-:W-:Y:S01]  /*3390*/  SHF.R.U32.HI R6, RZ, 0x18, R94 ;  /* 0x00000018ff067819 */ /* 0x000fe2000001165e */
[----:B------:R-:W-:Y:S01]  /*33a0*/  FADD.FTZ R194, R194, R193 ;  /* 0x000000c1c2c27221 */ /* 0x000fe20000010000 */
[----:B------:R-:W-:Y:S01]  /*33b0*/  SHF.R.U32.HI R60, RZ, 0x8, R60 ;  /* 0x00000008ff3c7819 */ /* 0x000fe2000001163c */
[----:B------:R-:W-:Y:S01]  /*33c0*/  FADD.FTZ R186, R186, R191 ;  /* 0x000000bfbaba7221 */ /* 0x000fe20000010000 */
[----:B------:R-:W-:Y:S01]  /*33d0*/  LOP3.LUT R61, R61, 0xff, RZ, 0xc0, !PT ;  /* 0x000000ff3d3d7812 */ /* 0x000fe200078ec0ff */
[----:B------:R-:W2:Y:S01]  /*33e0*/  MUFU.EX2 R233, R233 ;  /* 0x000000e900e97308 */ /* 0x000ea20000000800 */
[----:B-1----:R-:W-:Y:S01]  /*33f0*/  F2FP.BF16.PACK_AB R109, R17, R180 ;  /* 0x000000b4116d723e */ /* 0x002fe200000010ff */
[C---:B------:R-:W-:Y:S01]  /*3400*/  HMMA.16816.F32.BF16 R80, R132.reuse, R88, RZ ;  /* 0x000000588450723c */ /* 0x040fe200000418ff */
[----:B------:R-:W-:Y:S01]  /*3410*/  FADD.FTZ R182, R182, R189 ;  /* 0x000000bdb6b67221 */ /* 0x000fe20000010000 */
[----:B------:R-:W-:Y:S01]  /*3420*/  PLOP3.LUT P0, PT, PT, PT, UP0, 0x80, 0x0 ;  /* 0x000000000000781c */ /* 0x000fe20003f0f008 */
[----:B------:R-:W-:Y:S01]  /*3430*/  FADD.FTZ R184, R184, R187 ;  /* 0x000000bbb8b87221 */ /* 0x000fe20000010000 */
[----:B------:R-:W-:Y:S01]  /*3440*/  LOP3.LUT R40, R40, R109, RZ, 0xc0, !PT ;  /* 0x0000006d28287212 */ /* 0x000fe200078ec0ff */
[----:B------:R-:W-:Y:S01]  /*3450*/  FADD.FTZ R194, R185, R194 ;  /* 0x000000c2b9c27221 */ /* 0x000fe20000010000 */
[----:B------:R-:W-:Y:S01]  /*3460*/  MUFU.EX2 R0, R0 ;  /* 0x0000000000007308 */ /* 0x000fe20000000800 */
[----:B------:R-:W-:Y:S01]  /*3470*/  FADD.FTZ R186, R183, R186 ;  /* 0x000000bab7ba7221 */ /* 0x000fe20000010000 */
[----:B------:R-:W-:Y:S01]  /*3480*/  HMMA.16816.F32.BF16 R96, R132, R104, RZ ;  /* 0x000000688460723c */ /* 0x000fe200000418ff */
[----:B------:R-:W-:-:S02]  /*3490*/  FADD.FTZ R19, R19, R182 ;  /* 0x000000b613137221 */ /* 0x000fc40000010000 */
[----:B------:R-:W-:Y:S02]  /*34a0*/  FADD.FTZ R184, R181, R184 ;  /* 0x000000b8b5b87221 */ /* 0x000fe40000010000 */
[----:B------:R-:W-:Y:S01]  /*34b0*/  FADD.FTZ R180, R180, R19 ;  /* 0x00000013b4b47221 */ /* 0x000fe20000010000 */
[----:B------:R-:W1:Y:S01]  /*34c0*/  MUFU.EX2 R227, R227 ;  /* 0x000000e300e37308 */ /* 0x000e620000000800 */
[----:B--2---:R-:W-:Y:S01]  /*34d0*/  F2FP.BF16.PACK_AB R79, R233, R164 ;  /* 0x000000a4e94f723e */ /* 0x004fe200000010ff */
[C---:B------:R-:W-:Y:S01]  /*34e0*/  HMMA.16816.F32.BF16 R152, R132.reuse, R116, RZ ;  /* 0x000000748498723c */ /* 0x040fe200000418ff */
[----:B------:R-:W-:Y:S02]  /*34f0*/  FADD.FTZ R3, R3, R184 ;  /* 0x000000b803037221 */ /* 0x000fe40000010000 */
[----:B------:R-:W-:Y:S01]  /*3500*/  LOP3.LUT R42, R42, R79, RZ, 0xc0, !PT ;  /* 0x0000004f2a2a7212 */ /* 0x000fe200078ec0ff */
[----:B------:R-:W-:Y:S02]  /*3510*/  FADD.FTZ R17, R17, R180 ;  /* 0x000000b411117221 */ /* 0x000fe40000010000 */
[----:B------:R-:W-:Y:S01]  /*3520*/  MUFU.EX2 R235, R235 ;  /* 0x000000eb00eb7308 */ /* 0x000fe20000000800 */
[----:B------:R-:W-:Y:S01]  /*3530*/  FADD.FTZ R3, R2, R3 ;  /* 0x0000000302037221 */ /* 0x000fe20000010000 */
[----:B------:R-:W-:Y:S01]  /*3540*/  HMMA.16816.F32.BF16 R120, R132, R124, RZ ;  /* 0x0000007c8478723c */ /* 0x000fe200000418ff */
[----:B------:R-:W-:-:S04]  /*3550*/  FADD.FTZ R164, R164, R17 ;  /* 0x00000011a4a47221 */ /* 0x000fc80000010000 */
[----:B------:R-:W-:Y:S01]  /*3560*/  FADD.FTZ R233, R233, R164 ;  /* 0x000000a4e9e97221 */ /* 0x000fe20000010000 */
[----:B------:R-:W-:Y:S01]  /*3570*/  MUFU.EX2 R248, R248 ;  /* 0x000000f800f87308 */ /* 0x000fe20000000800 */
[----:B-1----:R-:W-:Y:S01]  /*3580*/  F2FP.BF16.PACK_AB R92, R227, R0 ;  /* 0x00000000e35c723e */ /* 0x002fe200000010ff */
[C---:B------:R-:W-:Y:S01]  /*3590*/  HMMA.16816.F32.BF16 R128, R132.reuse, R172, RZ ;  /* 0x000000ac8480723c */ /* 0x040fe200000418ff */
[----:B------:R-:W-:Y:S02]  /*35a0*/  FADD.FTZ R0, R0, R3 ;  /* 0x0000000300007221 */ /* 0x000fe40000010000 */
[----:B------:R-:W-:Y:S02]  /*35b0*/  LOP3.LUT R43, R43, R92, RZ, 0xc0, !PT ;  /* 0x0000005c2b2b7212 */ /* 0x000fe400078ec0ff */
[----:B------:R-:W-:Y:S01]  /*35c0*/  FADD.FTZ R227, R227, R0 ;  /* 0x00000000e3e37221 */ /* 0x000fe20000010000 */
[----:B------:R-:W-:Y:S02]  /*35d0*/  MUFU.EX2 R195, R195 ;  /* 0x000000c300c37308 */ /* 0x000fe40000000800 */
[C---:B------:R-:W-:Y:S06]  /*35e0*/  HMMA.16816.F32.BF16 R36, R132.reuse, R46, RZ ;  /* 0x0000002e8424723c */ /* 0x040fec00000418ff */
[----:B------:R-:W1:Y:S02]  /*35f0*/  MUFU.EX2 R198, R198 ;  /* 0x000000c600c67308 */ /* 0x000e640000000800 */
[C---:B------:R-:W-:Y:S06]  /*3600*/  HMMA.16816.F32.BF16 R52, R132.reuse, R58, RZ ;  /* 0x0000003a8434723c */ /* 0x040fec00000418ff */
[----:B------:R-:W-:Y:S02]  /*3610*/  MUFU.EX2 R197, R197 ;  /* 0x000000c500c57308 */ /* 0x000fe40000000800 */
[C---:B------:R-:W-:Y:S06]  /*3620*/  HMMA.16816.F32.BF16 R68, R132.reuse, R74, RZ ;  /* 0x0000004a8444723c */ /* 0x040fec00000418ff */
[----:B------:R-:W2:Y:S02]  /*3630*/  MUFU.EX2 R232, R232 ;  /* 0x000000e800e87308 */ /* 0x000ea40000000800 */
[C---:B------:R-:W-:Y:S06]  /*3640*/  HMMA.16816.F32.BF16 R84, R132.reuse, R90, RZ ;  /* 0x0000005a8454723c */ /* 0x040fec00000418ff */
[----:B------:R-:W-:Y:S02]  /*3650*/  MUFU.EX2 R199, R199 ;  /* 0x000000c700c77308 */ /* 0x000fe40000000800 */
[C---:B------:R-:W-:Y:S06]  /*3660*/  HMMA.16816.F32.BF16 R100, R132.reuse, R106, RZ ;  /* 0x0000006a8464723c */ /* 0x040fec00000418ff */
[----:B------:R-:W3:Y:S02]  /*3670*/  MUFU.EX2 R252, R252 ;  /* 0x000000fc00fc7308 */ /* 0x000ee40000000800 */
[C---:B------:R-:W-:Y:S08]  /*3680*/  HMMA.16816.F32.BF16 R112, R132.reuse, R118, RZ ;  /* 0x000000768470723c */ /* 0x040ff000000418ff */
[C---:B------:R-:W-:Y:S08]  /*3690*/  HMMA.16816.F32.BF16 R144, R132.reuse, R126, RZ ;  /* 0x0000007e8490723c */ /* 0x040ff000000418ff */
[----:B------:R-:W-:Y:S08]  /*36a0*/  HMMA.16816.F32.BF16 R132, R132, R174, RZ ;  /* 0x000000ae8484723c */ /* 0x000ff000000418ff */
[----:B------:R-:W-:Y:S07]  /*36b0*/  HMMA.16816.F32.BF16 R160, R136, R44, RZ ;  /* 0x0000002c88a0723c */ /* 0x000fee00000418ff */
[----:B------:R-:W-:Y:S01]  /*36c0*/  SHF.R.U32.HI R45, RZ, 0x10, R94 ;  /* 0x00000010ff2d7819 */ /* 0x000fe2000001165e */
[----:B------:R-:W-:Y:S01]  /*36d0*/  HMMA.16816.F32.BF16 R156, R40, R176, R156 ;  /* 0x000000b0289c723c */ /* 0x000fe2000004189c */
[----:B------:R-:W-:-:S02]  /*36e0*/  LOP3.LUT R44, R94, 0xff, RZ, 0xc0, !PT ;  /* 0x000000ff5e2c7812 */ /* 0x000fc400078ec0ff */
[----:B------:R-:W-:Y:S02]  /*36f0*/  LOP3.LUT R5, R45, 0xff, RZ, 0xc0, !PT ;  /* 0x000000ff2d057812 */ /* 0x000fe400078ec0ff */
[----:B------:R-:W-:Y:S02]  /*3700*/  LOP3.LUT R45, R78, 0xff, RZ, 0xc0, !PT ;  /* 0x000000ff4e2d7812 */ /* 0x000fe400078ec0ff */
[----:B------:R-:W-:Y:S01]  /*3710*/  SHF.R.U32.HI R78, RZ, 0x18, R78 ;  /* 0x00000018ff4e7819 */ /* 0x000fe2000001164e */
[C---:B------:R-:W-:Y:S01]  /*3720*/  HMMA.16816.F32.BF16 R48, R40.reuse, R168, R48 ;  /* 0x000000a82830723c */ /* 0x040fe20000041830 */
[----:B------:R-:W-:Y:S02]  /*3730*/  PRMT R7, R44, 0x5410, R7 ;  /* 0x000054102c077816 */ /* 0x000fe40000000007 */
[----:B------:R-:W-:Y:S02]  /*3740*/  PRMT R63, R5, 0x5410, R6 ;  /* 0x00005410053f7816 */ /* 0x000fe40000000006 */
[----:B------:R-:W-:Y:S01]  /*3750*/  PRMT R45, R45, 0x5410, R60 ;  /* 0x000054102d2d7816 */ /* 0x000fe2000000003c */
[--C-:B------:R-:W-:Y:S01]  /*3760*/  HSET2.LE.AND R6, R7, R4.reuse, PT ;  /* 0x0000000407067233 */ /* 0x100fe20003803000 */
[----:B------:R-:W-:Y:S01]  /*3770*/  PRMT R5, R61, 0x5410, R78 ;  /* 0x000054103d057816 */ /* 0x000fe2000000004e */
[--C-:B------:R-:W-:Y:S01]  /*3780*/  HSET2.LE.AND R7, R63, R4.reuse, PT ;  /* 0x000000043f077233 */ /* 0x100fe20003803000 */
[----:B-1----:R-:W-:Y:S01]  /*3790*/  F2FP.BF16.PACK_AB R61, R198, R195 ;  /* 0x000000c3c63d723e */ /* 0x002fe200000010ff */
[--C-:B------:R-:W-:Y:S01]  /*37a0*/  HSET2.LE.AND R44, R45, R4.reuse, PT ;  /* 0x000000042d2c7233 */ /* 0x100fe20003803000 */
[----:B--2---:R-:W-:Y:S01]  /*37b0*/  F2FP.BF16.PACK_AB R45, R232, R197 ;  /* 0x000000c5e82d723e */ /* 0x004fe200000010ff */
[----:B------:R-:W-:Y:S01]  /*37c0*/  HSET2.LE.AND R5, R5, R4, PT ;  /* 0x0000000405057233 */ /* 0x000fe20003803000 */
[----:B------:R-:W-:Y:S01]  /*37d0*/  F2FP.BF16.PACK_AB R4, R248, R235 ;  /* 0x000000ebf804723e */ /* 0x000fe200000010ff */
[C---:B----4-:R-:W-:Y:S01]  /*37e0*/  HMMA.16816.F32.BF16 R64, R40.reuse, R32, R64 ;  /* 0x000000202840723c */ /* 0x050fe20000041840 */
[----:B---3--:R-:W-:Y:S01]  /*37f0*/  F2FP.BF16.PACK_AB R60, R252, R199 ;  /* 0x000000c7fc3c723e */ /* 0x008fe200000010ff */
[----:B------:R-:W-:Y:S01]  /*3800*/  FADD.FTZ R195, R195, R194 ;  /* 0x000000c2c3c37221 */ /* 0x000fe20000010000 */
[----:B------:R-:W-:Y:S01]  /*3810*/  LOP3.LUT R7, R7, R4, RZ, 0xc0, !PT ;  /* 0x0000000407077212 */ /* 0x000fe200078ec0ff */
[----:B------:R-:W-:Y:S01]  /*3820*/  FADD.FTZ R199, R199, R186 ;  /* 0x000000bac7c77221 */ /* 0x000fe20000010000 */
[----:B------:R-:W-:Y:S01]  /*3830*/  LOP3.LUT R6, R6, R45, RZ, 0xc0, !PT ;  /* 0x0000002d06067212 */ /* 0x000fe200078ec0ff */
[----:B------:R-:W-:Y:S01]  /*3840*/  FADD.FTZ R198, R198, R195 ;  /* 0x000000c3c6c67221 */ /* 0x000fe20000010000 */
[----:B------:R-:W-:Y:S01]  /*3850*/  LOP3.LUT R4, R44, R61, RZ, 0xc0, !PT ;  /* 0x0000003d2c047212 */ /* 0x000fe200078ec0ff */
[----:B------:R-:W-:Y:S01]  /*3860*/  HMMA.16816.F32.BF16 R80, R40, R28, R80 ;  /* 0x0000001c2850723c */ /* 0x000fe20000041850 */
[----:B------:R-:W-:Y:S01]  /*3870*/  LOP3.LUT R5, R5, R60, RZ, 0xc0, !PT ;  /* 0x0000003c05057212 */ /* 0x000fe200078ec0ff */
[----:B------:R-:W-:-:S02]  /*3880*/  FADD.FTZ R252, R252, R199 ;  /* 0x000000c7fcfc7221 */ /* 0x000fc40000010000 */
[----:B------:R-:W-:-:S04]  /*3890*/  FADD.FTZ R197, R197, R198 ;  /* 0x000000c6c5c57221 */ /* 0x000fc80000010000 */
[C---:B------:R-:W-:Y:S08]  /*38a0*/  HMMA.16816.F32.BF16 R96, R40.reuse, R24, R96 ;  /* 0x000000182860723c */ /* 0x040ff00000041860 */
[C---:B-----5:R-:W-:Y:S08]  /*38b0*/  HMMA.16816.F32.BF16 R152, R40.reuse, R20, R152 ;  /* 0x000000142898723c */ /* 0x060ff00000041898 */
        /* <DEDUP_REMOVED lines=40> */
[----:B------:R-:W-:Y:S07]  /*3b40*/  HMMA.16816.F32.BF16 R136, R4, R10, R136 ;  /* 0x0000000a0488723c */ /* 0x000fee0000041888 */
[----:B------:R-:W-:-:S02]  /*3b50*/  FADD.FTZ R5, R235, R252 ;  /* 0x000000fceb057221 */ /* 0x000fc40000010000 */
[----:B------:R-:W-:Y:S02]  /*3b60*/  FADD.FTZ R235, R232, R197 ;  /* 0x000000c5e8eb7221 */ /* 0x000fe40000010000 */
[----:B------:R-:W-:Y:S01]  /*3b70*/  FADD.FTZ R232, R248, R5 ;  /* 0x00000005f8e87221 */ /* 0x000fe20000010000 */
[----:B------:R-:W-:Y:S05]  /*3b80*/  @!P0 BRA `(.L_x_853) ;  /* 0x0000946000008947 */ /* 0x000fea0003800000 */
[----:B------:R-:W-:-:S04]  /*3b90*/  DEPBAR.LE SB0, 0x0 ;  /* 0x000080000000791a */ /* 0x000fc80000000000 */
[----:B------:R-:W-:Y:S01]  /*3ba0*/  IMAD.U32 R5, RZ, RZ, UR24 ;  /* 0x00000018ff057e24 */ /* 0x000fe2000f8e00ff */
[----:B------:R-:W-:Y:S01]  /*3bb0*/  USHF.L.U32 UR28, UR4, 0x6, URZ ;  /* 0x00000006041c7899 */ /* 0x000fe2000800063f */
[----:B------:R-:W-:Y:S01]  /*3bc0*/  IMAD.U32 R0, RZ, RZ, UR24 ;  /* 0x00000018ff007e24 */ /* 0x000fe2000f8e00ff */
[----:B------:R-:W-:Y:S01]  /*3bd0*/  UMOV UR30, 0x6 ;  /* 0x00000006001e7882 */ /* 0x000fe20000000000 */
[----:B------:R-:W-:Y:S01]  /*3be0*/  IMAD.U32 R3, RZ, RZ, UR5 ;  /* 0x00000005ff037e24 */ /* 0x000fe2000f8e00ff */
[----:B------:R-:W-:Y:S01]  /*3bf0*/  ULDC UR29, c[0x0][0x1a4] ;  /* 0x00006900001d7ab9 */ /* 0x000fe20000000800 */
[----:B------:R-:W-:Y:S01]  /*3c00*/  BAR.SYNC.DEFER_BLOCKING 0x0 ;  /* 0x0000000000007b1d */ /* 0x000fe20000010000 */
[----:B------:R-:W-:Y:S01]  /*3c10*/  LEA R248, P0, R5, R246, 0x1 ;  /* 0x000000f605f87211 */ /* 0x000fe200078008ff */
[----:B------:R-:W-:Y:S01]  /*3c20*/  USHF.L.U64.HI UR29, UR4, UR30, UR29 ;  /* 0x0000001e041d7299 */ /* 0x000fe2000801021d */
[----:B------:R-:W-:Y:S01]  /*3c30*/  IADD3 R2, P1, R246, -UR28, RZ ;  /* 0x8000001cf6027c10 */ /* 0x000fe2000ff3e0ff */
[----:B------:R-:W-:Y:S01]  /*3c40*/  UISETP.NE.AND UP0, UPT, UR25, 0x2, UPT ;  /* 0x000000021900788c */ /* 0x000fe2000bf05270 */
[----:B------:R-:W-:-:S02]  /*3c50*/  LEA.HI.X R0, R0, R247, R3, 0x1, P0 ;  /* 0x000000f700007211 */ /* 0x000fc400000f0c03 */
[----:B------:R-:W-:Y:S02]  /*3c60*/  IADD3 R248, P0, R248, -UR28, RZ ;  /* 0x8000001cf8f87c10 */ /* 0x000fe4000ff1e0ff */
[----:B------:R-:W-:Y:S02]  /*3c70*/  IADD3.X R3, R247, ~UR29, RZ, P1, !PT ;  /* 0x8000001df7037c10 */ /* 0x000fe40008ffe4ff */
[----:B------:R-:W-:Y:S01]  /*3c80*/  IADD3.X R249, R0, ~UR29, RZ, P0, !PT ;  /* 0x8000001d00f97c10 */ /* 0x000fe200087fe4ff */
[----:B------:R-:W-:-:S06]  /*3c90*/  UIADD3 UR29, UR25, -0x2, URZ ;  /* 0xfffffffe191d7890 */ /* 0x000fcc000fffe03f */
[----:B------:R-:W-:-:S04]  /*3ca0*/  IMAD.U32 R0, RZ, RZ, UR29 ;  /* 0x0000001dff007e24 */ /* 0x000fc8000f8e00ff */
[----:B------:R-:W-:Y:S01]  /*3cb0*/  IMAD R0, R0, 0x20, R241 ;  /* 0x0000002000007824 */ /* 0x000fe200078e02f1 */
[----:B------:R-:W-:Y:S01]  /*3cc0*/  @!PT LDS RZ, [RZ] ;  /* 0x00000000fffff984 */ /* 0x000fe20000000800 */
[----:B------:R-:W-:Y:S01]  /*3cd0*/  @!PT LDS RZ, [RZ] ;  /* 0x00000000fffff984 */ /* 0x000fe20000000800 */
[----:B------:R-:W-:Y:S01]  /*3ce0*/  @!PT LDS RZ, [RZ] ;  /* 0x00000000fffff984 */ /* 0x000fe20000000800 */
[----:B------:R1:W-:Y:S04]  /*3cf0*/  LDGSTS.E.BYPASS.LTC128B.128 [R219+0xa000], [R2.64] ;  /* 0x0a00000002db7fae */ /* 0x0003e8000b901d56 */
[----:B------:R1:W-:Y:S04]  /*3d00*/  LDGSTS.E.BYPASS.LTC128B.128 [R219+0xb000], [R2.64+0x80] ;  /* 0x0b00008002db7fae */ /* 0x0003e8000b901d56 */
[----:B------:R2:W-:Y:S04]  /*3d10*/  LDGSTS.E.BYPASS.LTC128B.128 [R219+0xa800], [R248.64] ;  /* 0x0a800000f8db7fae */ /* 0x0005e8000b901d56 */
[----:B------:R2:W-:Y:S04]  /*3d20*/  LDGSTS.E.BYPASS.LTC128B.128 [R219+0xb800], [R248.64+0x80] ;  /* 0x0b800080f8db7fae */ /* 0x0005e8000b901d56 */
[----:B------:R-:W-:Y:S04]  /*3d30*/  LDSM.16.M88.4 R180, [R217] ;  /* 0x00000000d9b4783b */ /* 0x000fe80000000200 */
[----:B------:R-:W3:Y:S04]  /*3d40*/  LDSM.16.M88.4 R4, [R218+0x2000] ;  /* 0x00200000da04783b */ /* 0x000ee80000000200 */
[----:B------:R-:W4:Y:S04]  /*3d50*/  LDSM.16.M88.4 R32, [R217+0x800] ;  /* 0x00080000d920783b */ /* 0x000f280000000200 */
[----:B------:R-:W5:Y:S01]  /*3d60*/  LDSM.16.M88.4 R172, [R218] ;  /* 0x00000000daac783b */ /* 0x000f620000000200 */
[----:B-1----:R-:W-:-:S03]  /*3d70*/  IADD3 R2, R0, 0x1, RZ ;  /* 0x0000000100027810 */ /* 0x002fc60007ffe0ff */
[----:B------:R-:W-:Y:S01]  /*3d80*/  LDSM.16.M88.4 R192, [R215] ;  /* 0x00000000d7c0783b */ /* 0x000fe20000000200 */
[----:B------:R-:W-:Y:S02]  /*3d90*/  IADD3 R3, R0, 0x8, RZ ;  /* 0x0000000800037810 */ /* 0x000fe40007ffe0ff */
[C---:B------:R-:W-:Y:S01]  /*3da0*/  ISETP.GE.AND P5, PT, R2.reuse, R240, PT ;  /* 0x000000f00200720c */ /* 0x040fe20003fa6270 */
[----:B------:R-:W1:Y:S01]  /*3db0*/  LDSM.16.M88.4 R24, [R216+0x2000] ;  /* 0x00200000d818783b */ /* 0x000e620000000200 */
[C---:B------:R-:W-:Y:S02]  /*3dc0*/  ISETP.GE.AND P1, PT, R2.reuse, R239, PT ;  /* 0x000000ef0200720c */ /* 0x040fe40003f26270 */
[C---:B------:R-:W-:Y:S01]  /*3dd0*/  ISETP.GE.AND P2, PT, R2.reuse, R237, PT ;  /* 0x000000ed0200720c */ /* 0x040fe20003f46270 */
[----:B------:R-:W1:Y:S01]  /*3de0*/  LDSM.16.M88.4 R188, [R207] ;  /* 0x00000000cfbc783b */ /* 0x000e620000000200 */
[----:B------:R-:W-:Y:S02]  /*3df0*/  ISETP.GE.AND P0, PT, R2, R234, PT ;  /* 0x000000ea0200720c */ /* 0x000fe40003f06270 */
[----:B------:R-:W-:Y:S01]  /*3e00*/  IADD3 R2, R0, 0x9, RZ ;  /* 0x0000000900027810 */ /* 0x000fe20007ffe0ff */
[----:B------:R-:W1:Y:S01]  /*3e10*/  LDSM.16.M88.4 R28, [R216] ;  /* 0x00000000d81c783b */ /* 0x000e620000000200 */
[----:B------:R-:W-:-:S02]  /*3e20*/  ISETP.GE.AND P6, PT, R3, R240, PT ;  /* 0x000000f00300720c */ /* 0x000fc40003fc6270 */
[C---:B------:R-:W-:Y:S01]  /*3e30*/  ISETP.GE.AND P3, PT, R3.reuse, R239, PT ;  /* 0x000000ef0300720c */ /* 0x040fe20003f66270 */
[----:B------:R-:W-:Y:S01]  /*3e40*/  LDSM.16.M88.4 R168, [R213] ;  /* 0x00000000d5a8783b */ /* 0x000fe20000000200 */
[----:B------:R-:W-:-:S03]  /*3e50*/  ISETP.GE.AND P4, PT, R3, R237, PT ;  /* 0x000000ed0300720c */ /* 0x000fc60003f86270 */
[----:B------:R-:W-:Y:S04]  /*3e60*/  LDSM.16.M88.4 R196, [R216+0x4000] ;  /* 0x00400000d8c4783b */ /* 0x000fe80000000200 */
[----:B------:R-:W0:Y:S01]  /*3e70*/  LDGDEPBAR ;  /* 0x00000000000079af */ /* 0x000e220000000000 */
[C---:B---3--:R-:W-:Y:S08]  /*3e80*/  HMMA.16816.F32.BF16 R20, R4.reuse, R180, RZ ;  /* 0x000000b40414723c */ /* 0x048ff000000418ff */
[C---:B----4-:R-:W-:Y:S08]  /*3e90*/  HMMA.16816.F32.BF16 R8, R4.reuse, R32, RZ ;  /* 0x000000200408723c */ /* 0x050ff000000418ff */
[C---:B------:R-:W-:Y:S08]  /*3ea0*/  HMMA.16816.F32.BF16 R12, R4.reuse, R182, RZ ;  /* 0x000000b6040c723c */ /* 0x040ff000000418ff */
[----:B------:R-:W-:Y:S08]  /*3eb0*/  HMMA.16816.F32.BF16 R4, R4, R34, RZ ;  /* 0x000000220404723c */ /* 0x000ff000000418ff */
[C---:B-----5:R-:W-:Y:S08]  /*3ec0*/  HMMA.16816.F32.BF16 R184, R172.reuse, R180, RZ ;  /* 0x000000b4acb8723c */ /* 0x060ff000000418ff */
[C---:B------:R-:W-:Y:S08]  /*3ed0*/  HMMA.16816.F32.BF16 R180, R172.reuse, R182, RZ ;  /* 0x000000b6acb4723c */ /* 0x040ff000000418ff */
[C---:B------:R-:W-:Y:S08]  /*3ee0*/  HMMA.16816.F32.BF16 R176, R172.reuse, R32, RZ ;  /* 0x00000020acb0723c */ /* 0x040ff000000418ff */
[----:B------:R-:W-:Y:S01]  /*3ef0*/  HMMA.16816.F32.BF16 R172, R172, R34, RZ ;  /* 0x00000022acac723c */ /* 0x000fe200000418ff */
[----:B------:R-:W-:Y:S07]  /*3f00*/  LDSM.16.M88.4 R32, [R213+0x800] ;  /* 0x00080000d520783b */ /* 0x000fee0000000200 */
[C---:B-1----:R-:W-:Y:S08]  /*3f10*/  HMMA.16816.F32.BF16 R20, R24.reuse, R192, R20 ;  /* 0x000000c01814723c */ /* 0x042ff00000041814 */
[C---:B------:R-:W-:Y:S08]  /*3f20*/  HMMA.16816.F32.BF16 R8, R24.reuse, R188, R8 ;  /* 0x000000bc1808723c */ /* 0x040ff00000041808 */
[C---:B------:R-:W-:Y:S08]  /*3f30*/  HMMA.16816.F32.BF16 R12, R24.reuse, R194, R12 ;  /* 0x000000c2180c723c */ /* 0x040ff0000004180c */
[----:B------:R-:W-:Y:S01]  /*3f40*/  HMMA.16816.F32.BF16 R4, R24, R190, R4 ;  /* 0x000000be1804723c */ /* 0x000fe20000041804 */
[----:B------:R-:W1:Y:S07]  /*3f50*/  LDSM.16.M88.4 R24, [R214+0x2000] ;  /* 0x00200000d618783b */ /* 0x000e6e0000000200 */
[C---:B------:R-:W-:Y:S08]  /*3f60*/  HMMA.16816.F32.BF16 R184, R28.reuse, R192, R184 ;  /* 0x000000c01cb8723c */ /* 0x040ff000000418b8 */
[C---:B------:R-:W-:Y:S08]  /*3f70*/  HMMA.16816.F32.BF16 R176, R28.reuse, R188, R176 ;  /* 0x000000bc1cb0723c */ /* 0x040ff000000418b0 */
[C---:B------:R-:W-:Y:S01]  /*3f80*/  HMMA.16816.F32.BF16 R180, R28.reuse, R194, R180 ;  /* 0x000000c21cb4723c */ /* 0x040fe200000418b4 */
[----:B------:R-:W-:Y:S07]  /*3f90*/  LDSM.16.M88.4 R192, [R206] ;  /* 0x00000000cec0783b */ /* 0x000fee0000000200 */
[----:B------:R-:W-:Y:S01]  /*3fa0*/  HMMA.16816.F32.BF16 R172, R28, R190, R172 ;  /* 0x000000be1cac723c */ /* 0x000fe200000418ac */
[----:B------:R-:W3:Y:S04]  /*3fb0*/  LDSM.16.M88.4 R28, [R214] ;  /* 0x00000000d61c783b */ /* 0x000ee80000000200 */
[----:B------:R-:W-:Y:S03]  /*3fc0*/  LDSM.16.M88.4 R188, [R206+0x800] ;  /* 0x00080000cebc783b */ /* 0x000fe60000000200 */
[C---:B-1----:R-:W-:Y:S08]  /*3fd0*/  HMMA.16816.F32.BF16 R20, R24.reuse, R168, R20 ;  /* 0x000000a81814723c */ /* 0x042ff00000041814 */
[C---:B------:R-:W-:Y:S08]  /*3fe0*/  HMMA.16816.F32.BF16 R8, R24.reuse, R32, R8 ;  /* 0x000000201808723c */ /* 0x040ff00000041808 */
[C---:B------:R-:W-:Y:S08]  /*3ff0*/  HMMA.16816.F32.BF16 R12, R24.reuse, R170, R12 ;  /* 0x000000aa180c723c */ /* 0x040ff0000004180c */
[----:B------:R-:W-:Y:S01]  /*4000*/  HMMA.16816.F32.BF16 R4, R24, R34, R4 ;  /* 0x000000221804723c */ /* 0x000fe20000041804 */
[----:B------:R-:W1:Y:S07]  /*4010*/  LDSM.16.M88.4 R24, [R212+0x2000] ;  /* 0x00200000d418783b */ /* 0x000e6e0000000200 */
[C---:B---3--:R-:W-:Y:S08]  /*4020*/  HMMA.16816.F32.BF16 R184, R28.reuse, R168, R184 ;  /* 0x000000a81cb8723c */ /* 0x048ff000000418b8 */
[C---:B------:R-:W-:Y:S01]  /*4030*/  HMMA.16816.F32.BF16 R180, R28.reuse, R170, R180 ;  /* 0x000000aa1cb4723c */ /* 0x040fe200000418b4 */
[----:B------:R-:W-:Y:S07]  /*4040*/  LDSM.16.M88.4 R168, [R217+0x1000] ;  /* 0x00100000d9a8783b */ /* 0x000fee0000000200 */
[C---:B------:R-:W-:Y:S08]  /*4050*/  HMMA.16816.F32.BF16 R176, R28.reuse, R32, R176 ;  /* 0x000000201cb0723c */ /* 0x040ff000000418b0 */
        /* <DEDUP_REMOVED lines=10> */
[----:B------:R-:W-:Y:S07]  /*4100*/  LDSM.16.M88.4 R192, [R205] ;  /* 0x00000000cdc0783b */ /* 0x000fee0000000200 */
[C---:B------:R-:W-:Y:S08]  /*4110*/  HMMA.16816.F32.BF16 R176, R28.reuse, R188, R176 ;  /* 0x000000bc1cb0723c */ /* 0x040ff000000418b0 */
[----:B------:R-:W-:Y:S01]  /*4120*/  HMMA.16816.F32.BF16 R172, R28, R190, R172 ;  /* 0x000000be1cac723c */ /* 0x000fe200000418ac */
[----:B------:R-:W3:Y:S04]  /*4130*/  LDSM.16.M88.4 R28, [R218+0x4000] ;  /* 0x00400000da1c783b */ /* 0x000ee80000000200 */
[----:B------:R-:W-:Y:S03]  /*4140*/  LDSM.16.M88.4 R188, [R204] ;  /* 0x00000000ccbc783b */ /* 0x000fe60000000200 */
        /* <DEDUP_REMOVED lines=10> */
[----:B------:R-:W-:Y:S04]  /*41f0*/  LDSM.16.M88.4 R32, [R214+0x6000] ;  /* 0x00600000d620783b */ /* 0x000fe80000000200 */
[----:B------:R-:W3:Y:S03]  /*4200*/  LDSM.16.M88.4 R28, [R213+0x1000] ;  /* 0x00100000d51c783b */ /* 0x000ee60000000200 */
[-C--:B------:R-:W-:Y:S08]  /*4210*/  HMMA.16816.F32.BF16 R184, R196, R192.reuse, R184 ;  /* 0x000000c0c4b8723c */ /* 0x080ff000000418b8 */
[C---:B-1----:R-:W-:Y:S08]  /*4220*/  HMMA.16816.F32.BF16 R20, R24.reuse, R192, R20 ;  /* 0x000000c01814723c */ /* 0x042ff00000041814 */
[C---:B------:R-:W-:Y:S08]  /*4230*/  HMMA.16816.F32.BF16 R12, R24.reuse, R194, R12 ;  /* 0x000000c2180c723c */ /* 0x040ff0000004180c */
[C---:B------:R-:W-:Y:S08]  /*4240*/  HMMA.16816.F32.BF16 R8, R24.reuse, R188, R8 ;  /* 0x000000bc1808723c */ /* 0x040ff00000041808 */
[----:B------:R-:W-:Y:S01]  /*4250*/  HMMA.16816.F32.BF16 R4, R24, R190, R4 ;  /* 0x000000be1804723c */ /* 0x000fe20000041804 */
[----:B------:R-:W1:Y:S07]  /*4260*/  LDSM.16.M88.4 R24, [R213+0x1800] ;  /* 0x00180000d518783b */ /* 0x000e6e0000000200 */
[C---:B------:R-:W-:Y:S01]  /*4270*/  HMMA.16816.F32.BF16 R180, R196.reuse, R194, R180 ;  /* 0x000000c2c4b4723c */ /* 0x040fe200000418b4 */
[----:B------:R-:W-:Y:S07]  /*4280*/  LDSM.16.M88.4 R192, [R206+0x1800] ;  /* 0x00180000cec0783b */ /* 0x000fee0000000200 */
[C---:B------:R-:W-:Y:S08]  /*4290*/  HMMA.16816.F32.BF16 R176, R196.reuse, R188, R176 ;  /* 0x000000bcc4b0723c */ /* 0x040ff000000418b0 */
[----:B------:R-:W-:Y:S01]  /*42a0*/  HMMA.16816.F32.BF16 R172, R196, R190, R172 ;  /* 0x000000bec4ac723c */ /* 0x000fe200000418ac */
[----:B------:R-:W4:Y:S07]  /*42b0*/  LDSM.16.M88.4 R188, [R212+0x6000] ;  /* 0x00600000d4bc783b */ /* 0x000f2e0000000200 */
[C---:B---3--:R-:W-:Y:S08]  /*42c0*/  HMMA.16816.F32.BF16 R20, R32.reuse, R28, R20 ;  /* 0x0000001c2014723c */ /* 0x048ff00000041814 */
[C---:B------:R-:W-:Y:S08]  /*42d0*/  HMMA.16816.F32.BF16 R12, R32.reuse, R30, R12 ;  /* 0x0000001e200c723c */ /* 0x040ff0000004180c */
[C---:B-1----:R-:W-:Y:S08]  /*42e0*/  HMMA.16816.F32.BF16 R8, R32.reuse, R24, R8 ;  /* 0x000000182008723c */ /* 0x042ff00000041808 */
[----:B------:R-:W-:Y:S01]  /*42f0*/  HMMA.16816.F32.BF16 R4, R32, R26, R4 ;  /* 0x0000001a2004723c */ /* 0x000fe20000041804 */
[----:B------:R-:W1:Y:S07]  /*4300*/  LDSM.16.M88.4 R32, [R206+0x1000] ;  /* 0x00100000ce20783b */ /* 0x000e6e0000000200 */
[C---:B------:R-:W-:Y:S08]  /*4310*/  HMMA.16816.F32.BF16 R184, R168.reuse, R28, R184 ;  /* 0x0000001ca8b8723c */ /* 0x040ff000000418b8 */
[----:B------:R-:W-:Y:S01]  /*4320*/  HMMA.16816.F32.BF16 R180, R168, R30, R180 ;  /* 0x0000001ea8b4723c */ /* 0x000fe200000418b4 */
[----:B------:R-:W3:Y:S01]  /*4330*/  LDSM.16.M88.4 R28, [R212+0x4000] ;  /* 0x00400000d41c783b */ /* 0x000ee20000000200 */
[----:B------:R-:W-:-:S06]  /*4340*/  DEPBAR.LE SB0, 0x0 ;  /* 0x000080000000791a */ /* 0x000fcc0000000000 */
[----:B------:R-:W-:Y:S08]  /*4350*/  HMMA.16816.F32.BF16 R176, R168, R24, R176 ;  /* 0x00000018a8b0723c */ /* 0x000ff000000418b0 */
[----:B----4-:R-:W-:Y:S08]  /*4360*/  HMMA.16816.F32.BF16 R8, R188, R192, R8 ;  /* 0x000000c0bc08723c */ /* 0x010ff00000041808 */
[----:B------:R-:W-:Y:S08]  /*4370*/  HMMA.16816.F32.BF16 R172, R168, R26, R172 ;  /* 0x0000001aa8ac723c */ /* 0x000ff000000418ac */
[C---:B-1----:R-:W-:Y:S08]  /*4380*/  HMMA.16816.F32.BF16 R20, R188.reuse, R32, R20 ;  /* 0x00000020bc14723c */ /* 0x042ff00000041814 */
[-C--:B------:R-:W-:Y:S08]  /*4390*/  HMMA.16816.F32.BF16 R12, R188, R34.reuse, R12 ;  /* 0x00000022bc0c723c */ /* 0x080ff0000004180c */
[C---:B---3--:R-:W-:Y:S08]  /*43a0*/  HMMA.16816.F32.BF16 R180, R28.reuse, R34, R180 ;  /* 0x000000221cb4723c */ /* 0x048ff000000418b4 */
[----:B------:R-:W-:Y:S01]  /*43b0*/  HMMA.16816.F32.BF16 R176, R28, R192, R176 ;  /* 0x000000c01cb0723c */ /* 0x000fe200000418b0 */
[----:B------:R-:W-:-:S02]  /*43c0*/  FSEL R23, R23, -INF , !P0 ;  /* 0xff80000017177808 */ /* 0x000fc40004000000 */
[----:B------:R-:W-:Y:S02]  /*43d0*/  ISETP.GE.AND P0, PT, R2, R240, PT ;  /* 0x000000f00200720c */ /* 0x000fe40003f06270 */
[----:B------:R-:W-:Y:S02]  /*43e0*/  FSEL R21, R21, -INF , !P2 ;  /* 0xff80000015157808 */ /* 0x000fe40005000000 */
[----:B------:R-:W-:Y:S01]  /*43f0*/  ISETP.GE.AND P2, PT, R3, R234, PT ;  /* 0x000000ea0300720c */ /* 0x000fe20003f46270 */
[----:B------:R-:W-:Y:S01]  /*4400*/  HMMA.16816.F32.BF16 R184, R28, R32, R184 ;  /* 0x000000201cb8723c */ /* 0x000fe200000418b8 */
[----:B------:R-:W-:Y:S02]  /*4410*/  IADD3 R3, R0, 0x10, RZ ;  /* 0x0000001000037810 */ /* 0x000fe40007ffe0ff */
[----:B------:R-:W-:Y:S02]  /*4420*/  FSEL R17, R14, -INF , !P2 ;  /* 0xff8000000e117808 */ /* 0x000fe40005000000 */
[----:B------:R-:W-:-:S02]  /*4430*/  ISETP.GE.AND P2, PT, R3, R239, PT ;  /* 0x000000ef0300720c */ /* 0x000fc40003f46270 */
[----:B------:R-:W-:Y:S01]  /*4440*/  FSEL R12, R12, -INF , !P4 ;  /* 0xff8000000c0c7808 */ /* 0x000fe20006000000 */
[-C--:B------:R-:W-:Y:S01]  /*4450*/  HMMA.16816.F32.BF16 R4, R188, R194.reuse, R4 ;  /* 0x000000c2bc04723c */ /* 0x080fe20000041804 */
[----:B------:R-:W-:Y:S02]  /*4460*/  FSEL R180, R180, -INF , !P6 ;  /* 0xff800000b4b47808 */ /* 0x000fe40007000000 */
[----:B------:R-:W-:Y:S02]  /*4470*/  FSEL R182, R182, -INF , !P3 ;  /* 0xff800000b6b67808 */ /* 0x000fe40005800000 */
[----:B------:R-:W-:Y:S01]  /*4480*/  FSEL R181, R181, -INF , !P0 ;  /* 0xff800000b5b57808 */ /* 0x000fe20004000000 */
[----:B------:R-:W-:Y:S01]  /*4490*/  BAR.SYNC.DEFER_BLOCKING 0x0 ;  /* 0x0000000000007b1d */ /* 0x000fe20000010000 */
[C---:B------:R-:W-:Y:S01]  /*44a0*/  ISETP.GE.AND P6, PT, R2.reuse, R239, PT ;  /* 0x000000ef0200720c */ /* 0x040fe20003fc6270 */
[----:B------:R-:W-:Y:S01]  /*44b0*/  HMMA.16816.F32.BF16 R172, R28, R194, R172 ;  /* 0x000000c21cac723c */ /* 0x000fe200000418ac */
[----:B------:R-:W-:-:S02]  /*44c0*/  ISETP.GE.AND P3, PT, R2, R237, PT ;  /* 0x000000ed0200720c */ /* 0x000fc40003f66270 */
[----:B------:R-:W-:Y:S02]  /*44d0*/  ISETP.GE.AND P0, PT, R2, R234, PT ;  /* 0x000000ea0200720c */ /* 0x000fe40003f06270 */
[----:B------:R-:W-:Y:S02]  /*44e0*/  IADD3 R2, R0, 0x11, RZ ;  /* 0x0000001100027810 */ /* 0x000fe40007ffe0ff */
[----:B------:R-:W-:Y:S02]  /*44f0*/  FSEL R15, R15, -INF , !P0 ;  /* 0xff8000000f0f7808 */ /* 0x000fe40004000000 */
[----:B------:R-:W-:Y:S02]  /*4500*/  ISETP.GE.AND P0, PT, R2, R240, PT ;  /* 0x000000f00200720c */ /* 0x000fe40003f06270 */
[----:B------:R-:W-:Y:S02]  /*4510*/  FSEL R183, R183, -INF , !P6 ;  /* 0xff800000b7b77808 */ /* 0x000fe40007000000 */
[----:B------:R-:W-:-:S02]  /*4520*/  FSEL R34, R177, -INF , !P0 ;  /* 0xff800000b1227808 */ /* 0x000fc40004000000 */
[----:B------:R-:W-:Y:S02]  /*4530*/  ISETP.GE.AND P0, PT, R2, R234, PT ;  /* 0x000000ea0200720c */ /* 0x000fe40003f06270 */
[----:B------:R-:W-:Y:S02]  /*4540*/  FSEL R33, R178, -INF , !P2 ;  /* 0xff800000b2217808 */ /* 0x000fe40005000000 */
[----:B------:R-:W-:Y:S02]  /*4550*/  FSEL R191, R11, -INF , !P0 ;  /* 0xff8000000bbf7808 */ /* 0x000fe40004000000 */
[-C--:B------:R-:W-:Y:S02]  /*4560*/  ISETP.GE.AND P0, PT, R0, R240.reuse, PT ;  /* 0x000000f00000720c */ /* 0x080fe40003f06270 */
[----:B------:R-:W-:Y:S02]  /*4570*/  ISETP.GE.AND P6, PT, R3, R240, PT ;  /* 0x000000f00300720c */ /* 0x000fe40003fc6270 */
[----:B------:R-:W-:-:S02]  /*4580*/  ISETP.GE.AND P2, PT, R2, R237, PT ;  /* 0x000000ed0200720c */ /* 0x000fc40003f46270 */
[----:B------:R-:W-:Y:S02]  /*4590*/  FSEL R184, R184, -INF , !P0 ;  /* 0xff800000b8b87808 */ /* 0x000fe40004000000 */
[----:B------:R-:W-:Y:S02]  /*45a0*/  ISETP.GE.AND P0, PT, R0, R234, PT ;  /* 0x000000ea0000720c */ /* 0x000fe40003f06270 */
[----:B------:R-:W-:Y:S02]  /*45b0*/  FSEL R13, R13, -INF , !P3 ;  /* 0xff8000000d0d7808 */ /* 0x000fe40005800000 */
[----:B------:R-:W-:Y:S02]  /*45c0*/  FSEL R32, R176, -INF , !P6 ;  /* 0xff800000b0207808 */ /* 0x000fe40007000000 */
[----:B------:R-:W-:Y:S02]  /*45d0*/  FSEL R190, R9, -INF , !P2 ;  /* 0xff80000009be7808 */ /* 0x000fe40005000000 */
[----:B------:R-:W-:-:S02]  /*45e0*/  ISETP.GE.AND P4, PT, R3, R237, PT ;  /* 0x000000ed0300720c */ /* 0x000fc40003f86270 */
[----:B------:R-:W-:Y:S02]  /*45f0*/  ISETP.GE.AND P3, PT, R3, R234, PT ;  /* 0x000000ea0300720c */ /* 0x000fe40003f66270 */
[----:B------:R-:W-:Y:S02]  /*4600*/  ISETP.GE.AND P6, PT, R2, R239, PT ;  /* 0x000000ef0200720c */ /* 0x000fe40003fc6270 */
[----:B------:R-:W-:Y:S02]  /*4610*/  FSEL R9, R22, -INF , !P0 ;  /* 0xff80000016097808 */ /* 0x000fe40004000000 */
[----:B------:R-:W-:Y:S02]  /*4620*/  IADD3 R2, R0, 0x18, RZ ;  /* 0x0000001800027810 */ /* 0x000fe40007ffe0ff */
[----:B------:R-:W-:Y:S02]  /*4630*/  PLOP3.LUT P0, PT, PT, PT, UP0, 0x80, 0x0 ;  /* 0x000000000000781c */ /* 0x000fe40003f0f008 */
[----:B------:R-:W-:-:S02]  /*4640*/  FSEL R35, R179, -INF , !P6 ;  /* 0xff800000b3237808 */ /* 0x000fc40007000000 */
[----:B------:R-:W-:Y:S02]  /*4650*/  FSEL R164, R8, -INF , !P4 ;  /* 0xff80000008a47808 */ /* 0x000fe40006000000 */
[----:B------:R-:W-:Y:S02]  /*4660*/  FSEL R189, R10, -INF , !P3 ;  /* 0xff8000000abd7808 */ /* 0x000fe40005800000 */
[C---:B------:R-:W-:Y:S02]  /*4670*/  ISETP.GE.AND P6, PT, R2.reuse, R240, PT ;  /* 0x000000f00200720c */ /* 0x040fe40003fc6270 */
[C---:B------:R-:W-:Y:S02]  /*4680*/  ISETP.GE.AND P4, PT, R2.reuse, R239, PT ;  /* 0x000000ef0200720c */ /* 0x040fe40003f86270 */
[C---:B------:R-:W-:Y:S02]  /*4690*/  ISETP.GE.AND P3, PT, R2.reuse, R237, PT ;  /* 0x000000ed0200720c */ /* 0x040fe40003f66270 */
[----:B------:R-:W-:-:S02]  /*46a0*/  ISETP.GE.AND P2, PT, R2, R234, PT ;  /* 0x000000ea0200720c */ /* 0x000fc40003f46270 */
[----:B------:R-:W-:Y:S02]  /*46b0*/  FSEL R185, R185, -INF , !P5 ;  /* 0xff800000b9b97808 */ /* 0x000fe40006800000 */
[----:B------:R-:W-:Y:S02]  /*46c0*/  FSEL R2, R187, -INF , !P1 ;  /* 0xff800000bb027808 */ /* 0x000fe40004800000 */
        /* <DEDUP_REMOVED lines=18> */
[----:B--2---:R-:W-:Y:S02]  /*47f0*/  UIADD3 UR31, UR25, -0x3, URZ ;  /* 0xfffffffd191f7890 */ /* 0x004fe4000fffe03f */
[----:B------:R-:W-:Y:S02]  /*4800*/  ULDC.64 UR4, c[0x0][0x198] ;  /* 0x0000660000047ab9 */ /* 0x000fe40000000a00 */
        /* <DEDUP_REMOVED lines=9> */
[----:B------:R-:W-:-:S04]  /*48a0*/  LEA R6, P1, R4, c[0x0][0x168], 0x1 ;  /* 0x00005a0004067a11 */ /* 0x000fc800078208ff */
[----:B------:R-:W-:Y:S02]  /*48b0*/  LEA.HI.X R3, R0, R225, R3, 0x5, P0 ;  /* 0x000000e100037211 */ /* 0x000fe400000f2c03 */
[----:B------:R-:W-:Y:S02]  /*48c0*/  IADD3 R24, P0, R6, UR19, RZ ;  /* 0x0000001306187c10 */ /* 0x000fe4000ff1e0ff */
[----:B------:R-:W-:-:S04]  /*48d0*/  LEA.HI.X R7, R4, c[0x0][0x16c], R3, 0x1, P1 ;  /* 0x00005b0004077a11 */ /* 0x000fc800008f0c03 */
        /* <DEDUP_REMOVED lines=8> */
[----:B------:R-:W0:Y:S02]  /*4960*/  LDGDEPBAR ;  /* 0x00000000000079af */ /* 0x000e240000000000 */
.L_x_854:
[----:B--2---:R-:W2:Y:S01]  /*4970*/  LDL.LU.64 R26, [R1] ;  /* 0x00000000011a7983 */ /* 0x004ea20000300a00 */
[----:B------:R-:W-:Y:S01]  /*4980*/  FMNMX.FTZ R0, R167, R184, !PT ;  /* 0x000000b8a7007209 */ /* 0x000fe20007810000 */
[----:B-1----:R-:W-:Y:S01]  /*4990*/  IMAD R24, R238, -0x326172a9, RZ ;  /* 0xcd9e8d57ee187824 */ /* 0x002fe200078e02ff */
[----:B------:R-:W-:Y:S01]  /*49a0*/  FMNMX.FTZ R5, R166, R11, !PT ;  /* 0x0000000ba6057209 */ /* 0x000fe20007810000 */
[----:B------:R-:W-:Y:S01]  /*49b0*/  STL.64 [R1+0x18], R204 ;  /* 0x000018cc01007387 */ /* 0x000fe20000100a00 */
[----:B------:R-:W-:-:S02]  /*49c0*/  FMNMX.FTZ R3, R185, R0, !PT ;  /* 0x00000000b9037209 */ /* 0x000fc40007810000 */
[----:B------:R-:W-:Y:S01]  /*49d0*/  FMNMX.FTZ R5, R2, R5, !PT ;  /* 0x0000000502057209 */ /* 0x000fe20007810000 */
[----:B------:R-:W-:Y:S01]  /*49e0*/  STL.64 [R1+0x10], R202 ;  /* 0x000010ca01007387 */ /* 0x000fe20000100a00 */
        /* <DEDUP_REMOVED lines=21> */
[----:B------:R-:W-:Y:S02]  /*4b40*/  FMNMX.FTZ R7, R13, R0, !PT ;  /* 0x000000000d077209 */ /* 0x000fe40007810000 */
[----:B------:R-:W-:Y:S02]  /*4b50*/  MOV R28, UR27 ;  /* 0x0000001b001c7c02 */ /* 0x000fe40008000f00 */
[----:B------:R-:W-:Y:S02]  /*4b60*/  FMNMX.FTZ R6, R15, R6, !PT ;  /* 0x000000060f067209 */ /* 0x000fe40007810000 */
[----:B------:R-:W-:Y:S02]  /*4b70*/  FMNMX.FTZ R7, R164, R7, !PT ;  /* 0x00000007a4077209 */ /* 0x000fe40007810000 */
[----:B------:R-:W-:-:S04]  /*4b80*/  FMNMX.FTZ R6, R189, R6, !PT ;  /* 0x00000006bd067209 */ /* 0x000fc80007810000 */
[----:B------:R-:W-:Y:S02]  /*4b90*/  FMNMX.FTZ R6, R191, R6, !PT ;  /* 0x00000006bf067209 */ /* 0x000fe40007810000 */
[----:B-1----:R-:W-:Y:S02]  /*4ba0*/  FMNMX.FTZ R3, R4, R3, !PT ;  /* 0x0000000304037209 */ /* 0x002fe40007810000 */
[----:B------:R-:W-:Y:S02]  /*4bb0*/  FMNMX.FTZ R4, R190, R7, !PT ;  /* 0x00000007be047209 */ /* 0x000fe40007810000 */
[----:B------:R-:W-:Y:S01]  /*4bc0*/  FMNMX.FTZ R6, R193, R6, !PT ;  /* 0x00000006c1067209 */ /* 0x000fe20007810000 */
[----:B------:R-:W1:Y:S01]  /*4bd0*/  SHFL.BFLY PT, R192, R3, 0x1, 0x1f ;  /* 0x0c201f0003c07f89 */ /* 0x000e6200000e0000 */
[----:B------:R-:W-:Y:S02]  /*4be0*/  FMNMX.FTZ R7, R187, R4, !PT ;  /* 0x00000004bb077209 */ /* 0x000fe40007810000 */
[----:B---3--:R-:W-:-:S02]  /*4bf0*/  FMNMX.FTZ R10, R5, R10, !PT ;  /* 0x0000000a050a7209 */ /* 0x008fc40007810000 */
[----:B------:R-:W-:Y:S02]  /*4c00*/  FMNMX.FTZ R4, R194, R7, !PT ;  /* 0x00000007c2047209 */ /* 0x000fe40007810000 */
[----:B------:R-:W-:-:S03]  /*4c10*/  FMNMX.FTZ R5, R195, R6, !PT ;  /* 0x00000006c3057209 */ /* 0x000fc60007810000 */
[----:B------:R-:W3:Y:S01]  /*4c20*/  SHFL.BFLY PT, R7, R4, 0x2, 0x1f ;  /* 0x0c401f0004077f89 */ /* 0x000ee200000e0000 */
[----:B-1----:R-:W-:-:S03]  /*4c30*/  FMNMX.FTZ R192, R3, R192, !PT ;  /* 0x000000c003c07209 */ /* 0x002fc60007810000 */
[----:B------:R-:W1:Y:S01]  /*4c40*/  SHFL.BFLY PT, R3, R10, 0x1, 0x1f ;  /* 0x0c201f000a037f89 */ /* 0x000e6200000e0000 */
[C---:B------:R-:W-:Y:S01]  /*4c50*/  FSETP.NEU.FTZ.AND P3, PT, R192.reuse, -INF , PT ;  /* 0xff800000c000780b */ /* 0x040fe20003f7d000 */
[----:B------:R-:W-:-:S05]  /*4c60*/  FMUL.FTZ R6, R192, c[0x0][0x23c] ;  /* 0x00008f00c0067a20 */ /* 0x000fca0000410000 */
[----:B------:R-:W-:Y:S02]  /*4c70*/  FSEL R22, R6, RZ, P3 ;  /* 0x000000ff06167208 */ /* 0x000fe40001800000 */
[----:B---3--:R-:W-:-:S03]  /*4c80*/  FMNMX.FTZ R7, R4, R7, !PT ;  /* 0x0000000704077209 */ /* 0x008fc60007810000 */
[--C-:B------:R-:W-:Y:S02]  /*4c90*/  FFMA.FTZ R177, R180, c[0x0][0x23c], -R22.reuse ;  /* 0x00008f00b4b17a23 */ /* 0x100fe40000010816 */
[--C-:B------:R-:W-:Y:S02]  /*4ca0*/  FFMA.FTZ R176, R181, c[0x0][0x23c], -R22.reuse ;  /* 0x00008f00b5b07a23 */ /* 0x100fe40000010816 */
[--C-:B------:R-:W-:Y:S02]  /*4cb0*/  FFMA.FTZ R179, R184, c[0x0][0x23c], -R22.reuse ;  /* 0x00008f00b8b37a23 */ /* 0x100fe40000010816 */
[----:B------:R-:W-:Y:S01]  /*4cc0*/  FFMA.FTZ R178, R185, c[0x0][0x23c], -R22 ;  /* 0x00008f00b9b27a23 */ /* 0x000fe20000010816 */
[----:B------:R-:W-:Y:S01]  /*4cd0*/  MUFU.EX2 R177, R177 ;  /* 0x000000b100b17308 */ /* 0x000fe20000000800 */
[----:B-1----:R-:W-:-:S04]  /*4ce0*/  FMNMX.FTZ R3, R10, R3, !PT ;  /* 0x000000030a037209 */ /* 0x002fc80007810000 */
[----:B------:R-:W-:-:S03]  /*4cf0*/  FSETP.NEU.FTZ.AND P2, PT, R3, -INF , PT ;  /* 0xff8000000300780b */ /* 0x000fc60003f5d000 */
[----:B------:R-:W-:Y:S08]  /*4d00*/  MUFU.EX2 R179, R179 ;  /* 0x000000b300b37308 */ /* 0x000ff00000000800 */
[----:B------:R-:W-:Y:S08]  /*4d10*/  MUFU.EX2 R178, R178 ;  /* 0x000000b200b27308 */ /* 0x000ff00000000800 */
[----:B------:R-:W-:Y:S01]  /*4d20*/  MUFU.EX2 R176, R176 ;  /* 0x000000b000b07308 */ /* 0x000fe20000000800 */
[----:B--2---:R-:W-:-:S02]  /*4d30*/  LOP3.LUT R28, R27, UR29, R28, 0x96, !PT ;  /* 0x0000001d1b1c7c12 */ /* 0x004fc4000f8e961c */
[----:B------:R-:W-:Y:S01]  /*4d40*/  LOP3.LUT R30, R251, UR14, R26, 0x96, !PT ;  /* 0x0000000efb1e7c12 */ /* 0x000fe2000f8e961a */
[----:B------:R-:W-:-:S04]  /*4d50*/  IMAD.WIDE.U32 R26, R236, -0x326172a9, RZ ;  /* 0xcd9e8d57ec1a7825 */ /* 0x000fc800078e00ff */
[----:B------:R-:W-:-:S04]  /*4d60*/  IMAD.WIDE.U32 R28, R28, -0x326172a9, RZ ;  /* 0xcd9e8d571c1c7825 */ /* 0x000fc800078e00ff */
[----:B------:R-:W-:Y:S01]  /*4d70*/  IMAD.WIDE.U32 R30, R30, -0x326172a9, RZ ;  /* 0xcd9e8d571e1e7825 */ /* 0x000fe200078e00ff */
[C---:B------:R-:W-:Y:S02]  /*4d80*/  LOP3.LUT R0, R29.reuse, UR15, R26, 0x96, !PT ;  /* 0x0000000f1d007c12 */ /* 0x040fe4000f8e961a */
[----:B------:R-:W-:Y:S02]  /*4d90*/  LOP3.LUT R24, R29, UR15, R24, 0x96, !PT ;  /* 0x0000000f1d187c12 */ /* 0x000fe4000f8e9618 */
[--C-:B------:R-:W-:Y:S01]  /*4da0*/  LOP3.LUT R26, R243, UR13, R28.reuse, 0x96, !PT ;  /* 0x0000000df31a7c12 */ /* 0x100fe2000f8e961c */
[----:B------:R-:W-:Y:S01]  /*4db0*/  IMAD.WIDE.U32 R168, R0, -0x2daee0ad, RZ ;  /* 0xd2511f5300a87825 */ /* 0x000fe200078e00ff */
[----:B------:R-:W-:Y:S01]  /*4dc0*/  LOP3.LUT R28, R31, UR13, R28, 0x96, !PT ;  /* 0x0000000d1f1c7c12 */ /* 0x000fe2000f8e961c */
[----:B------:R-:W1:Y:S02]  /*4dd0*/  SHFL.BFLY PT, R0, R5, 0x2, 0x1f ;  /* 0x0c401f0005007f89 */ /* 0x000e6400000e0000 */
[----:B------:R-:W-:Y:S01]  /*4de0*/  IMAD.WIDE.U32 R24, R24, -0x2daee0ad, RZ ;  /* 0xd2511f5318187825 */ /* 0x000fe200078e00ff */
[----:B------:R-:W-:-:S03]  /*4df0*/  LOP3.LUT R6, R169, UR12, R244, 0x96, !PT ;  /* 0x0000000ca9067c12 */ /* 0x000fc6000f8e96f4 */
        /* <DEDUP_REMOVED lines=12> */
[----:B------:R-:W-:-:S03]  /*4ec0*/  LOP3.LUT R14, R251, UR9, R168, 0x96, !PT ;  /* 0x00000009fb0e7c12 */ /* 0x000fc6000f8e96a8 */
[----:B------:R-:W-:Y:S01]  /*4ed0*/  IMAD.WIDE.U32 R30, R19, -0x2daee0ad, RZ ;  /* 0xd2511f53131e7825 */ /* 0x000fe200078e00ff */
[----:B------:R-:W-:Y:S02]  /*4ee0*/  LOP3.LUT R6, R25, UR9, R170, 0x96, !PT ;  /* 0x0000000919067c12 */ /* 0x000fe4000f8e96aa */
[----:B------:R-:W-:Y:S01]  /*4ef0*/  SHFL.BFLY PT, R25, R0, 0x1, 0x1f ;  /* 0x0c201f0000197f89 */ /* 0x000fe200000e0000 */
[----:B------:R-:W-:Y:S01]  /*4f00*/  IMAD.WIDE.U32 R204, R14, -0x2daee0ad, RZ ;  /* 0xd2511f530ecc7825 */ /* 0x000fe200078e00ff */
[----:B------:R-:W-:-:S03]  /*4f10*/  LOP3.LUT R5, R31, UR8, R28, 0x96, !PT ;  /* 0x000000081f057c12 */ /* 0x000fc6000f8e961c */
[----:B------:R-:W-:Y:S01]  /*4f20*/  IMAD.WIDE.U32 R202, R6, -0x2daee0ad, RZ ;  /* 0xd2511f5306ca7825 */ /* 0x000fe200078e00ff */
[----:B------:R-:W-:-:S03]  /*4f30*/  LOP3.LUT R4, R205, UR6, R30, 0x96, !PT ;  /* 0x00000006cd047c12 */ /* 0x000fc6000f8e961e */
[----:B------:R-:W-:Y:S02]  /*4f40*/  IMAD.WIDE.U32 R30, R8, -0x2daee0ad, RZ ;  /* 0xd2511f53081e7825 */ /* 0x000fe400078e00ff */
[----:B------:R-:W1:Y:S02]  /*4f50*/  SHFL.BFLY PT, R8, R7, 0x1, 0x1f ;  /* 0x0c201f0007087f89 */ /* 0x000e6400000e0000 */
[----:B------:R-:W-:Y:S01]  /*4f60*/  FMUL.FTZ R6, R3, c[0x0][0x23c] ;  /* 0x00008f0003067a20 */ /* 0x000fe20000410000 */
[----:B------:R-:W-:Y:S01]  /*4f70*/  LOP3.LUT R19, R31, UR8, R26, 0x96, !PT ;  /* 0x000000081f137c12 */ /* 0x000fe2000f8e961a */
[----:B------:R-:W-:Y:S01]  /*4f80*/  IMAD.WIDE.U32 R168, R5, -0x326172a9, RZ ;  /* 0xcd9e8d5705a87825 */ /* 0x000fe200078e00ff */
[----:B------:R-:W-:Y:S02]  /*4f90*/  LOP3.LUT R10, R203, UR6, R30, 0x96, !PT ;  /* 0x00000006cb0a7c12 */ /* 0x000fe4000f8e961e */
[----:B------:R-:W-:Y:S01]  /*4fa0*/  FSEL R170, R6, RZ, P2 ;  /* 0x000000ff06aa7208 */ /* 0x000fe20001000000 */
[----:B------:R-:W-:Y:S01]  /*4fb0*/  IMAD.WIDE.U32 R28, R4, -0x326172a9, RZ ;  /* 0xcd9e8d57041c7825 */ /* 0x000fe200078e00ff */
[----:B------:R-:W-:-:S03]  /*4fc0*/  LOP3.LUT R250, R169, UR7, R250, 0x96, !PT ;  /* 0x00000007a9fa7c12 */ /* 0x000fc6000f8e96fa */
[----:B------:R-:W-:Y:S01]  /*4fd0*/  FFMA.FTZ R175, R11, c[0x0][0x23c], -R170 ;  /* 0x00008f000baf7a23 */ /* 0x000fe200000108aa */
[----:B------:R-:W-:Y:S01]  /*4fe0*/  LOP3.LUT R5, R29, UR17, R168, 0x96, !PT ;  /* 0x000000111d057c12 */ /* 0x000fe2000f8e96a8 */
[----:B------:R-:W-:Y:S01]  /*4ff0*/  FFMA.FTZ R174, R2, c[0x0][0x23c], -R170 ;  /* 0x00008f0002ae7a23 */ /* 0x000fe200000108aa */
[----:B------:R-:W-:Y:S01]  /*5000*/  LOP3.LUT R14, R28, 0xffff, RZ, 0xc0, !PT ;  /* 0x0000ffff1c0e7812 */ /* 0x000fe200078ec0ff */
[----:B------:R-:W-:Y:S01]  /*5010*/  IMAD.WIDE.U32 R26, R10, -0x326172a9, RZ ;  /* 0xcd9e8d570a1a7825 */ /* 0x000fe200078e00ff */
[----:B------:R-:W-:Y:S01]  /*5020*/  LOP3.LUT R4, R28, 0xff, RZ, 0xc0, !PT ;  /* 0x000000ff1c047812 */ /* 0x000fe200078ec0ff */
[----:B------:R-:W-:Y:S01]  /*5030*/  MUFU.EX2 R175, R175 ;  /* 0x000000af00af7308 */ /* 0x000fe20000000800 */
[----:B------:R-:W-:Y:S01]  /*5040*/  SHF.R.U32.HI R11, RZ, 0x10, R28 ;  /* 0x00000010ff0b7819 */ /* 0x000fe2000001161c */
[----:B------:R-:W-:Y:S01]  /*5050*/  FFMA.FTZ R173, R182, c[0x0][0x23c], -R170 ;  /* 0x00008f00b6ad7a23 */ /* 0x000fe200000108aa */
[----:B------:R-:W-:Y:S01]  /*5060*/  SHF.R.U32.HI R6, RZ, 0x18, R28 ;  /* 0x00000018ff067819 */ /* 0x000fe2000001161c */
[----:B------:R-:W-:Y:S01]  /*5070*/  IMAD.WIDE.U32 R28, R19, -0x326172a9, RZ ;  /* 0xcd9e8d57131c7825 */ /* 0x000fe200078e00ff */
[----:B------:R-:W-:-:S02]  /*5080*/  LOP3.LUT R19, R26, 0xffff, RZ, 0xc0, !PT ;  /* 0x0000ffff1a137812 */ /* 0x000fc400078ec0ff */
[----:B-1----:R-:W-:Y:S01]  /*5090*/  FMNMX.FTZ R2, R7, R8, !PT ;  /* 0x0000000807027209 */ /* 0x002fe20007810000 */
[----:B------:R-:W-:Y:S01]  /*50a0*/  FFMA.FTZ R172, R183, c[0x0][0x23c], -R170 ;  /* 0x00008f00b7ac7a23 */ /* 0x000fe200000108aa */
[----:B------:R-:W-:Y:S01]  /*50b0*/  LOP3.LUT R251, R29, UR7, R24, 0x96, !PT ;  /* 0x000000071dfb7c12 */ /* 0x000fe2000f8e9618 */
[----:B------:R-:W-:Y:S01]  /*50c0*/  MUFU.EX2 R174, R174 ;  /* 0x000000ae00ae7308 */ /* 0x000fe20000000800 */
[C---:B------:R-:W-:Y:S01]  /*50d0*/  FSETP.NEU.FTZ.AND P1, PT, R2.reuse, -INF , PT ;  /* 0xff8000000200780b */ /* 0x040fe20003f3d000 */
[----:B------:R-:W-:Y:S01]  /*50e0*/  FMUL.FTZ R24, R2, c[0x0][0x23c] ;  /* 0x00008f0002187a20 */ /* 0x000fe20000410000 */
[----:B------:R-:W-:Y:S02]  /*50f0*/  LOP3.LUT R11, R11, 0xff, RZ, 0xc0, !PT ;  /* 0x000000ff0b0b7812 */ /* 0x000fe400078ec0ff */
[----:B------:R-:W-:Y:S02]  /*5100*/  LOP3.LUT R10, R26, 0xff, RZ, 0xc0, !PT ;  /* 0x000000ff1a0a7812 */ /* 0x000fe400078ec0ff */
[----:B------:R-:W-:Y:S01]  /*5110*/  FSEL R24, R24, RZ, P1 ;  /* 0x000000ff18187208 */ /* 0x000fe20000800000 */
[----:B------:R-:W-:Y:S01]  /*5120*/  MUFU.EX2 R173, R173 ;  /* 0x000000ad00ad7308 */ /* 0x000fe20000000800 */
[----:B------:R-:W-:-:S02]  /*5130*/  SHF.R.U32.HI R19, RZ, 0x8, R19 ;  /* 0x00000008ff137819 */ /* 0x000fc40000011613 */
[----:B------:R-:W-:Y:S01]  /*5140*/  SHF.R.U32.HI R8, RZ, 0x10, R26 ;  /* 0x00000010ff087819 */ /* 0x000fe2000001161a */
[----:B------:R-:W-:Y:S01]  /*5150*/  FFMA.FTZ R171, R20, c[0x0][0x23c], -R24 ;  /* 0x00008f0014ab7a23 */ /* 0x000fe20000010818 */
[----:B------:R-:W-:Y:S01]  /*5160*/  PRMT R20, R11, 0x5410, R6 ;  /* 0x000054100b147816 */ /* 0x000fe20000000006 */
[--C-:B------:R-:W-:Y:S01]  /*5170*/  FFMA.FTZ R170, R21, c[0x0][0x23c], -R24.reuse ;  /* 0x00008f0015aa7a23 */ /* 0x100fe20000010818 */
[----:B------:R-:W-:Y:S01]  /*5180*/  LOP3.LUT R11, R5, 0xffff, RZ, 0xc0, !PT ;  /* 0x0000ffff050b7812 */ /* 0x000fe200078ec0ff */
[----:B------:R-:W-:Y:S01]  /*5190*/  FFMA.FTZ R169, R12, c[0x0][0x23c], -R24 ;  /* 0x00008f000ca97a23 */ /* 0x000fe20000010818 */
[----:B------:R-:W-:Y:S01]  /*51a0*/  PRMT R6, R10, 0x5410, R19 ;  /* 0x000054100a067816 */ /* 0x000fe20000000013 */
[----:B------:R-:W-:Y:S01]  /*51b0*/  MUFU.EX2 R171, R171 ;  /* 0x000000ab00ab7308 */ /* 0x000fe20000000800 */
[----:B------:R-:W-:Y:S02]  /*51c0*/  LOP3.LUT R19, R8, 0xff, RZ, 0xc0, !PT ;  /* 0x000000ff08137812 */ /* 0x000fe400078ec0ff */
[----:B------:R-:W-:-:S02]  /*51d0*/  FSEL R10, R192, RZ, P3 ;  /* 0x000000ffc00a7208 */ /* 0x000fc40001800000 */
[----:B------:R-:W-:Y:S02]  /*51e0*/  FMNMX.FTZ R0, R0, R25, !PT ;  /* 0x0000001900007209 */ /* 0x000fe40007810000 */
[----:B------:R-:W-:Y:S01]  /*51f0*/  LOP3.LUT R8, R5, 0xff, RZ, 0xc0, !PT ;  /* 0x000000ff05087812 */ /* 0x000fe200078ec0ff */
[----:B------:R-:W-:Y:S01]  /*5200*/  FADD.FTZ R10, R167, -R10 ;  /* 0x8000000aa70a7221 */ /* 0x000fe20000010000 */
[----:B------:R-:W-:Y:S01]  /*5210*/  SHF.R.U32.HI R11, RZ, 0x8, R11 ;  /* 0x00000008ff0b7819 */ /* 0x000fe2000001160b */
[C---:B------:R-:W-:Y:S01]  /*5220*/  FMUL.FTZ R252, R0.reuse, c[0x0][0x23c] ;  /* 0x00008f0000fc7a20 */ /* 0x040fe20000410000 */
[----:B------:R-:W-:Y:S01]  /*5230*/  FSETP.NEU.FTZ.AND P0, PT, R0, -INF , PT ;  /* 0xff8000000000780b */ /* 0x000fe20003f1d000 */
[----:B------:R-:W-:Y:S01]  /*5240*/  FMUL.FTZ R167, R2, c[0x0][0x23c] ;  /* 0x00008f0002a77a20 */ /* 0x000fe20000410000 */
[----:B------:R-:W-:Y:S01]  /*5250*/  PRMT R8, R8, 0x5410, R11 ;  /* 0x0000541008087816 */ /* 0x000fe2000000000b */
[----:B------:R-:W1:Y:S01]  /*5260*/  MUFU.EX2 R170, R170 ;  /* 0x000000aa00aa7308 */ /* 0x000e620000000800 */
[----:B------:R-:W-:Y:S01]  /*5270*/  FSEL R11, R3, RZ, P2 ;  /* 0x000000ff030b7208 */ /* 0x000fe20001000000 */
[----:B------:R-:W-:Y:S01]  /*5280*/  FMUL.FTZ R188, R10, c[0x0][0x23c] ;  /* 0x00008f000abc7a20 */ /* 0x000fe20000410000 */
[----:B------:R-:W-:-:S02]  /*5290*/  FSETP.NEU.FTZ.AND P2, PT, R2, -INF , PT ;  /* 0xff8000000200780b */ /* 0x000fc40003f5d000 */
[----:B------:R-:W-:Y:S01]  /*52a0*/  FSEL R252, R252, RZ, P0 ;  /* 0x000000fffcfc7208 */ /* 0x000fe20000000000 */
[----:B------:R-:W-:Y:S01]  /*52b0*/  FADD.FTZ R11, R166, -R11 ;  /* 0x8000000ba60b7221 */ /* 0x000fe20000010000 */
[----:B------:R-:W-:Y:S01]  /*52c0*/  FSEL R167, R167, RZ, P2 ;  /* 0x000000ffa7a77208 */ /* 0x000fe20001000000 */
[----:B------:R-:W-:Y:S01]  /*52d0*/  MUFU.EX2 R169, R169 ;  /* 0x000000a900a97308 */ /* 0x000fe20000000800 */
[----:B------:R-:W-:Y:S01]  /*52e0*/  LOP3.LUT R7, R27, UR17, R28, 0x96, !PT ;  /* 0x000000111b077c12 */ /* 0x000fe2000f8e961c */
[----:B------:R-:W-:Y:S01]  /*52f0*/  FFMA.FTZ R168, R9, c[0x0][0x23c], -R252 ;  /* 0x00008f0009a87a23 */ /* 0x000fe200000108fc */
[----:B------:R-:W-:Y:S01]  /*5300*/  SHF.R.U32.HI R27, RZ, 0x8, R14 ;  /* 0x00000008ff1b7819 */ /* 0x000fe2000001160e */
[--C-:B------:R-:W-:Y:S01]  /*5310*/  FFMA.FTZ R181, R23, c[0x0][0x23c], -R252.reuse ;  /* 0x00008f0017b57a23 */ /* 0x100fe200000108fc */
[----:B------:R-:W-:Y:S01]  /*5320*/  SHF.R.U32.HI R14, RZ, 0x10, R5 ;  /* 0x00000010ff0e7819 */ /* 0x000fe20000011605 */
[----:B------:R-:W-:Y:S01]  /*5330*/  FFMA.FTZ R180, R13, c[0x0][0x23c], -R167 ;  /* 0x00008f000db47a23 */ /* 0x000fe200000108a7 */
[----:B------:R-:W-:Y:S01]  /*5340*/  LOP3.LUT R9, R7, 0xffff, RZ, 0xc0, !PT ;  /* 0x0000ffff07097812 */ /* 0x000fe200078ec0ff */
[----:B------:R-:W-:Y:S01]  /*5350*/  MUFU.EX2 R168, R168 ;  /* 0x000000a800a87308 */ /* 0x000fe20000000800 */
[----:B------:R-:W-:Y:S01]  /*5360*/  SHF.R.U32.HI R5, RZ, 0x18, R5 ;  /* 0x00000018ff057819 */ /* 0x000fe20000011605 */
[--C-:B------:R-:W-:Y:S01]  /*5370*/  FFMA.FTZ R182, R15, c[0x0][0x23c], -R252.reuse ;  /* 0x00008f000fb67a23 */ /* 0x100fe200000108fc */
[----:B------:R-:W-:Y:S01]  /*5380*/  LOP3.LUT R14, R14, 0xff, RZ, 0xc0, !PT ;  /* 0x000000ff0e0e7812 */ /* 0x000fe200078ec0ff */
[----:B------:R-:W-:Y:S01]  /*5390*/  FFMA.FTZ R183, R17, c[0x0][0x23c], -R252 ;  /* 0x00008f0011b77a23 */ /* 0x000fe200000108fc */
[----:B------:R-:W-:Y:S01]  /*53a0*/  FSEL R24, R2, RZ, P1 ;  /* 0x000000ff02187208 */ /* 0x000fe20000800000 */
[----:B------:R-:W-:Y:S01]  /*53b0*/  FMUL.FTZ R185, R11, c[0x0][0x23c] ;  /* 0x00008f000bb97a20 */ /* 0x000fe20000410000 */
[----:B------:R-:W-:Y:S01]  /*53c0*/  SHF.R.U32.HI R9, RZ, 0x8, R9 ;  /* 0x00000008ff097819 */ /* 0x000fe20000011609 */
[----:B------:R-:W2:Y:S01]  /*53d0*/  MUFU.EX2 R181, R181 ;  /* 0x000000b500b57308 */ /* 0x000ea20000000800 */
[----:B------:R-:W-:Y:S01]  /*53e0*/  LOP3.LUT R12, R7, 0xff, RZ, 0xc0, !PT ;  /* 0x000000ff070c7812 */ /* 0x000fe200078ec0ff */
[----:B------:R-:W-:Y:S01]  /*53f0*/  LDSM.16.MT88.4 R28, [R208+0xa000] ;  /* 0x00a00000d01c783b */ /* 0x000fe20000004200 */
[----:B------:R-:W-:Y:S01]  /*5400*/  PRMT R14, R14, 0x5410, R5 ;  /* 0x000054100e0e7816 */ /* 0x000fe20000000005 */
[----:B------:R-:W-:Y:S01]  /*5410*/  FADD.FTZ R5, R165, -R24 ;  /* 0x80000018a5057221 */ /* 0x000fe20000010000 */
[----:B------:R-:W-:Y:S01]  /*5420*/  PRMT R12, R12, 0x5410, R9 ;  /* 0x000054100c0c7816 */ /* 0x000fe20000000009 */
[----:B------:R-:W-:Y:S01]  /*5430*/  FMUL.FTZ R166, R192, c[0x0][0x23c] ;  /* 0x00008f00c0a67a20 */ /* 0x000fe20000410000 */
[----:B------:R-:W-:Y:S01]  /*5440*/  PRMT R165, R16, 0x7054, R16 ;  /* 0x0000705410a57816 */ /* 0x000fe20000000010 */
[----:B------:R-:W3:Y:S01]  /*5450*/  MUFU.EX2 R180, R180 ;  /* 0x000000b400b47308 */ /* 0x000ee20000000800 */
[----:B------:R-:W-:Y:S01]  /*5460*/  SHF.R.U32.HI R9, RZ, 0x10, R7 ;  /* 0x00000010ff097819 */ /* 0x000fe20000011607 */
[----:B------:R-:W-:Y:S01]  /*5470*/  FMUL.FTZ R186, R5, c[0x0][0x23c] ;  /* 0x00008f0005ba7a20 */ /* 0x000fe20000410000 */
[----:B------:R-:W-:Y:S01]  /*5480*/  PRMT R4, R4, 0x5410, R27 ;  /* 0x0000541004047816 */ /* 0x000fe2000000001b */
[--C-:B------:R-:W-:Y:S01]  /*5490*/  HSET2.LE.AND R8, R8, R165.reuse, PT ;  /* 0x000000a508087233 */ /* 0x100fe20003803000 */
[----:B------:R-:W-:Y:S01]  /*54a0*/  SHF.R.U32.HI R24, RZ, 0x18, R7 ;  /* 0x00000018ff187819 */ /* 0x000fe20000011607 */
[--C-:B------:R-:W-:Y:S01]  /*54b0*/  HSET2.LE.AND R12, R12, R165.reuse, PT ;  /* 0x000000a50c0c7233 */ /* 0x100fe20003803000 */
[----:B------:R-:W-:Y:S01]  /*54c0*/  LOP3.LUT R9, R9, 0xff, RZ, 0xc0, !PT ;  /* 0x000000ff09097812 */ /* 0x000fe200078ec0ff */
[--C-:B------:R-:W-:Y:S01]  /*54d0*/  HSET2.LE.AND R4, R4, R165.reuse, PT ;  /* 0x000000a504047233 */ /* 0x100fe20003803000 */
[----:B-1----:R-:W-:Y:S01]  /*54e0*/  F2FP.BF16.PACK_AB R13, R170, R171 ;  /* 0x000000abaa0d723e */ /* 0x002fe200000010ff */
[----:B------:R-:W1:Y:S01]  /*54f0*/  MUFU.EX2 R172, R172 ;  /* 0x000000ac00ac7308 */ /* 0x000e620000000800 */
[----:B------:R-:W-:Y:S01]  /*5500*/  PRMT R16, R9, 0x5410, R24 ;  /* 0x0000541009107816 */ /* 0x000fe20000000018 */
[--C-:B------:R-:W-:Y:S01]  /*5510*/  HSET2.LE.AND R9, R14, R165.reuse, PT ;  /* 0x000000a50e097233 */ /* 0x100fe20003803000 */
[----:B------:R-:W-:Y:S01]  /*5520*/  LOP3.LUT R8, R8, R13, RZ, 0xc0, !PT ;  /* 0x0000000d08087212 */ /* 0x000fe200078ec0ff */
[--C-:B------:R-:W-:Y:S01]  /*5530*/  HSET2.LE.AND R6, R6, R165.reuse, PT ;  /* 0x000000a506067233 */ /* 0x100fe20003803000 */
[----:B--2---:R-:W-:Y:S01]  /*5540*/  F2FP.BF16.PACK_AB R14, R181, R168 ;  /* 0x000000a8b50e723e */ /* 0x004fe200000010ff */
[----:B------:R-:W-:Y:S01]  /*5550*/  HSET2.LE.AND R5, R16, R165, PT ;  /* 0x000000a510057233 */ /* 0x000fe20003803000 */
[----:B---3--:R-:W-:Y:S01]  /*5560*/  F2FP.BF16.PACK_AB R15, R180, R169 ;  /* 0x000000a9b40f723e */ /* 0x008fe200000010ff */
[----:B------:R-:W-:Y:S01]  /*5570*/  MUFU.EX2 R183, R183 ;  /* 0x000000b700b77308 */ /* 0x000fe20000000800 */
[----:B------:R-:W-:-:S02]  /*5580*/  F2FP.BF16.PACK_AB R13, R178, R179 ;  /* 0x000000b3b20d723e */ /* 0x000fc400000010ff */
[----:B------:R-:W-:Y:S02]  /*5590*/  LOP3.LUT R10, R4, R15, RZ, 0xc0, !PT ;  /* 0x0000000f040a7212 */ /* 0x000fe400078ec0ff */
[----:B------:R-:W-:Y:S02]  /*55a0*/  LOP3.LUT R9, R9, R14, RZ, 0xc0, !PT ;  /* 0x0000000e09097212 */ /* 0x000fe400078ec0ff */
[----:B------:R-:W-:Y:S01]  /*55b0*/  LOP3.LUT R4, R12, R13, RZ, 0xc0, !PT ;  /* 0x0000000d0c047212 */ /* 0x000fe200078ec0ff */
[----:B------:R-:W2:Y:S01]  /*55c0*/  MUFU.EX2 R182, R182 ;  /* 0x000000b600b67308 */ /* 0x000ea20000000800 */
[----:B------:R-:W3:Y:S01]  /*55d0*/  LDSM.16.MT88.4 R12, [R211+0xa000] ;  /* 0x00a00000d30c783b */ /* 0x000ee20000004200 */
[----:B------:R-:W-:Y:S02]  /*55e0*/  FSEL R7, R0, RZ, P0 ;  /* 0x000000ff00077208 */ /* 0x000fe40000000000 */
[----:B------:R-:W-:Y:S02]  /*55f0*/  SHF.R.U32.HI R22, RZ, 0x18, R26 ;  /* 0x00000018ff167819 */ /* 0x000fe4000001161a */
[----:B------:R-:W-:Y:S01]  /*5600*/  F2FP.BF16.PACK_AB R16, R174, R175 ;  /* 0x000000afae10723e */ /* 0x000fe200000010ff */
[----:B------:R-:W-:Y:S01]  /*5610*/  FADD.FTZ R7, R18, -R7 ;  /* 0x8000000712077221 */ /* 0x000fe20000010000 */
[----:B------:R-:W4:Y:S01]  /*5620*/  MUFU.EX2 R188, R188 ;  /* 0x000000bc00bc7308 */ /* 0x000f220000000800 */
[----:B------:R-:W-:Y:S01]  /*5630*/  PRMT R22, R19, 0x5410, R22 ;  /* 0x0000541013167816 */ /* 0x000fe20000000016 */
[----:B------:R-:W-:Y:S01]  /*5640*/  LDSM.16.MT88.4 R24, [R210+0xb000] ;  /* 0x00b00000d218783b */ /* 0x000fe20000004200 */
[----:B------:R-:W-:Y:S01]  /*5650*/  FMUL.FTZ R184, R7, c[0x0][0x23c] ;  /* 0x00008f0007b87a20 */ /* 0x000fe20000410000 */
[----:B------:R-:W-:-:S02]  /*5660*/  LOP3.LUT R5, R5, R16, RZ, 0xc0, !PT ;  /* 0x0000001005057212 */ /* 0x000fc400078ec0ff */
[----:B------:R-:W-:Y:S01]  /*5670*/  F2FP.BF16.PACK_AB R11, R176, R177 ;  /* 0x000000b1b00b723e */ /* 0x000fe200000010ff */
[--C-:B------:R-:W-:Y:S01]  /*5680*/  HSET2.LE.AND R7, R22, R165.reuse, PT ;  /* 0x000000a516077233 */ /* 0x100fe20003803000 */
[----:B------:R-:W4:Y:S01]  /*5690*/  MUFU.EX2 R185, R185 ;  /* 0x000000b900b97308 */ /* 0x000f220000000800 */
[----:B-1----:R-:W-:Y:S02]  /*56a0*/  F2FP.BF16.PACK_AB R16, R172, R173 ;  /* 0x000000adac10723e */ /* 0x002fe400000010ff */
[----:B------:R-:W-:Y:S01]  /*56b0*/  LOP3.LUT R6, R6, R11, RZ, 0xc0, !PT ;  /* 0x0000000b06067212 */ /* 0x000fe200078ec0ff */
[----:B------:R-:W-:Y:S01]  /*56c0*/  HSET2.LE.AND R11, R20, R165, PT ;  /* 0x000000a5140b7233 */ /* 0x000fe20003803000 */
[----:B------:R-:W-:Y:S01]  /*56d0*/  LOP3.LUT R7, R7, R16, RZ, 0xc0, !PT ;  /* 0x0000001007077212 */ /* 0x000fe200078ec0ff */
[----:B------:R-:W-:Y:S01]  /*56e0*/  LDSM.16.MT88.4 R20, [R211+0xb000] ;  /* 0x00b00000d314783b */ /* 0x000fe20000004200 */
[----:B--2---:R-:W-:Y:S01]  /*56f0*/  F2FP.BF16.PACK_AB R16, R182, R183 ;  /* 0x000000b7b610723e */ /* 0x004fe200000010ff */
[----:B------:R-:W1:Y:S01]  /*5700*/  MUFU.EX2 R186, R186 ;  /* 0x000000ba00ba7308 */ /* 0x000e620000000800 */
[-C--:B----4-:R-:W-:Y:S01]  /*5710*/  FMUL.FTZ R160, R160, R188.reuse ;  /* 0x000000bca0a07220 */ /* 0x090fe20000410000 */
[----:B------:R-:W-:Y:S01]  /*5720*/  FSETP.NEU.FTZ.AND P3, PT, R192, -INF , PT ;  /* 0xff800000c000780b */ /* 0x000fe20003f7d000 */
[----:B------:R-:W-:Y:S01]  /*5730*/  FMUL.FTZ R161, R161, R188 ;  /* 0x000000bca1a17220 */ /* 0x000fe20000410000 */
[----:B------:R-:W-:Y:S01]  /*5740*/  LOP3.LUT R11, R11, R16, RZ, 0xc0, !PT ;  /* 0x000000100b0b7212 */ /* 0x000fe200078ec0ff */
[-C--:B------:R-:W-:Y:S01]  /*5750*/  FMUL.FTZ R40, R40, R188.reuse ;  /* 0x000000bc28287220 */ /* 0x080fe20000410000 */
[----:B------:R-:W2:Y:S01]  /*5760*/  LDSM.16.MT88.4 R16, [R210+0xa000] ;  /* 0x00a00000d210783b */ /* 0x000ea20000004200 */
[----:B------:R-:W-:Y:S01]  /*5770*/  FMUL.FTZ R41, R41, R188 ;  /* 0x000000bc29297220 */ /* 0x000fe20000410000 */
[----:B------:R-:W4:Y:S01]  /*5780*/  MUFU.EX2 R184, R184 ;  /* 0x000000b800b87308 */ /* 0x000f220000000800 */
[-C--:B------:R-:W-:Y:S01]  /*5790*/  FMUL.FTZ R162, R162, R185.reuse ;  /* 0x000000b9a2a27220 */ /* 0x080fe20000410000 */
[----:B------:R-:W-:Y:S01]  /*57a0*/  FSEL R166, R166, RZ, P3 ;  /* 0x000000ffa6a67208 */ /* 0x000fe20001800000 */
[-C--:B------:R-:W-:Y:S01]  /*57b0*/  FMUL.FTZ R163, R163, R185.reuse ;  /* 0x000000b9a3a37220 */ /* 0x080fe20000410000 */
[----:B------:R-:W-:Y:S01]  /*57c0*/  FSETP.NEU.FTZ.AND P3, PT, R3, -INF , PT ;  /* 0xff8000000300780b */ /* 0x000fe20003f7d000 */
[----:B------:R-:W-:-:S02]  /*57d0*/  FMUL.FTZ R42, R42, R185 ;  /* 0x000000b92a2a7220 */ /* 0x000fc40000410000 */
[----:B------:R-:W-:Y:S02]  /*57e0*/  FMUL.FTZ R43, R43, R185 ;  /* 0x000000b92b2b7220 */ /* 0x000fe40000410000 */
[-C--:B-1----:R-:W-:Y:S01]  /*57f0*/  FMUL.FTZ R156, R156, R186.reuse ;  /* 0x000000ba9c9c7220 */ /* 0x082fe20000410000 */
[C---:B---3--:R-:W-:Y:S01]  /*5800*/  HMMA.16816.F32.BF16 R160, R4.reuse, R12, R160 ;  /* 0x0000000c04a0723c */ /* 0x048fe200000418a0 */
[-C--:B------:R-:W-:Y:S02]  /*5810*/  FMUL.FTZ R157, R157, R186.reuse ;  /* 0x000000ba9d9d7220 */ /* 0x080fe40000410000 */
[-C--:B------:R-:W-:Y:S02]  /*5820*/  FMUL.FTZ R36, R36, R186.reuse ;  /* 0x000000ba24247220 */ /* 0x080fe40000410000 */
[----:B------:R-:W-:Y:S02]  /*5830*/  FMUL.FTZ R37, R37, R186 ;  /* 0x000000ba25257220 */ /* 0x000fe40000410000 */
[-C--:B----4-:R-:W-:Y:S01]  /*5840*/  FMUL.FTZ R158, R158, R184.reuse ;  /* 0x000000b89e9e7220 */ /* 0x090fe20000410000 */
        /* <DEDUP_REMOVED lines=11> */
[----:B------:R-:W1:Y:S01]  /*5900*/  LDSM.16.MT88.4 R12, [R209+0xa000] ;  /* 0x00a00000d10c783b */ /* 0x000e620000004200 */
[----:B------:R-:W-:Y:S02]  /*5910*/  FMUL.FTZ R49, R49, R186 ;  /* 0x000000ba31317220 */ /* 0x000fe40000410000 */
[-C--:B------:R-:W-:Y:S02]  /*5920*/  FMUL.FTZ R50, R50, R184.reuse ;  /* 0x000000b832327220 */ /* 0x080fe40000410000 */
[----:B------:R-:W-:Y:S02]  /*5930*/  FMUL.FTZ R51, R51, R184 ;  /* 0x000000b833337220 */ /* 0x000fe40000410000 */
[-C--:B------:R-:W-:Y:S01]  /*5940*/  FMUL.FTZ R52, R52, R186.reuse ;  /* 0x000000ba34347220 */ /* 0x080fe20000410000 */
[----:B--2---:R-:W-:Y:S01]  /*5950*/  HMMA.16816.F32.BF16 R44, R4, R16, R44 ;  /* 0x00000010042c723c */ /* 0x004fe2000004182c */
        /* <DEDUP_REMOVED lines=14> */
[----:B------:R-:W-:Y:S01]  /*5a40*/  HMMA.16816.F32.BF16 R56, R4, R18, R56 ;  /* 0x000000120438723c */ /* 0x000fe20000041838 */
[----:B------:R-:W-:Y:S01]  /*5a50*/  FMUL.FTZ R65, R65, R186 ;  /* 0x000000ba41417220 */ /* 0x000fe20000410000 */
[----:B------:R-:W2:Y:S01]  /*5a60*/  LDSM.16.MT88.4 R16, [R209+0xb000] ;  /* 0x00b00000d110783b */ /* 0x000ea20000004200 */
[----:B------:R-:W-:-:S02]  /*5a70*/  FMUL.FTZ R66, R66, R184 ;  /* 0x000000b842427220 */ /* 0x000fc40000410000 */
[----:B------:R-:W-:Y:S02]  /*5a80*/  FMUL.FTZ R67, R67, R184 ;  /* 0x000000b843437220 */ /* 0x000fe40000410000 */
[-C--:B------:R-:W-:Y:S01]  /*5a90*/  FMUL.FTZ R68, R68, R186.reuse ;  /* 0x000000ba44447220 */ /* 0x080fe20000410000 */
[-C--:B-1----:R-:W-:Y:S01]  /*5aa0*/  HMMA.16816.F32.BF16 R60, R4, R12.reuse, R60 ;  /* 0x0000000c043c723c */ /* 0x082fe2000004183c */
        /* <DEDUP_REMOVED lines=30> */
[C---:B------:R-:W-:Y:S01]  /*5c90*/  HMMA.16816.F32.BF16 R80, R8.reuse, R28, R80 ;  /* 0x0000001c0850723c */ /* 0x040fe20000041850 */
[-C--:B------:R-:W-:Y:S02]  /*5ca0*/  FMUL.FTZ R101, R101, R186.reuse ;  /* 0x000000ba65657220 */ /* 0x080fe40000410000 */
[----:B------:R-:W-:Y:S02]  /*5cb0*/  FMUL.FTZ R152, R152, R186 ;  /* 0x000000ba98987220 */ /* 0x000fe40000410000 */
[-C--:B------:R-:W-:Y:S02]  /*5cc0*/  FMUL.FTZ R102, R102, R184.reuse ;  /* 0x000000b866667220 */ /* 0x080fe40000410000 */
[----:B------:R-:W-:Y:S01]  /*5cd0*/  FMUL.FTZ R103, R103, R184 ;  /* 0x000000b867677220 */ /* 0x000fe20000410000 */
[----:B------:R-:W-:Y:S01]  /*5ce0*/  HMMA.16816.F32.BF16 R84, R8, R30, R84 ;  /* 0x0000001e0854723c */ /* 0x000fe20000041854 */
        /* <DEDUP_REMOVED lines=8> */
[-C--:B------:R-:W-:Y:S01]  /*5d70*/  FMUL.FTZ R120, R120, R186.reuse ;  /* 0x000000ba78787220 */ /* 0x080fe20000410000 */
[C---:B------:R-:W-:Y:S01]  /*5d80*/  HMMA.16816.F32.BF16 R152, R8.reuse, R24, R152 ;  /* 0x000000180898723c */ /* 0x040fe20000041898 */
        /* <DEDUP_REMOVED lines=9> */
[----:B--2---:R-:W-:Y:S01]  /*5e20*/  HMMA.16816.F32.BF16 R120, R8, R16, R120 ;  /* 0x000000100878723c */ /* 0x004fe20000041878 */
[----:B------:R-:W-:Y:S02]  /*5e30*/  FMUL.FTZ R129, R129, R186 ;  /* 0x000000ba81817220 */ /* 0x000fe40000410000 */
        /* <DEDUP_REMOVED lines=20> */
[-C--:B------:R-:W-:Y:S02]  /*5f80*/  FMUL.FTZ R110, R110, R185.reuse ;  /* 0x000000b96e6e7220 */ /* 0x080fe40000410000 */
[----:B------:R-:W-:Y:S02]  /*5f90*/  FMUL.FTZ R111, R111, R185 ;  /* 0x000000b96f6f7220 */ /* 0x000fe40000410000 */
[----:B------:R-:W-:Y:S01]  /*5fa0*/  IMAD.WIDE.U32 R20, R250, -0x2daee0ad, RZ ;  /* 0xd2511f53fa147825 */ /* 0x000fe200078e00ff */
[----:B------:R-:W-:Y:S03]  /*5fb0*/  HMMA.16816.F32.BF16 R104, R4, R22, R104 ;  /* 0x000000160468723c */ /* 0x000fe60000041868 */
[----:B------:R-:W-:-:S02]  /*5fc0*/  FMUL.FTZ R116, R116, R188 ;  /* 0x000000bc74747220 */ /* 0x000fc40000410000 */
[-C--:B------:R-:W-:Y:S02]  /*5fd0*/  FMUL.FTZ R117, R117, R188.reuse ;  /* 0x000000bc75757220 */ /* 0x080fe40000410000 */
[-C--:B------:R-:W-:Y:S02]  /*5fe0*/  FMUL.FTZ R118, R118, R185.reuse ;  /* 0x000000b976767220 */ /* 0x080fe40000410000 */
[----:B------:R-:W-:Y:S02]  /*5ff0*/  FMUL.FTZ R119, R119, R185 ;  /* 0x000000b977777220 */ /* 0x000fe40000410000 */
[--C-:B------:R-:W-:Y:S02]  /*6000*/  FFMA.FTZ R196, R196, c[0x0][0x23c], -R166.reuse ;  /* 0x00008f00c4c47a23 */ /* 0x100fe400000108a6 */
[----:B------:R-:W-:Y:S01]  /*6010*/  FFMA.FTZ R198, R198, c[0x0][0x23c], -R166 ;  /* 0x00008f00c6c67a23 */ /* 0x000fe200000108a6 */
[----:B------:R-:W-:Y:S01]  /*6020*/  SHF.R.U32.HI R11, RZ, 0x10, R20 ;  /* 0x00000010ff0b7819 */ /* 0x000fe20000011614 */
[----:B------:R-:W-:Y:S01]  /*6030*/  IMAD.WIDE.U32 R28, R251, -0x2daee0ad, RZ ;  /* 0xd2511f53fb1c7825 */ /* 0x000fe200078e00ff */
[----:B------:R-:W-:Y:S01]  /*6040*/  HMMA.16816.F32.BF16 R108, R4, R24, R108 ;  /* 0x00000018046c723c */ /* 0x000fe2000004186c */
[----:B------:R-:W-:Y:S02]  /*6050*/  MUFU.EX2 R196, R196 ;  /* 0x000000c400c47308 */ /* 0x000fe40000000800 */
[----:B------:R-:W-:-:S02]  /*6060*/  FMUL.FTZ R88, R88, R188 ;  /* 0x000000bc58587220 */ /* 0x000fc40000410000 */
[-C--:B------:R-:W-:Y:S02]  /*6070*/  FMUL.FTZ R89, R89, R188.reuse ;  /* 0x000000bc59597220 */ /* 0x080fe40000410000 */
[-C--:B------:R-:W-:Y:S02]  /*6080*/  FMUL.FTZ R90, R90, R185.reuse ;  /* 0x000000b95a5a7220 */ /* 0x080fe40000410000 */
[-C--:B------:R-:W-:Y:S01]  /*6090*/  FMUL.FTZ R91, R91, R185.reuse ;  /* 0x000000b95b5b7220 */ /* 0x080fe20000410000 */
[----:B------:R-:W1:Y:S01]  /*60a0*/  MUFU.EX2 R198, R198 ;  /* 0x000000c600c67308 */ /* 0x000e620000000800 */
[C---:B------:R-:W-:Y:S01]  /*60b0*/  LOP3.LUT R23, R20.reuse, 0xffff, RZ, 0xc0, !PT ;  /* 0x0000ffff14177812 */ /* 0x040fe200078ec0ff */
[C---:B------:R-:W-:Y:S01]  /*60c0*/  HMMA.16816.F32.BF16 R116, R4.reuse, R26, R116 ;  /* 0x0000001a0474723c */ /* 0x040fe20000041874 */
[----:B------:R-:W-:Y:S01]  /*60d0*/  LOP3.LUT R24, R20, 0xff, RZ, 0xc0, !PT ;  /* 0x000000ff14187812 */ /* 0x000fe200078ec0ff */
[----:B------:R-:W-:Y:S01]  /*60e0*/  FFMA.FTZ R32, R32, c[0x0][0x23c], -R166 ;  /* 0x00008f0020207a23 */ /* 0x000fe200000108a6 */
[----:B------:R-:W-:Y:S01]  /*60f0*/  SHF.R.U32.HI R20, RZ, 0x18, R20 ;  /* 0x00000018ff147819 */ /* 0x000fe20000011614 */
[----:B------:R-:W-:Y:S01]  /*6100*/  FFMA.FTZ R34, R34, c[0x0][0x23c], -R166 ;  /* 0x00008f0022227a23 */ /* 0x000fe200000108a6 */
[----:B------:R-:W-:Y:S01]  /*6110*/  LOP3.LUT R11, R11, 0xff, RZ, 0xc0, !PT ;  /* 0x000000ff0b0b7812 */ /* 0x000fe200078ec0ff */
[----:B------:R-:W2:Y:S01]  /*6120*/  MUFU.EX2 R200, R32 ;  /* 0x0000002000c87308 */ /* 0x000ea20000000800 */
[----:B------:R-:W-:Y:S01]  /*6130*/  LOP3.LUT R26, R28, 0xffff, RZ, 0xc0, !PT ;  /* 0x0000ffff1c1a7812 */ /* 0x000fe200078ec0ff */
[----:B------:R-:W-:Y:S01]  /*6140*/  HMMA.16816.F32.BF16 R88, R4, R30, R88 ;  /* 0x0000001e0458723c */ /* 0x000fe20000041858 */
[----:B------:R-:W-:Y:S01]  /*6150*/  PRMT R20, R11, 0x5410, R20 ;  /* 0x000054100b147816 */ /* 0x000fe20000000014 */
[-C--:B------:R-:W-:Y:S01]  /*6160*/  FFMA.FTZ R179, R235, R188.reuse, R179 ;  /* 0x000000bcebb37223 */ /* 0x080fe200000100b3 */
[----:B------:R-:W-:Y:S01]  /*6170*/  SHF.R.U32.HI R11, RZ, 0x8, R26 ;  /* 0x00000008ff0b7819 */ /* 0x000fe2000001161a */
[-C--:B------:R-:W-:Y:S01]  /*6180*/  FMUL.FTZ R140, R140, R188.reuse ;  /* 0x000000bc8c8c7220 */ /* 0x080fe20000410000 */
[----:B------:R-:W-:Y:S01]  /*6190*/  LOP3.LUT R9, R21, UR16, R204, 0x96, !PT ;  /* 0x0000001015097c12 */ /* 0x000fe2000f8e96cc */
[----:B------:R-:W3:Y:S01]  /*61a0*/  MUFU.EX2 R241, R34 ;  /* 0x0000002200f17308 */ /* 0x000ee20000000800 */
[----:B------:R-:W-:Y:S01]  /*61b0*/  LOP3.LUT R30, R28, 0xff, RZ, 0xc0, !PT ;  /* 0x000000ff1c1e7812 */ /* 0x000fe200078ec0ff */
[----:B------:R-:W-:Y:S01]  /*61c0*/  FMUL.FTZ R141, R141, R188 ;  /* 0x000000bc8d8d7220 */ /* 0x000fe20000410000 */
[----:B------:R4:W5:Y:S01]  /*61d0*/  LDL.LU.64 R204, [R1+0x18] ;  /* 0x0000180001cc7983 */ /* 0x0009620000300a00 */
[----:B------:R-:W-:-:S02]  /*61e0*/  FMUL.FTZ R142, R142, R185 ;  /* 0x000000b98e8e7220 */ /* 0x000fc40000410000 */
[-C--:B------:R-:W-:Y:S01]  /*61f0*/  FMUL.FTZ R143, R143, R185.reuse ;  /* 0x000000b98f8f7220 */ /* 0x080fe20000410000 */
[----:B------:R-:W-:Y:S01]  /*6200*/  PRMT R30, R30, 0x5410, R11 ;  /* 0x000054101e1e7816 */ /* 0x000fe2000000000b */
[----:B------:R-:W-:Y:S02]  /*6210*/  FADD.FTZ R178, R178, R179 ;  /* 0x000000b3b2b27221 */ /* 0x000fe40000010000 */
[-C--:B------:R-:W-:Y:S02]  /*6220*/  FMUL.FTZ R124, R124, R188.reuse ;  /* 0x000000bc7c7c7220 */ /* 0x080fe40000410000 */
[----:B------:R-:W-:Y:S02]  /*6230*/  FMUL.FTZ R125, R125, R188 ;  /* 0x000000bc7d7d7220 */ /* 0x000fe40000410000 */
[-C--:B------:R-:W-:Y:S02]  /*6240*/  FMUL.FTZ R126, R126, R185.reuse ;  /* 0x000000b97e7e7220 */ /* 0x080fe40000410000 */
[----:B------:R-:W-:-:S02]  /*6250*/  FMUL.FTZ R127, R127, R185 ;  /* 0x000000b97f7f7220 */ /* 0x000fc40000410000 */
[----:B------:R-:W-:Y:S01]  /*6260*/  FADD.FTZ R177, R177, R178 ;  /* 0x000000b2b1b17221 */ /* 0x000fe20000010000 */
[----:B------:R-:W-:Y:S01]  /*6270*/  HSET2.LE.AND R30, R30, R165, PT ;  /* 0x000000a51e1e7233 */ /* 0x000fe20003803000 */
[----:B------:R-:W-:Y:S01]  /*6280*/  HMMA.16816.F32.BF16 R140, R4, R12, R140 ;  /* 0x0000000c048c723c */ /* 0x000fe2000004188c */
[----:B------:R-:W-:Y:S01]  /*6290*/  LOP3.LUT R8, R29, UR16, R202, 0x96, !PT ;  /* 0x000000101d087c12 */ /* 0x000fe2000f8e96ca */
[----:B------:R-:W-:Y:S01]  /*62a0*/  FADD.FTZ R177, R176, R177 ;  /* 0x000000b1b0b17221 */ /* 0x000fe20000010000 */
[----:B------:R4:W5:Y:S01]  /*62b0*/  LDL.LU.64 R202, [R1+0x10] ;  /* 0x0000100001ca7983 */ /* 0x0009620000300a00 */
[----:B------:R-:W-:-:S03]  /*62c0*/  FMUL.FTZ R166, R3, c[0x0][0x23c] ;  /* 0x00008f0003a67a20 */ /* 0x000fc60000410000 */
[----:B-1----:R-:W-:Y:S01]  /*62d0*/  F2FP.BF16.PACK_AB R13, R198, R196 ;  /* 0x000000c4c60d723e */ /* 0x002fe200000010ff */
[----:B------:R-:W-:Y:S01]  /*62e0*/  HMMA.16816.F32.BF16 R124, R4, R18, R124 ;  /* 0x00000012047c723c */ /* 0x000fe2000004187c */
[----:B--2---:R-:W-:Y:S01]  /*62f0*/  FADD.FTZ R177, R200, R177 ;  /* 0x000000b1c8b17221 */ /* 0x004fe20000010000 */
[----:B------:R-:W-:-:S05]  /*6300*/  FSEL R166, R166, RZ, P3 ;  /* 0x000000ffa6a67208 */ /* 0x000fca0001800000 */
[----:B------:R-:W-:Y:S01]  /*6310*/  FMUL.FTZ R18, R138, R185 ;  /* 0x000000b98a127220 */ /* 0x000fe20000410000 */
[----:B------:R-:W-:Y:S02]  /*6320*/  LOP3.LUT R138, R30, R13, RZ, 0xc0, !PT ;  /* 0x0000000d1e8a7212 */ /* 0x000fe400078ec0ff */
[----:B---3--:R-:W-:Y:S02]  /*6330*/  F2FP.BF16.PACK_AB R13, R241, R200 ;  /* 0x000000c8f10d723e */ /* 0x008fe400000010ff */
[----:B------:R4:W5:Y:S01]  /*6340*/  LDL.LU R200, [R1+0x8] ;  /* 0x0000080001c87983 */ /* 0x0009620000300800 */
[----:B------:R-:W-:Y:S02]  /*6350*/  SHF.R.U32.HI R23, RZ, 0x8, R23 ;  /* 0x00000008ff177819 */ /* 0x000fe40000011617 */
[--C-:B------:R-:W-:Y:S02]  /*6360*/  SHF.R.U32.HI R25, RZ, 0x10, R28.reuse ;  /* 0x00000010ff197819 */ /* 0x100fe4000001161c */
[----:B------:R-:W-:Y:S01]  /*6370*/  SHF.R.U32.HI R22, RZ, 0x18, R28 ;  /* 0x00000018ff167819 */ /* 0x000fe2000001161c */
[----:B------:R-:W-:Y:S01]  /*6380*/  FFMA.FTZ R28, R199, c[0x0][0x23c], -R166 ;  /* 0x00008f00c71c7a23 */ /* 0x000fe200000108a6 */
[----:B------:R-:W-:Y:S01]  /*6390*/  PRMT R24, R24, 0x5410, R23 ;  /* 0x0000541018187816 */ /* 0x000fe20000000017 */
[--C-:B------:R-:W-:Y:S01]  /*63a0*/  FFMA.FTZ R10, R189, c[0x0][0x23c], -R252.reuse ;  /* 0x00008f00bd0a7a23 */ /* 0x100fe200000108fc */
[----:B------:R-:W-:Y:S01]  /*63b0*/  LOP3.LUT R23, R9, 0xffff, RZ, 0xc0, !PT ;  /* 0x0000ffff09177812 */ /* 0x000fe200078ec0ff */
[--C-:B------:R-:W-:Y:S01]  /*63c0*/  FFMA.FTZ R191, R191, c[0x0][0x23c], -R252.reuse ;  /* 0x00008f00bfbf7a23 */ /* 0x100fe200000108fc */
[----:B------:R-:W-:Y:S01]  /*63d0*/  SHF.R.U32.HI R11, RZ, 0x10, R9 ;  /* 0x00000010ff0b7819 */ /* 0x000fe20000011609 */
[----:B------:R-:W-:-:S02]  /*63e0*/  FFMA.FTZ R21, R193, c[0x0][0x23c], -R252 ;  /* 0x00008f00c1157a23 */ /* 0x000fc400000108fc */
[----:B------:R-:W-:Y:S01]  /*63f0*/  FFMA.FTZ R199, R195, c[0x0][0x23c], -R252 ;  /* 0x00008f00c3c77a23 */ /* 0x000fe200000108fc */
[----:B------:R-:W-:Y:S01]  /*6400*/  SHF.R.U32.HI R26, RZ, 0x18, R9 ;  /* 0x00000018ff1a7819 */ /* 0x000fe20000011609 */
[----:B------:R1:W-:Y:S01]  /*6410*/  MUFU.EX2 R252, R28 ;  /* 0x0000001c00fc7308 */ /* 0x0003e20000000800 */
[----:B------:R-:W-:Y:S01]  /*6420*/  LOP3.LUT R11, R11, 0xff, RZ, 0xc0, !PT ;  /* 0x000000ff0b0b7812 */ /* 0x000fe200078ec0ff */
[-C--:B------:R-:W-:Y:S02]  /*6430*/  FMUL.FTZ R148, R148, R188.reuse ;  /* 0x000000bc94947220 */ /* 0x080fe40000410000 */
[----:B------:R-:W-:Y:S02]  /*6440*/  FMUL.FTZ R149, R149, R188 ;  /* 0x000000bc95957220 */ /* 0x000fe40000410000 */
[-C--:B------:R-:W-:Y:S02]  /*6450*/  FMUL.FTZ R150, R150, R185.reuse ;  /* 0x000000b996967220 */ /* 0x080fe40000410000 */
[----:B------:R-:W-:Y:S01]  /*6460*/  FMUL.FTZ R151, R151, R185 ;  /* 0x000000b997977220 */ /* 0x000fe20000410000 */
[----:B------:R-:W-:-:S02]  /*6470*/  PRMT R26, R11, 0x5410, R26 ;  /* 0x000054100b1a7816 */ /* 0x000fc4000000001a */
[----:B-1----:R-:W-:Y:S02]  /*6480*/  LOP3.LUT R28, R9, 0xff, RZ, 0xc0, !PT ;  /* 0x000000ff091c7812 */ /* 0x002fe400078ec0ff */
[----:B------:R-:W-:Y:S02]  /*6490*/  SHF.R.U32.HI R9, RZ, 0x8, R23 ;  /* 0x00000008ff097819 */ /* 0x000fe40000011617 */
[----:B------:R-:W-:Y:S02]  /*64a0*/  LOP3.LUT R11, R8, 0xffff, RZ, 0xc0, !PT ;  /* 0x0000ffff080b7812 */ /* 0x000fe400078ec0ff */
[----:B------:R-:W-:Y:S02]  /*64b0*/  PRMT R28, R28, 0x5410, R9 ;  /* 0x000054101c1c7816 */ /* 0x000fe40000000009 */
[----:B------:R-:W-:Y:S01]  /*64c0*/  SHF.R.U32.HI R9, RZ, 0x10, R8 ;  /* 0x00000010ff097819 */ /* 0x000fe20000011608 */
[----:B------:R-:W-:Y:S01]  /*64d0*/  HMMA.16816.F32.BF16 R148, R4, R16, R148 ;  /* 0x000000100494723c */ /* 0x000fe20000041894 */
[----:B------:R-:W-:-:S02]  /*64e0*/  SHF.R.U32.HI R11, RZ, 0x8, R11 ;  /* 0x00000008ff0b7819 */ /* 0x000fc4000001160b */
[----:B------:R-:W-:Y:S02]  /*64f0*/  LOP3.LUT R9, R9, 0xff, RZ, 0xc0, !PT ;  /* 0x000000ff09097812 */ /* 0x000fe400078ec0ff */
[----:B------:R-:W-:Y:S02]  /*6500*/  LOP3.LUT R32, R8, 0xff, RZ, 0xc0, !PT ;  /* 0x000000ff08207812 */ /* 0x000fe400078ec0ff */
[----:B------:R-:W-:Y:S01]  /*6510*/  SHF.R.U32.HI R16, RZ, 0x18, R8 ;  /* 0x00000018ff107819 */ /* 0x000fe20000011608 */
[----:B------:R1:W-:Y:S01]  /*6520*/  MUFU.EX2 R193, R10 ;  /* 0x0000000a00c17308 */ /* 0x0003e20000000800 */
[----:B------:R-:W-:Y:S02]  /*6530*/  PRMT R32, R32, 0x5410, R11 ;  /* 0x0000541020207816 */ /* 0x000fe4000000000b */
[----:B------:R-:W-:Y:S01]  /*6540*/  PRMT R16, R9, 0x5410, R16 ;  /* 0x0000541009107816 */ /* 0x000fe20000000010 */
[--C-:B------:R-:W-:Y:S02]  /*6550*/  FFMA.FTZ R27, R190, c[0x0][0x23c], -R167.reuse ;  /* 0x00008f00be1b7a23 */ /* 0x100fe400000108a7 */
[----:B------:R-:W-:-:S02]  /*6560*/  FFMA.FTZ R190, R187, c[0x0][0x23c], -R167 ;  /* 0x00008f00bbbe7a23 */ /* 0x000fc400000108a7 */
[--C-:B------:R-:W-:Y:S01]  /*6570*/  FFMA.FTZ R250, R33, c[0x0][0x23c], -R166.reuse ;  /* 0x00008f0021fa7a23 */ /* 0x100fe200000108a6 */
[----:B-1----:R-:W1:Y:S01]  /*6580*/  LDSM.16.MT88.4 R8, [R211+0xa800] ;  /* 0x00a80000d308783b */ /* 0x002e620000004200 */
[--C-:B------:R-:W-:Y:S02]  /*6590*/  FFMA.FTZ R251, R35, c[0x0][0x23c], -R166.reuse ;  /* 0x00008f0023fb7a23 */ /* 0x100fe400000108a6 */
[----:B------:R-:W-:Y:S02]  /*65a0*/  FFMA.FTZ R197, R197, c[0x0][0x23c], -R166 ;  /* 0x00008f00c5c57a23 */ /* 0x000fe400000108a6 */
[--C-:B------:R-:W-:Y:S01]  /*65b0*/  FFMA.FTZ R187, R194, c[0x0][0x23c], -R167.reuse ;  /* 0x00008f00c2bb7a23 */ /* 0x100fe200000108a7 */
[----:B------:R-:W-:Y:S01]  /*65c0*/  LOP3.LUT R25, R25, 0xff, RZ, 0xc0, !PT ;  /* 0x000000ff19197812 */ /* 0x000fe200078ec0ff */
[----:B------:R-:W-:Y:S01]  /*65d0*/  FFMA.FTZ R164, R164, c[0x0][0x23c], -R167 ;  /* 0x00008f00a4a47a23 */ /* 0x000fe200000108a7 */
[----:B------:R-:W-:Y:S02]  /*65e0*/  MUFU.EX2 R250, R250 ;  /* 0x000000fa00fa7308 */ /* 0x000fe40000000800 */
[----:B------:R-:W-:-:S06]  /*65f0*/  PRMT R22, R25, 0x5410, R22 ;  /* 0x0000541019167816 */ /* 0x000fcc0000000016 */
[----:B------:R-:W-:Y:S01]  /*6600*/  MUFU.EX2 R251, R251 ;  /* 0x000000fb00fb7308 */ /* 0x000fe20000000800 */
[----:B------:R-:W-:-:S07]  /*6610*/  HSET2.LE.AND R24, R24, R165, PT ;  /* 0x000000a518187233 */ /* 0x000fce0003803000 */
[----:B------:R-:W2:Y:S01]  /*6620*/  MUFU.EX2 R197, R197 ;  /* 0x000000c500c57308 */ /* 0x000ea20000000800 */
[----:B------:R-:W-:-:S07]  /*6630*/  HSET2.LE.AND R22, R22, R165, PT ;  /* 0x000000a516167233 */ /* 0x000fce0003803000 */
[----:B------:R-:W-:Y:S01]  /*6640*/  MUFU.EX2 R194, R164 ;  /* 0x000000a400c27308 */ /* 0x000fe20000000800 */
[----:B------:R-:W-:-:S07]  /*6650*/  HSET2.LE.AND R20, R20, R165, PT ;  /* 0x000000a514147233 */ /* 0x000fce0003803000 */
[----:B------:R-:W3:Y:S01]  /*6660*/  MUFU.EX2 R189, R27 ;  /* 0x0000001b00bd7308 */ /* 0x000ee20000000800 */
[----:B------:R-:W-:-:S07]  /*6670*/  HSET2.LE.AND R28, R28, R165, PT ;  /* 0x000000a51c1c7233 */ /* 0x000fce0003803000 */
[----:B------:R-:W-:Y:S01]  /*6680*/  MUFU.EX2 R190, R190 ;  /* 0x000000be00be7308 */ /* 0x000fe20000000800 */
[----:B------:R-:W-:-:S07]  /*6690*/  HSET2.LE.AND R26, R26, R165, PT ;  /* 0x000000a51a1a7233 */ /* 0x000fce0003803000 */
[----:B------:R-:W-:Y:S01]  /*66a0*/  MUFU.EX2 R187, R187 ;  /* 0x000000bb00bb7308 */ /* 0x000fe20000000800 */
[----:B------:R-:W-:-:S07]  /*66b0*/  HSET2.LE.AND R32, R32, R165, PT ;  /* 0x000000a520207233 */ /* 0x000fce0003803000 */
[----:B------:R-:W1:Y:S01]  /*66c0*/  MUFU.EX2 R191, R191 ;  /* 0x000000bf00bf7308 */ /* 0x000e620000000800 */
[----:B------:R-:W-:-:S07]  /*66d0*/  HSET2.LE.AND R165, R16, R165, PT ;  /* 0x000000a510a57233 */ /* 0x000fce0003803000 */
[----:B------:R-:W-:Y:S08]  /*66e0*/  MUFU.EX2 R195, R21 ;  /* 0x0000001500c37308 */ /* 0x000ff00000000800 */
[----:B------:R-:W4:Y:S01]  /*66f0*/  MUFU.EX2 R199, R199 ;  /* 0x000000c700c77308 */ /* 0x000f220000000800 */
[-C--:B------:R-:W-:Y:S02]  /*6700*/  FMUL.FTZ R16, R136, R188.reuse ;  /* 0x000000bc88107220 */ /* 0x080fe40000410000 */
[----:B------:R-:W-:-:S02]  /*6710*/  FMUL.FTZ R17, R137, R188 ;  /* 0x000000bc89117220 */ /* 0x000fc40000410000 */
[----:B------:R-:W-:Y:S01]  /*6720*/  FMUL.FTZ R19, R139, R185 ;  /* 0x000000b98b137220 */ /* 0x000fe20000410000 */
[----:B------:R-:W-:Y:S02]  /*6730*/  LOP3.LUT R136, R32, R13, RZ, 0xc0, !PT ;  /* 0x0000000d20887212 */ /* 0x000fe400078ec0ff */
[----:B--2---:R-:W-:Y:S02]  /*6740*/  F2FP.BF16.PACK_AB R139, R252, R197 ;  /* 0x000000c5fc8b723e */ /* 0x004fe400000010ff */
[----:B------:R-:W-:Y:S02]  /*6750*/  F2FP.BF16.PACK_AB R12, R251, R250 ;  /* 0x000000fafb0c723e */ /* 0x000fe400000010ff */
[----:B------:R-:W-:Y:S01]  /*6760*/  HMMA.16816.F32.BF16 R4, R4, R14, R16 ;  /* 0x0000000e0404723c */ /* 0x000fe20000041810 */
[----:B---3--:R-:W-:Y:S01]  /*6770*/  F2FP.BF16.PACK_AB R13, R189, R194 ;  /* 0x000000c2bd0d723e */ /* 0x008fe200000010ff */
[----:B------:R-:W-:Y:S01]  /*6780*/  LDSM.16.MT88.4 R16, [R210+0xb800] ;  /* 0x00b80000d210783b */ /* 0x000fe20000004200 */
[----:B-1----:R-:W-:-:S02]  /*6790*/  F2FP.BF16.PACK_AB R33, R191, R193 ;  /* 0x000000c1bf21723e */ /* 0x002fc400000010ff */
[----:B----4-:R-:W-:Y:S02]  /*67a0*/  F2FP.BF16.PACK_AB R35, R199, R195 ;  /* 0x000000c3c723723e */ /* 0x010fe400000010ff */
[----:B------:R-:W-:Y:S02]  /*67b0*/  F2FP.BF16.PACK_AB R15, R187, R190 ;  /* 0x000000bebb0f723e */ /* 0x000fe400000010ff */
[----:B------:R-:W-:Y:S02]  /*67c0*/  LOP3.LUT R139, R22, R139, RZ, 0xc0, !PT ;  /* 0x0000008b168b7212 */ /* 0x000fe400078ec0ff */
[----:B------:R-:W-:Y:S02]  /*67d0*/  LOP3.LUT R137, R165, R12, RZ, 0xc0, !PT ;  /* 0x0000000ca5897212 */ /* 0x000fe400078ec0ff */
[----:B------:R-:W-:Y:S01]  /*67e0*/  LOP3.LUT R34, R24, R15, RZ, 0xc0, !PT ;  /* 0x0000000f18227212 */ /* 0x000fe200078ec0ff */
[----:B------:R-:W1:Y:S01]  /*67f0*/  LDSM.16.MT88.4 R164, [R210+0xa800] ;  /* 0x00a80000d2a4783b */ /* 0x000e620000004200 */
[----:B------:R-:W-:-:S02]  /*6800*/  LOP3.LUT R35, R20, R35, RZ, 0xc0, !PT ;  /* 0x0000002314237212 */ /* 0x000fc400078ec0ff */
[----:B------:R-:W-:Y:S02]  /*6810*/  LOP3.LUT R32, R28, R13, RZ, 0xc0, !PT ;  /* 0x0000000d1c207212 */ /* 0x000fe400078ec0ff */
[----:B------:R-:W-:Y:S01]  /*6820*/  LOP3.LUT R33, R26, R33, RZ, 0xc0, !PT ;  /* 0x000000211a217212 */ /* 0x000fe200078ec0ff */
[-C--:B------:R-:W-:Y:S01]  /*6830*/  HMMA.16816.F32.BF16 R160, R136, R8.reuse, R160 ;  /* 0x0000000888a0723c */ /* 0x080fe200000418a0 */
[----:B------:R-:W2:Y:S04]  /*6840*/  LDSM.16.MT88.4 R28, [R209+0xa800] ;  /* 0x00a80000d11c783b */ /* 0x000ea80000004200 */
[----:B------:R-:W3:Y:S03]  /*6850*/  LDSM.16.MT88.4 R24, [R208+0xa800] ;  /* 0x00a80000d018783b */ /* 0x000ee60000004200 */
[C---:B------:R-:W-:Y:S01]  /*6860*/  HMMA.16816.F32.BF16 R156, R32.reuse, R8, R156 ;  /* 0x00000008209c723c */ /* 0x040fe2000004189c */
[----:B------:R-:W4:Y:S04]  /*6870*/  LDSM.16.MT88.4 R20, [R211+0xb800] ;  /* 0x00b80000d314783b */ /* 0x000f280000004200 */
[----:B------:R-:W1:Y:S03]  /*6880*/  LDSM.16.MT88.4 R12, [R209+0xb800] ;  /* 0x00b80000d10c783b */ /* 0x000e660000004200 */
[-C--:B------:R-:W-:Y:S08]  /*6890*/  HMMA.16816.F32.BF16 R36, R32, R10.reuse, R36 ;  /* 0x0000000a2024723c */ /* 0x080ff00000041824 */
[----:B------:R-:W-:Y:S01]  /*68a0*/  HMMA.16816.F32.BF16 R40, R136, R10, R40 ;  /* 0x0000000a8828723c */ /* 0x000fe20000041828 */
[----:B------:R-:W2:Y:S01]  /*68b0*/  LDSM.16.MT88.4 R8, [R208+0xb800] ;  /* 0x00b80000d008783b */ /* 0x000ea20000004200 */
[----:B------:R-:W-:-:S02]  /*68c0*/  FADD.FTZ R177, R241, R177 ;  /* 0x000000b1f1b17221 */ /* 0x000fc40000010000 */
[----:B------:R-:W-:Y:S01]  /*68d0*/  FFMA.FTZ R175, R232, R185, R175 ;  /* 0x000000b9e8af7223 */ /* 0x000fe200000100af */
[----:B------:R-:W1:Y:S01]  /*68e0*/  S2R R241, SR_TID.X ;  /* 0x0000000000f17919 */ /* 0x000e620000002100 */
[----:B------:R-:W-:Y:S02]  /*68f0*/  FFMA.FTZ R171, R233, R186, R171 ;  /* 0x000000bae9ab7223 */ /* 0x000fe400000100ab */
[----:B------:R-:W-:Y:S02]  /*6900*/  FFMA.FTZ R168, R227, R184, R168 ;  /* 0x000000b8e3a87223 */ /* 0x000fe400000100a8 */
[----:B------:R-:W-:Y:S02]  /*6910*/  FADD.FTZ R174, R174, R175 ;  /* 0x000000afaeae7221 */ /* 0x000fe40000010000 */
[----:B------:R-:W-:Y:S02]  /*6920*/  FADD.FTZ R170, R170, R171 ;  /* 0x000000abaaaa7221 */ /* 0x000fe40000010000 */
[----:B------:R-:W-:Y:S01]  /*6930*/  FADD.FTZ R168, R181, R168 ;  /* 0x000000a8b5a87221 */ /* 0x000fe20000010000 */
[----:B------:R-:W-:Y:S01]  /*6940*/  UISETP.GE.AND UP0, UPT, UR25, 0x3, UPT ;  /* 0x000000031900788c */ /* 0x000fe2000bf06270 */
[----:B------:R-:W-:-:S02]  /*6950*/  FADD.FTZ R173, R173, R174 ;  /* 0x000000aeadad7221 */ /* 0x000fc40000010000 */
[----:B------:R-:W-:Y:S02]  /*6960*/  FADD.FTZ R169, R169, R170 ;  /* 0x000000aaa9a97221 */ /* 0x000fe40000010000 */
[----:B------:R-:W-:Y:S01]  /*6970*/  FADD.FTZ R183, R183, R168 ;  /* 0x000000a8b7b77221 */ /* 0x000fe20000010000 */
[----:B------:R-:W-:Y:S01]  /*6980*/  PLOP3.LUT P0, PT, PT, PT, UP0, 0x80, 0x0 ;  /* 0x000000000000781c */ /* 0x000fe20003f0f008 */
        /* <DEDUP_REMOVED lines=9> */
[----:B-1----:R-:W-:Y:S01]  /*6a20*/  HMMA.16816.F32.BF16 R44, R136, R164, R44 ;  /* 0x000000a4882c723c */ /* 0x002fe2000004182c */
[----:B------:R-:W-:Y:S01]  /*6a30*/  SHF.L.U32 R241, R241, 0x1, RZ ;  /* 0x00000001f1f17819 */ /* 0x000fe200000006ff */
[----:B------:R-:W-:-:S02]  /*6a40*/  FADD.FTZ R177, R196, R177 ;  /* 0x000000b1c4b17221 */ /* 0x000fc40000010000 */
[----:B------:R-:W-:Y:S02]  /*6a50*/  FADD.FTZ R197, R197, R250 ;  /* 0x000000fac5c57221 */ /* 0x000fe40000010000 */
[----:B------:R-:W-:Y:S02]  /*6a60*/  FADD.FTZ R190, R190, R189 ;  /* 0x000000bdbebe7221 */ /* 0x000fe40000010000 */
[----:B------:R-:W-:Y:S01]  /*6a70*/  HMMA.16816.F32.BF16 R56, R136, R166, R56 ;  /* 0x000000a68838723c */ /* 0x000fe20000041838 */
[----:B------:R-:W-:Y:S01]  /*6a80*/  FADD.FTZ R182, R195, R182 ;  /* 0x000000b6c3b67221 */ /* 0x000fe20000010000 */
[----:B------:R-:W-:Y:S01]  /*6a90*/  LOP3.LUT R241, R241, 0x6, RZ, 0xc0, !PT ;  /* 0x00000006f1f17812 */ /* 0x000fe200078ec0ff */
[----:B------:R-:W-:-:S05]  /*6aa0*/  FADD.FTZ R235, R198, R177 ;  /* 0x000000b1c6eb7221 */ /* 0x000fca0000010000 */
[----:B--2---:R-:W-:Y:S01]  /*6ab0*/  HMMA.16816.F32.BF16 R60, R136, R28, R60 ;  /* 0x0000001c883c723c */ /* 0x004fe2000004183c */
[----:B------:R-:W-:Y:S02]  /*6ac0*/  FADD.FTZ R232, R252, R197 ;  /* 0x000000c5fce87221 */ /* 0x000fe40000010000 */
[----:B------:R-:W-:-:S05]  /*6ad0*/  FADD.FTZ R233, R187, R190 ;  /* 0x000000bebbe97221 */ /* 0x000fca0000010000 */
[----:B------:R-:W-:Y:S01]  /*6ae0*/  HMMA.16816.F32.BF16 R72, R136, R30, R72 ;  /* 0x0000001e8848723c */ /* 0x000fe20000041848 */
[----:B------:R-:W-:-:S07]  /*6af0*/  FADD.FTZ R227, R199, R182 ;  /* 0x000000b6c7e37221 */ /* 0x000fce0000010000 */
[C---:B---3--:R-:W-:Y:S08]  /*6b00*/  HMMA.16816.F32.BF16 R76, R136.reuse, R24, R76 ;  /* 0x00000018884c723c */ /* 0x048ff0000004184c */
[C---:B------:R-:W-:Y:S08]  /*6b10*/  HMMA.16816.F32.BF16 R88, R136.reuse, R26, R88 ;  /* 0x0000001a8858723c */ /* 0x040ff00000041858 */
        /* <DEDUP_REMOVED lines=22> */
[C---:B------:R-:W-:Y:S08]  /*6c80*/  HMMA.16816.F32.BF16 R144, R32.reuse, R14, R144 ;  /* 0x0000000e2090723c */ /* 0x040ff00000041890 */
[C---:B------:R-:W-:Y:S08]  /*6c90*/  HMMA.16816.F32.BF16 R128, R32.reuse, R8, R128 ;  /* 0x000000082080723c */ /* 0x040ff00000041880 */
[-C--:B------:R-:W-:Y:S08]  /*6ca0*/  HMMA.16816.F32.BF16 R132, R32, R10.reuse, R132 ;  /* 0x0000000a2084723c */ /* 0x080ff00000041884 */
[----:B------:R-:W-:Y:S01]  /*6cb0*/  HMMA.16816.F32.BF16 R136, R136, R10, R4 ;  /* 0x0000000a8888723c */ /* 0x000fe20000041804 */
[----:B------:R-:W-:Y:S11]  /*6cc0*/  @!P0 BRA `(.L_x_853) ;  /* 0x0000632000008947 */ /* 0x000ff60003800000 */
[----:B------:R-:W-:Y:S01]  /*6cd0*/  UIADD3 UR29, UR25, -0x1, URZ ;  /* 0xffffffff191d7890 */ /* 0x000fe2000fffe03f */
[----:B------:R-:W-:-:S04]  /*6ce0*/  DEPBAR.LE SB0, 0x0 ;  /* 0x000080000000791a */ /* 0x000fc80000000000 */
[----:B------:R-:W-:Y:S01]  /*6cf0*/  ULDC.64 UR4, c[0x0][0x1a0] ;  /* 0x0000680000047ab9 */ /* 0x000fe20000000a00 */
[----:B------:R-:W-:Y:S01]  /*6d00*/  IMAD.U32 R4, RZ, RZ, UR24 ;  /* 0x00000018ff047e24 */ /* 0x000fe2000f8e00ff */
[----:B------:R-:W-:-:S06]  /*6d10*/  UIMAD UR29, UR29, UR4, URZ ;  /* 0x000000041d1d72a4 */ /* 0x000fcc000f8e023f */
[----:B------:R-:W-:Y:S01]  /*6d20*/  IMAD.U32 R5, RZ, RZ, UR29 ;  /* 0x0000001dff057e24 */ /* 0x000fe2000f8e00ff */
[----:B------:R-:W-:Y:S02]  /*6d30*/  UMOV UR29, 0x6 ;  /* 0x00000006001d7882 */ /* 0x000fe40000000000 */
[----:B------:R-:W-:Y:S01]  /*6d40*/  USHF.L.U64.HI UR5, UR4, UR29, UR5 ;  /* 0x0000001d04057299 */ /* 0x000fe20008010205 */
[----:B-----5:R-:W-:Y:S01]  /*6d50*/  IMAD.U32 R5, R5, 0x20, R202 ;  /* 0x0000002005057824 */ /* 0x020fe200078e00ca */
[----:B------:R-:W-:-:S04]  /*6d60*/  UIADD3 UR4, UP0, -UR28, 0x80, URZ ;  /* 0x000000801c047890 */ /* 0x000fc8000ff1e13f */
[----:B------:R-:W-:Y:S01]  /*6d70*/  LEA R5, R5, c[0x0][0x170], 0x1 ;  /* 0x00005c0005057a11 */ /* 0x000fe200078e08ff */
[----:B------:R-:W-:Y:S02]  /*6d80*/  UIADD3.X UR30, URZ, ~UR5, URZ, UP0, !UPT ;  /* 0x800000053f1e7290 */ /* 0x000fe400087fe43f */
[----:B------:R-:W-:Y:S02]  /*6d90*/  UISETP.NE.AND UP0, UPT, UR25, 0x3, UPT ;  /* 0x000000031900788c */ /* 0x000fe4000bf05270 */
[----:B------:R-:W-:Y:S01]  /*6da0*/  IMAD.U32 R4, R4, 0x2, R5 ;  /* 0x0000000204047824 */ /* 0x000fe200078e0005 */
[----:B------:R-:W-:Y:S01]  /*6db0*/  BAR.SYNC.DEFER_BLOCKING 0x0 ;  /* 0x0000000000007b1d */ /* 0x000fe20000010000 */
[----:B------:R-:W-:-:S03]  /*6dc0*/  IADD3 R5, P0, R5, -UR28, RZ ;  /* 0x8000001c05057c10 */ /* 0x000fc6000ff1e0ff */
[----:B------:R-:W-:Y:S02]  /*6dd0*/  IADD3 R4, R4, -UR28, RZ ;  /* 0x8000001c04047c10 */ /* 0x000fe4000fffe0ff */
[----:B------:R-:W-:Y:S02]  /*6de0*/  IADD3.X R246, R247, ~UR5, RZ, P0, !PT ;  /* 0x80000005f7f67c10 */ /* 0x000fe400087fe4ff */
[C---:B------:R-:W-:Y:S02]  /*6df0*/  IADD3 R194, P3, R5.reuse, -UR28, RZ ;  /* 0x8000001c05c27c10 */ /* 0x040fe4000ff7e0ff */
[----:B------:R-:W-:Y:S02]  /*6e00*/  IADD3 R8, P2, R5, UR4, RZ ;  /* 0x0000000405087c10 */ /* 0x000fe4000ff5e0ff */
[C---:B------:R-:W-:Y:S02]  /*6e10*/  IADD3 R196, P1, R4.reuse, -UR28, RZ ;  /* 0x8000001c04c47c10 */ /* 0x040fe4000ff3e0ff */
[----:B------:R-:W-:-:S02]  /*6e20*/  IADD3 R24, P0, R4, UR4, RZ ;  /* 0x0000000404187c10 */ /* 0x000fc4000ff1e0ff */
[C---:B------:R-:W-:Y:S02]  /*6e30*/  IADD3.X R195, R246.reuse, ~UR5, RZ, P3, !PT ;  /* 0x80000005f6c37c10 */ /* 0x040fe40009ffe4ff */
[----:B------:R-:W-:Y:S02]  /*6e40*/  IADD3.X R9, R246, UR30, RZ, P2, !PT ;  /* 0x0000001ef6097c10 */ /* 0x000fe400097fe4ff */
[C---:B------:R-:W-:Y:S02]  /*6e50*/  IADD3.X R197, R249.reuse, ~UR5, RZ, P1, !PT ;  /* 0x80000005f9c57c10 */ /* 0x040fe40008ffe4ff */
[----:B------:R-:W-:Y:S01]  /*6e60*/  IADD3.X R25, R249, UR30, RZ, P0, !PT ;  /* 0x0000001ef9197c10 */ /* 0x000fe200087fe4ff */
[----:B------:R-:W-:Y:S01]  /*6e70*/  @!PT LDS RZ, [RZ] ;  /* 0x00000000fffff984 */ /* 0x000fe20000000800 */
[----:B------:R-:W-:Y:S01]  /*6e80*/  @!PT LDS RZ, [RZ] ;  /* 0x00000000fffff984 */ /* 0x000fe20000000800 */
[----:B------:R-:W-:Y:S01]  /*6e90*/  @!PT LDS RZ, [RZ] ;  /* 0x00000000fffff984 */ /* 0x000fe20000000800 */
[----:B------:R1:W-:Y:S01]  /*6ea0*/  LDGSTS.E.BYPASS.LTC128B.128 [R219+0xa000], [R194.64] ;  /* 0x0a000000c2db7fae */ /* 0x0003e2000b901d56 */
[----:B------:R-:W-:-:S03]  /*6eb0*/  PLOP3.LUT P0, PT, PT, PT, UP0, 0x80, 0x0 ;  /* 0x000000000000781c */ /* 0x000fc60003f0f008 */
[----:B------:R2:W-:Y:S04]  /*6ec0*/  LDGSTS.E.BYPASS.LTC128B.128 [R219+0xb000], [R8.64] ;  /* 0x0b00000008db7fae */ /* 0x0005e8000b901d56 */
[----:B------:R1:W-:Y:S04]  /*6ed0*/  LDGSTS.E.BYPASS.LTC128B.128 [R219+0xa800], [R196.64] ;  /* 0x0a800000c4db7fae */ /* 0x0003e8000b901d56 */
[----:B------:R3:W-:Y:S04]  /*6ee0*/  LDGSTS.E.BYPASS.LTC128B.128 [R219+0xb800], [R24.64] ;  /* 0x0b80000018db7fae */ /* 0x0007e8000b901d56 */
[----:B------:R-:W-:Y:S04]  /*6ef0*/  LDSM.16.M88.4 R172, [R217] ;  /* 0x00000000d9ac783b */ /* 0x000fe80000000200 */
[----:B------:R-:W4:Y:S04]  /*6f00*/  LDSM.16.M88.4 R4, [R218+0x2000] ;  /* 0x00200000da04783b */ /* 0x000f280000000200 */
[----:B------:R-:W2:Y:S04]  /*6f10*/  LDSM.16.M88.4 R32, [R217+0x800] ;  /* 0x00080000d920783b */ /* 0x000ea80000000200 */
[----:B------:R-:W1:Y:S04]  /*6f20*/  LDSM.16.M88.4 R164, [R218] ;  /* 0x00000000daa4783b */ /* 0x000e680000000200 */
[----:B------:R-:W-:Y:S04]  /*6f30*/  LDSM.16.M88.4 R180, [R215] ;  /* 0x00000000d7b4783b */ /* 0x000fe80000000200 */
[----:B------:R-:W1:Y:S04]  /*6f40*/  LDSM.16.M88.4 R20, [R216+0x2000] ;  /* 0x00200000d814783b */ /* 0x000e680000000200 */
[----:B------:R-:W1:Y:S04]  /*6f50*/  LDSM.16.M88.4 R28, [R207] ;  /* 0x00000000cf1c783b */ /* 0x000e680000000200 */
[----:B---3--:R-:W3:Y:S04]  /*6f60*/  LDSM.16.M88.4 R24, [R216] ;  /* 0x00000000d818783b */ /* 0x008ee80000000200 */
[----:B------:R-:W-:Y:S04]  /*6f70*/  LDSM.16.M88.4 R188, [R213] ;  /* 0x00000000d5bc783b */ /* 0x000fe80000000200 */
[----:B------:R-:W-:Y:S04]  /*6f80*/  LDSM.16.M88.4 R184, [R213+0x800] ;  /* 0x00080000d5b8783b */ /* 0x000fe80000000200 */
[----:B------:R-:W0:Y:S01]  /*6f90*/  LDGDEPBAR ;  /* 0x00000000000079af */ /* 0x000e220000000000 */
[C---:B----4-:R-:W-:Y:S08]  /*6fa0*/  HMMA.16816.F32.BF16 R16, R4.reuse, R172, RZ ;  /* 0x000000ac0410723c */ /* 0x050ff000000418ff */
[C---:B--2---:R-:W-:Y:S08]  /*6fb0*/  HMMA.16816.F32.BF16 R8, R4.reuse, R32, RZ ;  /* 0x000000200408723c */ /* 0x044ff000000418ff */
[C---:B------:R-:W-:Y:S08]  /*6fc0*/  HMMA.16816.F32.BF16 R12, R4.reuse, R174, RZ ;  /* 0x000000ae040c723c */ /* 0x040ff000000418ff */
[----:B------:R-:W-:Y:S08]  /*6fd0*/  HMMA.16816.F32.BF16 R4, R4, R34, RZ ;  /* 0x000000220404723c */ /* 0x000ff000000418ff */
[C---:B-1----:R-:W-:Y:S08]  /*6fe0*/  HMMA.16816.F32.BF16 R176, R164.reuse, R172, RZ ;  /* 0x000000aca4b0723c */ /* 0x042ff000000418ff */
[C---:B------:R-:W-:Y:S08]  /*6ff0*/  HMMA.16816.F32.BF16 R172, R164.reuse, R174, RZ ;  /* 0x000000aea4ac723c */ /* 0x040ff000000418ff */
[C---:B------:R-:W-:Y:S08]  /*7000*/  HMMA.16816.F32.BF16 R168, R164.reuse, R32, RZ ;  /* 0x00000020a4a8723c */ /* 0x040ff000000418ff */
[----:B------:R-:W-:Y:S01]  /*7010*/  HMMA.16816.F32.BF16 R164, R164, R34, RZ ;  /* 0x00000022a4a4723c */ /* 0x000fe200000418ff */
[----:B------:R-:W1:Y:S07]  /*7020*/  LDSM.16.M88.4 R32, [R214] ;  /* 0x00000000d620783b */ /* 0x000e6e0000000200 */
[C---:B------:R-:W-:Y:S08]  /*7030*/  HMMA.16816.F32.BF16 R16, R20.reuse, R180, R16 ;  /* 0x000000b41410723c */ /* 0x040ff00000041810 */
[C---:B------:R-:W-:Y:S08]  /*7040*/  HMMA.16816.F32.BF16 R8, R20.reuse, R28, R8 ;  /* 0x0000001c1408723c */ /* 0x040ff00000041808 */
[C---:B------:R-:W-:Y:S08]  /*7050*/  HMMA.16816.F32.BF16 R12, R20.reuse, R182, R12 ;  /* 0x000000b6140c723c */ /* 0x040ff0000004180c */
[----:B------:R-:W-:Y:S01]  /*7060*/  HMMA.16816.F32.BF16 R4, R20, R30, R4 ;  /* 0x0000001e1404723c */ /* 0x000fe20000041804 */
[----:B------:R-:W2:Y:S07]  /*7070*/  LDSM.16.M88.4 R20, [R214+0x2000] ;  /* 0x00200000d614783b */ /* 0x000eae0000000200 */
[C---:B---3--:R-:W-:Y:S08]  /*7080*/  HMMA.16816.F32.BF16 R176, R24.reuse, R180, R176 ;  /* 0x000000b418b0723c */ /* 0x048ff000000418b0 */
[C---:B------:R-:W-:Y:S08]  /*7090*/  HMMA.16816.F32.BF16 R168, R24.reuse, R28, R168 ;  /* 0x0000001c18a8723c */ /* 0x040ff000000418a8 */
[C---:B------:R-:W-:Y:S01]  /*70a0*/  HMMA.16816.F32.BF16 R172, R24.reuse, R182, R172 ;  /* 0x000000b618ac723c */ /* 0x040fe200000418ac */
[----:B------:R-:W-:Y:S07]  /*70b0*/  LDSM.16.M88.4 R180, [R206+0x800] ;  /* 0x00080000ceb4783b */ /* 0x000fee0000000200 */
[----:B------:R-:W-:Y:S01]  /*70c0*/  HMMA.16816.F32.BF16 R164, R24, R30, R164 ;  /* 0x0000001e18a4723c */ /* 0x000fe200000418a4 */
[----:B------:R-:W-:Y:S04]  /*70d0*/  LDSM.16.M88.4 R28, [R212+0x2000] ;  /* 0x00200000d41c783b */ /* 0x000fe80000000200 */
[----:B------:R-:W3:Y:S03]  /*70e0*/  LDSM.16.M88.4 R24, [R206] ;  /* 0x00000000ce18783b */ /* 0x000ee60000000200 */
[-C--:B-1----:R-:W-:Y:S08]  /*70f0*/  HMMA.16816.F32.BF16 R176, R32, R188.reuse, R176 ;  /* 0x000000bc20b0723c */ /* 0x082ff000000418b0 */
[C---:B--2---:R-:W-:Y:S08]  /*7100*/  HMMA.16816.F32.BF16 R16, R20.reuse, R188, R16 ;  /* 0x000000bc1410723c */ /* 0x044ff00000041810 */
[C---:B------:R-:W-:Y:S08]  /*7110*/  HMMA.16816.F32.BF16 R8, R20.reuse, R184, R8 ;  /* 0x000000b81408723c */ /* 0x040ff00000041808 */
[C---:B------:R-:W-:Y:S08]  /*7120*/  HMMA.16816.F32.BF16 R12, R20.reuse, R190, R12 ;  /* 0x000000be140c723c */ /* 0x040ff0000004180c */
[----:B------:R-:W-:Y:S01]  /*7130*/  HMMA.16816.F32.BF16 R4, R20, R186, R4 ;  /* 0x000000ba1404723c */ /* 0x000fe20000041804 */
[----:B------:R-:W1:Y:S07]  /*7140*/  LDSM.16.M88.4 R20, [R212] ;  /* 0x00000000d414783b */ /* 0x000e6e0000000200 */
[C---:B------:R-:W-:Y:S01]  /*7150*/  HMMA.16816.F32.BF16 R172, R32.reuse, R190, R172 ;  /* 0x000000be20ac723c */ /* 0x040fe200000418ac */
[----:B------:R-:W-:Y:S07]  /*7160*/  LDSM.16.M88.4 R188, [R218+0x6000] ;  /* 0x00600000dabc783b */ /* 0x000fee0000000200 */
[C---:B------:R-:W-:Y:S08]  /*7170*/  HMMA.16816.F32.BF16 R168, R32.reuse, R184, R168 ;  /* 0x000000b820a8723c */ /* 0x040ff000000418a8 */
[----:B------:R-:W-:Y:S01]  /*7180*/  HMMA.16816.F32.BF16 R164, R32, R186, R164 ;  /* 0x000000ba20a4723c */ /* 0x000fe200000418a4 */
[----:B------:R-:W2:Y:S04]  /*7190*/  LDSM.16.M88.4 R32, [R217+0x1000] ;  /* 0x00100000d920783b */ /* 0x000ea80000000200 */
[----:B------:R-:W-:Y:S03]  /*71a0*/  LDSM.16.M88.4 R184, [R205] ;  /* 0x00000000cdb8783b */ /* 0x000fe60000000200 */
[C---:B---3--:R-:W-:Y:S08]  /*71b0*/  HMMA.16816.F32.BF16 R16, R28.reuse, R24, R16 ;  /* 0x000000181c10723c */ /* 0x048ff00000041810 */
[C---:B------:R-:W-:Y:S08]  /*71c0*/  HMMA.16816.F32.BF16 R12, R28.reuse, R26, R12 ;  /* 0x0000001a1c0c723c */ /* 0x040ff0000004180c */
[C---:B------:R-:W-:Y:S08]  /*71d0*/  HMMA.16816.F32.BF16 R8, R28.reuse, R180, R8 ;  /* 0x000000b41c08723c */ /* 0x040ff00000041808 */
[----:B------:R-:W-:Y:S01]  /*71e0*/  HMMA.16816.F32.BF16 R4, R28, R182, R4 ;  /* 0x000000b61c04723c */ /* 0x000fe20000041804 */
[----:B------:R-:W3:Y:S07]  /*71f0*/  LDSM.16.M88.4 R28, [R217+0x1800] ;  /* 0x00180000d91c783b */ /* 0x000eee0000000200 */
[C---:B-1----:R-:W-:Y:S08]  /*7200*/  HMMA.16816.F32.BF16 R176, R20.reuse, R24, R176 ;  /* 0x0000001814b0723c */ /* 0x042ff000000418b0 */
[C---:B------:R-:W-:Y:S01]  /*7210*/  HMMA.16816.F32.BF16 R172, R20.reuse, R26, R172 ;  /* 0x0000001a14ac723c */ /* 0x040fe200000418ac */
[----:B------:R-:W1:Y:S07]  /*7220*/  LDSM.16.M88.4 R24, [R218+0x4000] ;  /* 0x00400000da18783b */ /* 0x000e6e0000000200 */
[C---:B------:R-:W-:Y:S08]  /*7230*/  HMMA.16816.F32.BF16 R168, R20.reuse, R180, R168 ;  /* 0x000000b414a8723c */ /* 0x040ff000000418a8 */
[----:B------:R-:W-:Y:S01]  /*7240*/  HMMA.16816.F32.BF16 R164, R20, R182, R164 ;  /* 0x000000b614a4723c */ /* 0x000fe200000418a4 */
[----:B------:R-:W4:Y:S04]  /*7250*/  LDSM.16.M88.4 R20, [R216+0x6000] ;  /* 0x00600000d814783b */ /* 0x000f280000000200 */
[----:B------:R-:W4:Y:S03]  /*7260*/  LDSM.16.M88.4 R180, [R204] ;  /* 0x00000000ccb4783b */ /* 0x000f260000000200 */
[C---:B--2---:R-:W-:Y:S08]  /*7270*/  HMMA.16816.F32.BF16 R16, R188.reuse, R32, R16 ;  /* 0x00000020bc10723c */ /* 0x044ff00000041810 */
[C---:B------:R-:W-:Y:S08]  /*7280*/  HMMA.16816.F32.BF16 R12, R188.reuse, R34, R12 ;  /* 0x00000022bc0c723c */ /* 0x040ff0000004180c */
[C---:B---3--:R-:W-:Y:S08]  /*7290*/  HMMA.16816.F32.BF16 R8, R188.reuse, R28, R8 ;  /* 0x0000001cbc08723c */ /* 0x048ff00000041808 */
[----:B------:R-:W-:Y:S01]  /*72a0*/  HMMA.16816.F32.BF16 R4, R188, R30, R4 ;  /* 0x0000001ebc04723c */ /* 0x000fe20000041804 */
[----:B------:R-:W2:Y:S07]  /*72b0*/  LDSM.16.M88.4 R188, [R216+0x4000] ;  /* 0x00400000d8bc783b */ /* 0x000eae0000000200 */
[C---:B-1----:R-:W-:Y:S08]  /*72c0*/  HMMA.16816.F32.BF16 R176, R24.reuse, R32, R176 ;  /* 0x0000002018b0723c */ /* 0x042ff000000418b0 */
[C---:B------:R-:W-:Y:S01]  /*72d0*/  HMMA.16816.F32.BF16 R172, R24.reuse, R34, R172 ;  /* 0x0000002218ac723c */ /* 0x040fe200000418ac */
[----:B------:R-:W-:Y:S07]  /*72e0*/  LDSM.16.M88.4 R32, [R214+0x4000] ;  /* 0x00400000d620783b */ /* 0x000fee0000000200 */
[C---:B------:R-:W-:Y:S08]  /*72f0*/  HMMA.16816.F32.BF16 R168, R24.reuse, R28, R168 ;  /* 0x0000001c18a8723c */ /* 0x040ff000000418a8 */
[----:B------:R-:W-:Y:S01]  /*7300*/  HMMA.16816.F32.BF16 R164, R24, R30, R164 ;  /* 0x0000001e18a4723c */ /* 0x000fe200000418a4 */
[----:B------:R-:W-:Y:S04]  /*7310*/  LDSM.16.M88.4 R28, [R214+0x6000] ;  /* 0x00600000d61c783b */ /* 0x000fe80000000200 */
[----:B------:R-:W1:Y:S03]  /*7320*/  LDSM.16.M88.4 R24, [R213+0x1000] ;  /* 0x00100000d518783b */ /* 0x000e660000000200 */
[C---:B----4-:R-:W-:Y:S08]  /*7330*/  HMMA.16816.F32.BF16 R16, R20.reuse, R184, R16 ;  /* 0x000000b81410723c */ /* 0x050ff00000041810 */
[C---:B------:R-:W-:Y:S08]  /*7340*/  HMMA.16816.F32.BF16 R12, R20.reuse, R186, R12 ;  /* 0x000000ba140c723c */ /* 0x040ff0000004180c */
[C---:B------:R-:W-:Y:S08]  /*7350*/  HMMA.16816.F32.BF16 R8, R20.reuse, R180, R8 ;  /* 0x000000b41408723c */ /* 0x040ff00000041808 */
[----:B------:R-:W-:Y:S01]  /*7360*/  HMMA.16816.F32.BF16 R4, R20, R182, R4 ;  /* 0x000000b61404723c */ /* 0x000fe20000041804 */
[----:B------:R-:W3:Y:S07]  /*7370*/  LDSM.16.M88.4 R20, [R213+0x1800] ;  /* 0x00180000d514783b */ /* 0x000eee0000000200 */
        /* <DEDUP_REMOVED lines=8> */
[C---:B------:R-:W-:Y:S08]  /*7400*/  HMMA.16816.F32.BF16 R12, R28.reuse, R26, R12 ;  /* 0x0000001a1c0c723c */ /* 0x040ff0000004180c */
[C---:B---3--:R-:W-:Y:S08]  /*7410*/  HMMA.16816.F32.BF16 R8, R28.reuse, R20, R8 ;  /* 0x000000141c08723c */ /* 0x048ff00000041808 */
[----:B------:R-:W-:Y:S01]  /*7420*/  HMMA.16816.F32.BF16 R4, R28, R22, R4 ;  /* 0x000000161c04723c */ /* 0x000fe20000041804 */
[----:B------:R-:W1:Y:S01]  /*7430*/  LDSM.16.M88.4 R28, [R206+0x1000] ;  /* 0x00100000ce1c783b */ /* 0x000e620000000200 */
[----:B------:R-:W-:-:S06]  /*7440*/  DEPBAR.LE SB0, 0x0 ;  /* 0x000080000000791a */ /* 0x000fcc0000000000 */
[C---:B------:R-:W-:Y:S08]  /*7450*/  HMMA.16816.F32.BF16 R176, R32.reuse, R24, R176 ;  /* 0x0000001820b0723c */ /* 0x040ff000000418b0 */
[C---:B------:R-:W-:Y:S08]  /*7460*/  HMMA.16816.F32.BF16 R172, R32.reuse, R26, R172 ;  /* 0x0000001a20ac723c */ /* 0x040ff000000418ac */
[C---:B------:R-:W-:Y:S08]  /*7470*/  HMMA.16816.F32.BF16 R168, R32.reuse, R20, R168 ;  /* 0x0000001420a8723c */ /* 0x040ff000000418a8 */
[----:B------:R-:W-:Y:S08]  /*7480*/  HMMA.16816.F32.BF16 R164, R32, R22, R164 ;  /* 0x0000001620a4723c */ /* 0x000ff000000418a4 */
[C---:B--2---:R-:W-:Y:S08]  /*7490*/  HMMA.16816.F32.BF16 R8, R180.reuse, R184, R8 ;  /* 0x000000b8b408723c */ /* 0x044ff00000041808 */
[C---:B-1----:R-:W-:Y:S08]  /*74a0*/  HMMA.16816.F32.BF16 R16, R180.reuse, R28, R16 ;  /* 0x0000001cb410723c */ /* 0x042ff00000041810 */
[C---:B------:R-:W-:Y:S08]  /*74b0*/  HMMA.16816.F32.BF16 R12, R180.reuse, R30, R12 ;  /* 0x0000001eb40c723c */ /* 0x040ff0000004180c */
[----:B------:R-:W-:Y:S08]  /*74c0*/  HMMA.16816.F32.BF16 R4, R180, R186, R4 ;  /* 0x000000bab404723c */ /* 0x000ff00000041804 */
[C---:B------:R-:W-:Y:S08]  /*74d0*/  HMMA.16816.F32.BF16 R176, R188.reuse, R28, R176 ;  /* 0x0000001cbcb0723c */ /* 0x040ff000000418b0 */
[C---:B------:R-:W-:Y:S08]  /*74e0*/  HMMA.16816.F32.BF16 R172, R188.reuse, R30, R172 ;  /* 0x0000001ebcac723c */ /* 0x040ff000000418ac */
[C---:B------:R-:W-:Y:S08]  /*74f0*/  HMMA.16816.F32.BF16 R168, R188.reuse, R184, R168 ;  /* 0x000000b8bca8723c */ /* 0x040ff000000418a8 */
[----:B------:R-:W-:Y:S01]  /*7500*/  HMMA.16816.F32.BF16 R164, R188, R186, R164 ;  /* 0x000000babca4723c */ /* 0x000fe200000418a4 */
[----:B------:R-:W-:Y:S06]  /*7510*/  BAR.SYNC.DEFER_BLOCKING 0x0 ;  /* 0x0000000000007b1d */ /* 0x000fec0000010000 */
[----:B------:R-:W-:Y:S05]  /*7520*/  @!P0 BRA `(.L_x_855) ;  /* 0x0000018000008947 */ /* 0x000fea0003800000 */
[----:B------:R-:W-:Y:S02]  /*7530*/  UIADD3 UR31, UR25, -0x4, URZ ;  /* 0xfffffffc191f7890 */ /* 0x000fe4000fffe03f */
[----:B------:R-:W-:-:S02]  /*7540*/  ULDC.64 UR4, c[0x0][0x198] ;  /* 0x0000660000047ab9 */ /* 0x000fc40000000a00 */
        /* <DEDUP_REMOVED lines=22> */
.L_x_855:
[----:B------:R-:W-:Y:S01]  /*76b0*/  UIADD3 UR29, UR25, -0x3, URZ ;  /* 0xfffffffd191d7890 */ /* 0x000fe2000fffe03f */
[----:B------:R-:W-:Y:S01]  /*76c0*/  IMAD.WIDE.U32 R28, R238, -0x326172a9, RZ ;  /* 0xcd9e8d57ee1c7825 */ /* 0x000fe200078e00ff */
[----:B------:R2:W-:Y:S01]  /*76d0*/  STL [R1+0x10], R196 ;  /* 0x000010c401007387 */ /* 0x0005e20000100800 */
[----:B------:R-:W3:Y:S02]  /*76e0*/  LDC.U8 R189, c[0x0][0x2d8] ;  /* 0x0000b600ffbd7b82 */ /* 0x000ee40000000000 */
[----:B------:R-:W-:Y:S01]  /*76f0*/  IMAD.WIDE.U32 R26, R200, -0x2daee0ad, RZ ;  /* 0xd2511f53c81a7825 */ /* 0x000fe200078e00ff */
[----:B------:R-:W-:Y:S01]  /*7700*/  LOP3.LUT R32, R29, R201, RZ, 0x3c, !PT ;  /* 0x000000c91d207212 */ /* 0x000fe200078e3cff */
[----:B------:R-:W-:Y:S02]  /*7710*/  STL.64 [R1+0x8], R194 ;  /* 0x000008c201007387 */ /* 0x000fe40000100a00 */
[----:B------:R-:W-:-:S02]  /*7720*/  IMAD.U32 R30, RZ, RZ, UR29 ;  /* 0x0000001dff1e7e24 */ /* 0x000fc4000f8e00ff */
[----:B------:R-:W-:-:S04]  /*7730*/  IMAD.WIDE.U32 R32, R32, -0x2daee0ad, RZ ;  /* 0xd2511f5320207825 */ /* 0x000fc800078e00ff */
[----:B------:R-:W-:Y:S01]  /*7740*/  IMAD R30, R30, 0x20, R241 ;  /* 0x000000201e1e7824 */ /* 0x000fe200078e02f1 */
[----:B------:R-:W-:Y:S01]  /*7750*/  LOP3.LUT R26, R33, UR14, R26, 0x96, !PT ;  /* 0x0000000e211a7c12 */ /* 0x000fe2000f8e961a */
[----:B------:R-:W-:-:S03]  /*7760*/  IMAD.U32 R34, RZ, RZ, UR27 ;  /* 0x0000001bff227e24 */ /* 0x000fc6000f8e00ff */
[----:B-1----:R-:W-:Y:S01]  /*7770*/  IADD3 R21, R30, 0x8, RZ ;  /* 0x000000081e157810 */ /* 0x002fe20007ffe0ff */
[----:B------:R-:W-:Y:S01]  /*7780*/  IMAD.WIDE.U32 R180, R26, -0x326172a9, RZ ;  /* 0xcd9e8d571ab47825 */ /* 0x000fe200078e00ff */
[C---:B------:R-:W-:Y:S02]  /*7790*/  IADD3 R20, R30.reuse, 0x1, RZ ;  /* 0x000000011e147810 */ /* 0x040fe40007ffe0ff */
[C---:B------:R-:W-:Y:S02]  /*77a0*/  ISETP.GE.AND P2, PT, R21.reuse, R240, PT ;  /* 0x000000f01500720c */ /* 0x040fe40003f46270 */
[C---:B------:R-:W-:Y:S02]  /*77b0*/  ISETP.GE.AND P0, PT, R21.reuse, R239, PT ;  /* 0x000000ef1500720c */ /* 0x040fe40003f06270 */
[----:B------:R-:W-:Y:S02]  /*77c0*/  IADD3 R25, R30, 0x9, RZ ;  /* 0x000000091e197810 */ /* 0x000fe40007ffe0ff */
[----:B------:R-:W-:-:S02]  /*77d0*/  ISETP.GE.AND P4, PT, R21, R237, PT ;  /* 0x000000ed1500720c */ /* 0x000fc40003f86270 */
[C---:B------:R-:W-:Y:S02]  /*77e0*/  ISETP.GE.AND P6, PT, R20.reuse, R240, PT ;  /* 0x000000f01400720c */ /* 0x040fe40003fc6270 */
[C---:B------:R-:W-:Y:S02]  /*77f0*/  ISETP.GE.AND P5, PT, R20.reuse, R239, PT ;  /* 0x000000ef1400720c */ /* 0x040fe40003fa6270 */
[C---:B------:R-:W-:Y:S02]  /*7800*/  ISETP.GE.AND P3, PT, R20.reuse, R237, PT ;  /* 0x000000ed1400720c */ /* 0x040fe40003f66270 */
[----:B------:R-:W-:Y:S02]  /*7810*/  ISETP.GE.AND P1, PT, R20, R234, PT ;  /* 0x000000ea1400720c */ /* 0x000fe40003f26270 */
[----:B------:R-:W-:Y:S02]  /*7820*/  FSEL R20, R172, -INF , !P2 ;  /* 0xff800000ac147808 */ /* 0x000fe40005000000 */
[----:B------:R-:W-:-:S02]  /*7830*/  FSEL R23, R174, -INF , !P0 ;  /* 0xff800000ae177808 */ /* 0x000fc40004000000 */
[----:B------:R-:W-:Y:S02]  /*7840*/  ISETP.GE.AND P2, PT, R21, R234, PT ;  /* 0x000000ea1500720c */ /* 0x000fe40003f46270 */
[C---:B------:R-:W-:Y:S02]  /*7850*/  ISETP.GE.AND P0, PT, R25.reuse, R240, PT ;  /* 0x000000f01900720c */ /* 0x040fe40003f06270 */
[----:B------:R-:W-:Y:S02]  /*7860*/  FSEL R21, R12, -INF , !P4 ;  /* 0xff8000000c157808 */ /* 0x000fe40006000000 */
[----:B------:R-:W-:Y:S02]  /*7870*/  ISETP.GE.AND P4, PT, R25, R239, PT ;  /* 0x000000ef1900720c */ /* 0x000fe40003f86270 */
[----:B------:R-:W-:Y:S02]  /*7880*/  IADD3 R22, R30, 0x10, RZ ;  /* 0x000000101e167810 */ /* 0x000fe40007ffe0ff */
[----:B------:R-:W-:-:S02]  /*7890*/  FSEL R14, R14, -INF , !P2 ;  /* 0xff8000000e0e7808 */ /* 0x000fc40005000000 */
[----:B------:R-:W-:Y:S02]  /*78a0*/  FSEL R24, R173, -INF , !P0 ;  /* 0xff800000ad187808 */ /* 0x000fe40004000000 */
[C---:B------:R-:W-:Y:S02]  /*78b0*/  ISETP.GE.AND P2, PT, R25.reuse, R237, PT ;  /* 0x000000ed1900720c */ /* 0x040fe40003f46270 */
[----:B------:R-:W-:Y:S02]  /*78c0*/  ISETP.GE.AND P0, PT, R25, R234, PT ;  /* 0x000000ea1900720c */ /* 0x000fe40003f06270 */
[----:B------:R-:W-:Y:S02]  /*78d0*/  FSEL R25, R175, -INF , !P4 ;  /* 0xff800000af197808 */ /* 0x000fe40006000000 */
[----:B------:R-:W-:Y:S02]  /*78e0*/  ISETP.GE.AND P4, PT, R22, R240, PT ;  /* 0x000000f01600720c */ /* 0x000fe40003f86270 */
[----:B------:R-:W-:-:S02]  /*78f0*/  IADD3 R29, R30, 0x11, RZ ;  /* 0x000000111e1d7810 */ /* 0x000fc40007ffe0ff */
[----:B------:R-:W-:Y:S02]  /*7900*/  FSEL R175, R168, -INF , !P4 ;  /* 0xff800000a8af7808 */ /* 0x000fe40006000000 */
[----:B------:R-:W-:Y:S02]  /*7910*/  ISETP.GE.AND P4, PT, R29, R239, PT ;  /* 0x000000ef1d00720c */ /* 0x000fe40003f86270 */
[----:B------:R-:W-:Y:S02]  /*7920*/  FSEL R12, R15, -INF , !P0 ;  /* 0xff8000000f0c7808 */ /* 0x000fe40004000000 */
[----:B------:R-:W-:Y:S02]  /*7930*/  FSEL R173, R171, -INF , !P4 ;  /* 0xff800000abad7808 */ /* 0x000fe40006000000 */
[----:B------:R-:W-:Y:S02]  /*7940*/  ISETP.GE.AND P4, PT, R30, R240, PT ;  /* 0x000000f01e00720c */ /* 0x000fe40003f86270 */
[----:B------:R-:W-:-:S02]  /*7950*/  FSEL R177, R177, -INF , !P6 ;  /* 0xff800000b1b17808 */ /* 0x000fc40007000000 */
[----:B------:R-:W-:Y:S02]  /*7960*/  FSEL R17, R17, -INF , !P3 ;  /* 0xff80000011117808 */ /* 0x000fe40005800000 */
[C---:B------:R-:W-:Y:S02]  /*7970*/  ISETP.GE.AND P0, PT, R29.reuse, R240, PT ;  /* 0x000000f01d00720c */ /* 0x040fe40003f06270 */
[CC--:B------:R-:W-:Y:S02]  /*7980*/  ISETP.GE.AND P6, PT, R29.reuse, R237.reuse, PT ;  /* 0x000000ed1d00720c */ /* 0x0c0fe40003fc6270 */
[----:B------:R-:W-:Y:S02]  /*7990*/  ISETP.GE.AND P3, PT, R29, R234, PT ;  /* 0x000000ea1d00720c */ /* 0x000fe40003f66270 */
[----:B------:R-:W-:Y:S02]  /*79a0*/  FSEL R29, R176, -INF , !P4 ;  /* 0xff800000b01d7808 */ /* 0x000fe40006000000 */
[----:B------:R-:W-:-:S02]  /*79b0*/  ISETP.GE.AND P4, PT, R30, R237, PT ;  /* 0x000000ed1e00720c */ /* 0x000fc40003f86270 */
[----:B------:R-:W-:Y:S02]  /*79c0*/  FSEL R190, R169, -INF , !P0 ;  /* 0xff800000a9be7808 */ /* 0x000fe40004000000 */
[----:B------:R-:W-:Y:S02]  /*79d0*/  FSEL R15, R16, -INF , !P4 ;  /* 0xff800000100f7808 */ /* 0x000fe40006000000 */
[----:B------:R-:W-:Y:S02]  /*79e0*/  FMNMX.FTZ R16, R192, R29, !PT ;  /* 0x0000001dc0107209 */ /* 0x000fe40007810000 */
[----:B------:R-:W-:Y:S02]  /*79f0*/  ISETP.GE.AND P0, PT, R22, R234, PT ;  /* 0x000000ea1600720c */ /* 0x000fe40003f06270 */
[----:B------:R-:W-:Y:S02]  /*7a00*/  FMNMX.FTZ R33, R177, R16, !PT ;  /* 0x00000010b1217209 */ /* 0x000fe40007810000 */
[----:B------:R-:W-:-:S02]  /*7a10*/  LOP3.LUT R34, R27, UR29, R34, 0x96, !PT ;  /* 0x0000001d1b227c12 */ /* 0x000fc4000f8e9622 */
[----:B------:R-:W-:Y:S02]  /*7a20*/  FSEL R13, R13, -INF , !P2 ;  /* 0xff8000000d0d7808 */ /* 0x000fe40005000000 */
[----:B------:R-:W-:Y:S01]  /*7a30*/  FMNMX.FTZ R33, R20, R33, !PT ;  /* 0x0000002114217209 */ /* 0x000fe20007810000 */
[----:B------:R-:W-:Y:S01]  /*7a40*/  IMAD.WIDE.U32 R34, R34, -0x326172a9, RZ ;  /* 0xcd9e8d5722227825 */ /* 0x000fe200078e00ff */
[-C--:B------:R-:W-:Y:S02]  /*7a50*/  ISETP.GE.AND P2, PT, R22, R239.reuse, PT ;  /* 0x000000ef1600720c */ /* 0x080fe40003f46270 */
[----:B------:R-:W-:Y:S02]  /*7a60*/  FSEL R27, R179, -INF , !P5 ;  /* 0xff800000b31b7808 */ /* 0x000fe40006800000 */
[----:B------:R-:W-:Y:S02]  /*7a70*/  ISETP.GE.AND P5, PT, R30, R239, PT ;  /* 0x000000ef1e00720c */ /* 0x000fe40003fa6270 */
[----:B------:R-:W-:-:S02]  /*7a80*/  FSEL R169, R10, -INF , !P0 ;  /* 0xff8000000aa97808 */ /* 0x000fc40004000000 */
[----:B------:R-:W-:Y:S02]  /*7a90*/  IADD3 R31, R30, 0x18, RZ ;  /* 0x000000181e1f7810 */ /* 0x000fe40007ffe0ff */
[----:B------:R-:W-:Y:S02]  /*7aa0*/  FMNMX.FTZ R10, R24, R33, !PT ;  /* 0x00000021180a7209 */ /* 0x000fe40007810000 */
[----:B------:R-:W-:Y:S02]  /*7ab0*/  FSEL R172, R170, -INF , !P2 ;  /* 0xff800000aaac7808 */ /* 0x000fe40005000000 */
[----:B------:R-:W-:Y:S02]  /*7ac0*/  ISETP.GE.AND P2, PT, R22, R237, PT ;  /* 0x000000ed1600720c */ /* 0x000fe40003f46270 */
[----:B------:R-:W-:Y:S02]  /*7ad0*/  FSEL R178, R178, -INF , !P5 ;  /* 0xff800000b2b27808 */ /* 0x000fe40006800000 */
[----:B------:R-:W-:-:S02]  /*7ae0*/  ISETP.GE.AND P5, PT, R30, R234, PT ;  /* 0x000000ea1e00720c */ /* 0x000fc40003fa6270 */
[----:B------:R-:W-:Y:S01]  /*7af0*/  FSEL R22, R19, -INF , !P1 ;  /* 0xff80000013167808 */ /* 0x000fe20004800000 */
[----:B------:R-:W-:Y:S01]  /*7b00*/  IMAD R19, R236, -0x326172a9, RZ ;  /* 0xcd9e8d57ec137824 */ /* 0x000fe200078e02ff */
[----:B------:R-:W-:Y:S02]  /*7b10*/  FSEL R168, R11, -INF , !P3 ;  /* 0xff8000000ba87808 */ /* 0x000fe40005800000 */
[----:B------:R-:W-:Y:S02]  /*7b20*/  ISETP.GE.AND P1, PT, R31, R240, PT ;  /* 0x000000f01f00720c */ /* 0x000fe40003f26270 */
[----:B------:R-:W-:Y:S02]  /*7b30*/  IADD3 R30, R30, 0x19, RZ ;  /* 0x000000191e1e7810 */ /* 0x000fe40007ffe0ff */
[----:B------:R-:W-:Y:S02]  /*7b40*/  FMNMX.FTZ R11, R175, R10, !PT ;  /* 0x0000000aaf0b7209 */ /* 0x000fe40007810000 */
[----:B------:R-:W-:-:S02]  /*7b50*/  ISETP.GE.AND P3, PT, R30, R240, PT ;  /* 0x000000f01e00720c */ /* 0x000fc40003f66270 */
[----:B--2---:R-:W-:Y:S02]  /*7b60*/  FSEL R196, R164, -INF , !P1 ;  /* 0xff800000a4c47808 */ /* 0x004fe40004800000 */
[----:B------:R-:W-:Y:S02]  /*7b70*/  FMNMX.FTZ R11, R190, R11, !PT ;  /* 0x0000000bbe0b7209 */ /* 0x000fe40007810000 */
[----:B------:R-:W-:Y:S02]  /*7b80*/  FSEL R250, R165, -INF , !P3 ;  /* 0xff800000a5fa7808 */ /* 0x000fe40005800000 */
[----:B------:R-:W-:Y:S02]  /*7b90*/  FMNMX.FTZ R11, R196, R11, !PT ;  /* 0x0000000bc40b7209 */ /* 0x000fe40007810000 */
[----:B------:R-:W-:Y:S02]  /*7ba0*/  FSEL R191, R8, -INF , !P2 ;  /* 0xff80000008bf7808 */ /* 0x000fe40005000000 */
[----:B------:R-:W-:-:S02]  /*7bb0*/  FSEL R193, R9, -INF , !P6 ;  /* 0xff80000009c17808 */ /* 0x000fc40007000000 */
[----:B------:R-:W-:Y:S02]  /*7bc0*/  FSEL R8, R18, -INF , !P5 ;  /* 0xff80000012087808 */ /* 0x000fe40006800000 */
[----:B------:R-:W-:Y:S02]  /*7bd0*/  LOP3.LUT R9, R35, UR15, R19, 0x96, !PT ;  /* 0x0000000f23097c12 */ /* 0x000fe4000f8e9613 */
[----:B------:R-:W-:Y:S02]  /*7be0*/  FMNMX.FTZ R18, R250, R11, !PT ;  /* 0x0000000bfa127209 */ /* 0x000fe40007810000 */
[----:B------:R-:W-:Y:S01]  /*7bf0*/  FMNMX.FTZ R10, R3, R178, !PT ;  /* 0x000000b2030a7209 */ /* 0x000fe20007810000 */
[----:B------:R-:W-:Y:S01]  /*7c00*/  IMAD.WIDE.U32 R164, R9, -0x2daee0ad, RZ ;  /* 0xd2511f5309a47825 */ /* 0x000fe200078e00ff */
[----:B------:R-:W-:Y:S01]  /*7c10*/  LOP3.LUT R28, R35, UR15, R28, 0x96, !PT ;  /* 0x0000000f231c7c12 */ /* 0x000fe2000f8e961c */
[----:B------:R-:W1:Y:S01]  /*7c20*/  SHFL.BFLY PT, R9, R18, 0x2, 0x1f ;  /* 0x0c401f0012097f89 */ /* 0x000e6200000e0000 */
[----:B------:R-:W-:-:S02]  /*7c30*/  FMNMX.FTZ R10, R27, R10, !PT ;  /* 0x0000000a1b0a7209 */ /* 0x000fc40007810000 */
[----:B------:R-:W-:Y:S02]  /*7c40*/  LOP3.LUT R170, R243, UR13, R34, 0x96, !PT ;  /* 0x0000000df3aa7c12 */ /* 0x000fe4000f8e9622 */
[----:B------:R-:W-:Y:S02]  /*7c50*/  FMNMX.FTZ R10, R23, R10, !PT ;  /* 0x0000000a170a7209 */ /* 0x000fe40007810000 */
[C---:B------:R-:W-:Y:S01]  /*7c60*/  ISETP.GE.AND P2, PT, R31.reuse, R239, PT ;  /* 0x000000ef1f00720c */ /* 0x040fe20003f46270 */
[----:B------:R-:W-:Y:S01]  /*7c70*/  IMAD.WIDE.U32 R170, R170, -0x2daee0ad, RZ ;  /* 0xd2511f53aaaa7825 */ /* 0x000fe200078e00ff */
[C---:B------:R-:W-:Y:S02]  /*7c80*/  ISETP.GE.AND P4, PT, R31.reuse, R237, PT ;  /* 0x000000ed1f00720c */ /* 0x040fe40003f86270 */
[----:B------:R-:W-:Y:S02]  /*7c90*/  ISETP.GE.AND P0, PT, R31, R234, PT ;  /* 0x000000ea1f00720c */ /* 0x000fe40003f06270 */
[----:B------:R-:W-:-:S02]  /*7ca0*/  ISETP.GE.AND P5, PT, R30, R239, PT ;  /* 0x000000ef1e00720c */ /* 0x000fc40003fa6270 */
[C---:B------:R-:W-:Y:S02]  /*7cb0*/  ISETP.GE.AND P3, PT, R30.reuse, R237, PT ;  /* 0x000000ed1e00720c */ /* 0x040fe40003f66270 */
[----:B------:R-:W-:Y:S01]  /*7cc0*/  ISETP.GE.AND P1, PT, R30, R234, PT ;  /* 0x000000ea1e00720c */ /* 0x000fe20003f26270 */
[----:B------:R-:W-:Y:S01]  /*7cd0*/  IMAD.WIDE.U32 R30, R28, -0x2daee0ad, RZ ;  /* 0xd2511f531c1e7825 */ /* 0x000fe200078e00ff */
[----:B------:R-:W-:Y:S02]  /*7ce0*/  LOP3.LUT R11, R165, UR12, R244, 0x96, !PT ;  /* 0x0000000ca50b7c12 */ /* 0x000fe4000f8e96f4 */
[----:B------:R-:W-:Y:S02]  /*7cf0*/  LOP3.LUT R34, R181, UR13, R34, 0x96, !PT ;  /* 0x0000000db5227c12 */ /* 0x000fe4000f8e9622 */
[----:B------:R-:W-:Y:S01]  /*7d00*/  FMNMX.FTZ R19, R25, R10, !PT ;  /* 0x0000000a19137209 */ /* 0x000fe20007810000 */
[----:B------:R-:W-:Y:S01]  /*7d10*/  IMAD.WIDE.U32 R182, R11, -0x326172a9, RZ ;  /* 0xcd9e8d570bb67825 */ /* 0x000fe200078e00ff */
[----:B------:R-:W-:-:S02]  /*7d20*/  FMNMX.FTZ R10, R2, R15, !PT ;  /* 0x0000000f020a7209 */ /* 0x000fc40007810000 */
[----:B------:R-:W-:Y:S01]  /*7d30*/  LOP3.LUT R164, R171, UR10, R164, 0x96, !PT ;  /* 0x0000000aaba47c12 */ /* 0x000fe2000f8e96a4 */
[----:B------:R-:W-:Y:S01]  /*7d40*/  IMAD.WIDE.U32 R34, R34, -0x2daee0ad, RZ ;  /* 0xd2511f5322227825 */ /* 0x000fe200078e00ff */
[----:B------:R-:W-:Y:S02]  /*7d50*/  LOP3.LUT R32, R31, UR12, R32, 0x96, !PT ;  /* 0x0000000c1f207c12 */ /* 0x000fe4000f8e9620 */
[----:B------:R-:W-:Y:S01]  /*7d60*/  FMNMX.FTZ R10, R17, R10, !PT ;  /* 0x0000000a110a7209 */ /* 0x000fe20007810000 */
[----:B------:R-:W-:Y:S01]  /*7d70*/  IMAD.WIDE.U32 R164, R164, -0x326172a9, RZ ;  /* 0xcd9e8d57a4a47825 */ /* 0x000fe200078e00ff */
[----:B------:R-:W-:Y:S02]  /*7d80*/  FSEL R246, R166, -INF , !P2 ;  /* 0xff800000a6f67808 */ /* 0x000fe40005000000 */
[----:B------:R-:W-:Y:S01]  /*7d90*/  FSEL R247, R167, -INF , !P5 ;  /* 0xff800000a7f77808 */ /* 0x000fe20006800000 */
[----:B------:R-:W-:Y:S01]  /*7da0*/  IMAD.WIDE.U32 R166, R32, -0x326172a9, RZ ;  /* 0xcd9e8d5720a67825 */ /* 0x000fe200078e00ff */
[----:B------:R-:W-:-:S02]  /*7db0*/  FMNMX.FTZ R16, R172, R19, !PT ;  /* 0x00000013ac107209 */ /* 0x000fc40007810000 */
[----:B------:R-:W-:Y:S02]  /*7dc0*/  LOP3.LUT R19, R183, UR11, R242, 0x96, !PT ;  /* 0x0000000bb7137c12 */ /* 0x000fe4000f8e96f2 */
[----:B------:R-:W-:Y:S02]  /*7dd0*/  FMNMX.FTZ R10, R21, R10, !PT ;  /* 0x0000000a150a7209 */ /* 0x000fe40007810000 */
[----:B------:R-:W-:Y:S02]  /*7de0*/  LOP3.LUT R30, R35, UR10, R30, 0x96, !PT ;  /* 0x0000000a231e7c12 */ /* 0x000fe4000f8e961e */
[----:B------:R-:W-:Y:S02]  /*7df0*/  FMNMX.FTZ R11, R173, R16, !PT ;  /* 0x00000010ad0b7209 */ /* 0x000fe40007810000 */
[----:B------:R-:W-:Y:S01]  /*7e00*/  LOP3.LUT R16, R165, UR9, R182, 0x96, !PT ;  /* 0x00000009a5107c12 */ /* 0x000fe2000f8e96b6 */
[----:B------:R-:W-:Y:S01]  /*7e10*/  IMAD.WIDE.U32 R30, R30, -0x326172a9, RZ ;  /* 0xcd9e8d571e1e7825 */ /* 0x000fe200078e00ff */
[----:B------:R-:W-:-:S02]  /*7e20*/  LOP3.LUT R32, R167, UR11, R180, 0x96, !PT ;  /* 0x0000000ba7207c12 */ /* 0x000fc4000f8e96b4 */
[----:B------:R-:W-:Y:S01]  /*7e30*/  FMNMX.FTZ R10, R13, R10, !PT ;  /* 0x0000000a0d0a7209 */ /* 0x000fe20007810000 */
[----:B------:R-:W-:Y:S01]  /*7e40*/  IMAD.WIDE.U32 R180, R19, -0x2daee0ad, RZ ;  /* 0xd2511f5313b47825 */ /* 0x000fe200078e00ff */
[----:B-1----:R-:W-:Y:S02]  /*7e50*/  FMNMX.FTZ R18, R18, R9, !PT ;  /* 0x0000000912127209 */ /* 0x002fe40007810000 */
[----:B------:R-:W-:Y:S01]  /*7e60*/  FMNMX.FTZ R26, R246, R11, !PT ;  /* 0x0000000bf61a7209 */ /* 0x000fe20007810000 */
[----:B------:R-:W-:Y:S01]  /*7e70*/  IMAD.WIDE.U32 R194, R16, -0x2daee0ad, RZ ;  /* 0xd2511f5310c27825 */ /* 0x000fe200078e00ff */
[----:B------:R-:W-:Y:S01]  /*7e80*/  FMNMX.FTZ R10, R191, R10, !PT ;  /* 0x0000000abf0a7209 */ /* 0x000fe20007810000 */
[----:B------:R-:W1:Y:S01]  /*7e90*/  SHFL.BFLY PT, R167, R18, 0x1, 0x1f ;  /* 0x0c201f0012a77f89 */ /* 0x000e6200000e0000 */
[----:B------:R-:W-:Y:S01]  /*7ea0*/  LOP3.LUT R16, R181, UR8, R170, 0x96, !PT ;  /* 0x00000008b5107c12 */ /* 0x000fe2000f8e96aa */
[----:B------:R-:W-:Y:S01]  /*7eb0*/  IMAD.WIDE.U32 R32, R32, -0x2daee0ad, RZ ;  /* 0xd2511f5320207825 */ /* 0x000fe200078e00ff */
[----:B------:R-:W-:-:S02]  /*7ec0*/  LOP3.LUT R19, R31, UR9, R166, 0x96, !PT ;  /* 0x000000091f137c12 */ /* 0x000fc4000f8e96a6 */
[----:B------:R-:W-:Y:S02]  /*7ed0*/  FMNMX.FTZ R11, R247, R26, !PT ;  /* 0x0000001af70b7209 */ /* 0x000fe40007810000 */
[----:B------:R-:W-:Y:S01]  /*7ee0*/  FSEL R198, R4, -INF , !P4 ;  /* 0xff80000004c67808 */ /* 0x000fe20006000000 */
[----:B------:R-:W-:Y:S01]  /*7ef0*/  IMAD.WIDE.U32 R186, R19, -0x2daee0ad, RZ ;  /* 0xd2511f5313ba7825 */ /* 0x000fe200078e00ff */
[----:B------:R-:W-:Y:S01]  /*7f00*/  FMNMX.FTZ R31, R193, R10, !PT ;  /* 0x0000000ac11f7209 */ /* 0x000fe20007810000 */
[----:B------:R-:W2:Y:S01]  /*7f10*/  SHFL.BFLY PT, R26, R11, 0x2, 0x1f ;  /* 0x0c401f000b1a7f89 */ /* 0x000ea200000e0000 */
[----:B------:R-:W-:Y:S01]  /*7f20*/  LOP3.LUT R9, R195, UR6, R180, 0x96, !PT ;  /* 0x00000006c3097c12 */ /* 0x000fe2000f8e96b4 */
[----:B------:R-:W-:Y:S01]  /*7f30*/  IMAD.WIDE.U32 R180, R16, -0x326172a9, RZ ;  /* 0xcd9e8d5710b47825 */ /* 0x000fe200078e00ff */
[----:B------:R-:W-:Y:S02]  /*7f40*/  LOP3.LUT R34, R33, UR8, R34, 0x96, !PT ;  /* 0x0000000821227c12 */ /* 0x000fe4000f8e9622 */
[----:B------:R-:W-:Y:S01]  /*7f50*/  FSEL R199, R5, -INF , !P3 ;  /* 0xff80000005c77808 */ /* 0x000fe20005800000 */
[----:B------:R-:W-:Y:S01]  /*7f60*/  IMAD.WIDE.U32 R170, R9, -0x326172a9, RZ ;  /* 0xcd9e8d5709aa7825 */ /* 0x000fe200078e00ff */
[----:B------:R-:W-:-:S02]  /*7f70*/  FMNMX.FTZ R16, R198, R31, !PT ;  /* 0x0000001fc6107209 */ /* 0x000fc40007810000 */
[----:B------:R-:W-:Y:S01]  /*7f80*/  FMNMX.FTZ R33, R0, R8, !PT ;  /* 0x0000000800217209 */ /* 0x000fe20007810000 */
[----:B------:R-:W-:Y:S01]  /*7f90*/  IMAD.WIDE.U32 R34, R34, -0x326172a9, RZ ;  /* 0xcd9e8d5722227825 */ /* 0x000fe200078e00ff */
[----:B------:R-:W-:Y:S02]  /*7fa0*/  FMNMX.FTZ R16, R199, R16, !PT ;  /* 0x00000010c7107209 */ /* 0x000fe40007810000 */
[----:B------:R-:W-:Y:S02]  /*7fb0*/  FMNMX.FTZ R33, R22, R33, !PT ;  /* 0x0000002116217209 */ /* 0x000fe40007810000 */
[----:B------:R-:W-:Y:S01]  /*7fc0*/  FSEL R174, R6, -INF , !P0 ;  /* 0xff80000006ae7808 */ /* 0x000fe20004000000 */
[----:B------:R-:W4:Y:S01]  /*7fd0*/  SHFL.BFLY PT, R19, R16, 0x2, 0x1f ;  /* 0x0c401f0010137f89 */ /* 0x000f2200000e0000 */
[----:B------:R-:W-:Y:S02]  /*7fe0*/  FMNMX.FTZ R33, R14, R33, !PT ;  /* 0x000000210e217209 */ /* 0x000fe40007810000 */
[----:B------:R-:W-:-:S02]  /*7ff0*/  LOP3.LUT R31, R170, 0xffff, RZ, 0xc0, !PT ;  /* 0x0000ffffaa1f7812 */ /* 0x000fc400078ec0ff */
[----:B------:R-:W-:Y:S02]  /*8000*/  FMNMX.FTZ R6, R12, R33, !PT ;  /* 0x000000210c067209 */ /* 0x000fe40007810000 */
[----:B------:R-:W-:Y:S02]  /*8010*/  LOP3.LUT R10, R170, 0xff, RZ, 0xc0, !PT ;  /* 0x000000ffaa0a7812 */ /* 0x000fe400078ec0ff */
[--C-:B------:R-:W-:Y:S02]  /*8020*/  SHF.R.U32.HI R5, RZ, 0x10, R170.reuse ;  /* 0x00000010ff057819 */ /* 0x100fe400000116aa */
[----:B------:R-:W-:Y:S02]  /*8030*/  SHF.R.U32.HI R4, RZ, 0x18, R170 ;  /* 0x00000018ff047819 */ /* 0x000fe400000116aa */
[----:B------:R-:W-:Y:S02]  /*8040*/  FSEL R170, R7, -INF , !P1 ;  /* 0xff80000007aa7808 */ /* 0x000fe40004800000 */
[----:B------:R-:W-:-:S02]  /*8050*/  FMNMX.FTZ R7, R169, R6, !PT ;  /* 0x00000006a9077209 */ /* 0x000fc40007810000 */
[----:B-1----:R-:W-:Y:S02]  /*8060*/  FMNMX.FTZ R167, R18, R167, !PT ;  /* 0x000000a712a77209 */ /* 0x002fe40007810000 */
[----:B------:R-:W-:Y:S02]  /*8070*/  FMNMX.FTZ R7, R168, R7, !PT ;  /* 0x00000007a8077209 */ /* 0x000fe40007810000 */
[C---:B------:R-:W-:Y:S01]  /*8080*/  FSETP.NEU.FTZ.AND P2, PT, R167.reuse, -INF , PT ;  /* 0xff800000a700780b */ /* 0x040fe20003f5d000 */
[----:B------:R-:W-:Y:S01]  /*8090*/  FMUL.FTZ R18, R167, c[0x0][0x23c] ;  /* 0x00008f00a7127a20 */ /* 0x000fe20000410000 */
[----:B--2---:R-:W-:Y:S02]  /*80a0*/  FMNMX.FTZ R11, R26, R11, !PT ;  /* 0x0000000b1a0b7209 */ /* 0x004fe40007810000 */
[----:B------:R-:W-:Y:S02]  /*80b0*/  FMNMX.FTZ R7, R174, R7, !PT ;  /* 0x00000007ae077209 */ /* 0x000fe40007810000 */
[----:B------:R-:W-:Y:S01]  /*80c0*/  FSEL R241, R18, RZ, P2 ;  /* 0x000000ff12f17208 */ /* 0x000fe20001000000 */
[----:B------:R-:W1:Y:S01]  /*80d0*/  SHFL.BFLY PT, R166, R11, 0x1, 0x1f ;  /* 0x0c201f000ba67f89 */ /* 0x000e6200000e0000 */
[----:B------:R-:W-:-:S02]  /*80e0*/  FMNMX.FTZ R18, R170, R7, !PT ;  /* 0x00000007aa127209 */ /* 0x000fc40007810000 */
[----:B----4-:R-:W-:Y:S01]  /*80f0*/  FMNMX.FTZ R16, R19, R16, !PT ;  /* 0x0000001013107209 */ /* 0x010fe20007810000 */
[--C-:B------:R-:W-:Y:S01]  /*8100*/  FFMA.FTZ R182, R29, c[0x0][0x23c], -R241.reuse ;  /* 0x00008f001db67a23 */ /* 0x100fe200000108f1 */
[----:B------:R-:W-:Y:S01]  /*8110*/  LOP3.LUT R28, R187, UR6, R32, 0x96, !PT ;  /* 0x00000006bb1c7c12 */ /* 0x000fe2000f8e9620 */
[----:B------:R-:W2:Y:S01]  /*8120*/  SHFL.BFLY PT, R19, R18, 0x2, 0x1f ;  /* 0x0c401f0012137f89 */ /* 0x000ea200000e0000 */
[----:B------:R-:W-:Y:S01]  /*8130*/  LOP3.LUT R9, R171, UR17, R180, 0x96, !PT ;  /* 0x00000011ab097c12 */ /* 0x000fe2000f8e96b4 */
[----:B------:R-:W-:Y:S01]  /*8140*/  FFMA.FTZ R180, R20, c[0x0][0x23c], -R241 ;  /* 0x00008f0014b47a23 */ /* 0x000fe200000108f1 */
[----:B------:R-:W-:Y:S01]  /*8150*/  SHF.R.U32.HI R31, RZ, 0x8, R31 ;  /* 0x00000008ff1f7819 */ /* 0x000fe2000001161f */
[----:B------:R-:W-:Y:S01]  /*8160*/  IMAD.WIDE.U32 R28, R28, -0x326172a9, RZ ;  /* 0xcd9e8d571c1c7825 */ /* 0x000fe200078e00ff */
[----:B------:R-:W-:Y:S01]  /*8170*/  LOP3.LUT R5, R5, 0xff, RZ, 0xc0, !PT ;  /* 0x000000ff05057812 */ /* 0x000fe200078ec0ff */
[----:B------:R-:W4:Y:S01]  /*8180*/  SHFL.BFLY PT, R165, R16, 0x1, 0x1f ;  /* 0x0c201f0010a57f89 */ /* 0x000f2200000e0000 */
[----:B------:R-:W-:Y:S01]  /*8190*/  PRMT R6, R10, 0x5410, R31 ;  /* 0x000054100a067816 */ /* 0x000fe2000000001f */
[----:B------:R-:W-:Y:S01]  /*81a0*/  FFMA.FTZ R179, R24, c[0x0][0x23c], -R241 ;  /* 0x00008f0018b37a23 */ /* 0x000fe200000108f1 */
[----:B------:R-:W-:Y:S01]  /*81b0*/  PRMT R4, R5, 0x5410, R4 ;  /* 0x0000541005047816 */ /* 0x000fe20000000004 */
[----:B------:R-:W-:Y:S01]  /*81c0*/  MUFU.EX2 R180, R180 ;  /* 0x000000b400b47308 */ /* 0x000fe20000000800 */
[----:B------:R-:W-:Y:S01]  /*81d0*/  SHF.R.U32.HI R26, RZ, 0x10, R9 ;  /* 0x00000010ff1a7819 */ /* 0x000fe20000011609 */
[----:B------:R-:W-:Y:S01]  /*81e0*/  FFMA.FTZ R190, R190, c[0x0][0x23c], -R241 ;  /* 0x00008f00bebe7a23 */ /* 0x000fe200000108f1 */
[----:B------:R-:W-:-:S02]  /*81f0*/  LOP3.LUT R5, R29, UR17, R34, 0x96, !PT ;  /* 0x000000111d057c12 */ /* 0x000fc4000f8e9622 */
[C---:B------:R-:W-:Y:S02]  /*8200*/  LOP3.LUT R10, R28.reuse, 0xff, RZ, 0xc0, !PT ;  /* 0x000000ff1c0a7812 */ /* 0x040fe400078ec0ff */
[--C-:B------:R-:W-:Y:S01]  /*8210*/  SHF.R.U32.HI R7, RZ, 0x10, R28.reuse ;  /* 0x00000010ff077819 */ /* 0x100fe2000001161c */
[----:B------:R-:W-:Y:S01]  /*8220*/  MUFU.EX2 R179, R179 ;  /* 0x000000b300b37308 */ /* 0x000fe20000000800 */
[----:B-1----:R-:W-:Y:S02]  /*8230*/  FMNMX.FTZ R166, R11, R166, !PT ;  /* 0x000000a60ba67209 */ /* 0x002fe40007810000 */
[----:B------:R-:W-:Y:S02]  /*8240*/  LOP3.LUT R11, R28, 0xffff, RZ, 0xc0, !PT ;  /* 0x0000ffff1c0b7812 */ /* 0x000fe400078ec0ff */
[----:B------:R-:W-:Y:S01]  /*8250*/  SHF.R.U32.HI R20, RZ, 0x18, R28 ;  /* 0x00000018ff147819 */ /* 0x000fe2000001161c */
[----:B------:R-:W-:Y:S01]  /*8260*/  FMUL.FTZ R252, R166, c[0x0][0x23c] ;  /* 0x00008f00a6fc7a20 */ /* 0x000fe20000410000 */
[C---:B------:R-:W-:Y:S01]  /*8270*/  LOP3.LUT R28, R9.reuse, 0xffff, RZ, 0xc0, !PT ;  /* 0x0000ffff091c7812 */ /* 0x040fe200078ec0ff */
[----:B------:R-:W-:Y:S01]  /*8280*/  MUFU.EX2 R182, R182 ;  /* 0x000000b600b67308 */ /* 0x000fe20000000800 */
[----:B------:R-:W-:-:S02]  /*8290*/  LOP3.LUT R29, R9, 0xff, RZ, 0xc0, !PT ;  /* 0x000000ff091d7812 */ /* 0x000fc400078ec0ff */
[----:B------:R-:W-:Y:S02]  /*82a0*/  SHF.R.U32.HI R9, RZ, 0x18, R9 ;  /* 0x00000018ff097819 */ /* 0x000fe40000011609 */
[----:B------:R-:W-:Y:S02]  /*82b0*/  LOP3.LUT R26, R26, 0xff, RZ, 0xc0, !PT ;  /* 0x000000ff1a1a7812 */ /* 0x000fe400078ec0ff */
[----:B--2---:R-:W-:Y:S02]  /*82c0*/  FMNMX.FTZ R18, R19, R18, !PT ;  /* 0x0000001213127209 */ /* 0x004fe40007810000 */
[----:B------:R-:W-:Y:S01]  /*82d0*/  LOP3.LUT R249, R181, UR7, R164, 0x96, !PT ;  /* 0x00000007b5f97c12 */ /* 0x000fe2000f8e96a4 */
[----:B------:R-:W-:Y:S01]  /*82e0*/  FFMA.FTZ R181, R177, c[0x0][0x23c], -R241 ;  /* 0x00008f00b1b57a23 */ /* 0x000fe200000108f1 */
[----:B------:R-:W-:Y:S02]  /*82f0*/  PRMT R26, R26, 0x5410, R9 ;  /* 0x000054101a1a7816 */ /* 0x000fe40000000009 */
[----:B------:R-:W-:Y:S01]  /*8300*/  LOP3.LUT R251, R35, UR7, R30, 0x96, !PT ;  /* 0x0000000723fb7c12 */ /* 0x000fe2000f8e961e */
[----:B------:R-:W1:Y:S01]  /*8310*/  SHFL.BFLY PT, R9, R18, 0x1, 0x1f ;  /* 0x0c201f0012097f89 */ /* 0x000e6200000e0000 */
[----:B------:R-:W-:Y:S01]  /*8320*/  FSETP.NEU.FTZ.AND P3, PT, R166, -INF , PT ;  /* 0xff800000a600780b */ /* 0x000fe20003f7d000 */
[----:B------:R-:W-:Y:S01]  /*8330*/  MUFU.EX2 R181, R181 ;  /* 0x000000b500b57308 */ /* 0x000fe20000000800 */
[----:B------:R-:W-:-:S02]  /*8340*/  SHF.R.U32.HI R11, RZ, 0x8, R11 ;  /* 0x00000008ff0b7819 */ /* 0x000fc4000001160b */
[----:B------:R-:W-:Y:S02]  /*8350*/  FSEL R252, R252, RZ, P3 ;  /* 0x000000fffcfc7208 */ /* 0x000fe40001800000 */
[----:B------:R-:W-:Y:S02]  /*8360*/  SHF.R.U32.HI R24, RZ, 0x10, R5 ;  /* 0x00000010ff187819 */ /* 0x000fe40000011605 */
[----:B------:R-:W-:Y:S01]  /*8370*/  PRMT R10, R10, 0x5410, R11 ;  /* 0x000054100a0a7816 */ /* 0x000fe2000000000b */
[--C-:B------:R-:W-:Y:S01]  /*8380*/  FFMA.FTZ R178, R178, c[0x0][0x23c], -R252.reuse ;  /* 0x00008f00b2b27a23 */ /* 0x100fe200000108fc */
[----:B------:R-:W-:Y:S01]  /*8390*/  LOP3.LUT R11, R7, 0xff, RZ, 0xc0, !PT ;  /* 0x000000ff070b7812 */ /* 0x000fe200078ec0ff */
[--C-:B------:R-:W-:Y:S01]  /*83a0*/  FFMA.FTZ R177, R27, c[0x0][0x23c], -R252.reuse ;  /* 0x00008f001bb17a23 */ /* 0x100fe200000108fc */
[----:B----4-:R-:W-:Y:S01]  /*83b0*/  FMNMX.FTZ R165, R16, R165, !PT ;  /* 0x000000a510a57209 */ /* 0x010fe20007810000 */
[--C-:B------:R-:W-:Y:S01]  /*83c0*/  FFMA.FTZ R176, R23, c[0x0][0x23c], -R252.reuse ;  /* 0x00008f0017b07a23 */ /* 0x100fe200000108fc */
[C---:B------:R-:W-:Y:S01]  /*83d0*/  LOP3.LUT R7, R5.reuse, 0xffff, RZ, 0xc0, !PT ;  /* 0x0000ffff05077812 */ /* 0x040fe200078ec0ff */
[----:B------:R-:W-:Y:S01]  /*83e0*/  MUFU.EX2 R178, R178 ;  /* 0x000000b200b27308 */ /* 0x000fe20000000800 */
[----:B------:R-:W-:Y:S01]  /*83f0*/  LOP3.LUT R30, R5, 0xff, RZ, 0xc0, !PT ;  /* 0x000000ff051e7812 */ /* 0x000fe200078ec0ff */
[----:B------:R-:W-:Y:S01]  /*8400*/  FMUL.FTZ R248, R165, c[0x0][0x23c] ;  /* 0x00008f00a5f87a20 */ /* 0x000fe20000410000 */
[----:B------:R-:W-:Y:S01]  /*8410*/  SHF.R.U32.HI R5, RZ, 0x18, R5 ;  /* 0x00000018ff057819 */ /* 0x000fe20000011605 */
[----:B------:R-:W-:Y:S01]  /*8420*/  FFMA.FTZ R19, R25, c[0x0][0x23c], -R252 ;  /* 0x00008f0019137a23 */ /* 0x000fe200000108fc */
[----:B------:R-:W-:Y:S01]  /*8430*/  LOP3.LUT R24, R24, 0xff, RZ, 0xc0, !PT ;  /* 0x000000ff18187812 */ /* 0x000fe200078ec0ff */
[----:B------:R-:W-:Y:S01]  /*8440*/  IMAD.MOV.U32 R27, RZ, RZ, R187 ;  /* 0x000000ffff1b7224 */ /* 0x000fe200078e00bb */
[----:B------:R-:W-:Y:S01]  /*8450*/  FSEL R32, R166, RZ, P3 ;  /* 0x000000ffa6207208 */ /* 0x000fe20001800000 */
[----:B------:R-:W2:Y:S01]  /*8460*/  MUFU.EX2 R177, R177 ;  /* 0x000000b100b17308 */ /* 0x000ea20000000800 */
[----:B-1----:R-:W-:-:S02]  /*8470*/  FMNMX.FTZ R18, R18, R9, !PT ;  /* 0x0000000912127209 */ /* 0x002fc40007810000 */
[----:B------:R-:W-:Y:S02]  /*8480*/  FSETP.NEU.FTZ.AND P1, PT, R165, -INF , PT ;  /* 0xff800000a500780b */ /* 0x000fe40003f3d000 */
[C---:B------:R-:W-:Y:S01]  /*8490*/  FSETP.NEU.FTZ.AND P0, PT, R18.reuse, -INF , PT ;  /* 0xff8000001200780b */ /* 0x040fe20003f1d000 */
[----:B------:R-:W-:Y:S01]  /*84a0*/  FMUL.FTZ R171, R18, c[0x0][0x23c] ;  /* 0x00008f0012ab7a20 */ /* 0x000fe20000410000 */
[----:B------:R-:W-:Y:S01]  /*84b0*/  PRMT R24, R24, 0x5410, R5 ;  /* 0x0000541018187816 */ /* 0x000fe20000000005 */
[----:B------:R-:W-:Y:S01]  /*84c0*/  MUFU.EX2 R176, R176 ;  /* 0x000000b000b07308 */ /* 0x000fe20000000800 */
[----:B------:R-:W-:Y:S02]  /*84d0*/  FSEL R5, R167, RZ, P2 ;  /* 0x000000ffa7057208 */ /* 0x000fe40001000000 */
[----:B------:R-:W-:Y:S02]  /*84e0*/  FSEL R171, R171, RZ, P0 ;  /* 0x000000ffabab7208 */ /* 0x000fe40000000000 */
[----:B------:R-:W-:Y:S01]  /*84f0*/  FSEL R9, R165, RZ, P1 ;  /* 0x000000ffa5097208 */ /* 0x000fe20000800000 */
[----:B------:R-:W-:Y:S01]  /*8500*/  FADD.FTZ R5, R192, -R5 ;  /* 0x80000005c0057221 */ /* 0x000fe20000010000 */
[----:B---3--:R-:W-:Y:S01]  /*8510*/  PRMT R189, R189, 0x7054, R189 ;  /* 0x00007054bdbd7816 */ /* 0x008fe200000000bd */
[----:B------:R-:W-:Y:S01]  /*8520*/  FFMA.FTZ R184, R8, c[0x0][0x23c], -R171 ;  /* 0x00008f0008b87a23 */ /* 0x000fe200000108ab */
[----:B------:R-:W-:Y:S01]  /*8530*/  FSEL R248, R248, RZ, P1 ;  /* 0x000000fff8f87208 */ /* 0x000fe20000800000 */
[----:B------:R-:W-:Y:S01]  /*8540*/  FADD.FTZ R8, R3, -R32 ;  /* 0x8000002003087221 */ /* 0x000fe20000010000 */
[----:B------:R-:W-:Y:S01]  /*8550*/  FSEL R3, R18, RZ, P0 ;  /* 0x000000ff12037208 */ /* 0x000fe20000000000 */
[----:B------:R-:W-:Y:S01]  /*8560*/  FADD.FTZ R9, R2, -R9 ;  /* 0x8000000902097221 */ /* 0x000fe20000010000 */
[----:B------:R-:W1:Y:S01]  /*8570*/  MUFU.EX2 R19, R19 ;  /* 0x0000001300137308 */ /* 0x000e620000000800 */
[----:B------:R-:W-:Y:S01]  /*8580*/  FMUL.FTZ R188, R5, c[0x0][0x23c] ;  /* 0x00008f0005bc7a20 */ /* 0x000fe20000410000 */
[--C-:B------:R-:W-:Y:S01]  /*8590*/  HSET2.LE.AND R5, R26, R189.reuse, PT ;  /* 0x000000bd1a057233 */ /* 0x100fe20003803000 */
[----:B------:R-:W-:Y:S01]  /*85a0*/  FADD.FTZ R2, R0, -R3 ;  /* 0x8000000300027221 */ /* 0x000fe20000010000 */
[----:B------:R-:W-:Y:S01]  /*85b0*/  SHF.R.U32.HI R7, RZ, 0x8, R7 ;  /* 0x00000008ff077819 */ /* 0x000fe20000011607 */
[----:B------:R-:W-:Y:S01]  /*85c0*/  FFMA.FTZ R0, R12, c[0x0][0x23c], -R171 ;  /* 0x00008f000c007a23 */ /* 0x000fe200000108ab */
[----:B--2---:R-:W-:Y:S01]  /*85d0*/  F2FP.BF16.PACK_AB R12, R177, R178 ;  /* 0x000000b2b10c723e */ /* 0x004fe200000010ff */
[--C-:B------:R-:W-:Y:S01]  /*85e0*/  FFMA.FTZ R164, R15, c[0x0][0x23c], -R248.reuse ;  /* 0x00008f000fa47a23 */ /* 0x100fe200000108f8 */
[----:B------:R-:W-:Y:S01]  /*85f0*/  PRMT R30, R30, 0x5410, R7 ;  /* 0x000054101e1e7816 */ /* 0x000fe20000000007 */
[--C-:B------:R-:W-:Y:S01]  /*8600*/  FFMA.FTZ R183, R13, c[0x0][0x23c], -R248.reuse ;  /* 0x00008f000db77a23 */ /* 0x100fe200000108f8 */
[----:B------:R-:W-:Y:S01]  /*8610*/  LOP3.LUT R5, R5, R12, RZ, 0xc0, !PT ;  /* 0x0000000c05057212 */ /* 0x000fe200078ec0ff */
[--C-:B------:R-:W-:Y:S01]  /*8620*/  FFMA.FTZ R3, R14, c[0x0][0x23c], -R171.reuse ;  /* 0x00008f000e037a23 */ /* 0x100fe200000108ab */
[--C-:B------:R-:W-:Y:S01]  /*8630*/  HSET2.LE.AND R6, R6, R189.reuse, PT ;  /* 0x000000bd06067233 */ /* 0x100fe20003803000 */
[----:B------:R-:W2:Y:S01]  /*8640*/  LDSM.16.MT88.4 R12, [R211+0xa000] ;  /* 0x00a00000d30c783b */ /* 0x000ea20000004200 */
[--C-:B------:R-:W-:Y:S01]  /*8650*/  FFMA.FTZ R17, R17, c[0x0][0x23c], -R248.reuse ;  /* 0x00008f0011117a23 */ /* 0x100fe200000108f8 */
[----:B------:R-:W-:Y:S01]  /*8660*/  MUFU.EX2 R164, R164 ;  /* 0x000000a400a47308 */ /* 0x000fe20000000800 */
[----:B------:R-:W-:Y:S01]  /*8670*/  FFMA.FTZ R16, R21, c[0x0][0x23c], -R248 ;  /* 0x00008f0015107a23 */ /* 0x000fe200000108f8 */
[----:B------:R-:W-:Y:S01]  /*8680*/  F2FP.BF16.PACK_AB R7, R179, R180 ;  /* 0x000000b4b307723e */ /* 0x000fe200000010ff */
[----:B------:R-:W-:Y:S01]  /*8690*/  FFMA.FTZ R185, R22, c[0x0][0x23c], -R171 ;  /* 0x00008f0016b97a23 */ /* 0x000fe200000108ab */
[----:B------:R-:W-:Y:S01]  /*86a0*/  SHF.R.U32.HI R28, RZ, 0x8, R28 ;  /* 0x00000008ff1c7819 */ /* 0x000fe2000001161c */
[----:B------:R-:W-:Y:S01]  /*86b0*/  IMAD.MOV.U32 R26, RZ, RZ, R186 ;  /* 0x000000ffff1a7224 */ /* 0x000fe200078e00ba */
[----:B------:R-:W-:Y:S01]  /*86c0*/  LOP3.LUT R6, R6, R7, RZ, 0xc0, !PT ;  /* 0x0000000706067212 */ /* 0x000fe200078ec0ff */
[--C-:B------:R-:W-:Y:S01]  /*86d0*/  HSET2.LE.AND R4, R4, R189.reuse, PT ;  /* 0x000000bd04047233 */ /* 0x100fe20003803000 */
[----:B------:R-:W3:Y:S01]  /*86e0*/  MUFU.EX2 R17, R17 ;  /* 0x0000001100117308 */ /* 0x000ee20000000800 */
[----:B------:R-:W-:Y:S01]  /*86f0*/  FMUL.FTZ R187, R8, c[0x0][0x23c] ;  /* 0x00008f0008bb7a20 */ /* 0x000fe20000410000 */
[----:B------:R-:W-:Y:S01]  /*8700*/  PRMT R28, R29, 0x5410, R28 ;  /* 0x000054101d1c7816 */ /* 0x000fe2000000001c */
[----:B------:R-:W-:Y:S01]  /*8710*/  FMUL.FTZ R186, R9, c[0x0][0x23c] ;  /* 0x00008f0009ba7a20 */ /* 0x000fe20000410000 */
[----:B-1----:R-:W-:Y:S01]  /*8720*/  F2FP.BF16.PACK_AB R7, R19, R176 ;  /* 0x000000b01307723e */ /* 0x002fe200000010ff */
[----:B------:R-:W-:Y:S01]  /*8730*/  FMUL.FTZ R2, R2, c[0x0][0x23c] ;  /* 0x00008f0002027a20 */ /* 0x000fe20000410000 */
[----:B------:R-:W-:Y:S01]  /*8740*/  PRMT R20, R11, 0x5410, R20 ;  /* 0x000054100b147816 */ /* 0x000fe20000000014 */
[--C-:B------:R-:W-:Y:S01]  /*8750*/  HSET2.LE.AND R8, R30, R189.reuse, PT ;  /* 0x000000bd1e087233 */ /* 0x100fe20003803000 */
[----:B------:R-:W-:Y:S01]  /*8760*/  MUFU.EX2 R16, R16 ;  /* 0x0000001000107308 */ /* 0x000fe20000000800 */
[----:B------:R-:W-:Y:S01]  /*8770*/  LOP3.LUT R7, R4, R7, RZ, 0xc0, !PT ;  /* 0x0000000704077212 */ /* 0x000fe200078ec0ff */
[--C-:B------:R-:W-:Y:S01]  /*8780*/  HSET2.LE.AND R4, R28, R189.reuse, PT ;  /* 0x000000bd1c047233 */ /* 0x100fe20003803000 */
[----:B------:R-:W-:Y:S01]  /*8790*/  F2FP.BF16.PACK_AB R11, R181, R182 ;  /* 0x000000b6b50b723e */ /* 0x000fe200000010ff */
[----:B------:R-:W-:Y:S01]  /*87a0*/  HSET2.LE.AND R10, R10, R189, PT ;  /* 0x000000bd0a0a7233 */ /* 0x000fe20003803000 */
[----:B------:R-:W1:Y:S01]  /*87b0*/  LDSM.16.MT88.4 R32, [R208+0xa000] ;  /* 0x00a00000d020783b */ /* 0x000e620000004200 */
[--C-:B------:R-:W-:Y:S01]  /*87c0*/  FFMA.FTZ R172, R172, c[0x0][0x23c], -R252.reuse ;  /* 0x00008f00acac7a23 */ /* 0x100fe200000108fc */
[----:B------:R-:W-:Y:S01]  /*87d0*/  LOP3.LUT R4, R4, R11, RZ, 0xc0, !PT ;  /* 0x0000000b04047212 */ /* 0x000fe200078ec0ff */
[----:B------:R-:W4:Y:S01]  /*87e0*/  MUFU.EX2 R183, R183 ;  /* 0x000000b700b77308 */ /* 0x000f220000000800 */
[----:B---3--:R-:W-:Y:S01]  /*87f0*/  F2FP.BF16.PACK_AB R9, R17, R164 ;  /* 0x000000a41109723e */ /* 0x008fe200000010ff */
[----:B------:R-:W-:Y:S01]  /*8800*/  LDSM.16.MT88.4 R28, [R211+0xb000] ;  /* 0x00b00000d31c783b */ /* 0x000fe20000004200 */
[----:B------:R-:W-:-:S02]  /*8810*/  FFMA.FTZ R173, R173, c[0x0][0x23c], -R252 ;  /* 0x00008f00adad7a23 */ /* 0x000fc400000108fc */
[----:B------:R-:W-:Y:S01]  /*8820*/  LOP3.LUT R8, R8, R9, RZ, 0xc0, !PT ;  /* 0x0000000908087212 */ /* 0x000fe200078ec0ff */
[----:B------:R-:W-:Y:S01]  /*8830*/  HSET2.LE.AND R9, R24, R189, PT ;  /* 0x000000bd18097233 */ /* 0x000fe20003803000 */
[----:B------:R-:W-:Y:S01]  /*8840*/  FFMA.FTZ R192, R175, c[0x0][0x23c], -R241 ;  /* 0x00008f00afc07a23 */ /* 0x000fe200000108f1 */
[----:B------:R-:W-:Y:S08]  /*8850*/  MUFU.EX2 R184, R184 ;  /* 0x000000b800b87308 */ /* 0x000ff00000000800 */
[----:B------:R-:W3:Y:S01]  /*8860*/  MUFU.EX2 R185, R185 ;  /* 0x000000b900b97308 */ /* 0x000ee20000000800 */
[----:B----4-:R-:W-:-:S04]  /*8870*/  F2FP.BF16.PACK_AB R11, R183, R16 ;  /* 0x00000010b70b723e */ /* 0x010fc800000010ff */
[----:B------:R-:W-:Y:S01]  /*8880*/  LOP3.LUT R10, R10, R11, RZ, 0xc0, !PT ;  /* 0x0000000b0a0a7212 */ /* 0x000fe200078ec0ff */
[----:B------:R-:W-:Y:S02]  /*8890*/  HSET2.LE.AND R11, R20, R189, PT ;  /* 0x000000bd140b7233 */ /* 0x000fe40003803000 */
[----:B------:R-:W-:Y:S08]  /*88a0*/  MUFU.EX2 R3, R3 ;  /* 0x0000000300037308 */ /* 0x000ff00000000800 */
[----:B------:R-:W4:Y:S01]  /*88b0*/  MUFU.EX2 R0, R0 ;  /* 0x0000000000007308 */ /* 0x000f220000000800 */
[----:B---3--:R-:W-:-:S04]  /*88c0*/  F2FP.BF16.PACK_AB R22, R185, R184 ;  /* 0x000000b8b916723e */ /* 0x008fc800000010ff */
[----:B------:R-:W-:-:S03]  /*88d0*/  LOP3.LUT R9, R9, R22, RZ, 0xc0, !PT ;  /* 0x0000001609097212 */ /* 0x000fc600078ec0ff */
[----:B------:R-:W3:Y:S08]  /*88e0*/  MUFU.EX2 R188, R188 ;  /* 0x000000bc00bc7308 */ /* 0x000ef00000000800 */
[----:B------:R-:W1:Y:S01]  /*88f0*/  MUFU.EX2 R187, R187 ;  /* 0x000000bb00bb7308 */ /* 0x000e620000000800 */
[----:B----4-:R-:W-:-:S04]  /*8900*/  F2FP.BF16.PACK_AB R20, R0, R3 ;  /* 0x000000030014723e */ /* 0x010fc800000010ff */
[----:B------:R-:W-:Y:S02]  /*8910*/  LOP3.LUT R11, R11, R20, RZ, 0xc0, !PT ;  /* 0x000000140b0b7212 */ /* 0x000fe400078ec0ff */
[----:B------:R-:W4:Y:S01]  /*8920*/  LDSM.16.MT88.4 R20, [R210+0xa000] ;  /* 0x00a00000d214783b */ /* 0x000f220000004200 */
[----:B------:R-:W2:Y:S01]  /*8930*/  MUFU.EX2 R186, R186 ;  /* 0x000000ba00ba7308 */ /* 0x000ea20000000800 */
[-C--:B---3--:R-:W-:Y:S02]  /*8940*/  FMUL.FTZ R160, R160, R188.reuse ;  /* 0x000000bca0a07220 */ /* 0x088fe40000410000 */
[-C--:B------:R-:W-:Y:S02]  /*8950*/  FMUL.FTZ R161, R161, R188.reuse ;  /* 0x000000bca1a17220 */ /* 0x080fe40000410000 */
[-C--:B------:R-:W-:Y:S02]  /*8960*/  FMUL.FTZ R40, R40, R188.reuse ;  /* 0x000000bc28287220 */ /* 0x080fe40000410000 */
[----:B------:R-:W-:Y:S01]  /*8970*/  FMUL.FTZ R41, R41, R188 ;  /* 0x000000bc29297220 */ /* 0x000fe20000410000 */
[----:B------:R-:W3:Y:S01]  /*8980*/  MUFU.EX2 R2, R2 ;  /* 0x0000000200027308 */ /* 0x000ee20000000800 */
[----:B-1----:R-:W-:-:S02]  /*8990*/  FMUL.FTZ R162, R162, R187 ;  /* 0x000000bba2a27220 */ /* 0x002fc40000410000 */
[-C--:B------:R-:W-:Y:S02]  /*89a0*/  FMUL.FTZ R163, R163, R187.reuse ;  /* 0x000000bba3a37220 */ /* 0x080fe40000410000 */
[-C--:B------:R-:W-:Y:S02]  /*89b0*/  FMUL.FTZ R42, R42, R187.reuse ;  /* 0x000000bb2a2a7220 */ /* 0x080fe40000410000 */
[----:B------:R-:W-:Y:S01]  /*89c0*/  FMUL.FTZ R43, R43, R187 ;  /* 0x000000bb2b2b7220 */ /* 0x000fe20000410000 */
[----:B------:R-:W-:Y:S01]  /*89d0*/  MUFU.EX2 R192, R192 ;  /* 0x000000c000c07308 */ /* 0x000fe20000000800 */
[-C--:B--2---:R-:W-:Y:S01]  /*89e0*/  FMUL.FTZ R156, R156, R186.reuse ;  /* 0x000000ba9c9c7220 */ /* 0x084fe20000410000 */
[----:B------:R-:W-:Y:S01]  /*89f0*/  HMMA.16816.F32.BF16 R160, R4, R12, R160 ;  /* 0x0000000c04a0723c */ /* 0x000fe200000418a0 */
[-C--:B------:R-:W-:Y:S02]  /*8a00*/  FMUL.FTZ R157, R157, R186.reuse ;  /* 0x000000ba9d9d7220 */ /* 0x080fe40000410000 */
[----:B------:R-:W-:-:S02]  /*8a10*/  FMUL.FTZ R36, R36, R186 ;  /* 0x000000ba24247220 */ /* 0x000fc40000410000 */
[----:B------:R-:W-:Y:S01]  /*8a20*/  FMUL.FTZ R37, R37, R186 ;  /* 0x000000ba25257220 */ /* 0x000fe20000410000 */
[----:B------:R-:W-:Y:S01]  /*8a30*/  MUFU.EX2 R190, R190 ;  /* 0x000000be00be7308 */ /* 0x000fe20000000800 */
[-C--:B---3--:R-:W-:Y:S01]  /*8a40*/  FMUL.FTZ R158, R158, R2.reuse ;  /* 0x000000029e9e7220 */ /* 0x088fe20000410000 */
[----:B------:R-:W-:Y:S01]  /*8a50*/  HMMA.16816.F32.BF16 R40, R4, R14, R40 ;  /* 0x0000000e0428723c */ /* 0x000fe20000041828 */
[-C--:B------:R-:W-:Y:S02]  /*8a60*/  FMUL.FTZ R159, R159, R2.reuse ;  /* 0x000000029f9f7220 */ /* 0x080fe40000410000 */
        /* <DEDUP_REMOVED lines=9> */
[----:B------:R-:W1:Y:S01]  /*8b00*/  LDSM.16.MT88.4 R12, [R209+0xa000] ;  /* 0x00a00000d10c783b */ /* 0x000e620000004200 */
        /* <DEDUP_REMOVED lines=14> */
[----:B----4-:R-:W-:Y:S01]  /*8bf0*/  HMMA.16816.F32.BF16 R44, R4, R20, R44 ;  /* 0x00000014042c723c */ /* 0x010fe2000004182c */
        /* <DEDUP_REMOVED lines=15> */
[----:B------:R-:W-:Y:S01]  /*8cf0*/  FMUL.FTZ R65, R65, R186 ;  /* 0x000000ba41417220 */ /* 0x000fe20000410000 */
[----:B------:R-:W-:Y:S01]  /*8d00*/  LDSM.16.MT88.4 R20, [R209+0xb000] ;  /* 0x00b00000d114783b */ /* 0x000fe20000004200 */
[-C--:B------:R-:W-:Y:S02]  /*8d10*/  FMUL.FTZ R66, R66, R2.reuse ;  /* 0x0000000242427220 */ /* 0x080fe40000410000 */
[----:B------:R-:W-:-:S02]  /*8d20*/  FMUL.FTZ R67, R67, R2 ;  /* 0x0000000243437220 */ /* 0x000fc40000410000 */
        /* <DEDUP_REMOVED lines=10> */
[----:B------:R-:W-:Y:S01]  /*8dd0*/  IMAD.MOV.U32 R32, RZ, RZ, R26 ;  /* 0x000000ffff207224 */ /* 0x000fe200078e001a */
[----:B------:R-:W-:Y:S01]  /*8de0*/  HMMA.16816.F32.BF16 R68, R8, R14, R68 ;  /* 0x0000000e0844723c */ /* 0x000fe20000041844 */
[----:B------:R-:W-:Y:S02]  /*8df0*/  IMAD.MOV.U32 R33, RZ, RZ, R27 ;  /* 0x000000ffff217224 */ /* 0x000fe400078e001b */
[----:B------:R-:W1:Y:S01]  /*8e00*/  LDSM.16.MT88.4 R24, [R210+0xb000] ;  /* 0x00b00000d218783b */ /* 0x000e620000004200 */
[-C--:B------:R-:W-:Y:S02]  /*8e10*/  FMUL.FTZ R152, R152, R186.reuse ;  /* 0x000000ba98987220 */ /* 0x080fe40000410000 */
[----:B------:R-:W-:-:S02]  /*8e20*/  FMUL.FTZ R153, R153, R186 ;  /* 0x000000ba99997220 */ /* 0x000fc40000410000 */
[----:B------:R-:W-:Y:S01]  /*8e30*/  HMMA.16816.F32.BF16 R72, R4, R14, R72 ;  /* 0x0000000e0448723c */ /* 0x000fe20000041848 */
[----:B------:R-:W2:Y:S01]  /*8e40*/  LDSM.16.MT88.4 R12, [R208+0xb000] ;  /* 0x00b00000d00c783b */ /* 0x000ea20000004200 */
        /* <DEDUP_REMOVED lines=50> */
[----:B------:R-:W-:-:S04]  /*9170*/  IMAD.WIDE.U32 R24, R249, -0x2daee0ad, RZ ;  /* 0xd2511f53f9187825 */ /* 0x000fc800078e00ff */
[-C--:B------:R-:W-:Y:S01]  /*9180*/  FMUL.FTZ R116, R116, R188.reuse ;  /* 0x000000bc74747220 */ /* 0x080fe20000410000 */
[C---:B--2---:R-:W-:Y:S01]  /*9190*/  HMMA.16816.F32.BF16 R128, R8.reuse, R12, R128 ;  /* 0x0000000c0880723c */ /* 0x044fe20000041880 */
[-C--:B------:R-:W-:Y:S02]  /*91a0*/  FMUL.FTZ R117, R117, R188.reuse ;  /* 0x000000bc75757220 */ /* 0x080fe40000410000 */
[-C--:B------:R-:W-:Y:S02]  /*91b0*/  FMUL.FTZ R118, R118, R187.reuse ;  /* 0x000000bb76767220 */ /* 0x080fe40000410000 */
[----:B------:R-:W-:Y:S02]  /*91c0*/  FMUL.FTZ R119, R119, R187 ;  /* 0x000000bb77777220 */ /* 0x000fe40000410000 */
[-C--:B------:R-:W-:Y:S01]  /*91d0*/  FMUL.FTZ R92, R92, R188.reuse ;  /* 0x000000bc5c5c7220 */ /* 0x080fe20000410000 */
[----:B------:R-:W-:Y:S01]  /*91e0*/  HMMA.16816.F32.BF16 R132, R8, R14, R132 ;  /* 0x0000000e0884723c */ /* 0x000fe20000041884 */
[----:B------:R-:W-:-:S02]  /*91f0*/  FMUL.FTZ R93, R93, R188 ;  /* 0x000000bc5d5d7220 */ /* 0x000fc40000410000 */
[-C--:B------:R-:W-:Y:S02]  /*9200*/  FMUL.FTZ R94, R94, R187.reuse ;  /* 0x000000bb5e5e7220 */ /* 0x080fe40000410000 */
[-C--:B------:R-:W-:Y:S02]  /*9210*/  FMUL.FTZ R95, R95, R187.reuse ;  /* 0x000000bb5f5f7220 */ /* 0x080fe40000410000 */
[----:B------:R-:W-:Y:S01]  /*9220*/  FFMA.FTZ R8, R196, c[0x0][0x23c], -R241 ;  /* 0x00008f00c4087a23 */ /* 0x000fe200000108f1 */
[C---:B------:R-:W-:Y:S01]  /*9230*/  HMMA.16816.F32.BF16 R148, R4.reuse, R20, R148 ;  /* 0x000000140494723c */ /* 0x040fe20000041894 */
[----:B------:R1:W5:Y:S01]  /*9240*/  LDL.LU R196, [R1+0x10] ;  /* 0x0000100001c47983 */ /* 0x0003620000300800 */
[-C--:B------:R-:W-:Y:S02]  /*9250*/  FMUL.FTZ R124, R124, R188.reuse ;  /* 0x000000bc7c7c7220 */ /* 0x080fe40000410000 */
[----:B------:R-:W-:Y:S02]  /*9260*/  FMUL.FTZ R125, R125, R188 ;  /* 0x000000bc7d7d7220 */ /* 0x000fe40000410000 */
[-C--:B------:R-:W-:Y:S01]  /*9270*/  FMUL.FTZ R126, R126, R187.reuse ;  /* 0x000000bb7e7e7220 */ /* 0x080fe20000410000 */
[----:B------:R-:W-:Y:S01]  /*9280*/  LOP3.LUT R21, R25, UR16, R194, 0x96, !PT ;  /* 0x0000001019157c12 */ /* 0x000fe2000f8e96c2 */
[----:B------:R-:W-:Y:S01]  /*9290*/  FMUL.FTZ R127, R127, R187 ;  /* 0x000000bb7f7f7220 */ /* 0x000fe20000410000 */
[----:B------:R1:W5:Y:S01]  /*92a0*/  LDL.LU.64 R194, [R1+0x8] ;  /* 0x0000080001c27983 */ /* 0x0003620000300a00 */
[----:B------:R-:W-:Y:S01]  /*92b0*/  HMMA.16816.F32.BF16 R116, R4, R26, R116 ;  /* 0x0000001a0474723c */ /* 0x000fe20000041874 */
[----:B------:R-:W-:-:S02]  /*92c0*/  IMAD.MOV.U32 R10, RZ, RZ, R32 ;  /* 0x000000ffff0a7224 */ /* 0x000fc400078e0020 */
[-C--:B------:R-:W-:Y:S02]  /*92d0*/  FMUL.FTZ R140, R140, R188.reuse ;  /* 0x000000bc8c8c7220 */ /* 0x080fe40000410000 */
[----:B------:R-:W-:Y:S02]  /*92e0*/  FMUL.FTZ R141, R141, R188 ;  /* 0x000000bc8d8d7220 */ /* 0x000fe40000410000 */
[----:B------:R-:W-:Y:S01]  /*92f0*/  IMAD.WIDE.U32 R26, R251, -0x2daee0ad, RZ ;  /* 0xd2511f53fb1a7825 */ /* 0x000fe200078e00ff */
[----:B------:R-:W-:Y:S01]  /*9300*/  HMMA.16816.F32.BF16 R92, R4, R28, R92 ;  /* 0x0000001c045c723c */ /* 0x000fe2000004185c */
[----:B------:R2:W-:Y:S02]  /*9310*/  MUFU.EX2 R29, R8 ;  /* 0x00000008001d7308 */ /* 0x0005e40000000800 */
[-C--:B------:R-:W-:Y:S02]  /*9320*/  FMUL.FTZ R142, R142, R187.reuse ;  /* 0x000000bb8e8e7220 */ /* 0x080fe40000410000 */
[----:B------:R-:W-:-:S02]  /*9330*/  FMUL.FTZ R143, R143, R187 ;  /* 0x000000bb8f8f7220 */ /* 0x000fc40000410000 */
[----:B------:R-:W-:Y:S01]  /*9340*/  IMAD.MOV.U32 R11, RZ, RZ, R33 ;  /* 0x000000ffff0b7224 */ /* 0x000fe200078e0021 */
[C---:B------:R-:W-:Y:S01]  /*9350*/  HMMA.16816.F32.BF16 R124, R4.reuse, R22, R124 ;  /* 0x00000016047c723c */ /* 0x040fe2000004187c */
[----:B------:R-:W-:Y:S01]  /*9360*/  SHF.R.U32.HI R11, RZ, 0x10, R26 ;  /* 0x00000010ff0b7819 */ /* 0x000fe2000001161a */
[-C--:B------:R-:W-:Y:S02]  /*9370*/  FMUL.FTZ R88, R88, R188.reuse ;  /* 0x000000bc58587220 */ /* 0x080fe40000410000 */
[-C--:B------:R-:W-:Y:S02]  /*9380*/  FMUL.FTZ R89, R89, R188.reuse ;  /* 0x000000bc59597220 */ /* 0x080fe40000410000 */
[-C--:B------:R-:W-:Y:S01]  /*9390*/  FMUL.FTZ R90, R90, R187.reuse ;  /* 0x000000bb5a5a7220 */ /* 0x080fe20000410000 */
[----:B------:R-:W-:Y:S01]  /*93a0*/  LOP3.LUT R22, R27, UR16, R10, 0x96, !PT ;  /* 0x000000101b167c12 */ /* 0x000fe2000f8e960a */
[-C--:B------:R-:W-:Y:S01]  /*93b0*/  FMUL.FTZ R91, R91, R187.reuse ;  /* 0x000000bb5b5b7220 */ /* 0x080fe20000410000 */
[----:B--2---:R-:W-:Y:S01]  /*93c0*/  LOP3.LUT R8, R24, 0xffff, RZ, 0xc0, !PT ;  /* 0x0000ffff18087812 */ /* 0x004fe200078ec0ff */
[-C--:B------:R-:W-:Y:S01]  /*93d0*/  FMUL.FTZ R104, R104, R188.reuse ;  /* 0x000000bc68687220 */ /* 0x080fe20000410000 */
[C---:B------:R-:W-:Y:S01]  /*93e0*/  LOP3.LUT R10, R26.reuse, 0xffff, RZ, 0xc0, !PT ;  /* 0x0000ffff1a0a7812 */ /* 0x040fe200078ec0ff */
[C---:B------:R-:W-:Y:S01]  /*93f0*/  HMMA.16816.F32.BF16 R140, R4.reuse, R12, R140 ;  /* 0x0000000c048c723c */ /* 0x040fe2000004188c */
[----:B------:R-:W-:Y:S01]  /*9400*/  SHF.R.U32.HI R25, RZ, 0x8, R8 ;  /* 0x00000008ff197819 */ /* 0x000fe20000011608 */
[-C--:B------:R-:W-:Y:S01]  /*9410*/  FMUL.FTZ R105, R105, R188.reuse ;  /* 0x000000bc69697220 */ /* 0x080fe20000410000 */
[----:B------:R-:W-:Y:S01]  /*9420*/  LOP3.LUT R9, R26, 0xff, RZ, 0xc0, !PT ;  /* 0x000000ff1a097812 */ /* 0x000fe200078ec0ff */
[-C--:B------:R-:W-:Y:S01]  /*9430*/  FMUL.FTZ R106, R106, R187.reuse ;  /* 0x000000bb6a6a7220 */ /* 0x080fe20000410000 */
[----:B------:R-:W-:Y:S01]  /*9440*/  SHF.R.U32.HI R8, RZ, 0x18, R26 ;  /* 0x00000018ff087819 */ /* 0x000fe2000001161a */
[-C--:B------:R-:W-:Y:S01]  /*9450*/  FMUL.FTZ R107, R107, R187.reuse ;  /* 0x000000bb6b6b7220 */ /* 0x080fe20000410000 */
[----:B------:R-:W-:Y:S01]  /*9460*/  SHF.R.U32.HI R10, RZ, 0x8, R10 ;  /* 0x00000008ff0a7819 */ /* 0x000fe2000001160a */
[----:B------:R-:W-:Y:S01]  /*9470*/  MUFU.EX2 R249, R172 ;  /* 0x000000ac00f97308 */ /* 0x000fe20000000800 */
[----:B------:R-:W-:Y:S01]  /*9480*/  LOP3.LUT R11, R11, 0xff, RZ, 0xc0, !PT ;  /* 0x000000ff0b0b7812 */ /* 0x000fe200078ec0ff */
[----:B------:R-:W-:Y:S01]  /*9490*/  FFMA.FTZ R251, R174, c[0x0][0x23c], -R171 ;  /* 0x00008f00aefb7a23 */ /* 0x000fe200000108ab */
[----:B------:R-:W-:Y:S01]  /*94a0*/  LOP3.LUT R12, R21, 0xffff, RZ, 0xc0, !PT ;  /* 0x0000ffff150c7812 */ /* 0x000fe200078ec0ff */
[----:B------:R-:W-:Y:S01]  /*94b0*/  FFMA.FTZ R250, R250, c[0x0][0x23c], -R241 ;  /* 0x00008f00fafa7a23 */ /* 0x000fe200000108f1 */
[----:B------:R-:W-:Y:S01]  /*94c0*/  PRMT R26, R11, 0x5410, R8 ;  /* 0x000054100b1a7816 */ /* 0x000fe20000000008 */
[-C--:B------:R-:W-:Y:S01]  /*94d0*/  FMUL.FTZ R136, R136, R188.reuse ;  /* 0x000000bc88887220 */ /* 0x080fe20000410000 */
[----:B------:R-:W-:Y:S01]  /*94e0*/  SHF.R.U32.HI R13, RZ, 0x8, R12 ;  /* 0x00000008ff0d7819 */ /* 0x000fe2000001160c */
[----:B------:R2:W-:Y:S01]  /*94f0*/  MUFU.EX2 R32, R173 ;  /* 0x000000ad00207308 */ /* 0x0005e20000000800 */
[----:B------:R-:W-:Y:S01]  /*9500*/  PRMT R12, R9, 0x5410, R10 ;  /* 0x00005410090c7816 */ /* 0x000fe2000000000a */
[----:B------:R-:W-:Y:S01]  /*9510*/  FMUL.FTZ R137, R137, R188 ;  /* 0x000000bc89897220 */ /* 0x000fe20000410000 */
[----:B------:R-:W-:Y:S01]  /*9520*/  LDSM.16.MT88.4 R8, [R211+0xa800] ;  /* 0x00a80000d308783b */ /* 0x000fe20000004200 */
[-C--:B------:R-:W-:Y:S01]  /*9530*/  FMUL.FTZ R138, R138, R187.reuse ;  /* 0x000000bb8a8a7220 */ /* 0x080fe20000410000 */
[----:B------:R-:W-:Y:S01]  /*9540*/  HMMA.16816.F32.BF16 R88, R4, R34, R88 ;  /* 0x000000220458723c */ /* 0x000fe20000041858 */
[----:B------:R-:W-:-:S02]  /*9550*/  FMUL.FTZ R139, R139, R187 ;  /* 0x000000bb8b8b7220 */ /* 0x000fc40000410000 */
[--C-:B------:R-:W-:Y:S02]  /*9560*/  FFMA.FTZ R246, R246, c[0x0][0x23c], -R252.reuse ;  /* 0x00008f00f6f67a23 */ /* 0x100fe400000108fc */
[----:B------:R-:W-:Y:S02]  /*9570*/  FFMA.FTZ R247, R247, c[0x0][0x23c], -R252 ;  /* 0x00008f00f7f77a23 */ /* 0x000fe400000108fc */
[--C-:B------:R-:W-:Y:S01]  /*9580*/  FFMA.FTZ R252, R191, c[0x0][0x23c], -R248.reuse ;  /* 0x00008f00bffc7a23 */ /* 0x100fe200000108f8 */
[----:B------:R-:W-:Y:S01]  /*9590*/  HMMA.16816.F32.BF16 R104, R4, R30, R104 ;  /* 0x0000001e0468723c */ /* 0x000fe20000041868 */
[----:B--2---:R-:W2:Y:S01]  /*95a0*/  LDSM.16.MT88.4 R172, [R210+0xa800] ;  /* 0x00a80000d2ac783b */ /* 0x004ea20000004200 */
[--C-:B------:R-:W-:Y:S02]  /*95b0*/  FFMA.FTZ R191, R193, c[0x0][0x23c], -R248.reuse ;  /* 0x00008f00c1bf7a23 */ /* 0x100fe400000108f8 */
[--C-:B------:R-:W-:Y:S02]  /*95c0*/  FFMA.FTZ R198, R198, c[0x0][0x23c], -R248.reuse ;  /* 0x00008f00c6c67a23 */ /* 0x100fe400000108f8 */
[----:B------:R-:W-:Y:S01]  /*95d0*/  FFMA.FTZ R193, R199, c[0x0][0x23c], -R248 ;  /* 0x00008f00c7c17a23 */ /* 0x000fe200000108f8 */
[----:B------:R-:W3:Y:S01]  /*95e0*/  MUFU.EX2 R250, R250 ;  /* 0x000000fa00fa7308 */ /* 0x000ee20000000800 */
[----:B------:R-:W-:-:S02]  /*95f0*/  FFMA.FTZ R199, R169, c[0x0][0x23c], -R171 ;  /* 0x00008f00a9c77a23 */ /* 0x000fc400000108ab */
[--C-:B------:R-:W-:Y:S01]  /*9600*/  FFMA.FTZ R248, R168, c[0x0][0x23c], -R171.reuse ;  /* 0x00008f00a8f87a23 */ /* 0x100fe200000108ab */
[----:B------:R-:W-:Y:S01]  /*9610*/  HMMA.16816.F32.BF16 R136, R4, R14, R136 ;  /* 0x0000000e0488723c */ /* 0x000fe20000041888 */
[----:B------:R-:W-:Y:S01]  /*9620*/  FFMA.FTZ R170, R170, c[0x0][0x23c], -R171 ;  /* 0x00008f00aaaa7a23 */ /* 0x000fe200000108ab */
[----:B------:R-:W-:Y:S02]  /*9630*/  LOP3.LUT R28, R21, 0xff, RZ, 0xc0, !PT ;  /* 0x000000ff151c7812 */ /* 0x000fe400078ec0ff */
[----:B------:R-:W-:Y:S03]  /*9640*/  MUFU.EX2 R246, R246 ;  /* 0x000000f600f67308 */ /* 0x000fe60000000800 */
[----:B------:R-:W-:Y:S02]  /*9650*/  SHF.R.U32.HI R4, RZ, 0x10, R21 ;  /* 0x00000010ff047819 */ /* 0x000fe40000011615 */
[----:B------:R-:W-:-:S02]  /*9660*/  LOP3.LUT R20, R24, 0xff, RZ, 0xc0, !PT ;  /* 0x000000ff18147812 */ /* 0x000fc400078ec0ff */
[----:B------:R-:W-:Y:S01]  /*9670*/  SHF.R.U32.HI R23, RZ, 0x10, R24 ;  /* 0x00000010ff177819 */ /* 0x000fe20000011618 */
[----:B------:R-:W4:Y:S01]  /*9680*/  MUFU.EX2 R247, R247 ;  /* 0x000000f700f77308 */ /* 0x000f220000000800 */
[----:B------:R-:W-:Y:S02]  /*9690*/  SHF.R.U32.HI R21, RZ, 0x18, R21 ;  /* 0x00000018ff157819 */ /* 0x000fe40000011615 */
[----:B------:R-:W-:Y:S02]  /*96a0*/  LOP3.LUT R7, R22, 0xffff, RZ, 0xc0, !PT ;  /* 0x0000ffff16077812 */ /* 0x000fe400078ec0ff */
[----:B------:R-:W-:Y:S02]  /*96b0*/  LOP3.LUT R4, R4, 0xff, RZ, 0xc0, !PT ;  /* 0x000000ff04047812 */ /* 0x000fe400078ec0ff */
[----:B------:R-:W-:Y:S01]  /*96c0*/  SHF.R.U32.HI R14, RZ, 0x10, R22 ;  /* 0x00000010ff0e7819 */ /* 0x000fe20000011616 */
[----:B------:R-:W-:Y:S01]  /*96d0*/  MUFU.EX2 R252, R252 ;  /* 0x000000fc00fc7308 */ /* 0x000fe20000000800 */
[----:B------:R-:W-:-:S02]  /*96e0*/  SHF.R.U32.HI R24, RZ, 0x18, R24 ;  /* 0x00000018ff187819 */ /* 0x000fc40000011618 */
[----:B------:R-:W-:-:S05]  /*96f0*/  PRMT R20, R20, 0x5410, R25 ;  /* 0x0000541014147816 */ /* 0x000fca0000000019 */
[----:B------:R-:W1:Y:S01]  /*9700*/  MUFU.EX2 R191, R191 ;  /* 0x000000bf00bf7308 */ /* 0x000e620000000800 */
[----:B------:R-:W-:Y:S02]  /*9710*/  LOP3.LUT R23, R23, 0xff, RZ, 0xc0, !PT ;  /* 0x000000ff17177812 */ /* 0x000fe400078ec0ff */
[----:B------:R-:W-:-:S05]  /*9720*/  PRMT R28, R28, 0x5410, R13 ;  /* 0x000054101c1c7816 */ /* 0x000fca000000000d */
[----:B------:R-:W-:Y:S01]  /*9730*/  MUFU.EX2 R198, R198 ;  /* 0x000000c600c67308 */ /* 0x000fe20000000800 */
[----:B------:R-:W-:Y:S02]  /*9740*/  LOP3.LUT R6, R22, 0xff, RZ, 0xc0, !PT ;  /* 0x000000ff16067812 */ /* 0x000fe400078ec0ff */
[----:B------:R-:W-:-:S05]  /*9750*/  SHF.R.U32.HI R7, RZ, 0x8, R7 ;  /* 0x00000008ff077819 */ /* 0x000fca0000011607 */
[----:B------:R-:W-:Y:S01]  /*9760*/  MUFU.EX2 R193, R193 ;  /* 0x000000c100c17308 */ /* 0x000fe20000000800 */
[----:B------:R-:W-:Y:S02]  /*9770*/  PRMT R4, R4, 0x5410, R21 ;  /* 0x0000541004047816 */ /* 0x000fe40000000015 */
[----:B------:R-:W-:-:S05]  /*9780*/  SHF.R.U32.HI R5, RZ, 0x18, R22 ;  /* 0x00000018ff057819 */ /* 0x000fca0000011616 */
[----:B------:R-:W-:Y:S01]  /*9790*/  MUFU.EX2 R199, R199 ;  /* 0x000000c700c77308 */ /* 0x000fe20000000800 */
[----:B------:R-:W-:-:S07]  /*97a0*/  LOP3.LUT R14, R14, 0xff, RZ, 0xc0, !PT ;  /* 0x000000ff0e0e7812 */ /* 0x000fce00078ec0ff */
[----:B------:R-:W1:Y:S08]  /*97b0*/  MUFU.EX2 R248, R248 ;  /* 0x000000f800f87308 */ /* 0x000e700000000800 */
[----:B------:R-:W-:Y:S08]  /*97c0*/  MUFU.EX2 R251, R251 ;  /* 0x000000fb00fb7308 */ /* 0x000ff00000000800 */
[----:B------:R1:W1:Y:S01]  /*97d0*/  MUFU.EX2 R241, R170 ;  /* 0x000000aa00f17308 */ /* 0x0002620000000800 */
[----:B------:R-:W-:Y:S01]  /*97e0*/  PRMT R24, R23, 0x5410, R24 ;  /* 0x0000541017187816 */ /* 0x000fe20000000018 */
[--C-:B------:R-:W-:Y:S01]  /*97f0*/  HSET2.LE.AND R20, R20, R189.reuse, PT ;  /* 0x000000bd14147233 */ /* 0x100fe20003803000 */
[----:B------:R-:W-:Y:S01]  /*9800*/  PRMT R6, R6, 0x5410, R7 ;  /* 0x0000541006067816 */ /* 0x000fe20000000007 */
[--C-:B------:R-:W-:Y:S01]  /*9810*/  HSET2.LE.AND R13, R28, R189.reuse, PT ;  /* 0x000000bd1c0d7233 */ /* 0x100fe20003803000 */
[----:B------:R-:W-:Y:S01]  /*9820*/  PRMT R14, R14, 0x5410, R5 ;  /* 0x000054100e0e7816 */ /* 0x000fe20000000005 */
[----:B------:R-:W-:Y:S01]  /*9830*/  HSET2.LE.AND R5, R4, R189, PT ;  /* 0x000000bd04057233 */ /* 0x000fe20003803000 */
[----:B---3--:R-:W-:-:S02]  /*9840*/  F2FP.BF16.PACK_AB R15, R250, R29 ;  /* 0x0000001dfa0f723e */ /* 0x008fc400000010ff */
[----:B------:R-:W-:Y:S01]  /*9850*/  F2FP.BF16.PACK_AB R4, R190, R192 ;  /* 0x000000c0be04723e */ /* 0x000fe200000010ff */
[--C-:B------:R-:W-:Y:S01]  /*9860*/  HSET2.LE.AND R7, R24, R189.reuse, PT ;  /* 0x000000bd18077233 */ /* 0x100fe20003803000 */
[----:B------:R-:W-:Y:S01]  /*9870*/  FFMA.FTZ R2, R227, R2, R184 ;  /* 0x00000002e3027223 */ /* 0x000fe200000100b8 */
[--C-:B------:R-:W-:Y:S01]  /*9880*/  HSET2.LE.AND R12, R12, R189.reuse, PT ;  /* 0x000000bd0c0c7233 */ /* 0x100fe20003803000 */
[----:B------:R-:W-:Y:S01]  /*9890*/  LOP3.LUT R4, R13, R4, RZ, 0xc0, !PT ;  /* 0x000000040d047212 */ /* 0x000fe200078ec0ff */
[--C-:B------:R-:W-:Y:S02]  /*98a0*/  HSET2.LE.AND R26, R26, R189.reuse, PT ;  /* 0x000000bd1a1a7233 */ /* 0x100fe40003803000 */
[--C-:B------:R-:W-:Y:S01]  /*98b0*/  HSET2.LE.AND R28, R6, R189.reuse, PT ;  /* 0x000000bd061c7233 */ /* 0x100fe20003803000 */
[----:B------:R-:W-:Y:S01]  /*98c0*/  LOP3.LUT R6, R20, R15, RZ, 0xc0, !PT ;  /* 0x0000000f14067212 */ /* 0x000fe200078ec0ff */
[----:B------:R-:W-:Y:S01]  /*98d0*/  HSET2.LE.AND R14, R14, R189, PT ;  /* 0x000000bd0e0e7233 */ /* 0x000fe20003803000 */
[----:B------:R-:W-:Y:S01]  /*98e0*/  IMAD.MOV.U32 R189, RZ, RZ, R29 ;  /* 0x000000ffffbd7224 */ /* 0x000fe200078e001d */
[----:B----4-:R-:W-:Y:S01]  /*98f0*/  F2FP.BF16.PACK_AB R22, R247, R246 ;  /* 0x000000f6f716723e */ /* 0x010fe200000010ff */
[----:B-1----:R-:W1:Y:S01]  /*9900*/  LDSM.16.MT88.4 R168, [R209+0xa800] ;  /* 0x00a80000d1a8783b */ /* 0x002e620000004200 */
[----:B------:R-:W-:-:S02]  /*9910*/  F2FP.BF16.PACK_AB R20, R32, R249 ;  /* 0x000000f92014723e */ /* 0x000fc400000010ff */
[----:B------:R-:W-:Y:S02]  /*9920*/  F2FP.BF16.PACK_AB R15, R191, R252 ;  /* 0x000000fcbf0f723e */ /* 0x000fe400000010ff */
[----:B------:R-:W-:Y:S02]  /*9930*/  F2FP.BF16.PACK_AB R29, R248, R199 ;  /* 0x000000c7f81d723e */ /* 0x000fe400000010ff */
[----:B------:R-:W-:Y:S02]  /*9940*/  F2FP.BF16.PACK_AB R13, R193, R198 ;  /* 0x000000c6c10d723e */ /* 0x000fe400000010ff */
[----:B------:R-:W-:Y:S01]  /*9950*/  F2FP.BF16.PACK_AB R31, R241, R251 ;  /* 0x000000fbf11f723e */ /* 0x000fe200000010ff */
[----:B------:R-:W-:Y:S01]  /*9960*/  FADD.FTZ R2, R185, R2 ;  /* 0x00000002b9027221 */ /* 0x000fe20000010000 */
[----:B------:R-:W-:Y:S02]  /*9970*/  LOP3.LUT R7, R7, R22, RZ, 0xc0, !PT ;  /* 0x0000001607077212 */ /* 0x000fe400078ec0ff */
[----:B------:R-:W-:-:S02]  /*9980*/  LOP3.LUT R5, R5, R20, RZ, 0xc0, !PT ;  /* 0x0000001405057212 */ /* 0x000fc400078ec0ff */
[----:B------:R-:W-:Y:S02]  /*9990*/  LOP3.LUT R28, R28, R15, RZ, 0xc0, !PT ;  /* 0x0000000f1c1c7212 */ /* 0x000fe400078ec0ff */
[----:B------:R-:W-:Y:S02]  /*99a0*/  LOP3.LUT R29, R14, R29, RZ, 0xc0, !PT ;  /* 0x0000001d0e1d7212 */ /* 0x000fe400078ec0ff */
[----:B------:R-:W-:Y:S02]  /*99b0*/  LOP3.LUT R30, R12, R13, RZ, 0xc0, !PT ;  /* 0x0000000d0c1e7212 */ /* 0x000fe400078ec0ff */
[----:B------:R-:W-:Y:S01]  /*99c0*/  LOP3.LUT R31, R26, R31, RZ, 0xc0, !PT ;  /* 0x0000001f1a1f7212 */ /* 0x000fe200078ec0ff */
[----:B------:R-:W-:Y:S01]  /*99d0*/  FADD.FTZ R3, R3, R2 ;  /* 0x0000000203037221 */ /* 0x000fe20000010000 */
[----:B--2---:R-:W-:Y:S01]  /*99e0*/  HMMA.16816.F32.BF16 R44, R4, R172, R44 ;  /* 0x000000ac042c723c */ /* 0x004fe2000004182c */
[----:B------:R-:W-:Y:S02]  /*99f0*/  LDSM.16.MT88.4 R24, [R211+0xb800] ;  /* 0x00b80000d318783b */ /* 0x000fe40000004200 */
[----:B------:R-:W-:-:S02]  /*9a00*/  FADD.FTZ R0, R0, R3 ;  /* 0x0000000300007221 */ /* 0x000fc40000010000 */
[----:B------:R-:W-:Y:S03]  /*9a10*/  LDSM.16.MT88.4 R20, [R210+0xb800] ;  /* 0x00b80000d214783b */ /* 0x000fe60000004200 */
[----:B------:R-:W-:Y:S01]  /*9a20*/  HMMA.16816.F32.BF16 R48, R28, R172, R48 ;  /* 0x000000ac1c30723c */ /* 0x000fe20000041830 */
[----:B------:R-:W-:Y:S01]  /*9a30*/  LDSM.16.MT88.4 R12, [R209+0xb800] ;  /* 0x00b80000d10c783b */ /* 0x000fe20000004200 */
[----:B------:R-:W-:-:S05]  /*9a40*/  FADD.FTZ R199, R199, R0 ;  /* 0x00000000c7c77221 */ /* 0x000fca0000010000 */
[----:B------:R-:W-:Y:S01]  /*9a50*/  IMAD.MOV.U32 R173, RZ, RZ, R32 ;  /* 0x000000ffffad7224 */ /* 0x000fe200078e0020 */
[----:B------:R-:W-:Y:S01]  /*9a60*/  HMMA.16816.F32.BF16 R160, R4, R8, R160 ;  /* 0x0000000804a0723c */ /* 0x000fe200000418a0 */
[----:B------:R-:W2:Y:S01]  /*9a70*/  LDSM.16.MT88.4 R32, [R208+0xa800] ;  /* 0x00a80000d020783b */ /* 0x000ea20000004200 */
[----:B------:R-:W-:-:S06]  /*9a80*/  FADD.FTZ R248, R248, R199 ;  /* 0x000000c7f8f87221 */ /* 0x000fcc0000010000 */
[C---:B------:R-:W-:Y:S08]  /*9a90*/  HMMA.16816.F32.BF16 R156, R28.reuse, R8, R156 ;  /* 0x000000081c9c723c */ /* 0x040ff0000004189c */
[-C--:B------:R-:W-:Y:S08]  /*9aa0*/  HMMA.16816.F32.BF16 R36, R28, R10.reuse, R36 ;  /* 0x0000000a1c24723c */ /* 0x080ff00000041824 */
[----:B------:R-:W-:Y:S01]  /*9ab0*/  HMMA.16816.F32.BF16 R40, R4, R10, R40 ;  /* 0x0000000a0428723c */ /* 0x000fe20000041828 */
[----:B------:R-:W3:Y:S01]  /*9ac0*/  LDSM.16.MT88.4 R8, [R208+0xb800] ;  /* 0x00b80000d008783b */ /* 0x000ee20000004200 */
[----:B------:R-:W-:-:S02]  /*9ad0*/  FADD.FTZ R248, R251, R248 ;  /* 0x000000f8fbf87221 */ /* 0x000fc40000010000 */
[----:B------:R-:W-:Y:S02]  /*9ae0*/  FFMA.FTZ R182, R235, R188, R182 ;  /* 0x000000bcebb67223 */ /* 0x000fe400000100b6 */
[----:B------:R-:W-:Y:S02]  /*9af0*/  FADD.FTZ R227, R241, R248 ;  /* 0x000000f8f1e37221 */ /* 0x000fe40000010000 */
[----:B------:R-:W4:Y:S01]  /*9b00*/  S2R R241, SR_TID.X ;  /* 0x0000000000f17919 */ /* 0x000f220000002100 */
[----:B------:R-:W-:Y:S02]  /*9b10*/  FFMA.FTZ R178, R232, R187, R178 ;  /* 0x000000bbe8b27223 */ /* 0x000fe400000100b2 */
[----:B------:R-:W-:Y:S02]  /*9b20*/  FFMA.FTZ R164, R233, R186, R164 ;  /* 0x000000bae9a47223 */ /* 0x000fe400000100a4 */
[----:B------:R-:W-:Y:S02]  /*9b30*/  FADD.FTZ R181, R181, R182 ;  /* 0x000000b6b5b57221 */ /* 0x000fe40000010000 */
[----:B------:R-:W-:-:S02]  /*9b40*/  FADD.FTZ R177, R177, R178 ;  /* 0x000000b2b1b17221 */ /* 0x000fc40000010000 */
[----:B------:R-:W-:Y:S01]  /*9b50*/  FADD.FTZ R17, R17, R164 ;  /* 0x000000a411117221 */ /* 0x000fe20000010000 */
[----:B------:R-:W-:Y:S01]  /*9b60*/  UISETP.GE.AND UP0, UPT, UR25, 0x4, UPT ;  /* 0x000000041900788c */ /* 0x000fe2000bf06270 */
[----:B------:R-:W-:Y:S02]  /*9b70*/  FADD.FTZ R180, R180, R181 ;  /* 0x000000b5b4b47221 */ /* 0x000fe40000010000 */
[----:B------:R-:W-:Y:S02]  /*9b80*/  FADD.FTZ R176, R176, R177 ;  /* 0x000000b1b0b07221 */ /* 0x000fe40000010000 */
[----:B------:R-:W-:Y:S01]  /*9b90*/  FADD.FTZ R16, R16, R17 ;  /* 0x0000001110107221 */ /* 0x000fe20000010000 */
[----:B------:R-:W-:Y:S01]  /*9ba0*/  PLOP3.LUT P0, PT, PT, PT, UP0, 0x80, 0x0 ;  /* 0x000000000000781c */ /* 0x000fe20003f0f008 */
        /* <DEDUP_REMOVED lines=9> */
[----:B----4-:R-:W-:Y:S01]  /*9c40*/  IMAD.SHL.U32 R241, R241, 0x2, RZ ;  /* 0x00000002f1f17824 */ /* 0x010fe200078e00ff */
[----:B------:R-:W-:Y:S01]  /*9c50*/  HMMA.16816.F32.BF16 R52, R28, R174, R52 ;  /* 0x000000ae1c34723c */ /* 0x000fe20000041834 */
[----:B------:R-:W-:Y:S02]  /*9c60*/  FADD.FTZ R179, R189, R179 ;  /* 0x000000b3bdb37221 */ /* 0x000fe40000010000 */
[----:B------:R-:W-:Y:S02]  /*9c70*/  FADD.FTZ R232, R246, R3 ;  /* 0x00000003f6e87221 */ /* 0x000fe40000010000 */
[----:B------:R-:W-:-:S03]  /*9c80*/  FADD.FTZ R198, R198, R191 ;  /* 0x000000bfc6c67221 */ /* 0x000fc60000010000 */
[----:B-1----:R-:W-:Y:S01]  /*9c90*/  HMMA.16816.F32.BF16 R64, R28, R168, R64 ;  /* 0x000000a81c40723c */ /* 0x002fe20000041840 */
[----:B------:R-:W-:Y:S01]  /*9ca0*/  FADD.FTZ R235, R250, R179 ;  /* 0x000000b3faeb7221 */ /* 0x000fe20000010000 */
[----:B------:R-:W-:Y:S01]  /*9cb0*/  LOP3.LUT R241, R241, 0x6, RZ, 0xc0, !PT ;  /* 0x00000006f1f17812 */ /* 0x000fe200078ec0ff */
[----:B------:R-:W-:Y:S02]  /*9cc0*/  FADD.FTZ R232, R247, R232 ;  /* 0x000000e8f7e87221 */ /* 0x000fe40000010000 */
[----:B------:R-:W-:-:S03]  /*9cd0*/  FADD.FTZ R233, R193, R198 ;  /* 0x000000c6c1e97221 */ /* 0x000fc60000010000 */
        /* <DEDUP_REMOVED lines=8> */
[C---:B------:R-:W-:Y:S08]  /*9d60*/  HMMA.16816.F32.BF16 R144, R28.reuse, R14, R144 ;  /* 0x0000000e1c90723c */ /* 0x040ff00000041890 */
[C---:B---3--:R-:W-:Y:S08]  /*9d70*/  HMMA.16816.F32.BF16 R128, R28.reuse, R8, R128 ;  /* 0x000000081c80723c */ /* 0x048ff00000041880 */
        /* <DEDUP_REMOVED lines=15> */
[----:B------:R-:W-:-:S04]  /*9e70*/  DEPBAR.LE SB0, 0x0 ;  /* 0x000080000000791a */ /* 0x000fc80000000000 */
[----:B------:R-:W-:Y:S01]  /*9e80*/  ULDC.64 UR4, c[0x0][0x1a0] ;  /* 0x0000680000047ab9 */ /* 0x000fe20000000a00 */
[----:B------:R-:W-:Y:S01]  /*9e90*/  BAR.SYNC.DEFER_BLOCKING 0x0 ;  /* 0x0000000000007b1d */ /* 0x000fe20000010000 */
[----:B------:R-:W-:Y:S01]  /*9ea0*/  USHF.L.U32 UR29, UR4, 0x6, URZ ;  /* 0x00000006041d7899 */ /* 0x000fe2000800063f */
[----:B-----5:R-:W-:Y:S01]  /*9eb0*/  IADD3 R4, P0, R194, -UR28, RZ ;  /* 0x8000001cc2047c10 */ /* 0x020fe2000ff1e0ff */
[----:B------:R-:W-:Y:S01]  /*9ec0*/  UISETP.NE.AND UP0, UPT, UR25, 0x4, UPT ;  /* 0x000000041900788c */ /* 0x000fe2000bf05270 */
[----:B------:R-:W-:Y:S01]  /*9ed0*/  IADD3 R2, P1, R196, -UR28, RZ ;  /* 0x8000001cc4027c10 */ /* 0x000fe2000ff3e0ff */
[----:B------:R-:W-:Y:S02]  /*9ee0*/  UIADD3 UR29, -UR29, 0x80, URZ ;  /* 0x000000801d1d7890 */ /* 0x000fe4000fffe13f */
[----:B------:R-:W-:Y:S02]  /*9ef0*/  UMOV UR31, 0x6 ;  /* 0x00000006001f7882 */ /* 0x000fe40000000000 */
[----:B------:R-:W-:-:S02]  /*9f00*/  USHF.L.U64.HI UR5, UR4, UR31, UR5 ;  /* 0x0000001f04057299 */ /* 0x000fc40008010205 */
[----:B------:R-:W-:-:S04]  /*9f10*/  IADD3 R6, P2, R194, UR29, RZ ;  /* 0x0000001dc2067c10 */ /* 0x000fc8000ff5e0ff */
[C---:B------:R-:W-:Y:S02]  /*9f20*/  IADD3.X R5, R195.reuse, ~UR5, RZ, P0, !PT ;  /* 0x80000005c3057c10 */ /* 0x040fe400087fe4ff */
[----:B------:R-:W-:Y:S01]  /*9f30*/  IADD3 R16, P0, R196, UR29, RZ ;  /* 0x0000001dc4107c10 */ /* 0x000fe2000ff1e0ff */
[----:B------:R-:W-:Y:S01]  /*9f40*/  UIADD3 UR29, UR25, -0x4, URZ ;  /* 0xfffffffc191d7890 */ /* 0x000fe2000fffe03f */
[----:B------:R-:W-:Y:S02]  /*9f50*/  IADD3.X R7, R195, UR30, RZ, P2, !PT ;  /* 0x0000001ec3077c10 */ /* 0x000fe400097fe4ff */
[C---:B------:R-:W-:Y:S02]  /*9f60*/  IADD3.X R3, R197.reuse, ~UR5, RZ, P1, !PT ;  /* 0x80000005c5037c10 */ /* 0x040fe40008ffe4ff */
[----:B------:R-:W-:Y:S01]  /*9f70*/  IADD3.X R17, R197, UR30, RZ, P0, !PT ;  /* 0x0000001ec5117c10 */ /* 0x000fe200087fe4ff */
[----:B------:R-:W-:Y:S01]  /*9f80*/  @!PT LDS RZ, [RZ] ;  /* 0x00000000fffff984 */ /* 0x000fe20000000800 */
[----:B------:R-:W-:Y:S01]  /*9f90*/  @!PT LDS RZ, [RZ] ;  /* 0x00000000fffff984 */ /* 0x000fe20000000800 */
[----:B------:R-:W-:Y:S01]  /*9fa0*/  @!PT LDS RZ, [RZ] ;  /* 0x00000000fffff984 */ /* 0x000fe20000000800 */
[----:B------:R1:W-:Y:S01]  /*9fb0*/  LDGSTS.E.BYPASS.LTC128B.128 [R219+0xa000], [R4.64] ;  /* 0x0a00000004db7fae */ /* 0x0003e2000b901d56 */
[----:B------:R-:W-:-:S03]  /*9fc0*/  IMAD.U32 R0, RZ, RZ, UR29 ;  /* 0x0000001dff007e24 */ /* 0x000fc6000f8e00ff */
[----:B------:R1:W-:Y:S01]  /*9fd0*/  LDGSTS.E.BYPASS.LTC128B.128 [R219+0xb000], [R6.64] ;  /* 0x0b00000006db7fae */ /* 0x0003e2000b901d56 */
[----:B------:R-:W-:-:S03]  /*9fe0*/  IMAD R241, R0, 0x20, R241 ;  /* 0x0000002000f17824 */ /* 0x000fc600078e02f1 */
[----:B------:R2:W-:Y:S02]  /*9ff0*/  LDGSTS.E.BYPASS.LTC128B.128 [R219+0xa800], [R2.64] ;  /* 0x0a80000002db7fae */ /* 0x0005e4000b901d56 */
[C---:B------:R-:W-:Y:S02]  /*a000*/  IADD3 R0, R241.reuse, 0x1, RZ ;  /* 0x00000001f1007810 */ /* 0x040fe40007ffe0ff */
[----:B------:R3:W-:Y:S01]  /*a010*/  LDGSTS.E.BYPASS.LTC128B.128 [R219+0xb800], [R16.64] ;  /* 0x0b80000010db7fae */ /* 0x0007e2000b901d56 */
[-C--:B------:R-:W-:Y:S02]  /*a020*/  ISETP.GE.AND P2, PT, R241, R239.reuse, PT ;  /* 0x000000eff100720c */ /* 0x080fe40003f46270 */
[C---:B------:R-:W-:Y:S01]  /*a030*/  ISETP.GE.AND P0, PT, R0.reuse, R239, PT ;  /* 0x000000ef0000720c */ /* 0x040fe20003f06270 */
[----:B------:R-:W-:Y:S01]  /*a040*/  LDSM.16.M88.4 R176, [R217] ;  /* 0x00000000d9b0783b */ /* 0x000fe20000000200 */
[C---:B------:R-:W-:Y:S02]  /*a050*/  ISETP.GE.AND P4, PT, R0.reuse, R240, PT ;  /* 0x000000f00000720c */ /* 0x040fe40003f86270 */
[C---:B------:R-:W-:Y:S01]  /*a060*/  ISETP.GE.AND P1, PT, R0.reuse, R237, PT ;  /* 0x000000ed0000720c */ /* 0x040fe20003f26270 */
[----:B------:R-:W4:Y:S01]  /*a070*/  LDSM.16.M88.4 R168, [R218+0x2000] ;  /* 0x00200000daa8783b */ /* 0x000f220000000200 */
[----:B------:R-:W-:-:S02]  /*a080*/  ISETP.GE.AND P3, PT, R0, R234, PT ;  /* 0x000000ea0000720c */ /* 0x000fc40003f66270 */
[C---:B------:R-:W-:Y:S01]  /*a090*/  IADD3 R0, R241.reuse, 0x9, RZ ;  /* 0x00000009f1007810 */ /* 0x040fe20007ffe0ff */
[----:B------:R-:W1:Y:S01]  /*a0a0*/  LDSM.16.M88.4 R28, [R217+0x800] ;  /* 0x00080000d91c783b */ /* 0x000e620000000200 */
[----:B------:R-:W-:-:S03]  /*a0b0*/  ISETP.GE.AND P5, PT, R241, R240, PT ;  /* 0x000000f0f100720c */ /* 0x000fc60003fa6270 */
[----:B------:R-:W1:Y:S04]  /*a0c0*/  LDSM.16.M88.4 R32, [R218] ;  /* 0x00000000da20783b */ /* 0x000e680000000200 */
[----:B------:R-:W-:Y:S01]  /*a0d0*/  LDSM.16.M88.4 R196, [R215] ;  /* 0x00000000d7c4783b */ /* 0x000fe20000000200 */
[----:B--2---:R-:W-:-:S03]  /*a0e0*/  IADD3 R2, R241, 0x8, RZ ;  /* 0x00000008f1027810 */ /* 0x004fc60007ffe0ff */
[----:B------:R-:W2:Y:S01]  /*a0f0*/  LDSM.16.M88.4 R24, [R216+0x2000] ;  /* 0x00200000d818783b */ /* 0x000ea20000000200 */
[----:B------:R-:W-:-:S03]  /*a100*/  ISETP.GE.AND P6, PT, R2, R240, PT ;  /* 0x000000f00200720c */ /* 0x000fc60003fc6270 */
[----:B------:R-:W2:Y:S04]  /*a110*/  LDSM.16.M88.4 R192, [R207] ;  /* 0x00000000cfc0783b */ /* 0x000ea80000000200 */
[----:B------:R-:W2:Y:S04]  /*a120*/  LDSM.16.M88.4 R20, [R216] ;  /* 0x00000000d814783b */ /* 0x000ea80000000200 */
[----:B------:R-:W-:Y:S04]  /*a130*/  LDSM.16.M88.4 R188, [R214+0x2000] ;  /* 0x00200000d6bc783b */ /* 0x000fe80000000200 */
[----:B------:R-:W2:Y:S04]  /*a140*/  LDSM.16.M88.4 R184, [R213] ;  /* 0x00000000d5b8783b */ /* 0x000ea80000000200 */
[----:B------:R-:W0:Y:S01]  /*a150*/  LDGDEPBAR ;  /* 0x00000000000079af */ /* 0x000e220000000000 */
[C---:B----4-:R-:W-:Y:S08]  /*a160*/  HMMA.16816.F32.BF16 R12, R168.reuse, R176, RZ ;  /* 0x000000b0a80c723c */ /* 0x050ff000000418ff */
[C---:B-1----:R-:W-:Y:S08]  /*a170*/  HMMA.16816.F32.BF16 R4, R168.reuse, R28, RZ ;  /* 0x0000001ca804723c */ /* 0x042ff000000418ff */
[C---:B------:R-:W-:Y:S08]  /*a180*/  HMMA.16816.F32.BF16 R8, R168.reuse, R178, RZ ;  /* 0x000000b2a808723c */ /* 0x040ff000000418ff */
[----:B------:R-:W-:Y:S08]  /*a190*/  HMMA.16816.F32.BF16 R168, R168, R30, RZ ;  /* 0x0000001ea8a8723c */ /* 0x000ff000000418ff */
[C---:B------:R-:W-:Y:S08]  /*a1a0*/  HMMA.16816.F32.BF16 R180, R32.reuse, R176, RZ ;  /* 0x000000b020b4723c */ /* 0x040ff000000418ff */
[C---:B------:R-:W-:Y:S08]  /*a1b0*/  HMMA.16816.F32.BF16 R176, R32.reuse, R178, RZ ;  /* 0x000000b220b0723c */ /* 0x040ff000000418ff */
[C---:B------:R-:W-:Y:S08]  /*a1c0*/  HMMA.16816.F32.BF16 R172, R32.reuse, R28, RZ ;  /* 0x0000001c20ac723c */ /* 0x040ff000000418ff */
[----:B------:R-:W-:Y:S01]  /*a1d0*/  HMMA.16816.F32.BF16 R32, R32, R30, RZ ;  /* 0x0000001e2020723c */ /* 0x000fe200000418ff */
[----:B------:R-:W1:Y:S07]  /*a1e0*/  LDSM.16.M88.4 R28, [R213+0x800] ;  /* 0x00080000d51c783b */ /* 0x000e6e0000000200 */
[C---:B--2---:R-:W-:Y:S08]  /*a1f0*/  HMMA.16816.F32.BF16 R12, R24.reuse, R196, R12 ;  /* 0x000000c4180c723c */ /* 0x044ff0000004180c */
[C---:B------:R-:W-:Y:S08]  /*a200*/  HMMA.16816.F32.BF16 R4, R24.reuse, R192, R4 ;  /* 0x000000c01804723c */ /* 0x040ff00000041804 */
[C---:B------:R-:W-:Y:S08]  /*a210*/  HMMA.16816.F32.BF16 R8, R24.reuse, R198, R8 ;  /* 0x000000c61808723c */ /* 0x040ff00000041808 */
[----:B------:R-:W-:Y:S01]  /*a220*/  HMMA.16816.F32.BF16 R168, R24, R194, R168 ;  /* 0x000000c218a8723c */ /* 0x000fe200000418a8 */
[----:B------:R-:W2:Y:S07]  /*a230*/  LDSM.16.M88.4 R24, [R214] ;  /* 0x00000000d618783b */ /* 0x000eae0000000200 */
[C---:B------:R-:W-:Y:S08]  /*a240*/  HMMA.16816.F32.BF16 R180, R20.reuse, R196, R180 ;  /* 0x000000c414b4723c */ /* 0x040ff000000418b4 */
[C---:B------:R-:W-:Y:S08]  /*a250*/  HMMA.16816.F32.BF16 R172, R20.reuse, R192, R172 ;  /* 0x000000c014ac723c */ /* 0x040ff000000418ac */
[C---:B------:R-:W-:Y:S01]  /*a260*/  HMMA.16816.F32.BF16 R176, R20.reuse, R198, R176 ;  /* 0x000000c614b0723c */ /* 0x040fe200000418b0 */
[----:B------:R-:W-:Y:S07]  /*a270*/  LDSM.16.M88.4 R196, [R206] ;  /* 0x00000000cec4783b */ /* 0x000fee0000000200 */
[----:B------:R-:W-:Y:S01]  /*a280*/  HMMA.16816.F32.BF16 R32, R20, R194, R32 ;  /* 0x000000c21420723c */ /* 0x000fe20000041820 */
[----:B------:R-:W4:Y:S04]  /*a290*/  LDSM.16.M88.4 R20, [R212+0x2000] ;  /* 0x00200000d414783b */ /* 0x000f280000000200 */
[----:B------:R-:W3:Y:S03]  /*a2a0*/  LDSM.16.M88.4 R192, [R206+0x800] ;  /* 0x00080000cec0783b */ /* 0x000ee60000000200 */
[C---:B------:R-:W-:Y:S08]  /*a2b0*/  HMMA.16816.F32.BF16 R12, R188.reuse, R184, R12 ;  /* 0x000000b8bc0c723c */ /* 0x040ff0000004180c */
[C---:B-1----:R-:W-:Y:S08]  /*a2c0*/  HMMA.16816.F32.BF16 R4, R188.reuse, R28, R4 ;  /* 0x0000001cbc04723c */ /* 0x042ff00000041804 */
[C---:B------:R-:W-:Y:S08]  /*a2d0*/  HMMA.16816.F32.BF16 R8, R188.reuse, R186, R8 ;  /* 0x000000babc08723c */ /* 0x040ff00000041808 */
[----:B------:R-:W-:Y:S01]  /*a2e0*/  HMMA.16816.F32.BF16 R168, R188, R30, R168 ;  /* 0x0000001ebca8723c */ /* 0x000fe200000418a8 */
[----:B------:R-:W1:Y:S07]  /*a2f0*/  LDSM.16.M88.4 R188, [R212] ;  /* 0x00000000d4bc783b */ /* 0x000e6e0000000200 */
[C---:B--2---:R-:W-:Y:S08]  /*a300*/  HMMA.16816.F32.BF16 R180, R24.reuse, R184, R180 ;  /* 0x000000b818b4723c */ /* 0x044ff000000418b4 */
[C---:B------:R-:W-:Y:S01]  /*a310*/  HMMA.16816.F32.BF16 R176, R24.reuse, R186, R176 ;  /* 0x000000ba18b0723c */ /* 0x040fe200000418b0 */
[----:B------:R-:W-:Y:S07]  /*a320*/  LDSM.16.M88.4 R184, [R218+0x6000] ;  /* 0x00600000dab8783b */ /* 0x000fee0000000200 */
[C---:B------:R-:W-:Y:S08]  /*a330*/  HMMA.16816.F32.BF16 R172, R24.reuse, R28, R172 ;  /* 0x0000001c18ac723c */ /* 0x040ff000000418ac */
[----:B------:R-:W-:Y:S01]  /*a340*/  HMMA.16816.F32.BF16 R32, R24, R30, R32 ;  /* 0x0000001e1820723c */ /* 0x000fe20000041820 */
[----:B------:R-:W2:Y:S04]  /*a350*/  LDSM.16.M88.4 R28, [R217+0x1000] ;  /* 0x00100000d91c783b */ /* 0x000ea80000000200 */
[----:B------:R-:W2:Y:S03]  /*a360*/  LDSM.16.M88.4 R24, [R217+0x1800] ;  /* 0x00180000d918783b */ /* 0x000ea60000000200 */
[C---:B----4-:R-:W-:Y:S08]  /*a370*/  HMMA.16816.F32.BF16 R12, R20.reuse, R196, R12 ;  /* 0x000000c4140c723c */ /* 0x050ff0000004180c */
[C---:B------:R-:W-:Y:S08]  /*a380*/  HMMA.16816.F32.BF16 R8, R20.reuse, R198, R8 ;  /* 0x000000c61408723c */ /* 0x040ff00000041808 */
[C---:B---3--:R-:W-:Y:S08]  /*a390*/  HMMA.16816.F32.BF16 R4, R20.reuse, R192, R4 ;  /* 0x000000c01404723c */ /* 0x048ff00000041804 */
[----:B------:R-:W-:Y:S01]  /*a3a0*/  HMMA.16816.F32.BF16 R168, R20, R194, R168 ;  /* 0x000000c214a8723c */ /* 0x000fe200000418a8 */
[----:B------:R-:W3:Y:S07]  /*a3b0*/  LDSM.16.M88.4 R20, [R218+0x4000] ;  /* 0x00400000da14783b */ /* 0x000eee0000000200 */
[C---:B-1----:R-:W-:Y:S08]  /*a3c0*/  HMMA.16816.F32.BF16 R180, R188.reuse, R196, R180 ;  /* 0x000000c4bcb4723c */ /* 0x042ff000000418b4 */
[C---:B------:R-:W-:Y:S01]  /*a3d0*/  HMMA.16816.F32.BF16 R176, R188.reuse, R198, R176 ;  /* 0x000000c6bcb0723c */ /* 0x040fe200000418b0 */
[----:B------:R-:W-:Y:S07]  /*a3e0*/  LDSM.16.M88.4 R196, [R216+0x4000] ;  /* 0x00400000d8c4783b */ /* 0x000fee0000000200 */
[C---:B------:R-:W-:Y:S08]  /*a3f0*/  HMMA.16816.F32.BF16 R172, R188.reuse, R192, R172 ;  /* 0x000000c0bcac723c */ /* 0x040ff000000418ac */
[----:B------:R-:W-:Y:S01]  /*a400*/  HMMA.16816.F32.BF16 R32, R188, R194, R32 ;  /* 0x000000c2bc20723c */ /* 0x000fe20000041820 */
[----:B------:R-:W-:Y:S04]  /*a410*/  LDSM.16.M88.4 R192, [R216+0x6000] ;  /* 0x00600000d8c0783b */ /* 0x000fe80000000200 */
[----:B------:R-:W1:Y:S03]  /*a420*/  LDSM.16.M88.4 R188, [R205] ;  /* 0x00000000cdbc783b */ /* 0x000e660000000200 */
[C---:B--2---:R-:W-:Y:S08]  /*a430*/  HMMA.16816.F32.BF16 R12, R184.reuse, R28, R12 ;  /* 0x0000001cb80c723c */ /* 0x044ff0000004180c */
[C---:B------:R-:W-:Y:S08]  /*a440*/  HMMA.16816.F32.BF16 R8, R184.reuse, R30, R8 ;  /* 0x0000001eb808723c */ /* 0x040ff00000041808 */
[C---:B------:R-:W-:Y:S08]  /*a450*/  HMMA.16816.F32.BF16 R4, R184.reuse, R24, R4 ;  /* 0x00000018b804723c */ /* 0x040ff00000041804 */
[----:B------:R-:W-:Y:S01]  /*a460*/  HMMA.16816.F32.BF16 R168, R184, R26, R168 ;  /* 0x0000001ab8a8723c */ /* 0x000fe200000418a8 */
[----:B------:R-:W2:Y:S07]  /*a470*/  LDSM.16.M88.4 R184, [R204] ;  /* 0x00000000ccb8783b */ /* 0x000eae0000000200 */
[C---:B---3--:R-:W-:Y:S08]  /*a480*/  HMMA.16816.F32.BF16 R180, R20.reuse, R28, R180 ;  /* 0x0000001c14b4723c */ /* 0x048ff000000418b4 */
[C---:B------:R-:W-:Y:S01]  /*a490*/  HMMA.16816.F32.BF16 R176, R20.reuse, R30, R176 ;  /* 0x0000001e14b0723c */ /* 0x040fe200000418b0 */
[----:B------:R-:W-:Y:S07]  /*a4a0*/  LDSM.16.M88.4 R28, [R214+0x4000] ;  /* 0x00400000d61c783b */ /* 0x000fee0000000200 */
[C---:B------:R-:W-:Y:S08]  /*a4b0*/  HMMA.16816.F32.BF16 R172, R20.reuse, R24, R172 ;  /* 0x0000001814ac723c */ /* 0x040ff000000418ac */
[----:B------:R-:W-:Y:S01]  /*a4c0*/  HMMA.16816.F32.BF16 R32, R20, R26, R32 ;  /* 0x0000001a1420723c */ /* 0x000fe20000041820 */
[----:B------:R-:W-:Y:S04]  /*a4d0*/  LDSM.16.M88.4 R24, [R214+0x6000] ;  /* 0x00600000d618783b */ /* 0x000fe80000000200 */
[----:B------:R-:W3:Y:S03]  /*a4e0*/  LDSM.16.M88.4 R20, [R213+0x1000] ;  /* 0x00100000d514783b */ /* 0x000ee60000000200 */
        /* <DEDUP_REMOVED lines=10> */
[----:B------:R-:W2:Y:S04]  /*a590*/  LDSM.16.M88.4 R184, [R213+0x1800] ;  /* 0x00180000d5b8783b */ /* 0x000ea80000000200 */
[----:B------:R-:W4:Y:S03]  /*a5a0*/  LDSM.16.M88.4 R196, [R212+0x6000] ;  /* 0x00600000d4c4783b */ /* 0x000f260000000200 */
[-C--:B---3--:R-:W-:Y:S08]  /*a5b0*/  HMMA.16816.F32.BF16 R12, R24, R20.reuse, R12 ;  /* 0x00000014180c723c */ /* 0x088ff0000004180c */
[----:B------:R-:W-:Y:S08]  /*a5c0*/  HMMA.16816.F32.BF16 R180, R28, R20, R180 ;  /* 0x000000141cb4723c */ /* 0x000ff000000418b4 */
[-C--:B------:R-:W-:Y:S08]  /*a5d0*/  HMMA.16816.F32.BF16 R8, R24, R22.reuse, R8 ;  /* 0x000000161808723c */ /* 0x080ff00000041808 */
[----:B------:R-:W-:Y:S01]  /*a5e0*/  HMMA.16816.F32.BF16 R176, R28, R22, R176 ;  /* 0x000000161cb0723c */ /* 0x000fe200000418b0 */
[----:B------:R-:W3:Y:S01]  /*a5f0*/  LDSM.16.M88.4 R20, [R206+0x1800] ;  /* 0x00180000ce14783b */ /* 0x000ee20000000200 */
[----:B------:R-:W-:-:S06]  /*a600*/  DEPBAR.LE SB0, 0x0 ;  /* 0x000080000000791a */ /* 0x000fcc0000000000 */
[----:B-1----:R-:W-:Y:S08]  /*a610*/  HMMA.16816.F32.BF16 R180, R192, R188, R180 ;  /* 0x000000bcc0b4723c */ /* 0x002ff000000418b4 */
[-C--:B--2---:R-:W-:Y:S08]  /*a620*/  HMMA.16816.F32.BF16 R172, R28, R184.reuse, R172 ;  /* 0x000000b81cac723c */ /* 0x084ff000000418ac */
[C---:B------:R-:W-:Y:S08]  /*a630*/  HMMA.16816.F32.BF16 R4, R24.reuse, R184, R4 ;  /* 0x000000b81804723c */ /* 0x040ff00000041804 */
[----:B------:R-:W-:Y:S01]  /*a640*/  HMMA.16816.F32.BF16 R168, R24, R186, R168 ;  /* 0x000000ba18a8723c */ /* 0x000fe200000418a8 */
[----:B------:R-:W-:-:S02]  /*a650*/  FSEL R17, R182, -INF , !P2 ;  /* 0xff800000b6117808 */ /* 0x000fc40005000000 */
[-C--:B------:R-:W-:Y:S02]  /*a660*/  ISETP.GE.AND P2, PT, R241, R237.reuse, PT ;  /* 0x000000edf100720c */ /* 0x080fe40003f46270 */
[----:B------:R-:W-:Y:S02]  /*a670*/  FSEL R180, R180, -INF , !P5 ;  /* 0xff800000b4b47808 */ /* 0x000fe40006800000 */
[----:B------:R-:W-:Y:S01]  /*a680*/  FSEL R26, R183, -INF , !P0 ;  /* 0xff800000b71a7808 */ /* 0x000fe20004000000 */
[----:B----4-:R-:W-:Y:S01]  /*a690*/  HMMA.16816.F32.BF16 R12, R196, R188, R12 ;  /* 0x000000bcc40c723c */ /* 0x010fe2000004180c */
[C---:B------:R-:W-:Y:S02]  /*a6a0*/  ISETP.GE.AND P0, PT, R2.reuse, R237, PT ;  /* 0x000000ed0200720c */ /* 0x040fe40003f06270 */
[----:B------:R-:W-:Y:S02]  /*a6b0*/  FSEL R181, R181, -INF , !P4 ;  /* 0xff800000b5b57808 */ /* 0x000fe40006000000 */
[----:B------:R-:W-:-:S02]  /*a6c0*/  ISETP.GE.AND P4, PT, R2, R239, PT ;  /* 0x000000ef0200720c */ /* 0x000fc40003f86270 */
[----:B------:R-:W-:Y:S01]  /*a6d0*/  ISETP.GE.AND P5, PT, R2, R234, PT ;  /* 0x000000ea0200720c */ /* 0x000fe20003fa6270 */
[-C--:B------:R-:W-:Y:S08]  /*a6e0*/  HMMA.16816.F32.BF16 R8, R196, R190.reuse, R8 ;  /* 0x000000bec408723c */ /* 0x080ff00000041808 */
[C---:B------:R-:W-:Y:S08]  /*a6f0*/  HMMA.16816.F32.BF16 R176, R192.reuse, R190, R176 ;  /* 0x000000bec0b0723c */ /* 0x040ff000000418b0 */
[----:B---3--:R-:W-:Y:S01]  /*a700*/  HMMA.16816.F32.BF16 R172, R192, R20, R172 ;  /* 0x00000014c0ac723c */ /* 0x008fe200000418ac */
[----:B------:R-:W-:-:S02]  /*a710*/  FSEL R16, R12, -INF , !P2 ;  /* 0xff8000000c107808 */ /* 0x000fc40005000000 */
[----:B------:R-:W-:Y:S02]  /*a720*/  FSEL R24, R13, -INF , !P1 ;  /* 0xff8000000d187808 */ /* 0x000fe40004800000 */
[----:B------:R-:W-:Y:S02]  /*a730*/  ISETP.GE.AND P2, PT, R0, R237, PT ;  /* 0x000000ed0000720c */ /* 0x000fe40003f46270 */
[----:B------:R-:W-:Y:S01]  /*a740*/  ISETP.GE.AND P1, PT, R241, R234, PT ;  /* 0x000000eaf100720c */ /* 0x000fe20003f26270 */
[----:B------:R-:W-:Y:S01]  /*a750*/  HMMA.16816.F32.BF16 R4, R196, R20, R4 ;  /* 0x00000014c404723c */ /* 0x000fe20000041804 */
[----:B------:R-:W-:Y:S02]  /*a760*/  FSEL R12, R8, -INF , !P0 ;  /* 0xff800000080c7808 */ /* 0x000fe40004000000 */
[----:B------:R-:W-:Y:S02]  /*a770*/  ISETP.GE.AND P0, PT, R0, R240, PT ;  /* 0x000000f00000720c */ /* 0x000fe40003f06270 */
[----:B------:R-:W-:-:S02]  /*a780*/  FSEL R8, R9, -INF , !P2 ;  /* 0xff80000009087808 */ /* 0x000fc40005000000 */
[----:B------:R-:W-:Y:S01]  /*a790*/  FSEL R20, R15, -INF , !P3 ;  /* 0xff8000000f147808 */ /* 0x000fe20005800000 */
[----:B------:R-:W-:Y:S01]  /*a7a0*/  HMMA.16816.F32.BF16 R32, R28, R186, R32 ;  /* 0x000000ba1c20723c */ /* 0x000fe20000041820 */
[C---:B------:R-:W-:Y:S02]  /*a7b0*/  IADD3 R15, R241.reuse, 0x11, RZ ;  /* 0x00000011f10f7810 */ /* 0x040fe40007ffe0ff */
[----:B------:R-:W-:Y:S02]  /*a7c0*/  FSEL R14, R14, -INF , !P1 ;  /* 0xff8000000e0e7808 */ /* 0x000fe40004800000 */
[C---:B------:R-:W-:Y:S02]  /*a7d0*/  ISETP.GE.AND P2, PT, R0.reuse, R239, PT ;  /* 0x000000ef0000720c */ /* 0x040fe40003f46270 */
[----:B------:R-:W-:Y:S01]  /*a7e0*/  ISETP.GE.AND P1, PT, R0, R234, PT ;  /* 0x000000ea0000720c */ /* 0x000fe20003f26270 */
[----:B------:R-:W-:Y:S01]  /*a7f0*/  HMMA.16816.F32.BF16 R168, R196, R22, R168 ;  /* 0x00000016c4a8723c */ /* 0x000fe200000418a8 */
[----:B------:R-:W-:-:S02]  /*a800*/  IADD3 R0, R241, 0x10, RZ ;  /* 0x00000010f1007810 */ /* 0x000fc40007ffe0ff */
[----:B------:R-:W-:Y:S02]  /*a810*/  FSEL R9, R177, -INF , !P0 ;  /* 0xff800000b1097808 */ /* 0x000fe40004000000 */
[----:B------:R-:W-:Y:S02]  /*a820*/  ISETP.GE.AND P0, PT, R15, R240, PT ;  /* 0x000000f00f00720c */ /* 0x000fe40003f06270 */
[----:B------:R-:W-:Y:S02]  /*a830*/  FSEL R28, R11, -INF , !P1 ;  /* 0xff8000000b1c7808 */ /* 0x000fe40004800000 */
[C---:B------:R-:W-:Y:S02]  /*a840*/  ISETP.GE.AND P1, PT, R0.reuse, R239, PT ;  /* 0x000000ef0000720c */ /* 0x040fe40003f26270 */
[----:B------:R-:W-:Y:S02]  /*a850*/  FSEL R251, R173, -INF , !P0 ;  /* 0xff800000adfb7808 */ /* 0x000fe40004000000 */
[----:B------:R-:W-:-:S02]  /*a860*/  ISETP.GE.AND P0, PT, R0, R237, PT ;  /* 0x000000ed0000720c */ /* 0x000fc40003f06270 */
[----:B------:R-:W-:Y:S01]  /*a870*/  IADD3 R13, R241, 0x18, RZ ;  /* 0x00000018f10d7810 */ /* 0x000fe20007ffe0ff */
[----:B------:R-:W-:Y:S01]  /*a880*/  HMMA.16816.F32.BF16 R32, R192, R22, R32 ;  /* 0x00000016c020723c */ /* 0x000fe20000041820 */
[----:B------:R-:W-:Y:S01]  /*a890*/  FSEL R246, R174, -INF , !P1 ;  /* 0xff800000aef67808 */ /* 0x000fe20004800000 */
[----:B------:R-:W-:Y:S01]  /*a8a0*/  BAR.SYNC.DEFER_BLOCKING 0x0 ;  /* 0x0000000000007b1d */ /* 0x000fe20000010000 */
[C---:B------:R-:W-:Y:S02]  /*a8b0*/  ISETP.GE.AND P3, PT, R0.reuse, R240, PT ;  /* 0x000000f00000720c */ /* 0x040fe40003f66270 */
[----:B------:R-:W-:Y:S02]  /*a8c0*/  ISETP.GE.AND P1, PT, R0, R234, PT ;  /* 0x000000ea0000720c */ /* 0x000fe40003f26270 */
[----:B------:R-:W-:Y:S02]  /*a8d0*/  FSEL R0, R4, -INF , !P0 ;  /* 0xff80000004007808 */ /* 0x000fe40004000000 */
[----:B------:R-:W-:-:S02]  /*a8e0*/  ISETP.GE.AND P0, PT, R13, R237, PT ;  /* 0x000000ed0d00720c */ /* 0x000fc40003f06270 */
[----:B------:R-:W-:Y:S02]  /*a8f0*/  FSEL R30, R179, -INF , !P2 ;  /* 0xff800000b31e7808 */ /* 0x000fe40005000000 */
[----:B------:R-:W-:Y:S02]  /*a900*/  FSEL R3, R168, -INF , !P0 ;  /* 0xff800000a8037808 */ /* 0x000fe40004000000 */
[C---:B------:R-:W-:Y:S02]  /*a910*/  ISETP.GE.AND P0, PT, R15.reuse, R234, PT ;  /* 0x000000ea0f00720c */ /* 0x040fe40003f06270 */
[----:B------:R-:W-:Y:S02]  /*a920*/  ISETP.GE.AND P2, PT, R15, R239, PT ;  /* 0x000000ef0f00720c */ /* 0x000fe40003f46270 */
[----:B------:R-:W-:Y:S02]  /*a930*/  FSEL R174, R7, -INF , !P0 ;  /* 0xff80000007ae7808 */ /* 0x000fe40004000000 */
[----:B------:R-:W-:-:S02]  /*a940*/  FSEL R164, R175, -INF , !P2 ;  /* 0xff800000afa47808 */ /* 0x000fc40005000000 */
[----:B------:R-:W-:Y:S02]  /*a950*/  PLOP3.LUT P0, PT, PT, PT, UP0, 0x80, 0x0 ;  /* 0x000000000000781c */ /* 0x000fe40003f0f008 */
[-C--:B------:R-:W-:Y:S02]  /*a960*/  ISETP.GE.AND P2, PT, R15, R237.reuse, PT ;  /* 0x000000ed0f00720c */ /* 0x080fe40003f46270 */
[----:B------:R-:W-:Y:S02]  /*a970*/  IADD3 R241, R241, 0x19, RZ ;  /* 0x00000019f1f17810 */ /* 0x000fe40007ffe0ff */
[----:B------:R-:W-:Y:S02]  /*a980*/  FSEL R2, R5, -INF , !P2 ;  /* 0xff80000005027808 */ /* 0x000fe40005000000 */
[----:B------:R-:W-:Y:S02]  /*a990*/  ISETP.GE.AND P2, PT, R241, R237, PT ;  /* 0x000000edf100720c */ /* 0x000fe40003f46270 */
[----:B------:R-:W-:-:S02]  /*a9a0*/  FSEL R247, R172, -INF , !P3 ;  /* 0xff800000acf77808 */ /* 0x000fc40005800000 */
[----:B------:R-:W-:Y:S02]  /*a9b0*/  FSEL R176, R176, -INF , !P6 ;  /* 0xff800000b0b07808 */ /* 0x000fe40007000000 */
[----:B------:R-:W-:Y:S02]  /*a9c0*/  FSEL R10, R10, -INF , !P5 ;  /* 0xff8000000a0a7808 */ /* 0x000fe40006800000 */
[----:B------:R-:W-:Y:S02]  /*a9d0*/  FSEL R184, R178, -INF , !P4 ;  /* 0xff800000b2b87808 */ /* 0x000fe40006000000 */
[----:B------:R-:W-:Y:S02]  /*a9e0*/  FSEL R172, R169, -INF , !P2 ;  /* 0xff800000a9ac7808 */ /* 0x000fe40005000000 */
[----:B------:R-:W-:Y:S02]  /*a9f0*/  FSEL R173, R6, -INF , !P1 ;  /* 0xff80000006ad7808 */ /* 0x000fe40004800000 */
[----:B------:R-:W-:-:S02]  /*aa00*/  ISETP.GE.AND P6, PT, R13, R240, PT ;  /* 0x000000f00d00720c */ /* 0x000fc40003fc6270 */
[----:B------:R-:W-:Y:S02]  /*aa10*/  ISETP.GE.AND P5, PT, R241, R240, PT ;  /* 0x000000f0f100720c */ /* 0x000fe40003fa6270 */
[-C--:B------:R-:W-:Y:S02]  /*aa20*/  ISETP.GE.AND P4, PT, R13, R239.reuse, PT ;  /* 0x000000ef0d00720c */ /* 0x080fe40003f86270 */
[----:B------:R-:W-:Y:S02]  /*aa30*/  ISETP.GE.AND P3, PT, R241, R239, PT ;  /* 0x000000eff100720c */ /* 0x000fe40003f66270 */
[-C--:B------:R-:W-:Y:S02]  /*aa40*/  ISETP.GE.AND P2, PT, R13, R234.reuse, PT ;  /* 0x000000ea0d00720c */ /* 0x080fe40003f46270 */
        /* <DEDUP_REMOVED lines=32> */
.L_x_856:
[----:B-1----:R-:W-:Y:S01]  /*ac50*/  FMNMX.FTZ R4, R167, R180, !PT ;  /* 0x000000b4a7047209 */ /* 0x002fe20007810000 */
[----:B------:R-:W-:Y:S01]  /*ac60*/  IMAD.WIDE.U32 R22, R200, -0x2daee0ad, RZ ;  /* 0xd2511f53c8167825 */ /* 0x000fe200078e00ff */
[----:B------:R-:W-:Y:S01]  /*ac70*/  FMNMX.FTZ R13, R166, R17, !PT ;  /* 0x00000011a60d7209 */ /* 0x000fe20007810000 */
[----:B------:R-:W-:Y:S01]  /*ac80*/  STL.64 [R1+0x8], R202 ;  /* 0x000008ca01007387 */ /* 0x000fe20000100a00 */
        /* <DEDUP_REMOVED lines=16> */
[----:B------:R-:W-:Y:S02]  /*ad90*/  MOV R11, UR27 ;  /* 0x0000001b000b7c02 */ /* 0x000fe40008000f00 */
[----:B------:R-:W-:Y:S01]  /*ada0*/  FMNMX.FTZ R7, R20, R7, !PT ;  /* 0x0000000714077209 */ /* 0x000fe20007810000 */
[----:B------:R-:W2:Y:S01]  /*adb0*/  SHFL.BFLY PT, R168, R13, 0x2, 0x1f ;  /* 0x0c401f000da87f89 */ /* 0x000ea200000e0000 */
[----:B------:R-:W-:Y:S01]  /*adc0*/  LOP3.LUT R240, R23, UR29, R11, 0x96, !PT ;  /* 0x0000001d17f07c12 */ /* 0x000fe2000f8e960b */
[----:B------:R-:W-:Y:S01]  /*add0*/  IMAD R11, R236, -0x326172a9, RZ ;  /* 0xcd9e8d57ec0b7824 */ /* 0x000fe200078e02ff */
[----:B------:R-:W-:-:S03]  /*ade0*/  FMNMX.FTZ R7, R10, R7, !PT ;  /* 0x000000070a077209 */ /* 0x000fc60007810000 */
[----:B------:R-:W-:Y:S01]  /*adf0*/  IMAD.WIDE.U32 R240, R240, -0x326172a9, RZ ;  /* 0xcd9e8d57f0f07825 */ /* 0x000fe200078e00ff */
[----:B------:R-:W-:-:S04]  /*ae00*/  FMNMX.FTZ R32, R28, R7, !PT ;  /* 0x000000071c207209 */ /* 0x000fc80007810000 */
[----:B------:R-:W-:-:S05]  /*ae10*/  LOP3.LUT R170, R241, UR15, R11, 0x96, !PT ;  /* 0x0000000ff1aa7c12 */ /* 0x000fca000f8e960b */
[----:B------:R-:W-:Y:S01]  /*ae20*/  IMAD.WIDE.U32 R170, R170, -0x2daee0ad, RZ ;  /* 0xd2511f53aaaa7825 */ /* 0x000fe200078e00ff */
[----:B-1----:R-:W-:Y:S02]  /*ae30*/  FMNMX.FTZ R4, R5, R4, !PT ;  /* 0x0000000405047209 */ /* 0x002fe40007810000 */
[----:B------:R-:W-:Y:S02]  /*ae40*/  FMNMX.FTZ R5, R165, R16, !PT ;  /* 0x00000010a5057209 */ /* 0x000fe40007810000 */
[----:B--2---:R-:W-:Y:S01]  /*ae50*/  FMNMX.FTZ R168, R13, R168, !PT ;  /* 0x000000a80da87209 */ /* 0x004fe20007810000 */
[----:B------:R-:W1:Y:S01]  /*ae60*/  SHFL.BFLY PT, R177, R4, 0x1, 0x1f ;  /* 0x0c201f0004b17f89 */ /* 0x000e6200000e0000 */
[----:B------:R-:W-:Y:S02]  /*ae70*/  FMNMX.FTZ R5, R24, R5, !PT ;  /* 0x0000000518057209 */ /* 0x000fe40007810000 */
[----:B------:R-:W-:Y:S01]  /*ae80*/  FMNMX.FTZ R13, R173, R32, !PT ;  /* 0x00000020ad0d7209 */ /* 0x000fe20007810000 */
[----:B------:R-:W2:Y:S01]  /*ae90*/  SHFL.BFLY PT, R7, R168, 0x1, 0x1f ;  /* 0x0c201f00a8077f89 */ /* 0x000ea200000e0000 */
[----:B------:R-:W-:Y:S01]  /*aea0*/  FMNMX.FTZ R5, R12, R5, !PT ;  /* 0x000000050c057209 */ /* 0x000fe20007810000 */
[----:B------:R-:W-:-:S03]  /*aeb0*/  IMAD.WIDE.U32 R32, R238, -0x326172a9, RZ ;  /* 0xcd9e8d57ee207825 */ /* 0x000fc600078e00ff */
[----:B------:R-:W-:Y:S02]  /*aec0*/  FMNMX.FTZ R5, R8, R5, !PT ;  /* 0x0000000508057209 */ /* 0x000fe40007810000 */
[----:B------:R-:W-:Y:S02]  /*aed0*/  LOP3.LUT R34, R33, R201, RZ, 0x3c, !PT ;  /* 0x000000c921227212 */ /* 0x000fe400078e3cff */
[----:B------:R-:W-:Y:S02]  /*aee0*/  FMNMX.FTZ R5, R0, R5, !PT ;  /* 0x0000000500057209 */ /* 0x000fe40007810000 */
[----:B------:R-:W-:Y:S01]  /*aef0*/  LOP3.LUT R245, R241, UR15, R32, 0x96, !PT ;  /* 0x0000000ff1f57c12 */ /* 0x000fe2000f8e9620 */
[----:B------:R-:W-:Y:S01]  /*af00*/  IMAD.WIDE.U32 R34, R34, -0x2daee0ad, RZ ;  /* 0xd2511f5322227825 */ /* 0x000fe200078e00ff */
[----:B------:R-:W-:-:S04]  /*af10*/  LOP3.LUT R32, R243, UR13, R240, 0x96, !PT ;  /* 0x0000000df3207c12 */ /* 0x000fc8000f8e96f0 */
[----:B------:R-:W-:Y:S01]  /*af20*/  LOP3.LUT R22, R35, UR14, R22, 0x96, !PT ;  /* 0x0000000e23167c12 */ /* 0x000fe2000f8e9616 */
[----:B------:R-:W-:Y:S01]  /*af30*/  IMAD.WIDE.U32 R32, R32, -0x2daee0ad, RZ ;  /* 0xd2511f5320207825 */ /* 0x000fe200078e00ff */
[----:B-1----:R-:W-:Y:S02]  /*af40*/  FMNMX.FTZ R177, R4, R177, !PT ;  /* 0x000000b104b17209 */ /* 0x002fe40007810000 */
[----:B------:R-:W-:Y:S01]  /*af50*/  FMNMX.FTZ R4, R2, R5, !PT ;  /* 0x0000000502047209 */ /* 0x000fe20007810000 */
[----:B------:R-:W-:Y:S01]  /*af60*/  IMAD.WIDE.U32 R22, R22, -0x326172a9, RZ ;  /* 0xcd9e8d5716167825 */ /* 0x000fe200078e00ff */
[----:B------:R-:W-:Y:S02]  /*af70*/  FSETP.NEU.FTZ.AND P3, PT, R177, -INF , PT ;  /* 0xff800000b100780b */ /* 0x000fe40003f7d000 */
[----:B------:R-:W-:Y:S01]  /*af80*/  FMNMX.FTZ R5, R3, R4, !PT ;  /* 0x0000000403057209 */ /* 0x000fe20007810000 */
[----:B------:R-:W-:Y:S01]  /*af90*/  FMUL.FTZ R4, R177, c[0x0][0x23c] ;  /* 0x00008f00b1047a20 */ /* 0x000fe20000410000 */
[----:B------:R-:W-:-:S02]  /*afa0*/  LOP3.LUT R240, R23, UR13, R240, 0x96, !PT ;  /* 0x0000000d17f07c12 */ /* 0x000fc4000f8e96f0 */
[----:B------:R-:W-:Y:S02]  /*afb0*/  FMNMX.FTZ R6, R172, R5, !PT ;  /* 0x00000005ac067209 */ /* 0x000fe40007810000 */
[----:B------:R-:W-:Y:S01]  /*afc0*/  FSEL R15, R4, RZ, P3 ;  /* 0x000000ff040f7208 */ /* 0x000fe20001800000 */
[----:B------:R-:W-:Y:S01]  /*afd0*/  IMAD.WIDE.U32 R240, R240, -0x2daee0ad, RZ ;  /* 0xd2511f53f0f07825 */ /* 0x000fe200078e00ff */
[----:B------:R-:W-:Y:S01]  /*afe0*/  FMNMX.FTZ R4, R174, R13, !PT ;  /* 0x0000000dae047209 */ /* 0x000fe20007810000 */
[----:B------:R-:W1:Y:S02]  /*aff0*/  SHFL.BFLY PT, R5, R6, 0x2, 0x1f ;  /* 0x0c401f0006057f89 */ /* 0x000e6400000e0000 */
[--C-:B------:R-:W-:Y:S01]  /*b000*/  FFMA.FTZ R182, R176, c[0x0][0x23c], -R15.reuse ;  /* 0x00008f00b0b67a23 */ /* 0x100fe2000001080f */
[----:B------:R-:W-:Y:S01]  /*b010*/  FMNMX.FTZ R183, R175, R4, !PT ;  /* 0x00000004afb77209 */ /* 0x000fe20007810000 */
[--C-:B------:R-:W-:Y:S01]  /*b020*/  FFMA.FTZ R179, R181, c[0x0][0x23c], -R15.reuse ;  /* 0x00008f00b5b37a23 */ /* 0x100fe2000001080f */
[----:B--2---:R-:W-:Y:S01]  /*b030*/  FMNMX.FTZ R176, R168, R7, !PT ;  /* 0x00000007a8b07209 */ /* 0x004fe20007810000 */
[--C-:B------:R-:W-:Y:S01]  /*b040*/  FFMA.FTZ R181, R9, c[0x0][0x23c], -R15.reuse ;  /* 0x00008f0009b57a23 */ /* 0x100fe2000001080f */
[----:B------:R-:W-:Y:S01]  /*b050*/  FMNMX.FTZ R183, R178, R183, !PT ;  /* 0x000000b7b2b77209 */ /* 0x000fe20007810000 */
[----:B------:R-:W-:Y:S01]  /*b060*/  FFMA.FTZ R180, R180, c[0x0][0x23c], -R15 ;  /* 0x00008f00b4b47a23 */ /* 0x000fe2000001080f */
[----:B------:R-:W-:Y:S01]  /*b070*/  LOP3.LUT R7, R171, UR12, R244, 0x96, !PT ;  /* 0x0000000cab077c12 */ /* 0x000fe2000f8e96f4 */
[----:B------:R-:W-:Y:S01]  /*b080*/  IMAD.WIDE.U32 R244, R245, -0x2daee0ad, RZ ;  /* 0xd2511f53f5f47825 */ /* 0x000fe200078e00ff */
[----:B------:R-:W-:Y:S01]  /*b090*/  FSETP.NEU.FTZ.AND P2, PT, R176, -INF , PT ;  /* 0xff800000b000780b */ /* 0x000fe20003f5d000 */
[----:B------:R-:W2:Y:S01]  /*b0a0*/  SHFL.BFLY PT, R4, R183, 0x2, 0x1f ;  /* 0x0c401f00b7047f89 */ /* 0x000ea200000e0000 */
[----:B------:R-:W-:Y:S01]  /*b0b0*/  MUFU.EX2 R179, R179 ;  /* 0x000000b300b37308 */ /* 0x000fe20000000800 */
[----:B------:R-:W-:Y:S01]  /*b0c0*/  IMAD.WIDE.U32 R168, R7, -0x326172a9, RZ ;  /* 0xcd9e8d5707a87825 */ /* 0x000fe200078e00ff */
[----:B------:R-:W-:-:S02]  /*b0d0*/  LOP3.LUT R7, R33, UR10, R170, 0x96, !PT ;  /* 0x0000000a21077c12 */ /* 0x000fc4000f8e96aa */
[----:B------:R-:W-:Y:S01]  /*b0e0*/  LOP3.LUT R243, R245, UR12, R34, 0x96, !PT ;  /* 0x0000000cf5f37c12 */ /* 0x000fe2000f8e9622 */
[----:B------:R-:W-:Y:S01]  /*b0f0*/  FMUL.FTZ R249, R176, c[0x0][0x23c] ;  /* 0x00008f00b0f97a20 */ /* 0x000fe20000410000 */
[----:B------:R-:W-:Y:S01]  /*b100*/  LOP3.LUT R244, R241, UR10, R244, 0x96, !PT ;  /* 0x0000000af1f47c12 */ /* 0x000fe2000f8e96f4 */
[----:B------:R-:W-:Y:S01]  /*b110*/  IMAD.WIDE.U32 R170, R7, -0x326172a9, RZ ;  /* 0xcd9e8d5707aa7825 */ /* 0x000fe200078e00ff */
[----:B------:R-:W-:Y:S01]  /*b120*/  LOP3.LUT R9, R169, UR11, R242, 0x96, !PT ;  /* 0x0000000ba9097c12 */ /* 0x000fe2000f8e96f2 */
[----:B------:R-:W-:Y:S01]  /*b130*/  MUFU.EX2 R180, R180 ;  /* 0x000000b400b47308 */ /* 0x000fe20000000800 */
[----:B------:R-:W-:Y:S01]  /*b140*/  FSEL R249, R249, RZ, P2 ;  /* 0x000000fff9f97208 */ /* 0x000fe20001000000 */
[----:B------:R-:W-:Y:S01]  /*b150*/  IMAD.WIDE.U32 R242, R243, -0x326172a9, RZ ;  /* 0xcd9e8d57f3f27825 */ /* 0x000fe200078e00ff */
[----:B-1----:R-:W-:Y:S02]  /*b160*/  FMNMX.FTZ R5, R6, R5, !PT ;  /* 0x0000000506057209 */ /* 0x002fe40007810000 */
[----:B------:R-:W-:Y:S01]  /*b170*/  LOP3.LUT R7, R171, UR9, R168, 0x96, !PT ;  /* 0x00000009ab077c12 */ /* 0x000fe2000f8e96a8 */
[----:B------:R-:W-:Y:S01]  /*b180*/  IMAD.WIDE.U32 R244, R244, -0x326172a9, RZ ;  /* 0xcd9e8d57f4f47825 */ /* 0x000fe200078e00ff */
[----:B------:R-:W-:Y:S01]  /*b190*/  LOP3.LUT R22, R243, UR11, R22, 0x96, !PT ;  /* 0x0000000bf3167c12 */ /* 0x000fe2000f8e9616 */
[----:B------:R-:W1:Y:S01]  /*b1a0*/  SHFL.BFLY PT, R6, R5, 0x1, 0x1f ;  /* 0x0c201f0005067f89 */ /* 0x000e6200000e0000 */
[----:B------:R-:W-:Y:S01]  /*b1b0*/  MUFU.EX2 R182, R182 ;  /* 0x000000b600b67308 */ /* 0x000fe20000000800 */
[--C-:B------:R-:W-:Y:S01]  /*b1c0*/  FFMA.FTZ R195, R26, c[0x0][0x23c], -R249.reuse ;  /* 0x00008f001ac37a23 */ /* 0x100fe200000108f9 */
[----:B------:R-:W-:Y:S01]  /*b1d0*/  LOP3.LUT R242, R245, UR9, R242, 0x96, !PT ;  /* 0x00000009f5f27c12 */ /* 0x000fe2000f8e96f2 */
[----:B------:R-:W-:Y:S01]  /*b1e0*/  FFMA.FTZ R194, R184, c[0x0][0x23c], -R249 ;  /* 0x00008f00b8c27a23 */ /* 0x000fe200000108f9 */
[----:B------:R-:W-:Y:S01]  /*b1f0*/  MOV R245, R25 ;  /* 0x0000001900f57202 */ /* 0x000fe20000000f00 */
[----:B------:R-:W-:Y:S01]  /*b200*/  IMAD.WIDE.U32 R26, R9, -0x2daee0ad, RZ ;  /* 0xd2511f53091a7825 */ /* 0x000fe200078e00ff */
[----:B--2---:R-:W-:-:S02]  /*b210*/  FMNMX.FTZ R183, R183, R4, !PT ;  /* 0x00000004b7b77209 */ /* 0x004fc40007810000 */
[----:B------:R-:W-:Y:S01]  /*b220*/  MUFU.EX2 R195, R195 ;  /* 0x000000c300c37308 */ /* 0x000fe20000000800 */
[----:B------:R-:W-:Y:S02]  /*b230*/  IMAD.WIDE.U32 R168, R7, -0x2daee0ad, RZ ;  /* 0xd2511f5307a87825 */ /* 0x000fe400078e00ff */
[----:B------:R-:W2:Y:S02]  /*b240*/  SHFL.BFLY PT, R4, R183, 0x1, 0x1f ;  /* 0x0c201f00b7047f89 */ /* 0x000ea400000e0000 */
[----:B------:R-:W-:-:S03]  /*b250*/  IMAD.WIDE.U32 R22, R22, -0x2daee0ad, RZ ;  /* 0xd2511f5316167825 */ /* 0x000fc600078e00ff */
[----:B------:R-:W-:Y:S01]  /*b260*/  MUFU.EX2 R194, R194 ;  /* 0x000000c200c27308 */ /* 0x000fe20000000800 */
[----:B------:R-:W-:Y:S01]  /*b270*/  IMAD.WIDE.U32 R242, R242, -0x2daee0ad, RZ ;  /* 0xd2511f53f2f27825 */ /* 0x000fe200078e00ff */
[----:B------:R-:W-:-:S03]  /*b280*/  LOP3.LUT R240, R23, UR8, R240, 0x96, !PT ;  /* 0x0000000817f07c12 */ /* 0x000fc6000f8e96f0 */
[----:B------:R-:W-:Y:S01]  /*b290*/  FFMA.FTZ R196, R17, c[0x0][0x23c], -R249 ;  /* 0x00008f0011c47a23 */ /* 0x000fe200000108f9 */
[----:B-1----:R-:W-:Y:S01]  /*b2a0*/  FMNMX.FTZ R184, R5, R6, !PT ;  /* 0x0000000605b87209 */ /* 0x002fe20007810000 */
[----:B------:R-:W-:Y:S01]  /*b2b0*/  IMAD.WIDE.U32 R240, R240, -0x326172a9, RZ ;  /* 0xcd9e8d57f0f07825 */ /* 0x000fe200078e00ff */
[----:B------:R-:W-:Y:S01]  /*b2c0*/  LOP3.LUT R5, R169, UR6, R26, 0x96, !PT ;  /* 0x00000006a9057c12 */ /* 0x000fe2000f8e961a */
[----:B------:R-:W-:Y:S01]  /*b2d0*/  MUFU.EX2 R181, R181 ;  /* 0x000000b500b57308 */ /* 0x000fe20000000800 */
[C---:B------:R-:W-:Y:S01]  /*b2e0*/  FSETP.NEU.FTZ.AND P1, PT, R184.reuse, -INF , PT ;  /* 0xff800000b800780b */ /* 0x040fe20003f3d000 */
[----:B------:R-:W-:Y:S01]  /*b2f0*/  FMUL.FTZ R239, R184, c[0x0][0x23c] ;  /* 0x00008f00b8ef7a20 */ /* 0x000fe20000410000 */
[----:B------:R-:W-:Y:S01]  /*b300*/  LOP3.LUT R6, R27, UR8, R32, 0x96, !PT ;  /* 0x000000081b067c12 */ /* 0x000fe2000f8e9620 */
[----:B------:R-:W-:Y:S01]  /*b310*/  IMAD.WIDE.U32 R26, R5, -0x326172a9, RZ ;  /* 0xcd9e8d57051a7825 */ /* 0x000fe200078e00ff */
[----:B------:R-:W-:Y:S01]  /*b320*/  LOP3.LUT R5, R243, UR6, R22, 0x96, !PT ;  /* 0x00000006f3057c12 */ /* 0x000fe2000f8e9616 */
[----:B------:R-:W1:Y:S01]  /*b330*/  LDSM.16.MT88.4 R32, [R210+0xa000] ;  /* 0x00a00000d220783b */ /* 0x000e620000004200 */
[----:B------:R-:W-:Y:S01]  /*b340*/  FSEL R239, R239, RZ, P1 ;  /* 0x000000ffefef7208 */ /* 0x000fe20000800000 */
[----:B------:R-:W-:Y:S01]  /*b350*/  IMAD.WIDE.U32 R202, R6, -0x326172a9, RZ ;  /* 0xcd9e8d5706ca7825 */ /* 0x000fe200078e00ff */
[----:B--2---:R-:W-:Y:S01]  /*b360*/  FMNMX.FTZ R183, R183, R4, !PT ;  /* 0x00000004b7b77209 */ /* 0x004fe20007810000 */
[----:B------:R-:W-:Y:S01]  /*b370*/  MUFU.EX2 R196, R196 ;  /* 0x000000c400c47308 */ /* 0x000fe20000000800 */
[----:B------:R-:W-:Y:S01]  /*b380*/  LOP3.LUT R6, R26, 0xffff, RZ, 0xc0, !PT ;  /* 0x0000ffff1a067812 */ /* 0x000fe200078ec0ff */
[--C-:B------:R-:W-:Y:S01]  /*b390*/  FFMA.FTZ R192, R16, c[0x0][0x23c], -R239.reuse ;  /* 0x00008f0010c07a23 */ /* 0x100fe200000108ef */
[C---:B------:R-:W-:Y:S01]  /*b3a0*/  FSETP.NEU.FTZ.AND P0, PT, R183.reuse, -INF , PT ;  /* 0xff800000b700780b */ /* 0x040fe20003f1d000 */
[----:B------:R-:W-:Y:S01]  /*b3b0*/  FMUL.FTZ R237, R183, c[0x0][0x23c] ;  /* 0x00008f00b7ed7a20 */ /* 0x000fe20000410000 */
[----:B------:R-:W-:Y:S01]  /*b3c0*/  LOP3.LUT R13, R27, UR17, R202, 0x96, !PT ;  /* 0x000000111b0d7c12 */ /* 0x000fe2000f8e96ca */
[----:B------:R-:W-:Y:S01]  /*b3d0*/  IMAD.WIDE.U32 R16, R5, -0x326172a9, RZ ;  /* 0xcd9e8d5705107825 */ /* 0x000fe200078e00ff */
[----:B------:R-:W-:Y:S01]  /*b3e0*/  LOP3.LUT R11, R26, 0xff, RZ, 0xc0, !PT ;  /* 0x000000ff1a0b7812 */ /* 0x000fe200078ec0ff */
[----:B------:R-:W-:Y:S01]  /*b3f0*/  MUFU.EX2 R192, R192 ;  /* 0x000000c000c07308 */ /* 0x000fe20000000800 */
[----:B------:R-:W-:Y:S01]  /*b400*/  FSEL R237, R237, RZ, P0 ;  /* 0x000000ffeded7208 */ /* 0x000fe20000000000 */
[--C-:B------:R-:W-:Y:S01]  /*b410*/  FFMA.FTZ R190, R12, c[0x0][0x23c], -R239.reuse ;  /* 0x00008f000cbe7a23 */ /* 0x100fe200000108ef */
[----:B------:R-:W-:Y:S01]  /*b420*/  LOP3.LUT R5, R17, UR17, R240, 0x96, !PT ;  /* 0x0000001111057c12 */ /* 0x000fe2000f8e96f0 */
[----:B------:R-:W-:Y:S01]  /*b430*/  FFMA.FTZ R189, R8, c[0x0][0x23c], -R239 ;  /* 0x00008f0008bd7a23 */ /* 0x000fe200000108ef */
[----:B------:R-:W-:Y:S01]  /*b440*/  SHF.R.U32.HI R12, RZ, 0x10, R16 ;  /* 0x00000010ff0c7819 */ /* 0x000fe20000011610 */
[----:B------:R-:W2:Y:S01]  /*b450*/  LDC.U8 R240, c[0x0][0x2d8] ;  /* 0x0000b600fff07b82 */ /* 0x000ea20000000000 */
[----:B------:R-:W-:Y:S01]  /*b460*/  LOP3.LUT R15, R16, 0xffff, RZ, 0xc0, !PT ;  /* 0x0000ffff100f7812 */ /* 0x000fe200078ec0ff */
[--C-:B------:R-:W-:Y:S01]  /*b470*/  FFMA.FTZ R188, R14, c[0x0][0x23c], -R237.reuse ;  /* 0x00008f000ebc7a23 */ /* 0x100fe200000108ed */
[----:B------:R-:W-:Y:S01]  /*b480*/  FSEL R8, R177, RZ, P3 ;  /* 0x000000ffb1087208 */ /* 0x000fe20001800000 */
[----:B------:R-:W-:Y:S01]  /*b490*/  FFMA.FTZ R186, R10, c[0x0][0x23c], -R237 ;  /* 0x00008f000aba7a23 */ /* 0x000fe200000108ed */
[----:B------:R-:W-:Y:S01]  /*b4a0*/  SHF.R.U32.HI R6, RZ, 0x8, R6 ;  /* 0x00000008ff067819 */ /* 0x000fe20000011606 */
[----:B------:R-:W-:Y:S01]  /*b4b0*/  FFMA.FTZ R193, R30, c[0x0][0x23c], -R249 ;  /* 0x00008f001ec17a23 */ /* 0x000fe200000108f9 */
[----:B------:R-:W-:Y:S01]  /*b4c0*/  SHF.R.U32.HI R7, RZ, 0x18, R16 ;  /* 0x00000018ff077819 */ /* 0x000fe20000011610 */
[----:B------:R-:W-:Y:S01]  /*b4d0*/  FADD.FTZ R8, R167, -R8 ;  /* 0x80000008a7087221 */ /* 0x000fe20000010000 */
[----:B------:R-:W-:Y:S01]  /*b4e0*/  FSEL R17, R176, RZ, P2 ;  /* 0x000000ffb0117208 */ /* 0x000fe20001000000 */
[----:B------:R-:W-:Y:S01]  /*b4f0*/  FFMA.FTZ R185, R28, c[0x0][0x23c], -R237 ;  /* 0x00008f001cb97a23 */ /* 0x000fe200000108ed */
[----:B------:R-:W-:Y:S01]  /*b500*/  LOP3.LUT R12, R12, 0xff, RZ, 0xc0, !PT ;  /* 0x000000ff0c0c7812 */ /* 0x000fe200078ec0ff */
[----:B------:R-:W-:Y:S01]  /*b510*/  FMUL.FTZ R234, R8, c[0x0][0x23c] ;  /* 0x00008f0008ea7a20 */ /* 0x000fe20000410000 */
[----:B------:R-:W-:Y:S01]  /*b520*/  SHF.R.U32.HI R14, RZ, 0x10, R13 ;  /* 0x00000010ff0e7819 */ /* 0x000fe2000001160d */
[----:B------:R-:W3:Y:S01]  /*b530*/  MUFU.EX2 R193, R193 ;  /* 0x000000c100c17308 */ /* 0x000ee20000000800 */
[----:B------:R-:W-:Y:S01]  /*b540*/  SHF.R.U32.HI R4, RZ, 0x10, R26 ;  /* 0x00000010ff047819 */ /* 0x000fe2000001161a */
[----:B------:R-:W-:Y:S01]  /*b550*/  FFMA.FTZ R191, R24, c[0x0][0x23c], -R239 ;  /* 0x00008f0018bf7a23 */ /* 0x000fe200000108ef */
[----:B------:R-:W-:Y:S01]  /*b560*/  PRMT R11, R11, 0x5410, R6 ;  /* 0x000054100b0b7816 */ /* 0x000fe20000000006 */
[----:B------:R-:W-:Y:S01]  /*b570*/  FADD.FTZ R6, R166, -R17 ;  /* 0x80000011a6067221 */ /* 0x000fe20000010000 */
[----:B------:R-:W-:Y:S01]  /*b580*/  LOP3.LUT R21, R16, 0xff, RZ, 0xc0, !PT ;  /* 0x000000ff10157812 */ /* 0x000fe200078ec0ff */
[----:B------:R-:W-:Y:S01]  /*b590*/  FFMA.FTZ R187, R20, c[0x0][0x23c], -R237 ;  /* 0x00008f0014bb7a23 */ /* 0x000fe200000108ed */
[----:B------:R-:W-:Y:S01]  /*b5a0*/  SHF.R.U32.HI R10, RZ, 0x8, R15 ;  /* 0x00000008ff0a7819 */ /* 0x000fe2000001160f */
[----:B------:R-:W-:Y:S01]  /*b5b0*/  MUFU.EX2 R186, R186 ;  /* 0x000000ba00ba7308 */ /* 0x000fe20000000800 */
[----:B------:R-:W-:Y:S01]  /*b5c0*/  PRMT R7, R12, 0x5410, R7 ;  /* 0x000054100c077816 */ /* 0x000fe20000000007 */
[----:B------:R-:W-:Y:S01]  /*b5d0*/  FMUL.FTZ R199, R6, c[0x0][0x23c] ;  /* 0x00008f0006c77a20 */ /* 0x000fe20000410000 */
[----:B------:R-:W-:Y:S01]  /*b5e0*/  LOP3.LUT R14, R14, 0xff, RZ, 0xc0, !PT ;  /* 0x000000ff0e0e7812 */ /* 0x000fe200078ec0ff */
[----:B------:R-:W-:Y:S01]  /*b5f0*/  LDSM.16.MT88.4 R28, [R211+0xb000] ;  /* 0x00b00000d31c783b */ /* 0x000fe20000004200 */
[----:B------:R-:W-:-:S02]  /*b600*/  SHF.R.U32.HI R12, RZ, 0x10, R5 ;  /* 0x00000010ff0c7819 */ /* 0x000fc40000011605 */
[----:B------:R-:W-:Y:S01]  /*b610*/  SHF.R.U32.HI R17, RZ, 0x18, R13 ;  /* 0x00000018ff117819 */ /* 0x000fe2000001160d */
[----:B------:R-:W4:Y:S01]  /*b620*/  MUFU.EX2 R185, R185 ;  /* 0x000000b900b97308 */ /* 0x000f220000000800 */
[----:B------:R-:W-:Y:S02]  /*b630*/  SHF.R.U32.HI R9, RZ, 0x18, R26 ;  /* 0x00000018ff097819 */ /* 0x000fe4000001161a */
[----:B------:R-:W-:Y:S01]  /*b640*/  LOP3.LUT R4, R4, 0xff, RZ, 0xc0, !PT ;  /* 0x000000ff04047812 */ /* 0x000fe200078ec0ff */
[----:B------:R-:W-:Y:S01]  /*b650*/  LDSM.16.MT88.4 R24, [R208+0xa000] ;  /* 0x00a00000d018783b */ /* 0x000fe20000004200 */
[----:B------:R-:W-:Y:S02]  /*b660*/  PRMT R21, R21, 0x5410, R10 ;  /* 0x0000541015157816 */ /* 0x000fe4000000000a */
[C---:B------:R-:W-:Y:S01]  /*b670*/  LOP3.LUT R10, R5.reuse, 0xffff, RZ, 0xc0, !PT ;  /* 0x0000ffff050a7812 */ /* 0x040fe200078ec0ff */
[----:B------:R-:W-:Y:S01]  /*b680*/  MUFU.EX2 R190, R190 ;  /* 0x000000be00be7308 */ /* 0x000fe20000000800 */
[----:B------:R-:W-:-:S02]  /*b690*/  LOP3.LUT R19, R5, 0xff, RZ, 0xc0, !PT ;  /* 0x000000ff05137812 */ /* 0x000fc400078ec0ff */
[----:B------:R-:W-:Y:S02]  /*b6a0*/  SHF.R.U32.HI R8, RZ, 0x18, R5 ;  /* 0x00000018ff087819 */ /* 0x000fe40000011605 */
[C---:B------:R-:W-:Y:S02]  /*b6b0*/  LOP3.LUT R16, R13.reuse, 0xffff, RZ, 0xc0, !PT ;  /* 0x0000ffff0d107812 */ /* 0x040fe400078ec0ff */
[----:B------:R-:W-:Y:S01]  /*b6c0*/  LOP3.LUT R23, R13, 0xff, RZ, 0xc0, !PT ;  /* 0x000000ff0d177812 */ /* 0x000fe200078ec0ff */
[----:B------:R-:W1:Y:S01]  /*b6d0*/  MUFU.EX2 R189, R189 ;  /* 0x000000bd00bd7308 */ /* 0x000e620000000800 */
[----:B------:R-:W-:Y:S02]  /*b6e0*/  PRMT R17, R14, 0x5410, R17 ;  /* 0x000054100e117816 */ /* 0x000fe40000000011 */
[----:B------:R-:W-:Y:S02]  /*b6f0*/  LOP3.LUT R5, R12, 0xff, RZ, 0xc0, !PT ;  /* 0x000000ff0c057812 */ /* 0x000fe400078ec0ff */
[----:B------:R-:W-:Y:S01]  /*b700*/  PRMT R9, R4, 0x5410, R9 ;  /* 0x0000541004097816 */ /* 0x000fe20000000009 */
[----:B------:R-:W1:Y:S01]  /*b710*/  LDSM.16.MT88.4 R12, [R211+0xa000] ;  /* 0x00a00000d30c783b */ /* 0x000e620000004200 */
[----:B------:R-:W-:Y:S01]  /*b720*/  FSEL R4, R184, RZ, P1 ;  /* 0x000000ffb8047208 */ /* 0x000fe20000800000 */
[----:B------:R-:W1:Y:S01]  /*b730*/  MUFU.EX2 R191, R191 ;  /* 0x000000bf00bf7308 */ /* 0x000e620000000800 */
[----:B------:R-:W-:-:S02]  /*b740*/  FSEL R197, R183, RZ, P0 ;  /* 0x000000ffb7c57208 */ /* 0x000fc40000000000 */
[----:B------:R-:W-:Y:S01]  /*b750*/  SHF.R.U32.HI R16, RZ, 0x8, R16 ;  /* 0x00000008ff107819 */ /* 0x000fe20000011610 */
[----:B------:R-:W-:Y:S01]  /*b760*/  FADD.FTZ R4, R165, -R4 ;  /* 0x80000004a5047221 */ /* 0x000fe20000010000 */
[----:B------:R-:W-:Y:S01]  /*b770*/  SHF.R.U32.HI R10, RZ, 0x8, R10 ;  /* 0x00000008ff0a7819 */ /* 0x000fe2000001160a */
[----:B------:R-:W-:Y:S01]  /*b780*/  FADD.FTZ R197, R18, -R197 ;  /* 0x800000c512c57221 */ /* 0x000fe20000010000 */
[----:B--2---:R-:W-:Y:S01]  /*b790*/  PRMT R240, R240, 0x7054, R240 ;  /* 0x00007054f0f07816 */ /* 0x004fe200000000f0 */
[----:B------:R-:W-:Y:S01]  /*b7a0*/  FMUL.FTZ R198, R4, c[0x0][0x23c] ;  /* 0x00008f0004c67a20 */ /* 0x000fe20000410000 */
[----:B------:R-:W-:Y:S01]  /*b7b0*/  PRMT R23, R23, 0x5410, R16 ;  /* 0x0000541017177816 */ /* 0x000fe20000000010 */
[----:B------:R-:W-:Y:S01]  /*b7c0*/  FMUL.FTZ R197, R197, c[0x0][0x23c] ;  /* 0x00008f00c5c57a20 */ /* 0x000fe20000410000 */
[----:B------:R-:W-:Y:S01]  /*b7d0*/  MUFU.EX2 R188, R188 ;  /* 0x000000bc00bc7308 */ /* 0x000fe20000000800 */
[----:B------:R-:W-:Y:S01]  /*b7e0*/  PRMT R19, R19, 0x5410, R10 ;  /* 0x0000541013137816 */ /* 0x000fe2000000000a */
[--C-:B------:R-:W-:Y:S01]  /*b7f0*/  HSET2.LE.AND R10, R11, R240.reuse, PT ;  /* 0x000000f00b0a7233 */ /* 0x100fe20003803000 */
[----:B------:R-:W-:Y:S01]  /*b800*/  PRMT R5, R5, 0x5410, R8 ;  /* 0x0000541005057816 */ /* 0x000fe20000000008 */
[--C-:B------:R-:W-:Y:S01]  /*b810*/  HSET2.LE.AND R11, R9, R240.reuse, PT ;  /* 0x000000f0090b7233 */ /* 0x100fe20003803000 */
[----:B---3--:R-:W-:Y:S01]  /*b820*/  F2FP.BF16.PACK_AB R6, R193, R194 ;  /* 0x000000c2c106723e */ /* 0x008fe200000010ff */
[--C-:B------:R-:W-:Y:S01]  /*b830*/  HSET2.LE.AND R8, R23, R240.reuse, PT ;  /* 0x000000f017087233 */ /* 0x100fe20003803000 */
[----:B------:R-:W-:Y:S01]  /*b840*/  F2FP.BF16.PACK_AB R9, R179, R180 ;  /* 0x000000b4b309723e */ /* 0x000fe200000010ff */
[----:B------:R-:W2:Y:S01]  /*b850*/  MUFU.EX2 R187, R187 ;  /* 0x000000bb00bb7308 */ /* 0x000ea20000000800 */
[----:B------:R-:W-:Y:S01]  /*b860*/  LOP3.LUT R11, R11, R6, RZ, 0xc0, !PT ;  /* 0x000000060b0b7212 */ /* 0x000fe200078ec0ff */
[--C-:B------:R-:W-:Y:S01]  /*b870*/  HSET2.LE.AND R7, R7, R240.reuse, PT ;  /* 0x000000f007077233 */ /* 0x100fe20003803000 */
[----:B------:R-:W-:Y:S01]  /*b880*/  LOP3.LUT R8, R8, R9, RZ, 0xc0, !PT ;  /* 0x0000000908087212 */ /* 0x000fe200078ec0ff */
[--C-:B------:R-:W-:Y:S01]  /*b890*/  HSET2.LE.AND R9, R17, R240.reuse, PT ;  /* 0x000000f011097233 */ /* 0x100fe20003803000 */
[----:B----4-:R-:W-:Y:S01]  /*b8a0*/  F2FP.BF16.PACK_AB R4, R185, R186 ;  /* 0x000000bab904723e */ /* 0x010fe200000010ff */
[--C-:B------:R-:W-:Y:S01]  /*b8b0*/  HSET2.LE.AND R6, R21, R240.reuse, PT ;  /* 0x000000f015067233 */ /* 0x100fe20003803000 */
[----:B------:R-:W-:Y:S01]  /*b8c0*/  F2FP.BF16.PACK_AB R16, R195, R196 ;  /* 0x000000c4c310723e */ /* 0x000fe200000010ff */
[----:B------:R-:W3:Y:S01]  /*b8d0*/  MUFU.EX2 R234, R234 ;  /* 0x000000ea00ea7308 */ /* 0x000ee20000000800 */
[----:B-1----:R-:W-:Y:S01]  /*b8e0*/  F2FP.BF16.PACK_AB R17, R189, R190 ;  /* 0x000000bebd11723e */ /* 0x002fe200000010ff */
[--C-:B------:R-:W-:Y:S01]  /*b8f0*/  HSET2.LE.AND R5, R5, R240.reuse, PT ;  /* 0x000000f005057233 */ /* 0x100fe20003803000 */
[----:B------:R-:W-:Y:S01]  /*b900*/  LOP3.LUT R7, R7, R4, RZ, 0xc0, !PT ;  /* 0x0000000407077212 */ /* 0x000fe200078ec0ff */
[----:B------:R-:W-:Y:S01]  /*b910*/  HSET2.LE.AND R4, R19, R240, PT ;  /* 0x000000f013047233 */ /* 0x000fe20003803000 */
[----:B------:R-:W-:-:S02]  /*b920*/  LOP3.LUT R9, R9, R16, RZ, 0xc0, !PT ;  /* 0x0000001009097212 */ /* 0x000fc400078ec0ff */
[----:B------:R-:W-:Y:S01]  /*b930*/  LOP3.LUT R6, R6, R17, RZ, 0xc0, !PT ;  /* 0x0000001106067212 */ /* 0x000fe200078ec0ff */
[----:B------:R-:W1:Y:S01]  /*b940*/  MUFU.EX2 R199, R199 ;  /* 0x000000c700c77308 */ /* 0x000e620000000800 */
[----:B------:R-:W-:Y:S02]  /*b950*/  F2FP.BF16.PACK_AB R23, R181, R182 ;  /* 0x000000b6b517723e */ /* 0x000fe400000010ff */
[----:B------:R-:W-:Y:S02]  /*b960*/  F2FP.BF16.PACK_AB R17, R191, R192 ;  /* 0x000000c0bf11723e */ /* 0x000fe400000010ff */
[----:B--2---:R-:W-:Y:S02]  /*b970*/  F2FP.BF16.PACK_AB R16, R187, R188 ;  /* 0x000000bcbb10723e */ /* 0x004fe400000010ff */
[----:B------:R-:W-:Y:S01]  /*b980*/  LOP3.LUT R10, R10, R23, RZ, 0xc0, !PT ;  /* 0x000000170a0a7212 */ /* 0x000fe200078ec0ff */
[----:B------:R-:W2:Y:S01]  /*b990*/  MUFU.EX2 R198, R198 ;  /* 0x000000c600c67308 */ /* 0x000ea20000000800 */
[----:B------:R-:W-:Y:S01]  /*b9a0*/  LOP3.LUT R4, R4, R17, RZ, 0xc0, !PT ;  /* 0x0000001104047212 */ /* 0x000fe200078ec0ff */
[----:B---3--:R-:W-:Y:S01]  /*b9b0*/  FMUL.FTZ R44, R44, R234 ;  /* 0x000000ea2c2c7220 */ /* 0x008fe20000410000 */
[----:B------:R-:W-:Y:S01]  /*b9c0*/  LOP3.LUT R5, R5, R16, RZ, 0xc0, !PT ;  /* 0x0000001005057212 */ /* 0x000fe200078ec0ff */
[----:B------:R-:W-:Y:S01]  /*b9d0*/  FMUL.FTZ R45, R45, R234 ;  /* 0x000000ea2d2d7220 */ /* 0x000fe20000410000 */
[----:B------:R-:W-:Y:S01]  /*b9e0*/  MOV R166, R170 ;  /* 0x000000aa00a67202 */ /* 0x000fe20000000f00 */
[----:B------:R-:W-:Y:S01]  /*b9f0*/  FMUL.FTZ R160, R160, R234 ;  /* 0x000000eaa0a07220 */ /* 0x000fe20000410000 */
[----:B------:R-:W-:Y:S01]  /*ba00*/  MOV R167, R171 ;  /* 0x000000ab00a77202 */ /* 0x000fe20000000f00 */
[----:B------:R-:W3:Y:S01]  /*ba10*/  MUFU.EX2 R197, R197 ;  /* 0x000000c500c57308 */ /* 0x000ee20000000800 */
[-C--:B-1----:R-:W-:Y:S01]  /*ba20*/  FMUL.FTZ R46, R46, R199.reuse ;  /* 0x000000c72e2e7220 */ /* 0x082fe20000410000 */
[----:B------:R-:W1:Y:S01]  /*ba30*/  LDSM.16.MT88.4 R20, [R209+0xa000] ;  /* 0x00a00000d114783b */ /* 0x000e620000004200 */
[----:B------:R-:W-:-:S02]  /*ba40*/  FMUL.FTZ R47, R47, R199 ;  /* 0x000000c72f2f7220 */ /* 0x000fc40000410000 */
[----:B------:R-:W-:Y:S01]  /*ba50*/  FMUL.FTZ R161, R161, R234 ;  /* 0x000000eaa1a17220 */ /* 0x000fe20000410000 */
[----:B------:R-:W4:Y:S01]  /*ba60*/  LDSM.16.MT88.4 R16, [R210+0xb000] ;  /* 0x00b00000d210783b */ /* 0x000f220000004200 */
[-C--:B------:R-:W-:Y:S02]  /*ba70*/  FMUL.FTZ R162, R162, R199.reuse ;  /* 0x000000c7a2a27220 */ /* 0x080fe40000410000 */
[-C--:B--2---:R-:W-:Y:S01]  /*ba80*/  FMUL.FTZ R48, R48, R198.reuse ;  /* 0x000000c630307220 */ /* 0x084fe20000410000 */
[----:B------:R-:W-:Y:S01]  /*ba90*/  HMMA.16816.F32.BF16 R44, R8, R32, R44 ;  /* 0x00000020082c723c */ /* 0x000fe2000004182c */
[-C--:B------:R-:W-:Y:S02]  /*baa0*/  FMUL.FTZ R49, R49, R198.reuse ;  /* 0x000000c631317220 */ /* 0x080fe40000410000 */
[----:B------:R-:W-:Y:S02]  /*bab0*/  FMUL.FTZ R163, R163, R199 ;  /* 0x000000c7a3a37220 */ /* 0x000fe40000410000 */
[----:B------:R-:W-:-:S02]  /*bac0*/  FMUL.FTZ R156, R156, R198 ;  /* 0x000000c69c9c7220 */ /* 0x000fc40000410000 */
[-C--:B---3--:R-:W-:Y:S02]  /*bad0*/  FMUL.FTZ R50, R50, R197.reuse ;  /* 0x000000c532327220 */ /* 0x088fe40000410000 */
[-C--:B------:R-:W-:Y:S01]  /*bae0*/  FMUL.FTZ R51, R51, R197.reuse ;  /* 0x000000c533337220 */ /* 0x080fe20000410000 */
[----:B------:R-:W-:Y:S01]  /*baf0*/  HMMA.16816.F32.BF16 R160, R8, R12, R160 ;  /* 0x0000000c08a0723c */ /* 0x000fe200000418a0 */
        /* <DEDUP_REMOVED lines=11> */
[----:B------:R-:W-:Y:S01]  /*bbb0*/  MOV R32, R168 ;  /* 0x000000a800207202 */ /* 0x000fe20000000f00 */
[----:B------:R-:W-:Y:S01]  /*bbc0*/  FMUL.FTZ R38, R38, R197 ;  /* 0x000000c526267220 */ /* 0x000fe20000410000 */
[----:B------:R-:W-:Y:S01]  /*bbd0*/  MOV R33, R169 ;  /* 0x000000a900217202 */ /* 0x000fe20000000f00 */
[----:B------:R-:W-:Y:S01]  /*bbe0*/  FMUL.FTZ R39, R39, R197 ;  /* 0x000000c527277220 */ /* 0x000fe20000410000 */
[----:B------:R-:W-:Y:S01]  /*bbf0*/  LDSM.16.MT88.4 R168, [R208+0xb000] ;  /* 0x00b00000d0a8783b */ /* 0x000fe20000004200 */
[-C--:B------:R-:W-:Y:S01]  /*bc00*/  FMUL.FTZ R56, R56, R234.reuse ;  /* 0x000000ea38387220 */ /* 0x080fe20000410000 */
[----:B------:R-:W-:Y:S01]  /*bc10*/  HMMA.16816.F32.BF16 R40, R8, R14, R40 ;  /* 0x0000000e0828723c */ /* 0x000fe20000041828 */
[----:B------:R-:W-:-:S02]  /*bc20*/  FMUL.FTZ R57, R57, R234 ;  /* 0x000000ea39397220 */ /* 0x000fc40000410000 */
[-C--:B------:R-:W-:Y:S02]  /*bc30*/  FMUL.FTZ R60, R60, R234.reuse ;  /* 0x000000ea3c3c7220 */ /* 0x080fe40000410000 */
[----:B------:R-:W-:Y:S02]  /*bc40*/  FMUL.FTZ R61, R61, R234 ;  /* 0x000000ea3d3d7220 */ /* 0x000fe40000410000 */
[-C--:B------:R-:W-:Y:S01]  /*bc50*/  FMUL.FTZ R58, R58, R199.reuse ;  /* 0x000000c73a3a7220 */ /* 0x080fe20000410000 */
[----:B------:R-:W-:Y:S01]  /*bc60*/  HMMA.16816.F32.BF16 R36, R4, R14, R36 ;  /* 0x0000000e0424723c */ /* 0x000fe20000041824 */
[----:B------:R-:W2:Y:S01]  /*bc70*/  LDSM.16.MT88.4 R12, [R209+0xb000] ;  /* 0x00b00000d10c783b */ /* 0x000ea20000004200 */
[-C--:B------:R-:W-:Y:S02]  /*bc80*/  FMUL.FTZ R59, R59, R199.reuse ;  /* 0x000000c73b3b7220 */ /* 0x080fe40000410000 */
        /* <DEDUP_REMOVED lines=38> */
[----:B----4-:R-:W-:Y:S01]  /*bef0*/  HMMA.16816.F32.BF16 R108, R8, R16, R108 ;  /* 0x00000010086c723c */ /* 0x010fe2000004186c */
        /* <DEDUP_REMOVED lines=17> */
[----:B------:R-:W-:-:S03]  /*c010*/  FMUL.FTZ R139, R139, R199 ;  /* 0x000000c78b8b7220 */ /* 0x000fc60000410000 */
[C---:B------:R-:W-:Y:S08]  /*c020*/  HMMA.16816.F32.BF16 R140, R8.reuse, R168, R140 ;  /* 0x000000a8088c723c */ /* 0x040ff0000004188c */
[----:B------:R-:W-:Y:S07]  /*c030*/  HMMA.16816.F32.BF16 R136, R8, R170, R136 ;  /* 0x000000aa0888723c */ /* 0x000fee0000041888 */
[----:B------:R-:W-:-:S02]  /*c040*/  MOV R10, R202 ;  /* 0x000000ca000a7202 */ /* 0x000fc40000000f00 */
[----:B------:R-:W-:Y:S02]  /*c050*/  MOV R11, R203 ;  /* 0x000000cb000b7202 */ /* 0x000fe40000000f00 */
[----:B------:R1:W5:Y:S01]  /*c060*/  LDL.LU.64 R202, [R1+0x8] ;  /* 0x0000080001ca7983 */ /* 0x0003620000300a00 */
[----:B------:R-:W-:Y:S01]  /*c070*/  MOV R9, R167 ;  /* 0x000000a700097202 */ /* 0x000fe20000000f00 */
[C---:B------:R-:W-:Y:S01]  /*c080*/  FMUL.FTZ R167, R177.reuse, c[0x0][0x23c] ;  /* 0x00008f00b1a77a20 */ /* 0x040fe20000410000 */
[----:B------:R-:W-:Y:S01]  /*c090*/  FSETP.NEU.FTZ.AND P0, PT, R177, -INF , PT ;  /* 0xff800000b100780b */ /* 0x000fe20003f1d000 */
[----:B------:R-:W-:Y:S01]  /*c0a0*/  FMUL.FTZ R120, R120, R198 ;  /* 0x000000c678787220 */ /* 0x000fe20000410000 */
[----:B------:R-:W-:Y:S01]  /*c0b0*/  MOV R8, R166 ;  /* 0x000000a600087202 */ /* 0x000fe20000000f00 */
[----:B------:R-:W-:Y:S01]  /*c0c0*/  FMUL.FTZ R121, R121, R198 ;  /* 0x000000c679797220 */ /* 0x000fe20000410000 */
[----:B------:R-:W-:Y:S01]  /*c0d0*/  FSEL R167, R167, RZ, P0 ;  /* 0x000000ffa7a77208 */ /* 0x000fe20000000000 */
[-C--:B------:R-:W-:Y:S01]  /*c0e0*/  FMUL.FTZ R122, R122, R197.reuse ;  /* 0x000000c57a7a7220 */ /* 0x080fe20000410000 */
[----:B------:R-:W-:Y:S01]  /*c0f0*/  LOP3.LUT R10, R11, UR7, R8, 0x96, !PT ;  /* 0x000000070b0a7c12 */ /* 0x000fe2000f8e9608 */
[----:B------:R-:W-:Y:S01]  /*c100*/  FMUL.FTZ R123, R123, R197 ;  /* 0x000000c57b7b7220 */ /* 0x000fe20000410000 */
[----:B------:R-:W-:Y:S01]  /*c110*/  LOP3.LUT R244, R241, UR7, R244, 0x96, !PT ;  /* 0x00000007f1f47c12 */ /* 0x000fe2000f8e96f4 */
[--C-:B------:R-:W-:Y:S01]  /*c120*/  FFMA.FTZ R243, R247, c[0x0][0x23c], -R167.reuse ;  /* 0x00008f00f7f37a23 */ /* 0x100fe200000108a7 */
[----:B------:R-:W-:Y:S01]  /*c130*/  UISETP.GE.AND UP0, UPT, UR25, 0x5, UPT ;  /* 0x000000051900788c */ /* 0x000fe2000bf06270 */
[----:B------:R-:W-:-:S02]  /*c140*/  FFMA.FTZ R247, R251, c[0x0][0x23c], -R167 ;  /* 0x00008f00fbf77a23 */ /* 0x000fc400000108a7 */
[----:B------:R-:W-:Y:S01]  /*c150*/  IMAD.WIDE.U32 R10, R10, -0x2daee0ad, RZ ;  /* 0xd2511f530a0a7825 */ /* 0x000fe200078e00ff */
[----:B------:R-:W-:Y:S01]  /*c160*/  HMMA.16816.F32.BF16 R120, R4, R12, R120 ;  /* 0x0000000c0478723c */ /* 0x000fe20000041878 */
[----:B------:R-:W-:Y:S01]  /*c170*/  MUFU.EX2 R243, R243 ;  /* 0x000000f300f37308 */ /* 0x000fe20000000800 */
[----:B------:R-:W-:Y:S01]  /*c180*/  PLOP3.LUT P0, PT, PT, PT, UP0, 0x80, 0x0 ;  /* 0x000000000000781c */ /* 0x000fe20003f0f008 */
[----:B------:R-:W-:Y:S01]  /*c190*/  FFMA.FTZ R251, R248, c[0x0][0x23c], -R249 ;  /* 0x00008f00f8fb7a23 */ /* 0x000fe200000108f9 */
[----:B------:R-:W-:Y:S01]  /*c1a0*/  LOP3.LUT R8, R11, UR16, R32, 0x96, !PT ;  /* 0x000000100b087c12 */ /* 0x000fe2000f8e9620 */
[--C-:B------:R-:W-:Y:S01]  /*c1b0*/  FFMA.FTZ R245, R245, c[0x0][0x23c], -R167.reuse ;  /* 0x00008f00f5f57a23 */ /* 0x100fe200000108a7 */
[----:B------:R-:W-:Y:S01]  /*c1c0*/  LOP3.LUT R9, R10, 0xff, RZ, 0xc0, !PT ;  /* 0x000000ff0a097812 */ /* 0x000fe200078ec0ff */
[----:B------:R-:W-:Y:S01]  /*c1d0*/  FFMA.FTZ R252, R252, c[0x0][0x23c], -R167 ;  /* 0x00008f00fcfc7a23 */ /* 0x000fe200000108a7 */
[----:B------:R-:W-:Y:S01]  /*c1e0*/  LOP3.LUT R13, R10, 0xffff, RZ, 0xc0, !PT ;  /* 0x0000ffff0a0d7812 */ /* 0x000fe200078ec0ff */
[----:B------:R-:W-:Y:S01]  /*c1f0*/  FFMA.FTZ R250, R250, c[0x0][0x23c], -R249 ;  /* 0x00008f00fafa7a23 */ /* 0x000fe200000108f9 */
[----:B------:R-:W-:Y:S01]  /*c200*/  MUFU.EX2 R251, R251 ;  /* 0x000000fb00fb7308 */ /* 0x000fe20000000800 */
[-C--:B------:R-:W-:Y:S01]  /*c210*/  FMUL.FTZ R152, R152, R198.reuse ;  /* 0x000000c698987220 */ /* 0x080fe20000410000 */
[----:B------:R-:W-:Y:S01]  /*c220*/  SHF.R.U32.HI R12, RZ, 0x10, R10 ;  /* 0x00000010ff0c7819 */ /* 0x000fe2000001160a */
[-C--:B------:R-:W-:Y:S01]  /*c230*/  FMUL.FTZ R153, R153, R198.reuse ;  /* 0x000000c699997220 */ /* 0x080fe20000410000 */
[----:B------:R-:W-:Y:S01]  /*c240*/  SHF.R.U32.HI R165, RZ, 0x18, R8 ;  /* 0x00000018ffa57819 */ /* 0x000fe20000011608 */
[-C--:B------:R-:W-:Y:S01]  /*c250*/  FMUL.FTZ R154, R154, R197.reuse ;  /* 0x000000c59a9a7220 */ /* 0x080fe20000410000 */
[----:B------:R-:W-:Y:S01]  /*c260*/  SHF.R.U32.HI R10, RZ, 0x18, R10 ;  /* 0x00000018ff0a7819 */ /* 0x000fe2000001160a */
[----:B------:R-:W-:Y:S01]  /*c270*/  FMUL.FTZ R155, R155, R197 ;  /* 0x000000c59b9b7220 */ /* 0x000fe20000410000 */
[----:B------:R-:W-:Y:S01]  /*c280*/  MUFU.EX2 R245, R245 ;  /* 0x000000f500f57308 */ /* 0x000fe20000000800 */
[-C--:B------:R-:W-:Y:S01]  /*c290*/  FMUL.FTZ R144, R144, R198.reuse ;  /* 0x000000c690907220 */ /* 0x080fe20000410000 */
[----:B------:R-:W-:Y:S01]  /*c2a0*/  @UP0 UIADD3 UR25, UR25, -0x5, URZ ;  /* 0xfffffffb19190890 */ /* 0x000fe2000fffe03f */
[----:B------:R-:W-:-:S02]  /*c2b0*/  FMUL.FTZ R145, R145, R198 ;  /* 0x000000c691917220 */ /* 0x000fc40000410000 */
[-C--:B------:R-:W-:Y:S01]  /*c2c0*/  FMUL.FTZ R146, R146, R197.reuse ;  /* 0x000000c592927220 */ /* 0x080fe20000410000 */
[C---:B------:R-:W-:Y:S01]  /*c2d0*/  HMMA.16816.F32.BF16 R152, R4.reuse, R16, R152 ;  /* 0x000000100498723c */ /* 0x040fe20000041898 */
[-C--:B------:R-:W-:Y:S01]  /*c2e0*/  FMUL.FTZ R147, R147, R197.reuse ;  /* 0x000000c593937220 */ /* 0x080fe20000410000 */
[----:B------:R-:W-:Y:S01]  /*c2f0*/  MUFU.EX2 R252, R252 ;  /* 0x000000fc00fc7308 */ /* 0x000fe20000000800 */
[----:B------:R-:W-:Y:S02]  /*c300*/  FFMA.FTZ R11, R246, c[0x0][0x23c], -R249 ;  /* 0x00008f00f60b7a23 */ /* 0x000fe400000108f9 */
[-C--:B------:R-:W-:Y:S02]  /*c310*/  FMUL.FTZ R52, R52, R198.reuse ;  /* 0x000000c634347220 */ /* 0x080fe40000410000 */
[----:B------:R-:W-:Y:S01]  /*c320*/  LOP3.LUT R17, R8, 0xffff, RZ, 0xc0, !PT ;  /* 0x0000ffff08117812 */ /* 0x000fe200078ec0ff */
[----:B------:R-:W-:Y:S01]  /*c330*/  HMMA.16816.F32.BF16 R144, R4, R14, R144 ;  /* 0x0000000e0490723c */ /* 0x000fe20000041890 */
[----:B------:R-:W-:Y:S01]  /*c340*/  FMUL.FTZ R53, R53, R198 ;  /* 0x000000c635357220 */ /* 0x000fe20000410000 */
[----:B------:R-:W2:Y:S01]  /*c350*/  MUFU.EX2 R246, R250 ;  /* 0x000000fa00f67308 */ /* 0x000ea20000000800 */
[-C--:B------:R-:W-:Y:S01]  /*c360*/  FMUL.FTZ R54, R54, R197.reuse ;  /* 0x000000c536367220 */ /* 0x080fe20000410000 */
[----:B------:R-:W-:Y:S01]  /*c370*/  SHF.R.U32.HI R17, RZ, 0x8, R17 ;  /* 0x00000008ff117819 */ /* 0x000fe20000011611 */
[----:B------:R-:W-:-:S02]  /*c380*/  FMUL.FTZ R55, R55, R197 ;  /* 0x000000c537377220 */ /* 0x000fc40000410000 */
[----:B------:R-:W-:Y:S01]  /*c390*/  LOP3.LUT R14, R8, 0xff, RZ, 0xc0, !PT ;  /* 0x000000ff080e7812 */ /* 0x000fe200078ec0ff */
[-C--:B------:R-:W-:Y:S01]  /*c3a0*/  FMUL.FTZ R64, R64, R198.reuse ;  /* 0x000000c640407220 */ /* 0x080fe20000410000 */
[----:B------:R-:W-:Y:S01]  /*c3b0*/  SHF.R.U32.HI R15, RZ, 0x10, R8 ;  /* 0x00000010ff0f7819 */ /* 0x000fe20000011608 */
[-C--:B------:R-:W-:Y:S01]  /*c3c0*/  FMUL.FTZ R65, R65, R198.reuse ;  /* 0x000000c641417220 */ /* 0x080fe20000410000 */
[----:B------:R-:W-:Y:S01]  /*c3d0*/  SHF.R.U32.HI R8, RZ, 0x8, R13 ;  /* 0x00000008ff087819 */ /* 0x000fe2000001160d */
[-C--:B------:R-:W-:Y:S01]  /*c3e0*/  FMUL.FTZ R66, R66, R197.reuse ;  /* 0x000000c542427220 */ /* 0x080fe20000410000 */
[----:B------:R-:W-:Y:S01]  /*c3f0*/  LOP3.LUT R13, R12, 0xff, RZ, 0xc0, !PT ;  /* 0x000000ff0c0d7812 */ /* 0x000fe200078ec0ff */
[-C--:B------:R-:W-:Y:S01]  /*c400*/  FMUL.FTZ R67, R67, R197.reuse ;  /* 0x000000c543437220 */ /* 0x080fe20000410000 */
[----:B------:R-:W-:Y:S01]  /*c410*/  PRMT R9, R9, 0x5410, R8 ;  /* 0x0000541009097816 */ /* 0x000fe20000000008 */
[-C--:B------:R-:W-:Y:S01]  /*c420*/  FMUL.FTZ R68, R68, R198.reuse ;  /* 0x000000c644447220 */ /* 0x080fe20000410000 */
[----:B------:R-:W-:Y:S01]  /*c430*/  PRMT R13, R13, 0x5410, R10 ;  /* 0x000054100d0d7816 */ /* 0x000fe2000000000a */
[-C--:B------:R-:W-:Y:S01]  /*c440*/  FMUL.FTZ R69, R69, R198.reuse ;  /* 0x000000c645457220 */ /* 0x080fe20000410000 */
[----:B------:R-:W-:Y:S01]  /*c450*/  LOP3.LUT R12, R15, 0xff, RZ, 0xc0, !PT ;  /* 0x000000ff0f0c7812 */ /* 0x000fe200078ec0ff */
[-C--:B------:R-:W-:Y:S01]  /*c460*/  FMUL.FTZ R70, R70, R197.reuse ;  /* 0x000000c546467220 */ /* 0x080fe20000410000 */
[--C-:B------:R-:W-:Y:S01]  /*c470*/  HSET2.LE.AND R9, R9, R240.reuse, PT ;  /* 0x000000f009097233 */ /* 0x100fe20003803000 */
[----:B------:R-:W-:Y:S01]  /*c480*/  FMUL.FTZ R71, R71, R197 ;  /* 0x000000c547477220 */ /* 0x000fe20000410000 */
[--C-:B------:R-:W-:Y:S01]  /*c490*/  HSET2.LE.AND R167, R13, R240.reuse, PT ;  /* 0x000000f00da77233 */ /* 0x100fe20003803000 */
[----:B------:R-:W-:Y:S01]  /*c4a0*/  FMUL.FTZ R80, R80, R198 ;  /* 0x000000c650507220 */ /* 0x000fe20000410000 */
[----:B--2---:R-:W-:Y:S01]  /*c4b0*/  F2FP.BF16.PACK_AB R8, R251, R246 ;  /* 0x000000f6fb08723e */ /* 0x004fe200000010ff */
[-C--:B------:R-:W-:Y:S01]  /*c4c0*/  FMUL.FTZ R81, R81, R198.reuse ;  /* 0x000000c651517220 */ /* 0x080fe20000410000 */
[----:B------:R-:W-:Y:S01]  /*c4d0*/  F2FP.BF16.PACK_AB R166, R252, R245 ;  /* 0x000000f5fca6723e */ /* 0x000fe200000010ff */
[-C--:B------:R-:W-:Y:S01]  /*c4e0*/  FMUL.FTZ R82, R82, R197.reuse ;  /* 0x000000c552527220 */ /* 0x080fe20000410000 */
[C---:B------:R-:W-:Y:S01]  /*c4f0*/  HMMA.16816.F32.BF16 R52, R4.reuse, R34, R52 ;  /* 0x000000220434723c */ /* 0x040fe20000041834 */
[-C--:B------:R-:W-:Y:S01]  /*c500*/  FMUL.FTZ R83, R83, R197.reuse ;  /* 0x000000c553537220 */ /* 0x080fe20000410000 */
[----:B------:R-:W-:Y:S01]  /*c510*/  PRMT R165, R12, 0x5410, R165 ;  /* 0x000054100ca57816 */ /* 0x000fe200000000a5 */
[-C--:B------:R-:W-:Y:S01]  /*c520*/  FMUL.FTZ R84, R84, R198.reuse ;  /* 0x000000c654547220 */ /* 0x080fe20000410000 */
[----:B------:R2:W-:Y:S01]  /*c530*/  MUFU.EX2 R248, R11 ;  /* 0x0000000b00f87308 */ /* 0x0005e20000000800 */
[----:B------:R-:W-:Y:S01]  /*c540*/  FMUL.FTZ R85, R85, R198 ;  /* 0x000000c655557220 */ /* 0x000fe20000410000 */
[----:B------:R-:W-:Y:S01]  /*c550*/  LOP3.LUT R166, R9, R166, RZ, 0xc0, !PT ;  /* 0x000000a609a67212 */ /* 0x000fe200078ec0ff */
[-C--:B------:R-:W-:Y:S01]  /*c560*/  FMUL.FTZ R86, R86, R197.reuse ;  /* 0x000000c556567220 */ /* 0x080fe20000410000 */
[C---:B------:R-:W-:Y:S01]  /*c570*/  HMMA.16816.F32.BF16 R64, R4.reuse, R20, R64 ;  /* 0x000000140440723c */ /* 0x040fe20000041840 */
[-C--:B------:R-:W-:Y:S01]  /*c580*/  FMUL.FTZ R87, R87, R197.reuse ;  /* 0x000000c557577220 */ /* 0x080fe20000410000 */
[----:B------:R-:W-:Y:S01]  /*c590*/  LOP3.LUT R167, R167, R8, RZ, 0xc0, !PT ;  /* 0x00000008a7a77212 */ /* 0x000fe200078ec0ff */
[-C--:B------:R-:W-:Y:S01]  /*c5a0*/  FMUL.FTZ R96, R96, R198.reuse ;  /* 0x000000c660607220 */ /* 0x080fe20000410000 */
[----:B------:R-:W3:Y:S01]  /*c5b0*/  LDSM.16.MT88.4 R32, [R211+0xa800] ;  /* 0x00a80000d320783b */ /* 0x000ee20000004200 */
[-C--:B------:R-:W-:Y:S01]  /*c5c0*/  FMUL.FTZ R97, R97, R198.reuse ;  /* 0x000000c661617220 */ /* 0x080fe20000410000 */
[----:B------:R-:W4:Y:S01]  /*c5d0*/  MUFU.EX2 R247, R247 ;  /* 0x000000f700f77308 */ /* 0x000f220000000800 */
[-C--:B------:R-:W-:Y:S01]  /*c5e0*/  FMUL.FTZ R98, R98, R197.reuse ;  /* 0x000000c562627220 */ /* 0x080fe20000410000 */
[C---:B------:R-:W-:Y:S01]  /*c5f0*/  HMMA.16816.F32.BF16 R68, R4.reuse, R22, R68 ;  /* 0x000000160444723c */ /* 0x040fe20000041844 */
[-C--:B------:R-:W-:Y:S01]  /*c600*/  FMUL.FTZ R99, R99, R197.reuse ;  /* 0x000000c563637220 */ /* 0x080fe20000410000 */
[----:B------:R-:W-:Y:S01]  /*c610*/  LDSM.16.MT88.4 R20, [R208+0xa800] ;  /* 0x00a80000d014783b */ /* 0x000fe20000004200 */
[-C--:B------:R-:W-:Y:S01]  /*c620*/  FMUL.FTZ R100, R100, R198.reuse ;  /* 0x000000c664647220 */ /* 0x080fe20000410000 */
[----:B------:R-:W-:Y:S01]  /*c630*/  HSET2.LE.AND R165, R165, R240, PT ;  /* 0x000000f0a5a57233 */ /* 0x000fe20003803000 */
[----:B------:R-:W-:Y:S01]  /*c640*/  FMUL.FTZ R101, R101, R198 ;  /* 0x000000c665657220 */ /* 0x000fe20000410000 */
[----:B--2---:R-:W-:Y:S01]  /*c650*/  LDSM.16.MT88.4 R8, [R209+0xb800] ;  /* 0x00b80000d108783b */ /* 0x004fe20000004200 */
[-C--:B------:R-:W-:Y:S01]  /*c660*/  FMUL.FTZ R102, R102, R197.reuse ;  /* 0x000000c566667220 */ /* 0x080fe20000410000 */
[----:B------:R-:W-:Y:S01]  /*c670*/  HMMA.16816.F32.BF16 R80, R4, R24, R80 ;  /* 0x000000180450723c */ /* 0x000fe20000041850 */
[----:B------:R-:W-:-:S02]  /*c680*/  FMUL.FTZ R103, R103, R197 ;  /* 0x000000c567677220 */ /* 0x000fc40000410000 */
[-C--:B------:R-:W-:Y:S02]  /*c690*/  FMUL.FTZ R112, R112, R198.reuse ;  /* 0x000000c670707220 */ /* 0x080fe40000410000 */
[-C--:B------:R-:W-:Y:S02]  /*c6a0*/  FMUL.FTZ R113, R113, R198.reuse ;  /* 0x000000c671717220 */ /* 0x080fe40000410000 */
[-C--:B------:R-:W-:Y:S01]  /*c6b0*/  FMUL.FTZ R114, R114, R197.reuse ;  /* 0x000000c572727220 */ /* 0x080fe20000410000 */
[----:B------:R-:W-:Y:S01]  /*c6c0*/  HMMA.16816.F32.BF16 R84, R4, R26, R84 ;  /* 0x0000001a0454723c */ /* 0x000fe20000041854 */
[----:B------:R-:W-:Y:S01]  /*c6d0*/  FMUL.FTZ R115, R115, R197 ;  /* 0x000000c573737220 */ /* 0x000fe20000410000 */
[----:B------:R-:W-:Y:S01]  /*c6e0*/  LDSM.16.MT88.4 R24, [R209+0xa800] ;  /* 0x00a80000d118783b */ /* 0x000fe20000004200 */
        /* <DEDUP_REMOVED lines=8> */
[C---:B------:R-:W-:Y:S01]  /*c770*/  HMMA.16816.F32.BF16 R100, R4.reuse, R30, R100 ;  /* 0x0000001e0464723c */ /* 0x040fe20000041864 */
[----:B------:R-:W-:Y:S01]  /*c780*/  FMUL.FTZ R135, R135, R197 ;  /* 0x000000c587877220 */ /* 0x000fe20000410000 */
[----:B------:R-:W2:Y:S01]  /*c790*/  LDSM.16.MT88.4 R28, [R210+0xa800] ;  /* 0x00a80000d21c783b */ /* 0x000ea20000004200 */
[----:B------:R-:W-:Y:S01]  /*c7a0*/  FFMA.FTZ R249, R164, c[0x0][0x23c], -R249 ;  /* 0x00008f00a4f97a23 */ /* 0x000fe200000108f9 */
[----:B------:R-:W-:Y:S01]  /*c7b0*/  PRMT R164, R14, 0x5410, R17 ;  /* 0x000054100ea47816 */ /* 0x000fe20000000011 */
[--C-:B------:R-:W-:Y:S01]  /*c7c0*/  FFMA.FTZ R241, R2, c[0x0][0x23c], -R239.reuse ;  /* 0x00008f0002f17a23 */ /* 0x100fe200000108ef */
[----:B------:R-:W-:Y:S01]  /*c7d0*/  LDSM.16.MT88.4 R12, [R210+0xb800] ;  /* 0x00b80000d20c783b */ /* 0x000fe20000004200 */
[--C-:B------:R-:W-:Y:S01]  /*c7e0*/  FFMA.FTZ R2, R3, c[0x0][0x23c], -R239.reuse ;  /* 0x00008f0003027a23 */ /* 0x100fe200000108ef */
[----:B------:R-:W-:Y:S01]  /*c7f0*/  HMMA.16816.F32.BF16 R112, R4, R18, R112 ;  /* 0x000000120470723c */ /* 0x000fe20000041870 */
[----:B------:R-:W1:Y:S01]  /*c800*/  MUFU.EX2 R249, R249 ;  /* 0x000000f900f97308 */ /* 0x000e620000000800 */
[----:B------:R-:W2:Y:S01]  /*c810*/  LDSM.16.MT88.4 R16, [R211+0xb800] ;  /* 0x00b80000d310783b */ /* 0x000ea20000004200 */
[----:B------:R-:W-:Y:S01]  /*c820*/  HSET2.LE.AND R164, R164, R240, PT ;  /* 0x000000f0a4a47233 */ /* 0x000fe20003803000 */
[----:B------:R-:W-:-:S02]  /*c830*/  FFMA.FTZ R3, R172, c[0x0][0x23c], -R239 ;  /* 0x00008f00ac037a23 */ /* 0x000fc400000108ef */
[--C-:B------:R-:W-:Y:S02]  /*c840*/  FFMA.FTZ R172, R173, c[0x0][0x23c], -R237.reuse ;  /* 0x00008f00adac7a23 */ /* 0x100fe400000108ed */
[C---:B------:R-:W-:Y:S01]  /*c850*/  HMMA.16816.F32.BF16 R128, R4.reuse, R168, R128 ;  /* 0x000000a80480723c */ /* 0x040fe20000041880 */
[--C-:B------:R-:W-:Y:S01]  /*c860*/  FFMA.FTZ R173, R175, c[0x0][0x23c], -R237.reuse ;  /* 0x00008f00afad7a23 */ /* 0x100fe200000108ed */
[----:B------:R-:W-:Y:S01]  /*c870*/  MUFU.EX2 R2, R2 ;  /* 0x0000000200027308 */ /* 0x000fe20000000800 */
[----:B------:R-:W-:Y:S02]  /*c880*/  FFMA.FTZ R178, R178, c[0x0][0x23c], -R237 ;  /* 0x00008f00b2b27a23 */ /* 0x000fe400000108ed */
[----:B------:R-:W-:Y:S02]  /*c890*/  FFMA.FTZ R0, R0, c[0x0][0x23c], -R239 ;  /* 0x00008f0000007a23 */ /* 0x000fe400000108ef */
[----:B----4-:R-:W-:Y:S01]  /*c8a0*/  F2FP.BF16.PACK_AB R169, R247, R243 ;  /* 0x000000f3f7a9723e */ /* 0x010fe200000010ff */
[----:B------:R-:W-:Y:S01]  /*c8b0*/  HMMA.16816.F32.BF16 R132, R4, R170, R132 ;  /* 0x000000aa0484723c */ /* 0x000fe20000041884 */
[----:B------:R-:W4:Y:S01]  /*c8c0*/  LDSM.16.MT88.4 R4, [R208+0xb800] ;  /* 0x00b80000d004783b */ /* 0x000f220000004200 */
[----:B-1----:R-:W-:Y:S01]  /*c8d0*/  F2FP.BF16.PACK_AB R168, R249, R248 ;  /* 0x000000f8f9a8723e */ /* 0x002fe200000010ff */
[----:B------:R-:W1:Y:S01]  /*c8e0*/  MUFU.EX2 R3, R3 ;  /* 0x0000000300037308 */ /* 0x000e620000000800 */
[----:B------:R-:W-:Y:S01]  /*c8f0*/  LOP3.LUT R164, R164, R169, RZ, 0xc0, !PT ;  /* 0x000000a9a4a47212 */ /* 0x000fe200078ec0ff */
[----:B------:R-:W-:Y:S01]  /*c900*/  FFMA.FTZ R174, R174, c[0x0][0x23c], -R237 ;  /* 0x00008f00aeae7a23 */ /* 0x000fe200000108ed */
[----:B------:R-:W-:Y:S01]  /*c910*/  LOP3.LUT R165, R165, R168, RZ, 0xc0, !PT ;  /* 0x000000a8a5a57212 */ /* 0x000fe200078ec0ff */
[----:B------:R-:W-:-:S02]  /*c920*/  FFMA.FTZ R180, R235, R234, R180 ;  /* 0x000000eaebb47223 */ /* 0x000fc400000100b4 */
[----:B------:R-:W-:Y:S02]  /*c930*/  FFMA.FTZ R196, R232, R199, R196 ;  /* 0x000000c7e8c47223 */ /* 0x000fe400000100c4 */
[----:B------:R-:W-:Y:S01]  /*c940*/  MUFU.EX2 R173, R173 ;  /* 0x000000ad00ad7308 */ /* 0x000fe20000000800 */
[----:B------:R-:W-:Y:S01]  /*c950*/  FFMA.FTZ R192, R233, R198, R192 ;  /* 0x000000c6e9c07223 */ /* 0x000fe200000100c0 */
[C---:B---3--:R-:W-:Y:S01]  /*c960*/  HMMA.16816.F32.BF16 R160, R164.reuse, R32, R160 ;  /* 0x00000020a4a0723c */ /* 0x048fe200000418a0 */
[----:B------:R-:W-:Y:S02]  /*c970*/  FFMA.FTZ R188, R227, R197, R188 ;  /* 0x000000c5e3bc7223 */ /* 0x000fe400000100bc */
[----:B------:R-:W-:Y:S02]  /*c980*/  FADD.FTZ R179, R179, R180 ;  /* 0x000000b4b3b37221 */ /* 0x000fe40000010000 */
[----:B------:R-:W-:Y:S01]  /*c990*/  FADD.FTZ R195, R195, R196 ;  /* 0x000000c4c3c37221 */ /* 0x000fe20000010000 */
[----:B------:R-:W-:Y:S01]  /*c9a0*/  MUFU.EX2 R0, R0 ;  /* 0x0000000000007308 */ /* 0x000fe20000000800 */
[----:B------:R-:W-:Y:S01]  /*c9b0*/  FADD.FTZ R191, R191, R192 ;  /* 0x000000c0bfbf7221 */ /* 0x000fe20000010000 */
[----:B------:R-:W-:Y:S01]  /*c9c0*/  HMMA.16816.F32.BF16 R40, R164, R34, R40 ;  /* 0x00000022a428723c */ /* 0x000fe20000041828 */
[----:B------:R-:W-:-:S02]  /*c9d0*/  FADD.FTZ R187, R187, R188 ;  /* 0x000000bcbbbb7221 */ /* 0x000fc40000010000 */
[----:B------:R-:W-:Y:S02]  /*c9e0*/  FADD.FTZ R182, R182, R179 ;  /* 0x000000b3b6b67221 */ /* 0x000fe40000010000 */
[----:B------:R-:W-:Y:S01]  /*c9f0*/  FADD.FTZ R194, R194, R195 ;  /* 0x000000c3c2c27221 */ /* 0x000fe20000010000 */
[----:B------:R-:W-:Y:S01]  /*ca00*/  MUFU.EX2 R241, R241 ;  /* 0x000000f100f17308 */ /* 0x000fe20000000800 */
[----:B------:R-:W-:Y:S01]  /*ca10*/  FADD.FTZ R190, R190, R191 ;  /* 0x000000bfbebe7221 */ /* 0x000fe20000010000 */
[C---:B--2---:R-:W-:Y:S01]  /*ca20*/  HMMA.16816.F32.BF16 R44, R164.reuse, R28, R44 ;  /* 0x0000001ca42c723c */ /* 0x044fe2000004182c */
[----:B------:R-:W-:Y:S02]  /*ca30*/  FADD.FTZ R186, R186, R187 ;  /* 0x000000bbbaba7221 */ /* 0x000fe40000010000 */
        /* <DEDUP_REMOVED lines=10> */
[----:B------:R-:W-:Y:S01]  /*cae0*/  HMMA.16816.F32.BF16 R60, R164, R24, R60 ;  /* 0x00000018a43c723c */ /* 0x000fe2000004183c */
[----:B------:R-:W-:Y:S02]  /*caf0*/  FADD.FTZ R249, R249, R248 ;  /* 0x000000f8f9f97221 */ /* 0x000fe40000010000 */
[----:B------:R-:W-:Y:S02]  /*cb00*/  FADD.FTZ R235, R245, R182 ;  /* 0x000000b6f5eb7221 */ /* 0x000fe40000010000 */
[----:B------:R-:W-:-:S02]  /*cb10*/  FADD.FTZ R232, R246, R249 ;  /* 0x000000f9f6e87221 */ /* 0x000fc40000010000 */
[----:B------:R-:W-:Y:S01]  /*cb20*/  FADD.FTZ R235, R252, R235 ;  /* 0x000000ebfceb7221 */ /* 0x000fe20000010000 */
        /* <DEDUP_REMOVED lines=11> */
[----:B------:R-:W-:Y:S07]  /*cbe0*/  HMMA.16816.F32.BF16 R136, R164, R6, R136 ;  /* 0x00000006a488723c */ /* 0x000fee0000041888 */
[----:B------:R-:W-:-:S05]  /*cbf0*/  IMAD.WIDE.U32 R164, R244, -0x2daee0ad, RZ ;  /* 0xd2511f53f4a47825 */ /* 0x000fca00078e00ff */
[----:B------:R-:W-:Y:S02]  /*cc00*/  SHF.R.U32.HI R166, RZ, 0x10, R164 ;  /* 0x00000010ffa67819 */ /* 0x000fe400000116a4 */
[----:B------:R-:W-:Y:S02]  /*cc10*/  LOP3.LUT R242, R165, UR16, R242, 0x96, !PT ;  /* 0x00000010a5f27c12 */ /* 0x000fe4000f8e96f2 */
[C---:B------:R-:W-:Y:S02]  /*cc20*/  LOP3.LUT R167, R164.reuse, 0xffff, RZ, 0xc0, !PT ;  /* 0x0000ffffa4a77812 */ /* 0x040fe400078ec0ff */
[----:B------:R-:W-:Y:S02]  /*cc30*/  LOP3.LUT R165, R164, 0xff, RZ, 0xc0, !PT ;  /* 0x000000ffa4a57812 */ /* 0x000fe400078ec0ff */
[----:B------:R-:W-:Y:S02]  /*cc40*/  SHF.R.U32.HI R164, RZ, 0x18, R164 ;  /* 0x00000018ffa47819 */ /* 0x000fe400000116a4 */
[----:B------:R-:W-:-:S02]  /*cc50*/  LOP3.LUT R171, R166, 0xff, RZ, 0xc0, !PT ;  /* 0x000000ffa6ab7812 */ /* 0x000fc400078ec0ff */
[----:B------:R-:W-:Y:S02]  /*cc60*/  SHF.R.U32.HI R168, RZ, 0x8, R167 ;  /* 0x00000008ffa87819 */ /* 0x000fe400000116a7 */
[----:B------:R-:W-:Y:S02]  /*cc70*/  PRMT R171, R171, 0x5410, R164 ;  /* 0x00005410abab7816 */ /* 0x000fe400000000a4 */
[----:B------:R-:W2:Y:S01]  /*cc80*/  MUFU.EX2 R164, R178 ;  /* 0x000000b200a47308 */ /* 0x000ea20000000800 */
[C---:B------:R-:W-:Y:S02]  /*cc90*/  LOP3.LUT R166, R242.reuse, 0xffff, RZ, 0xc0, !PT ;  /* 0x0000fffff2a67812 */ /* 0x040fe400078ec0ff */
[----:B------:R-:W-:Y:S01]  /*cca0*/  SHF.R.U32.HI R169, RZ, 0x10, R242 ;  /* 0x00000010ffa97819 */ /* 0x000fe200000116f2 */
[----:B------:R-:W-:Y:S01]  /*ccb0*/  HSET2.LE.AND R171, R171, R240, PT ;  /* 0x000000f0abab7233 */ /* 0x000fe20003803000 */
[----:B------:R-:W-:Y:S02]  /*ccc0*/  PRMT R165, R165, 0x5410, R168 ;  /* 0x00005410a5a57816 */ /* 0x000fe400000000a8 */
[----:B------:R-:W-:-:S02]  /*ccd0*/  LOP3.LUT R167, R242, 0xff, RZ, 0xc0, !PT ;  /* 0x000000fff2a77812 */ /* 0x000fc400078ec0ff */
[----:B------:R-:W-:Y:S01]  /*cce0*/  SHF.R.U32.HI R166, RZ, 0x8, R166 ;  /* 0x00000008ffa67819 */ /* 0x000fe200000116a6 */
[--C-:B------:R-:W-:Y:S01]  /*ccf0*/  HSET2.LE.AND R170, R165, R240.reuse, PT ;  /* 0x000000f0a5aa7233 */ /* 0x100fe20003803000 */
[----:B------:R-:W-:Y:S02]  /*cd00*/  SHF.R.U32.HI R242, RZ, 0x18, R242 ;  /* 0x00000018fff27819 */ /* 0x000fe400000116f2 */
[----:B------:R-:W-:Y:S02]  /*cd10*/  LOP3.LUT R169, R169, 0xff, RZ, 0xc0, !PT ;  /* 0x000000ffa9a97812 */ /* 0x000fe400078ec0ff */
[----:B------:R-:W-:Y:S02]  /*cd20*/  PRMT R167, R167, 0x5410, R166 ;  /* 0x00005410a7a77816 */ /* 0x000fe400000000a6 */
[----:B------:R-:W-:Y:S02]  /*cd30*/  PRMT R169, R169, 0x5410, R242 ;  /* 0x00005410a9a97816 */ /* 0x000fe400000000f2 */
[----:B-1----:R-:W-:Y:S01]  /*cd40*/  F2FP.BF16.PACK_AB R165, R3, R2 ;  /* 0x0000000203a5723e */ /* 0x002fe200000010ff */
[--C-:B------:R-:W-:Y:S01]  /*cd50*/  HSET2.LE.AND R168, R167, R240.reuse, PT ;  /* 0x000000f0a7a87233 */ /* 0x100fe20003803000 */
[----:B--2---:R-:W-:Y:S01]  /*cd60*/  F2FP.BF16.PACK_AB R166, R164, R173 ;  /* 0x000000ada4a6723e */ /* 0x004fe200000010ff */
[----:B------:R-:W-:Y:S01]  /*cd70*/  HSET2.LE.AND R169, R169, R240, PT ;  /* 0x000000f0a9a97233 */ /* 0x000fe20003803000 */
[----:B------:R-:W-:-:S02]  /*cd80*/  LOP3.LUT R170, R170, R165, RZ, 0xc0, !PT ;  /* 0x000000a5aaaa7212 */ /* 0x000fc400078ec0ff */
[----:B------:R-:W-:Y:S02]  /*cd90*/  LOP3.LUT R171, R171, R166, RZ, 0xc0, !PT ;  /* 0x000000a6abab7212 */ /* 0x000fe400078ec0ff */
[----:B------:R-:W-:Y:S01]  /*cda0*/  F2FP.BF16.PACK_AB R165, R241, R0 ;  /* 0x00000000f1a5723e */ /* 0x000fe200000010ff */
[----:B------:R-:W-:Y:S01]  /*cdb0*/  FADD.FTZ R0, R0, R189 ;  /* 0x000000bd00007221 */ /* 0x000fe20000010000 */
[----:B------:R-:W-:Y:S01]  /*cdc0*/  F2FP.BF16.PACK_AB R166, R175, R172 ;  /* 0x000000acafa6723e */ /* 0x000fe200000010ff */
[----:B------:R-:W-:Y:S01]  /*cdd0*/  FADD.FTZ R172, R172, R185 ;  /* 0x000000b9acac7221 */ /* 0x000fe20000010000 */
[----:B------:R-:W-:Y:S01]  /*cde0*/  LOP3.LUT R168, R168, R165, RZ, 0xc0, !PT ;  /* 0x000000a5a8a87212 */ /* 0x000fe200078ec0ff */
[----:B------:R-:W-:Y:S01]  /*cdf0*/  FADD.FTZ R241, R241, R0 ;  /* 0x00000000f1f17221 */ /* 0x000fe20000010000 */
[----:B------:R-:W-:Y:S01]  /*ce00*/  LOP3.LUT R169, R169, R166, RZ, 0xc0, !PT ;  /* 0x000000a6a9a97212 */ /* 0x000fe200078ec0ff */
[----:B------:R-:W-:Y:S01]  /*ce10*/  FADD.FTZ R172, R175, R172 ;  /* 0x000000acafac7221 */ /* 0x000fe20000010000 */
[----:B------:R-:W-:Y:S01]  /*ce20*/  MOV R166, R176 ;  /* 0x000000b000a67202 */ /* 0x000fe20000000f00 */
[----:B------:R-:W-:Y:S01]  /*ce30*/  FADD.FTZ R2, R2, R241 ;  /* 0x000000f102027221 */ /* 0x000fe20000010000 */
[-C--:B------:R-:W-:Y:S01]  /*ce40*/  MOV R167, R177.reuse ;  /* 0x000000b100a77202 */ /* 0x080fe20000000f00 */
[----:B------:R-:W-:Y:S01]  /*ce50*/  FADD.FTZ R173, R173, R172 ;  /* 0x000000acadad7221 */ /* 0x000fe20000010000 */
[----:B------:R-:W-:Y:S01]  /*ce60*/  MOV R165, R184 ;  /* 0x000000b800a57202 */ /* 0x000fe20000000f00 */
[----:B------:R-:W-:Y:S01]  /*ce70*/  HMMA.16816.F32.BF16 R156, R168, R32, R156 ;  /* 0x00000020a89c723c */ /* 0x000fe2000004189c */
[----:B------:R-:W-:Y:S01]  /*ce80*/  @P0 MOV R166, R176 ;  /* 0x000000b000a60202 */ /* 0x000fe20000000f00 */
[----:B------:R-:W-:Y:S01]  /*ce90*/  FADD.FTZ R233, R3, R2 ;  /* 0x0000000203e97221 */ /* 0x000fe20000010000 */
[----:B------:R-:W-:Y:S01]  /*cea0*/  @P0 MOV R167, R177 ;  /* 0x000000b100a70202 */ /* 0x000fe20000000f00 */
[----:B------:R-:W-:Y:S01]  /*ceb0*/  FADD.FTZ R227, R164, R173 ;  /* 0x000000ada4e37221 */ /* 0x000fe20000010000 */
[----:B------:R-:W-:-:S03]  /*cec0*/  @P0 MOV R165, R184 ;  /* 0x000000b800a50202 */ /* 0x000fc60000000f00 */
        /* <DEDUP_REMOVED lines=9> */
[-C--:B------:R-:W-:Y:S01]  /*cf60*/  MOV R18, R183.reuse ;  /* 0x000000b700127202 */ /* 0x080fe20000000f00 */
[----:B------:R-:W-:Y:S01]  /*cf70*/  HMMA.16816.F32.BF16 R152, R168, R12, R152 ;  /* 0x0000000ca898723c */ /* 0x000fe20000041898 */
[----:B------:R-:W-:-:S07]  /*cf80*/  @P0 MOV R18, R183 ;  /* 0x000000b700120202 */ /* 0x000fce0000000f00 */
[C---:B------:R-:W-:Y:S08]  /*cf90*/  HMMA.16816.F32.BF16 R112, R168.reuse, R14, R112 ;  /* 0x0000000ea870723c */ /* 0x040ff00000041870 */
[C---:B------:R-:W-:Y:S08]  /*cfa0*/  HMMA.16816.F32.BF16 R120, R168.reuse, R8, R120 ;  /* 0x00000008a878723c */ /* 0x040ff00000041878 */
[C---:B------:R-:W-:Y:S08]  /*cfb0*/  HMMA.16816.F32.BF16 R144, R168.reuse, R10, R144 ;  /* 0x0000000aa890723c */ /* 0x040ff00000041890 */
[C---:B------:R-:W-:Y:S08]  /*cfc0*/  HMMA.16816.F32.BF16 R128, R168.reuse, R4, R128 ;  /* 0x00000004a880723c */ /* 0x040ff00000041880 */
[----:B------:R-:W-:Y:S01]  /*cfd0*/  HMMA.16816.F32.BF16 R132, R168, R6, R132 ;  /* 0x00000006a884723c */ /* 0x000fe20000041884 */
[----:B------:R-:W-:Y:S11]  /*cfe0*/  @P0 BRA `(.L_x_857) ;  /* 0x0000001000000947 */ /* 0x000ff60003800000 */
.L_x_853:
[----:B------:R-:W-:-:S12]  /*cff0*/  UIADD3 UR25, UR29, -0x1, URZ ;  /* 0xffffffff1d197890 */ /* 0x000fd8000fffe03f */
.L_x_857:
[----:B------:R-:W-:-:S13]  /*d000*/  ISETP.LE.AND P0, PT, RZ, UR25, PT ;  /* 0x00000019ff007c0c */ /* 0x000fda000bf03270 */
[----:B------:R-:W-:Y:S05]  /*d010*/  @!P0 BRA `(.L_x_858) ;  /* 0x00002d1000008947 */ /* 0x000fea0003800000 */
[----:B------:R-:W1:Y:S01]  /*d020*/  LDC.U8 R234, c[0x0][0x2d8] ;  /* 0x0000b600ffea7b82 */ /* 0x000e620000000000 */
[----:B------:R-:W-:Y:S01]  /*d030*/  IMAD.WIDE.U32 R242, R236, -0x326172a9, RZ ;  /* 0xcd9e8d57ecf27825 */ /* 0x000fe200078e00ff */
[----:B------:R-:W-:Y:S01]  /*d040*/  UMOV UR28, 0x4 ;  /* 0x00000004001c7882 */ /* 0x000fe20000000000 */
[----:B------:R-:W-:Y:S01]  /*d050*/  MOV R3, R166 ;  /* 0x000000a600037202 */ /* 0x000fe20000000f00 */
[----:B------:R-:W-:Y:S01]  /*d060*/  ULDC.64 UR4, c[0x0][0x1a0] ;  /* 0x0000680000047ab9 */ /* 0x000fe20000000a00 */
[----:B------:R-:W-:Y:S01]  /*d070*/  IMAD.WIDE.U32 R238, R238, -0x326172a9, RZ ;  /* 0xcd9e8d57eeee7825 */ /* 0x000fe200078e00ff */
[----:B------:R-:W-:Y:S01]  /*d080*/  LOP3.LUT R240, R243, R201, RZ, 0x3c, !PT ;  /* 0x000000c9f3f07212 */ /* 0x000fe200078e3cff */
[----:B------:R-:W-:Y:S01]  /*d090*/  USHF.L.U64.HI UR4, UR4, UR28, UR5 ;  /* 0x0000001c04047299 */ /* 0x000fe20008010205 */
[----:B------:R-:W-:Y:S01]  /*d0a0*/  MOV R2, R167 ;  /* 0x000000a700027202 */ /* 0x000fe20000000f00 */
[----:B-----5:R-:W-:Y:S01]  /*d0b0*/  IMAD.WIDE.U32 R244, R200, -0x2daee0ad, RZ ;  /* 0xd2511f53c8f47825 */ /* 0x020fe200078e00ff */
[----:B------:R-:W-:Y:S01]  /*d0c0*/  LOP3.LUT R236, R239, R201, RZ, 0x3c, !PT ;  /* 0x000000c9efec7212 */ /* 0x000fe200078e3cff */
[----:B------:R-:W-:Y:S01]  /*d0d0*/  USHF.L.U32 UR28, UR24, 0x1, URZ ;  /* 0x00000001181c7899 */ /* 0x000fe2000800063f */
[----:B------:R-:W-:Y:S01]  /*d0e0*/  MOV R169, R18 ;  /* 0x0000001200a97202 */ /* 0x000fe20000000f00 */
[----:B------:R-:W-:Y:S01]  /*d0f0*/  IMAD.WIDE.U32 R240, R240, -0x2daee0ad, RZ ;  /* 0xd2511f53f0f07825 */ /* 0x000fe200078e00ff */
[----:B------:R-:W-:Y:S01]  /*d100*/  MOV R0, R165 ;  /* 0x000000a500007202 */ /* 0x000fe20000000f00 */
[----:B------:R-:W-:Y:S01]  /*d110*/  USHF.L.U64.HI UR29, UR24, 0x1, UR4 ;  /* 0x00000001181d7899 */ /* 0x000fe20008010204 */
[----:B------:R-:W-:Y:S01]  /*d120*/  MOV R222, R202 ;  /* 0x000000ca00de7202 */ /* 0x000fe20000000f00 */
[----:B------:R-:W-:Y:S01]  /*d130*/  IMAD.WIDE.U32 R236, R236, -0x2daee0ad, RZ ;  /* 0xd2511f53ecec7825 */ /* 0x000fe200078e00ff */
[----:B-1----:R-:W-:Y:S01]  /*d140*/  PRMT R234, R234, 0x7054, R234 ;  /* 0x00007054eaea7816 */ /* 0x002fe200000000ea */
[----:B------:R-:W-:Y:S05]  /*d150*/  BRA `(.L_x_859) ;  /* 0x0000019000007947 */ /* 0x000fea0003800000 */
.L_x_861:
[----:B------:R-:W-:Y:S02]  /*d160*/  UIADD3 UR30, UR25, -0x1, URZ ;  /* 0xffffffff191e7890 */ /* 0x000fe4000fffe03f */
[----:B------:R-:W-:Y:S02]  /*d170*/  ULDC.64 UR4, c[0x0][0x198] ;  /* 0x0000660000047ab9 */ /* 0x000fe40000000a00 */
[----:B------:R-:W-:Y:S02]  /*d180*/  USHF.R.S32.HI UR24, URZ, 0x1f, UR30 ;  /* 0x0000001f3f187899 */ /* 0x000fe4000801141e */
[----:B------:R-:W-:Y:S02]  /*d190*/  UIMAD.WIDE.U32 UR32, UR30, UR4, URZ ;  /* 0x000000041e2072a5 */ /* 0x000fe4000f8e003f */
[----:B------:R-:W-:Y:S04]  /*d1a0*/  UIMAD UR24, UR24, UR4, URZ ;  /* 0x00000004181872a4 */ /* 0x000fe8000f8e023f */
[----:B------:R-:W-:Y:S01]  /*d1b0*/  UIMAD UR24, UR30, UR5, UR24 ;  /* 0x000000051e1872a4 */ /* 0x000fe2000f8e0218 */
[----:B------:R-:W-:Y:S02]  /*d1c0*/  IMAD.U32 R165, RZ, RZ, UR32 ;  /* 0x00000020ffa57e24 */ /* 0x000fe4000f8e00ff */
[----:B------:R-:W-:Y:S01]  /*d1d0*/  IMAD.U32 R164, RZ, RZ, UR32 ;  /* 0x00000020ffa47e24 */ /* 0x000fe2000f8e00ff */
[----:B------:R-:W-:Y:S02]  /*d1e0*/  UIADD3 UR24, UR33, UR24, URZ ;  /* 0x0000001821187290 */ /* 0x000fe4000fffe03f */
[----:B------:R-:W-:Y:S04]  /*d1f0*/  LEA R166, P1, R165, R220, 0x5 ;  /* 0x000000dca5a67211 */ /* 0x000fe800078228ff */
[----:B------:R-:W-:Y:S01]  /*d200*/  IMAD.U32 R165, RZ, RZ, UR24 ;  /* 0x00000018ffa57e24 */ /* 0x000fe2000f8e00ff */
[----:B------:R-:W-:Y:S04]  /*d210*/  LEA R170, P2, R166, c[0x0][0x168], 0x1 ;  /* 0x00005a00a6aa7a11 */ /* 0x000fe800078408ff */
[----:B------:R-:W-:Y:S02]  /*d220*/  LEA.HI.X R165, R164, R225, R165, 0x5, P1 ;  /* 0x000000e1a4a57211 */ /* 0x000fe400008f2ca5 */
[----:B------:R-:W-:Y:S02]  /*d230*/  IADD3 R172, P1, R170, UR19, RZ ;  /* 0x00000013aaac7c10 */ /* 0x000fe4000ff3e0ff */
[----:B------:R-:W-:Y:S04]  /*d240*/  LEA.HI.X R171, R166, c[0x0][0x16c], R165, 0x1, P2 ;  /* 0x00005b00a6ab7a11 */ /* 0x000fe800010f0ca5 */
        /* <DEDUP_REMOVED lines=8> */
[----:B------:R-:W0:Y:S01]  /*d2d0*/  LDGDEPBAR ;  /* 0x00000000000079af */ /* 0x000e220000000000 */
[----:B------:R-:W-:-:S05]  /*d2e0*/  BRA `(.L_x_860) ;  /* 0x0000078000007947 */ /* 0x000fca0003800000 */
.L_x_859:
[----:B------:R-:W-:Y:S04]  /*d2f0*/  DEPBAR.LE SB0, 0x0 ;  /* 0x000080000000791a */ /* 0x000fe80000000000 */
[----:B------:R-:W-:Y:S01]  /*d300*/  BAR.SYNC.DEFER_BLOCKING 0x0 ;  /* 0x0000000000007b1d */ /* 0x000fe20000010000 */
[----:B------:R-:W-:Y:S01]  /*d310*/  USHF.R.S32.HI UR5, URZ, 0x1f, UR25 ;  /* 0x0000001f3f057899 */ /* 0x000fe20008011419 */
[----:B------:R-:W-:Y:S01]  /*d320*/  IMAD.U32 R171, RZ, RZ, UR25 ;  /* 0x00000019ffab7e24 */ /* 0x000fe2000f8e00ff */
[----:B------:R-:W-:Y:S03]  /*d330*/  UIMAD UR4, UR20, UR25, URZ ;  /* 0x00000019140472a4 */ /* 0x000fe6000f8e023f */
[----:B------:R-:W-:Y:S01]  /*d340*/  IMAD.WIDE.U32 R170, R171, UR21, R222 ;  /* 0x00000015abaa7c25 */ /* 0x000fe2000f8e00de */
[----:B------:R-:W-:Y:S04]  /*d350*/  UIMAD UR4, UR5, UR21, UR4 ;  /* 0x00000015050472a4 */ /* 0x000fe8000f8e0204 */
[C---:B------:R-:W-:Y:S02]  /*d360*/  LEA R246, P0, R170.reuse, c[0x0][0x170], 0x1 ;  /* 0x00005c00aaf67a11 */ /* 0x040fe400078008ff */
[----:B------:R-:W-:Y:S04]  /*d370*/  IADD3 R168, R171, UR4, RZ ;  /* 0x00000004aba87c10 */ /* 0x000fe8000fffe0ff */
[----:B------:R-:W-:Y:S02]  /*d380*/  LEA.HI.X R247, R170, c[0x0][0x174], R168, 0x1, P0 ;  /* 0x00005d00aaf77a11 */ /* 0x000fe400000f0ca8 */
[----:B------:R-:W-:Y:S04]  /*d390*/  IADD3 R248, P0, R246, UR28, RZ ;  /* 0x0000001cf6f87c10 */ /* 0x000fe8000ff1e0ff */
[----:B------:R-:W-:Y:S01]  /*d3a0*/  IADD3.X R249, R247, UR29, RZ, P0, !PT ;  /* 0x0000001df7f97c10 */ /* 0x000fe200087fe4ff */
[----:B------:R-:W-:Y:S01]  /*d3b0*/  @!PT LDS RZ, [RZ] ;  /* 0x00000000fffff984 */ /* 0x000fe20000000800 */
[----:B------:R-:W-:Y:S01]  /*d3c0*/  @!PT LDS RZ, [RZ] ;  /* 0x00000000fffff984 */ /* 0x000fe20000000800 */
[----:B------:R-:W-:Y:S01]  /*d3d0*/  @!PT LDS RZ, [RZ] ;  /* 0x00000000fffff984 */ /* 0x000fe20000000800 */
[----:B------:R1:W-:Y:S01]  /*d3e0*/  LDGSTS.E.BYPASS.LTC128B.128 [R219+0xa000], [R246.64] ;  /* 0x0a000000f6db7fae */ /* 0x0003e2000b901d56 */
[----:B------:R-:W-:Y:S04]  /*d3f0*/  ISETP.LT.AND P0, PT, RZ, UR25, PT ;  /* 0x00000019ff007c0c */ /* 0x000fe8000bf01270 */
[----:B------:R1:W-:Y:S05]  /*d400*/  LDGSTS.E.BYPASS.LTC128B.128 [R219+0xb000], [R246.64+0x80] ;  /* 0x0b000080f6db7fae */ /* 0x0003ea000b901d56 */
[----:B------:R1:W-:Y:S05]  /*d410*/  LDGSTS.E.BYPASS.LTC128B.128 [R219+0xa800], [R248.64] ;  /* 0x0a800000f8db7fae */ /* 0x0003ea000b901d56 */
[----:B------:R1:W-:Y:S05]  /*d420*/  LDGSTS.E.BYPASS.LTC128B.128 [R219+0xb800], [R248.64+0x80] ;  /* 0x0b800080f8db7fae */ /* 0x0003ea000b901d56 */
[----:B------:R-:W-:Y:S05]  /*d430*/  LDSM.16.M88.4 R164, [R218] ;  /* 0x00000000daa4783b */ /* 0x000fea0000000200 */
[----:B------:R-:W2:Y:S05]  /*d440*/  LDSM.16.M88.4 R172, [R217] ;  /* 0x00000000d9ac783b */ /* 0x000eaa0000000200 */
[----:B------:R-:W3:Y:S05]  /*d450*/  LDSM.16.M88.4 R176, [R218+0x2000] ;  /* 0x00200000dab0783b */ /* 0x000eea0000000200 */
[----:B------:R-:W4:Y:S05]  /*d460*/  LDSM.16.M88.4 R180, [R217+0x800] ;  /* 0x00080000d9b4783b */ /* 0x000f2a0000000200 */
[----:B------:R-:W0:Y:S05]  /*d470*/  LDGDEPBAR ;  /* 0x00000000000079af */ /* 0x000e2a0000000000 */
[----:B------:R-:W-:Y:S05]  /*d480*/  LDSM.16.M88.4 R184, [R216] ;  /* 0x00000000d8b8783b */ /* 0x000fea0000000200 */
[----:B------:R-:W5:Y:S05]  /*d490*/  LDSM.16.M88.4 R188, [R215] ;  /* 0x00000000d7bc783b */ /* 0x000f6a0000000200 */
[----:B------:R-:W1:Y:S05]  /*d4a0*/  LDSM.16.M88.4 R192, [R216+0x2000] ;  /* 0x00200000d8c0783b */ /* 0x000e6a0000000200 */
[----:B------:R-:W1:Y:S01]  /*d4b0*/  LDSM.16.M88.4 R196, [R207] ;  /* 0x00000000cfc4783b */ /* 0x000e620000000200 */
[-C--:B--2---:R-:W-:Y:S04]  /*d4c0*/  HMMA.16816.F32.BF16 R4, R164, R172.reuse, RZ ;  /* 0x000000aca404723c */ /* 0x084fe800000418ff */
[----:B------:R-:W-:Y:S04]  /*d4d0*/  LDSM.16.M88.4 R200, [R214+0x2000] ;  /* 0x00200000d6c8783b */ /* 0x000fe80000000200 */
[C---:B---3--:R-:W-:Y:S08]  /*d4e0*/  HMMA.16816.F32.BF16 R8, R176.reuse, R172, RZ ;  /* 0x000000acb008723c */ /* 0x048ff000000418ff */
[-C--:B------:R-:W-:Y:S08]  /*d4f0*/  HMMA.16816.F32.BF16 R12, R176, R174.reuse, RZ ;  /* 0x000000aeb00c723c */ /* 0x080ff000000418ff */
[C---:B------:R-:W-:Y:S01]  /*d500*/  HMMA.16816.F32.BF16 R16, R164.reuse, R174, RZ ;  /* 0x000000aea410723c */ /* 0x040fe200000418ff */
[----:B------:R-:W-:Y:S07]  /*d510*/  LDSM.16.M88.4 R172, [R214] ;  /* 0x00000000d6ac783b */ /* 0x000fee0000000200 */
[-C--:B----4-:R-:W-:Y:S08]  /*d520*/  HMMA.16816.F32.BF16 R20, R164, R180.reuse, RZ ;  /* 0x000000b4a414723c */ /* 0x090ff000000418ff */
[C---:B------:R-:W-:Y:S08]  /*d530*/  HMMA.16816.F32.BF16 R24, R176.reuse, R180, RZ ;  /* 0x000000b4b018723c */ /* 0x040ff000000418ff */
[-C--:B------:R-:W-:Y:S01]  /*d540*/  HMMA.16816.F32.BF16 R28, R176, R182.reuse, RZ ;  /* 0x000000b6b01c723c */ /* 0x080fe200000418ff */
[----:B------:R-:W2:Y:S07]  /*d550*/  LDSM.16.M88.4 R176, [R213] ;  /* 0x00000000d5b0783b */ /* 0x000eae0000000200 */
[----:B------:R-:W-:Y:S01]  /*d560*/  HMMA.16816.F32.BF16 R32, R164, R182, RZ ;  /* 0x000000b6a420723c */ /* 0x000fe200000418ff */
[----:B------:R-:W3:Y:S05]  /*d570*/  LDSM.16.M88.4 R164, [R213+0x800] ;  /* 0x00080000d5a4783b */ /* 0x000eea0000000200 */
[----:B------:R-:W-:Y:S02]  /*d580*/  LDSM.16.M88.4 R180, [R212] ;  /* 0x00000000d4b4783b */ /* 0x000fe40000000200 */
[-C--:B-----5:R-:W-:Y:S08]  /*d590*/  HMMA.16816.F32.BF16 R4, R184, R188.reuse, R4 ;  /* 0x000000bcb804723c */ /* 0x0a0ff00000041804 */
[C---:B-1----:R-:W-:Y:S08]  /*d5a0*/  HMMA.16816.F32.BF16 R8, R192.reuse, R188, R8 ;  /* 0x000000bcc008723c */ /* 0x042ff00000041808 */
[-C--:B------:R-:W-:Y:S08]  /*d5b0*/  HMMA.16816.F32.BF16 R12, R192, R190.reuse, R12 ;  /* 0x000000bec00c723c */ /* 0x080ff0000004180c */
[C---:B------:R-:W-:Y:S01]  /*d5c0*/  HMMA.16816.F32.BF16 R16, R184.reuse, R190, R16 ;  /* 0x000000beb810723c */ /* 0x040fe20000041810 */
[----:B------:R-:W1:Y:S07]  /*d5d0*/  LDSM.16.M88.4 R188, [R206] ;  /* 0x00000000cebc783b */ /* 0x000e6e0000000200 */
[-C--:B------:R-:W-:Y:S08]  /*d5e0*/  HMMA.16816.F32.BF16 R20, R184, R196.reuse, R20 ;  /* 0x000000c4b814723c */ /* 0x080ff00000041814 */
[C---:B------:R-:W-:Y:S08]  /*d5f0*/  HMMA.16816.F32.BF16 R24, R192.reuse, R196, R24 ;  /* 0x000000c4c018723c */ /* 0x040ff00000041818 */
[-C--:B------:R-:W-:Y:S01]  /*d600*/  HMMA.16816.F32.BF16 R28, R192, R198.reuse, R28 ;  /* 0x000000c6c01c723c */ /* 0x080fe2000004181c */
[----:B------:R-:W4:Y:S07]  /*d610*/  LDSM.16.M88.4 R192, [R212+0x2000] ;  /* 0x00200000d4c0783b */ /* 0x000f2e0000000200 */
[----:B------:R-:W-:Y:S01]  /*d620*/  HMMA.16816.F32.BF16 R32, R184, R198, R32 ;  /* 0x000000c6b820723c */ /* 0x000fe20000041820 */
[----:B------:R-:W5:Y:S05]  /*d630*/  LDSM.16.M88.4 R184, [R206+0x800] ;  /* 0x00080000ceb8783b */ /* 0x000f6a0000000200 */
[----:B------:R-:W-:Y:S02]  /*d640*/  LDSM.16.M88.4 R196, [R217+0x1000] ;  /* 0x00100000d9c4783b */ /* 0x000fe40000000200 */
[-C--:B--2---:R-:W-:Y:S08]  /*d650*/  HMMA.16816.F32.BF16 R4, R172, R176.reuse, R4 ;  /* 0x000000b0ac04723c */ /* 0x084ff00000041804 */
[C---:B------:R-:W-:Y:S08]  /*d660*/  HMMA.16816.F32.BF16 R8, R200.reuse, R176, R8 ;  /* 0x000000b0c808723c */ /* 0x040ff00000041808 */
[-C--:B------:R-:W-:Y:S08]  /*d670*/  HMMA.16816.F32.BF16 R12, R200, R178.reuse, R12 ;  /* 0x000000b2c80c723c */ /* 0x080ff0000004180c */
[C---:B------:R-:W-:Y:S01]  /*d680*/  HMMA.16816.F32.BF16 R16, R172.reuse, R178, R16 ;  /* 0x000000b2ac10723c */ /* 0x040fe20000041810 */
[----:B------:R-:W2:Y:S07]  /*d690*/  LDSM.16.M88.4 R176, [R218+0x4000] ;  /* 0x00400000dab0783b */ /* 0x000eae0000000200 */
[-C--:B---3--:R-:W-:Y:S08]  /*d6a0*/  HMMA.16816.F32.BF16 R20, R172, R164.reuse, R20 ;  /* 0x000000a4ac14723c */ /* 0x088ff00000041814 */
[C---:B------:R-:W-:Y:S08]  /*d6b0*/  HMMA.16816.F32.BF16 R24, R200.reuse, R164, R24 ;  /* 0x000000a4c818723c */ /* 0x040ff00000041818 */
[-C--:B------:R-:W-:Y:S01]  /*d6c0*/  HMMA.16816.F32.BF16 R28, R200, R166.reuse, R28 ;  /* 0x000000a6c81c723c */ /* 0x080fe2000004181c */
[----:B------:R-:W3:Y:S07]  /*d6d0*/  LDSM.16.M88.4 R200, [R218+0x6000] ;  /* 0x00600000dac8783b */ /* 0x000eee0000000200 */
[----:B------:R-:W-:Y:S01]  /*d6e0*/  HMMA.16816.F32.BF16 R32, R172, R166, R32 ;  /* 0x000000a6ac20723c */ /* 0x000fe20000041820 */
[----:B------:R-:W2:Y:S05]  /*d6f0*/  LDSM.16.M88.4 R164, [R217+0x1800] ;  /* 0x00180000d9a4783b */ /* 0x000eaa0000000200 */
[----:B------:R-:W-:Y:S02]  /*d700*/  LDSM.16.M88.4 R172, [R216+0x4000] ;  /* 0x00400000d8ac783b */ /* 0x000fe40000000200 */
[-C--:B-1----:R-:W-:Y:S08]  /*d710*/  HMMA.16816.F32.BF16 R4, R180, R188.reuse, R4 ;  /* 0x000000bcb404723c */ /* 0x082ff00000041804 */
[C---:B----4-:R-:W-:Y:S08]  /*d720*/  HMMA.16816.F32.BF16 R8, R192.reuse, R188, R8 ;  /* 0x000000bcc008723c */ /* 0x050ff00000041808 */
[-C--:B------:R-:W-:Y:S08]  /*d730*/  HMMA.16816.F32.BF16 R12, R192, R190.reuse, R12 ;  /* 0x000000bec00c723c */ /* 0x080ff0000004180c */
[C---:B------:R-:W-:Y:S01]  /*d740*/  HMMA.16816.F32.BF16 R16, R180.reuse, R190, R16 ;  /* 0x000000beb410723c */ /* 0x040fe20000041810 */
[----:B------:R-:W1:Y:S07]  /*d750*/  LDSM.16.M88.4 R188, [R205] ;  /* 0x00000000cdbc783b */ /* 0x000e6e0000000200 */
[-C--:B-----5:R-:W-:Y:S08]  /*d760*/  HMMA.16816.F32.BF16 R20, R180, R184.reuse, R20 ;  /* 0x000000b8b414723c */ /* 0x0a0ff00000041814 */
[C---:B------:R-:W-:Y:S08]  /*d770*/  HMMA.16816.F32.BF16 R24, R192.reuse, R184, R24 ;  /* 0x000000b8c018723c */ /* 0x040ff00000041818 */
[-C--:B------:R-:W-:Y:S01]  /*d780*/  HMMA.16816.F32.BF16 R28, R192, R186.reuse, R28 ;  /* 0x000000bac01c723c */ /* 0x080fe2000004181c */
[----:B------:R-:W4:Y:S07]  /*d790*/  LDSM.16.M88.4 R192, [R216+0x6000] ;  /* 0x00600000d8c0783b */ /* 0x000f2e0000000200 */
[----:B------:R-:W-:Y:S01]  /*d7a0*/  HMMA.16816.F32.BF16 R32, R180, R186, R32 ;  /* 0x000000bab420723c */ /* 0x000fe20000041820 */
[----:B------:R-:W5:Y:S05]  /*d7b0*/  LDSM.16.M88.4 R180, [R204] ;  /* 0x00000000ccb4783b */ /* 0x000f6a0000000200 */
[----:B------:R-:W-:Y:S02]  /*d7c0*/  LDSM.16.M88.4 R184, [R214+0x4000] ;  /* 0x00400000d6b8783b */ /* 0x000fe40000000200 */
[-C--:B--2---:R-:W-:Y:S08]  /*d7d0*/  HMMA.16816.F32.BF16 R4, R176, R196.reuse, R4 ;  /* 0x000000c4b004723c */ /* 0x084ff00000041804 */
[C---:B---3--:R-:W-:Y:S08]  /*d7e0*/  HMMA.16816.F32.BF16 R8, R200.reuse, R196, R8 ;  /* 0x000000c4c808723c */ /* 0x048ff00000041808 */
[-C--:B------:R-:W-:Y:S08]  /*d7f0*/  HMMA.16816.F32.BF16 R12, R200, R198.reuse, R12 ;  /* 0x000000c6c80c723c */ /* 0x080ff0000004180c */
[C---:B------:R-:W-:Y:S01]  /*d800*/  HMMA.16816.F32.BF16 R16, R176.reuse, R198, R16 ;  /* 0x000000c6b010723c */ /* 0x040fe20000041810 */
[----:B------:R-:W2:Y:S07]  /*d810*/  LDSM.16.M88.4 R196, [R213+0x1000] ;  /* 0x00100000d5c4783b */ /* 0x000eae0000000200 */
[-C--:B------:R-:W-:Y:S08]  /*d820*/  HMMA.16816.F32.BF16 R20, R176, R164.reuse, R20 ;  /* 0x000000a4b014723c */ /* 0x080ff00000041814 */
        /* <DEDUP_REMOVED lines=10> */
[----:B------:R-:W1:Y:S07]  /*d8d0*/  LDSM.16.M88.4 R188, [R206+0x1000] ;  /* 0x00100000cebc783b */ /* 0x000e6e0000000200 */
[-C--:B-----5:R-:W-:Y:S08]  /*d8e0*/  HMMA.16816.F32.BF16 R20, R172, R180.reuse, R20 ;  /* 0x000000b4ac14723c */ /* 0x0a0ff00000041814 */
[C---:B------:R-:W-:Y:S08]  /*d8f0*/  HMMA.16816.F32.BF16 R24, R192.reuse, R180, R24 ;  /* 0x000000b4c018723c */ /* 0x040ff00000041818 */
[-C--:B------:R-:W-:Y:S01]  /*d900*/  HMMA.16816.F32.BF16 R28, R192, R182.reuse, R28 ;  /* 0x000000b6c01c723c */ /* 0x080fe2000004181c */
[----:B------:R-:W4:Y:S07]  /*d910*/  LDSM.16.M88.4 R192, [R212+0x6000] ;  /* 0x00600000d4c0783b */ /* 0x000f2e0000000200 */
[----:B------:R-:W-:Y:S01]  /*d920*/  HMMA.16816.F32.BF16 R32, R172, R182, R32 ;  /* 0x000000b6ac20723c */ /* 0x000fe20000041820 */
[----:B------:R-:W5:Y:S01]  /*d930*/  LDSM.16.M88.4 R172, [R206+0x1800] ;  /* 0x00180000ceac783b */ /* 0x000f620000000200 */
[----:B------:R-:W-:Y:S04]  /*d940*/  DEPBAR.LE SB0, 0x0 ;  /* 0x000080000000791a */ /* 0x000fe80000000000 */
[----:B------:R-:W-:Y:S02]  /*d950*/  BAR.SYNC.DEFER_BLOCKING 0x0 ;  /* 0x0000000000007b1d */ /* 0x000fe40000010000 */
[-C--:B--2---:R-:W-:Y:S08]  /*d960*/  HMMA.16816.F32.BF16 R4, R184, R196.reuse, R4 ;  /* 0x000000c4b804723c */ /* 0x084ff00000041804 */
[C---:B---3--:R-:W-:Y:S08]  /*d970*/  HMMA.16816.F32.BF16 R8, R200.reuse, R196, R8 ;  /* 0x000000c4c808723c */ /* 0x048ff00000041808 */
[-C--:B------:R-:W-:Y:S08]  /*d980*/  HMMA.16816.F32.BF16 R12, R200, R198.reuse, R12 ;  /* 0x000000c6c80c723c */ /* 0x080ff0000004180c */
[C---:B------:R-:W-:Y:S08]  /*d990*/  HMMA.16816.F32.BF16 R16, R184.reuse, R198, R16 ;  /* 0x000000c6b810723c */ /* 0x040ff00000041810 */
[-C--:B------:R-:W-:Y:S08]  /*d9a0*/  HMMA.16816.F32.BF16 R20, R184, R164.reuse, R20 ;  /* 0x000000a4b814723c */ /* 0x080ff00000041814 */
[C---:B------:R-:W-:Y:S08]  /*d9b0*/  HMMA.16816.F32.BF16 R24, R200.reuse, R164, R24 ;  /* 0x000000a4c818723c */ /* 0x040ff00000041818 */
[-C--:B------:R-:W-:Y:S08]  /*d9c0*/  HMMA.16816.F32.BF16 R28, R200, R166.reuse, R28 ;  /* 0x000000a6c81c723c */ /* 0x080ff0000004181c */
[----:B------:R-:W-:Y:S08]  /*d9d0*/  HMMA.16816.F32.BF16 R32, R184, R166, R32 ;  /* 0x000000a6b820723c */ /* 0x000ff00000041820 */
[-C--:B-1----:R-:W-:Y:S08]  /*d9e0*/  HMMA.16816.F32.BF16 R4, R176, R188.reuse, R4 ;  /* 0x000000bcb004723c */ /* 0x082ff00000041804 */
[C---:B----4-:R-:W-:Y:S08]  /*d9f0*/  HMMA.16816.F32.BF16 R8, R192.reuse, R188, R8 ;  /* 0x000000bcc008723c */ /* 0x050ff00000041808 */
[-C--:B------:R-:W-:Y:S08]  /*da00*/  HMMA.16816.F32.BF16 R12, R192, R190.reuse, R12 ;  /* 0x000000bec00c723c */ /* 0x080ff0000004180c */
[C---:B------:R-:W-:Y:S08]  /*da10*/  HMMA.16816.F32.BF16 R16, R176.reuse, R190, R16 ;  /* 0x000000beb010723c */ /* 0x040ff00000041810 */
[-C--:B-----5:R-:W-:Y:S08]  /*da20*/  HMMA.16816.F32.BF16 R20, R176, R172.reuse, R20 ;  /* 0x000000acb014723c */ /* 0x0a0ff00000041814 */
[C---:B------:R-:W-:Y:S08]  /*da30*/  HMMA.16816.F32.BF16 R24, R192.reuse, R172, R24 ;  /* 0x000000acc018723c */ /* 0x040ff00000041818 */
[-C--:B------:R-:W-:Y:S08]  /*da40*/  HMMA.16816.F32.BF16 R28, R192, R174.reuse, R28 ;  /* 0x000000aec01c723c */ /* 0x080ff0000004181c */
[----:B------:R-:W-:Y:S01]  /*da50*/  HMMA.16816.F32.BF16 R32, R176, R174, R32 ;  /* 0x000000aeb020723c */ /* 0x000fe20000041820 */
[----:B------:R-:W-:-:S07]  /*da60*/  @P0 BRA `(.L_x_861) ;  /* 0xfffff6f000000947 */ /* 0x000fce000383ffff */
.L_x_860:
        /* <DEDUP_REMOVED lines=24> */
[----:B------:R-:W-:Y:S01]  /*dbf0*/  SHFL.BFLY PT, R166, R175, 0x2, 0x1f ;  /* 0x0c401f00afa67f89 */ /* 0x000fe200000e0000 */
[----:B------:R-:W-:Y:S02]  /*dc00*/  FMNMX.FTZ R172, R35, R164, !PT ;  /* 0x000000a423ac7209 */ /* 0x000fe40007810000 */
[----:B------:R-:W-:Y:S02]  /*dc10*/  FMNMX.FTZ R164, R28, R165, !PT ;  /* 0x000000a51ca47209 */ /* 0x000fe40007810000 */
[--C-:B------:R-:W-:Y:S02]  /*dc20*/  LOP3.LUT R176, R241, UR14, R244.reuse, 0x96, !PT ;  /* 0x0000000ef1b07c12 */ /* 0x100fe4000f8e96f4 */
[----:B------:R-:W-:Y:S01]  /*dc30*/  FMNMX.FTZ R173, R29, R164, !PT ;  /* 0x000000a41dad7209 */ /* 0x000fe20007810000 */
[----:B------:R-:W-:Y:S01]  /*dc40*/  SHFL.BFLY PT, R165, R172, 0x2, 0x1f ;  /* 0x0c401f00aca57f89 */ /* 0x000fe200000e0000 */
[----:B------:R-:W-:Y:S01]  /*dc50*/  LOP3.LUT R174, R237, UR14, R244, 0x96, !PT ;  /* 0x0000000eedae7c12 */ /* 0x000fe2000f8e96f4 */
[----:B------:R-:W-:Y:S06]  /*dc60*/  IMAD.WIDE.U32 R176, R176, -0x326172a9, RZ ;  /* 0xcd9e8d57b0b07825 */ /* 0x000fec00078e00ff */
[----:B------:R-:W1:Y:S02]  /*dc70*/  SHFL.BFLY PT, R164, R173, 0x2, 0x1f ;  /* 0x0c401f00ada47f89 */ /* 0x000e6400000e0000 */
[----:B-1----:R-:W-:Y:S02]  /*dc80*/  FMNMX.FTZ R168, R173, R164, !PT ;  /* 0x000000a4ada87209 */ /* 0x002fe40007810000 */
[----:B------:R-:W-:Y:S01]  /*dc90*/  FMNMX.FTZ R170, R175, R166, !PT ;  /* 0x000000a6afaa7209 */ /* 0x000fe20007810000 */
[----:B------:R-:W-:Y:S01]  /*dca0*/  IMAD.WIDE.U32 R174, R174, -0x326172a9, RZ ;  /* 0xcd9e8d57aeae7825 */ /* 0x000fe200078e00ff */
[----:B------:R-:W-:Y:S02]  /*dcb0*/  FMNMX.FTZ R171, R172, R165, !PT ;  /* 0x000000a5acab7209 */ /* 0x000fe40007810000 */
[----:B------:R-:W1:Y:S08]  /*dcc0*/  SHFL.BFLY PT, R165, R168, 0x1, 0x1f ;  /* 0x0c201f00a8a57f89 */ /* 0x000e7000000e0000 */
[----:B------:R-:W2:Y:S08]  /*dcd0*/  SHFL.BFLY PT, R167, R170, 0x1, 0x1f ;  /* 0x0c201f00aaa77f89 */ /* 0x000eb000000e0000 */
[----:B------:R-:W3:Y:S01]  /*dce0*/  SHFL.BFLY PT, R166, R171, 0x1, 0x1f ;  /* 0x0c201f00aba67f89 */ /* 0x000ee200000e0000 */
[----:B-1----:R-:W-:Y:S05]  /*dcf0*/  FMNMX.FTZ R165, R168, R165, !PT ;  /* 0x000000a5a8a57209 */ /* 0x002fea0007810000 */
[C---:B------:R-:W-:Y:S02]  /*dd00*/  FADD.FTZ R0, -R165.reuse, R0 ;  /* 0x00000000a5007221 */ /* 0x040fe40000010100 */
[----:B------:R-:W-:Y:S01]  /*dd10*/  FMUL.FTZ R180, R165, c[0x0][0x23c] ;  /* 0x00008f00a5b47a20 */ /* 0x000fe20000410000 */
[----:B--2---:R-:W-:Y:S02]  /*dd20*/  FMNMX.FTZ R167, R170, R167, !PT ;  /* 0x000000a7aaa77209 */ /* 0x004fe40007810000 */
[----:B------:R-:W-:Y:S02]  /*dd30*/  FMNMX.FTZ R170, R10, R169, !PT ;  /* 0x000000a90aaa7209 */ /* 0x000fe40007810000 */
[C---:B------:R-:W-:Y:S01]  /*dd40*/  FSETP.NEU.FTZ.AND P1, PT, R167.reuse, -INF , PT ;  /* 0xff800000a700780b */ /* 0x040fe20003f3d000 */
[C---:B------:R-:W-:Y:S02]  /*dd50*/  FADD.FTZ R2, -R167.reuse, R2 ;  /* 0x00000002a7027221 */ /* 0x040fe40000010100 */
[----:B------:R-:W-:Y:S01]  /*dd60*/  FMUL.FTZ R181, R167, c[0x0][0x23c] ;  /* 0x00008f00a7b57a20 */ /* 0x000fe20000410000 */
[----:B---3--:R-:W-:Y:S01]  /*dd70*/  FMNMX.FTZ R166, R171, R166, !PT ;  /* 0x000000a6aba67209 */ /* 0x008fe20007810000 */
[----:B------:R-:W-:Y:S01]  /*dd80*/  FMUL.FTZ R164, R2, c[0x0][0x23c] ;  /* 0x00008f0002a47a20 */ /* 0x000fe20000410000 */
[----:B------:R-:W-:Y:S02]  /*dd90*/  FMNMX.FTZ R171, R11, R170, !PT ;  /* 0x000000aa0bab7209 */ /* 0x000fe40007810000 */
[----:B------:R-:W-:Y:S01]  /*dda0*/  FSEL R181, R181, RZ, P1 ;  /* 0x000000ffb5b57208 */ /* 0x000fe20000800000 */
[----:B------:R-:W-:Y:S01]  /*ddb0*/  FADD.FTZ R2, -R166, R3 ;  /* 0x00000003a6027221 */ /* 0x000fe20000010100 */
[----:B------:R-:W-:Y:S01]  /*ddc0*/  FMNMX.FTZ R168, R14, R171, !PT ;  /* 0x000000ab0ea87209 */ /* 0x000fe20007810000 */
[C---:B------:R-:W-:Y:S01]  /*ddd0*/  FMUL.FTZ R182, R166.reuse, c[0x0][0x23c] ;  /* 0x00008f00a6b67a20 */ /* 0x040fe20000410000 */
[----:B------:R-:W-:Y:S01]  /*dde0*/  FSETP.NEU.FTZ.AND P1, PT, R166, -INF , PT ;  /* 0xff800000a600780b */ /* 0x000fe20003f3d000 */
[----:B------:R-:W-:Y:S01]  /*ddf0*/  FMUL.FTZ R3, R2, c[0x0][0x23c] ;  /* 0x00008f0002037a20 */ /* 0x000fe20000410000 */
[----:B------:R-:W-:Y:S01]  /*de00*/  FMNMX.FTZ R171, R15, R168, !PT ;  /* 0x000000a80fab7209 */ /* 0x000fe20007810000 */
[----:B------:R-:W-:Y:S01]  /*de10*/  FMUL.FTZ R2, R0, c[0x0][0x23c] ;  /* 0x00008f0000027a20 */ /* 0x000fe20000410000 */
[----:B------:R-:W-:Y:S01]  /*de20*/  FSEL R182, R182, RZ, P1 ;  /* 0x000000ffb6b67208 */ /* 0x000fe20000800000 */
[--C-:B------:R-:W-:Y:S01]  /*de30*/  FFMA.FTZ R192, R16, c[0x0][0x23c], -R181.reuse ;  /* 0x00008f0010c07a23 */ /* 0x100fe200000108b5 */
[----:B------:R-:W-:Y:S01]  /*de40*/  FMNMX.FTZ R0, R26, R171, !PT ;  /* 0x000000ab1a007209 */ /* 0x000fe20007810000 */
[----:B------:R-:W-:Y:S01]  /*de50*/  FFMA.FTZ R193, R17, c[0x0][0x23c], -R181 ;  /* 0x00008f0011c17a23 */ /* 0x000fe200000108b5 */
[----:B------:R-:W-:Y:S01]  /*de60*/  FSETP.NEU.FTZ.AND P1, PT, R165, -INF , PT ;  /* 0xff800000a500780b */ /* 0x000fe20003f3d000 */
[--C-:B------:R-:W-:Y:S01]  /*de70*/  FFMA.FTZ R194, R18, c[0x0][0x23c], -R182.reuse ;  /* 0x00008f0012c27a23 */ /* 0x100fe200000108b6 */
[----:B------:R-:W-:Y:S01]  /*de80*/  FMNMX.FTZ R173, R27, R0, !PT ;  /* 0x000000001bad7209 */ /* 0x000fe20007810000 */
[--C-:B------:R-:W-:Y:S01]  /*de90*/  FFMA.FTZ R195, R19, c[0x0][0x23c], -R182.reuse ;  /* 0x00008f0013c37a23 */ /* 0x100fe200000108b6 */
[----:B------:R-:W-:Y:S01]  /*dea0*/  FSEL R180, R180, RZ, P1 ;  /* 0x000000ffb4b47208 */ /* 0x000fe20000800000 */
[--C-:B------:R-:W-:Y:S01]  /*deb0*/  FFMA.FTZ R198, R6, c[0x0][0x23c], -R182.reuse ;  /* 0x00008f0006c67a23 */ /* 0x100fe200000108b6 */
[----:B------:R-:W-:Y:S01]  /*dec0*/  FMNMX.FTZ R0, R30, R173, !PT ;  /* 0x000000ad1e007209 */ /* 0x000fe20007810000 */
[----:B------:R-:W-:Y:S01]  /*ded0*/  FFMA.FTZ R199, R7, c[0x0][0x23c], -R182 ;  /* 0x00008f0007c77a23 */ /* 0x000fe200000108b6 */
[----:B------:R-:W-:Y:S01]  /*dee0*/  MOV R173, UR27 ;  /* 0x0000001b00ad7c02 */ /* 0x000fe20008000f00 */
[--C-:B------:R-:W-:Y:S01]  /*def0*/  FFMA.FTZ R200, R8, c[0x0][0x23c], -R180.reuse ;  /* 0x00008f0008c87a23 */ /* 0x100fe200000108b4 */
[----:B------:R-:W-:Y:S01]  /*df00*/  FMNMX.FTZ R171, R31, R0, !PT ;  /* 0x000000001fab7209 */ /* 0x000fe20007810000 */
[--C-:B------:R-:W-:Y:S01]  /*df10*/  FFMA.FTZ R201, R9, c[0x0][0x23c], -R180.reuse ;  /* 0x00008f0009c97a23 */ /* 0x100fe200000108b4 */
[----:B------:R-:W-:Y:S01]  /*df20*/  LOP3.LUT R18, R245, UR25, R173, 0x96, !PT ;  /* 0x00000019f5127c12 */ /* 0x000fe2000f8e96ad */
[--C-:B------:R-:W-:Y:S01]  /*df30*/  FFMA.FTZ R196, R4, c[0x0][0x23c], -R181.reuse ;  /* 0x00008f0004c47a23 */ /* 0x100fe200000108b5 */
[----:B------:R-:W-:Y:S01]  /*df40*/  MUFU.EX2 R192, R192 ;  /* 0x000000c000c07308 */ /* 0x000fe20000000800 */
[----:B------:R-:W1:Y:S01]  /*df50*/  SHFL.BFLY PT, R0, R171, 0x2, 0x1f ;  /* 0x0c401f00ab007f89 */ /* 0x000e6200000e0000 */
[--C-:B------:R-:W-:Y:S01]  /*df60*/  FFMA.FTZ R197, R5, c[0x0][0x23c], -R181.reuse ;  /* 0x00008f0005c57a23 */ /* 0x100fe200000108b5 */
[----:B------:R-:W-:Y:S01]  /*df70*/  UIADD3 UR25, UR25, -0x1, URZ ;  /* 0xffffffff19197890 */ /* 0x000fe2000fffe03f */
[----:B------:R-:W-:Y:S04]  /*df80*/  IMAD.WIDE.U32 R190, R18, -0x326172a9, RZ ;  /* 0xcd9e8d5712be7825 */ /* 0x000fe800078e00ff */
[----:B------:R-:W-:Y:S01]  /*df90*/  FFMA.FTZ R246, R12, c[0x0][0x23c], -R180 ;  /* 0x00008f000cf67a23 */ /* 0x000fe200000108b4 */
[--C-:B------:R-:W-:Y:S01]  /*dfa0*/  LOP3.LUT R170, R177, UR13, R190.reuse, 0x96, !PT ;  /* 0x0000000db1aa7c12 */ /* 0x100fe2000f8e96be */
[----:B------:R-:W2:Y:S01]  /*dfb0*/  MUFU.EX2 R193, R193 ;  /* 0x000000c100c17308 */ /* 0x000ea20000000800 */
[----:B------:R-:W-:Y:S01]  /*dfc0*/  LOP3.LUT R190, R175, UR13, R190, 0x96, !PT ;  /* 0x0000000dafbe7c12 */ /* 0x000fe2000f8e96be */
[----:B------:R-:W-:Y:S01]  /*dfd0*/  FFMA.FTZ R247, R13, c[0x0][0x23c], -R180 ;  /* 0x00008f000df77a23 */ /* 0x000fe200000108b4 */
[----:B------:R-:W-:Y:S01]  /*dfe0*/  LOP3.LUT R168, R191, UR15, R242, 0x96, !PT ;  /* 0x0000000fbfa87c12 */ /* 0x000fe2000f8e96f2 */
[--C-:B------:R-:W-:Y:S02]  /*dff0*/  FFMA.FTZ R28, R28, c[0x0][0x23c], -R180.reuse ;  /* 0x00008f001c1c7a23 */ /* 0x100fe400000108b4 */
[----:B------:R-:W-:Y:S02]  /*e000*/  FFMA.FTZ R29, R29, c[0x0][0x23c], -R180 ;  /* 0x00008f001d1d7a23 */ /* 0x000fe400000108b4 */
[----:B------:R-:W-:Y:S02]  /*e010*/  IMAD.WIDE.U32 R178, R168, -0x2daee0ad, RZ ;  /* 0xd2511f53a8b27825 */ /* 0x000fe400078e00ff */
[----:B------:R-:W-:Y:S02]  /*e020*/  MUFU.EX2 R194, R194 ;  /* 0x000000c200c27308 */ /* 0x000fe40000000800 */
[----:B------:R-:W-:Y:S01]  /*e030*/  FFMA.FTZ R252, R34, c[0x0][0x23c], -R182 ;  /* 0x00008f0022fc7a23 */ /* 0x000fe200000108b6 */
[----:B------:R-:W-:Y:S01]  /*e040*/  LOP3.LUT R172, R179, UR12, R240, 0x96, !PT ;  /* 0x0000000cb3ac7c12 */ /* 0x000fe2000f8e96f0 */
[----:B------:R-:W-:Y:S01]  /*e050*/  FFMA.FTZ R250, R32, c[0x0][0x23c], -R181 ;  /* 0x00008f0020fa7a23 */ /* 0x000fe200000108b5 */
[----:B-1----:R-:W-:Y:S01]  /*e060*/  FMNMX.FTZ R19, R171, R0, !PT ;  /* 0x00000000ab137209 */ /* 0x002fe20007810000 */
[----:B------:R-:W-:Y:S01]  /*e070*/  IMAD.WIDE.U32 R170, R170, -0x2daee0ad, RZ ;  /* 0xd2511f53aaaa7825 */ /* 0x000fe200078e00ff */
[----:B------:R-:W-:Y:S03]  /*e080*/  LOP3.LUT R0, R191, UR15, R238, 0x96, !PT ;  /* 0x0000000fbf007c12 */ /* 0x000fe6000f8e96ee */
[----:B------:R-:W1:Y:S01]  /*e090*/  SHFL.BFLY PT, R18, R19, 0x1, 0x1f ;  /* 0x0c201f0013127f89 */ /* 0x000e6200000e0000 */
[----:B------:R-:W-:Y:S01]  /*e0a0*/  IMAD.WIDE.U32 R190, R190, -0x2daee0ad, RZ ;  /* 0xd2511f53bebe7825 */ /* 0x000fe200078e00ff */
[----:B------:R-:W-:Y:S01]  /*e0b0*/  LOP3.LUT R168, R171, UR10, R178, 0x96, !PT ;  /* 0x0000000aaba87c12 */ /* 0x000fe2000f8e96b2 */
[----:B------:R-:W3:Y:S02]  /*e0c0*/  MUFU.EX2 R195, R195 ;  /* 0x000000c300c37308 */ /* 0x000ee40000000800 */
[----:B------:R-:W-:Y:S04]  /*e0d0*/  IMAD.WIDE.U32 R186, R0, -0x2daee0ad, RZ ;  /* 0xd2511f5300ba7825 */ /* 0x000fe800078e00ff */
[----:B------:R-:W-:Y:S01]  /*e0e0*/  IMAD.WIDE.U32 R6, R168, -0x326172a9, RZ ;  /* 0xcd9e8d57a8067825 */ /* 0x000fe200078e00ff */
[----:B------:R-:W-:Y:S02]  /*e0f0*/  LOP3.LUT R0, R187, UR12, R236, 0x96, !PT ;  /* 0x0000000cbb007c12 */ /* 0x000fe4000f8e96ec */
[----:B------:R-:W-:Y:S01]  /*e100*/  LOP3.LUT R186, R191, UR10, R186, 0x96, !PT ;  /* 0x0000000abfba7c12 */ /* 0x000fe2000f8e96ba */
[----:B------:R-:W-:Y:S01]  /*e110*/  IMAD.WIDE.U32 R172, R172, -0x326172a9, RZ ;  /* 0xcd9e8d57acac7825 */ /* 0x000fe200078e00ff */
[----:B------:R-:W-:Y:S03]  /*e120*/  MUFU.EX2 R196, R196 ;  /* 0x000000c400c47308 */ /* 0x000fe60000000800 */
[----:B------:R-:W-:Y:S01]  /*e130*/  IMAD.WIDE.U32 R186, R186, -0x326172a9, RZ ;  /* 0xcd9e8d57baba7825 */ /* 0x000fe200078e00ff */
[----:B------:R-:W-:Y:S02]  /*e140*/  LOP3.LUT R188, R7, UR9, R172, 0x96, !PT ;  /* 0x0000000907bc7c12 */ /* 0x000fe4000f8e96ac */
[----:B------:R-:W-:Y:S01]  /*e150*/  LOP3.LUT R8, R173, UR11, R176, 0x96, !PT ;  /* 0x0000000bad087c12 */ /* 0x000fe2000f8e96b0 */
[----:B------:R-:W-:Y:S01]  /*e160*/  IMAD.WIDE.U32 R184, R0, -0x326172a9, RZ ;  /* 0xcd9e8d5700b87825 */ /* 0x000fe200078e00ff */
[----:B-1----:R-:W-:Y:S03]  /*e170*/  FMNMX.FTZ R18, R19, R18, !PT ;  /* 0x0000001213127209 */ /* 0x002fe60007810000 */
[----:B------:R-:W-:Y:S01]  /*e180*/  IMAD.WIDE.U32 R188, R188, -0x2daee0ad, RZ ;  /* 0xd2511f53bcbc7825 */ /* 0x000fe200078e00ff */
[----:B------:R-:W-:Y:S01]  /*e190*/  LOP3.LUT R184, R187, UR9, R184, 0x96, !PT ;  /* 0x00000009bbb87c12 */ /* 0x000fe2000f8e96b8 */
[----:B------:R-:W1:Y:S01]  /*e1a0*/  MUFU.EX2 R197, R197 ;  /* 0x000000c500c57308 */ /* 0x000e620000000800 */
[----:B------:R-:W-:Y:S01]  /*e1b0*/  LOP3.LUT R0, R185, UR11, R174, 0x96, !PT ;  /* 0x0000000bb9007c12 */ /* 0x000fe2000f8e96ae */
[C---:B------:R-:W-:Y:S01]  /*e1c0*/  FMUL.FTZ R19, R18.reuse, c[0x0][0x23c] ;  /* 0x00008f0012137a20 */ /* 0x040fe20000410000 */
[----:B------:R-:W-:Y:S01]  /*e1d0*/  FSETP.NEU.FTZ.AND P1, PT, R18, -INF , PT ;  /* 0xff8000001200780b */ /* 0x000fe20003f3d000 */
[----:B------:R-:W-:Y:S03]  /*e1e0*/  IMAD.WIDE.U32 R184, R184, -0x2daee0ad, RZ ;  /* 0xd2511f53b8b87825 */ /* 0x000fe600078e00ff */
[----:B------:R-:W-:Y:S01]  /*e1f0*/  FSEL R19, R19, RZ, P1 ;  /* 0x000000ff13137208 */ /* 0x000fe20000800000 */
[----:B------:R-:W-:Y:S02]  /*e200*/  IMAD.WIDE.U32 R172, R0, -0x2daee0ad, RZ ;  /* 0xd2511f5300ac7825 */ /* 0x000fe400078e00ff */
[----:B------:R-:W-:Y:S02]  /*e210*/  MUFU.EX2 R198, R198 ;  /* 0x000000c600c67308 */ /* 0x000fe40000000800 */
[----:B------:R-:W-:Y:S01]  /*e220*/  IMAD.WIDE.U32 R8, R8, -0x2daee0ad, RZ ;  /* 0xd2511f5308087825 */ /* 0x000fe200078e00ff */
[----:B------:R-:W-:Y:S02]  /*e230*/  LOP3.LUT R172, R185, UR6, R172, 0x96, !PT ;  /* 0x00000006b9ac7c12 */ /* 0x000fe4000f8e96ac */
[----:B------:R-:W-:Y:S01]  /*e240*/  LOP3.LUT R190, R173, UR8, R190, 0x96, !PT ;  /* 0x00000008adbe7c12 */ /* 0x000fe2000f8e96be */
[----:B------:R-:W-:Y:S01]  /*e250*/  FFMA.FTZ R203, R11, c[0x0][0x23c], -R19 ;  /* 0x00008f000bcb7a23 */ /* 0x000fe20000010813 */
[----:B------:R-:W-:Y:S01]  /*e260*/  LOP3.LUT R8, R189, UR6, R8, 0x96, !PT ;  /* 0x00000006bd087c12 */ /* 0x000fe2000f8e9608 */
[----:B------:R-:W-:Y:S01]  /*e270*/  IMAD.WIDE.U32 R172, R172, -0x326172a9, RZ ;  /* 0xcd9e8d57acac7825 */ /* 0x000fe200078e00ff */
[----:B------:R-:W-:Y:S01]  /*e280*/  LOP3.LUT R0, R9, UR8, R170, 0x96, !PT ;  /* 0x0000000809007c12 */ /* 0x000fe2000f8e96aa */
[----:B------:R-:W-:Y:S02]  /*e290*/  MUFU.EX2 R199, R199 ;  /* 0x000000c700c77308 */ /* 0x000fe40000000800 */
[----:B------:R-:W-:Y:S01]  /*e2a0*/  IMAD.WIDE.U32 R190, R190, -0x326172a9, RZ ;  /* 0xcd9e8d57bebe7825 */ /* 0x000fe200078e00ff */
[----:B------:R-:W-:Y:S02]  /*e2b0*/  LOP3.LUT R11, R172, 0xffff, RZ, 0xc0, !PT ;  /* 0x0000ffffac0b7812 */ /* 0x000fe400078ec0ff */
[--C-:B------:R-:W-:Y:S01]  /*e2c0*/  SHF.R.U32.HI R12, RZ, 0x10, R172.reuse ;  /* 0x00000010ff0c7819 */ /* 0x100fe200000116ac */
[----:B------:R-:W-:Y:S01]  /*e2d0*/  IMAD.WIDE.U32 R174, R8, -0x326172a9, RZ ;  /* 0xcd9e8d5708ae7825 */ /* 0x000fe200078e00ff */
[----:B------:R-:W-:Y:S02]  /*e2e0*/  SHF.R.U32.HI R11, RZ, 0x8, R11 ;  /* 0x00000008ff0b7819 */ /* 0x000fe4000001160b */
[----:B------:R-:W-:Y:S01]  /*e2f0*/  SHF.R.U32.HI R179, RZ, 0x18, R172 ;  /* 0x00000018ffb37819 */ /* 0x000fe200000116ac */
[----:B------:R-:W-:Y:S01]  /*e300*/  IMAD.WIDE.U32 R16, R0, -0x326172a9, RZ ;  /* 0xcd9e8d5700107825 */ /* 0x000fe200078e00ff */
[----:B------:R-:W-:Y:S01]  /*e310*/  LOP3.LUT R0, R172, 0xff, RZ, 0xc0, !PT ;  /* 0x000000ffac007812 */ /* 0x000fe200078ec0ff */
[----:B------:R-:W-:Y:S01]  /*e320*/  MUFU.EX2 R200, R200 ;  /* 0x000000c800c87308 */ /* 0x000fe20000000800 */
[----:B------:R-:W-:Y:S01]  /*e330*/  LOP3.LUT R168, R174, 0xffff, RZ, 0xc0, !PT ;  /* 0x0000ffffaea87812 */ /* 0x000fe200078ec0ff */
[--C-:B------:R-:W-:Y:S01]  /*e340*/  FFMA.FTZ R202, R10, c[0x0][0x23c], -R19.reuse ;  /* 0x00008f000aca7a23 */ /* 0x100fe20000010813 */
[----:B------:R-:W-:Y:S01]  /*e350*/  LOP3.LUT R10, R173, UR17, R190, 0x96, !PT ;  /* 0x00000011ad0a7c12 */ /* 0x000fe2000f8e96be */
[--C-:B------:R-:W-:Y:S01]  /*e360*/  FFMA.FTZ R248, R14, c[0x0][0x23c], -R19.reuse ;  /* 0x00008f000ef87a23 */ /* 0x100fe20000010813 */
[--C-:B------:R-:W-:Y:S01]  /*e370*/  SHF.R.U32.HI R8, RZ, 0x10, R174.reuse ;  /* 0x00000010ff087819 */ /* 0x100fe200000116ae */
[----:B------:R-:W-:Y:S01]  /*e380*/  FFMA.FTZ R249, R15, c[0x0][0x23c], -R19 ;  /* 0x00008f000ff97a23 */ /* 0x000fe20000010813 */
[----:B------:R-:W-:Y:S01]  /*e390*/  LOP3.LUT R9, R174, 0xff, RZ, 0xc0, !PT ;  /* 0x000000ffae097812 */ /* 0x000fe200078ec0ff */
[----:B------:R-:W-:Y:S01]  /*e3a0*/  FFMA.FTZ R251, R33, c[0x0][0x23c], -R181 ;  /* 0x00008f0021fb7a23 */ /* 0x000fe200000108b5 */
[----:B------:R-:W-:Y:S01]  /*e3b0*/  SHF.R.U32.HI R171, RZ, 0x18, R174 ;  /* 0x00000018ffab7819 */ /* 0x000fe200000116ae */
[----:B------:R-:W-:Y:S01]  /*e3c0*/  MUFU.EX2 R201, R201 ;  /* 0x000000c900c97308 */ /* 0x000fe20000000800 */
[----:B------:R-:W-:Y:S02]  /*e3d0*/  LOP3.LUT R177, R175, UR17, R16, 0x96, !PT ;  /* 0x00000011afb17c12 */ /* 0x000fe4000f8e9610 */
[----:B------:R-:W-:Y:S01]  /*e3e0*/  PRMT R13, R0, 0x5410, R11 ;  /* 0x00005410000d7816 */ /* 0x000fe2000000000b */
[----:B------:R-:W4:Y:S01]  /*e3f0*/  LDSM.16.MT88.4 R172, [R211+0xa000] ;  /* 0x00a00000d3ac783b */ /* 0x000f220000004200 */
[C---:B------:R-:W-:Y:S02]  /*e400*/  LOP3.LUT R0, R10.reuse, 0xffff, RZ, 0xc0, !PT ;  /* 0x0000ffff0a007812 */ /* 0x040fe400078ec0ff */
[----:B------:R-:W-:Y:S01]  /*e410*/  LOP3.LUT R11, R10, 0xff, RZ, 0xc0, !PT ;  /* 0x000000ff0a0b7812 */ /* 0x000fe200078ec0ff */
[--C-:B------:R-:W-:Y:S01]  /*e420*/  HSET2.LE.AND R178, R13, R234.reuse, PT ;  /* 0x000000ea0db27233 */ /* 0x100fe20003803000 */
[----:B------:R-:W-:Y:S01]  /*e430*/  SHF.R.U32.HI R0, RZ, 0x8, R0 ;  /* 0x00000008ff007819 */ /* 0x000fe20000011600 */
[----:B------:R-:W-:Y:S01]  /*e440*/  MUFU.EX2 R202, R202 ;  /* 0x000000ca00ca7308 */ /* 0x000fe20000000800 */
[----:B------:R-:W-:Y:S02]  /*e450*/  SHF.R.U32.HI R168, RZ, 0x8, R168 ;  /* 0x00000008ffa87819 */ /* 0x000fe400000116a8 */
[----:B------:R-:W-:Y:S01]  /*e460*/  PRMT R11, R11, 0x5410, R0 ;  /* 0x000054100b0b7816 */ /* 0x000fe20000000000 */
[----:B------:R-:W-:Y:S01]  /*e470*/  FADD.FTZ R0, -R18, R169 ;  /* 0x000000a912007221 */ /* 0x000fe20000010100 */
[----:B------:R-:W-:Y:S02]  /*e480*/  LOP3.LUT R8, R8, 0xff, RZ, 0xc0, !PT ;  /* 0x000000ff08087812 */ /* 0x000fe400078ec0ff */
[----:B------:R-:W-:Y:S01]  /*e490*/  PRMT R9, R9, 0x5410, R168 ;  /* 0x0000541009097816 */ /* 0x000fe200000000a8 */
[----:B------:R-:W-:Y:S01]  /*e4a0*/  FMUL.FTZ R0, R0, c[0x0][0x23c] ;  /* 0x00008f0000007a20 */ /* 0x000fe20000410000 */
[----:B------:R-:W-:Y:S01]  /*e4b0*/  PRMT R171, R8, 0x5410, R171 ;  /* 0x0000541008ab7816 */ /* 0x000fe200000000ab */
[----:B------:R-:W-:Y:S01]  /*e4c0*/  MUFU.EX2 R203, R203 ;  /* 0x000000cb00cb7308 */ /* 0x000fe20000000800 */
[C---:B------:R-:W-:Y:S01]  /*e4d0*/  LOP3.LUT R168, R177.reuse, 0xffff, RZ, 0xc0, !PT ;  /* 0x0000ffffb1a87812 */ /* 0x040fe200078ec0ff */
[--C-:B------:R-:W-:Y:S01]  /*e4e0*/  HSET2.LE.AND R170, R9, R234.reuse, PT ;  /* 0x000000ea09aa7233 */ /* 0x100fe20003803000 */
[--C-:B------:R-:W-:Y:S01]  /*e4f0*/  SHF.R.U32.HI R8, RZ, 0x10, R177.reuse ;  /* 0x00000010ff087819 */ /* 0x100fe200000116b1 */
[--C-:B------:R-:W-:Y:S01]  /*e500*/  HSET2.LE.AND R171, R171, R234.reuse, PT ;  /* 0x000000eaabab7233 */ /* 0x100fe20003803000 */
[----:B------:R-:W-:Y:S01]  /*e510*/  SHF.R.U32.HI R15, RZ, 0x10, R10 ;  /* 0x00000010ff0f7819 */ /* 0x000fe2000001160a */
[--C-:B------:R-:W-:Y:S01]  /*e520*/  HSET2.LE.AND R176, R11, R234.reuse, PT ;  /* 0x000000ea0bb07233 */ /* 0x100fe20003803000 */
[----:B------:R-:W-:Y:S02]  /*e530*/  SHF.R.U32.HI R14, RZ, 0x8, R168 ;  /* 0x00000008ff0e7819 */ /* 0x000fe400000116a8 */
[----:B------:R-:W-:Y:S01]  /*e540*/  LOP3.LUT R183, R177, 0xff, RZ, 0xc0, !PT ;  /* 0x000000ffb1b77812 */ /* 0x000fe200078ec0ff */
[----:B------:R-:W1:Y:S01]  /*e550*/  MUFU.EX2 R164, R164 ;  /* 0x000000a400a47308 */ /* 0x000e620000000800 */
[----:B------:R-:W-:Y:S02]  /*e560*/  LOP3.LUT R8, R8, 0xff, RZ, 0xc0, !PT ;  /* 0x000000ff08087812 */ /* 0x000fe400078ec0ff */
[----:B------:R-:W-:Y:S02]  /*e570*/  SHF.R.U32.HI R10, RZ, 0x18, R10 ;  /* 0x00000018ff0a7819 */ /* 0x000fe4000001160a */
[----:B------:R-:W-:Y:S02]  /*e580*/  LOP3.LUT R15, R15, 0xff, RZ, 0xc0, !PT ;  /* 0x000000ff0f0f7812 */ /* 0x000fe400078ec0ff */
[----:B------:R-:W-:Y:S02]  /*e590*/  SHF.R.U32.HI R177, RZ, 0x18, R177 ;  /* 0x00000018ffb17819 */ /* 0x000fe400000116b1 */
[----:B------:R-:W-:Y:S01]  /*e5a0*/  PRMT R183, R183, 0x5410, R14 ;  /* 0x00005410b7b77816 */ /* 0x000fe2000000000e */
[----:B------:R-:W4:Y:S01]  /*e5b0*/  MUFU.EX2 R3, R3 ;  /* 0x0000000300037308 */ /* 0x000f220000000800 */
[----:B------:R-:W-:Y:S02]  /*e5c0*/  PRMT R15, R15, 0x5410, R10 ;  /* 0x000054100f0f7816 */ /* 0x000fe4000000000a */
[----:B------:R-:W-:Y:S01]  /*e5d0*/  PRMT R177, R8, 0x5410, R177 ;  /* 0x0000541008b17816 */ /* 0x000fe200000000b1 */
[--C-:B------:R-:W-:Y:S01]  /*e5e0*/  HSET2.LE.AND R168, R183, R234.reuse, PT ;  /* 0x000000eab7a87233 */ /* 0x100fe20003803000 */
[----:B--2---:R-:W-:Y:S02]  /*e5f0*/  F2FP.BF16.PACK_AB R9, R193, R192 ;  /* 0x000000c0c109723e */ /* 0x004fe400000010ff */
[----:B---3--:R-:W-:Y:S01]  /*e600*/  F2FP.BF16.PACK_AB R8, R195, R194 ;  /* 0x000000c2c308723e */ /* 0x008fe200000010ff */
[--C-:B------:R-:W-:Y:S01]  /*e610*/  HSET2.LE.AND R169, R177, R234.reuse, PT ;  /* 0x000000eab1a97233 */ /* 0x100fe20003803000 */
[----:B------:R-:W-:Y:S01]  /*e620*/  LOP3.LUT R170, R170, R9, RZ, 0xc0, !PT ;  /* 0x00000009aaaa7212 */ /* 0x000fe200078ec0ff */
[----:B------:R-:W-:Y:S01]  /*e630*/  MUFU.EX2 R246, R246 ;  /* 0x000000f600f67308 */ /* 0x000fe20000000800 */
[--C-:B------:R-:W-:Y:S01]  /*e640*/  HSET2.LE.AND R177, R15, R234.reuse, PT ;  /* 0x000000ea0fb17233 */ /* 0x100fe20003803000 */
[----:B------:R-:W-:Y:S02]  /*e650*/  LOP3.LUT R171, R171, R8, RZ, 0xc0, !PT ;  /* 0x00000008abab7212 */ /* 0x000fe400078ec0ff */
[----:B-1----:R-:W-:Y:S01]  /*e660*/  F2FP.BF16.PACK_AB R11, R197, R196 ;  /* 0x000000c4c50b723e */ /* 0x002fe200000010ff */
[C---:B------:R-:W-:Y:S01]  /*e670*/  FMUL.FTZ R40, R164.reuse, R40 ;  /* 0x00000028a4287220 */ /* 0x040fe20000410000 */
[----:B------:R-:W-:Y:S01]  /*e680*/  F2FP.BF16.PACK_AB R10, R199, R198 ;  /* 0x000000c6c70a723e */ /* 0x000fe200000010ff */
[C---:B------:R-:W-:Y:S01]  /*e690*/  FMUL.FTZ R41, R164.reuse, R41 ;  /* 0x00000029a4297220 */ /* 0x040fe20000410000 */
[----:B------:R-:W-:Y:S01]  /*e6a0*/  F2FP.BF16.PACK_AB R9, R201, R200 ;  /* 0x000000c8c909723e */ /* 0x000fe200000010ff */
[C---:B------:R-:W-:Y:S01]  /*e6b0*/  FMUL.FTZ R44, R164.reuse, R44 ;  /* 0x0000002ca42c7220 */ /* 0x040fe20000410000 */
[----:B------:R-:W1:Y:S01]  /*e6c0*/  MUFU.EX2 R247, R247 ;  /* 0x000000f700f77308 */ /* 0x000e620000000800 */
[----:B------:R-:W-:Y:S01]  /*e6d0*/  F2FP.BF16.PACK_AB R8, R203, R202 ;  /* 0x000000cacb08723e */ /* 0x000fe200000010ff */
[----:B------:R-:W-:Y:S01]  /*e6e0*/  FMUL.FTZ R45, R164, R45 ;  /* 0x0000002da42d7220 */ /* 0x000fe20000410000 */
[----:B------:R-:W-:Y:S01]  /*e6f0*/  LOP3.LUT R12, R12, 0xff, RZ, 0xc0, !PT ;  /* 0x000000ff0c0c7812 */ /* 0x000fe200078ec0ff */
[C---:B----4-:R-:W-:Y:S01]  /*e700*/  FMUL.FTZ R42, R3.reuse, R42 ;  /* 0x0000002a032a7220 */ /* 0x050fe20000410000 */
[----:B------:R-:W-:Y:S01]  /*e710*/  LOP3.LUT R168, R168, R11, RZ, 0xc0, !PT ;  /* 0x0000000ba8a87212 */ /* 0x000fe200078ec0ff */
[----:B------:R-:W-:Y:S01]  /*e720*/  FMUL.FTZ R11, R3, R163 ;  /* 0x000000a3030b7220 */ /* 0x000fe20000410000 */
[----:B------:R-:W-:Y:S01]  /*e730*/  LOP3.LUT R169, R169, R10, RZ, 0xc0, !PT ;  /* 0x0000000aa9a97212 */ /* 0x000fe200078ec0ff */
[----:B------:R-:W-:Y:S01]  /*e740*/  FMUL.FTZ R10, R3, R162 ;  /* 0x000000a2030a7220 */ /* 0x000fe20000410000 */
[----:B------:R-:W-:Y:S01]  /*e750*/  LOP3.LUT R176, R176, R9, RZ, 0xc0, !PT ;  /* 0x00000009b0b07212 */ /* 0x000fe200078ec0ff */
[----:B------:R-:W-:Y:S01]  /*e760*/  MUFU.EX2 R248, R248 ;  /* 0x000000f800f87308 */ /* 0x000fe20000000800 */
[C---:B------:R-:W-:Y:S01]  /*e770*/  FMUL.FTZ R9, R164.reuse, R161 ;  /* 0x000000a1a4097220 */ /* 0x040fe20000410000 */
[----:B------:R-:W-:Y:S01]  /*e780*/  LOP3.LUT R177, R177, R8, RZ, 0xc0, !PT ;  /* 0x00000008b1b17212 */ /* 0x000fe200078ec0ff */
[----:B------:R-:W-:Y:S01]  /*e790*/  FMUL.FTZ R8, R164, R160 ;  /* 0x000000a0a4087220 */ /* 0x000fe20000410000 */
[----:B------:R-:W-:Y:S01]  /*e7a0*/  PRMT R179, R12, 0x5410, R179 ;  /* 0x000054100cb37816 */ /* 0x000fe200000000b3 */
[----:B------:R-:W2:Y:S01]  /*e7b0*/  LDSM.16.MT88.4 R160, [R210+0xa000] ;  /* 0x00a00000d2a0783b */ /* 0x000ea20000004200 */
[C---:B------:R-:W-:Y:S02]  /*e7c0*/  FMUL.FTZ R43, R3.reuse, R43 ;  /* 0x0000002b032b7220 */ /* 0x040fe40000410000 */
[C---:B------:R-:W-:Y:S01]  /*e7d0*/  FMUL.FTZ R46, R3.reuse, R46 ;  /* 0x0000002e032e7220 */ /* 0x040fe20000410000 */
[--C-:B------:R-:W-:Y:S01]  /*e7e0*/  HSET2.LE.AND R179, R179, R234.reuse, PT ;  /* 0x000000eab3b37233 */ /* 0x100fe20003803000 */
[-C--:B------:R-:W-:Y:S01]  /*e7f0*/  HMMA.16816.F32.BF16 R8, R168, R172.reuse, R8 ;  /* 0x000000aca808723c */ /* 0x080fe20000041808 */
[----:B------:R-:W3:Y:S01]  /*e800*/  MUFU.EX2 R249, R249 ;  /* 0x000000f900f97308 */ /* 0x000ee20000000800 */
[----:B------:R-:W-:Y:S01]  /*e810*/  FMUL.FTZ R47, R3, R47 ;  /* 0x0000002f032f7220 */ /* 0x000fe20000410000 */
[----:B-1----:R-:W-:Y:S01]  /*e820*/  F2FP.BF16.PACK_AB R13, R247, R246 ;  /* 0x000000f6f70d723e */ /* 0x002fe200000010ff */
[C---:B------:R-:W-:Y:S02]  /*e830*/  FMUL.FTZ R56, R164.reuse, R56 ;  /* 0x00000038a4387220 */ /* 0x040fe40000410000 */
[----:B------:R-:W-:Y:S01]  /*e840*/  FMUL.FTZ R57, R164, R57 ;  /* 0x00000039a4397220 */ /* 0x000fe20000410000 */
[----:B------:R-:W-:Y:S01]  /*e850*/  LOP3.LUT R178, R178, R13, RZ, 0xc0, !PT ;  /* 0x0000000db2b27212 */ /* 0x000fe200078ec0ff */
[C---:B------:R-:W-:Y:S03]  /*e860*/  FMUL.FTZ R58, R3.reuse, R58 ;  /* 0x0000003a033a7220 */ /* 0x040fe60000410000 */
[----:B------:R-:W1:Y:S01]  /*e870*/  MUFU.EX2 R2, R2 ;  /* 0x0000000200027308 */ /* 0x000e620000000800 */
[C---:B------:R-:W-:Y:S02]  /*e880*/  FMUL.FTZ R59, R3.reuse, R59 ;  /* 0x0000003b033b7220 */ /* 0x040fe40000410000 */
[C---:B------:R-:W-:Y:S02]  /*e890*/  FMUL.FTZ R60, R164.reuse, R60 ;  /* 0x0000003ca43c7220 */ /* 0x040fe40000410000 */
[C---:B------:R-:W-:Y:S02]  /*e8a0*/  FMUL.FTZ R61, R164.reuse, R61 ;  /* 0x0000003da43d7220 */ /* 0x040fe40000410000 */
[C---:B------:R-:W-:Y:S02]  /*e8b0*/  FMUL.FTZ R62, R3.reuse, R62 ;  /* 0x0000003e033e7220 */ /* 0x040fe40000410000 */
[----:B------:R-:W-:Y:S01]  /*e8c0*/  FMUL.FTZ R63, R3, R63 ;  /* 0x0000003f033f7220 */ /* 0x000fe20000410000 */
[----:B------:R-:W4:Y:S01]  /*e8d0*/  MUFU.EX2 R0, R0 ;  /* 0x0000000000007308 */ /* 0x000f220000000800 */
[C---:B------:R-:W-:Y:S02]  /*e8e0*/  FMUL.FTZ R72, R164.reuse, R72 ;  /* 0x00000048a4487220 */ /* 0x040fe40000410000 */
[C---:B------:R-:W-:Y:S01]  /*e8f0*/  FMUL.FTZ R73, R164.reuse, R73 ;  /* 0x00000049a4497220 */ /* 0x040fe20000410000 */
[----:B---3--:R-:W-:Y:S01]  /*e900*/  F2FP.BF16.PACK_AB R12, R249, R248 ;  /* 0x000000f8f90c723e */ /* 0x008fe200000010ff */
[C---:B------:R-:W-:Y:S02]  /*e910*/  FMUL.FTZ R74, R3.reuse, R74 ;  /* 0x0000004a034a7220 */ /* 0x040fe40000410000 */
[----:B------:R-:W-:Y:S01]  /*e920*/  FMUL.FTZ R75, R3, R75 ;  /* 0x0000004b034b7220 */ /* 0x000fe20000410000 */
[----:B------:R-:W-:Y:S01]  /*e930*/  LOP3.LUT R179, R179, R12, RZ, 0xc0, !PT ;  /* 0x0000000cb3b37212 */ /* 0x000fe200078ec0ff */
[C---:B------:R-:W-:Y:S01]  /*e940*/  FMUL.FTZ R76, R164.reuse, R76 ;  /* 0x0000004ca44c7220 */ /* 0x040fe20000410000 */
[----:B------:R3:W-:Y:S01]  /*e950*/  MUFU.EX2 R7, R29 ;  /* 0x0000001d00077308 */ /* 0x0007e20000000800 */
[----:B------:R-:W-:Y:S02]  /*e960*/  FMUL.FTZ R77, R164, R77 ;  /* 0x0000004da44d7220 */ /* 0x000fe40000410000 */
[----:B------:R-:W-:Y:S02]  /*e970*/  FMUL.FTZ R78, R3, R78 ;  /* 0x0000004e034e7220 */ /* 0x000fe40000410000 */
[C---:B-1----:R-:W-:Y:S02]  /*e980*/  FMUL.FTZ R12, R2.reuse, R156 ;  /* 0x0000009c020c7220 */ /* 0x042fe40000410000 */
[C---:B------:R-:W-:Y:S02]  /*e990*/  FMUL.FTZ R13, R2.reuse, R157 ;  /* 0x0000009d020d7220 */ /* 0x040fe40000410000 */
[C---:B------:R-:W-:Y:S01]  /*e9a0*/  FMUL.FTZ R36, R2.reuse, R36 ;  /* 0x0000002402247220 */ /* 0x040fe20000410000 */
[----:B------:R-:W-:Y:S01]  /*e9b0*/  MUFU.EX2 R252, R252 ;  /* 0x000000fc00fc7308 */ /* 0x000fe20000000800 */
[C---:B------:R-:W-:Y:S02]  /*e9c0*/  FMUL.FTZ R37, R2.reuse, R37 ;  /* 0x0000002502257220 */ /* 0x040fe40000410000 */
[----:B------:R-:W-:Y:S02]  /*e9d0*/  FMUL.FTZ R48, R2, R48 ;  /* 0x0000003002307220 */ /* 0x000fe40000410000 */
[C---:B----4-:R-:W-:Y:S02]  /*e9e0*/  FMUL.FTZ R14, R0.reuse, R158 ;  /* 0x0000009e000e7220 */ /* 0x050fe40000410000 */
[----:B------:R-:W-:Y:S02]  /*e9f0*/  FMUL.FTZ R15, R0, R159 ;  /* 0x0000009f000f7220 */ /* 0x000fe40000410000 */
[----:B------:R-:W1:Y:S01]  /*ea00*/  LDSM.16.MT88.4 R156, [R209+0xa000] ;  /* 0x00a00000d19c783b */ /* 0x000e620000004200 */
[----:B------:R-:W-:Y:S01]  /*ea10*/  FMUL.FTZ R49, R2, R49 ;  /* 0x0000003102317220 */ /* 0x000fe20000410000 */
[----:B------:R-:W-:Y:S01]  /*ea20*/  MUFU.EX2 R250, R250 ;  /* 0x000000fa00fa7308 */ /* 0x000fe20000000800 */
[C---:B------:R-:W-:Y:S02]  /*ea30*/  FMUL.FTZ R50, R0.reuse, R50 ;  /* 0x0000003200327220 */ /* 0x040fe40000410000 */
[C---:B------:R-:W-:Y:S01]  /*ea40*/  HMMA.16816.F32.BF16 R12, R176.reuse, R172, R12 ;  /* 0x000000acb00c723c */ /* 0x040fe2000004180c */
[C---:B------:R-:W-:Y:S02]  /*ea50*/  FMUL.FTZ R38, R0.reuse, R38 ;  /* 0x0000002600267220 */ /* 0x040fe40000410000 */
[----:B------:R-:W-:Y:S02]  /*ea60*/  FMUL.FTZ R39, R0, R39 ;  /* 0x0000002700277220 */ /* 0x000fe40000410000 */
[----:B---3--:R-:W-:Y:S02]  /*ea70*/  FMUL.FTZ R29, R164, R149 ;  /* 0x00000095a41d7220 */ /* 0x008fe40000410000 */
[----:B------:R-:W-:Y:S01]  /*ea80*/  FMUL.FTZ R51, R0, R51 ;  /* 0x0000003300337220 */ /* 0x000fe20000410000 */
[----:B------:R-:W-:Y:S01]  /*ea90*/  LOP3.LUT R172, R17, UR7, R6, 0x96, !PT ;  /* 0x0000000711ac7c12 */ /* 0x000fe2000f8e9606 */
[C---:B------:R-:W-:Y:S01]  /*eaa0*/  FMUL.FTZ R52, R2.reuse, R52 ;  /* 0x0000003402347220 */ /* 0x040fe20000410000 */
[-C--:B------:R-:W-:Y:S01]  /*eab0*/  HMMA.16816.F32.BF16 R36, R176, R174.reuse, R36 ;  /* 0x000000aeb024723c */ /* 0x080fe20000041824 */
[----:B------:R3:W-:Y:S01]  /*eac0*/  MUFU.EX2 R6, R28 ;  /* 0x0000001c00067308 */ /* 0x0007e20000000800 */
[----:B------:R-:W-:Y:S02]  /*ead0*/  FMUL.FTZ R53, R2, R53 ;  /* 0x0000003502357220 */ /* 0x000fe40000410000 */
[C---:B------:R-:W-:Y:S02]  /*eae0*/  FMUL.FTZ R54, R0.reuse, R54 ;  /* 0x0000003600367220 */ /* 0x040fe40000410000 */
[----:B------:R-:W-:Y:S02]  /*eaf0*/  FMUL.FTZ R55, R0, R55 ;  /* 0x0000003700377220 */ /* 0x000fe40000410000 */
[C---:B------:R-:W-:Y:S01]  /*eb00*/  HMMA.16816.F32.BF16 R40, R168.reuse, R174, R40 ;  /* 0x000000aea828723c */ /* 0x040fe20000041828 */
[C---:B------:R-:W-:Y:S02]  /*eb10*/  FMUL.FTZ R64, R2.reuse, R64 ;  /* 0x0000004002407220 */ /* 0x040fe40000410000 */
[----:B------:R-:W-:Y:S01]  /*eb20*/  MUFU.EX2 R251, R251 ;  /* 0x000000fb00fb7308 */ /* 0x000fe20000000800 */
[----:B------:R-:W-:Y:S02]  /*eb30*/  FMUL.FTZ R65, R2, R65 ;  /* 0x0000004102417220 */ /* 0x000fe40000410000 */
[C---:B------:R-:W-:Y:S02]  /*eb40*/  FMUL.FTZ R66, R0.reuse, R66 ;  /* 0x0000004200427220 */ /* 0x040fe40000410000 */
[-C--:B--2---:R-:W-:Y:S01]  /*eb50*/  HMMA.16816.F32.BF16 R44, R168, R160.reuse, R44 ;  /* 0x000000a0a82c723c */ /* 0x084fe2000004182c */
[----:B------:R-:W-:Y:S03]  /*eb60*/  FMUL.FTZ R67, R0, R67 ;  /* 0x0000004300437220 */ /* 0x000fe60000410000 */
[C---:B------:R-:W-:Y:S02]  /*eb70*/  FMUL.FTZ R68, R2.reuse, R68 ;  /* 0x0000004402447220 */ /* 0x040fe40000410000 */
[----:B------:R-:W-:Y:S02]  /*eb80*/  FMUL.FTZ R69, R2, R69 ;  /* 0x0000004502457220 */ /* 0x000fe40000410000 */
[C---:B------:R-:W-:Y:S01]  /*eb90*/  HMMA.16816.F32.BF16 R48, R176.reuse, R160, R48 ;  /* 0x000000a0b030723c */ /* 0x040fe20000041830 */
[----:B---3--:R-:W-:Y:S03]  /*eba0*/  FMUL.FTZ R28, R164, R148 ;  /* 0x00000094a41c7220 */ /* 0x008fe60000410000 */
[C---:B------:R-:W-:Y:S02]  /*ebb0*/  FMUL.FTZ R70, R0.reuse, R70 ;  /* 0x0000004600467220 */ /* 0x040fe40000410000 */
[----:B------:R-:W-:Y:S02]  /*ebc0*/  FMUL.FTZ R71, R0, R71 ;  /* 0x0000004700477220 */ /* 0x000fe40000410000 */
[-C--:B------:R-:W-:Y:S01]  /*ebd0*/  HMMA.16816.F32.BF16 R52, R176, R162.reuse, R52 ;  /* 0x000000a2b034723c */ /* 0x080fe20000041834 */
[C---:B------:R-:W-:Y:S03]  /*ebe0*/  FMUL.FTZ R79, R3.reuse, R79 ;  /* 0x0000004f034f7220 */ /* 0x040fe60000410000 */
[C---:B------:R-:W-:Y:S02]  /*ebf0*/  FMUL.FTZ R80, R2.reuse, R80 ;  /* 0x0000005002507220 */ /* 0x040fe40000410000 */
[----:B------:R-:W-:Y:S02]  /*ec00*/  FMUL.FTZ R81, R2, R81 ;  /* 0x0000005102517220 */ /* 0x000fe40000410000 */
[C---:B------:R-:W-:Y:S01]  /*ec10*/  HMMA.16816.F32.BF16 R56, R168.reuse, R162, R56 ;  /* 0x000000a2a838723c */ /* 0x040fe20000041838 */
[----:B------:R-:W2:Y:S03]  /*ec20*/  LDSM.16.MT88.4 R160, [R208+0xa000] ;  /* 0x00a00000d0a0783b */ /* 0x000ea60000004200 */
[C---:B------:R-:W-:Y:S02]  /*ec30*/  FMUL.FTZ R82, R0.reuse, R82 ;  /* 0x0000005200527220 */ /* 0x040fe40000410000 */
[----:B------:R-:W-:Y:S02]  /*ec40*/  FMUL.FTZ R83, R0, R83 ;  /* 0x0000005300537220 */ /* 0x000fe40000410000 */
[-C--:B-1----:R-:W-:Y:S01]  /*ec50*/  HMMA.16816.F32.BF16 R60, R168, R156.reuse, R60 ;  /* 0x0000009ca83c723c */ /* 0x082fe2000004183c */
[C---:B------:R-:W-:Y:S03]  /*ec60*/  FMUL.FTZ R84, R2.reuse, R84 ;  /* 0x0000005402547220 */ /* 0x040fe60000410000 */
[----:B------:R-:W-:Y:S02]  /*ec70*/  FMUL.FTZ R85, R2, R85 ;  /* 0x0000005502557220 */ /* 0x000fe40000410000 */
[C---:B------:R-:W-:Y:S02]  /*ec80*/  FMUL.FTZ R86, R0.reuse, R86 ;  /* 0x0000005600567220 */ /* 0x040fe40000410000 */
[C---:B------:R-:W-:Y:S01]  /*ec90*/  HMMA.16816.F32.BF16 R64, R176.reuse, R156, R64 ;  /* 0x0000009cb040723c */ /* 0x040fe20000041840 */
[----:B------:R-:W-:Y:S03]  /*eca0*/  FMUL.FTZ R87, R0, R87 ;  /* 0x0000005700577220 */ /* 0x000fe60000410000 */
[C---:B------:R-:W-:Y:S02]  /*ecb0*/  FMUL.FTZ R88, R164.reuse, R88 ;  /* 0x00000058a4587220 */ /* 0x040fe40000410000 */
[C---:B------:R-:W-:Y:S02]  /*ecc0*/  FMUL.FTZ R89, R164.reuse, R89 ;  /* 0x00000059a4597220 */ /* 0x040fe40000410000 */
[-C--:B------:R-:W-:Y:S01]  /*ecd0*/  HMMA.16816.F32.BF16 R68, R176, R158.reuse, R68 ;  /* 0x0000009eb044723c */ /* 0x080fe20000041844 */
[C---:B------:R-:W-:Y:S03]  /*ece0*/  FMUL.FTZ R90, R3.reuse, R90 ;  /* 0x0000005a035a7220 */ /* 0x040fe60000410000 */
[C---:B------:R-:W-:Y:S02]  /*ecf0*/  FMUL.FTZ R91, R3.reuse, R91 ;  /* 0x0000005b035b7220 */ /* 0x040fe40000410000 */
[C---:B------:R-:W-:Y:S02]  /*ed00*/  FMUL.FTZ R92, R164.reuse, R92 ;  /* 0x0000005ca45c7220 */ /* 0x040fe40000410000 */
[C---:B------:R-:W-:Y:S01]  /*ed10*/  HMMA.16816.F32.BF16 R72, R168.reuse, R158, R72 ;  /* 0x0000009ea848723c */ /* 0x040fe20000041848 */
[----:B------:R-:W1:Y:S03]  /*ed20*/  LDSM.16.MT88.4 R156, [R211+0xb000] ;  /* 0x00b00000d39c783b */ /* 0x000e660000004200 */
[----:B------:R-:W-:Y:S02]  /*ed30*/  FMUL.FTZ R93, R164, R93 ;  /* 0x0000005da45d7220 */ /* 0x000fe40000410000 */
[C---:B------:R-:W-:Y:S02]  /*ed40*/  FMUL.FTZ R94, R3.reuse, R94 ;  /* 0x0000005e035e7220 */ /* 0x040fe40000410000 */
[C---:B------:R-:W-:Y:S01]  /*ed50*/  FMUL.FTZ R95, R3.reuse, R95 ;  /* 0x0000005f035f7220 */ /* 0x040fe20000410000 */
[-C--:B--2---:R-:W-:Y:S03]  /*ed60*/  HMMA.16816.F32.BF16 R76, R168, R160.reuse, R76 ;  /* 0x000000a0a84c723c */ /* 0x084fe6000004184c */
[C---:B------:R-:W-:Y:S02]  /*ed70*/  FMUL.FTZ R96, R2.reuse, R96 ;  /* 0x0000006002607220 */ /* 0x040fe40000410000 */
[----:B------:R-:W-:Y:S02]  /*ed80*/  FMUL.FTZ R97, R2, R97 ;  /* 0x0000006102617220 */ /* 0x000fe40000410000 */
[C---:B------:R-:W-:Y:S01]  /*ed90*/  FMUL.FTZ R98, R0.reuse, R98 ;  /* 0x0000006200627220 */ /* 0x040fe20000410000 */
[C---:B------:R-:W-:Y:S01]  /*eda0*/  HMMA.16816.F32.BF16 R80, R176.reuse, R160, R80 ;  /* 0x000000a0b050723c */ /* 0x040fe20000041850 */
[----:B------:R-:W-:Y:S03]  /*edb0*/  FMUL.FTZ R99, R0, R99 ;  /* 0x0000006300637220 */ /* 0x000fe60000410000 */
[C---:B------:R-:W-:Y:S02]  /*edc0*/  FMUL.FTZ R100, R2.reuse, R100 ;  /* 0x0000006402647220 */ /* 0x040fe40000410000 */
[----:B------:R-:W-:Y:S02]  /*edd0*/  FMUL.FTZ R101, R2, R101 ;  /* 0x0000006502657220 */ /* 0x000fe40000410000 */
[-C--:B------:R-:W-:Y:S01]  /*ede0*/  HMMA.16816.F32.BF16 R84, R176, R162.reuse, R84 ;  /* 0x000000a2b054723c */ /* 0x080fe20000041854 */
[C---:B------:R-:W-:Y:S03]  /*edf0*/  FMUL.FTZ R102, R0.reuse, R102 ;  /* 0x0000006600667220 */ /* 0x040fe60000410000 */
[----:B------:R-:W-:Y:S02]  /*ee00*/  FMUL.FTZ R103, R0, R103 ;  /* 0x0000006700677220 */ /* 0x000fe40000410000 */
[C---:B------:R-:W-:Y:S02]  /*ee10*/  FMUL.FTZ R104, R164.reuse, R104 ;  /* 0x00000068a4687220 */ /* 0x040fe40000410000 */
[C---:B------:R-:W-:Y:S01]  /*ee20*/  HMMA.16816.F32.BF16 R88, R168.reuse, R162, R88 ;  /* 0x000000a2a858723c */ /* 0x040fe20000041858 */
[----:B------:R-:W2:Y:S03]  /*ee30*/  LDSM.16.MT88.4 R160, [R210+0xb000] ;  /* 0x00b00000d2a0783b */ /* 0x000ea60000004200 */
[C---:B------:R-:W-:Y:S02]  /*ee40*/  FMUL.FTZ R105, R164.reuse, R105 ;  /* 0x00000069a4697220 */ /* 0x040fe40000410000 */
[C---:B------:R-:W-:Y:S02]  /*ee50*/  FMUL.FTZ R106, R3.reuse, R106 ;  /* 0x0000006a036a7220 */ /* 0x040fe40000410000 */
[-C--:B-1----:R-:W-:Y:S01]  /*ee60*/  HMMA.16816.F32.BF16 R92, R168, R156.reuse, R92 ;  /* 0x0000009ca85c723c */ /* 0x082fe2000004185c */
[C---:B------:R-:W-:Y:S03]  /*ee70*/  FMUL.FTZ R107, R3.reuse, R107 ;  /* 0x0000006b036b7220 */ /* 0x040fe60000410000 */
[C---:B------:R-:W-:Y:S02]  /*ee80*/  FMUL.FTZ R108, R164.reuse, R108 ;  /* 0x0000006ca46c7220 */ /* 0x040fe40000410000 */
[----:B------:R-:W-:Y:S02]  /*ee90*/  FMUL.FTZ R109, R164, R109 ;  /* 0x0000006da46d7220 */ /* 0x000fe40000410000 */
[C---:B------:R-:W-:Y:S01]  /*eea0*/  HMMA.16816.F32.BF16 R96, R176.reuse, R156, R96 ;  /* 0x0000009cb060723c */ /* 0x040fe20000041860 */
[C---:B------:R-:W-:Y:S03]  /*eeb0*/  FMUL.FTZ R110, R3.reuse, R110 ;  /* 0x0000006e036e7220 */ /* 0x040fe60000410000 */
[----:B------:R-:W-:Y:S02]  /*eec0*/  FMUL.FTZ R111, R3, R111 ;  /* 0x0000006f036f7220 */ /* 0x000fe40000410000 */
[----:B------:R-:W-:Y:S02]  /*eed0*/  FFMA.FTZ R173, R35, c[0x0][0x23c], -R182 ;  /* 0x00008f0023ad7a23 */ /* 0x000fe400000108b6 */
[-C--:B------:R-:W-:Y:S01]  /*eee0*/  HMMA.16816.F32.BF16 R100, R176, R158.reuse, R100 ;  /* 0x0000009eb064723c */ /* 0x080fe20000041864 */
[----:B------:R-:W-:Y:S01]  /*eef0*/  FMUL.FTZ R32, R2, R152 ;  /* 0x0000009802207220 */ /* 0x000fe20000410000 */
[----:B------:R1:W-:Y:S02]  /*ef00*/  MUFU.EX2 R5, R173 ;  /* 0x000000ad00057308 */ /* 0x0003e40000000800 */
[----:B------:R-:W-:Y:S01]  /*ef10*/  FMUL.FTZ R34, R0, R154 ;  /* 0x0000009a00227220 */ /* 0x000fe20000410000 */
[----:B------:R-:W-:Y:S01]  /*ef20*/  LOP3.LUT R154, R191, UR7, R186, 0x96, !PT ;  /* 0x00000007bf9a7c12 */ /* 0x000fe2000f8e96ba */
[C---:B------:R-:W-:Y:S02]  /*ef30*/  FMUL.FTZ R116, R164.reuse, R116 ;  /* 0x00000074a4747220 */ /* 0x040fe40000410000 */
[C---:B------:R-:W-:Y:S01]  /*ef40*/  HMMA.16816.F32.BF16 R104, R168.reuse, R158, R104 ;  /* 0x0000009ea868723c */ /* 0x040fe20000041868 */
[----:B------:R-:W3:Y:S03]  /*ef50*/  LDSM.16.MT88.4 R156, [R209+0xb000] ;  /* 0x00b00000d19c783b */ /* 0x000ee60000004200 */
[----:B------:R-:W-:Y:S02]  /*ef60*/  FMUL.FTZ R117, R164, R117 ;  /* 0x00000075a4757220 */ /* 0x000fe40000410000 */
[C---:B------:R-:W-:Y:S02]  /*ef70*/  FMUL.FTZ R118, R3.reuse, R118 ;  /* 0x0000007603767220 */ /* 0x040fe40000410000 */
[----:B------:R-:W-:Y:S01]  /*ef80*/  FMUL.FTZ R119, R3, R119 ;  /* 0x0000007703777220 */ /* 0x000fe20000410000 */
[-C--:B--2---:R-:W-:Y:S03]  /*ef90*/  HMMA.16816.F32.BF16 R108, R168, R160.reuse, R108 ;  /* 0x000000a0a86c723c */ /* 0x084fe6000004186c */
[----:B------:R-:W-:Y:S02]  /*efa0*/  FMUL.FTZ R33, R2, R153 ;  /* 0x0000009902217220 */ /* 0x000fe40000410000 */
[----:B------:R-:W-:Y:S02]  /*efb0*/  FMUL.FTZ R35, R0, R155 ;  /* 0x0000009b00237220 */ /* 0x000fe40000410000 */
[----:B------:R-:W-:Y:S05]  /*efc0*/  IMAD.WIDE.U32 R174, R172, -0x2daee0ad, RZ ;  /* 0xd2511f53acae7825 */ /* 0x000fea00078e00ff */
[C---:B------:R-:W-:Y:S01]  /*efd0*/  HMMA.16816.F32.BF16 R32, R176.reuse, R160, R32 ;  /* 0x000000a0b020723c */ /* 0x040fe20000041820 */
[C---:B------:R-:W-:Y:S01]  /*efe0*/  FMUL.FTZ R112, R2.reuse, R112 ;  /* 0x0000007002707220 */ /* 0x040fe20000410000 */
[----:B------:R-:W-:Y:S01]  /*eff0*/  LOP3.LUT R188, R175, UR16, R188, 0x96, !PT ;  /* 0x00000010afbc7c12 */ /* 0x000fe2000f8e96bc */
[----:B------:R-:W-:Y:S01]  /*f000*/  FMUL.FTZ R113, R2, R113 ;  /* 0x0000007102717220 */ /* 0x000fe20000410000 */
[----:B------:R-:W-:Y:S01]  /*f010*/  LOP3.LUT R152, R174, 0xff, RZ, 0xc0, !PT ;  /* 0x000000ffae987812 */ /* 0x000fe200078ec0ff */
[----:B------:R-:W-:Y:S01]  /*f020*/  FMUL.FTZ R114, R0, R114 ;  /* 0x0000007200727220 */ /* 0x000fe20000410000 */
[----:B------:R-:W-:Y:S01]  /*f030*/  LOP3.LUT R153, R174, 0xffff, RZ, 0xc0, !PT ;  /* 0x0000ffffae997812 */ /* 0x000fe200078ec0ff */
[----:B------:R-:W-:Y:S01]  /*f040*/  FMUL.FTZ R115, R0, R115 ;  /* 0x0000007300737220 */ /* 0x000fe20000410000 */
[--C-:B------:R-:W-:Y:S01]  /*f050*/  SHF.R.U32.HI R172, RZ, 0x10, R174.reuse ;  /* 0x00000010ffac7819 */ /* 0x100fe200000116ae */
[----:B-1----:R-:W-:Y:S03]  /*f060*/  FFMA.FTZ R173, R31, c[0x0][0x23c], -R19 ;  /* 0x00008f001fad7a23 */ /* 0x002fe60000010813 */
[----:B------:R-:W-:Y:S01]  /*f070*/  FMUL.FTZ R31, R3, R151 ;  /* 0x00000097031f7220 */ /* 0x000fe20000410000 */
[----:B------:R-:W-:Y:S01]  /*f080*/  SHF.R.U32.HI R153, RZ, 0x8, R153 ;  /* 0x00000008ff997819 */ /* 0x000fe20000011699 */
[-C--:B------:R-:W-:Y:S01]  /*f090*/  HMMA.16816.F32.BF16 R112, R176, R162.reuse, R112 ;  /* 0x000000a2b070723c */ /* 0x080fe20000041870 */
[----:B------:R1:W-:Y:S01]  /*f0a0*/  MUFU.EX2 R17, R173 ;  /* 0x000000ad00117308 */ /* 0x0003e20000000800 */
[----:B------:R-:W-:Y:S01]  /*f0b0*/  IMAD.WIDE.U32 R154, R154, -0x2daee0ad, RZ ;  /* 0xd2511f539a9a7825 */ /* 0x000fe200078e00ff */
[----:B------:R-:W-:Y:S02]  /*f0c0*/  SHF.R.U32.HI R175, RZ, 0x18, R174 ;  /* 0x00000018ffaf7819 */ /* 0x000fe400000116ae */
[----:B------:R-:W-:Y:S01]  /*f0d0*/  LOP3.LUT R172, R172, 0xff, RZ, 0xc0, !PT ;  /* 0x000000ffacac7812 */ /* 0x000fe200078ec0ff */
[----:B------:R-:W-:Y:S01]  /*f0e0*/  FFMA.FTZ R174, R30, c[0x0][0x23c], -R19 ;  /* 0x00008f001eae7a23 */ /* 0x000fe20000010813 */
[----:B------:R-:W-:Y:S01]  /*f0f0*/  LOP3.LUT R184, R155, UR16, R184, 0x96, !PT ;  /* 0x000000109bb87c12 */ /* 0x000fe2000f8e96b8 */
[C---:B------:R-:W-:Y:S01]  /*f100*/  HMMA.16816.F32.BF16 R116, R168.reuse, R162, R116 ;  /* 0x000000a2a874723c */ /* 0x040fe20000041874 */
[----:B------:R-:W-:Y:S02]  /*f110*/  FMUL.FTZ R30, R3, R150 ;  /* 0x00000096031e7220 */ /* 0x000fe40000410000 */
[----:B------:R-:W2:Y:S01]  /*f120*/  LDSM.16.MT88.4 R148, [R208+0xb000] ;  /* 0x00b00000d094783b */ /* 0x000ea20000004200 */
[C---:B------:R-:W-:Y:S01]  /*f130*/  FMUL.FTZ R124, R164.reuse, R124 ;  /* 0x0000007ca47c7220 */ /* 0x040fe20000410000 */
[----:B------:R-:W-:Y:S01]  /*f140*/  SHF.R.U32.HI R161, RZ, 0x10, R154 ;  /* 0x00000010ffa17819 */ /* 0x000fe2000001169a */
[----:B------:R-:W-:Y:S01]  /*f150*/  FMUL.FTZ R125, R164, R125 ;  /* 0x0000007da47d7220 */ /* 0x000fe20000410000 */
[----:B------:R-:W4:Y:S01]  /*f160*/  MUFU.EX2 R16, R174 ;  /* 0x000000ae00107308 */ /* 0x000f220000000800 */
[-C--:B---3--:R-:W-:Y:S01]  /*f170*/  HMMA.16816.F32.BF16 R28, R168, R156.reuse, R28 ;  /* 0x0000009ca81c723c */ /* 0x088fe2000004181c */
[--C-:B------:R-:W-:Y:S03]  /*f180*/  FFMA.FTZ R163, R20, c[0x0][0x23c], -R181.reuse ;  /* 0x00008f0014a37a23 */ /* 0x100fe600000108b5 */
[----:B------:R-:W-:Y:S01]  /*f190*/  FFMA.FTZ R181, R21, c[0x0][0x23c], -R181 ;  /* 0x00008f0015b57a23 */ /* 0x000fe200000108b5 */
[----:B------:R-:W-:Y:S01]  /*f1a0*/  LOP3.LUT R160, R154, 0xffff, RZ, 0xc0, !PT ;  /* 0x0000ffff9aa07812 */ /* 0x000fe200078ec0ff */
[----:B------:R-:W-:Y:S01]  /*f1b0*/  FMUL.FTZ R120, R2, R120 ;  /* 0x0000007802787220 */ /* 0x000fe20000410000 */
[----:B------:R-:W-:Y:S01]  /*f1c0*/  LOP3.LUT R155, R154, 0xff, RZ, 0xc0, !PT ;  /* 0x000000ff9a9b7812 */ /* 0x000fe200078ec0ff */
[----:B------:R-:W-:Y:S01]  /*f1d0*/  FMUL.FTZ R121, R2, R121 ;  /* 0x0000007902797220 */ /* 0x000fe20000410000 */
[----:B------:R3:W-:Y:S03]  /*f1e0*/  MUFU.EX2 R4, R181 ;  /* 0x000000b500047308 */ /* 0x0007e60000000800 */
[C---:B------:R-:W-:Y:S01]  /*f1f0*/  FMUL.FTZ R122, R0.reuse, R122 ;  /* 0x0000007a007a7220 */ /* 0x040fe20000410000 */
[----:B-1----:R-:W-:Y:S01]  /*f200*/  SHF.R.U32.HI R173, RZ, 0x18, R188 ;  /* 0x00000018ffad7819 */ /* 0x002fe200000116bc */
[----:B------:R-:W-:Y:S01]  /*f210*/  FMUL.FTZ R123, R0, R123 ;  /* 0x0000007b007b7220 */ /* 0x000fe20000410000 */
[----:B------:R-:W-:Y:S01]  /*f220*/  SHF.R.U32.HI R154, RZ, 0x18, R154 ;  /* 0x00000018ff9a7819 */ /* 0x000fe2000001169a */
[----:B------:R-:W-:Y:S01]  /*f230*/  FFMA.FTZ R162, R22, c[0x0][0x23c], -R182 ;  /* 0x00008f0016a27a23 */ /* 0x000fe200000108b6 */
[----:B------:R-:W-:Y:S01]  /*f240*/  SHF.R.U32.HI R160, RZ, 0x8, R160 ;  /* 0x00000008ffa07819 */ /* 0x000fe200000116a0 */
[----:B------:R-:W-:Y:S01]  /*f250*/  FFMA.FTZ R182, R23, c[0x0][0x23c], -R182 ;  /* 0x00008f0017b67a23 */ /* 0x000fe200000108b6 */
[----:B------:R1:W1:Y:S01]  /*f260*/  MUFU.EX2 R206, R163 ;  /* 0x000000a300ce7308 */ /* 0x0002620000000800 */
[C---:B------:R-:W-:Y:S01]  /*f270*/  FMUL.FTZ R20, R2.reuse, R144 ;  /* 0x0000009002147220 */ /* 0x040fe20000410000 */
[C---:B------:R-:W-:Y:S01]  /*f280*/  HMMA.16816.F32.BF16 R120, R176.reuse, R156, R120 ;  /* 0x0000009cb078723c */ /* 0x040fe20000041878 */
[----:B------:R-:W-:Y:S01]  /*f290*/  FMUL.FTZ R21, R2, R145 ;  /* 0x0000009102157220 */ /* 0x000fe20000410000 */
[----:B------:R-:W-:Y:S01]  /*f2a0*/  LOP3.LUT R145, R184, 0xffff, RZ, 0xc0, !PT ;  /* 0x0000ffffb8917812 */ /* 0x000fe200078ec0ff */
[----:B------:R-:W-:Y:S01]  /*f2b0*/  FMUL.FTZ R22, R0, R146 ;  /* 0x0000009200167220 */ /* 0x000fe20000410000 */
[----:B------:R-:W-:Y:S01]  /*f2c0*/  LOP3.LUT R146, R188, 0xffff, RZ, 0xc0, !PT ;  /* 0x0000ffffbc927812 */ /* 0x000fe200078ec0ff */
[----:B------:R-:W-:Y:S01]  /*f2d0*/  FMUL.FTZ R23, R0, R147 ;  /* 0x0000009300177220 */ /* 0x000fe20000410000 */
[----:B------:R-:W-:Y:S01]  /*f2e0*/  SHF.R.U32.HI R147, RZ, 0x10, R188 ;  /* 0x00000010ff937819 */ /* 0x000fe200000116bc */
[--C-:B------:R-:W-:Y:S01]  /*f2f0*/  FFMA.FTZ R144, R24, c[0x0][0x23c], -R180.reuse ;  /* 0x00008f0018907a23 */ /* 0x100fe200000108b4 */
[----:B------:R-:W-:Y:S01]  /*f300*/  MUFU.EX2 R204, R162 ;  /* 0x000000a200cc7308 */ /* 0x000fe20000000800 */
[----:B------:R-:W-:Y:S03]  /*f310*/  FFMA.FTZ R180, R25, c[0x0][0x23c], -R180 ;  /* 0x00008f0019b47a23 */ /* 0x000fe600000108b4 */
[-C--:B------:R-:W-:Y:S01]  /*f320*/  HMMA.16816.F32.BF16 R20, R176, R158.reuse, R20 ;  /* 0x0000009eb014723c */ /* 0x080fe20000041814 */
[----:B------:R-:W-:Y:S01]  /*f330*/  FMUL.FTZ R126, R3, R126 ;  /* 0x0000007e037e7220 */ /* 0x000fe20000410000 */
[----:B---3--:R-:W-:Y:S01]  /*f340*/  LOP3.LUT R181, R161, 0xff, RZ, 0xc0, !PT ;  /* 0x000000ffa1b57812 */ /* 0x008fe200078ec0ff */
[----:B------:R-:W-:Y:S01]  /*f350*/  FMUL.FTZ R127, R3, R127 ;  /* 0x0000007f037f7220 */ /* 0x000fe20000410000 */
[----:B------:R-:W-:Y:S01]  /*f360*/  SHF.R.U32.HI R146, RZ, 0x8, R146 ;  /* 0x00000008ff927819 */ /* 0x000fe20000011692 */
[----:B------:R-:W-:Y:S01]  /*f370*/  FMUL.FTZ R25, R164, R141 ;  /* 0x0000008da4197220 */ /* 0x000fe20000410000 */
[----:B------:R-:W3:Y:S01]  /*f380*/  MUFU.EX2 R190, R182 ;  /* 0x000000b600be7308 */ /* 0x000ee20000000800 */
[----:B------:R-:W-:Y:S01]  /*f390*/  PRMT R183, R155, 0x5410, R160 ;  /* 0x000054109bb77816 */ /* 0x000fe200000000a0 */
[----:B------:R-:W-:Y:S01]  /*f3a0*/  FFMA.FTZ R156, R26, c[0x0][0x23c], -R19 ;  /* 0x00008f001a9c7a23 */ /* 0x000fe20000010813 */
[----:B------:R-:W-:Y:S01]  /*f3b0*/  PRMT R181, R181, 0x5410, R154 ;  /* 0x00005410b5b57816 */ /* 0x000fe2000000009a */
[C---:B------:R-:W-:Y:S02]  /*f3c0*/  HMMA.16816.F32.BF16 R124, R168.reuse, R158, R124 ;  /* 0x0000009ea87c723c */ /* 0x040fe4000004187c */
[----:B------:R-:W-:Y:S01]  /*f3d0*/  LOP3.LUT R161, R184, 0xff, RZ, 0xc0, !PT ;  /* 0x000000ffb8a17812 */ /* 0x000fe200078ec0ff */
[----:B------:R-:W-:Y:S01]  /*f3e0*/  FMUL.FTZ R24, R164, R140 ;  /* 0x0000008ca4187220 */ /* 0x000fe20000410000 */
[----:B------:R-:W-:Y:S01]  /*f3f0*/  SHF.R.U32.HI R140, RZ, 0x8, R145 ;  /* 0x00000008ff8c7819 */ /* 0x000fe20000011691 */
[----:B------:R-:W-:Y:S01]  /*f400*/  FMUL.FTZ R26, R3, R142 ;  /* 0x0000008e031a7220 */ /* 0x000fe20000410000 */
[----:B------:R-:W-:Y:S01]  /*f410*/  LOP3.LUT R142, R147, 0xff, RZ, 0xc0, !PT ;  /* 0x000000ff938e7812 */ /* 0x000fe200078ec0ff */
[----:B------:R-:W-:Y:S01]  /*f420*/  FFMA.FTZ R157, R27, c[0x0][0x23c], -R19 ;  /* 0x00008f001b9d7a23 */ /* 0x000fe20000010813 */
[----:B------:R-:W-:Y:S01]  /*f430*/  PRMT R161, R161, 0x5410, R140 ;  /* 0x00005410a1a17816 */ /* 0x000fe2000000008c */
[----:B------:R-:W-:Y:S01]  /*f440*/  FMUL.FTZ R27, R3, R143 ;  /* 0x0000008f031b7220 */ /* 0x000fe20000410000 */
[----:B------:R3:W-:Y:S02]  /*f450*/  MUFU.EX2 R158, R156 ;  /* 0x0000009c009e7308 */ /* 0x0007e40000000800 */
[----:B------:R-:W-:Y:S01]  /*f460*/  PRMT R173, R142, 0x5410, R173 ;  /* 0x000054108ead7816 */ /* 0x000fe200000000ad */
[----:B------:R-:W-:Y:S01]  /*f470*/  FMUL.FTZ R128, R2, R128 ;  /* 0x0000008002807220 */ /* 0x000fe20000410000 */
[----:B------:R-:W3:Y:S01]  /*f480*/  LDSM.16.MT88.4 R140, [R211+0xa800] ;  /* 0x00a80000d38c783b */ /* 0x000ee20000004200 */
[----:B------:R-:W-:Y:S01]  /*f490*/  PRMT R19, R152, 0x5410, R153 ;  /* 0x0000541098137816 */ /* 0x000fe20000000099 */
[-C--:B--2---:R-:W-:Y:S01]  /*f4a0*/  HMMA.16816.F32.BF16 R24, R168, R148.reuse, R24 ;  /* 0x00000094a818723c */ /* 0x084fe20000041818 */
[----:B------:R-:W-:Y:S01]  /*f4b0*/  FMUL.FTZ R129, R2, R129 ;  /* 0x0000008102817220 */ /* 0x000fe20000410000 */
[----:B-1----:R-:W-:Y:S01]  /*f4c0*/  LOP3.LUT R163, R188, 0xff, RZ, 0xc0, !PT ;  /* 0x000000ffbca37812 */ /* 0x002fe200078ec0ff */
[C---:B------:R-:W-:Y:S01]  /*f4d0*/  FMUL.FTZ R130, R0.reuse, R130 ;  /* 0x0000008200827220 */ /* 0x040fe20000410000 */
[----:B------:R1:W-:Y:S01]  /*f4e0*/  MUFU.EX2 R191, R157 ;  /* 0x0000009d00bf7308 */ /* 0x0003e20000000800 */
[----:B------:R-:W-:Y:S01]  /*f4f0*/  FMUL.FTZ R131, R0, R131 ;  /* 0x0000008300837220 */ /* 0x000fe20000410000 */
[----:B------:R-:W-:Y:S01]  /*f500*/  LDSM.16.MT88.4 R152, [R209+0xa800] ;  /* 0x00a80000d198783b */ /* 0x000fe20000004200 */
[----:B------:R-:W-:Y:S01]  /*f510*/  PRMT R163, R163, 0x5410, R146 ;  /* 0x00005410a3a37816 */ /* 0x000fe20000000092 */
[C---:B------:R-:W-:Y:S01]  /*f520*/  FMUL.FTZ R132, R2.reuse, R132 ;  /* 0x0000008402847220 */ /* 0x040fe20000410000 */
[--C-:B------:R-:W-:Y:S03]  /*f530*/  SHF.R.U32.HI R159, RZ, 0x10, R184.reuse ;  /* 0x00000010ff9f7819 */ /* 0x100fe600000116b8 */
[C---:B------:R-:W-:Y:S01]  /*f540*/  HMMA.16816.F32.BF16 R128, R176.reuse, R148, R128 ;  /* 0x00000094b080723c */ /* 0x040fe20000041880 */
[----:B------:R-:W-:Y:S01]  /*f550*/  FMUL.FTZ R133, R2, R133 ;  /* 0x0000008502857220 */ /* 0x000fe20000410000 */
[----:B------:R2:W-:Y:S01]  /*f560*/  MUFU.EX2 R205, R144 ;  /* 0x0000009000cd7308 */ /* 0x0005e20000000800 */
[----:B------:R-:W-:Y:S01]  /*f570*/  FMUL.FTZ R134, R0, R134 ;  /* 0x0000008600867220 */ /* 0x000fe20000410000 */
[----:B------:R-:W-:Y:S01]  /*f580*/  PRMT R175, R172, 0x5410, R175 ;  /* 0x00005410acaf7816 */ /* 0x000fe200000000af */
[----:B------:R-:W-:Y:S01]  /*f590*/  FMUL.FTZ R135, R0, R135 ;  /* 0x0000008700877220 */ /* 0x000fe20000410000 */
[----:B------:R-:W-:Y:S01]  /*f5a0*/  SHF.R.U32.HI R184, RZ, 0x18, R184 ;  /* 0x00000018ffb87819 */ /* 0x000fe200000116b8 */
[C---:B------:R-:W-:Y:S01]  /*f5b0*/  FMUL.FTZ R136, R164.reuse, R136 ;  /* 0x00000088a4887220 */ /* 0x040fe20000410000 */
[----:B----4-:R-:W-:Y:S01]  /*f5c0*/  F2FP.BF16.PACK_AB R148, R17, R16 ;  /* 0x000000101194723e */ /* 0x010fe200000010ff */
[----:B------:R-:W-:Y:S03]  /*f5d0*/  FMUL.FTZ R137, R164, R137 ;  /* 0x00000089a4897220 */ /* 0x000fe60000410000 */
[-C--:B------:R-:W-:Y:S01]  /*f5e0*/  HMMA.16816.F32.BF16 R132, R176, R150.reuse, R132 ;  /* 0x00000096b084723c */ /* 0x080fe20000041884 */
[----:B------:R-:W4:Y:S01]  /*f5f0*/  MUFU.EX2 R162, R180 ;  /* 0x000000b400a27308 */ /* 0x000f220000000800 */
[--C-:B------:R-:W-:Y:S01]  /*f600*/  HSET2.LE.AND R174, R19, R234.reuse, PT ;  /* 0x000000ea13ae7233 */ /* 0x100fe20003803000 */
[----:B------:R-:W-:Y:S01]  /*f610*/  F2FP.BF16.PACK_AB R19, R251, R250 ;  /* 0x000000fafb13723e */ /* 0x000fe200000010ff */
[--C-:B------:R-:W-:Y:S01]  /*f620*/  HSET2.LE.AND R175, R175, R234.reuse, PT ;  /* 0x000000eaafaf7233 */ /* 0x100fe20003803000 */
[----:B------:R-:W-:Y:S01]  /*f630*/  FMUL.FTZ R138, R3, R138 ;  /* 0x0000008a038a7220 */ /* 0x000fe20000410000 */
[----:B---3--:R-:W-:Y:S01]  /*f640*/  F2FP.BF16.PACK_AB R156, R5, R252 ;  /* 0x000000fc059c723e */ /* 0x008fe200000010ff */
[--C-:B------:R-:W-:Y:S01]  /*f650*/  HSET2.LE.AND R178, R183, R234.reuse, PT ;  /* 0x000000eab7b27233 */ /* 0x100fe20003803000 */
[----:B------:R-:W-:Y:S01]  /*f660*/  FMUL.FTZ R139, R3, R139 ;  /* 0x0000008b038b7220 */ /* 0x000fe20000410000 */
[----:B------:R-:W-:Y:S03]  /*f670*/  LOP3.LUT R174, R174, R19, RZ, 0xc0, !PT ;  /* 0x00000013aeae7212 */ /* 0x000fe600078ec0ff */
[----:B------:R-:W-:Y:S01]  /*f680*/  F2FP.BF16.PACK_AB R19, R7, R6 ;  /* 0x000000060713723e */ /* 0x000fe200000010ff */
[--C-:B------:R-:W-:Y:S01]  /*f690*/  HSET2.LE.AND R172, R163, R234.reuse, PT ;  /* 0x000000eaa3ac7233 */ /* 0x100fe20003803000 */
[----:B------:R-:W-:Y:S01]  /*f6a0*/  LOP3.LUT R159, R159, 0xff, RZ, 0xc0, !PT ;  /* 0x000000ff9f9f7812 */ /* 0x000fe200078ec0ff */
[----:B------:R-:W-:Y:S01]  /*f6b0*/  HMMA.16816.F32.BF16 R136, R168, R150, R136 ;  /* 0x00000096a888723c */ /* 0x000fe20000041888 */
[--C-:B------:R-:W-:Y:S01]  /*f6c0*/  HSET2.LE.AND R173, R173, R234.reuse, PT ;  /* 0x000000eaadad7233 */ /* 0x100fe20003803000 */
[----:B-1----:R-:W-:Y:S01]  /*f6d0*/  F2FP.BF16.PACK_AB R157, R4, R206 ;  /* 0x000000ce049d723e */ /* 0x002fe200000010ff */
[--C-:B------:R-:W-:Y:S01]  /*f6e0*/  HSET2.LE.AND R176, R161, R234.reuse, PT ;  /* 0x000000eaa1b07233 */ /* 0x100fe20003803000 */
[----:B------:R-:W-:Y:S01]  /*f6f0*/  LOP3.LUT R175, R175, R156, RZ, 0xc0, !PT ;  /* 0x0000009cafaf7212 */ /* 0x000fe200078ec0ff */
[--C-:B------:R-:W-:Y:S01]  /*f700*/  HSET2.LE.AND R179, R181, R234.reuse, PT ;  /* 0x000000eab5b37233 */ /* 0x100fe20003803000 */
[----:B------:R-:W-:Y:S01]  /*f710*/  F2FP.BF16.PACK_AB R156, R190, R204 ;  /* 0x000000ccbe9c723e */ /* 0x000fe200000010ff */
[----:B--2---:R-:W1:Y:S01]  /*f720*/  LDSM.16.MT88.4 R144, [R210+0xa800] ;  /* 0x00a80000d290783b */ /* 0x004e620000004200 */
[----:B------:R-:W-:Y:S01]  /*f730*/  LOP3.LUT R178, R178, R19, RZ, 0xc0, !PT ;  /* 0x00000013b2b27212 */ /* 0x000fe200078ec0ff */
[----:B------:R-:W-:Y:S03]  /*f740*/  FFMA.FTZ R196, R164, R235, R196 ;  /* 0x000000eba4c47223 */ /* 0x000fe600000100c4 */
[----:B----4-:R-:W-:Y:S01]  /*f750*/  F2FP.BF16.PACK_AB R19, R162, R205 ;  /* 0x000000cda213723e */ /* 0x010fe200000010ff */
[----:B------:R-:W-:Y:S01]  /*f760*/  FFMA.FTZ R198, R3, R232, R198 ;  /* 0x000000e803c67223 */ /* 0x000fe200000100c6 */
[----:B------:R-:W-:Y:S01]  /*f770*/  PRMT R159, R159, 0x5410, R184 ;  /* 0x000054109f9f7816 */ /* 0x000fe200000000b8 */
[----:B------:R-:W2:Y:S01]  /*f780*/  LDSM.16.MT88.4 R180, [R208+0xa800] ;  /* 0x00a80000d0b4783b */ /* 0x000ea20000004200 */
[----:B------:R-:W-:Y:S01]  /*f790*/  LOP3.LUT R172, R172, R157, RZ, 0xc0, !PT ;  /* 0x0000009dacac7212 */ /* 0x000fe200078ec0ff */
[----:B------:R-:W-:Y:S01]  /*f7a0*/  FFMA.FTZ R200, R2, R233, R200 ;  /* 0x000000e902c87223 */ /* 0x000fe200000100c8 */
[----:B------:R-:W-:Y:S01]  /*f7b0*/  LOP3.LUT R173, R173, R156, RZ, 0xc0, !PT ;  /* 0x0000009cadad7212 */ /* 0x000fe200078ec0ff */
[----:B------:R-:W-:Y:S01]  /*f7c0*/  HSET2.LE.AND R177, R159, R234, PT ;  /* 0x000000ea9fb17233 */ /* 0x000fe20003803000 */
[----:B------:R-:W-:Y:S01]  /*f7d0*/  LOP3.LUT R176, R176, R19, RZ, 0xc0, !PT ;  /* 0x00000013b0b07212 */ /* 0x000fe200078ec0ff */
[----:B------:R-:W-:Y:S01]  /*f7e0*/  FFMA.FTZ R202, R0, R227, R202 ;  /* 0x000000e300ca7223 */ /* 0x000fe200000100ca */
[----:B------:R-:W-:Y:S01]  /*f7f0*/  MOV R19, R191 ;  /* 0x000000bf00137202 */ /* 0x000fe20000000f00 */
[----:B------:R-:W-:Y:S01]  /*f800*/  LDSM.16.MT88.4 R168, [R210+0xb800] ;  /* 0x00b80000d2a8783b */ /* 0x000fe20000004200 */
[----:B------:R-:W-:Y:S01]  /*f810*/  MOV R159, R162 ;  /* 0x000000a2009f7202 */ /* 0x000fe20000000f00 */
[----:B------:R-:W-:Y:S01]  /*f820*/  FADD.FTZ R197, R197, R196 ;  /* 0x000000c4c5c57221 */ /* 0x000fe20000010000 */
[-C--:B------:R-:W-:Y:S01]  /*f830*/  HMMA.16816.F32.BF16 R160, R172, R140.reuse, R8 ;  /* 0x0000008caca0723c */ /* 0x080fe20000041808 */
[----:B------:R-:W-:Y:S01]  /*f840*/  F2FP.BF16.PACK_AB R156, R19, R158 ;  /* 0x0000009e139c723e */ /* 0x000fe200000010ff */
[----:B------:R-:W-:Y:S01]  /*f850*/  FADD.FTZ R199, R199, R198 ;  /* 0x000000c6c7c77221 */ /* 0x000fe20000010000 */
[----:B------:R-:W-:Y:S01]  /*f860*/  LOP3.LUT R179, R179, R148, RZ, 0xc0, !PT ;  /* 0x00000094b3b37212 */ /* 0x000fe200078ec0ff */
[----:B------:R-:W-:Y:S01]  /*f870*/  FADD.FTZ R201, R201, R200 ;  /* 0x000000c8c9c97221 */ /* 0x000fe20000010000 */
[----:B------:R-:W-:Y:S01]  /*f880*/  LOP3.LUT R177, R177, R156, RZ, 0xc0, !PT ;  /* 0x0000009cb1b17212 */ /* 0x000fe200078ec0ff */
[----:B------:R-:W3:Y:S01]  /*f890*/  LDSM.16.MT88.4 R148, [R211+0xb800] ;  /* 0x00b80000d394783b */ /* 0x000ee20000004200 */
[----:B------:R-:W-:Y:S01]  /*f8a0*/  MOV R157, R190 ;  /* 0x000000be009d7202 */ /* 0x000fe20000000f00 */
[----:B------:R-:W-:Y:S01]  /*f8b0*/  FADD.FTZ R203, R203, R202 ;  /* 0x000000cacbcb7221 */ /* 0x000fe20000010000 */
[----:B------:R-:W-:Y:S03]  /*f8c0*/  MOV R10, R159 ;  /* 0x0000009f000a7202 */ /* 0x000fe60000000f00 */
[----:B------:R-:W-:Y:S01]  /*f8d0*/  MOV R11, R157 ;  /* 0x0000009d000b7202 */ /* 0x000fe20000000f00 */
[----:B------:R-:W-:Y:S01]  /*f8e0*/  FADD.FTZ R192, R192, R197 ;  /* 0x000000c5c0c07221 */ /* 0x000fe20000010000 */
[----:B------:R-:W-:Y:S01]  /*f8f0*/  MOV R8, R158 ;  /* 0x0000009e00087202 */ /* 0x000fe20000000f00 */
[----:B------:R-:W4:Y:S01]  /*f900*/  LDSM.16.MT88.4 R184, [R209+0xb800] ;  /* 0x00b80000d1b8783b */ /* 0x000f220000004200 */
[C---:B------:R-:W-:Y:S01]  /*f910*/  HMMA.16816.F32.BF16 R156, R176.reuse, R140, R12 ;  /* 0x0000008cb09c723c */ /* 0x040fe2000004180c */
[----:B------:R-:W-:Y:S01]  /*f920*/  MOV R9, R206 ;  /* 0x000000ce00097202 */ /* 0x000fe20000000f00 */
[----:B------:R-:W-:Y:S01]  /*f930*/  FADD.FTZ R194, R194, R199 ;  /* 0x000000c7c2c27221 */ /* 0x000fe20000010000 */
[----:B------:R-:W-:Y:S01]  /*f940*/  MOV R3, R166 ;  /* 0x000000a600037202 */ /* 0x000fe20000000f00 */
[----:B------:R-:W-:Y:S01]  /*f950*/  FADD.FTZ R246, R246, R201 ;  /* 0x000000c9f6f67221 */ /* 0x000fe20000010000 */
[----:B------:R-:W-:Y:S01]  /*f960*/  MOV R2, R167 ;  /* 0x000000a700027202 */ /* 0x000fe20000000f00 */
[----:B------:R-:W-:Y:S01]  /*f970*/  FADD.FTZ R248, R248, R203 ;  /* 0x000000cbf8f87221 */ /* 0x000fe20000010000 */
[----:B------:R2:W5:Y:S01]  /*f980*/  LDL.LU R206, [R1+0x10] ;  /* 0x0000100001ce7983 */ /* 0x0005620000300800 */
[-C--:B------:R-:W-:Y:S01]  /*f990*/  HMMA.16816.F32.BF16 R36, R176, R142.reuse, R36 ;  /* 0x0000008eb024723c */ /* 0x080fe20000041824 */
[----:B------:R-:W-:Y:S02]  /*f9a0*/  MOV R15, R205 ;  /* 0x000000cd000f7202 */ /* 0x000fe40000000f00 */
[----:B------:R2:W5:Y:S01]  /*f9b0*/  LDL.LU R205, [R1+0xc] ;  /* 0x00000c0001cd7983 */ /* 0x0005620000300800 */
[----:B------:R-:W-:Y:S01]  /*f9c0*/  MOV R14, R204 ;  /* 0x000000cc000e7202 */ /* 0x000fe20000000f00 */
[----:B------:R-:W-:Y:S02]  /*f9d0*/  FADD.FTZ R192, R193, R192 ;  /* 0x000000c0c1c07221 */ /* 0x000fe40000010000 */
[----:B------:R2:W5:Y:S01]  /*f9e0*/  LDL.LU R204, [R1+0x8] ;  /* 0x0000080001cc7983 */ /* 0x0005620000300800 */
[C---:B------:R-:W-:Y:S01]  /*f9f0*/  HMMA.16816.F32.BF16 R40, R172.reuse, R142, R40 ;  /* 0x0000008eac28723c */ /* 0x040fe20000041828 */
[----:B------:R-:W-:Y:S02]  /*fa00*/  FADD.FTZ R194, R195, R194 ;  /* 0x000000c2c3c27221 */ /* 0x000fe40000010000 */
[----:B------:R-:W2:Y:S01]  /*fa10*/  LDSM.16.MT88.4 R188, [R208+0xb800] ;  /* 0x00b80000d0bc783b */ /* 0x000ea20000004200 */
[----:B------:R-:W-:Y:S02]  /*fa20*/  FADD.FTZ R246, R247, R246 ;  /* 0x000000f6f7f67221 */ /* 0x000fe40000010000 */
[----:B------:R-:W-:Y:S02]  /*fa30*/  FADD.FTZ R248, R249, R248 ;  /* 0x000000f8f9f87221 */ /* 0x000fe40000010000 */
[-C--:B-1----:R-:W-:Y:S01]  /*fa40*/  HMMA.16816.F32.BF16 R44, R172, R144.reuse, R44 ;  /* 0x00000090ac2c723c */ /* 0x082fe2000004182c */
        /* <DEDUP_REMOVED lines=18> */
[----:B------:R-:W-:Y:S01]  /*fb70*/  FADD.FTZ R233, R7, R0 ;  /* 0x0000000007e97221 */ /* 0x000fe20000010000 */
[----:B------:R-:W-:Y:S01]  /*fb80*/  MOV R0, R165 ;  /* 0x000000a500007202 */ /* 0x000fe20000000f00 */
[C---:B------:R-:W-:Y:S01]  /*fb90*/  HMMA.16816.F32.BF16 R64, R176.reuse, R152, R64 ;  /* 0x00000098b040723c */ /* 0x040fe20000041840 */
[----:B------:R-:W-:Y:S07]  /*fba0*/  FADD.FTZ R227, R17, R8 ;  /* 0x0000000811e37221 */ /* 0x000fee0000010000 */
[-C--:B------:R-:W-:Y:S08]  /*fbb0*/  HMMA.16816.F32.BF16 R68, R176, R154.reuse, R68 ;  /* 0x0000009ab044723c */ /* 0x080ff00000041844 */
[C---:B------:R-:W-:Y:S08]  /*fbc0*/  HMMA.16816.F32.BF16 R72, R172.reuse, R154, R72 ;  /* 0x0000009aac48723c */ /* 0x040ff00000041848 */
[-C--:B--2---:R-:W-:Y:S08]  /*fbd0*/  HMMA.16816.F32.BF16 R76, R172, R180.reuse, R76 ;  /* 0x000000b4ac4c723c */ /* 0x084ff0000004184c */
        /* <DEDUP_REMOVED lines=8> */
[C---:B------:R-:W-:Y:S07]  /*fc60*/  HMMA.16816.F32.BF16 R152, R176.reuse, R168, R32 ;  /* 0x000000a8b098723c */ /* 0x040fee0000041820 */
[----:B------:R-:W-:Y:S01]  /*fc70*/  MOV R169, R18 ;  /* 0x0000001200a97202 */ /* 0x000fe20000000f00 */
[-C--:B------:R-:W-:Y:S08]  /*fc80*/  HMMA.16816.F32.BF16 R112, R176, R170.reuse, R112 ;  /* 0x000000aab070723c */ /* 0x080ff00000041870 */
[C---:B------:R-:W-:Y:S08]  /*fc90*/  HMMA.16816.F32.BF16 R116, R172.reuse, R170, R116 ;  /* 0x000000aaac74723c */ /* 0x040ff00000041874 */
[-C--:B----4-:R-:W-:Y:S08]  /*fca0*/  HMMA.16816.F32.BF16 R148, R172, R184.reuse, R28 ;  /* 0x000000b8ac94723c */ /* 0x090ff0000004181c */
[C---:B------:R-:W-:Y:S08]  /*fcb0*/  HMMA.16816.F32.BF16 R120, R176.reuse, R184, R120 ;  /* 0x000000b8b078723c */ /* 0x040ff00000041878 */
[-C--:B------:R-:W-:Y:S08]  /*fcc0*/  HMMA.16816.F32.BF16 R144, R176, R186.reuse, R20 ;  /* 0x000000bab090723c */ /* 0x080ff00000041814 */
[C---:B------:R-:W-:Y:S08]  /*fcd0*/  HMMA.16816.F32.BF16 R124, R172.reuse, R186, R124 ;  /* 0x000000baac7c723c */ /* 0x040ff0000004187c */
[-C--:B------:R-:W-:Y:S08]  /*fce0*/  HMMA.16816.F32.BF16 R140, R172, R188.reuse, R24 ;  /* 0x000000bcac8c723c */ /* 0x080ff00000041818 */
[C---:B------:R-:W-:Y:S08]  /*fcf0*/  HMMA.16816.F32.BF16 R128, R176.reuse, R188, R128 ;  /* 0x000000bcb080723c */ /* 0x040ff00000041880 */
[-C--:B------:R-:W-:Y:S08]  /*fd00*/  HMMA.16816.F32.BF16 R132, R176, R190.reuse, R132 ;  /* 0x000000beb084723c */ /* 0x080ff00000041884 */
[----:B------:R-:W-:Y:S01]  /*fd10*/  HMMA.16816.F32.BF16 R136, R172, R190, R136 ;  /* 0x000000beac88723c */ /* 0x000fe20000041888 */
[----:B-----5:R-:W-:-:S07]  /*fd20*/  @P0 BRA `(.L_x_859) ;  /* 0xffffd5c000000947 */ /* 0x020fce000383ffff */
.L_x_858:
[----:B------:R-:W1:Y:S01]  /*fd30*/  SHFL.BFLY PT, R2, R235, 0x2, 0x1f ;  /* 0x0c401f00eb027f89 */ /* 0x000e6200000e0000 */
[----:B------:R-:W-:Y:S01]  /*fd40*/  ULDC.U8 UR4, c[0x0][0x329] ;  /* 0x0000ca4000047ab9 */ /* 0x000fe20000000000 */
[----:B------:R-:W-:Y:S01]  /*fd50*/  MOV R14, 0x3f800000 ;  /* 0x3f800000000e7802 */ /* 0x000fe20000000f00 */
[----:B------:R-:W-:Y:S01]  /*fd60*/  ULDC.U8 UR5, c[0x0][0x328] ;  /* 0x0000ca0000057ab9 */ /* 0x000fe20000000000 */
[----:B------:R-:W2:Y:S01]  /*fd70*/  SHFL.BFLY PT, R13, R232, 0x2, 0x1f ;  /* 0x0c401f00e80d7f89 */ /* 0x000ea200000e0000 */
[----:B------:R-:W-:Y:S01]  /*fd80*/  ISETP.NE.AND P0, PT, RZ, UR4, PT ;  /* 0x00000004ff007c0c */ /* 0x000fe2000bf05270 */
[----:B------:R-:W-:Y:S01]  /*fd90*/  BSSY B0, `(.L_x_862) ;  /* 0x00001a4000007945 */ /* 0x000fe20003800000 */
[----:B------:R-:W-:Y:S01]  /*fda0*/  ISETP.NE.AND P3, PT, RZ, UR5, PT ;  /* 0x00000005ff007c0c */ /* 0x000fe2000bf65270 */
[----:B------:R-:W3:Y:S01]  /*fdb0*/  SHFL.BFLY PT, R4, R227, 0x2, 0x1f ;  /* 0x0c401f00e3047f89 */ /* 0x000ee200000e0000 */
[----:B------:R-:W-:-:S03]  /*fdc0*/  MOV R15, 0x3f800000 ;  /* 0x3f800000000f7802 */ /* 0x000fc60000000f00 */
[----:B------:R-:W4:Y:S04]  /*fdd0*/  S2R R0, SR_TID.X ;  /* 0x0000000000007919 */ /* 0x000f280000002100 */
[----:B------:R-:W4:Y:S02]  /*fde0*/  SHFL.BFLY PT, R8, R233, 0x2, 0x1f ;  /* 0x0c401f00e9087f89 */ /* 0x000f2400000e0000 */
[----:B------:R-:W-:Y:S02]  /*fdf0*/  @P0 MOV R10, c[0x0][0x210] ;  /* 0x00008400000a0a02 */ /* 0x000fe40000000f00 */
[----:B------:R-:W-:-:S03]  /*fe00*/  @P0 MOV R16, 0x1 ;  /* 0x0000000100100802 */ /* 0x000fc60000000f00 */
[----:B------:R-:W-:Y:S02]  /*fe10*/  @P0 IMAD R10, R10, c[0x0][0x214], RZ ;  /* 0x000085000a0a0a24 */ /* 0x000fe400078e02ff */
[----:B-1----:R-:W-:Y:S02]  /*fe20*/  FADD.FTZ R2, R2, R235 ;  /* 0x000000eb02027221 */ /* 0x002fe40000010000 */
[----:B--2---:R-:W-:-:S03]  /*fe30*/  FADD.FTZ R13, R13, R232 ;  /* 0x000000e80d0d7221 */ /* 0x004fc60000010000 */
[----:B------:R-:W1:Y:S01]  /*fe40*/  SHFL.BFLY PT, R7, R2, 0x1, 0x1f ;  /* 0x0c201f0002077f89 */ /* 0x000e6200000e0000 */
[----:B---3--:R-:W-:-:S03]  /*fe50*/  FADD.FTZ R11, R4, R227 ;  /* 0x000000e3040b7221 */ /* 0x008fc60000010000 */
[----:B------:R-:W2:Y:S01]  /*fe60*/  SHFL.BFLY PT, R6, R13, 0x1, 0x1f ;  /* 0x0c201f000d067f89 */ /* 0x000ea200000e0000 */
[----:B----4-:R-:W-:-:S03]  /*fe70*/  SHF.R.S32.HI R3, RZ, 0x1f, R0 ;  /* 0x0000001fff037819 */ /* 0x010fc60000011400 */
[----:B------:R-:W3:Y:S01]  /*fe80*/  SHFL.BFLY PT, R4, R11, 0x1, 0x1f ;  /* 0x0c201f000b047f89 */ /* 0x000ee200000e0000 */
[CC--:B------:R-:W-:Y:S01]  /*fe90*/  LEA.HI R9, R3.reuse, R0.reuse, RZ, 0x2 ;  /* 0x0000000003097211 */ /* 0x0c0fe200078f10ff */
[----:B------:R-:W-:Y:S01]  /*fea0*/  FADD.FTZ R5, R8, R233 ;  /* 0x000000e908057221 */ /* 0x000fe20000010000 */
[----:B------:R-:W-:-:S04]  /*feb0*/  LEA.HI R3, R3, R0, RZ, 0x5 ;  /* 0x0000000003037211 */ /* 0x000fc800078f28ff */
[----:B------:R-:W4:Y:S01]  /*fec0*/  SHFL.BFLY PT, R8, R5, 0x1, 0x1f ;  /* 0x0c201f0005087f89 */ /* 0x000f2200000e0000 */
[----:B-1----:R-:W-:Y:S01]  /*fed0*/  FADD.FTZ R7, R2, R7 ;  /* 0x0000000702077221 */ /* 0x002fe20000010000 */
[--C-:B------:R-:W-:Y:S01]  /*fee0*/  SHF.R.S32.HI R2, RZ, 0x2, R9.reuse ;  /* 0x00000002ff027819 */ /* 0x100fe20000011409 */
[----:B--2---:R-:W-:Y:S01]  /*fef0*/  FADD.FTZ R6, R13, R6 ;  /* 0x000000060d067221 */ /* 0x004fe20000010000 */
[----:B------:R-:W-:Y:S02]  /*ff00*/  SHF.R.S32.HI R13, RZ, 0x1f, R9 ;  /* 0x0000001fff0d7819 */ /* 0x000fe40000011409 */
[----:B------:R-:W-:Y:S01]  /*ff10*/  LOP3.LUT R9, R9, 0x3ffffffc, RZ, 0xc0, !PT ;  /* 0x3ffffffc09097812 */ /* 0x000fe200078ec0ff */
[----:B---3--:R-:W-:Y:S01]  /*ff20*/  FADD.FTZ R4, R11, R4 ;  /* 0x000000040b047221 */ /* 0x008fe20000010000 */
[----:B------:R-:W-:Y:S02]  /*ff30*/  LEA.HI R13, R13, R2, RZ, 0x3 ;  /* 0x000000020d0d7211 */ /* 0x000fe400078f18ff */
[----:B------:R-:W-:-:S02]  /*ff40*/  IADD3 R9, -R9, R0, RZ ;  /* 0x0000000009097210 */ /* 0x000fc40007ffe1ff */
[----:B------:R-:W-:Y:S02]  /*ff50*/  LOP3.LUT R13, R13, 0xfffffff8, RZ, 0xc0, !PT ;  /* 0xfffffff80d0d7812 */ /* 0x000fe400078ec0ff */
[----:B------:R-:W-:Y:S01]  /*ff60*/  FSETP.NE.FTZ.AND P6, PT, R7, RZ, PT ;  /* 0x000000ff0700720b */ /* 0x000fe20003fd5000 */
[----:B----4-:R-:W-:Y:S01]  /*ff70*/  FADD.FTZ R5, R5, R8 ;  /* 0x0000000805057221 */ /* 0x010fe20000010000 */
[----:B------:R-:W-:Y:S02]  /*ff80*/  IADD3 R13, R2, -R13, RZ ;  /* 0x8000000d020d7210 */ /* 0x000fe40007ffe0ff */
[----:B------:R-:W-:Y:S02]  /*ff90*/  SHF.R.S32.HI R2, RZ, 0x5, R3 ;  /* 0x00000005ff027819 */ /* 0x000fe40000011403 */
[C---:B------:R-:W-:Y:S02]  /*ffa0*/  SHF.L.U32 R12, R13.reuse, 0x6, RZ ;  /* 0x000000060d0c7819 */ /* 0x040fe400000006ff */
[----:B------:R-:W-:-:S02]  /*ffb0*/  LOP3.LUT R11, R13, 0x1, RZ, 0xc0, !PT ;  /* 0x000000010d0b7812 */ /* 0x000fc400078ec0ff */
[----:B------:R-:W-:Y:S02]  /*ffc0*/  LOP3.LUT R12, R12, 0x1c0, RZ, 0xc0, !PT ;  /* 0x000001c00c0c7812 */ /* 0x000fe400078ec0ff */
[----:B------:R-:W-:Y:S01]  /*ffd0*/  LEA R9, R2, R9, 0x9 ;  /* 0x0000000902097211 */ /* 0x000fe200078e48ff */
[----:B------:R-:W1:Y:S01]  /*ffe0*/  @P6 MUFU.RCP R14, R7 ;  /* 0x00000007000e6308 */ /* 0x000e620000001000 */
[----:B------:R-:W-:Y:S02]  /*fff0*/  LEA.HI R12, R12, R12, RZ, 0x1d ;  /* 0x0000000c0c0c7211 */ /* 0x000fe400078fe8ff */
[----:B------:R-:W-:Y:S02]  /*10000*/  ISETP.NE.U32.AND P4, PT, R11, 0x1, PT ;  /* 0x000000010b00780c */ /* 0x000fe40003f85070 */
[----:B------:R-:W-:Y:S02]  /*10010*/  FSETP.NE.FTZ.AND P5, PT, R6, RZ, PT ;  /* 0x000000ff0600720b */ /* 0x000fe40003fb5000 */
[----:B------:R-:W-:Y:S01]  /*10020*/  LEA R9, R9, R12, 0x1 ;  /* 0x0000000c09097211 */ /* 0x000fe200078e08ff */
[----:B------:R-:W-:Y:S01]  /*10030*/  @P6 MUFU.LG2 R7, R7 ;  /* 0x0000000700076308 */ /* 0x000fe20000000c00 */
[----:B------:R-:W-:-:S02]  /*10040*/  @!P0 MOV R8, c[0x0][0x214] ;  /* 0x0000850000088a02 */ /* 0x000fc40000000f00 */
[----:B------:R-:W-:Y:S02]  /*10050*/  SHF.L.U32 R9, R9, 0x1, RZ ;  /* 0x0000000109097819 */ /* 0x000fe400000006ff */
[----:B------:R-:W-:Y:S02]  /*10060*/  R2P PR, R13, 0x6 ;  /* 0x000000060d007804 */ /* 0x000fe40000000000 */
[----:B------:R-:W-:Y:S01]  /*10070*/  MOV R11, 0x20 ;  /* 0x00000020000b7802 */ /* 0x000fe20000000f00 */
[----:B-1----:R-:W-:Y:S01]  /*10080*/  FMUL.FTZ R14, R14, c[0x0][0x2dc] ;  /* 0x0000b7000e0e7a20 */ /* 0x002fe20000410000 */
[----:B------:R-:W-:Y:S01]  /*10090*/  @!P0 SEL R10, R8, c[0x0][0x234], !P3 ;  /* 0x00008d00080a8a07 */ /* 0x000fe20005800000 */
[----:B------:R-:W1:Y:S01]  /*100a0*/  @P5 MUFU.RCP R15, R6 ;  /* 0x00000006000f5308 */ /* 0x000e620000001000 */
[C---:B------:R-:W-:Y:S01]  /*100b0*/  IADD3 R8, R9.reuse, -0x10, RZ ;  /* 0xfffffff009087810 */ /* 0x040fe20007ffe0ff */
[C---:B------:R-:W-:Y:S01]  /*100c0*/  FMUL.FTZ R160, R14.reuse, R160 ;  /* 0x000000a00ea07220 */ /* 0x040fe20000410000 */
[----:B------:R-:W-:Y:S01]  /*100d0*/  @P4 IADD3 R8, R9, 0x10, RZ ;  /* 0x0000001009084810 */ /* 0x000fe20007ffe0ff */
[C---:B------:R-:W-:Y:S01]  /*100e0*/  FMUL.FTZ R161, R14.reuse, R161 ;  /* 0x000000a10ea17220 */ /* 0x040fe20000410000 */
[----:B------:R-:W-:Y:S01]  /*100f0*/  SEL R11, R11, 0xffffffe0, !P1 ;  /* 0xffffffe00b0b7807 */ /* 0x000fe20004800000 */
[C---:B------:R-:W-:Y:S01]  /*10100*/  FMUL.FTZ R40, R14.reuse, R40 ;  /* 0x000000280e287220 */ /* 0x040fe20000410000 */
[----:B------:R-:W-:Y:S01]  /*10110*/  FSETP.NE.FTZ.AND P4, PT, R5, RZ, PT ;  /* 0x000000ff0500720b */ /* 0x000fe20003f95000 */
[----:B------:R-:W-:Y:S01]  /*10120*/  FMUL.FTZ R41, R14, R41 ;  /* 0x000000290e297220 */ /* 0x000fe20000410000 */
[----:B------:R-:W-:Y:S01]  /*10130*/  FSETP.NE.FTZ.AND P1, PT, R4, RZ, PT ;  /* 0x000000ff0400720b */ /* 0x000fe20003f35000 */
[C---:B------:R-:W-:Y:S01]  /*10140*/  FMUL.FTZ R44, R14.reuse, R44 ;  /* 0x0000002c0e2c7220 */ /* 0x040fe20000410000 */
[----:B------:R-:W-:Y:S01]  /*10150*/  MOV R12, 0x3f800000 ;  /* 0x3f800000000c7802 */ /* 0x000fe20000000f00 */
[C---:B------:R-:W-:Y:S01]  /*10160*/  FMUL.FTZ R45, R14.reuse, R45 ;  /* 0x0000002d0e2d7220 */ /* 0x040fe20000410000 */
[----:B------:R-:W-:Y:S01]  /*10170*/  MOV R13, 0x3f800000 ;  /* 0x3f800000000d7802 */ /* 0x000fe20000000f00 */
[C---:B------:R-:W-:Y:S01]  /*10180*/  FMUL.FTZ R56, R14.reuse, R56 ;  /* 0x000000380e387220 */ /* 0x040fe20000410000 */
[----:B------:R-:W-:Y:S01]  /*10190*/  F2FP.BF16.PACK_AB R160, R161, R160 ;  /* 0x000000a0a1a0723e */ /* 0x000fe200000010ff */
[----:B-1----:R-:W-:Y:S01]  /*101a0*/  FMUL.FTZ R15, R15, c[0x0][0x2dc] ;  /* 0x0000b7000f0f7a20 */ /* 0x002fe20000410000 */
[----:B------:R-:W-:Y:S01]  /*101b0*/  F2FP.BF16.PACK_AB R41, R41, R40 ;  /* 0x000000282929723e */ /* 0x000fe200000010ff */
[----:B------:R-:W-:Y:S01]  /*101c0*/  FMUL.FTZ R57, R14, R57 ;  /* 0x000000390e397220 */ /* 0x000fe20000410000 */
[----:B------:R-:W-:Y:S01]  /*101d0*/  F2FP.BF16.PACK_AB R44, R45, R44 ;  /* 0x0000002c2d2c723e */ /* 0x000fe200000010ff */
[----:B------:R-:W1:Y:S01]  /*101e0*/  @P4 MUFU.RCP R12, R5 ;  /* 0x00000005000c4308 */ /* 0x000e620000001000 */
[----:B------:R-:W-:Y:S01]  /*101f0*/  FMUL.FTZ R162, R15, R162 ;  /* 0x000000a20fa27220 */ /* 0x000fe20000410000 */
[----:B------:R-:W-:Y:S01]  /*10200*/  IADD3 R17, R9, R11, RZ ;  /* 0x0000000b09117210 */ /* 0x000fe20007ffe0ff */
[----:B------:R-:W-:Y:S01]  /*10210*/  FMUL.FTZ R163, R15, R163 ;  /* 0x000000a30fa37220 */ /* 0x000fe20000410000 */
[----:B------:R-:W-:Y:S01]  /*10220*/  F2FP.BF16.PACK_AB R56, R57, R56 ;  /* 0x000000383938723e */ /* 0x000fe200000010ff */
[C---:B------:R-:W-:Y:S01]  /*10230*/  FMUL.FTZ R42, R15.reuse, R42 ;  /* 0x0000002a0f2a7220 */ /* 0x040fe20000410000 */
[----:B------:R-:W-:Y:S01]  /*10240*/  STS [R9], R160 ;  /* 0x000000a009007388 */ /* 0x000fe20000000800 */
[C---:B------:R-:W-:Y:S01]  /*10250*/  FMUL.FTZ R43, R15.reuse, R43 ;  /* 0x0000002b0f2b7220 */ /* 0x040fe20000410000 */
[----:B------:R-:W2:Y:S01]  /*10260*/  @P1 MUFU.RCP R13, R4 ;  /* 0x00000004000d1308 */ /* 0x000ea20000001000 */
[----:B------:R-:W-:Y:S01]  /*10270*/  FMUL.FTZ R46, R15, R46 ;  /* 0x0000002e0f2e7220 */ /* 0x000fe20000410000 */
[----:B------:R-:W-:Y:S01]  /*10280*/  F2FP.BF16.PACK_AB R162, R163, R162 ;  /* 0x000000a2a3a2723e */ /* 0x000fe200000010ff */
[----:B------:R-:W-:Y:S01]  /*10290*/  FMUL.FTZ R47, R15, R47 ;  /* 0x0000002f0f2f7220 */ /* 0x000fe20000410000 */
[----:B------:R-:W-:Y:S01]  /*102a0*/  F2FP.BF16.PACK_AB R43, R43, R42 ;  /* 0x0000002a2b2b723e */ /* 0x000fe200000010ff */
[----:B------:R-:W-:Y:S01]  /*102b0*/  FMUL.FTZ R58, R15, R58 ;  /* 0x0000003a0f3a7220 */ /* 0x000fe20000410000 */
[----:B------:R-:W-:Y:S01]  /*102c0*/  IADD3 R11, R11, R8, RZ ;  /* 0x000000080b0b7210 */ /* 0x000fe20007ffe0ff */
[----:B------:R-:W-:Y:S01]  /*102d0*/  FMUL.FTZ R59, R15, R59 ;  /* 0x0000003b0f3b7220 */ /* 0x000fe20000410000 */
[----:B------:R-:W-:Y:S01]  /*102e0*/  F2FP.BF16.PACK_AB R46, R47, R46 ;  /* 0x0000002e2f2e723e */ /* 0x000fe200000010ff */
[----:B-1----:R-:W-:Y:S01]  /*102f0*/  FMUL.FTZ R12, R12, c[0x0][0x2dc] ;  /* 0x0000b7000c0c7a20 */ /* 0x002fe20000410000 */
[----:B------:R-:W-:Y:S01]  /*10300*/  STS [R9+0x400], R162 ;  /* 0x000400a209007388 */ /* 0x000fe20000000800 */
[----:B------:R-:W-:Y:S01]  /*10310*/  FMUL.FTZ R60, R14, R60 ;  /* 0x0000003c0e3c7220 */ /* 0x000fe20000410000 */
[----:B------:R-:W-:Y:S01]  /*10320*/  F2FP.BF16.PACK_AB R58, R59, R58 ;  /* 0x0000003a3b3a723e */ /* 0x000fe200000010ff */
[C---:B------:R-:W-:Y:S01]  /*10330*/  FMUL.FTZ R156, R12.reuse, R156 ;  /* 0x0000009c0c9c7220 */ /* 0x040fe20000410000 */
[----:B------:R-:W-:Y:S01]  /*10340*/  STS [R8], R41 ;  /* 0x0000002908007388 */ /* 0x000fe20000000800 */
[C---:B------:R-:W-:Y:S01]  /*10350*/  FMUL.FTZ R157, R12.reuse, R157 ;  /* 0x0000009d0c9d7220 */ /* 0x040fe20000410000 */
[----:B------:R-:W-:Y:S01]  /*10360*/  ISETP.NE.OR P3, PT, RZ, UR4, !P3 ;  /* 0x00000004ff007c0c */ /* 0x000fe2000df65670 */
[----:B--2---:R-:W-:Y:S01]  /*10370*/  FMUL.FTZ R13, R13, c[0x0][0x2dc] ;  /* 0x0000b7000d0d7a20 */ /* 0x004fe20000410000 */
[----:B------:R-:W-:Y:S01]  /*10380*/  STS [R8+0x400], R43 ;  /* 0x0004002b08007388 */ /* 0x000fe20000000800 */
[C---:B------:R-:W-:Y:S01]  /*10390*/  FMUL.FTZ R36, R12.reuse, R36 ;  /* 0x000000240c247220 */ /* 0x040fe20000410000 */
[----:B------:R-:W-:Y:S01]  /*103a0*/  F2FP.BF16.PACK_AB R156, R157, R156 ;  /* 0x0000009c9d9c723e */ /* 0x000fe200000010ff */
[C---:B------:R-:W-:Y:S01]  /*103b0*/  FMUL.FTZ R158, R13.reuse, R158 ;  /* 0x0000009e0d9e7220 */ /* 0x040fe20000410000 */
[----:B------:R-:W1:Y:S01]  /*103c0*/  @P5 MUFU.LG2 R6, R6 ;  /* 0x0000000600065308 */ /* 0x000e620000000c00 */
[----:B------:R-:W-:Y:S01]  /*103d0*/  FMUL.FTZ R159, R13, R159 ;  /* 0x0000009f0d9f7220 */ /* 0x000fe20000410000 */
[----:B------:R-:W-:Y:S01]  /*103e0*/  LOP3.LUT R3, R3, 0xffffffe0, RZ, 0xc0, !PT ;  /* 0xffffffe003037812 */ /* 0x000fe200078ec0ff */
[C---:B------:R-:W-:Y:S01]  /*103f0*/  FMUL.FTZ R37, R12.reuse, R37 ;  /* 0x000000250c257220 */ /* 0x040fe20000410000 */
[----:B------:R-:W-:Y:S01]  /*10400*/  STS [R9+0x2000], R156 ;  /* 0x0020009c09007388 */ /* 0x000fe20000000800 */
[----:B------:R-:W-:Y:S01]  /*10410*/  FMUL.FTZ R38, R13, R38 ;  /* 0x000000260d267220 */ /* 0x000fe20000410000 */
[----:B------:R-:W-:Y:S01]  /*10420*/  F2FP.BF16.PACK_AB R158, R159, R158 ;  /* 0x0000009e9f9e723e */ /* 0x000fe200000010ff */
[----:B------:R-:W-:Y:S01]  /*10430*/  FMUL.FTZ R39, R13, R39 ;  /* 0x000000270d277220 */ /* 0x000fe20000410000 */
[----:B------:R-:W-:Y:S01]  /*10440*/  F2FP.BF16.PACK_AB R37, R37, R36 ;  /* 0x000000242525723e */ /* 0x000fe200000010ff */
[C---:B------:R-:W-:Y:S01]  /*10450*/  FMUL.FTZ R48, R12.reuse, R48 ;  /* 0x000000300c307220 */ /* 0x040fe20000410000 */
[----:B------:R-:W2:Y:S01]  /*10460*/  @P4 MUFU.LG2 R5, R5 ;  /* 0x0000000500054308 */ /* 0x000ea20000000c00 */
[C---:B------:R-:W-:Y:S01]  /*10470*/  FMUL.FTZ R49, R12.reuse, R49 ;  /* 0x000000310c317220 */ /* 0x040fe20000410000 */
[----:B------:R-:W-:Y:S01]  /*10480*/  F2FP.BF16.PACK_AB R39, R39, R38 ;  /* 0x000000262727723e */ /* 0x000fe200000010ff */
[C---:B------:R-:W-:Y:S01]  /*10490*/  FMUL.FTZ R52, R12.reuse, R52 ;  /* 0x000000340c347220 */ /* 0x040fe20000410000 */
[----:B------:R-:W-:Y:S01]  /*104a0*/  STS [R9+0x2400], R158 ;  /* 0x0024009e09007388 */ /* 0x000fe20000000800 */
        /* <DEDUP_REMOVED lines=11> */
[----:B------:R-:W-:Y:S01]  /*10560*/  STS [R17], R44 ;  /* 0x0000002c11007388 */ /* 0x000fe20000000800 */
        /* <DEDUP_REMOVED lines=19> */
[----:B------:R-:W3:Y:S01]  /*106a0*/  @P1 MUFU.LG2 R4, R4 ;  /* 0x0000000400041308 */ /* 0x000ee20000000c00 */
[C---:B------:R-:W-:Y:S01]  /*106b0*/  FMUL.FTZ R113, R12.reuse, R113 ;  /* 0x000000710c717220 */ /* 0x040fe20000410000 */
[----:B------:R-:W-:Y:S01]  /*106c0*/  F2FP.BF16.PACK_AB R152, R153, R152 ;  /* 0x000000989998723e */ /* 0x000fe200000010ff */
[C---:B------:R-:W-:Y:S01]  /*106d0*/  FMUL.FTZ R120, R12.reuse, R120 ;  /* 0x000000780c787220 */ /* 0x040fe20000410000 */
[----:B------:R-:W-:Y:S01]  /*106e0*/  IADD3 R3, -R3, R0, RZ ;  /* 0x0000000003037210 */ /* 0x000fe20007ffe1ff */
[C---:B------:R-:W-:Y:S01]  /*106f0*/  FMUL.FTZ R121, R12.reuse, R121 ;  /* 0x000000790c797220 */ /* 0x040fe20000410000 */
[----:B------:R-:W-:Y:S01]  /*10700*/  F2FP.BF16.PACK_AB R112, R113, R112 ;  /* 0x000000707170723e */ /* 0x000fe200000010ff */
[C---:B------:R-:W-:Y:S01]  /*10710*/  FMUL.FTZ R144, R12.reuse, R144 ;  /* 0x000000900c907220 */ /* 0x040fe20000410000 */
[----:B------:R-:W-:Y:S01]  /*10720*/  MOV R0, 0x7f800000 ;  /* 0x7f80000000007802 */ /* 0x000fe20000000f00 */
[C---:B------:R-:W-:Y:S01]  /*10730*/  FMUL.FTZ R145, R12.reuse, R145 ;  /* 0x000000910c917220 */ /* 0x040fe20000410000 */
[----:B------:R-:W-:Y:S01]  /*10740*/  F2FP.BF16.PACK_AB R120, R121, R120 ;  /* 0x000000787978723e */ /* 0x000fe200000010ff */
[----:B------:R-:W-:-:S02]  /*10750*/  FMUL.FTZ R128, R12, R128 ;  /* 0x000000800c807220 */ /* 0x000fc40000410000 */
[C---:B------:R-:W-:Y:S01]  /*10760*/  FMUL.FTZ R129, R12.reuse, R129 ;  /* 0x000000810c817220 */ /* 0x040fe20000410000 */
[----:B------:R-:W-:Y:S01]  /*10770*/  F2FP.BF16.PACK_AB R144, R145, R144 ;  /* 0x000000909190723e */ /* 0x000fe200000010ff */
[C---:B------:R-:W-:Y:S02]  /*10780*/  FMUL.FTZ R132, R12.reuse, R132 ;  /* 0x000000840c847220 */ /* 0x040fe40000410000 */
[----:B------:R-:W-:Y:S01]  /*10790*/  FMUL.FTZ R133, R12, R133 ;  /* 0x000000850c857220 */ /* 0x000fe20000410000 */
[----:B------:R-:W-:Y:S01]  /*107a0*/  MOV R12, 0x40 ;  /* 0x00000040000c7802 */ /* 0x000fe20000000f00 */
        /* <DEDUP_REMOVED lines=8> */
[C---:B------:R-:W-:Y:S01]  /*10830*/  FMUL.FTZ R61, R14.reuse, R61 ;  /* 0x0000003d0e3d7220 */ /* 0x040fe20000410000 */
[----:B------:R-:W-:Y:S01]  /*10840*/  IADD3 R19, R9, R12, RZ ;  /* 0x0000000c09137210 */ /* 0x000fe20007ffe0ff */
[----:B------:R-:W-:Y:S01]  /*10850*/  FMUL.FTZ R62, R15, R62 ;  /* 0x0000003e0f3e7220 */ /* 0x000fe20000410000 */
[----:B------:R-:W-:Y:S01]  /*10860*/  F2FP.BF16.PACK_AB R54, R55, R54 ;  /* 0x000000363736723e */ /* 0x000fe200000010ff */
[----:B------:R-:W-:Y:S01]  /*10870*/  FMUL.FTZ R63, R15, R63 ;  /* 0x0000003f0f3f7220 */ /* 0x000fe20000410000 */
[----:B------:R-:W-:Y:S01]  /*10880*/  F2FP.BF16.PACK_AB R60, R61, R60 ;  /* 0x0000003c3d3c723e */ /* 0x000fe200000010ff */
[----:B------:R-:W-:Y:S01]  /*10890*/  FMUL.FTZ R72, R14, R72 ;  /* 0x000000480e487220 */ /* 0x000fe20000410000 */
[----:B------:R-:W-:Y:S01]  /*108a0*/  IADD3 R21, R12, R8, RZ ;  /* 0x000000080c157210 */ /* 0x000fe20007ffe0ff */
[C---:B------:R-:W-:Y:S01]  /*108b0*/  FMUL.FTZ R73, R14.reuse, R73 ;  /* 0x000000490e497220 */ /* 0x040fe20000410000 */
[----:B------:R-:W-:Y:S01]  /*108c0*/  F2FP.BF16.PACK_AB R62, R63, R62 ;  /* 0x0000003e3f3e723e */ /* 0x000fe200000010ff */
[C---:B------:R-:W-:Y:S01]  /*108d0*/  FMUL.FTZ R74, R15.reuse, R74 ;  /* 0x0000004a0f4a7220 */ /* 0x040fe20000410000 */
[----:B------:R-:W-:Y:S01]  /*108e0*/  STS [R17+0x2400], R50 ;  /* 0x0024003211007388 */ /* 0x000fe20000000800 */
[----:B------:R-:W-:Y:S01]  /*108f0*/  FMUL.FTZ R75, R15, R75 ;  /* 0x0000004b0f4b7220 */ /* 0x000fe20000410000 */
        /* <DEDUP_REMOVED lines=70> */
[----:B------:R4:W-:Y:S01]  /*10d60*/  STS [R23+0x2400], R82 ;  /* 0x0024005217007388 */ /* 0x0009e20000000800 */
        /* <DEDUP_REMOVED lines=42> */
[----:B------:R-:W-:Y:S01]  /*11010*/  FMUL.FTZ R138, R15, R138 ;  /* 0x0000008a0f8a7220 */ /* 0x000fe20000410000 */
[----:B------:R-:W-:Y:S01]  /*11020*/  STS [R17+0x4000], R108 ;  /* 0x0040006c11007388 */ /* 0x000fe20000000800 */
[C---:B------:R-:W-:Y:S01]  /*11030*/  FMUL.FTZ R136, R14.reuse, R136 ;  /* 0x000000880e887220 */ /* 0x040fe20000410000 */
[----:B------:R-:W-:Y:S01]  /*11040*/  F2FP.BF16.PACK_AB R142, R143, R142 ;  /* 0x0000008e8f8e723e */ /* 0x000fe200000010ff */
[----:B------:R-:W-:Y:S01]  /*11050*/  FMUL.FTZ R137, R14, R137 ;  /* 0x000000890e897220 */ /* 0x000fe20000410000 */
[----:B------:R-:W-:Y:S01]  /*11060*/  STS [R17+0x4400], R110 ;  /* 0x0044006e11007388 */ /* 0x000fe20000000800 */
[----:B------:R-:W-:Y:S01]  /*11070*/  FMUL.FTZ R15, R15, R139 ;  /* 0x0000008b0f0f7220 */ /* 0x000fe20000410000 */
[----:B----4-:R-:W-:Y:S01]  /*11080*/  CS2R R82, SRZ ;  /* 0x0000000000527805 */ /* 0x010fe2000001ff00 */
        /* <DEDUP_REMOVED lines=8> */
[----:B------:R-:W-:Y:S01]  /*11110*/  @!P0 IMAD R16, R10, c[0x0][0x1c0], RZ ;  /* 0x000070000a108a24 */ /* 0x000fe200078e02ff */
[----:B------:R-:W-:Y:S01]  /*11120*/  STS [R17+0x6000], R152 ;  /* 0x0060009811007388 */ /* 0x000fe20000000800 */
[----:B------:R-:W-:Y:S01]  /*11130*/  F2FP.BF16.PACK_AB R130, R131, R130 ;  /* 0x000000828382723e */ /* 0x000fe200000010ff */
[----:B-1----:R-:W-:Y:S01]  /*11140*/  @P5 FMUL.FTZ R81, R6, 0.69314718246459960938 ;  /* 0x3f31721806515820 */ /* 0x002fe20000410000 */
[----:B------:R-:W-:Y:S01]  /*11150*/  F2FP.BF16.PACK_AB R13, R13, R134 ;  /* 0x000000860d0d723e */ /* 0x000fe200000010ff */
[----:B------:R-:W-:Y:S01]  /*11160*/  STS [R17+0x6400], R154 ;  /* 0x0064009a11007388 */ /* 0x000fe20000000800 */
[----:B--2---:R-:W-:-:S02]  /*11170*/  @P4 FMUL.FTZ R6, R5, 0.69314718246459960938 ;  /* 0x3f31721805064820 */ /* 0x004fc40000410000 */
[----:B---3--:R-:W-:Y:S01]  /*11180*/  @P1 FMUL.FTZ R5, R4, 0.69314718246459960938 ;  /* 0x3f31721804051820 */ /* 0x008fe20000410000 */
[----:B------:R-:W-:Y:S01]  /*11190*/  STS [R11+0x6000], R112 ;  /* 0x006000700b007388 */ /* 0x000fe20000000800 */
[----:B------:R-:W-:Y:S01]  /*111a0*/  @P6 FMUL.FTZ R80, R7, 0.69314718246459960938 ;  /* 0x3f31721807506820 */ /* 0x000fe20000410000 */
[----:B------:R-:W-:Y:S01]  /*111b0*/  MOV R7, 0x7f800000 ;  /* 0x7f80000000077802 */ /* 0x000fe20000000f00 */
[----:B------:R-:W-:Y:S01]  /*111c0*/  @P4 FFMA.FTZ R7, R165, c[0x0][0x238], R6 ;  /* 0x00008e00a5074a23 */ /* 0x000fe20000010006 */
[----:B------:R-:W-:Y:S01]  /*111d0*/  STS [R11+0x6400], R114 ;  /* 0x006400720b007388 */ /* 0x000fe20000000800 */
[----:B------:R-:W-:-:S03]  /*111e0*/  @P6 FFMA.FTZ R0, R167, c[0x0][0x238], R80 ;  /* 0x00008e00a7006a23 */ /* 0x000fc60000010050 */
[----:B------:R-:W-:Y:S04]  /*111f0*/  STS [R19+0x4000], R148 ;  /* 0x0040009413007388 */ /* 0x000fe80000000800 */
[----:B------:R-:W-:Y:S04]  /*11200*/  STS [R19+0x4400], R150 ;  /* 0x0044009613007388 */ /* 0x000fe80000000800 */
        /* <DEDUP_REMOVED lines=9> */
[----:B------:R2:W-:Y:S01]  /*112a0*/  STS [R25+0x4400], R15 ;  /* 0x0044000f19007388 */ /* 0x0005e20000000800 */
[----:B-1----:R-:W-:-:S02]  /*112b0*/  @P0 MOV R19, c[0x0][0x210] ;  /* 0x0000840000130a02 */ /* 0x002fc40000000f00 */
[----:B------:R-:W-:Y:S01]  /*112c0*/  @!P0 MOV R19, 0x1 ;  /* 0x0000000100138802 */ /* 0x000fe20000000f00 */
[----:B------:R2:W-:Y:S01]  /*112d0*/  STS [R23+0x6000], R128 ;  /* 0x0060008017007388 */ /* 0x0005e20000000800 */
[----:B------:R-:W-:-:S03]  /*112e0*/  LOP3.LUT P0, RZ, R3, 0x3, RZ, 0xc0, !PT ;  /* 0x0000000303ff7812 */ /* 0x000fc6000780c0ff */
[----:B------:R2:W-:Y:S04]  /*112f0*/  STS [R23+0x6400], R130 ;  /* 0x0064008217007388 */ /* 0x0005e80000000800 */
[----:B------:R2:W-:Y:S04]  /*11300*/  STS [R25+0x6000], R132 ;  /* 0x0060008419007388 */ /* 0x0005e80000000800 */
[----:B------:R2:W-:Y:S04]  /*11310*/  STS [R25+0x6400], R13 ;  /* 0x0064000d19007388 */ /* 0x0005e80000000800 */
[----:B------:R-:W-:Y:S06]  /*11320*/  BAR.SYNC.DEFER_BLOCKING 0x0 ;  /* 0x0000000000007b1d */ /* 0x000fec0000010000 */
[----:B------:R-:W1:Y:S04]  /*11330*/  S2R R11, SR_CTAID.Y ;  /* 0x00000000000b7919 */ /* 0x000e680000002600 */
[----:B------:R-:W3:Y:S04]  /*11340*/  S2R R8, SR_CTAID.X ;  /* 0x0000000000087919 */ /* 0x000ee80000002500 */
[----:B------:R-:W4:Y:S04]  /*11350*/  S2R R9, SR_CTAID.Z ;  /* 0x0000000000097919 */ /* 0x000f280000002700 */
[----:B------:R2:W2:Y:S04]  /*11360*/  LDS.128 R72, [R219] ;  /* 0x00000000db487984 */ /* 0x0004a80000000c00 */
[----:B------:R2:W2:Y:S01]  /*11370*/  LDS.128 R68, [R219+0x800] ;  /* 0x00080000db447984 */ /* 0x0004a20000000c00 */
[----:B-1----:R-:W-:-:S03]  /*11380*/  IMAD R16, R11, R16, RZ ;  /* 0x000000100b107224 */ /* 0x002fc600078e02ff */
[----:B------:R1:W1:Y:S01]  /*11390*/  LDS.128 R64, [R219+0x1000] ;  /* 0x00100000db407984 */ /* 0x0002620000000c00 */
[----:B------:R-:W-:Y:S01]  /*113a0*/  @!P3 IMAD R17, R11, c[0x0][0x214], RZ ;  /* 0x000085000b11ba24 */ /* 0x000fe200078e02ff */
[----:B------:R-:W-:Y:S02]  /*113b0*/  SEL R16, R16, RZ, P3 ;  /* 0x000000ff10107207 */ /* 0x000fe40001800000 */
[----:B------:R1:W1:Y:S01]  /*113c0*/  LDS.128 R60, [R219+0x1800] ;  /* 0x00180000db3c7984 */ /* 0x0002620000000c00 */
[----:B---3--:R-:W-:Y:S01]  /*113d0*/  IMAD R3, R8, R19, RZ ;  /* 0x0000001308037224 */ /* 0x008fe200078e02ff */
[----:B------:R-:W-:Y:S02]  /*113e0*/  @!P3 MOV R82, R17 ;  /* 0x000000110052b202 */ /* 0x000fe40000000f00 */
[----:B------:R3:W1:Y:S01]  /*113f0*/  LDS.128 R56, [R219+0x2000] ;  /* 0x00200000db387984 */ /* 0x0006620000000c00 */
[----:B----4-:R-:W-:Y:S01]  /*11400*/  IMAD R16, R9, R10, R16 ;  /* 0x0000000a09107224 */ /* 0x010fe200078e0210 */
[----:B------:R-:W-:-:S02]  /*11410*/  SHF.L.U32 R3, R3, 0x7, RZ ;  /* 0x0000000703037819 */ /* 0x000fc400000006ff */
[----:B------:R3:W4:Y:S01]  /*11420*/  LDS.128 R52, [R219+0x2800] ;  /* 0x00280000db347984 */ /* 0x0007220000000c00 */
[----:B------:R-:W-:Y:S02]  /*11430*/  @!P3 SHF.R.S32.HI R83, RZ, 0x1f, R17 ;  /* 0x0000001fff53b819 */ /* 0x000fe40000011411 */
[--C-:B------:R-:W-:Y:S01]  /*11440*/  IADD3 R4, P3, P2, R3, R82, R16.reuse ;  /* 0x0000005203047210 */ /* 0x100fe20007a7e010 */
[----:B------:R3:W1:Y:S01]  /*11450*/  LDS.128 R48, [R219+0x3000] ;  /* 0x00300000db307984 */ /* 0x0006620000000c00 */
[----:B------:R-:W-:Y:S02]  /*11460*/  SHF.R.S32.HI R3, RZ, 0x1f, R3 ;  /* 0x0000001fff037819 */ /* 0x000fe40000011403 */
[----:B------:R-:W-:Y:S01]  /*11470*/  SHF.R.S32.HI R16, RZ, 0x1f, R16 ;  /* 0x0000001fff107819 */ /* 0x000fe20000011410 */
[----:B------:R3:W1:Y:S01]  /*11480*/  LDS.128 R44, [R219+0x3800] ;  /* 0x00380000db2c7984 */ /* 0x0006620000000c00 */
[----:B------:R-:W-:Y:S01]  /*11490*/  MOV R17, 0x7f800000 ;  /* 0x7f80000000117802 */ /* 0x000fe20000000f00 */
[----:B------:R-:W-:Y:S01]  /*114a0*/  @P5 FFMA.FTZ R17, R166, c[0x0][0x238], R81 ;  /* 0x00008e00a6115a23 */ /* 0x000fe20000010051 */
[----:B------:R-:W-:Y:S01]  /*114b0*/  MOV R10, 0x7f800000 ;  /* 0x7f800000000a7802 */ /* 0x000fe20000000f00 */
[----:B------:R3:W1:Y:S01]  /*114c0*/  LDS.128 R40, [R219+0x4000] ;  /* 0x00400000db287984 */ /* 0x0006620000000c00 */
[----:B------:R-:W-:Y:S01]  /*114d0*/  @P1 FFMA.FTZ R10, R18, c[0x0][0x238], R5 ;  /* 0x00008e00120a1a23 */ /* 0x000fe20000010005 */
[----:B------:R-:W-:-:S02]  /*114e0*/  IADD3.X R3, R3, R83, R16, P3, P2 ;  /* 0x0000005303037210 */ /* 0x000fc40001fe4410 */
        /* <DEDUP_REMOVED lines=8> */
[----:B--2-4-:R-:W-:Y:S01]  /*11570*/  SHF.R.S32.HI R81, RZ, 0x1f, R2 ;  /* 0x0000001fff517819 */ /* 0x014fe20000011402 */
[----:B------:R-:W-:-:S03]  /*11580*/  IMAD.MOV.U32 R5, RZ, RZ, c[0x0][0x214] ;  /* 0x00008500ff057624 */ /* 0x000fc600078e00ff */
[----:B------:R-:W-:Y:S01]  /*11590*/  LEA.HI R81, R81, R2, RZ, 0x2 ;  /* 0x0000000251517211 */ /* 0x000fe200078f10ff */
[----:B------:R-:W-:-:S03]  /*115a0*/  IMAD R5, R8, -0x80, R5 ;  /* 0xffffff8008057824 */ /* 0x000fc600078e0205 */
[----:B------:R-:W-:-:S05]  /*115b0*/  LOP3.LUT R81, R81, 0xffffffc, RZ, 0xc0, !PT ;  /* 0x0ffffffc51517812 */ /* 0x000fca00078ec0ff */
[----:B------:R-:W-:-:S04]  /*115c0*/  IMAD.IADD R81, R2, 0x1, -R81 ;  /* 0x0000000102517824 */ /* 0x000fc800078e0a51 */
[----:B------:R-:W-:-:S05]  /*115d0*/  IMAD R2, R81, 0x10, R226 ;  /* 0x0000001051027824 */ /* 0x000fca00078e02e2 */
        /* <DEDUP_REMOVED lines=9> */
[----:B------:R-:W-:Y:S01]  /*11670*/  @!P5 IMAD R8, R8, R19, RZ ;  /* 0x000000130808d224 */ /* 0x000fe200078e02ff */
[----:B------:R-:W-:Y:S01]  /*11680*/  @!P6 LEA.HI.X.SX32 R2, R2, R3, 0x1, P0 ;  /* 0x000000030202e211 */ /* 0x000fe200000f0eff */
[-C--:B------:R-:W-:Y:S01]  /*11690*/  @!P4 IMAD R6, R6, R19.reuse, RZ ;  /* 0x000000130606c224 */ /* 0x080fe200078e02ff */
[C---:B------:R-:W-:Y:S01]  /*116a0*/  @!P6 LEA R82, P0, R5.reuse, c[0x0][0x200], 0x2 ;  /* 0x000080000552ea11 */ /* 0x040fe200078010ff */
        /* <DEDUP_REMOVED lines=18> */
.L_x_863:
[----:B--2-4-:R-:W-:Y:S05]  /*117d0*/  BSYNC B0 ;  /* 0x0000000000007941 */ /* 0x014fea0003800000 */
.L_x_862:
[----:B------:R-:W-:Y:S01]  /*117e0*/  SHF.R.S32.HI R2, RZ, 0x1f, R11 ;  /* 0x0000001fff027819 */ /* 0x000fe2000001140b */
[----:B------:R-:W-:Y:S01]  /*117f0*/  IMAD R3, R231, c[0x0][0x1e8], RZ ;  /* 0x00007a00e7037a24 */ /* 0x000fe200078e02ff */
[--C-:B------:R-:W-:Y:S01]  /*11800*/  SHF.R.S32.HI R229, RZ, 0x1f, R228.reuse ;  /* 0x0000001fffe57819 */ /* 0x100fe200000114e4 */
[----:B------:R-:W-:Y:S01]  /*11810*/  ULDC.64 UR4, c[0x0][0x1e8] ;  /* 0x00007a0000047ab9 */ /* 0x000fe20000000a00 */
[----:B------:R-:W-:Y:S01]  /*11820*/  SHF.R.S32.HI R0, RZ, 0x1f, R9 ;  /* 0x0000001fff007819 */ /* 0x000fe20000011409 */
[----:B------:R-:W-:Y:S01]  /*11830*/  IMAD R2, R2, c[0x0][0x1e0], RZ ;  /* 0x0000780002027a24 */ /* 0x000fe200078e02ff */
[----:B------:R-:W-:Y:S01]  /*11840*/  USHF.L.U32 UR7, UR4, 0x5, URZ ;  /* 0x0000000504077899 */ /* 0x000fe2000800063f */
[----:B------:R-:W-:Y:S01]  /*11850*/  IMAD.WIDE.U32 R4, R11, c[0x0][0x1e0], R228 ;  /* 0x000078000b047a25 */ /* 0x000fe200078e00e4 */
[----:B------:R-:W-:-:S02]  /*11860*/  UMOV UR6, 0x5 ;  /* 0x0000000500067882 */ /* 0x000fc40000000000 */
[----:B------:R-:W-:Y:S01]  /*11870*/  USHF.L.U64.HI UR5, UR4, UR6, UR5 ;  /* 0x0000000604057299 */ /* 0x000fe20008010205 */
[----:B------:R-:W-:Y:S02]  /*11880*/  IMAD R2, R11, c[0x0][0x1e4], R2 ;  /* 0x000079000b027a24 */ /* 0x000fe400078e0202 */
[----:B------:R-:W-:Y:S02]  /*11890*/  IMAD R0, R0, c[0x0][0x1f0], RZ ;  /* 0x00007c0000007a24 */ /* 0x000fe400078e02ff */
[----:B------:R-:W-:Y:S02]  /*118a0*/  IMAD.IADD R5, R5, 0x1, R2 ;  /* 0x0000000105057824 */ /* 0x000fe400078e0202 */
[C---:B------:R-:W-:Y:S02]  /*118b0*/  IMAD R0, R9.reuse, c[0x0][0x1f4], R0 ;  /* 0x00007d0009007a24 */ /* 0x040fe400078e0200 */
[----:B------:R-:W-:-:S04]  /*118c0*/  IMAD.WIDE.U32 R4, R9, c[0x0][0x1f0], R4 ;  /* 0x00007c0009047a25 */ /* 0x000fc800078e0004 */
[----:B------:R-:W-:Y:S02]  /*118d0*/  IMAD.IADD R5, R5, 0x1, R0 ;  /* 0x0000000105057824 */ /* 0x000fe400078e0200 */
[C---:B------:R-:W-:Y:S02]  /*118e0*/  IMAD R3, R230.reuse, c[0x0][0x1ec], R3 ;  /* 0x00007b00e6037a24 */ /* 0x040fe400078e0203 */
[----:B------:R-:W-:-:S04]  /*118f0*/  IMAD.WIDE.U32 R4, R230, c[0x0][0x1e8], R4 ;  /* 0x00007a00e6047a25 */ /* 0x000fc800078e0004 */
[----:B------:R-:W-:Y:S01]  /*11900*/  IMAD.IADD R3, R5, 0x1, R3 ;  /* 0x0000000105037824 */ /* 0x000fe200078e0203 */
[----:B------:R-:W-:-:S04]  /*11910*/  LEA R2, P0, R4, c[0x0][0x1d0], 0x1 ;  /* 0x0000740004027a11 */ /* 0x000fc800078008ff */
[----:B------:R-:W-:Y:S02]  /*11920*/  LEA.HI.X R3, R4, c[0x0][0x1d4], R3, 0x1, P0 ;  /* 0x0000750004037a11 */ /* 0x000fe400000f0c03 */
[----:B------:R-:W-:-:S03]  /*11930*/  IADD3 R6, P0, R2, UR7, RZ ;  /* 0x0000000702067c10 */ /* 0x000fc6000ff1e0ff */
[----:B------:R-:W-:Y:S01]  /*11940*/  STG.E.128 [R2.64], R72 ;  /* 0x0000004802007986 */ /* 0x000fe2000c101d16 */
[----:B------:R-:W-:Y:S02]  /*11950*/  IADD3.X R7, R3, UR5, RZ, P0, !PT ;  /* 0x0000000503077c10 */ /* 0x000fe400087fe4ff */
[----:B------:R-:W-:Y:S01]  /*11960*/  IADD3 R4, P0, R6, UR7, RZ ;  /* 0x0000000706047c10 */ /* 0x000fe2000ff1e0ff */
[----:B-1----:R1:W-:Y:S03]  /*11970*/  STG.E.128 [R2.64+0x80], R40 ;  /* 0x0000802802007986 */ /* 0x0023e6000c101d16 */
        /* <DEDUP_REMOVED lines=8> */
[----:B------:R-:W-:Y:S01]  /*11a00*/  STG.E.128 [R4.64+0x80], R32 ;  /* 0x0000802004007986 */ /* 0x000fe2000c101d16 */
[----:B------:R-:W-:-:S03]  /*11a10*/  IADD3 R16, P0, R10, UR7, RZ ;  /* 0x000000070a107c10 */ /* 0x000fc6000ff1e0ff */
[----:B------:R-:W-:Y:S01]  /*11a20*/  STG.E.128 [R8.64], R60 ;  /* 0x0000003c08007986 */ /* 0x000fe2000c101d16 */
[----:B------:R-:W-:-:S03]  /*11a30*/  IADD3.X R17, R11, UR5, RZ, P0, !PT ;  /* 0x000000050b117c10 */ /* 0x000fc600087fe4ff */
[----:B------:R-:W-:Y:S04]  /*11a40*/  STG.E.128 [R8.64+0x80], R28 ;  /* 0x0000801c08007986 */ /* 0x000fe8000c101d16 */
[----:B------:R-:W-:Y:S04]  /*11a50*/  STG.E.128 [R10.64], R56 ;  /* 0x000000380a007986 */ /* 0x000fe8000c101d16 */
[----:B------:R-:W-:Y:S01]  /*11a60*/  STG.E.128 [R10.64+0x80], R24 ;  /* 0x000080180a007986 */ /* 0x000fe2000c101d16 */
[----:B-1----:R-:W-:-:S03]  /*11a70*/  IADD3 R2, P0, R16, UR7, RZ ;  /* 0x0000000710027c10 */ /* 0x002fc6000ff1e0ff */
[----:B------:R-:W-:Y:S01]  /*11a80*/  STG.E.128 [R16.64], R52 ;  /* 0x0000003410007986 */ /* 0x000fe2000c101d16 */
[----:B------:R-:W-:-:S03]  /*11a90*/  IADD3.X R3, R17, UR5, RZ, P0, !PT ;  /* 0x0000000511037c10 */ /* 0x000fc600087fe4ff */
[----:B------:R-:W-:Y:S01]  /*11aa0*/  STG.E.128 [R16.64+0x80], R20 ;  /* 0x0000801410007986 */ /* 0x000fe2000c101d16 */
[----:B--2---:R-:W-:-:S03]  /*11ab0*/  IADD3 R6, P0, R2, UR7, RZ ;  /* 0x0000000702067c10 */ /* 0x004fc6000ff1e0ff */
[----:B------:R-:W-:Y:S01]  /*11ac0*/  STG.E.128 [R2.64], R48 ;  /* 0x0000003002007986 */ /* 0x000fe2000c101d16 */
[----:B------:R-:W-:-:S03]  /*11ad0*/  IADD3.X R7, R3, UR5, RZ, P0, !PT ;  /* 0x0000000503077c10 */ /* 0x000fc600087fe4ff */
[----:B------:R-:W-:Y:S04]  /*11ae0*/  STG.E.128 [R2.64+0x80], R12 ;  /* 0x0000800c02007986 */ /* 0x000fe8000c101d16 */
[----:B------:R-:W-:Y:S04]  /*11af0*/  STG.E.128 [R6.64], R44 ;  /* 0x0000002c06007986 */ /* 0x000fe8000c101d16 */
[----:B------:R-:W-:Y:S01]  /*11b00*/  STG.E.128 [R6.64+0x80], R76 ;  /* 0x0000804c06007986 */ /* 0x000fe2000c101d16 */
[----:B------:R-:W-:Y:S05]  /*11b10*/  EXIT ;  /* 0x000000000000794d */ /* 0x000fea0003800000 */
.L_x_851:
[----:B------:R-:W1:Y:S01]  /*11b20*/  S2R R2, SR_CTAID.Y ;  /* 0x0000000000027919 */ /* 0x000e620000002600 */
[----:B------:R-:W-:Y:S01]  /*11b30*/  LEA.HI R3, R6, R77, RZ, 0x3 ;  /* 0x0000004d06037211 */ /* 0x000fe200078f18ff */
[----:B------:R-:W-:Y:S01]  /*11b40*/  ULDC.U8 UR15, c[0x0][0x329] ;  /* 0x0000ca40000f7ab9 */ /* 0x000fe20000000000 */
[----:B------:R-:W-:Y:S01]  /*11b50*/  LOP3.LUT P6, RZ, R77, 0x7, RZ, 0xc0, !PT ;  /* 0x000000074dff7812 */ /* 0x000fe200078cc0ff */
[----:B------:R-:W-:Y:S01]  /*11b60*/  UISETP.NE.AND UP1, UPT, UR15, URZ, UPT ;  /* 0x0000003f0f00728c */ /* 0x000fe2000bf25270 */
[----:B------:R-:W-:Y:S01]  /*11b70*/  LOP3.LUT R6, R3, 0x1ffffff8, RZ, 0xc0, !PT ;  /* 0x1ffffff803067812 */ /* 0x000fe200078ec0ff */
[----:B------:R-:W2:Y:S01]  /*11b80*/  S2R R0, SR_CTAID.Z ;  /* 0x0000000000007919 */ /* 0x000ea20000002700 */
[----:B------:R-:W-:-:S02]  /*11b90*/  USHF.R.S32.HI UR8, URZ, 0x1f, UR11 ;  /* 0x0000001f3f087899 */ /* 0x000fc4000801140b */
[----:B------:R-:W-:Y:S01]  /*11ba0*/  USHF.R.S32.HI UR12, URZ, 0x1f, UR10 ;  /* 0x0000001f3f0c7899 */ /* 0x000fe2000801140a */
[----:B------:R-:W-:Y:S01]  /*11bb0*/  IMAD.IADD R6, R77, 0x1, -R6 ;  /* 0x000000014d067824 */ /* 0x000fe200078e0a06 */
[----:B------:R-:W3:Y:S01]  /*11bc0*/  S2R R5, SR_CTAID.X ;  /* 0x0000000000057919 */ /* 0x000ee20000002500 */
[----:B------:R-:W-:Y:S02]  /*11bd0*/  ULDC.64 UR6, c[0x0][0x1e0] ;  /* 0x0000780000067ab9 */ /* 0x000fe40000000a00 */
[----:B------:R-:W-:Y:S01]  /*11be0*/  IMAD.SHL.U32 R6, R6, 0x8, RZ ;  /* 0x0000000806067824 */ /* 0x000fe200078e00ff */
[----:B------:R-:W-:Y:S02]  /*11bf0*/  ULDC.64 UR4, c[0x0][0x1f0] ;  /* 0x00007c0000047ab9 */ /* 0x000fe40000000a00 */
[----:B------:R-:W-:Y:S02]  /*11c00*/  UIMAD UR6, UR8, UR6, URZ ;  /* 0x00000006080672a4 */ /* 0x000fe4000f8e023f */
[----:B------:R-:W-:Y:S01]  /*11c10*/  UIMAD UR12, UR12, UR4, URZ ;  /* 0x000000040c0c72a4 */ /* 0x000fe2000f8e023f */
[----:B------:R-:W-:Y:S01]  /*11c20*/  SHF.R.S32.HI R7, RZ, 0x1f, R6 ;  /* 0x0000001fff077819 */ /* 0x000fe20000011406 */
[----:B------:R-:W-:-:S02]  /*11c30*/  UIMAD UR7, UR11, UR7, UR6 ;  /* 0x000000070b0772a4 */ /* 0x000fc4000f8e0206 */
[----:B------:R-:W-:Y:S02]  /*11c40*/  ULDC.U8 UR4, c[0x0][0x328] ;  /* 0x0000ca0000047ab9 */ /* 0x000fe40000000000 */
[----:B------:R-:W-:Y:S01]  /*11c50*/  @!UP1 UISETP.NE.AND UP0, UPT, UR4, URZ, UPT ;  /* 0x0000003f0400928c */ /* 0x000fe2000bf05270 */
[----:B-1----:R-:W-:Y:S01]  /*11c60*/  IMAD.WIDE.U32 R6, R2, c[0x0][0x1e0], R6 ;  /* 0x0000780002067a25 */ /* 0x002fe200078e0006 */
[----:B------:R-:W-:Y:S01]  /*11c70*/  ULDC UR8, c[0x0][0x214] ;  /* 0x0000850000087ab9 */ /* 0x000fe20000000800 */
[----:B------:R-:W-:Y:S01]  /*11c80*/  SHF.R.S32.HI R2, RZ, 0x3, R3 ;  /* 0x00000003ff027819 */ /* 0x000fe20000011403 */
[----:B------:R-:W-:Y:S02]  /*11c90*/  @UP1 ULDC UR14, c[0x0][0x210] ;  /* 0x00008400000e1ab9 */ /* 0x000fe40000000800 */
[----:B------:R-:W-:Y:S01]  /*11ca0*/  ULDC UR6, c[0x0][0x234] ;  /* 0x00008d0000067ab9 */ /* 0x000fe20000000800 */
[----:B------:R-:W-:Y:S01]  /*11cb0*/  IADD3 R7, R7, UR7, RZ ;  /* 0x0000000707077c10 */ /* 0x000fe2000fffe0ff */
[----:B------:R-:W-:Y:S01]  /*11cc0*/  @UP1 UIMAD UR14, UR14, UR8, URZ ;  /* 0x000000080e0e12a4 */ /* 0x000fe2000f8e023f */
[----:B------:R-:W-:Y:S01]  /*11cd0*/  SHF.R.S32.HI R3, RZ, 0x1f, R2 ;  /* 0x0000001fff037819 */ /* 0x000fe20000011402 */
[----:B------:R-:W-:-:S02]  /*11ce0*/  ULDC UR16, c[0x0][0x214] ;  /* 0x0000850000107ab9 */ /* 0x000fc40000000800 */
[----:B------:R-:W-:Y:S01]  /*11cf0*/  @!UP1 USEL UR14, UR8, UR6, !UP0 ;  /* 0x00000006080e9287 */ /* 0x000fe2000c000000 */
[----:B--2---:R-:W-:Y:S01]  /*11d00*/  IMAD.WIDE.U32 R6, R0, c[0x0][0x1f0], R6 ;  /* 0x00007c0000067a25 */ /* 0x004fe200078e0006 */
[----:B------:R-:W-:Y:S02]  /*11d10*/  UIMAD UR12, UR10, UR5, UR12 ;  /* 0x000000050a0c72a4 */ /* 0x000fe4000f8e020c */
[----:B------:R-:W-:Y:S01]  /*11d20*/  UIADD3 UR16, -UR9, UR16, URZ ;  /* 0x0000001009107290 */ /* 0x000fe2000fffe13f */
[----:B---3--:R-:W-:Y:S01]  /*11d30*/  IMAD.WIDE R8, R5, 0x80, R2 ;  /* 0x0000008005087825 */ /* 0x008fe200078e0202 */
[----:B------:R-:W-:Y:S02]  /*11d40*/  ULDC UR5, c[0x0][0x1c0] ;  /* 0x0000700000057ab9 */ /* 0x000fe40000000800 */
[----:B------:R-:W-:Y:S01]  /*11d50*/  @UP1 UMOV UR17, 0x1 ;  /* 0x0000000100111882 */ /* 0x000fe20000000000 */
[----:B------:R-:W-:Y:S01]  /*11d60*/  IADD3 R5, R7, UR12, RZ ;  /* 0x0000000c07057c10 */ /* 0x000fe2000fffe0ff */
[----:B------:R-:W-:Y:S01]  /*11d70*/  UISETP.NE.AND UP2, UPT, UR4, URZ, UPT ;  /* 0x0000003f0400728c */ /* 0x000fe2000bf45270 */
[----:B------:R-:W-:Y:S01]  /*11d80*/  ISETP.GE.OR P2, PT, R2, UR16, P6 ;  /* 0x0000001002007c0c */ /* 0x000fe2000b746670 */
[----:B------:R-:W-:Y:S01]  /*11d90*/  @!UP1 UIMAD UR17, UR14, UR5, URZ ;  /* 0x000000050e1192a4 */ /* 0x000fe2000f8e023f */
[----:B------:R-:W-:Y:S01]  /*11da0*/  IMAD R3, R9, c[0x0][0x1e8], RZ ;  /* 0x00007a0009037a24 */ /* 0x000fe200078e02ff */
[----:B------:R-:W-:Y:S01]  /*11db0*/  UISETP.EQ.AND UP2, UPT, UR15, URZ, UP2 ;  /* 0x0000003f0f00728c */ /* 0x000fe20009742270 */
[----:B------:R-:W-:Y:S01]  /*11dc0*/  IMAD.MOV.U32 R4, RZ, RZ, R6 ;  /* 0x000000ffff047224 */ /* 0x000fe200078e0006 */
[----:B------:R-:W-:Y:S01]  /*11dd0*/  UIMAD UR17, UR11, UR17, URZ ;  /* 0x000000110b1172a4 */ /* 0x000fe2000f8e023f */
[C---:B------:R-:W-:Y:S01]  /*11de0*/  IMAD R3, R8.reuse, c[0x0][0x1ec], R3 ;  /* 0x00007b0008037a24 */ /* 0x040fe200078e0203 */
[----:B------:R-:W-:Y:S01]  /*11df0*/  UIMAD UR13, UR11, UR8, URZ ;  /* 0x000000080b0d72a4 */ /* 0x000fe2000f8e023f */
[----:B------:R-:W-:Y:S01]  /*11e00*/  IMAD.WIDE.U32 R8, R8, c[0x0][0x1e8], R4 ;  /* 0x00007a0008087a25 */ /* 0x000fe200078e0004 */
[----:B------:R-:W-:Y:S01]  /*11e10*/  USEL UR17, UR17, URZ, !UP2 ;  /* 0x0000003f11117287 */ /* 0x000fe2000d000000 */
[----:B------:R-:W-:Y:S01]  /*11e20*/  IADD3 R7, R2, 0x30, RZ ;  /* 0x0000003002077810 */ /* 0x000fe20007ffe0ff */
[----:B------:R-:W-:Y:S01]  /*11e30*/  @UP1 ULDC UR18, c[0x0][0x210] ;  /* 0x0000840000121ab9 */ /* 0x000fe20000000800 */
[----:B------:R-:W-:Y:S01]  /*11e40*/  IMAD.IADD R0, R3, 0x1, R9 ;  /* 0x0000000103007824 */ /* 0x000fe200078e0209 */
[----:B------:R-:W-:Y:S01]  /*11e50*/  @!UP1 UMOV UR18, 0x1 ;  /* 0x0000000100129882 */ /* 0x000fe20000000000 */
[----:B------:R-:W-:Y:S01]  /*11e60*/  LEA R4, P1, R8, c[0x0][0x1d0], 0x1 ;  /* 0x0000740008047a11 */ /* 0x000fe200078208ff */
[----:B------:R-:W-:Y:S01]  /*11e70*/  USHF.R.S32.HI UR4, URZ, 0x1f, UR13 ;  /* 0x0000001f3f047899 */ /* 0x000fe2000801140d */
[----:B------:R-:W-:Y:S01]  /*11e80*/  @!P2 IMAD R6, R2, UR18, RZ ;  /* 0x000000120206ac24 */ /* 0x000fe2000f8e02ff */
[----:B------:R-:W-:Y:S01]  /*11e90*/  USEL UR13, UR13, URZ, UP2 ;  /* 0x0000003f0d0d7287 */ /* 0x000fe20009000000 */
[----:B------:R-:W-:Y:S01]  /*11ea0*/  LEA.HI.X R5, R8, c[0x0][0x1d4], R0, 0x1, P1 ;  /* 0x0000750008057a11 */ /* 0x000fe200008f0c00 */
[----:B------:R-:W-:Y:S01]  /*11eb0*/  UIMAD UR9, UR9, UR18, URZ ;  /* 0x00000012090972a4 */ /* 0x000fe2000f8e023f */
[----:B------:R-:W-:Y:S01]  /*11ec0*/  ISETP.GE.OR P4, PT, R7, UR16, P6 ;  /* 0x0000001007007c0c */ /* 0x000fe2000b786670 */
[----:B------:R-:W-:-:S02]  /*11ed0*/  UIMAD UR17, UR10, UR14, UR17 ;  /* 0x0000000e0a1172a4 */ /* 0x000fc4000f8e0211 */
[----:B------:R-:W-:Y:S01]  /*11ee0*/  USEL UR6, UR4, URZ, UP2 ;  /* 0x0000003f04067287 */ /* 0x000fe20009000000 */
[----:B------:R-:W-:Y:S01]  /*11ef0*/  STG.E.128 [R4.64], RZ ;  /* 0x000000ff04007986 */ /* 0x000fe2000c101d16 */
[----:B------:R-:W-:Y:S02]  /*11f00*/  USHF.R.S32.HI UR7, URZ, 0x1f, UR9 ;  /* 0x0000001f3f077899 */ /* 0x000fe40008011409 */
[----:B------:R-:W-:Y:S01]  /*11f10*/  USHF.R.S32.HI UR8, URZ, 0x1f, UR17 ;  /* 0x0000001f3f087899 */ /* 0x000fe20008011411 */
[----:B------:R1:W-:Y:S01]  /*11f20*/  STG.E.128 [R4.64+0x80], RZ ;  /* 0x000080ff04007986 */ /* 0x0003e2000c101d16 */
[----:B------:R-:W-:Y:S02]  /*11f30*/  UIADD3 UR13, UP1, UP0, UR9, UR13, UR17 ;  /* 0x0000000d090d7290 */ /* 0x000fe4000f83e011 */
[----:B------:R-:W-:Y:S02]  /*11f40*/  ULDC.64 UR4, c[0x0][0x1e8] ;  /* 0x00007a0000047ab9 */ /* 0x000fe40000000a00 */
[----:B------:R-:W-:Y:S01]  /*11f50*/  UIADD3.X UR8, UR7, UR6, UR8, UP1, UP0 ;  /* 0x0000000607087290 */ /* 0x000fe20008fe0408 */
[----:B------:R-:W-:Y:S01]  /*11f60*/  @!P4 IMAD R7, R7, UR18, RZ ;  /* 0x000000120707cc24 */ /* 0x000fe2000f8e02ff */
[----:B------:R-:W-:Y:S01]  /*11f70*/  USHF.L.U32 UR6, UR4, 0x5, URZ ;  /* 0x0000000504067899 */ /* 0x000fe2000800063f */
[----:B------:R-:W-:Y:S01]  /*11f80*/  @!P2 IADD3 R3, P0, R6, UR13, RZ ;  /* 0x0000000d0603ac10 */ /* 0x000fe2000ff1e0ff */
[----:B------:R-:W-:-:S02]  /*11f90*/  UMOV UR7, 0x5 ;  /* 0x0000000500077882 */ /* 0x000fc40000000000 */
[----:B------:R-:W-:Y:S01]  /*11fa0*/  USHF.L.U64.HI UR5, UR4, UR7, UR5 ;  /* 0x0000000704057299 */ /* 0x000fe20008010205 */
[----:B------:R-:W-:Y:S02]  /*11fb0*/  @!P2 LEA.HI.X.SX32 R0, R6, UR8, 0x1, P0 ;  /* 0x000000080600ac11 */ /* 0x000fe400080f0eff */
[C---:B------:R-:W-:Y:S02]  /*11fc0*/  @!P2 LEA R10, P0, R3.reuse, c[0x0][0x200], 0x2 ;  /* 0x00008000030aaa11 */ /* 0x040fe400078010ff */
[----:B------:R-:W-:Y:S02]  /*11fd0*/  IADD3 R12, P1, R4, UR6, RZ ;  /* 0x00000006040c7c10 */ /* 0x000fe4000ff3e0ff */
[----:B------:R-:W-:Y:S02]  /*11fe0*/  @!P2 LEA.HI.X R11, R3, c[0x0][0x204], R0, 0x2, P0 ;  /* 0x00008100030baa11 */ /* 0x000fe400000f1400 */
[----:B------:R-:W-:Y:S02]  /*11ff0*/  IADD3.X R13, R5, UR5, RZ, P1, !PT ;  /* 0x00000005050d7c10 */ /* 0x000fe40008ffe4ff */
[----:B------:R-:W-:-:S02]  /*12000*/  IADD3 R16, P0, R12, UR6, RZ ;  /* 0x000000060c107c10 */ /* 0x000fc4000ff1e0ff */
[----:B------:R-:W-:Y:S01]  /*12010*/  IADD3 R0, R2, 0x10, RZ ;  /* 0x0000001002007810 */ /* 0x000fe20007ffe0ff */
[----:B------:R-:W-:Y:S01]  /*12020*/  STG.E.128 [R12.64], RZ ;  /* 0x000000ff0c007986 */ /* 0x000fe2000c101d16 */
[----:B------:R-:W-:Y:S02]  /*12030*/  IADD3.X R17, R13, UR5, RZ, P0, !PT ;  /* 0x000000050d117c10 */ /* 0x000fe400087fe4ff */
[----:B------:R-:W-:Y:S01]  /*12040*/  IADD3 R18, P0, R16, UR6, RZ ;  /* 0x0000000610127c10 */ /* 0x000fe2000ff1e0ff */
[----:B------:R2:W-:Y:S01]  /*12050*/  STG.E.128 [R12.64+0x80], RZ ;  /* 0x000080ff0c007986 */ /* 0x0005e2000c101d16 */
[----:B------:R-:W-:Y:S02]  /*12060*/  ISETP.GE.OR P1, PT, R0, UR16, P6 ;  /* 0x0000001000007c0c */ /* 0x000fe4000b726670 */
[----:B------:R-:W-:Y:S01]  /*12070*/  IADD3.X R19, R17, UR5, RZ, P0, !PT ;  /* 0x0000000511137c10 */ /* 0x000fe200087fe4ff */
[----:B------:R-:W-:Y:S01]  /*12080*/  STG.E.128 [R16.64], RZ ;  /* 0x000000ff10007986 */ /* 0x000fe2000c101d16 */
[----:B------:R-:W-:-:S02]  /*12090*/  IADD3 R8, P0, R18, UR6, RZ ;  /* 0x0000000612087c10 */ /* 0x000fc4000ff1e0ff */
[----:B------:R-:W-:Y:S01]  /*120a0*/  IADD3 R6, R2, 0x20, RZ ;  /* 0x0000002002067810 */ /* 0x000fe20007ffe0ff */
[----:B------:R-:W-:Y:S01]  /*120b0*/  STG.E.128 [R16.64+0x80], RZ ;  /* 0x000080ff10007986 */ /* 0x000fe2000c101d16 */
[----:B------:R-:W-:Y:S02]  /*120c0*/  IADD3.X R9, R19, UR5, RZ, P0, !PT ;  /* 0x0000000513097c10 */ /* 0x000fe400087fe4ff */
[----:B-1----:R-:W-:Y:S01]  /*120d0*/  IADD3 R4, P0, R8, UR6, RZ ;  /* 0x0000000608047c10 */ /* 0x002fe2000ff1e0ff */
[----:B------:R-:W-:Y:S01]  /*120e0*/  STG.E.128 [R18.64], RZ ;  /* 0x000000ff12007986 */ /* 0x000fe2000c101d16 */
[----:B------:R-:W-:Y:S01]  /*120f0*/  ISETP.GE.OR P5, PT, R6, UR16, P6 ;  /* 0x0000001006007c0c */ /* 0x000fe2000b7a6670 */
[----:B------:R-:W-:Y:S01]  /*12100*/  @!P1 IMAD R0, R0, UR18, RZ ;  /* 0x0000001200009c24 */ /* 0x000fe2000f8e02ff */
[----:B------:R-:W-:Y:S01]  /*12110*/  IADD3.X R5, R9, UR5, RZ, P0, !PT ;  /* 0x0000000509057c10 */ /* 0x000fe200087fe4ff */
[----:B------:R-:W-:Y:S01]  /*12120*/  STG.E.128 [R18.64+0x80], RZ ;  /* 0x000080ff12007986 */ /* 0x000fe2000c101d16 */
[----:B------:R-:W-:-:S03]  /*12130*/  IADD3 R14, P0, R4, UR6, RZ ;  /* 0x00000006040e7c10 */ /* 0x000fc6000ff1e0ff */
[----:B------:R-:W-:Y:S01]  /*12140*/  STG.E.128 [R8.64], RZ ;  /* 0x000000ff08007986 */ /* 0x000fe2000c101d16 */
[----:B------:R-:W-:-:S03]  /*12150*/  IADD3.X R15, R5, UR5, RZ, P0, !PT ;  /* 0x00000005050f7c10 */ /* 0x000fc600087fe4ff */
[----:B------:R1:W-:Y:S01]  /*12160*/  STG.E.128 [R8.64+0x80], RZ ;  /* 0x000080ff08007986 */ /* 0x0003e2000c101d16 */
[----:B--2---:R-:W-:Y:S01]  /*12170*/  IADD3 R12, P0, R14, UR6, RZ ;  /* 0x000000060e0c7c10 */ /* 0x004fe2000ff1e0ff */
[----:B------:R-:W-:Y:S02]  /*12180*/  @!P5 IMAD R6, R6, UR18, RZ ;  /* 0x000000120606dc24 */ /* 0x000fe4000f8e02ff */
[----:B------:R-:W-:Y:S01]  /*12190*/  STG.E.128 [R4.64], RZ ;  /* 0x000000ff04007986 */ /* 0x000fe2000c101d16 */
[----:B------:R-:W-:Y:S02]  /*121a0*/  IADD3.X R13, R15, UR5, RZ, P0, !PT ;  /* 0x000000050f0d7c10 */ /* 0x000fe400087fe4ff */
[C---:B------:R-:W-:Y:S01]  /*121b0*/  @!P1 IADD3 R3, P0, R0.reuse, UR13, RZ ;  /* 0x0000000d00039c10 */ /* 0x040fe2000ff1e0ff */
[----:B------:R2:W-:Y:S03]  /*121c0*/  STG.E.128 [R4.64+0x80], RZ ;  /* 0x000080ff04007986 */ /* 0x0005e6000c101d16 */
[----:B------:R-:W-:Y:S01]  /*121d0*/  @!P1 LEA.HI.X.SX32 R0, R0, UR8, 0x1, P0 ;  /* 0x0000000800009c11 */ /* 0x000fe200080f0eff */
[----:B------:R-:W-:Y:S04]  /*121e0*/  STG.E.128 [R14.64], RZ ;  /* 0x000000ff0e007986 */ /* 0x000fe8000c101d16 */
[----:B------:R3:W-:Y:S04]  /*121f0*/  STG.E.128 [R14.64+0x80], RZ ;  /* 0x000080ff0e007986 */ /* 0x0007e8000c101d16 */
[----:B------:R-:W-:Y:S04]  /*12200*/  STG.E.128 [R12.64], RZ ;  /* 0x000000ff0c007986 */ /* 0x000fe8000c101d16 */
[----:B------:R4:W-:Y:S01]  /*12210*/  STG.E.128 [R12.64+0x80], RZ ;  /* 0x000080ff0c007986 */ /* 0x0009e2000c101d16 */
[----:B-1----:R-:W-:-:S05]  /*12220*/  @!P2 IMAD.MOV.U32 R8, RZ, RZ, 0x7f800000 ;  /* 0x7f800000ff08a424 */ /* 0x002fca00078e00ff */
[----:B------:R1:W-:Y:S01]  /*12230*/  @!P2 STG.E [R10.64], R8 ;  /* 0x000000080a00a986 */ /* 0x0003e2000c101916 */
[----:B------:R-:W-:Y:S02]  /*12240*/  @!P1 LEA R16, P2, R3, c[0x0][0x200], 0x2 ;  /* 0x0000800003109a11 */ /* 0x000fe400078410ff */
[----:B--2---:R-:W-:Y:S02]  /*12250*/  IADD3 R5, R2, 0x40, RZ ;  /* 0x0000004002057810 */ /* 0x004fe40007ffe0ff */
[C---:B------:R-:W-:Y:S02]  /*12260*/  @!P5 IADD3 R4, P0, R6.reuse, UR13, RZ ;  /* 0x0000000d0604dc10 */ /* 0x040fe4000ff1e0ff */
[----:B------:R-:W-:Y:S02]  /*12270*/  ISETP.GE.OR P3, PT, R5, UR16, P6 ;  /* 0x0000001005007c0c */ /* 0x000fe4000b766670 */
[----:B------:R-:W-:Y:S02]  /*12280*/  @!P1 LEA.HI.X R17, R3, c[0x0][0x204], R0, 0x2, P2 ;  /* 0x0000810003119a11 */ /* 0x000fe400010f1400 */
[----:B------:R-:W-:Y:S01]  /*12290*/  @!P5 LEA.HI.X.SX32 R3, R6, UR8, 0x1, P0 ;  /* 0x000000080603dc11 */ /* 0x000fe200080f0eff */
[----:B---3--:R-:W-:Y:S01]  /*122a0*/  @!P1 IMAD.MOV.U32 R14, RZ, RZ, 0x7f800000 ;  /* 0x7f800000ff0e9424 */ /* 0x008fe200078e00ff */
[----:B------:R-:W-:-:S02]  /*122b0*/  IADD3 R0, R2, 0x50, RZ ;  /* 0x0000005002007810 */ /* 0x000fc40007ffe0ff */
[----:B------:R-:W-:Y:S02]  /*122c0*/  @!P4 IADD3 R6, P0, R7, UR13, RZ ;  /* 0x0000000d0706cc10 */ /* 0x000fe4000ff1e0ff */
[----:B------:R2:W-:Y:S01]  /*122d0*/  @!P1 STG.E [R16.64], R14 ;  /* 0x0000000e10009986 */ /* 0x0005e2000c101916 */
[C---:B----4-:R-:W-:Y:S02]  /*122e0*/  @!P5 LEA R12, P2, R4.reuse, c[0x0][0x200], 0x2 ;  /* 0x00008000040cda11 */ /* 0x050fe400078410ff */
[----:B------:R-:W-:Y:S02]  /*122f0*/  @!P3 IMAD R5, R5, UR18, RZ ;  /* 0x000000120505bc24 */ /* 0x000fe4000f8e02ff */
[----:B------:R-:W-:Y:S01]  /*12300*/  @!P3 IMAD.MOV.U32 R15, RZ, RZ, 0x7f800000 ;  /* 0x7f800000ff0fb424 */ /* 0x000fe200078e00ff */
[----:B------:R-:W-:Y:S02]  /*12310*/  @!P5 LEA.HI.X R13, R4, c[0x0][0x204], R3, 0x2, P2 ;  /* 0x00008100040dda11 */ /* 0x000fe400010f1403 */
[----:B------:R-:W-:-:S02]  /*12320*/  ISETP.GE.OR P2, PT, R0, UR16, P6 ;  /* 0x0000001000007c0c */ /* 0x000fc4000b746670 */
[----:B------:R-:W-:Y:S02]  /*12330*/  @!P4 LEA.HI.X.SX32 R3, R7, UR8, 0x1, P0 ;  /* 0x000000080703cc11 */ /* 0x000fe400080f0eff */
[----:B-1----:R-:W-:Y:S02]  /*12340*/  @!P4 LEA R10, P0, R6, c[0x0][0x200], 0x2 ;  /* 0x00008000060aca11 */ /* 0x002fe400078010ff */
[----:B------:R-:W-:Y:S02]  /*12350*/  IADD3 R4, R2, 0x60, RZ ;  /* 0x0000006002047810 */ /* 0x000fe40007ffe0ff */
[----:B------:R-:W-:Y:S02]  /*12360*/  @!P4 LEA.HI.X R11, R6, c[0x0][0x204], R3, 0x2, P0 ;  /* 0x00008100060bca11 */ /* 0x000fe400000f1403 */
[C---:B------:R-:W-:Y:S02]  /*12370*/  @!P3 IADD3 R3, P0, R5.reuse, UR13, RZ ;  /* 0x0000000d0503bc10 */ /* 0x040fe4000ff1e0ff */
[----:B------:R-:W-:Y:S01]  /*12380*/  ISETP.GE.OR P1, PT, R4, UR16, P6 ;  /* 0x0000001004007c0c */ /* 0x000fe2000b726670 */
[----:B------:R-:W-:Y:S01]  /*12390*/  @!P2 IMAD R0, R0, UR18, RZ ;  /* 0x000000120000ac24 */ /* 0x000fe2000f8e02ff */
[----:B------:R-:W-:Y:S01]  /*123a0*/  @!P3 LEA.HI.X.SX32 R6, R5, UR8, 0x1, P0 ;  /* 0x000000080506bc11 */ /* 0x000fe200080f0eff */
[----:B------:R-:W-:Y:S01]  /*123b0*/  @!P2 IMAD.MOV.U32 R21, RZ, RZ, 0x7f800000 ;  /* 0x7f800000ff15a424 */ /* 0x000fe200078e00ff */
[----:B------:R-:W-:-:S04]  /*123c0*/  @!P3 LEA R8, P0, R3, c[0x0][0x200], 0x2 ;  /* 0x000080000308ba11 */ /* 0x000fc800078010ff */
[----:B------:R-:W-:Y:S02]  /*123d0*/  @!P3 LEA.HI.X R9, R3, c[0x0][0x204], R6, 0x2, P0 ;  /* 0x000081000309ba11 */ /* 0x000fe400000f1406 */
[----:B------:R-:W-:-:S03]  /*123e0*/  @!P2 IADD3 R3, P0, R0, UR13, RZ ;  /* 0x0000000d0003ac10 */ /* 0x000fc6000ff1e0ff */
[----:B------:R-:W-:Y:S01]  /*123f0*/  @!P1 IMAD R4, R4, UR18, RZ ;  /* 0x0000001204049c24 */ /* 0x000fe2000f8e02ff */
[----:B------:R-:W-:Y:S01]  /*12400*/  @!P2 LEA.HI.X.SX32 R0, R0, UR8, 0x1, P0 ;  /* 0x000000080000ac11 */ /* 0x000fe200080f0eff */
[----:B------:R-:W-:Y:S01]  /*12410*/  @!P1 IMAD.MOV.U32 R19, RZ, RZ, 0x7f800000 ;  /* 0x7f800000ff139424 */ /* 0x000fe200078e00ff */
[----:B------:R-:W-:-:S04]  /*12420*/  @!P2 LEA R6, P0, R3, c[0x0][0x200], 0x2 ;  /* 0x000080000306aa11 */ /* 0x000fc800078010ff */
[----:B------:R-:W-:Y:S01]  /*12430*/  @!P2 LEA.HI.X R7, R3, c[0x0][0x204], R0, 0x2, P0 ;  /* 0x000081000307aa11 */ /* 0x000fe200000f1400 */
[----:B------:R-:W-:Y:S01]  /*12440*/  @!P5 IMAD.MOV.U32 R3, RZ, RZ, 0x7f800000 ;  /* 0x7f800000ff03d424 */ /* 0x000fe200078e00ff */
[----:B------:R-:W-:-:S04]  /*12450*/  @!P1 IADD3 R0, P0, R4, UR13, RZ ;  /* 0x0000000d04009c10 */ /* 0x000fc8000ff1e0ff */
[----:B------:R-:W-:Y:S01]  /*12460*/  @!P1 LEA.HI.X.SX32 R5, R4, UR8, 0x1, P0 ;  /* 0x0000000804059c11 */ /* 0x000fe200080f0eff */
[----:B------:R1:W-:Y:S01]  /*12470*/  @!P5 STG.E [R12.64], R3 ;  /* 0x000000030c00d986 */ /* 0x0003e2000c101916 */
[----:B--2---:R-:W-:-:S04]  /*12480*/  @!P1 LEA R16, P0, R0, c[0x0][0x200], 0x2 ;  /* 0x0000800000109a11 */ /* 0x004fc800078010ff */
[----:B------:R-:W-:Y:S01]  /*12490*/  @!P1 LEA.HI.X R17, R0, c[0x0][0x204], R5, 0x2, P0 ;  /* 0x0000810000119a11 */ /* 0x000fe200000f1405 */
[----:B------:R-:W-:Y:S01]  /*124a0*/  @!P4 IMAD.MOV.U32 R5, RZ, RZ, 0x7f800000 ;  /* 0x7f800000ff05c424 */ /* 0x000fe200078e00ff */
[----:B------:R-:W-:-:S04]  /*124b0*/  IADD3 R0, R2, 0x70, RZ ;  /* 0x0000007002007810 */ /* 0x000fc80007ffe0ff */
[----:B------:R-:W-:Y:S01]  /*124c0*/  ISETP.GE.OR P6, PT, R0, UR16, P6 ;  /* 0x0000001000007c0c */ /* 0x000fe2000b7c6670 */
[----:B------:R1:W-:Y:S04]  /*124d0*/  @!P4 STG.E [R10.64], R5 ;  /* 0x000000050a00c986 */ /* 0x0003e8000c101916 */
[----:B------:R1:W-:Y:S04]  /*124e0*/  @!P3 STG.E [R8.64], R15 ;  /* 0x0000000f0800b986 */ /* 0x0003e8000c101916 */
[----:B------:R1:W-:Y:S04]  /*124f0*/  @!P2 STG.E [R6.64], R21 ;  /* 0x000000150600a986 */ /* 0x0003e8000c101916 */
[----:B------:R1:W-:Y:S01]  /*12500*/  @!P1 STG.E [R16.64], R19 ;  /* 0x0000001310009986 */ /* 0x0003e2000c101916 */
[----:B------:R-:W-:Y:S05]  /*12510*/  @P6 EXIT ;  /* 0x000000000000694d */ /* 0x000fea0003800000 */
[----:B------:R-:W-:Y:S02]  /*12520*/  IMAD R0, R0, UR18, RZ ;  /* 0x0000001200007c24 */ /* 0x000fe4000f8e02ff */
[----:B-1----:R-:W-:-:S03]  /*12530*/  IMAD.MOV.U32 R5, RZ, RZ, 0x7f800000 ;  /* 0x7f800000ff057424 */ /* 0x002fc600078e00ff */
[----:B------:R-:W-:-:S04]  /*12540*/  IADD3 R3, P0, R0, UR13, RZ ;  /* 0x0000000d00037c10 */ /* 0x000fc8000ff1e0ff */
[----:B------:R-:W-:Y:S02]  /*12550*/  LEA.HI.X.SX32 R0, R0, UR8, 0x1, P0 ;  /* 0x0000000800007c11 */ /* 0x000fe400080f0eff */
[----:B------:R-:W-:-:S04]  /*12560*/  LEA R2, P0, R3, c[0x0][0x200], 0x2 ;  /* 0x0000800003027a11 */ /* 0x000fc800078010ff */
[----:B------:R-:W-:-:S05]  /*12570*/  LEA.HI.X R3, R3, c[0x0][0x204], R0, 0x2, P0 ;  /* 0x0000810003037a11 */ /* 0x000fca00000f1400 */
[----:B------:R-:W-:Y:S01]  /*12580*/  STG.E [R2.64], R5 ;  /* 0x0000000502007986 */ /* 0x000fe2000c101916 */
[----:B------:R-:W-:Y:S05]  /*12590*/  EXIT ;  /* 0x000000000000794d */ /* 0x000fea0003800000 */
.L_x_864:
        /* <DEDUP_REMOVED lines=14> */
.L_x_1409:


//--------------------- .text._ZN5flash16flash_fwd_kernelI23Flash_fwd_kernel_traitsILi128ELi128ELi32ELi4ELb0ELb0EN7cutlass10bfloat16_tE19Flash_kernel_traitsILi128ELi128ELi32ELi4ES3_EELb0ELb1ELb0ELb0ELb1ELb1ELb1ELb0EEEvNS_16Flash_fwd_paramsE --------------------------
	.section	.text._ZN5flash16flash_fwd_kernelI23Flash_fwd_kernel_traitsILi128ELi128ELi32ELi4ELb0ELb0EN7cutlass10bfloat16_tE19Flash_kernel_traitsILi128ELi128ELi32ELi4ES3_EELb0ELb1ELb0ELb0ELb1ELb1ELb1ELb0EEEvNS_16Flash_fwd_paramsE,"ax",@progbits
	.sectioninfo	@"SHI_REGISTERS=255"
	.align	128
        .global         _ZN5flash16flash_fwd_kernelI23Flash_fwd_kernel_traitsILi128ELi128ELi32ELi4ELb0ELb0EN7cutlass10bfloat16_tE19Flash_kernel_traitsILi128ELi128ELi32ELi4ES3_EELb0ELb1ELb0ELb0ELb1ELb1ELb1ELb0EEEvNS_16Flash_fwd_paramsE
        .type           _ZN5flash16flash_fwd_kernelI23Flash_fwd_kernel_traitsILi128ELi128ELi32ELi4ELb0ELb0EN7cutlass10bfloat16_tE19Flash_kernel_traitsILi128ELi128ELi32ELi4ES3_EELb0ELb1ELb0ELb0ELb1ELb1ELb1ELb0EEEvNS_16Flash_fwd_paramsE,@function
        .size           _ZN5flash16flash_fwd_kernelI23Flash_fwd_kernel_traitsILi128ELi128ELi32ELi4ELb0ELb0EN7cutlass10bfloat16_tE19Flash_kernel_traitsILi128ELi128ELi32ELi4ES3_EELb0ELb1ELb0ELb0ELb1ELb1ELb1ELb0EEEvNS_16Flash_fwd_paramsE,(.L_x_1410 - _ZN5flash16flash_fwd_kernelI23Flash_fwd_kernel_traitsILi128ELi128ELi32ELi4ELb0ELb0EN7cutlass10bfloat16_tE19Flash_kernel_traitsILi128ELi128ELi32ELi4ES3_EELb0ELb1ELb0ELb0ELb1ELb1ELb1ELb0EEEvNS_16Flash_fwd_paramsE)
        .other          _ZN5flash16flash_fwd_kernelI23Flash_fwd_kernel_traitsILi128ELi128ELi32ELi4ELb0ELb0EN7cutlass10bfloat16_tE19Flash_kernel_traitsILi128ELi128ELi32ELi4ES3_EELb0ELb1ELb0ELb0ELb1ELb1ELb1ELb0EEEvNS_16Flash_fwd_paramsE,@"STO_CUDA_ENTRY STV_DEFAULT"
_ZN5flash16flash_fwd_kernelI23Flash_fwd_kernel_traitsILi128ELi128ELi32ELi4ELb0ELb0EN7cutlass10bfloat16_tE19Flash_kernel_traitsILi128ELi128ELi32ELi4ES3_EELb0ELb1ELb0ELb0ELb1ELb1ELb1ELb0EEEvNS_16Flash_fwd_paramsE:
.text._ZN5flash16flash_fwd_kernelI23Flash_fwd_kernel_traitsILi128ELi128ELi32ELi4ELb0ELb0EN7cutlass10bfloat16_tE19Flash_kernel_traitsILi128ELi128ELi32ELi4ES3_EELb0ELb1ELb0ELb0ELb1ELb1ELb1ELb0EEEvNS_16Flash_fwd_paramsE:
        /* <DEDUP_REMOVED lines=43> */
[----:B------:R-:W-:Y:S01]  /*02b0*/  IABS R20, R24 ;  /* 0x0000001800147213 */ /* 0x000fe20000000000 */
[----:B------:R-:W-:Y:S01]  /*02c0*/  IMAD.MOV.U32 R21, RZ, RZ, R0 ;  /* 0x000000ffff157224 */ /* 0x000fe200078e0000 */
[CC--:B------:R-:W-:Y:S01]  /*02d0*/  LEA.HI R18, R19.reuse, R98.reuse, RZ, 0x3 ;  /* 0x0000006213127211 */ /* 0x0c0fe200078f18ff */
[----:B------:R-:W-:Y:S01]  /*02e0*/  UMOV UR9, 0x5 ;  /* 0x0000000500097882 */ /* 0x000fe20000000000 */
[----:B------:R-:W-:Y:S01]  /*02f0*/  LOP3.LUT R0, R24, c[0x0][0x1c8], RZ, 0x3c, !PT ;  /* 0x0000720018007a12 */ /* 0x000fe200078e3cff */
[----:B------:R-:W1:Y:S01]  /*0300*/  I2F.RP R4, R21 ;  /* 0x0000001500047306 */ /* 0x000e620000209400 */
[----:B------:R-:W-:Y:S01]  /*0310*/  SHF.R.S32.HI R2, RZ, 0x3, R18 ;  /* 0x00000003ff027819 */ /* 0x000fe20000011412 */
[----:B------:R-:W-:Y:S01]  /*0320*/  USHF.L.U64.HI UR5, UR4, UR9, UR5 ;  /* 0x0000000904057299 */ /* 0x000fe20008010205 */
[----:B------:R-:W-:Y:S01]  /*0330*/  LEA.HI R10, R19, R98, RZ, 0x4 ;  /* 0x00000062130a7211 */ /* 0x000fe200078f20ff */
[----:B------:R-:W-:Y:S01]  /*0340*/  ULDC.64 UR10, c[0x0][0x198] ;  /* 0x00006600000a7ab9 */ /* 0x000fe20000000a00 */
[----:B------:R-:W-:Y:S01]  /*0350*/  ISETP.GE.AND P1, PT, R0, RZ, PT ;  /* 0x000000ff0000720c */ /* 0x000fe20003f26270 */
[----:B------:R-:W-:Y:S01]  /*0360*/  IMAD.SHL.U32 R0, R2, 0x40, RZ ;  /* 0x0000004002007824 */ /* 0x000fe200078e00ff */
[----:B------:R-:W-:Y:S01]  /*0370*/  SHF.R.S32.HI R11, RZ, 0x4, R10 ;  /* 0x00000004ff0b7819 */ /* 0x000fe2000001140a */
[----:B------:R-:W-:Y:S01]  /*0380*/  USHF.L.U64.HI UR6, UR10, UR9, UR11 ;  /* 0x000000090a067299 */ /* 0x000fe2000801020b */
[--C-:B------:R-:W-:Y:S01]  /*0390*/  SHF.R.S32.HI R3, RZ, 0x1f, R2.reuse ;  /* 0x0000001fff037819 */ /* 0x100fe20000011402 */
[----:B------:R-:W-:Y:S01]  /*03a0*/  USHF.L.U32 UR7, UR10, 0x5, URZ ;  /* 0x000000050a077899 */ /* 0x000fe2000800063f */
[----:B------:R-:W-:Y:S01]  /*03b0*/  LEA.HI R8, R10, R11, RZ, 0x1 ;  /* 0x0000000b0a087211 */ /* 0x000fe200078f08ff */
[----:B------:R-:W-:Y:S01]  /*03c0*/  UMOV UR11, 0x4 ;  /* 0x00000004000b7882 */ /* 0x000fe20000000000 */
[----:B------:R-:W-:Y:S01]  /*03d0*/  LOP3.LUT R0, R0, 0x1c0, RZ, 0xc0, !PT ;  /* 0x000001c000007812 */ /* 0x000fe200078ec0ff */
[----:B------:R-:W-:Y:S01]  /*03e0*/  IMAD.WIDE R26, R13, 0x80, R2 ;  /* 0x000000800d1a7825 */ /* 0x000fe200078e0202 */
[----:B------:R-:W-:Y:S01]  /*03f0*/  LOP3.LUT R8, R8, 0xfffffffe, RZ, 0xc0, !PT ;  /* 0xfffffffe08087812 */ /* 0x000fe200078ec0ff */
[----:B-1----:R-:W1:Y:S01]  /*0400*/  MUFU.RCP R4, R4 ;  /* 0x0000000400047308 */ /* 0x002e620000001000 */
[----:B------:R-:W-:-:S02]  /*0410*/  IADD3 R6, P0, R2, R7, RZ ;  /* 0x0000000702067210 */ /* 0x000fc40007f1e0ff */
[----:B------:R-:W-:Y:S01]  /*0420*/  LOP3.LUT R2, R10, 0xfffffff0, RZ, 0xc0, !PT ;  /* 0xfffffff00a027812 */ /* 0x000fe200078ec0ff */
[----:B------:R-:W-:Y:S01]  /*0430*/  IMAD.IADD R17, R11, 0x1, -R8 ;  /* 0x000000010b117824 */ /* 0x000fe200078e0a08 */
[----:B------:R-:W-:Y:S01]  /*0440*/  LEA.HI.X.SX32 R7, R7, R3, 0x1, P0 ;  /* 0x0000000307077211 */ /* 0x000fe200000f0eff */
[----:B------:R2:W-:Y:S01]  /*0450*/  STL.64 [R1+0x28], R26 ;  /* 0x0000281a01007387 */ /* 0x0005e20000100a00 */
[----:B------:R-:W-:Y:S01]  /*0460*/  SHF.R.S32.HI R22, RZ, 0x1f, R23 ;  /* 0x0000001fff167819 */ /* 0x000fe20000011417 */
[----:B------:R-:W-:Y:S01]  /*0470*/  IMAD.IADD R8, R98, 0x1, -R2 ;  /* 0x0000000162087824 */ /* 0x000fe200078e0a02 */
[----:B------:R-:W-:Y:S01]  /*0480*/  IADD3 R245, R244, -0x1, RZ ;  /* 0xfffffffff4f57810 */ /* 0x000fe20007ffe0ff */
[----:B------:R-:W-:Y:S02]  /*0490*/  IMAD R2, R7, c[0x0][0x198], RZ ;  /* 0x0000660007027a24 */ /* 0x000fe400078e02ff */
[----:B------:R-:W-:Y:S01]  /*04a0*/  IMAD R10, R22, c[0x0][0x178], RZ ;  /* 0x00005e00160a7a24 */ /* 0x000fe200078e02ff */
[----:B------:R-:W-:Y:S01]  /*04b0*/  SHF.R.S32.HI R3, RZ, 0x1f, R8 ;  /* 0x0000001fff037819 */ /* 0x000fe20000011408 */
[----:B------:R-:W-:Y:S01]  /*04c0*/  IMAD R14, R6, c[0x0][0x19c], R2 ;  /* 0x00006700060e7a24 */ /* 0x000fe200078e0202 */
[----:B-1----:R-:W-:Y:S01]  /*04d0*/  IADD3 R4, R4, 0xffffffe, RZ ;  /* 0x0ffffffe04047810 */ /* 0x002fe20007ffe0ff */
[----:B------:R-:W-:Y:S01]  /*04e0*/  IMAD R10, R23, c[0x0][0x17c], R10 ;  /* 0x00005f00170a7a24 */ /* 0x000fe200078e020a */
[----:B------:R-:W-:-:S02]  /*04f0*/  LEA.HI R16, R3, R8, RZ, 0x3 ;  /* 0x0000000803107211 */ /* 0x000fc400078f18ff */
[----:B------:R1:W3:Y:S02]  /*0500*/  F2I.FTZ.U32.TRUNC.NTZ R5, R4 ;  /* 0x0000000400057305 */ /* 0x0002e4000021f000 */
[----:B-1----:R-:W-:-:S05]  /*0510*/  LOP3.LUT R4, R18, 0xfffffff8, RZ, 0xc0, !PT ;  /* 0xfffffff812047812 */ /* 0x002fca00078ec0ff */
[----:B------:R-:W-:Y:S02]  /*0520*/  IMAD.IADD R40, R98, 0x1, -R4 ;  /* 0x0000000162287824 */ /* 0x000fe400078e0a04 */
[----:B---3--:R-:W-:Y:S02]  /*0530*/  IMAD.MOV R4, RZ, RZ, -R5 ;  /* 0x000000ffff047224 */ /* 0x008fe400078e0a05 */
[----:B------:R-:W-:-:S05]  /*0540*/  IMAD.SHL.U32 R28, R40, 0x8, RZ ;  /* 0x00000008281c7824 */ /* 0x000fca00078e00ff */
[----:B------:R-:W-:Y:S02]  /*0550*/  LOP3.LUT R9, R0, 0x38, R28, 0xf8, !PT ;  /* 0x0000003800097812 */ /* 0x000fe400078ef81c */
[----:B------:R-:W-:Y:S02]  /*0560*/  SHF.R.U32.HI R0, RZ, 0x3, R0 ;  /* 0x00000003ff007819 */ /* 0x000fe40000011600 */
[--C-:B------:R-:W-:Y:S02]  /*0570*/  SHF.R.S32.HI R29, RZ, 0x1f, R28.reuse ;  /* 0x0000001fff1d7819 */ /* 0x100fe4000001141c */
[----:B------:R-:W-:Y:S01]  /*0580*/  LOP3.LUT R11, R9, R0, RZ, 0x3c, !PT ;  /* 0x00000000090b7212 */ /* 0x000fe200078e3cff */
[----:B------:R-:W-:Y:S01]  /*0590*/  IMAD R0, R4, R21, RZ ;  /* 0x0000001504007224 */ /* 0x000fe200078e02ff */
[----:B------:R-:W-:Y:S01]  /*05a0*/  MOV R4, RZ ;  /* 0x000000ff00047202 */ /* 0x000fe20000000f00 */
[----:B------:R-:W-:Y:S01]  /*05b0*/  IMAD.WIDE.U32 R2, R23, c[0x0][0x178], R28 ;  /* 0x00005e0017027a25 */ /* 0x000fe200078e001c */
[----:B------:R-:W-:Y:S01]  /*05c0*/  LEA.HI R9, R19, R98, RZ, 0x6 ;  /* 0x0000006213097211 */ /* 0x000fe200078f30ff */
[----:B------:R-:W-:Y:S02]  /*05d0*/  STL.64 [R1+0x20], R28 ;  /* 0x0000201c01007387 */ /* 0x000fe40000100a00 */
[----:B------:R-:W-:-:S04]  /*05e0*/  IMAD.HI.U32 R13, R5, R0, R4 ;  /* 0x00000000050d7227 */ /* 0x000fc800078e0004 */
[----:B------:R-:W-:Y:S02]  /*05f0*/  IMAD R0, R7, c[0x0][0x1a0], RZ ;  /* 0x0000680007007a24 */ /* 0x000fe400078e02ff */
[----:B------:R-:W-:-:S04]  /*0600*/  IMAD.HI.U32 R13, R13, R20, RZ ;  /* 0x000000140d0d7227 */ /* 0x000fc800078e00ff */
[----:B------:R-:W-:Y:S01]  /*0610*/  IMAD R15, R6, c[0x0][0x1a4], R0 ;  /* 0x00006900060f7a24 */ /* 0x000fe200078e0200 */
[----:B------:R-:W-:Y:S01]  /*0620*/  LOP3.LUT R0, R16, 0xfffffff8, RZ, 0xc0, !PT ;  /* 0xfffffff810007812 */ /* 0x000fe200078ec0ff */
[----:B------:R-:W-:Y:S01]  /*0630*/  IMAD.SHL.U32 R9, R9, 0x8, RZ ;  /* 0x0000000809097824 */ /* 0x000fe200078e00ff */
[----:B------:R-:W-:Y:S01]  /*0640*/  IADD3 R12, -R13, RZ, RZ ;  /* 0x000000ff0d0c7210 */ /* 0x000fe20007ffe1ff */
[----:B------:R-:W-:Y:S02]  /*0650*/  IMAD.IADD R3, R3, 0x1, R10 ;  /* 0x0000000103037824 */ /* 0x000fe400078e020a */
[----:B------:R-:W-:Y:S01]  /*0660*/  IMAD.IADD R41, R8, 0x1, -R0 ;  /* 0x0000000108297824 */ /* 0x000fe200078e0a00 */
[----:B------:R-:W-:Y:S01]  /*0670*/  LOP3.LUT R227, R11, 0x7ffffe00, R9, 0xf8, !PT ;  /* 0x7ffffe000be37812 */ /* 0x000fe200078ef809 */
[----:B------:R-:W-:Y:S01]  /*0680*/  IMAD.SHL.U32 R0, R40, 0x40, RZ ;  /* 0x0000004028007824 */ /* 0x000fe200078e00ff */
[----:B------:R-:W-:Y:S01]  /*0690*/  SHF.R.S32.HI R9, RZ, 0x1f, R24 ;  /* 0x0000001fff097819 */ /* 0x000fe20000011418 */
[----:B------:R-:W-:-:S02]  /*06a0*/  IMAD R12, R21, R12, R20 ;  /* 0x0000000c150c7224 */ /* 0x000fc400078e0214 */
[----:B------:R-:W-:Y:S01]  /*06b0*/  IMAD.WIDE.U32 R4, R6, c[0x0][0x198], R28 ;  /* 0x0000660006047a25 */ /* 0x000fe200078e001c */
[----:B------:R-:W-:Y:S02]  /*06c0*/  LOP3.LUT R0, R0, 0x1c0, RZ, 0xc0, !PT ;  /* 0x000001c000007812 */ /* 0x000fe400078ec0ff */
[----:B------:R-:W-:Y:S01]  /*06d0*/  ISETP.GT.U32.AND P2, PT, R21, R12, PT ;  /* 0x0000000c1500720c */ /* 0x000fe20003f44070 */
[----:B------:R-:W-:Y:S02]  /*06e0*/  IMAD R10, R9, c[0x0][0x1a8], RZ ;  /* 0x00006a00090a7a24 */ /* 0x000fe400078e02ff */
[----:B------:R-:W-:Y:S01]  /*06f0*/  IMAD.WIDE.U32 R8, R24, c[0x0][0x1a8], R2 ;  /* 0x00006a0018087a25 */ /* 0x000fe200078e0002 */
[----:B------:R-:W-:Y:S02]  /*0700*/  LOP3.LUT R2, R0, 0x8, R18, 0xf8, !PT ;  /* 0x0000000800027812 */ /* 0x000fe400078ef812 */
[----:B------:R-:W-:Y:S01]  /*0710*/  SHF.R.U32.HI R0, RZ, 0x3, R0 ;  /* 0x00000003ff007819 */ /* 0x000fe20000011600 */
[----:B------:R-:W-:-:S02]  /*0720*/  IMAD R10, R24, c[0x0][0x1ac], R10 ;  /* 0x00006b00180a7a24 */ /* 0x000fc400078e020a */
[----:B------:R-:W-:Y:S01]  /*0730*/  IMAD.IADD R3, R5, 0x1, R14 ;  /* 0x0000000105037824 */ /* 0x000fe200078e020e */
[----:B------:R-:W-:Y:S01]  /*0740*/  LOP3.LUT R18, R2, R0, RZ, 0x3c, !PT ;  /* 0x0000000002127212 */ /* 0x000fe200078e3cff */
[----:B------:R-:W-:Y:S02]  /*0750*/  IMAD.MOV.U32 R2, RZ, RZ, R4 ;  /* 0x000000ffff027224 */ /* 0x000fe400078e0004 */
[----:B------:R-:W-:Y:S01]  /*0760*/  IMAD.IADD R5, R9, 0x1, R10 ;  /* 0x0000000109057824 */ /* 0x000fe200078e020a */
[-C--:B------:R-:W-:Y:S01]  /*0770*/  @!P2 IADD3 R12, R12, -R21.reuse, RZ ;  /* 0x800000150c0ca210 */ /* 0x080fe20007ffe0ff */
[----:B------:R-:W-:Y:S01]  /*0780*/  IMAD.MOV.U32 R4, RZ, RZ, R8 ;  /* 0x000000ffff047224 */ /* 0x000fe200078e0008 */
[----:B------:R-:W-:Y:S01]  /*0790*/  @!P2 IADD3 R13, R13, 0x1, RZ ;  /* 0x000000010d0da810 */ /* 0x000fe20007ffe0ff */
[----:B------:R-:W-:Y:S01]  /*07a0*/  IMAD R0, R27, c[0x0][0x190], RZ ;  /* 0x000064001b007a24 */ /* 0x000fe200078e02ff */
[----:B------:R-:W-:Y:S01]  /*07b0*/  ISETP.GE.U32.AND P3, PT, R12, R21, PT ;  /* 0x000000150c00720c */ /* 0x000fe20003f66070 */
[----:B------:R-:W-:-:S04]  /*07c0*/  IMAD.WIDE.U32 R10, R23, c[0x0][0x180], R2 ;  /* 0x00006000170a7a25 */ /* 0x000fc800078e0002 */
[C---:B------:R-:W-:Y:S02]  /*07d0*/  IMAD R0, R26.reuse, c[0x0][0x194], R0 ;  /* 0x000065001a007a24 */ /* 0x040fe400078e0200 */
[----:B------:R-:W-:-:S04]  /*07e0*/  IMAD.WIDE.U32 R2, R26, c[0x0][0x190], R4 ;  /* 0x000064001a027a25 */ /* 0x000fc800078e0004 */
[----:B------:R-:W-:Y:S01]  /*07f0*/  IMAD.IADD R0, R3, 0x1, R0 ;  /* 0x0000000103007824 */ /* 0x000fe200078e0200 */
[----:B------:R-:W-:Y:S01]  /*0800*/  LEA R4, P0, R2, c[0x0][0x160], 0x1 ;  /* 0x0000580002047a11 */ /* 0x000fe200078008ff */
[----:B------:R-:W-:Y:S01]  /*0810*/  IMAD.SHL.U32 R227, R227, 0x2, RZ ;  /* 0x00000002e3e37824 */ /* 0x000fe200078e00ff */
[----:B------:R-:W-:Y:S01]  /*0820*/  @P3 IADD3 R13, R13, 0x1, RZ ;  /* 0x000000010d0d3810 */ /* 0x000fe20007ffe0ff */
[----:B------:R-:W-:Y:S01]  /*0830*/  IMAD.WIDE.U32 R6, R6, c[0x0][0x1a0], R28 ;  /* 0x0000680006067a25 */ /* 0x000fe200078e001c */
[----:B------:R-:W-:Y:S02]  /*0840*/  LEA.HI.X R5, R2, c[0x0][0x164], R0, 0x1, P0 ;  /* 0x0000590002057a11 */ /* 0x000fe400000f0c00 */
[----:B------:R-:W-:Y:S01]  /*0850*/  IADD3 R2, P0, R4, UR8, RZ ;  /* 0x0000000804027c10 */ /* 0x000fe2000ff1e0ff */
[----:B------:R-:W-:Y:S02]  /*0860*/  IMAD.MOV.U32 R0, RZ, RZ, R13 ;  /* 0x000000ffff007224 */ /* 0x000fe400078e000d */
[----:B------:R1:W-:Y:S01]  /*0870*/  LDGSTS.E.BYPASS.LTC128B.128 [R227], [R4.64] ;  /* 0x0000000004e37fae */ /* 0x0003e2000b901d4c */
[----:B------:R-:W-:Y:S01]  /*0880*/  IADD3.X R3, R5, UR5, RZ, P0, !PT ;  /* 0x0000000505037c10 */ /* 0x000fe200087fe4ff */
[----:B------:R-:W-:Y:S01]  /*0890*/  IMAD.IADD R7, R7, 0x1, R15 ;  /* 0x0000000107077824 */ /* 0x000fe200078e020f */
[----:B------:R-:W-:Y:S01]  /*08a0*/  ISETP.NE.AND P0, PT, RZ, c[0x0][0x1c8], PT ;  /* 0x00007200ff007a0c */ /* 0x000fe20003f05270 */
[----:B------:R1:W-:Y:S01]  /*08b0*/  LDGSTS.E.BYPASS.LTC128B.128 [R227+0x4000], [R4.64+0x80] ;  /* 0x0400008004e37fae */ /* 0x0003e2000b901d4c */
[----:B------:R-:W-:Y:S01]  /*08c0*/  @!P1 IADD3 R0, -R0, RZ, RZ ;  /* 0x000000ff00009210 */ /* 0x000fe20007ffe1ff */
[----:B------:R-:W-:-:S02]  /*08d0*/  IMAD R9, R22, c[0x0][0x188], RZ ;  /* 0x0000620016097a24 */ /* 0x000fc400078e02ff */
[----:B------:R3:W-:Y:S01]  /*08e0*/  LDGSTS.E.BYPASS.LTC128B.128 [R227+0x800], [R2.64] ;  /* 0x0080000002e37fae */ /* 0x0007e2000b901d4c */
[----:B------:R-:W-:Y:S02]  /*08f0*/  IMAD R8, R22, c[0x0][0x180], RZ ;  /* 0x0000600016087a24 */ /* 0x000fe400078e02ff */
[C---:B------:R-:W-:Y:S01]  /*0900*/  IMAD R9, R23.reuse, c[0x0][0x18c], R9 ;  /* 0x0000630017097a24 */ /* 0x040fe200078e0209 */
[----:B------:R3:W-:Y:S01]  /*0910*/  LDGSTS.E.BYPASS.LTC128B.128 [R227+0x4800], [R2.64+0x80] ;  /* 0x0480008002e37fae */ /* 0x0007e2000b901d4c */
[----:B------:R-:W-:-:S03]  /*0920*/  IMAD.WIDE.U32 R6, R23, c[0x0][0x188], R6 ;  /* 0x0000620017067a25 */ /* 0x000fc600078e0006 */
[----:B------:R-:W-:Y:S01]  /*0930*/  @!P0 LOP3.LUT R0, RZ, c[0x0][0x1c8], RZ, 0x33, !PT ;  /* 0x00007200ff008a12 */ /* 0x000fe200078e33ff */
[----:B------:R-:W-:Y:S02]  /*0940*/  IMAD R8, R23, c[0x0][0x184], R8 ;  /* 0x0000610017087a24 */ /* 0x000fe400078e0208 */
[----:B------:R-:W-:Y:S02]  /*0950*/  IMAD.IADD R7, R7, 0x1, R9 ;  /* 0x0000000107077824 */ /* 0x000fe400078e0209 */
[----:B------:R-:W-:Y:S02]  /*0960*/  IMAD.IADD R11, R11, 0x1, R8 ;  /* 0x000000010b0b7824 */ /* 0x000fe400078e0208 */
[----:B--2---:R-:W-:-:S04]  /*0970*/  IMAD.WIDE.U32 R26, R0, c[0x0][0x1b8], R6 ;  /* 0x00006e00001a7a25 */ /* 0x004fc800078e0006 */
[----:B------:R-:W-:Y:S01]  /*0980*/  IMAD.WIDE.U32 R24, R0, c[0x0][0x1b0], R10 ;  /* 0x00006c0000187a25 */ /* 0x000fe200078e000a */
[----:B-1----:R-:W-:-:S03]  /*0990*/  SHF.R.S32.HI R4, RZ, 0x1f, R245 ;  /* 0x0000001fff047819 */ /* 0x002fc600000114f5 */
[C---:B------:R-:W-:Y:S01]  /*09a0*/  IMAD R5, R245.reuse, UR6, RZ ;  /* 0x00000006f5057c24 */ /* 0x040fe2000f8e02ff */
[----:B------:R-:W-:Y:S01]  /*09b0*/  STL.64 [R1+0x18], R24 ;  /* 0x0000181801007387 */ /* 0x000fe20000100a00 */
[----:B------:R-:W-:-:S03]  /*09c0*/  IMAD.WIDE.U32 R12, R245, c[0x0][0x1a0], RZ ;  /* 0x00006800f50c7a25 */ /* 0x000fc600078e00ff */
[----:B------:R-:W-:Y:S01]  /*09d0*/  STL.64 [R1+0x30], R26 ;  /* 0x0000301a01007387 */ /* 0x000fe20000100a00 */
[----:B------:R-:W-:Y:S01]  /*09e0*/  IMAD R15, R4, UR7, R5 ;  /* 0x00000007040f7c24 */ /* 0x000fe2000f8e0205 */
[----:B---3--:R-:W-:Y:S01]  /*09f0*/  IADD3 R2, P2, R2, UR8, RZ ;  /* 0x0000000802027c10 */ /* 0x008fe2000ff5e0ff */
[----:B------:R-:W-:Y:S01]  /*0a00*/  IMAD R5, R4, c[0x0][0x1a0], RZ ;  /* 0x0000680004057a24 */ /* 0x000fe200078e02ff */
[----:B------:R-:W-:Y:S01]  /*0a10*/  SHF.R.S32.HI R4, RZ, 0x1f, R0 ;  /* 0x0000001fff047819 */ /* 0x000fe20000011400 */
[----:B------:R-:W-:Y:S01]  /*0a20*/  IMAD.MOV.U32 R248, RZ, RZ, R24 ;  /* 0x000000fffff87224 */ /* 0x000fe200078e0018 */
[----:B------:R-:W-:Y:S01]  /*0a30*/  IADD3.X R3, R3, UR5, RZ, P2, !PT ;  /* 0x0000000503037c10 */ /* 0x000fe200097fe4ff */
[----:B------:R-:W-:Y:S02]  /*0a40*/  IMAD R14, R245, c[0x0][0x1a4], R5 ;  /* 0x00006900f50e7a24 */ /* 0x000fe400078e0205 */
[C---:B------:R-:W-:Y:S02]  /*0a50*/  IMAD R9, R4.reuse, c[0x0][0x1b0], RZ ;  /* 0x00006c0004097a24 */ /* 0x040fe400078e02ff */
[----:B------:R1:W-:Y:S01]  /*0a60*/  LDGSTS.E.BYPASS.LTC128B.128 [R227+0x1000], [R2.64] ;  /* 0x0100000002e37fae */ /* 0x0003e2000b901d4c */
[----:B------:R-:W-:-:S02]  /*0a70*/  IMAD R5, R4, c[0x0][0x1b8], RZ ;  /* 0x00006e0004057a24 */ /* 0x000fc400078e02ff */
[C---:B------:R-:W-:Y:S01]  /*0a80*/  IMAD R4, R0.reuse, c[0x0][0x1b4], R9 ;  /* 0x00006d0000047a24 */ /* 0x040fe200078e0209 */
[----:B------:R1:W-:Y:S01]  /*0a90*/  LDGSTS.E.BYPASS.LTC128B.128 [R227+0x5000], [R2.64+0x80] ;  /* 0x0500008002e37fae */ /* 0x0003e2000b901d4c */
[----:B------:R-:W-:Y:S02]  /*0aa0*/  IMAD R0, R0, c[0x0][0x1bc], R5 ;  /* 0x00006f0000007a24 */ /* 0x000fe400078e0205 */
[----:B------:R-:W-:Y:S02]  /*0ab0*/  IMAD.IADD R249, R25, 0x1, R4 ;  /* 0x0000000119f97824 */ /* 0x000fe400078e0204 */
[----:B------:R-:W-:Y:S02]  /*0ac0*/  IMAD.IADD R5, R13, 0x1, R14 ;  /* 0x000000010d057824 */ /* 0x000fe400078e020e */
[----:B------:R-:W-:Y:S01]  /*0ad0*/  IMAD.IADD R21, R27, 0x1, R0 ;  /* 0x000000011b157824 */ /* 0x000fe200078e0200 */
[----:B------:R-:W-:Y:S01]  /*0ae0*/  STL.64 [R1+0x8], R248 ;  /* 0x000008f801007387 */ /* 0x000fe20000100a00 */
[----:B------:R-:W-:-:S03]  /*0af0*/  IMAD.WIDE.U32 R10, R245, UR7, R248 ;  /* 0x00000007f50a7c25 */ /* 0x000fc6000f8e00f8 */
[----:B------:R-:W-:Y:S02]  /*0b00*/  STL [R1+0x14], R21 ;  /* 0x0000141501007387 */ /* 0x000fe40000100800 */
[----:B------:R-:W-:Y:S02]  /*0b10*/  IADD3 R0, R11, R15, RZ ;  /* 0x0000000f0b007210 */ /* 0x000fe40007ffe0ff */
[----:B-1----:R-:W-:-:S04]  /*0b20*/  IADD3 R2, P0, R2, UR8, RZ ;  /* 0x0000000802027c10 */ /* 0x002fc8000ff1e0ff */
[----:B------:R-:W-:Y:S02]  /*0b30*/  IADD3.X R3, R3, UR5, RZ, P0, !PT ;  /* 0x0000000503037c10 */ /* 0x000fe400087fe4ff */
[----:B------:R-:W-:-:S03]  /*0b40*/  IADD3 R8, P0, R2, UR8, RZ ;  /* 0x0000000802087c10 */ /* 0x000fc6000ff1e0ff */
[----:B------:R1:W-:Y:S01]  /*0b50*/  LDGSTS.E.BYPASS.LTC128B.128 [R227+0x1800], [R2.64] ;  /* 0x0180000002e37fae */ /* 0x0003e2000b901d4c */
[----:B------:R-:W-:Y:S02]  /*0b60*/  IADD3.X R9, R3, UR5, RZ, P0, !PT ;  /* 0x0000000503097c10 */ /* 0x000fe400087fe4ff */
[----:B------:R-:W-:Y:S01]  /*0b70*/  LEA R13, P0, R12, R26, 0x5 ;  /* 0x0000001a0c0d7211 */ /* 0x000fe200078028ff */
[----:B------:R1:W-:Y:S01]  /*0b80*/  LDGSTS.E.BYPASS.LTC128B.128 [R227+0x5800], [R2.64+0x80] ;  /* 0x0580008002e37fae */ /* 0x0003e2000b901d4c */
[----:B------:R-:W-:Y:S02]  /*0b90*/  IADD3 R6, P1, R8, UR8, RZ ;  /* 0x0000000808067c10 */ /* 0x000fe4000ff3e0ff */
[----:B------:R-:W-:Y:S01]  /*0ba0*/  LEA.HI.X R12, R12, R21, R5, 0x5, P0 ;  /* 0x000000150c0c7211 */ /* 0x000fe200000f2c05 */
[----:B------:R2:W-:Y:S01]  /*0bb0*/  LDGSTS.E.BYPASS.LTC128B.128 [R227+0x2000], [R8.64] ;  /* 0x0200000008e37fae */ /* 0x0005e2000b901d4c */
[----:B------:R-:W-:Y:S02]  /*0bc0*/  IADD3.X R7, R9, UR5, RZ, P1, !PT ;  /* 0x0000000509077c10 */ /* 0x000fe40008ffe4ff */
[----:B------:R-:W-:Y:S01]  /*0bd0*/  IADD3 R4, P1, R6, UR8, RZ ;  /* 0x0000000806047c10 */ /* 0x000fe2000ff3e0ff */
[----:B------:R2:W-:Y:S03]  /*0be0*/  LDGSTS.E.BYPASS.LTC128B.128 [R227+0x6000], [R8.64+0x80] ;  /* 0x0600008008e37fae */ /* 0x0005e6000b901d4c */
[----:B------:R-:W-:Y:S01]  /*0bf0*/  IADD3.X R5, R7, UR5, RZ, P1, !PT ;  /* 0x0000000507057c10 */ /* 0x000fe20008ffe4ff */
[----:B------:R3:W-:Y:S01]  /*0c00*/  LDGSTS.E.BYPASS.LTC128B.128 [R227+0x2800], [R6.64] ;  /* 0x0280000006e37fae */ /* 0x0007e2000b901d4c */
[----:B------:R-:W-:-:S03]  /*0c10*/  LOP3.LUT P1, RZ, R41, 0x2, RZ, 0xc0, !PT ;  /* 0x0000000229ff7812 */ /* 0x000fc6000782c0ff */
[----:B------:R3:W-:Y:S04]  /*0c20*/  LDGSTS.E.BYPASS.LTC128B.128 [R227+0x6800], [R6.64+0x80] ;  /* 0x0680008006e37fae */ /* 0x0007e8000b901d4c */
[----:B------:R4:W-:Y:S04]  /*0c30*/  LDGSTS.E.BYPASS.LTC128B.128 [R227+0x3000], [R4.64] ;  /* 0x0300000004e37fae */ /* 0x0009e8000b901d4c */
[----:B------:R4:W-:Y:S01]  /*0c40*/  LDGSTS.E.BYPASS.LTC128B.128 [R227+0x7000], [R4.64+0x80] ;  /* 0x0700008004e37fae */ /* 0x0009e2000b901d4c */
[----:B-1----:R-:W-:-:S04]  /*0c50*/  LEA R2, P0, R10, c[0x0][0x168], 0x1 ;  /* 0x00005a000a027a11 */ /* 0x002fc800078008ff */
[----:B------:R-:W-:Y:S01]  /*0c60*/  LEA.HI.X R3, R10, c[0x0][0x16c], R0, 0x1, P0 ;  /* 0x00005b000a037a11 */ /* 0x000fe200000f0c00 */
[----:B------:R-:W-:Y:S01]  /*0c70*/  IMAD.SHL.U32 R0, R41, 0x40, RZ ;  /* 0x0000004029007824 */ /* 0x000fe200078e00ff */
[----:B--2---:R-:W-:-:S04]  /*0c80*/  IADD3 R8, P0, R4, UR8, RZ ;  /* 0x0000000804087c10 */ /* 0x004fc8000ff1e0ff */
[----:B------:R-:W-:Y:S02]  /*0c90*/  LOP3.LUT R0, R0, 0x1c0, RZ, 0xc0, !PT ;  /* 0x000001c000007812 */ /* 0x000fe400078ec0ff */
[----:B------:R-:W-:Y:S01]  /*0ca0*/  IADD3.X R9, R5, UR5, RZ, P0, !PT ;  /* 0x0000000505097c10 */ /* 0x000fe200087fe4ff */
[----:B------:R-:W-:Y:S02]  /*0cb0*/  ULDC.64 UR4, c[0x0][0x1a0] ;  /* 0x0000680000047ab9 */ /* 0x000fe40000000a00 */
[----:B------:R-:W-:Y:S01]  /*0cc0*/  USHF.L.U32 UR8, UR4, 0x5, URZ ;  /* 0x0000000504087899 */ /* 0x000fe2000800063f */
[----:B---3--:R-:W-:Y:S01]  /*0cd0*/  IADD3 R6, P0, R2, UR7, RZ ;  /* 0x0000000702067c10 */ /* 0x008fe2000ff1e0ff */
[----:B------:R1:W-:Y:S01]  /*0ce0*/  LDGSTS.E.BYPASS.LTC128B.128 [R227+0x3800], [R8.64] ;  /* 0x0380000008e37fae */ /* 0x0003e2000b901d4c */
[----:B------:R-:W-:Y:S02]  /*0cf0*/  USHF.L.U64.HI UR9, UR4, UR9, UR5 ;  /* 0x0000000904097299 */ /* 0x000fe40008010205 */
[----:B------:R-:W-:Y:S01]  /*0d00*/  IADD3.X R7, R3, UR6, RZ, P0, !PT ;  /* 0x0000000603077c10 */ /* 0x000fe200087fe4ff */
[----:B------:R1:W-:Y:S01]  /*0d10*/  LDGSTS.E.BYPASS.LTC128B.128 [R227+0x7800], [R8.64+0x80] ;  /* 0x0780008008e37fae */ /* 0x0003e2000b901d4c */
[----:B------:R-:W-:-:S02]  /*0d20*/  LEA R242, P0, R13, c[0x0][0x170], 0x1 ;  /* 0x00005c000df27a11 */ /* 0x000fc400078008ff */
[----:B----4-:R-:W-:Y:S01]  /*0d30*/  LEA.HI R5, R19, R98, RZ, 0x5 ;  /* 0x0000006213057211 */ /* 0x010fe200078f28ff */
[----:B------:R2:W-:Y:S01]  /*0d40*/  LDGSTS.E.BYPASS.LTC128B.128 [R227+0x8000], [R2.64] ;  /* 0x0800000002e37fae */ /* 0x0005e2000b901d4c */
[----:B------:R-:W-:Y:S01]  /*0d50*/  LEA.HI.X R243, R13, c[0x0][0x174], R12, 0x1, P0 ;  /* 0x00005d000df37a11 */ /* 0x000fe200000f0c0c */
[----:B------:R-:W-:Y:S01]  /*0d60*/  IMAD.MOV.U32 R4, RZ, RZ, 0x20 ;  /* 0x00000020ff047424 */ /* 0x000fe200078e00ff */
[----:B------:R-:W-:Y:S01]  /*0d70*/  SHF.R.S32.HI R97, RZ, 0x5, R5 ;  /* 0x00000005ff617819 */ /* 0x000fe20000011405 */
[----:B------:R2:W-:Y:S01]  /*0d80*/  LDGSTS.E.BYPASS.LTC128B.128 [R227+0x9000], [R2.64+0x80] ;  /* 0x0900008002e37fae */ /* 0x0005e2000b901d4c */
[----:B------:R-:W-:Y:S02]  /*0d90*/  IADD3 R240, P0, R242, UR8, RZ ;  /* 0x00000008f2f07c10 */ /* 0x000fe4000ff1e0ff */
[----:B------:R-:W-:Y:S01]  /*0da0*/  SEL R4, R4, 0xffffffe0, !P1 ;  /* 0xffffffe004047807 */ /* 0x000fe20004800000 */
[----:B------:R3:W-:Y:S01]  /*0db0*/  LDGSTS.E.BYPASS.LTC128B.128 [R227+0x8800], [R6.64] ;  /* 0x0880000006e37fae */ /* 0x0007e2000b901d4c */
[----:B------:R-:W-:-:S02]  /*0dc0*/  IADD3.X R241, R243, UR9, RZ, P0, !PT ;  /* 0x00000009f3f17c10 */ /* 0x000fc400087fe4ff */
[----:B------:R-:W-:Y:S01]  /*0dd0*/  LOP3.LUT P0, RZ, R40, 0x2, RZ, 0xc0, !PT ;  /* 0x0000000228ff7812 */ /* 0x000fe2000780c0ff */
[----:B------:R3:W-:Y:S01]  /*0de0*/  LDGSTS.E.BYPASS.LTC128B.128 [R227+0x9800], [R6.64+0x80] ;  /* 0x0980008006e37fae */ /* 0x0007e2000b901d4c */
[----:B------:R-:W-:-:S03]  /*0df0*/  LOP3.LUT P1, RZ, R41, 0x4, RZ, 0xc0, !PT ;  /* 0x0000000429ff7812 */ /* 0x000fc6000782c0ff */
[----:B------:R-:W0:Y:S01]  /*0e00*/  LDGDEPBAR ;  /* 0x00000000000079af */ /* 0x000e220000000000 */
[----:B--2---:R-:W-:Y:S02]  /*0e10*/  IMAD.SHL.U32 R2, R17, 0x8, RZ ;  /* 0x0000000811027824 */ /* 0x004fe400078e00ff */
[----:B------:R-:W-:-:S03]  /*0e20*/  IMAD.SHL.U32 R3, R16, 0x40, RZ ;  /* 0x0000004010037824 */ /* 0x000fc600078e00ff */
[----:B------:R-:W-:Y:S02]  /*0e30*/  LOP3.LUT R2, R0, 0x8, R2, 0xf8, !PT ;  /* 0x0000000800027812 */ /* 0x000fe400078ef802 */
[----:B------:R-:W-:Y:S01]  /*0e40*/  SHF.R.U32.HI R0, RZ, 0x3, R0 ;  /* 0x00000003ff007819 */ /* 0x000fe20000011600 */
[----:B------:R-:W-:-:S04]  /*0e50*/  DEPBAR.LE SB0, 0x0 ;  /* 0x000080000000791a */ /* 0x000fc80000000000 */
[----:B------:R-:W-:Y:S01]  /*0e60*/  BAR.SYNC.DEFER_BLOCKING 0x0 ;  /* 0x0000000000007b1d */ /* 0x000fe20000010000 */
[----:B---3--:R-:W-:Y:S02]  /*0e70*/  LOP3.LUT R7, R3, 0xfffffe00, RZ, 0xc0, !PT ;  /* 0xfffffe0003077812 */ /* 0x008fe400078ec0ff */
[----:B------:R-:W-:Y:S02]  /*0e80*/  LOP3.LUT R6, R2, R0, RZ, 0x3c, !PT ;  /* 0x0000000002067212 */ /* 0x000fe400078e3cff */
[----:B------:R-:W-:Y:S01]  /*0e90*/  LEA R0, R17, R18, 0x9 ;  /* 0x0000001211007211 */ /* 0x000fe200078e48ff */
[----:B------:R-:W-:-:S03]  /*0ea0*/  IMAD R2, R97, 0x400, R7 ;  /* 0x0000040061027824 */ /* 0x000fc600078e0207 */
[----:B------:R-:W-:Y:S01]  /*0eb0*/  LEA R222, R0, 0x8000, 0x1 ;  /* 0x0000800000de7811 */ /* 0x000fe200078e08ff */
[----:B------:R-:W-:Y:S02]  /*0ec0*/  IMAD.IADD R2, R2, 0x1, R6 ;  /* 0x0000000102027824 */ /* 0x000fe400078e0206 */
[----:B------:R-:W-:Y:S01]  /*0ed0*/  IMAD.SHL.U32 R3, R0, 0x2, RZ ;  /* 0x0000000200037824 */ /* 0x000fe200078e00ff */
[----:B------:R-:W-:Y:S01]  /*0ee0*/  IADD3 R223, R222, 0x20, RZ ;  /* 0x00000020dedf7810 */ /* 0x000fe20007ffe0ff */
[----:B------:R-:W-:Y:S01]  /*0ef0*/  IMAD.SHL.U32 R213, R2, 0x2, RZ ;  /* 0x0000000202d57824 */ /* 0x000fe200078e00ff */
[----:B------:R-:W-:Y:S01]  /*0f00*/  @P0 IADD3 R223, R222, -0x20, RZ ;  /* 0xffffffe0dedf0810 */ /* 0x000fe20007ffe0ff */
[----:B------:R-:W-:Y:S01]  /*0f10*/  IMAD.MOV.U32 R2, RZ, RZ, 0x40 ;  /* 0x00000040ff027424 */ /* 0x000fe200078e00ff */
[----:B------:R-:W-:Y:S02]  /*0f20*/  LOP3.LUT P0, RZ, R40, 0x4, RZ, 0xc0, !PT ;  /* 0x0000000428ff7812 */ /* 0x000fe4000780c0ff */
[----:B------:R-:W-:-:S02]  /*0f30*/  IADD3 R215, R213, R4, RZ ;  /* 0x00000004d5d77210 */ /* 0x000fc40007ffe0ff */
[C---:B------:R-:W-:Y:S02]  /*0f40*/  SEL R0, R2.reuse, 0xffffffc0, !P1 ;  /* 0xffffffc002007807 */ /* 0x040fe40004800000 */
[----:B------:R-:W-:Y:S01]  /*0f50*/  SEL R2, R2, 0xffffffc0, !P0 ;  /* 0xffffffc002027807 */ /* 0x000fe20004000000 */
[----:B------:R-:W-:Y:S01]  /*0f60*/  @!PT LDS RZ, [RZ] ;  /* 0x00000000fffff984 */ /* 0x000fe20000000800 */
[----:B------:R-:W-:Y:S01]  /*0f70*/  @!PT LDS RZ, [RZ] ;  /* 0x00000000fffff984 */ /* 0x000fe20000000800 */
[----:B------:R-:W-:Y:S01]  /*0f80*/  @!PT LDS RZ, [RZ] ;  /* 0x00000000fffff984 */ /* 0x000fe20000000800 */
[----:B------:R2:W-:Y:S01]  /*0f90*/  LDGSTS.E.BYPASS.LTC128B.128 [R227+0xa000], [R242.64] ;  /* 0x0a000000f2e37fae */ /* 0x0005e2000b901d4c */
[----:B------:R-:W-:Y:S01]  /*0fa0*/  ISETP.NE.AND P0, PT, R244, 0x1, PT ;  /* 0x00000001f400780c */ /* 0x000fe20003f05270 */
[----:B------:R-:W-:Y:S01]  /*0fb0*/  IMAD.IADD R221, R213, 0x1, R0 ;  /* 0x00000001d5dd7824 */ /* 0x000fe200078e0200 */
[----:B------:R-:W-:Y:S01]  /*0fc0*/  IADD3 R218, R2, R223, RZ ;  /* 0x000000df02da7210 */ /* 0x000fe20007ffe0ff */
[----:B------:R2:W-:Y:S01]  /*0fd0*/  LDGSTS.E.BYPASS.LTC128B.128 [R227+0xb000], [R242.64+0x80] ;  /* 0x0b000080f2e37fae */ /* 0x0005e2000b901d4c */
[----:B------:R-:W-:Y:S01]  /*0fe0*/  IMAD.IADD R220, R222, 0x1, R2 ;  /* 0x00000001dedc7824 */ /* 0x000fe200078e0202 */
[----:B------:R-:W-:Y:S01]  /*0ff0*/  IADD3 R226, R223, 0x800, RZ ;  /* 0x00000800dfe27810 */ /* 0x000fe20007ffe0ff */
[----:B------:R-:W-:Y:S01]  /*1000*/  IMAD.IADD R219, R215, 0x1, R0 ;  /* 0x00000001d7db7824 */ /* 0x000fe200078e0200 */
[----:B------:R2:W-:Y:S01]  /*1010*/  LDGSTS.E.BYPASS.LTC128B.128 [R227+0xa800], [R240.64] ;  /* 0x0a800000f0e37fae */ /* 0x0005e2000b901d4c */
[----:B------:R-:W-:-:S02]  /*1020*/  IADD3 R225, R223, 0x1000, RZ ;  /* 0x00001000dfe17810 */ /* 0x000fc40007ffe0ff */
[----:B------:R-:W-:Y:S01]  /*1030*/  IADD3 R224, R223, 0x1800, RZ ;  /* 0x00001800dfe07810 */ /* 0x000fe20007ffe0ff */
[----:B------:R2:W-:Y:S04]  /*1040*/  LDGSTS.E.BYPASS.LTC128B.128 [R227+0xb800], [R240.64+0x80] ;  /* 0x0b800080f0e37fae */ /* 0x0005e8000b901d4c */
[----:B------:R-:W-:Y:S04]  /*1050*/  LDSM.16.M88.4 R16, [R213] ;  /* 0x00000000d510783b */ /* 0x000fe80000000200 */
[----:B------:R-:W3:Y:S04]  /*1060*/  LDSM.16.M88.4 R12, [R3+0x8000] ;  /* 0x00800000030c783b */ /* 0x000ee80000000200 */
[----:B-1----:R-:W1:Y:S04]  /*1070*/  LDSM.16.M88.4 R8, [R213+0x2000] ;  /* 0x00200000d508783b */ /* 0x002e680000000200 */
[----:B------:R-:W4:Y:S04]  /*1080*/  LDSM.16.M88.4 R28, [R3+0x8800] ;  /* 0x00880000031c783b */ /* 0x000f280000000200 */
[----:B------:R-:W-:Y:S04]  /*1090*/  LDSM.16.M88.4 R24, [R215] ;  /* 0x00000000d718783b */ /* 0x000fe80000000200 */
[----:B------:R-:W5:Y:S04]  /*10a0*/  LDSM.16.M88.4 R32, [R223] ;  /* 0x00000000df20783b */ /* 0x000f680000000200 */
[----:B------:R-:W2:Y:S04]  /*10b0*/  LDSM.16.M88.4 R20, [R215+0x2000] ;  /* 0x00200000d714783b */ /* 0x000ea80000000200 */
[----:B------:R-:W2:Y:S04]  /*10c0*/  LDSM.16.M88.4 R56, [R223+0x800] ;  /* 0x00080000df38783b */ /* 0x000ea80000000200 */
[----:B------:R-:W-:Y:S04]  /*10d0*/  LDSM.16.M88.4 R48, [R220] ;  /* 0x00000000dc30783b */ /* 0x000fe80000000200 */
[----:B------:R-:W0:Y:S01]  /*10e0*/  LDGDEPBAR ;  /* 0x00000000000079af */ /* 0x000e220000000000 */
[-C--:B---3--:R-:W-:Y:S08]  /*10f0*/  HMMA.16816.F32.BF16 R44, R16, R12.reuse, RZ ;  /* 0x0000000c102c723c */ /* 0x088ff000000418ff */
[C---:B-1----:R-:W-:Y:S08]  /*1100*/  HMMA.16816.F32.BF16 R36, R8.reuse, R12, RZ ;  /* 0x0000000c0824723c */ /* 0x042ff000000418ff */
[-C--:B------:R-:W-:Y:S08]  /*1110*/  HMMA.16816.F32.BF16 R52, R8, R14.reuse, RZ ;  /* 0x0000000e0834723c */ /* 0x080ff000000418ff */
[----:B------:R-:W-:Y:S01]  /*1120*/  HMMA.16816.F32.BF16 R76, R16, R14, RZ ;  /* 0x0000000e104c723c */ /* 0x000fe200000418ff */
[----:B------:R-:W1:Y:S07]  /*1130*/  LDSM.16.M88.4 R12, [R221] ;  /* 0x00000000dd0c783b */ /* 0x000e6e0000000200 */
[C---:B----4-:R-:W-:Y:S08]  /*1140*/  HMMA.16816.F32.BF16 R60, R8.reuse, R28, RZ ;  /* 0x0000001c083c723c */ /* 0x050ff000000418ff */
[----:B------:R-:W-:Y:S01]  /*1150*/  HMMA.16816.F32.BF16 R40, R8, R30, RZ ;  /* 0x0000001e0828723c */ /* 0x000fe200000418ff */
[----:B------:R-:W3:Y:S07]  /*1160*/  LDSM.16.M88.4 R8, [R221+0x2000] ;  /* 0x00200000dd08783b */ /* 0x000eee0000000200 */
[----:B-----5:R-:W-:Y:S01]  /*1170*/  HMMA.16816.F32.BF16 R64, R24, R32, R44 ;  /* 0x000000201840723c */ /* 0x020fe2000004182c */
[----:B------:R-:W-:Y:S07]  /*1180*/  LDSM.16.M88.4 R44, [R219] ;  /* 0x00000000db2c783b */ /* 0x000fee0000000200 */
[----:B------:R-:W-:Y:S08]  /*1190*/  HMMA.16816.F32.BF16 R68, R16, R28, RZ ;  /* 0x0000001c1044723c */ /* 0x000ff000000418ff */
[C---:B--2---:R-:W-:Y:S08]  /*11a0*/  HMMA.16816.F32.BF16 R36, R20.reuse, R32, R36 ;  /* 0x000000201424723c */ /* 0x044ff00000041824 */
[----:B------:R-:W-:Y:S01]  /*11b0*/  HMMA.16816.F32.BF16 R92, R20, R34, R52 ;  /* 0x00000022145c723c */ /* 0x000fe20000041834 */
[----:B------:R-:W2:Y:S07]  /*11c0*/  LDSM.16.M88.4 R52, [R218] ;  /* 0x00000000da34783b */ /* 0x000eae0000000200 */
[----:B------:R-:W-:Y:S01]  /*11d0*/  HMMA.16816.F32.BF16 R80, R16, R30, RZ ;  /* 0x0000001e1050723c */ /* 0x000fe200000418ff */
[----:B------:R-:W4:Y:S07]  /*11e0*/  LDSM.16.M88.4 R16, [R220+0x800] ;  /* 0x00080000dc10783b */ /* 0x000f2e0000000200 */
[C---:B------:R-:W-:Y:S01]  /*11f0*/  HMMA.16816.F32.BF16 R84, R20.reuse, R58, R40 ;  /* 0x0000003a1454723c */ /* 0x040fe20000041828 */
[----:B------:R-:W5:Y:S07]  /*1200*/  LDSM.16.M88.4 R40, [R219+0x2000] ;  /* 0x00200000db28783b */ /* 0x000f6e0000000200 */
[----:B------:R-:W-:Y:S08]  /*1210*/  HMMA.16816.F32.BF16 R88, R20, R56, R60 ;  /* 0x000000381458723c */ /* 0x000ff0000004183c */
[----:B-1----:R-:W-:Y:S01]  /*1220*/  HMMA.16816.F32.BF16 R20, R12, R48, R64 ;  /* 0x000000300c14723c */ /* 0x002fe20000041840 */
[----:B------:R-:W-:Y:S07]  /*1230*/  LDSM.16.M88.4 R64, [R223+0x1000] ;  /* 0x00100000df40783b */ /* 0x000fee0000000200 */
[----:B------:R-:W-:Y:S01]  /*1240*/  HMMA.16816.F32.BF16 R72, R24, R56, R68 ;  /* 0x000000381848723c */ /* 0x000fe20000041844 */
[----:B------:R-:W-:Y:S07]  /*1250*/  LDSM.16.M88.4 R68, [R3+0x9000] ;  /* 0x009000000344783b */ /* 0x000fee0000000200 */
[----:B---3--:R-:W-:Y:S01]  /*1260*/  HMMA.16816.F32.BF16 R28, R8, R48, R36 ;  /* 0x00000030081c723c */ /* 0x008fe20000041824 */
[----:B------:R-:W1:Y:S07]  /*1270*/  LDSM.16.M88.4 R36, [R213+0x4000] ;  /* 0x00400000d524783b */ /* 0x000e6e0000000200 */
[C---:B------:R-:W-:Y:S01]  /*1280*/  HMMA.16816.F32.BF16 R60, R24.reuse, R34, R76 ;  /* 0x00000022183c723c */ /* 0x040fe2000004184c */
[----:B------:R-:W3:Y:S07]  /*1290*/  LDSM.16.M88.4 R32, [R213+0x6000] ;  /* 0x00600000d520783b */ /* 0x000eee0000000200 */
[----:B------:R-:W-:Y:S01]  /*12a0*/  HMMA.16816.F32.BF16 R24, R24, R58, R80 ;  /* 0x0000003a1818723c */ /* 0x000fe20000041850 */
[----:B------:R-:W-:Y:S07]  /*12b0*/  LDSM.16.M88.4 R56, [R218+0x1000] ;  /* 0x00100000da38783b */ /* 0x000fee0000000200 */
[----:B--2---:R-:W-:Y:S08]  /*12c0*/  HMMA.16816.F32.BF16 R20, R44, R52, R20 ;  /* 0x000000342c14723c */ /* 0x004ff00000041814 */
[----:B----4-:R-:W-:Y:S08]  /*12d0*/  HMMA.16816.F32.BF16 R104, R8, R16, R88 ;  /* 0x000000100868723c */ /* 0x010ff00000041858 */
[----:B-----5:R-:W-:Y:S01]  /*12e0*/  HMMA.16816.F32.BF16 R80, R40, R52, R28 ;  /* 0x000000342850723c */ /* 0x020fe2000004181c */
[----:B------:R-:W2:Y:S07]  /*12f0*/  LDSM.16.M88.4 R28, [R215+0x4000] ;  /* 0x00400000d71c783b */ /* 0x000eae0000000200 */
[-C--:B------:R-:W-:Y:S08]  /*1300*/  HMMA.16816.F32.BF16 R88, R8, R50.reuse, R92 ;  /* 0x000000320858723c */ /* 0x080ff0000004185c */
[C---:B------:R-:W-:Y:S01]  /*1310*/  HMMA.16816.F32.BF16 R48, R12.reuse, R50, R60 ;  /* 0x000000320c30723c */ /* 0x040fe2000004183c */
[----:B------:R-:W-:Y:S07]  /*1320*/  LDSM.16.M88.4 R60, [R220+0x1000] ;  /* 0x00100000dc3c783b */ /* 0x000fee0000000200 */
[-C--:B------:R-:W-:Y:S01]  /*1330*/  HMMA.16816.F32.BF16 R92, R12, R18.reuse, R24 ;  /* 0x000000120c5c723c */ /* 0x080fe20000041818 */
[----:B------:R-:W4:Y:S07]  /*1340*/  LDSM.16.M88.4 R24, [R215+0x6000] ;  /* 0x00600000d718783b */ /* 0x000f2e0000000200 */
[----:B------:R-:W-:Y:S08]  /*1350*/  HMMA.16816.F32.BF16 R108, R8, R18, R84 ;  /* 0x00000012086c723c */ /* 0x000ff00000041854 */
[-C--:B-1----:R-:W-:Y:S01]  /*1360*/  HMMA.16816.F32.BF16 R8, R36, R68.reuse, R20 ;  /* 0x000000442408723c */ /* 0x082fe20000041814 */
[----:B------:R-:W1:Y:S07]  /*1370*/  LDSM.16.M88.4 R20, [R221+0x4000] ;  /* 0x00400000dd14783b */ /* 0x000e6e0000000200 */
[----:B---3--:R-:W-:Y:S08]  /*1380*/  HMMA.16816.F32.BF16 R80, R32, R68, R80 ;  /* 0x000000442050723c */ /* 0x008ff00000041850 */
[----:B------:R-:W-:Y:S01]  /*1390*/  HMMA.16816.F32.BF16 R76, R44, R54, R48 ;  /* 0x000000362c4c723c */ /* 0x000fe20000041830 */
[----:B------:R-:W-:Y:S07]  /*13a0*/  LDSM.16.M88.4 R48, [R218+0x800] ;  /* 0x00080000da30783b */ /* 0x000fee0000000200 */
[----:B------:R-:W-:Y:S01]  /*13b0*/  HMMA.16816.F32.BF16 R100, R12, R16, R72 ;  /* 0x000000100c64723c */ /* 0x000fe20000041848 */
[----:B------:R-:W3:Y:S04]  /*13c0*/  LDSM.16.M88.4 R16, [R221+0x6000] ;  /* 0x00600000dd10783b */ /* 0x000ee80000000200 */
[----:B------:R-:W5:Y:S03]  /*13d0*/  LDSM.16.M88.4 R12, [R219+0x4000] ;  /* 0x00400000db0c783b */ /* 0x000f660000000200 */
[-C--:B--2---:R-:W-:Y:S01]  /*13e0*/  HMMA.16816.F32.BF16 R72, R28, R64.reuse, R8 ;  /* 0x000000401c48723c */ /* 0x084fe20000041808 */
[----:B------:R-:W-:Y:S07]  /*13f0*/  LDSM.16.M88.4 R8, [R219+0x6000] ;  /* 0x00600000db08783b */ /* 0x000fee0000000200 */
[----:B----4-:R-:W-:Y:S08]  /*1400*/  HMMA.16816.F32.BF16 R80, R24, R64, R80 ;  /* 0x000000401850723c */ /* 0x010ff00000041850 */
[----:B------:R-:W-:Y:S08]  /*1410*/  HMMA.16816.F32.BF16 R84, R36, R70, R76 ;  /* 0x000000462454723c */ /* 0x000ff0000004184c */
[----:B------:R-:W-:Y:S01]  /*1420*/  HMMA.16816.F32.BF16 R88, R40, R54, R88 ;  /* 0x000000362858723c */ /* 0x000fe20000041858 */
[----:B------:R-:W2:Y:S07]  /*1430*/  LDSM.16.M88.4 R52, [R3+0x9800] ;  /* 0x009800000334783b */ /* 0x000eae0000000200 */
[-C--:B-1----:R-:W-:Y:S08]  /*1440*/  HMMA.16816.F32.BF16 R72, R20, R60.reuse, R72 ;  /* 0x0000003c1448723c */ /* 0x082ff00000041848 */
[----:B---3--:R-:W-:Y:S08]  /*1450*/  HMMA.16816.F32.BF16 R76, R16, R60, R80 ;  /* 0x0000003c104c723c */ /* 0x008ff00000041850 */
[----:B------:R-:W-:Y:S08]  /*1460*/  HMMA.16816.F32.BF16 R80, R28, R66, R84 ;  /* 0x000000421c50723c */ /* 0x000ff00000041854 */
[----:B------:R-:W-:Y:S08]  /*1470*/  HMMA.16816.F32.BF16 R68, R32, R70, R88 ;  /* 0x000000462044723c */ /* 0x000ff00000041858 */
[-C--:B------:R-:W-:Y:S08]  /*1480*/  HMMA.16816.F32.BF16 R100, R44, R48.reuse, R100 ;  /* 0x000000302c64723c */ /* 0x080ff00000041864 */
[----:B------:R-:W-:Y:S08]  /*1490*/  HMMA.16816.F32.BF16 R104, R40, R48, R104 ;  /* 0x000000302868723c */ /* 0x000ff00000041868 */
[----:B-----5:R-:W-:Y:S01]  /*14a0*/  HMMA.16816.F32.BF16 R88, R12, R56, R72 ;  /* 0x000000380c58723c */ /* 0x020fe20000041848 */
[----:B------:R-:W1:Y:S07]  /*14b0*/  LDSM.16.M88.4 R72, [R223+0x1800] ;  /* 0x00180000df48783b */ /* 0x000e6e0000000200 */
[----:B------:R-:W-:Y:S08]  /*14c0*/  HMMA.16816.F32.BF16 R92, R44, R50, R92 ;  /* 0x000000322c5c723c */ /* 0x000ff0000004185c */
[----:B------:R-:W-:Y:S08]  /*14d0*/  HMMA.16816.F32.BF16 R44, R20, R62, R80 ;  /* 0x0000003e142c723c */ /* 0x000ff00000041850 */
[----:B------:R-:W-:Y:S01]  /*14e0*/  HMMA.16816.F32.BF16 R108, R40, R50, R108 ;  /* 0x00000032286c723c */ /* 0x000fe2000004186c */
[----:B------:R-:W3:Y:S01]  /*14f0*/  LDSM.16.M88.4 R40, [R220+0x1800] ;  /* 0x00180000dc28783b */ /* 0x000ee20000000200 */
[----:B------:R-:W-:-:S06]  /*1500*/  FMUL.FTZ R2, R88, c[0x0][0x2ec] ;  /* 0x0000bb0058027a20 */ /* 0x000fcc0000410000 */
[----:B------:R-:W-:Y:S08]  /*1510*/  HMMA.16816.F32.BF16 R64, R24, R66, R68 ;  /* 0x000000421840723c */ /* 0x000ff00000041844 */
[-C--:B--2---:R-:W-:Y:S01]  /*1520*/  HMMA.16816.F32.BF16 R48, R36, R52.reuse, R100 ;  /* 0x000000342430723c */ /* 0x084fe20000041864 */
[----:B------:R2:W4:Y:S07]  /*1530*/  MUFU.TANH R100, R2 ;  /* 0x0000000200647308 */ /* 0x00052e0000002400 */
[----:B------:R-:W-:Y:S08]  /*1540*/  HMMA.16816.F32.BF16 R68, R32, R52, R104 ;  /* 0x000000342044723c */ /* 0x000ff00000041868 */
[----:B------:R-:W-:Y:S01]  /*1550*/  HMMA.16816.F32.BF16 R84, R8, R56, R76 ;  /* 0x000000380854723c */ /* 0x000fe2000004184c */
[----:B--2---:R-:W-:-:S04]  /*1560*/  FMUL.FTZ R2, R89, c[0x0][0x2ec] ;  /* 0x0000bb0059027a20 */ /* 0x004fc80000410000 */
[----:B------:R2:W1:Y:S03]  /*1570*/  MUFU.TANH R88, R2 ;  /* 0x0000000200587308 */ /* 0x0004660000002400 */
[----:B------:R-:W-:Y:S08]  /*1580*/  HMMA.16816.F32.BF16 R76, R12, R58, R44 ;  /* 0x0000003a0c4c723c */ /* 0x000ff0000004182c */
[----:B------:R-:W-:Y:S01]  /*1590*/  HMMA.16816.F32.BF16 R44, R36, R54, R92 ;  /* 0x00000036242c723c */ /* 0x000fe2000004185c */
[----:B------:R-:W5:Y:S01]  /*15a0*/  LDSM.16.M88.4 R36, [R218+0x1800] ;  /* 0x00180000da24783b */ /* 0x000f620000000200 */
[----:B------:R-:W-:-:S04]  /*15b0*/  DEPBAR.LE SB0, 0x0 ;  /* 0x000080000000791a */ /* 0x000fc80000000000 */
[----:B--2---:R-:W-:Y:S02]  /*15c0*/  FMUL.FTZ R2, R90, c[0x0][0x2ec] ;  /* 0x0000bb005a027a20 */ /* 0x004fe40000410000 */
[----:B------:R-:W-:Y:S02]  /*15d0*/  HMMA.16816.F32.BF16 R64, R16, R62, R64 ;  /* 0x0000003e1040723c */ /* 0x000fe40000041840 */
[----:B------:R2:W2:Y:S06]  /*15e0*/  MUFU.TANH R101, R2 ;  /* 0x0000000200657308 */ /* 0x0004ac0000002400 */
[----:B-1----:R-:W-:Y:S01]  /*15f0*/  HMMA.16816.F32.BF16 R60, R28, R72, R48 ;  /* 0x000000481c3c723c */ /* 0x002fe20000041830 */
[----:B------:R-:W-:-:S02]  /*1600*/  FMUL.FTZ R77, R77, c[0x0][0x2ec] ;  /* 0x0000bb004d4d7a20 */ /* 0x000fc40000410000 */
[----:B------:R-:W-:Y:S02]  /*1610*/  FMUL.FTZ R78, R78, c[0x0][0x2ec] ;  /* 0x0000bb004e4e7a20 */ /* 0x000fe40000410000 */
[----:B------:R-:W-:Y:S02]  /*1620*/  FMUL.FTZ R79, R79, c[0x0][0x2ec] ;  /* 0x0000bb004f4f7a20 */ /* 0x000fe40000410000 */
[----:B------:R-:W1:Y:S01]  /*1630*/  MUFU.TANH R77, R77 ;  /* 0x0000004d004d7308 */ /* 0x000e620000002400 */
[----:B------:R-:W-:Y:S01]  /*1640*/  HMMA.16816.F32.BF16 R48, R24, R72, R68 ;  /* 0x000000481830723c */ /* 0x000fe20000041844 */
[----:B--2---:R-:W-:-:S06]  /*1650*/  FMUL.FTZ R2, R91, c[0x0][0x2ec] ;  /* 0x0000bb005b027a20 */ /* 0x004fcc0000410000 */
[----:B------:R2:W1:Y:S01]  /*1660*/  MUFU.TANH R102, R2 ;  /* 0x0000000200667308 */ /* 0x0004620000002400 */
[----:B------:R-:W-:Y:S07]  /*1670*/  HMMA.16816.F32.BF16 R28, R28, R74, R44 ;  /* 0x0000004a1c1c723c */ /* 0x000fee000004182c */
[----:B------:R-:W1:Y:S01]  /*1680*/  MUFU.TANH R78, R78 ;  /* 0x0000004e004e7308 */ /* 0x000e620000002400 */
[----:B------:R-:W-:Y:S01]  /*1690*/  HMMA.16816.F32.BF16 R52, R32, R54, R108 ;  /* 0x000000362034723c */ /* 0x000fe2000004186c */
[----:B--2---:R-:W-:-:S07]  /*16a0*/  FMUL.FTZ R2, R84, c[0x0][0x2ec] ;  /* 0x0000bb0054027a20 */ /* 0x004fce0000410000 */
[----:B---3--:R-:W-:Y:S01]  /*16b0*/  HMMA.16816.F32.BF16 R32, R16, R40, R48 ;  /* 0x000000281020723c */ /* 0x008fe20000041830 */
[----:B------:R-:W2:Y:S07]  /*16c0*/  MUFU.TANH R79, R79 ;  /* 0x0000004f004f7308 */ /* 0x000eae0000002400 */
[----:B------:R-:W-:Y:S01]  /*16d0*/  HMMA.16816.F32.BF16 R64, R8, R58, R64 ;  /* 0x0000003a0840723c */ /* 0x000fe20000041840 */
[----:B------:R3:W1:Y:S07]  /*16e0*/  MUFU.TANH R81, R2 ;  /* 0x0000000200517308 */ /* 0x00066e0000002400 */
[C---:B------:R-:W-:Y:S08]  /*16f0*/  HMMA.16816.F32.BF16 R56, R20.reuse, R40, R60 ;  /* 0x000000281438723c */ /* 0x040ff0000004183c */
[----:B------:R-:W-:Y:S01]  /*1700*/  HMMA.16816.F32.BF16 R20, R20, R42, R28 ;  /* 0x0000002a1414723c */ /* 0x000fe2000004181c */
[----:B---3--:R-:W-:-:S04]  /*1710*/  FMUL.FTZ R2, R85, c[0x0][0x2ec] ;  /* 0x0000bb0055027a20 */ /* 0x008fc80000410000 */
[----:B------:R3:W1:Y:S03]  /*1720*/  MUFU.TANH R80, R2 ;  /* 0x0000000200507308 */ /* 0x0006660000002400 */
[----:B------:R-:W-:Y:S01]  /*1730*/  HMMA.16816.F32.BF16 R24, R24, R74, R52 ;  /* 0x0000004a1818723c */ /* 0x000fe20000041834 */
[----:B------:R-:W-:Y:S02]  /*1740*/  FMUL.FTZ R64, R64, c[0x0][0x2ec] ;  /* 0x0000bb0040407a20 */ /* 0x000fe40000410000 */
[----:B------:R-:W-:Y:S02]  /*1750*/  FMUL.FTZ R65, R65, c[0x0][0x2ec] ;  /* 0x0000bb0041417a20 */ /* 0x000fe40000410000 */
[----:B------:R-:W-:Y:S02]  /*1760*/  FMUL.FTZ R66, R66, c[0x0][0x2ec] ;  /* 0x0000bb0042427a20 */ /* 0x000fe40000410000 */
[----:B------:R-:W1:Y:S01]  /*1770*/  MUFU.TANH R64, R64 ;  /* 0x0000004000407308 */ /* 0x000e620000002400 */
[----:B-----5:R-:W-:Y:S01]  /*1780*/  HMMA.16816.F32.BF16 R32, R8, R36, R32 ;  /* 0x000000240820723c */ /* 0x020fe20000041820 */
[----:B---3--:R-:W-:-:S06]  /*1790*/  FMUL.FTZ R2, R86, c[0x0][0x2ec] ;  /* 0x0000bb0056027a20 */ /* 0x008fcc0000410000 */
[----:B------:R-:W3:Y:S01]  /*17a0*/  MUFU.TANH R65, R65 ;  /* 0x0000004100417308 */ /* 0x000ee20000002400 */
[C---:B------:R-:W-:Y:S07]  /*17b0*/  HMMA.16816.F32.BF16 R44, R12.reuse, R36, R56 ;  /* 0x000000240c2c723c */ /* 0x040fee0000041838 */
[----:B------:R5:W1:Y:S01]  /*17c0*/  MUFU.TANH R69, R2 ;  /* 0x0000000200457308 */ /* 0x000a620000002400 */
[----:B------:R-:W-:Y:S07]  /*17d0*/  HMMA.16816.F32.BF16 R12, R12, R38, R20 ;  /* 0x000000260c0c723c */ /* 0x000fee0000041814 */
[----:B------:R-:W1:Y:S01]  /*17e0*/  MUFU.TANH R66, R66 ;  /* 0x0000004200427308 */ /* 0x000e620000002400 */
[----:B------:R-:W-:Y:S01]  /*17f0*/  HMMA.16816.F32.BF16 R16, R16, R42, R24 ;  /* 0x0000002a1010723c */ /* 0x000fe20000041818 */
[----:B------:R-:W-:-:S02]  /*1800*/  FMUL.FTZ R32, R32, c[0x0][0x2ec] ;  /* 0x0000bb0020207a20 */ /* 0x000fc40000410000 */
[----:B-----5:R-:W-:-:S04]  /*1810*/  FMUL.FTZ R2, R87, c[0x0][0x2ec] ;  /* 0x0000bb0057027a20 */ /* 0x020fc80000410000 */
[----:B------:R-:W1:Y:S01]  /*1820*/  MUFU.TANH R22, R32 ;  /* 0x0000002000167308 */ /* 0x000e620000002400 */
[----:B------:R-:W-:Y:S02]  /*1830*/  FMUL.FTZ R45, R45, c[0x0][0x2ec] ;  /* 0x0000bb002d2d7a20 */ /* 0x000fe40000410000 */
[----:B------:R-:W-:Y:S02]  /*1840*/  FMUL.FTZ R46, R46, c[0x0][0x2ec] ;  /* 0x0000bb002e2e7a20 */ /* 0x000fe40000410000 */
[----:B------:R-:W-:Y:S02]  /*1850*/  FMUL.FTZ R47, R47, c[0x0][0x2ec] ;  /* 0x0000bb002f2f7a20 */ /* 0x000fe40000410000 */
[----:B------:R-:W-:Y:S01]  /*1860*/  FMUL.FTZ R44, R44, c[0x0][0x2ec] ;  /* 0x0000bb002c2c7a20 */ /* 0x000fe20000410000 */
[----:B------:R5:W1:Y:S01]  /*1870*/  MUFU.TANH R68, R2 ;  /* 0x0000000200447308 */ /* 0x000a620000002400 */
[----:B------:R-:W-:Y:S02]  /*1880*/  FMUL.FTZ R3, R14, c[0x0][0x2ec] ;  /* 0x0000bb000e037a20 */ /* 0x000fe40000410000 */
[----:B------:R-:W-:-:S06]  /*1890*/  FMUL.FTZ R12, R12, c[0x0][0x2ec] ;  /* 0x0000bb000c0c7a20 */ /* 0x000fcc0000410000 */
[----:B------:R-:W-:Y:S01]  /*18a0*/  HMMA.16816.F32.BF16 R16, R8, R38, R16 ;  /* 0x000000260810723c */ /* 0x000fe20000041810 */
[----:B------:R-:W1:Y:S01]  /*18b0*/  MUFU.TANH R60, R45 ;  /* 0x0000002d003c7308 */ /* 0x000e620000002400 */
[----:B-----5:R-:W-:-:S07]  /*18c0*/  FMUL.FTZ R2, R76, c[0x0][0x2ec] ;  /* 0x0000bb004c027a20 */ /* 0x020fce0000410000 */
[----:B------:R5:W1:Y:S08]  /*18d0*/  MUFU.TANH R45, R3 ;  /* 0x00000003002d7308 */ /* 0x000a700000002400 */
[----:B------:R1:W1:Y:S07]  /*18e0*/  MUFU.TANH R63, R2 ;  /* 0x00000002003f7308 */ /* 0x00026e0000002400 */
[----:B------:R-:W-:Y:S01]  /*18f0*/  FMUL.FTZ R16, R16, c[0x0][0x2ec] ;  /* 0x0000bb0010107a20 */ /* 0x000fe20000410000 */
[----:B------:R-:W2:Y:S01]  /*1900*/  MUFU.TANH R62, R46 ;  /* 0x0000002e003e7308 */ /* 0x000ea20000002400 */
[----:B-----5:R-:W-:-:S02]  /*1910*/  FMUL.FTZ R3, R15, c[0x0][0x2ec] ;  /* 0x0000bb000f037a20 */ /* 0x020fc40000410000 */
[----:B------:R-:W-:Y:S02]  /*1920*/  FMUL.FTZ R17, R17, c[0x0][0x2ec] ;  /* 0x0000bb0011117a20 */ /* 0x000fe40000410000 */
[----:B------:R-:W-:Y:S02]  /*1930*/  FMUL.FTZ R18, R18, c[0x0][0x2ec] ;  /* 0x0000bb0012127a20 */ /* 0x000fe40000410000 */
[----:B------:R-:W-:Y:S01]  /*1940*/  FMUL.FTZ R19, R19, c[0x0][0x2ec] ;  /* 0x0000bb0013137a20 */ /* 0x000fe20000410000 */
[----:B------:R-:W2:Y:S01]  /*1950*/  MUFU.TANH R46, R3 ;  /* 0x00000003002e7308 */ /* 0x000ea20000002400 */
[----:B-1----:R-:W-:-:S07]  /*1960*/  FMUL.FTZ R2, R67, c[0x0][0x2ec] ;  /* 0x0000bb0043027a20 */ /* 0x002fce0000410000 */
[----:B------:R1:W1:Y:S08]  /*1970*/  MUFU.TANH R37, R2 ;  /* 0x0000000200257308 */ /* 0x0002700000002400 */
[----:B------:R-:W2:Y:S01]  /*1980*/  MUFU.TANH R47, R47 ;  /* 0x0000002f002f7308 */ /* 0x000ea20000002400 */
[----:B-1----:R-:W-:-:S07]  /*1990*/  FMUL.FTZ R2, R33, c[0x0][0x2ec] ;  /* 0x0000bb0021027a20 */ /* 0x002fce0000410000 */
        /* <DEDUP_REMOVED lines=13> */
[----:B-----5:R-:W-:-:S05]  /*1a70*/  LOP3.LUT R2, R5, 0xffffffe0, RZ, 0xc0, !PT ;  /* 0xffffffe005027812 */ /* 0x020fca00078ec0ff */
[C---:B------:R-:W-:Y:S02]  /*1a80*/  IMAD.IADD R2, R98.reuse, 0x1, -R2 ;  /* 0x0000000162027824 */ /* 0x040fe400078e0a02 */
[----:B------:R-:W-:-:S03]  /*1a90*/  IMAD.SHL.U32 R98, R98, 0x2, RZ ;  /* 0x0000000262627824 */ /* 0x000fc600078e00ff */
[----:B------:R-:W-:Y:S02]  /*1aa0*/  SHF.R.S32.HI R5, RZ, 0x1f, R2 ;  /* 0x0000001fff057819 */ /* 0x000fe40000011402 */
[----:B------:R-:W-:Y:S02]  /*1ab0*/  LOP3.LUT R247, R98, 0x6, RZ, 0xc0, !PT ;  /* 0x0000000662f77812 */ /* 0x000fe400078ec0ff */
[----:B------:R-:W-:Y:S01]  /*1ac0*/  LEA.HI R3, R5, R2, RZ, 0x2 ;  /* 0x0000000205037211 */ /* 0x000fe200078f10ff */
[----:B------:R-:W-:-:S03]  /*1ad0*/  IMAD R2, R97, 0x10, R99 ;  /* 0x0000001061027824 */ /* 0x000fc600078e0263 */
[----:B------:R-:W-:-:S04]  /*1ae0*/  SHF.R.S32.HI R112, RZ, 0x2, R3 ;  /* 0x00000002ff707819 */ /* 0x000fc80000011403 */
[----:B------:R-:W-:Y:S01]  /*1af0*/  IADD3 R2, R2, 0x1, R112 ;  /* 0x0000000102027810 */ /* 0x000fe20007ffe070 */
[----:B------:R1:W-:Y:S03]  /*1b00*/  STL [R1+0x38], R112 ;  /* 0x0000387001007387 */ /* 0x0003e60000100800 */
[----:B------:R-:W-:-:S04]  /*1b10*/  IADD3 R2, R96, -c[0x0][0x214], R2 ;  /* 0x8000850060027a10 */ /* 0x000fc80007ffe002 */
[----:B------:R-:W-:-:S04]  /*1b20*/  IADD3 R2, R2, c[0x0][0x2e8], RZ ;  /* 0x0000ba0002027a10 */ /* 0x000fc80007ffe0ff */
[C---:B------:R-:W-:Y:S02]  /*1b30*/  IADD3 R15, R2.reuse, 0x8, RZ ;  /* 0x00000008020f7810 */ /* 0x040fe40007ffe0ff */
[C---:B------:R-:W-:Y:S02]  /*1b40*/  IADD3 R13, R2.reuse, 0x40, RZ ;  /* 0x00000040020d7810 */ /* 0x040fe40007ffe0ff */
        /* <DEDUP_REMOVED lines=8> */
[----:B-1234-:R-:W-:Y:S01]  /*1bd0*/  IADD3 R8, R244, -0x2, RZ ;  /* 0xfffffffef4087810 */ /* 0x01efe20007ffe0ff */
[----:B------:R-:W-:-:S02]  /*1be0*/  USHF.L.U32 UR14, UR10, 0x4, URZ ;  /* 0x000000040a0e7899 */ /* 0x000fc4000800063f */
[----:B------:R-:W-:Y:S01]  /*1bf0*/  ULDC UR5, c[0x0][0x19c] ;  /* 0x0000670000057ab9 */ /* 0x000fe20000000800 */
[----:B------:R-:W-:Y:S01]  /*1c00*/  SHF.R.S32.HI R5, RZ, 0x1f, R8 ;  /* 0x0000001fff057819 */ /* 0x000fe20000011408 */
[C---:B------:R-:W-:Y:S01]  /*1c10*/  IMAD R3, R8.reuse, UR6, RZ ;  /* 0x0000000608037c24 */ /* 0x040fe2000f8e02ff */
[----:B------:R-:W-:Y:S01]  /*1c20*/  USHF.L.U64.HI UR5, UR10, UR11, UR5 ;  /* 0x0000000b0a057299 */ /* 0x000fe20008010205 */
[----:B------:R-:W-:-:S04]  /*1c30*/  IMAD.WIDE.U32 R8, R8, UR7, R248 ;  /* 0x0000000708087c25 */ /* 0x000fc8000f8e00f8 */
[----:B------:R-:W-:Y:S01]  /*1c40*/  IMAD R5, R5, UR7, R3 ;  /* 0x0000000705057c24 */ /* 0x000fe2000f8e0203 */
[C---:B------:R-:W-:Y:S01]  /*1c50*/  LEA R6, P1, R8.reuse, c[0x0][0x168], 0x1 ;  /* 0x00005a0008067a11 */ /* 0x040fe200078208ff */
[----:B------:R-:W-:Y:S02]  /*1c60*/  IMAD.U32 R3, RZ, RZ, UR14 ;  /* 0x0000000eff037e24 */ /* 0x000fe4000f8e00ff */
[----:B------:R-:W-:Y:S02]  /*1c70*/  IMAD.IADD R7, R9, 0x1, R5 ;  /* 0x0000000109077824 */ /* 0x000fe400078e0205 */
[----:B------:R-:W-:Y:S01]  /*1c80*/  IMAD.U32 R5, RZ, RZ, UR5 ;  /* 0x00000005ff057e24 */ /* 0x000fe2000f8e00ff */
[----:B------:R-:W-:Y:S02]  /*1c90*/  LEA R10, P0, R3, R6, 0x1 ;  /* 0x00000006030a7211 */ /* 0x000fe400078008ff */
[----:B------:R-:W-:-:S04]  /*1ca0*/  LEA.HI.X R7, R8, c[0x0][0x16c], R7, 0x1, P1 ;  /* 0x00005b0008077a11 */ /* 0x000fc800008f0c07 */
[----:B------:R-:W-:Y:S01]  /*1cb0*/  LEA.HI.X R11, R3, R7, R5, 0x1, P0 ;  /* 0x00000007030b7211 */ /* 0x000fe200000f0c05 */
        /* <DEDUP_REMOVED lines=8> */
.L_x_866:
[----:B-1234-:R-:W-:Y:S02]  /*1d40*/  IMAD R10, R245, 0x20, R247 ;  /* 0x00000020f50a7824 */ /* 0x01efe400078e02f7 */
[----:B------:R-:W-:-:S03]  /*1d50*/  IMAD.SHL.U32 R212, R2, 0x2, RZ ;  /* 0x0000000202d47824 */ /* 0x000fc600078e00ff */
[----:B------:R-:W-:Y:S01]  /*1d60*/  IADD3 R28, R10, 0x1, RZ ;  /* 0x000000010a1c7810 */ /* 0x000fe20007ffe0ff */
[--C-:B------:R-:W-:Y:S01]  /*1d70*/  IMAD.IADD R214, R4, 0x1, R212.reuse ;  /* 0x0000000104d67824 */ /* 0x100fe200078e02d4 */
[-C--:B------:R-:W-:Y:S01]  /*1d80*/  ISETP.GE.AND P2, PT, R10, R13.reuse, PT ;  /* 0x0000000d0a00720c */ /* 0x080fe20003f46270 */
[----:B------:R-:W-:Y:S01]  /*1d90*/  IMAD.IADD R217, R0, 0x1, R212 ;  /* 0x0000000100d97824 */ /* 0x000fe200078e02d4 */
[----:B------:R-:W-:Y:S01]  /*1da0*/  IADD3 R25, R10, 0x8, RZ ;  /* 0x000000080a197810 */ /* 0x000fe20007ffe0ff */
[----:B------:R-:W-:Y:S01]  /*1db0*/  IMAD.IADD R216, R0, 0x1, R214 ;  /* 0x0000000100d87824 */ /* 0x000fe200078e02d6 */
[-C--:B------:R-:W-:Y:S01]  /*1dc0*/  ISETP.GE.AND P0, PT, R28, R13.reuse, PT ;  /* 0x0000000d1c00720c */ /* 0x080fe20003f06270 */
[----:B------:R-:W-:Y:S01]  /*1dd0*/  LDSM.16.MT88.4 R96, [R214+0xb000] ;  /* 0x00b00000d660783b */ /* 0x000fe20000004200 */
[----:B------:R-:W-:Y:S02]  /*1de0*/  IADD3 R29, R10, 0x9, RZ ;  /* 0x000000090a1d7810 */ /* 0x000fe40007ffe0ff */
[----:B------:R-:W-:Y:S01]  /*1df0*/  ISETP.GE.AND P1, PT, R25, R13, PT ;  /* 0x0000000d1900720c */ /* 0x000fe20003f26270 */
[----:B------:R-:W-:Y:S01]  /*1e00*/  LDSM.16.MT88.4 R52, [R217+0xa000] ;  /* 0x00a00000d934783b */ /* 0x000fe20000004200 */
[----:B------:R-:W-:-:S02]  /*1e10*/  FSEL R8, R81, -INF , !P2 ;  /* 0xff80000051087808 */ /* 0x000fc40005000000 */
[----:B------:R-:W-:Y:S01]  /*1e20*/  FSEL R11, R80, -INF , !P0 ;  /* 0xff800000500b7808 */ /* 0x000fe20004000000 */
[----:B------:R-:W-:Y:S01]  /*1e30*/  LDSM.16.MT88.4 R48, [R216+0xa000] ;  /* 0x00a00000d830783b */ /* 0x000fe20000004200 */
[----:B------:R-:W-:Y:S02]  /*1e40*/  IADD3 R33, R10, 0x10, RZ ;  /* 0x000000100a217810 */ /* 0x000fe40007ffe0ff */
[----:B------:R-:W-:Y:S01]  /*1e50*/  ISETP.GE.AND P0, PT, R29, R13, PT ;  /* 0x0000000d1d00720c */ /* 0x000fe20003f06270 */
[----:B------:R-:W-:Y:S01]  /*1e60*/  LDSM.16.MT88.4 R80, [R212+0xa000] ;  /* 0x00a00000d450783b */ /* 0x000fe20000004200 */
[----:B------:R-:W-:Y:S02]  /*1e70*/  FSEL R16, R64, -INF , !P1 ;  /* 0xff80000040107808 */ /* 0x000fe40004800000 */
[----:B------:R-:W-:Y:S01]  /*1e80*/  FMNMX.FTZ R3, R8, R11, !PT ;  /* 0x0000000b08037209 */ /* 0x000fe20007810000 */
[----:B------:R-:W-:Y:S01]  /*1e90*/  LDSM.16.MT88.4 R116, [R217+0xb000] ;  /* 0x00b00000d974783b */ /* 0x000fe20000004200 */
[----:B------:R-:W-:-:S02]  /*1ea0*/  IADD3 R34, R10, 0x11, RZ ;  /* 0x000000110a227810 */ /* 0x000fc40007ffe0ff */
[----:B------:R-:W-:Y:S01]  /*1eb0*/  ISETP.GE.AND P4, PT, R33, R13, PT ;  /* 0x0000000d2100720c */ /* 0x000fe20003f86270 */
[----:B------:R-:W-:Y:S01]  /*1ec0*/  LDSM.16.MT88.4 R128, [R216+0xb000] ;  /* 0x00b00000d880783b */ /* 0x000fe20000004200 */
[----:B------:R-:W-:Y:S02]  /*1ed0*/  FSEL R18, R65, -INF , !P0 ;  /* 0xff80000041127808 */ /* 0x000fe40004000000 */
[----:B------:R-:W-:Y:S01]  /*1ee0*/  FMNMX.FTZ R3, R16, R3, !PT ;  /* 0x0000000310037209 */ /* 0x000fe20007810000 */
[----:B------:R-:W-:Y:S01]  /*1ef0*/  LDSM.16.MT88.4 R156, [R212+0xa800] ;  /* 0x00a80000d49c783b */ /* 0x000fe20000004200 */
[----:B------:R-:W-:Y:S02]  /*1f00*/  IADD3 R35, R10, 0x18, RZ ;  /* 0x000000180a237810 */ /* 0x000fe40007ffe0ff */
[----:B------:R-:W-:Y:S01]  /*1f10*/  ISETP.GE.AND P5, PT, R34, R13, PT ;  /* 0x0000000d2200720c */ /* 0x000fe20003fa6270 */
[----:B------:R-:W-:Y:S01]  /*1f20*/  LDSM.16.MT88.4 R172, [R214+0xa800] ;  /* 0x00a80000d6ac783b */ /* 0x000fe20000004200 */
[----:B------:R-:W-:-:S02]  /*1f30*/  FSEL R22, R22, -INF , !P4 ;  /* 0xff80000016167808 */ /* 0x000fc40006000000 */
[----:B------:R-:W-:Y:S01]  /*1f40*/  FMNMX.FTZ R3, R18, R3, !PT ;  /* 0x0000000312037209 */ /* 0x000fe20007810000 */
[----:B------:R-:W-:Y:S01]  /*1f50*/  LDSM.16.MT88.4 R112, [R217+0xa800] ;  /* 0x00a80000d970783b */ /* 0x000fe20000004200 */
[CC--:B------:R-:W-:Y:S02]  /*1f60*/  ISETP.GE.AND P3, PT, R10.reuse, R12.reuse, PT ;  /* 0x0000000c0a00720c */ /* 0x0c0fe40003f66270 */
        /* <DEDUP_REMOVED lines=8> */
[----:B------:R-:W-:Y:S02]  /*1ff0*/  FSEL R17, R69, -INF , !P3 ;  /* 0xff80000045117808 */ /* 0x000fe40005800000 */
[----:B------:R-:W-:Y:S01]  /*2000*/  ISETP.GE.AND P1, PT, R25, R12, PT ;  /* 0x0000000c1900720c */ /* 0x000fe20003f26270 */
[----:B------:R-:W-:Y:S01]  /*2010*/  LDSM.16.MT88.4 R184, [R217+0xb800] ;  /* 0x00b80000d9b8783b */ /* 0x000fe20000004200 */
[----:B------:R-:W-:Y:S02]  /*2020*/  ISETP.GE.AND P3, PT, R36, R13, PT ;  /* 0x0000000d2400720c */ /* 0x000fe40003f66270 */
[----:B------:R-:W-:Y:S01]  /*2030*/  FSEL R19, R68, -INF , !P2 ;  /* 0xff80000044137808 */ /* 0x000fe20005000000 */
[----:B------:R-:W-:Y:S01]  /*2040*/  LDSM.16.MT88.4 R188, [R216+0xb800] ;  /* 0x00b80000d8bc783b */ /* 0x000fe20000004200 */
[----:B------:R-:W-:-:S02]  /*2050*/  FSEL R24, R24, -INF , !P4 ;  /* 0xff80000018187808 */ /* 0x000fc40006000000 */
[----:B------:R-:W-:Y:S01]  /*2060*/  FMNMX.FTZ R3, R23, R3, !PT ;  /* 0x0000000317037209 */ /* 0x000fe20007810000 */
[----:B------:R-:W-:Y:S01]  /*2070*/  LDSM.16.MT88.4 R68, [R212+0xb000] ;  /* 0x00b00000d444783b */ /* 0x000fe20000004200 */
[----:B------:R-:W-:Y:S02]  /*2080*/  ISETP.GE.AND P0, PT, R29, R12, PT ;  /* 0x0000000c1d00720c */ /* 0x000fe40003f06270 */
[----:B------:R-:W-:Y:S02]  /*2090*/  FSEL R20, R66, -INF , !P1 ;  /* 0xff80000042147808 */ /* 0x000fe40004800000 */
[----:B------:R-:W-:Y:S01]  /*20a0*/  FSEL R27, R21, -INF , !P3 ;  /* 0xff800000151b7808 */ /* 0x000fe20005800000 */
[----:B------:R-:W-:Y:S01]  /*20b0*/  LDSM.16.MT88.4 R64, [R214+0xa000] ;  /* 0x00a00000d640783b */ /* 0x000fe20000004200 */
[----:B------:R-:W-:Y:S02]  /*20c0*/  FMNMX.FTZ R5, R17, R19, !PT ;  /* 0x0000001311057209 */ /* 0x000fe40007810000 */
[----:B------:R-:W-:-:S02]  /*20d0*/  FMNMX.FTZ R3, R24, R3, !PT ;  /* 0x0000000318037209 */ /* 0x000fc40007810000 */
[-C--:B------:R-:W-:Y:S02]  /*20e0*/  ISETP.GE.AND P1, PT, R33, R12.reuse, PT ;  /* 0x0000000c2100720c */ /* 0x080fe40003f26270 */
[----:B------:R-:W-:Y:S02]  /*20f0*/  FSEL R21, R37, -INF , !P0 ;  /* 0xff80000025157808 */ /* 0x000fe40004000000 */
[----:B------:R-:W-:Y:S02]  /*2100*/  FMNMX.FTZ R5, R20, R5, !PT ;  /* 0x0000000514057209 */ /* 0x000fe40007810000 */
[----:B------:R-:W-:Y:S02]  /*2110*/  FMNMX.FTZ R3, R27, R3, !PT ;  /* 0x000000031b037209 */ /* 0x000fe40007810000 */
[----:B------:R-:W-:Y:S02]  /*2120*/  ISETP.GE.AND P0, PT, R34, R12, PT ;  /* 0x0000000c2200720c */ /* 0x000fe40003f06270 */
[----:B------:R-:W-:Y:S01]  /*2130*/  FSEL R26, R26, -INF , !P1 ;  /* 0xff8000001a1a7808 */ /* 0x000fe20004800000 */
[----:B------:R-:W1:Y:S01]  /*2140*/  SHFL.BFLY PT, R7, R3, 0x2, 0x1f ;  /* 0x0c401f0003077f89 */ /* 0x000e6200000e0000 */
[----:B------:R-:W-:-:S02]  /*2150*/  FMNMX.FTZ R5, R21, R5, !PT ;  /* 0x0000000515057209 */ /* 0x000fc40007810000 */
[-C--:B------:R-:W-:Y:S02]  /*2160*/  ISETP.GE.AND P1, PT, R35, R12.reuse, PT ;  /* 0x0000000c2300720c */ /* 0x080fe40003f26270 */
[----:B------:R-:W-:Y:S02]  /*2170*/  FSEL R30, R30, -INF , !P0 ;  /* 0xff8000001e1e7808 */ /* 0x000fe40004000000 */
[----:B------:R-:W-:Y:S02]  /*2180*/  FMNMX.FTZ R5, R26, R5, !PT ;  /* 0x000000051a057209 */ /* 0x000fe40007810000 */
[----:B------:R-:W-:Y:S02]  /*2190*/  ISETP.GE.AND P0, PT, R36, R12, PT ;  /* 0x0000000c2400720c */ /* 0x000fe40003f06270 */
[----:B------:R-:W-:Y:S02]  /*21a0*/  FSEL R32, R32, -INF , !P1 ;  /* 0xff80000020207808 */ /* 0x000fe40004800000 */
[----:B------:R-:W-:-:S02]  /*21b0*/  FMNMX.FTZ R5, R30, R5, !PT ;  /* 0x000000051e057209 */ /* 0x000fc40007810000 */
[----:B------:R-:W-:Y:S02]  /*21c0*/  FSEL R31, R31, -INF , !P0 ;  /* 0xff8000001f1f7808 */ /* 0x000fe40004000000 */
[----:B------:R-:W-:Y:S02]  /*21d0*/  FMNMX.FTZ R5, R32, R5, !PT ;  /* 0x0000000520057209 */ /* 0x000fe40007810000 */
[-C--:B------:R-:W-:Y:S02]  /*21e0*/  ISETP.GE.AND P2, PT, R10, R14.reuse, PT ;  /* 0x0000000e0a00720c */ /* 0x080fe40003f46270 */
[----:B------:R-:W-:Y:S02]  /*21f0*/  FMNMX.FTZ R5, R31, R5, !PT ;  /* 0x000000051f057209 */ /* 0x000fe40007810000 */
[-C--:B------:R-:W-:Y:S02]  /*2200*/  ISETP.GE.AND P3, PT, R28, R14.reuse, PT ;  /* 0x0000000e1c00720c */ /* 0x080fe40003f66270 */
[----:B-1----:R-:W-:Y:S01]  /*2210*/  FMNMX.FTZ R3, R7, R3, !PT ;  /* 0x0000000307037209 */ /* 0x002fe20007810000 */
[----:B------:R-:W1:Y:S01]  /*2220*/  SHFL.BFLY PT, R6, R5, 0x2, 0x1f ;  /* 0x0c401f0005067f89 */ /* 0x000e6200000e0000 */
[----:B------:R-:W-:-:S02]  /*2230*/  ISETP.GE.AND P1, PT, R29, R14, PT ;  /* 0x0000000e1d00720c */ /* 0x000fc40003f26270 */
[-C--:B------:R-:W-:Y:S01]  /*2240*/  ISETP.GE.AND P6, PT, R10, R15.reuse, PT ;  /* 0x0000000f0a00720c */ /* 0x080fe20003fc6270 */
[----:B------:R-:W2:Y:S01]  /*2250*/  SHFL.BFLY PT, R134, R3, 0x1, 0x1f ;  /* 0x0c201f0003867f89 */ /* 0x000ea200000e0000 */
[-C--:B------:R-:W-:Y:S02]  /*2260*/  ISETP.GE.AND P5, PT, R28, R15.reuse, PT ;  /* 0x0000000f1c00720c */ /* 0x080fe40003fa6270 */
[----:B------:R-:W-:Y:S02]  /*2270*/  ISETP.GE.AND P4, PT, R25, R15, PT ;  /* 0x0000000f1900720c */ /* 0x000fe40003f86270 */
[----:B-1----:R-:W-:Y:S02]  /*2280*/  FMNMX.FTZ R5, R6, R5, !PT ;  /* 0x0000000506057209 */ /* 0x002fe40007810000 */
[----:B--2---:R-:W-:-:S03]  /*2290*/  FMNMX.FTZ R134, R3, R134, !PT ;  /* 0x0000008603867209 */ /* 0x004fc60007810000 */
[----:B------:R-:W1:Y:S01]  /*22a0*/  SHFL.BFLY PT, R6, R5, 0x1, 0x1f ;  /* 0x0c201f0005067f89 */ /* 0x000e6200000e0000 */
[C---:B------:R-:W-:Y:S01]  /*22b0*/  FSETP.NEU.FTZ.AND P0, PT, R134.reuse, -INF , PT ;  /* 0xff8000008600780b */ /* 0x040fe20003f1d000 */
[----:B------:R-:W-:-:S05]  /*22c0*/  FMUL.FTZ R9, R134, c[0x0][0x23c] ;  /* 0x00008f0086097a20 */ /* 0x000fca0000410000 */
[----:B------:R-:W-:-:S05]  /*22d0*/  FSEL R9, R9, RZ, P0 ;  /* 0x000000ff09097208 */ /* 0x000fca0000000000 */
[--C-:B------:R-:W-:Y:S02]  /*22e0*/  FFMA.FTZ R3, R8, c[0x0][0x23c], -R9.reuse ;  /* 0x00008f0008037a23 */ /* 0x100fe40000010809 */
[--C-:B------:R-:W-:Y:S02]  /*22f0*/  FFMA.FTZ R10, R23, c[0x0][0x23c], -R9.reuse ;  /* 0x00008f00170a7a23 */ /* 0x100fe40000010809 */
[----:B------:R1:W-:Y:S08]  /*2300*/  MUFU.EX2 R239, R3 ;  /* 0x0000000300ef7308 */ /* 0x0003f00000000800 */
[----:B------:R2:W-:Y:S01]  /*2310*/  MUFU.EX2 R233, R10 ;  /* 0x0000000a00e97308 */ /* 0x0005e20000000800 */
[----:B-1----:R-:W-:Y:S01]  /*2320*/  FMNMX.FTZ R3, R5, R6, !PT ;  /* 0x0000000605037209 */ /* 0x002fe20007810000 */
[----:B------:R-:W-:-:S03]  /*2330*/  FFMA.FTZ R5, R11, c[0x0][0x23c], -R9 ;  /* 0x00008f000b057a23 */ /* 0x000fc60000010809 */
[C---:B------:R-:W-:Y:S01]  /*2340*/  FSETP.NEU.FTZ.AND P0, PT, R3.reuse, -INF , PT ;  /* 0xff8000000300780b */ /* 0x040fe20003f1d000 */
[----:B------:R-:W-:Y:S02]  /*2350*/  FMUL.FTZ R8, R3, c[0x0][0x23c] ;  /* 0x00008f0003087a20 */ /* 0x000fe40000410000 */
[----:B------:R1:W3:Y:S01]  /*2360*/  MUFU.EX2 R237, R5 ;  /* 0x0000000500ed7308 */ /* 0x0002e20000000800 */
[----:B--2---:R-:W-:Y:S02]  /*2370*/  FFMA.FTZ R10, R24, c[0x0][0x23c], -R9 ;  /* 0x00008f00180a7a23 */ /* 0x004fe40000010809 */
[----:B------:R-:W-:Y:S02]  /*2380*/  FSEL R8, R8, RZ, P0 ;  /* 0x000000ff08087208 */ /* 0x000fe40000000000 */
[----:B------:R-:W-:-:S03]  /*2390*/  ISETP.GE.AND P0, PT, R25, R14, PT ;  /* 0x0000000e1900720c */ /* 0x000fc60003f06270 */
[----:B------:R-:W-:Y:S01]  /*23a0*/  MUFU.EX2 R139, R10 ;  /* 0x0000000a008b7308 */ /* 0x000fe20000000800 */
[--C-:B------:R-:W-:Y:S01]  /*23b0*/  FFMA.FTZ R2, R19, c[0x0][0x23c], -R8.reuse ;  /* 0x00008f0013027a23 */ /* 0x100fe20000010808 */
[----:B------:R-:W-:Y:S01]  /*23c0*/  FSEL R19, R77, -INF , !P1 ;  /* 0xff8000004d137808 */ /* 0x000fe20004800000 */
[----:B------:R-:W-:Y:S01]  /*23d0*/  FFMA.FTZ R0, R21, c[0x0][0x23c], -R8 ;  /* 0x00008f0015007a23 */ /* 0x000fe20000010808 */
[----:B------:R-:W-:Y:S02]  /*23e0*/  ISETP.GE.AND P1, PT, R34, R14, PT ;  /* 0x0000000e2200720c */ /* 0x000fe40003f26270 */
[----:B------:R-:W-:Y:S01]  /*23f0*/  FSEL R21, R102, -INF , !P5 ;  /* 0xff80000066157808 */ /* 0x000fe20006800000 */
[----:B-1----:R-:W-:Y:S01]  /*2400*/  FFMA.FTZ R5, R16, c[0x0][0x23c], -R9 ;  /* 0x00008f0010057a23 */ /* 0x002fe20000010809 */
[----:B------:R1:W-:Y:S01]  /*2410*/  MUFU.EX2 R234, R2 ;  /* 0x0000000200ea7308 */ /* 0x0003e20000000800 */
[----:B------:R-:W-:Y:S02]  /*2420*/  FSEL R16, R100, -INF , !P2 ;  /* 0xff80000064107808 */ /* 0x000fe40005000000 */
[----:B------:R-:W-:-:S02]  /*2430*/  FSEL R38, R60, -INF , !P1 ;  /* 0xff8000003c267808 */ /* 0x000fc40004800000 */
[-C--:B------:R-:W-:Y:S02]  /*2440*/  ISETP.GE.AND P1, PT, R34, R15.reuse, PT ;  /* 0x0000000f2200720c */ /* 0x080fe40003f26270 */
[----:B------:R-:W-:Y:S01]  /*2450*/  ISETP.GE.AND P2, PT, R33, R15, PT ;  /* 0x0000000f2100720c */ /* 0x000fe20003f46270 */
[----:B------:R2:W-:Y:S01]  /*2460*/  MUFU.EX2 R238, R5 ;  /* 0x0000000500ee7308 */ /* 0x0005e20000000800 */
[----:B------:R-:W-:Y:S02]  /*2470*/  FSEL R28, R47, -INF , !P1 ;  /* 0xff8000002f1c7808 */ /* 0x000fe40004800000 */
[----:B---3--:R-:W-:Y:S01]  /*2480*/  F2FP.BF16.PACK_AB R4, R237, R239 ;  /* 0x000000efed04723e */ /* 0x008fe200000010ff */
[----:B-1----:R-:W-:-:S04]  /*2490*/  FFMA.FTZ R2, R20, c[0x0][0x23c], -R8 ;  /* 0x00008f0014027a23 */ /* 0x002fc80000010808 */
[----:B------:R1:W-:Y:S01]  /*24a0*/  MUFU.EX2 R250, R0 ;  /* 0x0000000000fa7308 */ /* 0x0003e20000000800 */
[----:B------:R-:W-:Y:S02]  /*24b0*/  FSEL R20, R101, -INF , !P6 ;  /* 0xff80000065147808 */ /* 0x000fe40007000000 */
[----:B------:R-:W-:Y:S01]  /*24c0*/  ISETP.GE.AND P6, PT, R36, R14, PT ;  /* 0x0000000e2400720c */ /* 0x000fe20003fc6270 */
[----:B--2---:R-:W-:-:S04]  /*24d0*/  FFMA.FTZ R5, R18, c[0x0][0x23c], -R9 ;  /* 0x00008f0012057a23 */ /* 0x004fc80000010809 */
[----:B------:R-:W2:Y:S01]  /*24e0*/  MUFU.EX2 R235, R2 ;  /* 0x0000000200eb7308 */ /* 0x000ea20000000800 */
[----:B------:R-:W-:Y:S02]  /*24f0*/  FSEL R18, R63, -INF , !P0 ;  /* 0xff8000003f127808 */ /* 0x000fe40004000000 */
[-C--:B------:R-:W-:Y:S02]  /*2500*/  ISETP.GE.AND P0, PT, R33, R14.reuse, PT ;  /* 0x0000000e2100720c */ /* 0x080fe40003f06270 */
[----:B------:R-:W-:Y:S02]  /*2510*/  FSEL R33, R39, -INF , !P6 ;  /* 0xff80000027217808 */ /* 0x000fe40007000000 */
[----:B------:R-:W-:Y:S01]  /*2520*/  FSEL R37, R61, -INF , !P0 ;  /* 0xff8000003d257808 */ /* 0x000fe20004000000 */
[----:B------:R3:W4:Y:S01]  /*2530*/  MUFU.EX2 R251, R5 ;  /* 0x0000000500fb7308 */ /* 0x0007220000000800 */
[--C-:B-1----:R-:W-:Y:S01]  /*2540*/  FFMA.FTZ R0, R22, c[0x0][0x23c], -R9.reuse ;  /* 0x00008f0016007a23 */ /* 0x102fe20000010809 */
[----:B------:R-:W-:Y:S01]  /*2550*/  ISETP.GE.AND P0, PT, R35, R14, PT ;  /* 0x0000000e2300720c */ /* 0x000fe20003f06270 */
[----:B------:R-:W-:Y:S01]  /*2560*/  FFMA.FTZ R9, R27, c[0x0][0x23c], -R9 ;  /* 0x00008f001b097a23 */ /* 0x000fe20000010809 */
[----:B------:R-:W-:-:S02]  /*2570*/  FSEL R22, R78, -INF , !P4 ;  /* 0xff8000004e167808 */ /* 0x000fc40006000000 */
[----:B------:R-:W-:Y:S02]  /*2580*/  FSEL R34, R44, -INF , !P0 ;  /* 0xff8000002c227808 */ /* 0x000fe40004000000 */
[----:B------:R1:W-:Y:S01]  /*2590*/  MUFU.EX2 R232, R0 ;  /* 0x0000000000e87308 */ /* 0x0003e20000000800 */
[----:B------:R-:W-:Y:S02]  /*25a0*/  ISETP.GE.AND P0, PT, R35, R15, PT ;  /* 0x0000000f2300720c */ /* 0x000fe40003f06270 */
[----:B--2---:R-:W-:Y:S02]  /*25b0*/  F2FP.BF16.PACK_AB R7, R250, R235 ;  /* 0x000000ebfa07723e */ /* 0x004fe400000010ff */
[----:B------:R-:W-:Y:S01]  /*25c0*/  FSEL R25, R45, -INF , !P0 ;  /* 0xff8000002d197808 */ /* 0x000fe20004000000 */
[----:B---3--:R-:W-:Y:S01]  /*25d0*/  FFMA.FTZ R5, R17, c[0x0][0x23c], -R8 ;  /* 0x00008f0011057a23 */ /* 0x008fe20000010808 */
[----:B------:R-:W-:Y:S01]  /*25e0*/  FSEL R17, R88, -INF , !P3 ;  /* 0xff80000058117808 */ /* 0x000fe20005800000 */
[----:B------:R2:W-:Y:S01]  /*25f0*/  MUFU.EX2 R138, R9 ;  /* 0x00000009008a7308 */ /* 0x0005e20000000800 */
[----:B------:R-:W-:-:S02]  /*2600*/  ISETP.GE.AND P3, PT, R29, R15, PT ;  /* 0x0000000f1d00720c */ /* 0x000fc40003f66270 */
[----:B------:R-:W-:Y:S02]  /*2610*/  FMNMX.FTZ R2, R16, R17, !PT ;  /* 0x0000001110027209 */ /* 0x000fe40007810000 */
[----:B------:R-:W-:Y:S02]  /*2620*/  FSEL R23, R79, -INF , !P3 ;  /* 0xff8000004f177808 */ /* 0x000fe40005800000 */
[----:B------:R-:W-:Y:S01]  /*2630*/  FMNMX.FTZ R2, R18, R2, !PT ;  /* 0x0000000212027209 */ /* 0x000fe20007810000 */
[----:B------:R-:W3:Y:S01]  /*2640*/  MUFU.EX2 R236, R5 ;  /* 0x0000000500ec7308 */ /* 0x000ee20000000800 */
[----:B-1----:R-:W-:Y:S02]  /*2650*/  FMNMX.FTZ R0, R20, R21, !PT ;  /* 0x0000001514007209 */ /* 0x002fe40007810000 */
[----:B------:R-:W-:Y:S02]  /*2660*/  FMNMX.FTZ R2, R19, R2, !PT ;  /* 0x0000000213027209 */ /* 0x000fe40007810000 */
[----:B------:R-:W-:-:S02]  /*2670*/  FMNMX.FTZ R0, R22, R0, !PT ;  /* 0x0000000016007209 */ /* 0x000fc40007810000 */
[----:B------:R-:W-:Y:S01]  /*2680*/  FMNMX.FTZ R2, R37, R2, !PT ;  /* 0x0000000225027209 */ /* 0x000fe20007810000 */
[----:B--2---:R-:W-:Y:S01]  /*2690*/  FFMA.FTZ R9, R26, c[0x0][0x23c], -R8 ;  /* 0x00008f001a097a23 */ /* 0x004fe20000010808 */
[----:B------:R-:W-:Y:S02]  /*26a0*/  FSEL R29, R62, -INF , !P2 ;  /* 0xff8000003e1d7808 */ /* 0x000fe40005000000 */
[----:B------:R-:W-:Y:S01]  /*26b0*/  FMNMX.FTZ R2, R38, R2, !PT ;  /* 0x0000000226027209 */ /* 0x000fe20007810000 */
[----:B------:R1:W-:Y:S01]  /*26c0*/  MUFU.EX2 R35, R9 ;  /* 0x0000000900237308 */ /* 0x0003e20000000800 */
[----:B------:R-:W-:Y:S02]  /*26d0*/  FMNMX.FTZ R0, R23, R0, !PT ;  /* 0x0000000017007209 */ /* 0x000fe40007810000 */
[----:B------:R-:W-:Y:S02]  /*26e0*/  FMNMX.FTZ R2, R34, R2, !PT ;  /* 0x0000000222027209 */ /* 0x000fe40007810000 */
[----:B------:R-:W-:-:S02]  /*26f0*/  FMNMX.FTZ R0, R29, R0, !PT ;  /* 0x000000001d007209 */ /* 0x000fc40007810000 */
[----:B------:R-:W-:Y:S02]  /*2700*/  FMNMX.FTZ R2, R33, R2, !PT ;  /* 0x0000000221027209 */ /* 0x000fe40007810000 */
[----:B------:R-:W-:Y:S02]  /*2710*/  ISETP.GE.AND P2, PT, R36, R15, PT ;  /* 0x0000000f2400720c */ /* 0x000fe40003f46270 */
[----:B------:R-:W-:Y:S01]  /*2720*/  FMNMX.FTZ R0, R28, R0, !PT ;  /* 0x000000001c007209 */ /* 0x000fe20007810000 */
[----:B------:R-:W2:Y:S01]  /*2730*/  SHFL.BFLY PT, R11, R2, 0x2, 0x1f ;  /* 0x0c401f00020b7f89 */ /* 0x000ea200000e0000 */
[----:B------:R-:W-:Y:S02]  /*2740*/  FSEL R24, R46, -INF , !P2 ;  /* 0xff8000002e187808 */ /* 0x000fe40005000000 */
[----:B------:R-:W-:Y:S01]  /*2750*/  FMNMX.FTZ R0, R25, R0, !PT ;  /* 0x0000000019007209 */ /* 0x000fe20007810000 */
[----:B-1----:R-:W-:Y:S01]  /*2760*/  FFMA.FTZ R9, R30, c[0x0][0x23c], -R8 ;  /* 0x00008f001e097a23 */ /* 0x002fe20000010808 */
[----:B----4-:R-:W-:-:S02]  /*2770*/  F2FP.BF16.PACK_AB R6, R251, R238 ;  /* 0x000000eefb06723e */ /* 0x010fc400000010ff */
[----:B------:R-:W-:Y:S01]  /*2780*/  FMNMX.FTZ R0, R24, R0, !PT ;  /* 0x0000000018007209 */ /* 0x000fe20007810000 */
[----:B------:R1:W4:Y:S01]  /*2790*/  MUFU.EX2 R132, R9 ;  /* 0x0000000900847308 */ /* 0x0003220000000800 */
[----:B---3--:R-:W-:Y:S02]  /*27a0*/  F2FP.BF16.PACK_AB R5, R234, R236 ;  /* 0x000000ecea05723e */ /* 0x008fe400000010ff */
[----:B------:R-:W-:Y:S01]  /*27b0*/  F2FP.BF16.PACK_AB R124, R233, R232 ;  /* 0x000000e8e97c723e */ /* 0x000fe200000010ff */
[----:B------:R-:W3:Y:S01]  /*27c0*/  SHFL.BFLY PT, R10, R0, 0x2, 0x1f ;  /* 0x0c401f00000a7f89 */ /* 0x000ee200000e0000 */
[----:B------:R-:W-:-:S03]  /*27d0*/  F2FP.BF16.PACK_AB R126, R138, R139 ;  /* 0x0000008b8a7e723e */ /* 0x000fc600000010ff */
[----:B------:R-:W-:Y:S01]  /*27e0*/  HMMA.16816.F32.BF16 R144, R4, R80, RZ ;  /* 0x000000500490723c */ /* 0x000fe200000418ff */
[----:B--2---:R-:W-:Y:S01]  /*27f0*/  FMNMX.FTZ R2, R2, R11, !PT ;  /* 0x0000000b02027209 */ /* 0x004fe20007810000 */
[----:B-1----:R-:W-:-:S06]  /*2800*/  FFMA.FTZ R9, R32, c[0x0][0x23c], -R8 ;  /* 0x00008f0020097a23 */ /* 0x002fcc0000010808 */
[C---:B------:R-:W-:Y:S01]  /*2810*/  HMMA.16816.F32.BF16 R164, R4.reuse, R64, RZ ;  /* 0x0000004004a4723c */ /* 0x040fe200000418ff */
[----:B------:R-:W-:Y:S01]  /*2820*/  FFMA.FTZ R8, R31, c[0x0][0x23c], -R8 ;  /* 0x00008f001f087a23 */ /* 0x000fe20000010808 */
[----:B----4-:R-:W-:Y:S01]  /*2830*/  F2FP.BF16.PACK_AB R125, R132, R35 ;  /* 0x00000023847d723e */ /* 0x010fe200000010ff */
[----:B------:R-:W1:Y:S01]  /*2840*/  SHFL.BFLY PT, R11, R2, 0x1, 0x1f ;  /* 0x0c201f00020b7f89 */ /* 0x000e6200000e0000 */
[----:B------:R-:W-:Y:S04]  /*2850*/  MUFU.EX2 R133, R9 ;  /* 0x0000000900857308 */ /* 0x000fe80000000800 */
[----:B------:R-:W-:Y:S01]  /*2860*/  HMMA.16816.F32.BF16 R40, R4, R52, RZ ;  /* 0x000000340428723c */ /* 0x000fe200000418ff */
[----:B---3--:R-:W-:-:S03]  /*2870*/  FMNMX.FTZ R0, R10, R0, !PT ;  /* 0x000000000a007209 */ /* 0x008fc60007810000 */
[----:B------:R2:W3:Y:S04]  /*2880*/  MUFU.EX2 R137, R8 ;  /* 0x0000000800897308 */ /* 0x0004e80000000800 */
[C---:B------:R-:W-:Y:S08]  /*2890*/  HMMA.16816.F32.BF16 R56, R4.reuse, R48, RZ ;  /* 0x000000300438723c */ /* 0x040ff000000418ff */
[----:B------:R-:W-:Y:S01]  /*28a0*/  HMMA.16816.F32.BF16 R72, R4, R68, RZ ;  /* 0x000000440448723c */ /* 0x000fe200000418ff */
[----:B-1----:R-:W-:Y:S01]  /*28b0*/  FMNMX.FTZ R136, R2, R11, !PT ;  /* 0x0000000b02887209 */ /* 0x002fe20007810000 */
[----:B--2---:R-:W1:Y:S01]  /*28c0*/  SHFL.BFLY PT, R8, R0, 0x1, 0x1f ;  /* 0x0c201f0000087f89 */ /* 0x004e6200000e0000 */
[----:B---3--:R-:W-:-:S02]  /*28d0*/  F2FP.BF16.PACK_AB R127, R137, R133 ;  /* 0x00000085897f723e */ /* 0x008fc400000010ff */
[C---:B------:R-:W-:Y:S01]  /*28e0*/  FSETP.NEU.FTZ.AND P0, PT, R136.reuse, -INF , PT ;  /* 0xff8000008800780b */ /* 0x040fe20003f1d000 */
[----:B------:R-:W-:Y:S02]  /*28f0*/  FMUL.FTZ R2, R136, c[0x0][0x23c] ;  /* 0x00008f0088027a20 */ /* 0x000fe40000410000 */
[----:B------:R-:W-:Y:S03]  /*2900*/  HMMA.16816.F32.BF16 R88, R4, R96, RZ ;  /* 0x000000600458723c */ /* 0x000fe600000418ff */
[----:B------:R-:W-:-:S05]  /*2910*/  FSEL R2, R2, RZ, P0 ;  /* 0x000000ff02027208 */ /* 0x000fca0000000000 */
[C---:B------:R-:W-:Y:S08]  /*2920*/  HMMA.16816.F32.BF16 R104, R4.reuse, R116, RZ ;  /* 0x000000740468723c */ /* 0x040ff000000418ff */
[----:B------:R-:W-:Y:S01]  /*2930*/  HMMA.16816.F32.BF16 R120, R4, R128, RZ ;  /* 0x000000800478723c */ /* 0x000fe200000418ff */
[----:B-1----:R-:W-:Y:S01]  /*2940*/  FMNMX.FTZ R135, R0, R8, !PT ;  /* 0x0000000800877209 */ /* 0x002fe20007810000 */
[----:B------:R-:W-:-:S02]  /*2950*/  FFMA.FTZ R0, R17, c[0x0][0x23c], -R2 ;  /* 0x00008f0011007a23 */ /* 0x000fc40000010802 */
[----:B------:R-:W-:Y:S01]  /*2960*/  FFMA.FTZ R8, R37, c[0x0][0x23c], -R2 ;  /* 0x00008f0025087a23 */ /* 0x000fe20000010802 */
[----:B------:R-:W-:-:S03]  /*2970*/  FSETP.NEU.FTZ.AND P0, PT, R135, -INF , PT ;  /* 0xff8000008700780b */ /* 0x000fc60003f1d000 */
[C---:B------:R-:W-:Y:S01]  /*2980*/  HMMA.16816.F32.BF16 R152, R4.reuse, R82, RZ ;  /* 0x000000520498723c */ /* 0x040fe200000418ff */
[----:B------:R1:W-:Y:S07]  /*2990*/  MUFU.EX2 R27, R0 ;  /* 0x00000000001b7308 */ /* 0x0003ee0000000800 */
[C---:B------:R-:W-:Y:S01]  /*29a0*/  HMMA.16816.F32.BF16 R168, R4.reuse, R66, RZ ;  /* 0x0000004204a8723c */ /* 0x040fe200000418ff */
[----:B------:R2:W-:Y:S07]  /*29b0*/  MUFU.EX2 R17, R8 ;  /* 0x0000000800117308 */ /* 0x0005ee0000000800 */
[----:B------:R-:W-:Y:S01]  /*29c0*/  HMMA.16816.F32.BF16 R44, R4, R54, RZ ;  /* 0x00000036042c723c */ /* 0x000fe200000418ff */
[----:B-1----:R-:W-:-:S05]  /*29d0*/  FMUL.FTZ R0, R135, c[0x0][0x23c] ;  /* 0x00008f0087007a20 */ /* 0x002fca0000410000 */
[----:B------:R-:W-:Y:S02]  /*29e0*/  FSEL R0, R0, RZ, P0 ;  /* 0x000000ff00007208 */ /* 0x000fe40000000000 */
[----:B------:R-:W-:Y:S01]  /*29f0*/  HMMA.16816.F32.BF16 R60, R4, R50, RZ ;  /* 0x00000032043c723c */ /* 0x000fe200000418ff */
[----:B--2---:R-:W-:Y:S01]  /*2a00*/  FFMA.FTZ R8, R38, c[0x0][0x23c], -R2 ;  /* 0x00008f0026087a23 */ /* 0x004fe20000010802 */
[----:B------:R-:W-:-:S06]  /*2a10*/  ISETP.GE.AND P0, PT, R244, 0x2, PT ;  /* 0x00000002f400780c */ /* 0x000fcc0003f06270 */
[C---:B------:R-:W-:Y:S08]  /*2a20*/  HMMA.16816.F32.BF16 R76, R4.reuse, R70, RZ ;  /* 0x00000046044c723c */ /* 0x040ff000000418ff */
[C---:B------:R-:W-:Y:S08]  /*2a30*/  HMMA.16816.F32.BF16 R92, R4.reuse, R98, RZ ;  /* 0x00000062045c723c */ /* 0x040ff000000418ff */
[C---:B------:R-:W-:Y:S08]  /*2a40*/  HMMA.16816.F32.BF16 R108, R4.reuse, R118, RZ ;  /* 0x00000076046c723c */ /* 0x040ff000000418ff */
[----:B------:R-:W-:Y:S07]  /*2a50*/  HMMA.16816.F32.BF16 R84, R4, R130, RZ ;  /* 0x000000820454723c */ /* 0x000fee00000418ff */
[--C-:B------:R-:W-:Y:S01]  /*2a60*/  FFMA.FTZ R4, R16, c[0x0][0x23c], -R2.reuse ;  /* 0x00008f0010047a23 */ /* 0x100fe20000010802 */
[C---:B------:R-:W-:Y:S01]  /*2a70*/  HMMA.16816.F32.BF16 R144, R124.reuse, R156, R144 ;  /* 0x0000009c7c90723c */ /* 0x040fe20000041890 */
[----:B------:R1:W-:Y:S07]  /*2a80*/  MUFU.EX2 R16, R8 ;  /* 0x0000000800107308 */ /* 0x0003ee0000000800 */
[C---:B------:R-:W-:Y:S01]  /*2a90*/  HMMA.16816.F32.BF16 R164, R124.reuse, R172, R164 ;  /* 0x000000ac7ca4723c */ /* 0x040fe200000418a4 */
[----:B------:R2:W-:Y:S07]  /*2aa0*/  MUFU.EX2 R32, R4 ;  /* 0x0000000400207308 */ /* 0x0005ee0000000800 */
[----:B------:R-:W-:Y:S01]  /*2ab0*/  HMMA.16816.F32.BF16 R40, R124, R112, R40 ;  /* 0x000000707c28723c */ /* 0x000fe20000041828 */
[----:B-1----:R-:W-:-:S04]  /*2ac0*/  FFMA.FTZ R8, R34, c[0x0][0x23c], -R2 ;  /* 0x00008f0022087a23 */ /* 0x002fc80000010802 */
[----:B------:R-:W-:Y:S03]  /*2ad0*/  MUFU.EX2 R11, R8 ;  /* 0x00000008000b7308 */ /* 0x000fe60000000800 */
[----:B------:R-:W-:Y:S01]  /*2ae0*/  HMMA.16816.F32.BF16 R56, R124, R140, R56 ;  /* 0x0000008c7c38723c */ /* 0x000fe20000041838 */
[----:B--2---:R-:W-:-:S04]  /*2af0*/  FFMA.FTZ R4, R18, c[0x0][0x23c], -R2 ;  /* 0x00008f0012047a23 */ /* 0x004fc80000010802 */
[----:B------:R1:W-:Y:S03]  /*2b00*/  MUFU.EX2 R30, R4 ;  /* 0x00000004001e7308 */ /* 0x0003e60000000800 */
[C---:B------:R-:W-:Y:S08]  /*2b10*/  HMMA.16816.F32.BF16 R72, R124.reuse, R180, R72 ;  /* 0x000000b47c48723c */ /* 0x040ff00000041848 */
[----:B------:R-:W-:Y:S01]  /*2b20*/  HMMA.16816.F32.BF16 R88, R124, R176, R88 ;  /* 0x000000b07c58723c */ /* 0x000fe20000041858 */
[----:B-1----:R-:W-:-:S02]  /*2b30*/  FFMA.FTZ R4, R19, c[0x0][0x23c], -R2 ;  /* 0x00008f0013047a23 */ /* 0x002fc40000010802 */
[----:B------:R-:W-:-:S05]  /*2b40*/  FFMA.FTZ R2, R33, c[0x0][0x23c], -R2 ;  /* 0x00008f0021027a23 */ /* 0x000fca0000010802 */
[C---:B------:R-:W-:Y:S01]  /*2b50*/  HMMA.16816.F32.BF16 R104, R124.reuse, R184, R104 ;  /* 0x000000b87c68723c */ /* 0x040fe20000041868 */
[----:B------:R1:W2:Y:S07]  /*2b60*/  MUFU.EX2 R31, R4 ;  /* 0x00000004001f7308 */ /* 0x0002ae0000000800 */
[C---:B------:R-:W-:Y:S01]  /*2b70*/  HMMA.16816.F32.BF16 R120, R124.reuse, R188, R120 ;  /* 0x000000bc7c78723c */ /* 0x040fe20000041878 */
[----:B------:R3:W-:Y:S07]  /*2b80*/  MUFU.EX2 R10, R2 ;  /* 0x00000002000a7308 */ /* 0x0007ee0000000800 */
[----:B------:R-:W-:Y:S01]  /*2b90*/  HMMA.16816.F32.BF16 R152, R124, R158, R152 ;  /* 0x0000009e7c98723c */ /* 0x000fe20000041898 */
[----:B-1----:R-:W-:Y:S01]  /*2ba0*/  FFMA.FTZ R4, R20, c[0x0][0x23c], -R0 ;  /* 0x00008f0014047a23 */ /* 0x002fe20000010800 */
[----:B--2---:R-:W-:-:S03]  /*2bb0*/  F2FP.BF16.PACK_AB R6, R31, R30 ;  /* 0x0000001e1f06723e */ /* 0x004fc600000010ff */
[----:B------:R1:W-:Y:S03]  /*2bc0*/  MUFU.EX2 R26, R4 ;  /* 0x00000004001a7308 */ /* 0x0003e60000000800 */
[----:B------:R-:W-:Y:S01]  /*2bd0*/  HMMA.16816.F32.BF16 R168, R124, R174, R168 ;  /* 0x000000ae7ca8723c */ /* 0x000fe200000418a8 */
[----:B---3--:R-:W-:-:S04]  /*2be0*/  FFMA.FTZ R2, R29, c[0x0][0x23c], -R0 ;  /* 0x00008f001d027a23 */ /* 0x008fc80000010800 */
[----:B------:R2:W-:Y:S03]  /*2bf0*/  MUFU.EX2 R9, R2 ;  /* 0x0000000200097308 */ /* 0x0005e60000000800 */
[----:B------:R-:W-:Y:S01]  /*2c00*/  HMMA.16816.F32.BF16 R44, R124, R114, R44 ;  /* 0x000000727c2c723c */ /* 0x000fe2000004182c */
[----:B-1----:R-:W-:-:S07]  /*2c10*/  FFMA.FTZ R4, R21, c[0x0][0x23c], -R0 ;  /* 0x00008f0015047a23 */ /* 0x002fce0000010800 */
[----:B------:R-:W-:Y:S01]  /*2c20*/  HMMA.16816.F32.BF16 R60, R124, R142, R60 ;  /* 0x0000008e7c3c723c */ /* 0x000fe2000004183c */
[----:B------:R1:W3:Y:S01]  /*2c30*/  MUFU.EX2 R20, R4 ;  /* 0x0000000400147308 */ /* 0x0002e20000000800 */
[----:B--2---:R-:W-:-:S06]  /*2c40*/  FFMA.FTZ R2, R28, c[0x0][0x23c], -R0 ;  /* 0x00008f001c027a23 */ /* 0x004fcc0000010800 */
[C---:B------:R-:W-:Y:S01]  /*2c50*/  HMMA.16816.F32.BF16 R76, R124.reuse, R182, R76 ;  /* 0x000000b67c4c723c */ /* 0x040fe2000004184c */
[----:B------:R2:W-:Y:S07]  /*2c60*/  MUFU.EX2 R8, R2 ;  /* 0x0000000200087308 */ /* 0x0005ee0000000800 */
[----:B------:R-:W-:Y:S01]  /*2c70*/  HMMA.16816.F32.BF16 R92, R124, R178, R92 ;  /* 0x000000b27c5c723c */ /* 0x000fe2000004185c */
[----:B-1----:R-:W-:Y:S01]  /*2c80*/  FFMA.FTZ R4, R22, c[0x0][0x23c], -R0 ;  /* 0x00008f0016047a23 */ /* 0x002fe20000010800 */
[----:B---3--:R-:W-:-:S03]  /*2c90*/  F2FP.BF16.PACK_AB R5, R20, R26 ;  /* 0x0000001a1405723e */ /* 0x008fc600000010ff */
[----:B------:R1:W-:Y:S03]  /*2ca0*/  MUFU.EX2 R18, R4 ;  /* 0x0000000400127308 */ /* 0x0003e60000000800 */
[----:B------:R-:W-:Y:S01]  /*2cb0*/  HMMA.16816.F32.BF16 R108, R124, R186, R108 ;  /* 0x000000ba7c6c723c */ /* 0x000fe2000004186c */
[----:B--2---:R-:W-:-:S06]  /*2cc0*/  FFMA.FTZ R2, R25, c[0x0][0x23c], -R0 ;  /* 0x00008f0019027a23 */ /* 0x004fcc0000010800 */
[----:B------:R-:W-:Y:S01]  /*2cd0*/  MUFU.EX2 R2, R2 ;  /* 0x0000000200027308 */ /* 0x000fe20000000800 */
[----:B------:R-:W-:Y:S01]  /*2ce0*/  HMMA.16816.F32.BF16 R124, R124, R190, R84 ;  /* 0x000000be7c7c723c */ /* 0x000fe20000041854 */
[--C-:B-1----:R-:W-:Y:S02]  /*2cf0*/  FFMA.FTZ R4, R23, c[0x0][0x23c], -R0.reuse ;  /* 0x00008f0017047a23 */ /* 0x102fe40000010800 */
[----:B------:R-:W-:-:S04]  /*2d00*/  FFMA.FTZ R0, R24, c[0x0][0x23c], -R0 ;  /* 0x00008f0018007a23 */ /* 0x000fc80000010800 */
[----:B------:R1:W2:Y:S08]  /*2d10*/  MUFU.EX2 R19, R4 ;  /* 0x0000000400137308 */ /* 0x0002b00000000800 */
[----:B------:R-:W3:Y:S01]  /*2d20*/  MUFU.EX2 R0, R0 ;  /* 0x0000000000007308 */ /* 0x000ee20000000800 */
[----:B-1----:R-:W-:Y:S02]  /*2d30*/  F2FP.BF16.PACK_AB R4, R27, R32 ;  /* 0x000000201b04723e */ /* 0x002fe400000010ff */
[----:B--2---:R-:W-:-:S07]  /*2d40*/  F2FP.BF16.PACK_AB R7, R19, R18 ;  /* 0x000000121307723e */ /* 0x004fce00000010ff */
        /* <DEDUP_REMOVED lines=14> */
[C---:B------:R-:W-:Y:S07]  /*2e30*/  HMMA.16816.F32.BF16 R116, R4.reuse, R128, RZ ;  /* 0x000000800474723c */ /* 0x040fee00000418ff */
[----:B------:R-:W-:Y:S01]  /*2e40*/  F2FP.BF16.PACK_AB R128, R16, R17 ;  /* 0x000000111080723e */ /* 0x000fe200000010ff */
[----:B------:R-:W-:Y:S01]  /*2e50*/  HMMA.16816.F32.BF16 R196, R4, R130, RZ ;  /* 0x0000008204c4723c */ /* 0x000fe200000418ff */
[----:B------:R-:W-:-:S06]  /*2e60*/  F2FP.BF16.PACK_AB R129, R8, R9 ;  /* 0x000000090881723e */ /* 0x000fcc00000010ff */
[----:B------:R-:W-:Y:S01]  /*2e70*/  FADD.FTZ R7, R32, R27 ;  /* 0x0000001b20077221 */ /* 0x000fe20000010000 */
[----:B------:R-:W-:Y:S01]  /*2e80*/  F2FP.BF16.PACK_AB R130, R10, R11 ;  /* 0x0000000b0a82723e */ /* 0x000fe200000010ff */
[----:B------:R-:W-:Y:S01]  /*2e90*/  FADD.FTZ R6, R26, R20 ;  /* 0x000000141a067221 */ /* 0x000fe20000010000 */
[----:B---3--:R-:W-:Y:S01]  /*2ea0*/  F2FP.BF16.PACK_AB R131, R0, R2 ;  /* 0x000000020083723e */ /* 0x008fe200000010ff */
        /* <DEDUP_REMOVED lines=20> */
[----:B------:R-:W-:Y:S01]  /*2ff0*/  FADD.FTZ R250, R35, R250 ;  /* 0x000000fa23fa7221 */ /* 0x000fe20000010000 */
[----:B------:R1:W-:Y:S01]  /*3000*/  STL [R1], R246 ;  /* 0x000000f601007387 */ /* 0x0003e20000100800 */
        /* <DEDUP_REMOVED lines=10> */
[----:B------:R-:W-:-:S05]  /*30b0*/  FADD.FTZ R250, R137, R250 ;  /* 0x000000fa89fa7221 */ /* 0x000fca0000010000 */
        /* <DEDUP_REMOVED lines=10> */
[----:B------:R-:W-:Y:S05]  /*3160*/  @!UPT UIADD3 URZ, URZ, URZ, URZ ;  /* 0x0000003f3f3ff290 */ /* 0x000fea000fffe03f */
[----:B------:R-:W-:Y:S11]  /*3170*/  @!P0 BRA `(.L_x_867) ;  /* 0x000084e000008947 */ /* 0x000ff60003800000 */
[----:B-1----:R-:W-:-:S04]  /*3180*/  DEPBAR.LE SB0, 0x0 ;  /* 0x000080000000791a */ /* 0x002fc80000000000 */
[----:B------:R-:W-:Y:S01]  /*3190*/  USHF.L.U32 UR11, UR4, 0x6, URZ ;  /* 0x00000006040b7899 */ /* 0x000fe2000800063f */
[----:B------:R-:W-:Y:S01]  /*31a0*/  IADD3 R245, R244, -0x2, RZ ;  /* 0xfffffffef4f57810 */ /* 0x000fe20007ffe0ff */
[----:B------:R-:W-:Y:S02]  /*31b0*/  UMOV UR10, 0x6 ;  /* 0x00000006000a7882 */ /* 0x000fe40000000000 */
[----:B------:R-:W-:Y:S02]  /*31c0*/  ULDC UR5, c[0x0][0x1a4] ;  /* 0x0000690000057ab9 */ /* 0x000fe40000000800 */
[----:B------:R-:W-:Y:S01]  /*31d0*/  USHF.L.U64.HI UR5, UR4, UR10, UR5 ;  /* 0x0000000a04057299 */ /* 0x000fe20008010205 */
[----:B------:R-:W-:Y:S01]  /*31e0*/  BAR.SYNC.DEFER_BLOCKING 0x0 ;  /* 0x0000000000007b1d */ /* 0x000fe20000010000 */
[----:B------:R-:W-:Y:S02]  /*31f0*/  IADD3 R4, P1, R242, -UR11, RZ ;  /* 0x8000000bf2047c10 */ /* 0x000fe4000ff3e0ff */
[----:B------:R-:W-:-:S02]  /*3200*/  IADD3 R232, P0, R240, -UR11, RZ ;  /* 0x8000000bf0e87c10 */ /* 0x000fc4000ff1e0ff */
[----:B------:R-:W-:Y:S02]  /*3210*/  IADD3.X R5, R243, ~UR5, RZ, P1, !PT ;  /* 0x80000005f3057c10 */ /* 0x000fe40008ffe4ff */
[----:B------:R-:W-:-:S03]  /*3220*/  IADD3.X R233, R241, ~UR5, RZ, P0, !PT ;  /* 0x80000005f1e97c10 */ /* 0x000fc600087fe4ff */
        /* <DEDUP_REMOVED lines=10> */
[----:B------:R-:W5:Y:S04]  /*32d0*/  LDSM.16.M88.4 R16, [R213] ;  /* 0x00000000d510783b */ /* 0x000f680000000200 */
[----:B------:R-:W-:Y:S04]  /*32e0*/  LDSM.16.M88.4 R32, [R223] ;  /* 0x00000000df20783b */ /* 0x000fe80000000200 */
[----:B-1----:R-:W1:Y:S04]  /*32f0*/  LDSM.16.M88.4 R4, [R215+0x2000] ;  /* 0x00200000d704783b */ /* 0x002e680000000200 */
[----:B------:R-:W1:Y:S04]  /*3300*/  LDSM.16.M88.4 R140, [R226] ;  /* 0x00000000e28c783b */ /* 0x000e680000000200 */
[----:B------:R-:W1:Y:S04]  /*3310*/  LDSM.16.M88.4 R28, [R215] ;  /* 0x00000000d71c783b */ /* 0x000e680000000200 */
[----:B------:R-:W-:Y:S04]  /*3320*/  LDSM.16.M88.4 R176, [R220] ;  /* 0x00000000dcb0783b */ /* 0x000fe80000000200 */
[----:B------:R-:W-:Y:S04]  /*3330*/  LDSM.16.M88.4 R180, [R220+0x800] ;  /* 0x00080000dcb4783b */ /* 0x000fe80000000200 */
[----:B------:R-:W0:Y:S01]  /*3340*/  LDGDEPBAR ;  /* 0x00000000000079af */ /* 0x000e220000000000 */
[C---:B---3--:R-:W-:Y:S08]  /*3350*/  HMMA.16816.F32.BF16 R196, R8.reuse, R20, RZ ;  /* 0x0000001408c4723c */ /* 0x048ff000000418ff */
[C---:B------:R-:W-:Y:S08]  /*3360*/  HMMA.16816.F32.BF16 R192, R8.reuse, R22, RZ ;  /* 0x0000001608c0723c */ /* 0x040ff000000418ff */
[C---:B----4-:R-:W-:Y:S08]  /*3370*/  HMMA.16816.F32.BF16 R188, R8.reuse, R24, RZ ;  /* 0x0000001808bc723c */ /* 0x050ff000000418ff */
[----:B------:R-:W-:Y:S08]  /*3380*/  HMMA.16816.F32.BF16 R184, R8, R26, RZ ;  /* 0x0000001a08b8723c */ /* 0x000ff000000418ff */
[C---:B-----5:R-:W-:Y:S08]  /*3390*/  HMMA.16816.F32.BF16 R200, R16.reuse, R20, RZ ;  /* 0x0000001410c8723c */ /* 0x060ff000000418ff */
[C---:B------:R-:W-:Y:S01]  /*33a0*/  HMMA.16816.F32.BF16 R204, R16.reuse, R22, RZ ;  /* 0x0000001610cc723c */ /* 0x040fe200000418ff */
[----:B------:R-:W3:Y:S07]  /*33b0*/  LDSM.16.M88.4 R20, [R221+0x2000] ;  /* 0x00200000dd14783b */ /* 0x000eee0000000200 */
[C---:B------:R-:W-:Y:S08]  /*33c0*/  HMMA.16816.F32.BF16 R8, R16.reuse, R24, RZ ;  /* 0x000000181008723c */ /* 0x040ff000000418ff */
[----:B------:R-:W-:Y:S01]  /*33d0*/  HMMA.16816.F32.BF16 R16, R16, R26, RZ ;  /* 0x0000001a1010723c */ /* 0x000fe200000418ff */
[----:B------:R-:W4:Y:S07]  /*33e0*/  LDSM.16.M88.4 R24, [R221] ;  /* 0x00000000dd18783b */ /* 0x000f2e0000000200 */
[C---:B-1----:R-:W-:Y:S08]  /*33f0*/  HMMA.16816.F32.BF16 R228, R4.reuse, R32, R196 ;  /* 0x0000002004e4723c */ /* 0x042ff000000418c4 */
[C---:B------:R-:W-:Y:S08]  /*3400*/  HMMA.16816.F32.BF16 R208, R4.reuse, R140, R188 ;  /* 0x0000008c04d0723c */ /* 0x040ff000000418bc */
[C---:B------:R-:W-:Y:S08]  /*3410*/  HMMA.16816.F32.BF16 R196, R4.reuse, R34, R192 ;  /* 0x0000002204c4723c */ /* 0x040ff000000418c0 */
[----:B------:R-:W-:Y:S08]  /*3420*/  HMMA.16816.F32.BF16 R188, R4, R142, R184 ;  /* 0x0000008e04bc723c */ /* 0x000ff000000418b8 */
[C---:B------:R-:W-:Y:S08]  /*3430*/  HMMA.16816.F32.BF16 R184, R28.reuse, R32, R200 ;  /* 0x000000201cb8723c */ /* 0x040ff000000418c8 */
[C---:B------:R-:W-:Y:S01]  /*3440*/  HMMA.16816.F32.BF16 R4, R28.reuse, R34, R204 ;  /* 0x000000221c04723c */ /* 0x040fe200000418cc */
[----:B------:R-:W-:Y:S07]  /*3450*/  LDSM.16.M88.4 R32, [R218] ;  /* 0x00000000da20783b */ /* 0x000fee0000000200 */
[C---:B------:R-:W-:Y:S01]  /*3460*/  HMMA.16816.F32.BF16 R192, R28.reuse, R140, R8 ;  /* 0x0000008c1cc0723c */ /* 0x040fe20000041808 */
[----:B------:R-:W1:Y:S07]  /*3470*/  LDSM.16.M88.4 R8, [R219+0x2000] ;  /* 0x00200000db08783b */ /* 0x000e6e0000000200 */
[----:B------:R-:W-:Y:S01]  /*3480*/  HMMA.16816.F32.BF16 R140, R28, R142, R16 ;  /* 0x0000008e1c8c723c */ /* 0x000fe20000041810 */
[----:B------:R-:W5:Y:S04]  /*3490*/  LDSM.16.M88.4 R28, [R218+0x800] ;  /* 0x00080000da1c783b */ /* 0x000f680000000200 */
[----:B------:R-:W1:Y:S03]  /*34a0*/  LDSM.16.M88.4 R16, [R219] ;  /* 0x00000000db10783b */ /* 0x000e660000000200 */
[C---:B---3--:R-:W-:Y:S08]  /*34b0*/  HMMA.16816.F32.BF16 R200, R20.reuse, R176, R228 ;  /* 0x000000b014c8723c */ /* 0x048ff000000418e4 */
[C---:B------:R-:W-:Y:S08]  /*34c0*/  HMMA.16816.F32.BF16 R204, R20.reuse, R178, R196 ;  /* 0x000000b214cc723c */ /* 0x040ff000000418c4 */
[C---:B------:R-:W-:Y:S08]  /*34d0*/  HMMA.16816.F32.BF16 R208, R20.reuse, R180, R208 ;  /* 0x000000b414d0723c */ /* 0x040ff000000418d0 */
[----:B------:R-:W-:Y:S01]  /*34e0*/  HMMA.16816.F32.BF16 R196, R20, R182, R188 ;  /* 0x000000b614c4723c */ /* 0x000fe200000418bc */
[----:B------:R-:W-:Y:S07]  /*34f0*/  LDSM.16.M88.4 R20, [R222+0x1000] ;  /* 0x00100000de14783b */ /* 0x000fee0000000200 */
[C---:B----4-:R-:W-:Y:S08]  /*3500*/  HMMA.16816.F32.BF16 R188, R24.reuse, R176, R184 ;  /* 0x000000b018bc723c */ /* 0x050ff000000418b8 */
[C---:B------:R-:W-:Y:S01]  /*3510*/  HMMA.16816.F32.BF16 R184, R24.reuse, R178, R4 ;  /* 0x000000b218b8723c */ /* 0x040fe20000041804 */
[----:B------:R-:W3:Y:S07]  /*3520*/  LDSM.16.M88.4 R4, [R213+0x6000] ;  /* 0x00600000d504783b */ /* 0x000eee0000000200 */
[C---:B------:R-:W-:Y:S08]  /*3530*/  HMMA.16816.F32.BF16 R176, R24.reuse, R180, R192 ;  /* 0x000000b418b0723c */ /* 0x040ff000000418c0 */
[----:B------:R-:W-:Y:S01]  /*3540*/  HMMA.16816.F32.BF16 R192, R24, R182, R140 ;  /* 0x000000b618c0723c */ /* 0x000fe2000004188c */
[----:B------:R-:W4:Y:S04]  /*3550*/  LDSM.16.M88.4 R140, [R222+0x1800] ;  /* 0x00180000de8c783b */ /* 0x000f280000000200 */
[----:B------:R-:W2:Y:S03]  /*3560*/  LDSM.16.M88.4 R24, [R213+0x4000] ;  /* 0x00400000d518783b */ /* 0x000ea60000000200 */
[C---:B-1----:R-:W-:Y:S08]  /*3570*/  HMMA.16816.F32.BF16 R200, R8.reuse, R32, R200 ;  /* 0x0000002008c8723c */ /* 0x042ff000000418c8 */
[C---:B------:R-:W-:Y:S08]  /*3580*/  HMMA.16816.F32.BF16 R204, R8.reuse, R34, R204 ;  /* 0x0000002208cc723c */ /* 0x040ff000000418cc */
[C---:B-----5:R-:W-:Y:S08]  /*3590*/  HMMA.16816.F32.BF16 R208, R8.reuse, R28, R208 ;  /* 0x0000001c08d0723c */ /* 0x060ff000000418d0 */
[----:B------:R-:W-:Y:S08]  /*35a0*/  HMMA.16816.F32.BF16 R196, R8, R30, R196 ;  /* 0x0000001e08c4723c */ /* 0x000ff000000418c4 */
[C---:B------:R-:W-:Y:S08]  /*35b0*/  HMMA.16816.F32.BF16 R188, R16.reuse, R32, R188 ;  /* 0x0000002010bc723c */ /* 0x040ff000000418bc */
[C---:B------:R-:W-:Y:S01]  /*35c0*/  HMMA.16816.F32.BF16 R180, R16.reuse, R34, R184 ;  /* 0x0000002210b4723c */ /* 0x040fe200000418b8 */
[----:B------:R-:W-:Y:S04]  /*35d0*/  LDSM.16.M88.4 R184, [R225] ;  /* 0x00000000e1b8783b */ /* 0x000fe80000000200 */
[----:B------:R-:W1:Y:S03]  /*35e0*/  LDSM.16.M88.4 R32, [R215+0x4000] ;  /* 0x00400000d720783b */ /* 0x000e660000000200 */
[C---:B------:R-:W-:Y:S01]  /*35f0*/  HMMA.16816.F32.BF16 R8, R16.reuse, R28, R176 ;  /* 0x0000001c1008723c */ /* 0x040fe200000418b0 */
[----:B------:R-:W-:Y:S07]  /*3600*/  LDSM.16.M88.4 R176, [R220+0x1000] ;  /* 0x00100000dcb0783b */ /* 0x000fee0000000200 */
[----:B------:R-:W-:Y:S01]  /*3610*/  HMMA.16816.F32.BF16 R16, R16, R30, R192 ;  /* 0x0000001e1010723c */ /* 0x000fe200000418c0 */
[----:B------:R-:W5:Y:S07]  /*3620*/  LDSM.16.M88.4 R28, [R215+0x6000] ;  /* 0x00600000d71c783b */ /* 0x000f6e0000000200 */
[C---:B---3--:R-:W-:Y:S08]  /*3630*/  HMMA.16816.F32.BF16 R192, R4.reuse, R20, R200 ;  /* 0x0000001404c0723c */ /* 0x048ff000000418c8 */
[C---:B------:R-:W-:Y:S08]  /*3640*/  HMMA.16816.F32.BF16 R200, R4.reuse, R22, R204 ;  /* 0x0000001604c8723c */ /* 0x040ff000000418cc */
[C---:B----4-:R-:W-:Y:S08]  /*3650*/  HMMA.16816.F32.BF16 R208, R4.reuse, R140, R208 ;  /* 0x0000008c04d0723c */ /* 0x050ff000000418d0 */
[----:B------:R-:W-:Y:S08]  /*3660*/  HMMA.16816.F32.BF16 R236, R4, R142, R196 ;  /* 0x0000008e04ec723c */ /* 0x000ff000000418c4 */
[C---:B--2---:R-:W-:Y:S08]  /*3670*/  HMMA.16816.F32.BF16 R4, R24.reuse, R20, R188 ;  /* 0x000000141804723c */ /* 0x044ff000000418bc */
[C---:B------:R-:W-:Y:S01]  /*3680*/  HMMA.16816.F32.BF16 R196, R24.reuse, R22, R180 ;  /* 0x0000001618c4723c */ /* 0x040fe200000418b4 */
[----:B------:R-:W2:Y:S04]  /*3690*/  LDSM.16.M88.4 R20, [R221+0x4000] ;  /* 0x00400000dd14783b */ /* 0x000ea80000000200 */
[----:B------:R-:W3:Y:S03]  /*36a0*/  LDSM.16.M88.4 R180, [R224] ;  /* 0x00000000e0b4783b */ /* 0x000ee60000000200 */
[----:B------:R-:W-:Y:S01]  /*36b0*/  HMMA.16816.F32.BF16 R188, R24, R140, R8 ;  /* 0x0000008c18bc723c */ /* 0x000fe20000041808 */
[----:B------:R-:W-:Y:S07]  /*36c0*/  LDSM.16.M88.4 R8, [R219+0x4000] ;  /* 0x00400000db08783b */ /* 0x000fee0000000200 */
[----:B-1----:R-:W-:Y:S08]  /*36d0*/  HMMA.16816.F32.BF16 R4, R32, R184, R4 ;  /* 0x000000b82004723c */ /* 0x002ff00000041804 */
[----:B------:R-:W-:Y:S01]  /*36e0*/  HMMA.16816.F32.BF16 R228, R24, R142, R16 ;  /* 0x0000008e18e4723c */ /* 0x000fe20000041810 */
[----:B------:R-:W-:Y:S04]  /*36f0*/  LDSM.16.M88.4 R24, [R218+0x1000] ;  /* 0x00100000da18783b */ /* 0x000fe80000000200 */
[----:B------:R-:W1:Y:S03]  /*3700*/  LDSM.16.M88.4 R16, [R221+0x6000] ;  /* 0x00600000dd10783b */ /* 0x000e660000000200 */
[C---:B-----5:R-:W-:Y:S08]  /*3710*/  HMMA.16816.F32.BF16 R140, R28.reuse, R184, R192 ;  /* 0x000000b81c8c723c */ /* 0x060ff000000418c0 */
[-C--:B------:R-:W-:Y:S08]  /*3720*/  HMMA.16816.F32.BF16 R200, R28, R186.reuse, R200 ;  /* 0x000000ba1cc8723c */ /* 0x080ff000000418c8 */
[----:B------:R-:W-:Y:S08]  /*3730*/  HMMA.16816.F32.BF16 R196, R32, R186, R196 ;  /* 0x000000ba20c4723c */ /* 0x000ff000000418c4 */
[----:B--2---:R-:W-:Y:S01]  /*3740*/  HMMA.16816.F32.BF16 R184, R20, R176, R4 ;  /* 0x000000b014b8723c */ /* 0x004fe20000041804 */
[----:B------:R-:W2:Y:S07]  /*3750*/  LDSM.16.M88.4 R4, [R219+0x6000] ;  /* 0x00600000db04783b */ /* 0x000eae0000000200 */
[----:B---3--:R-:W-:Y:S08]  /*3760*/  HMMA.16816.F32.BF16 R204, R32, R180, R188 ;  /* 0x000000b420cc723c */ /* 0x008ff000000418bc */
[----:B-1----:R-:W-:Y:S01]  /*3770*/  HMMA.16816.F32.BF16 R192, R16, R176, R140 ;  /* 0x000000b010c0723c */ /* 0x002fe2000004188c */
[----:B------:R-:W1:Y:S07]  /*3780*/  LDSM.16.M88.4 R140, [R220+0x1800] ;  /* 0x00180000dc8c783b */ /* 0x000e6e0000000200 */
[----:B------:R-:W-:Y:S08]  /*3790*/  HMMA.16816.F32.BF16 R188, R8, R24, R184 ;  /* 0x0000001808bc723c */ /* 0x000ff000000418b8 */
[-C--:B------:R-:W-:Y:S08]  /*37a0*/  HMMA.16816.F32.BF16 R184, R16, R178.reuse, R200 ;  /* 0x000000b210b8723c */ /* 0x080ff000000418c8 */
[----:B------:R-:W-:Y:S08]  /*37b0*/  HMMA.16816.F32.BF16 R176, R20, R178, R196 ;  /* 0x000000b214b0723c */ /* 0x000ff000000418c4 */
[----:B--2---:R-:W-:Y:S01]  /*37c0*/  HMMA.16816.F32.BF16 R196, R4, R24, R192 ;  /* 0x0000001804c4723c */ /* 0x004fe200000418c0 */
[----:B------:R-:W-:-:S02]  /*37d0*/  FMUL.FTZ R189, R189, c[0x0][0x2ec] ;  /* 0x0000bb00bdbd7a20 */ /* 0x000fc40000410000 */
[----:B------:R-:W-:Y:S02]  /*37e0*/  FMUL.FTZ R191, R191, c[0x0][0x2ec] ;  /* 0x0000bb00bfbf7a20 */ /* 0x000fe40000410000 */
[----:B------:R-:W-:Y:S02]  /*37f0*/  FMUL.FTZ R190, R190, c[0x0][0x2ec] ;  /* 0x0000bb00bebe7a20 */ /* 0x000fe40000410000 */
[----:B------:R-:W2:Y:S01]  /*3800*/  MUFU.TANH R189, R189 ;  /* 0x000000bd00bd7308 */ /* 0x000ea20000002400 */
[----:B------:R-:W-:Y:S01]  /*3810*/  HMMA.16816.F32.BF16 R192, R4, R26, R184 ;  /* 0x0000001a04c0723c */ /* 0x000fe200000418b8 */
[----:B------:R-:W-:-:S06]  /*3820*/  FMUL.FTZ R188, R188, c[0x0][0x2ec] ;  /* 0x0000bb00bcbc7a20 */ /* 0x000fcc0000410000 */
[----:B------:R-:W-:Y:S01]  /*3830*/  MUFU.TANH R191, R191 ;  /* 0x000000bf00bf7308 */ /* 0x000fe20000002400 */
[----:B------:R-:W-:Y:S01]  /*3840*/  HMMA.16816.F32.BF16 R176, R8, R26, R176 ;  /* 0x0000001a08b0723c */ /* 0x000fe200000418b0 */
[----:B------:R-:W3:Y:S01]  /*3850*/  LDSM.16.M88.4 R24, [R218+0x1800] ;  /* 0x00180000da18783b */ /* 0x000ee20000000200 */
[----:B------:R-:W-:-:S06]  /*3860*/  DEPBAR.LE SB0, 0x0 ;  /* 0x000080000000791a */ /* 0x000fcc0000000000 */
[----:B------:R-:W-:Y:S01]  /*3870*/  HMMA.16816.F32.BF16 R208, R28, R180, R208 ;  /* 0x000000b41cd0723c */ /* 0x000fe200000418d0 */
[----:B------:R-:W-:Y:S02]  /*3880*/  FMUL.FTZ R197, R197, c[0x0][0x2ec] ;  /* 0x0000bb00c5c57a20 */ /* 0x000fe40000410000 */
[----:B------:R-:W-:Y:S02]  /*3890*/  FMUL.FTZ R199, R199, c[0x0][0x2ec] ;  /* 0x0000bb00c7c77a20 */ /* 0x000fe40000410000 */
[----:B------:R-:W4:Y:S01]  /*38a0*/  MUFU.TANH R133, R197 ;  /* 0x000000c500857308 */ /* 0x000f220000002400 */
[----:B------:R-:W-:Y:S02]  /*38b0*/  FMUL.FTZ R198, R198, c[0x0][0x2ec] ;  /* 0x0000bb00c6c67a20 */ /* 0x000fe40000410000 */
[----:B------:R-:W-:Y:S01]  /*38c0*/  HMMA.16816.F32.BF16 R32, R32, R182, R228 ;  /* 0x000000b62020723c */ /* 0x000fe200000418e4 */
[----:B------:R-:W-:Y:S02]  /*38d0*/  FMUL.FTZ R192, R192, c[0x0][0x2ec] ;  /* 0x0000bb00c0c07a20 */ /* 0x000fe40000410000 */
[----:B------:R-:W-:-:S02]  /*38e0*/  FMUL.FTZ R194, R194, c[0x0][0x2ec] ;  /* 0x0000bb00c2c27a20 */ /* 0x000fc40000410000 */
[----:B------:R-:W-:Y:S01]  /*38f0*/  FMUL.FTZ R195, R195, c[0x0][0x2ec] ;  /* 0x0000bb00c3c37a20 */ /* 0x000fe20000410000 */
[----:B------:R-:W-:Y:S01]  /*3900*/  MUFU.TANH R199, R199 ;  /* 0x000000c700c77308 */ /* 0x000fe20000002400 */
[----:B------:R-:W-:Y:S01]  /*3910*/  FMUL.FTZ R193, R193, c[0x0][0x2ec] ;  /* 0x0000bb00c1c17a20 */ /* 0x000fe20000410000 */
[----:B-1----:R-:W-:Y:S01]  /*3920*/  HMMA.16816.F32.BF16 R200, R20, R140, R204 ;  /* 0x0000008c14c8723c */ /* 0x002fe200000418cc */
[----:B------:R-:W-:Y:S02]  /*3930*/  FMUL.FTZ R176, R176, c[0x0][0x2ec] ;  /* 0x0000bb00b0b07a20 */ /* 0x000fe40000410000 */
[----:B------:R-:W-:Y:S02]  /*3940*/  FMUL.FTZ R177, R177, c[0x0][0x2ec] ;  /* 0x0000bb00b1b17a20 */ /* 0x000fe40000410000 */
[----:B------:R-:W-:Y:S01]  /*3950*/  FMUL.FTZ R178, R178, c[0x0][0x2ec] ;  /* 0x0000bb00b2b27a20 */ /* 0x000fe20000410000 */
[----:B------:R-:W1:Y:S01]  /*3960*/  MUFU.TANH R132, R176 ;  /* 0x000000b000847308 */ /* 0x000e620000002400 */
[----:B------:R-:W-:Y:S01]  /*3970*/  FMUL.FTZ R179, R179, c[0x0][0x2ec] ;  /* 0x0000bb00b3b37a20 */ /* 0x000fe20000410000 */
[----:B------:R-:W-:Y:S01]  /*3980*/  HMMA.16816.F32.BF16 R28, R28, R182, R236 ;  /* 0x000000b61c1c723c */ /* 0x000fe200000418ec */
[----:B------:R-:W-:-:S05]  /*3990*/  FMUL.FTZ R196, R196, c[0x0][0x2ec] ;  /* 0x0000bb00c4c47a20 */ /* 0x000fca0000410000 */
[----:B------:R-:W-:Y:S02]  /*39a0*/  MUFU.TANH R137, R177 ;  /* 0x000000b100897308 */ /* 0x000fe40000002400 */
[----:B------:R-:W-:Y:S06]  /*39b0*/  HMMA.16816.F32.BF16 R204, R16, R140, R208 ;  /* 0x0000008c10cc723c */ /* 0x000fec00000418d0 */
[----:B------:R-:W5:Y:S02]  /*39c0*/  MUFU.TANH R138, R178 ;  /* 0x000000b2008a7308 */ /* 0x000f640000002400 */
[----:B------:R-:W-:Y:S06]  /*39d0*/  HMMA.16816.F32.BF16 R20, R20, R142, R32 ;  /* 0x0000008e1414723c */ /* 0x000fec0000041820 */
[----:B------:R1:W-:Y:S02]  /*39e0*/  MUFU.TANH R139, R179 ;  /* 0x000000b3008b7308 */ /* 0x0003e40000002400 */
[----:B---3--:R-:W-:Y:S06]  /*39f0*/  HMMA.16816.F32.BF16 R184, R8, R24, R200 ;  /* 0x0000001808b8723c */ /* 0x008fec00000418c8 */
[----:B------:R-:W3:Y:S02]  /*3a00*/  MUFU.TANH R192, R192 ;  /* 0x000000c000c07308 */ /* 0x000ee40000002400 */
[----:B------:R-:W-:Y:S06]  /*3a10*/  HMMA.16816.F32.BF16 R140, R16, R142, R28 ;  /* 0x0000008e108c723c */ /* 0x000fec000004181c */
[----:B------:R-:W2:Y:S02]  /*3a20*/  MUFU.TANH R194, R194 ;  /* 0x000000c200c27308 */ /* 0x000ea40000002400 */
[----:B-1----:R-:W-:Y:S06]  /*3a30*/  HMMA.16816.F32.BF16 R176, R4, R24, R204 ;  /* 0x0000001804b0723c */ /* 0x002fec00000418cc */
[----:B------:R-:W1:Y:S02]  /*3a40*/  MUFU.TANH R195, R195 ;  /* 0x000000c300c37308 */ /* 0x000e640000002400 */
[----:B------:R-:W-:Y:S01]  /*3a50*/  HMMA.16816.F32.BF16 R20, R8, R26, R20 ;  /* 0x0000001a0814723c */ /* 0x000fe20000041814 */
[----:B------:R-:W-:-:S02]  /*3a60*/  FMUL.FTZ R0, R185, c[0x0][0x2ec] ;  /* 0x0000bb00b9007a20 */ /* 0x000fc40000410000 */
[----:B------:R-:W-:Y:S02]  /*3a70*/  FMUL.FTZ R184, R184, c[0x0][0x2ec] ;  /* 0x0000bb00b8b87a20 */ /* 0x000fe40000410000 */
[----:B------:R-:W-:Y:S01]  /*3a80*/  FMUL.FTZ R186, R186, c[0x0][0x2ec] ;  /* 0x0000bb00baba7a20 */ /* 0x000fe20000410000 */
[----:B------:R1:W-:Y:S01]  /*3a90*/  MUFU.TANH R197, R0 ;  /* 0x0000000000c57308 */ /* 0x0003e20000002400 */
[----:B------:R-:W-:Y:S01]  /*3aa0*/  FMUL.FTZ R187, R187, c[0x0][0x2ec] ;  /* 0x0000bb00bbbb7a20 */ /* 0x000fe20000410000 */
[----:B------:R-:W-:Y:S06]  /*3ab0*/  HMMA.16816.F32.BF16 R24, R4, R26, R140 ;  /* 0x0000001a0418723c */ /* 0x000fec000004188c */
[----:B------:R-:W-:Y:S02]  /*3ac0*/  MUFU.TANH R180, R198 ;  /* 0x000000c600b47308 */ /* 0x000fe40000002400 */
[----:B------:R-:W-:-:S02]  /*3ad0*/  FMUL.FTZ R176, R176, c[0x0][0x2ec] ;  /* 0x0000bb00b0b07a20 */ /* 0x000fc40000410000 */
[----:B------:R-:W-:Y:S02]  /*3ae0*/  FMUL.FTZ R178, R178, c[0x0][0x2ec] ;  /* 0x0000bb00b2b27a20 */ /* 0x000fe40000410000 */
[----:B------:R-:W-:Y:S02]  /*3af0*/  FMUL.FTZ R177, R177, c[0x0][0x2ec] ;  /* 0x0000bb00b1b17a20 */ /* 0x000fe40000410000 */
[----:B-1----:R-:W-:Y:S01]  /*3b00*/  IMAD R0, R245, 0x20, R247 ;  /* 0x00000020f5007824 */ /* 0x002fe200078e02f7 */
[----:B------:R-:W1:Y:S01]  /*3b10*/  MUFU.TANH R193, R193 ;  /* 0x000000c100c17308 */ /* 0x000e620000002400 */
[----:B------:R-:W-:Y:S02]  /*3b20*/  FMUL.FTZ R179, R179, c[0x0][0x2ec] ;  /* 0x0000bb00b3b37a20 */ /* 0x000fe40000410000 */
[----:B------:R-:W-:Y:S01]  /*3b30*/  FMUL.FTZ R22, R22, c[0x0][0x2ec] ;  /* 0x0000bb0016167a20 */ /* 0x000fe20000410000 */
[C---:B------:R-:W-:Y:S01]  /*3b40*/  IADD3 R2, R0.reuse, 0x1, RZ ;  /* 0x0000000100027810 */ /* 0x040fe20007ffe0ff */
[----:B------:R-:W-:Y:S01]  /*3b50*/  FMUL.FTZ R21, R21, c[0x0][0x2ec] ;  /* 0x0000bb0015157a20 */ /* 0x000fe20000410000 */
[----:B------:R-:W-:Y:S01]  /*3b60*/  IADD3 R8, R0, 0x9, RZ ;  /* 0x0000000900087810 */ /* 0x000fe20007ffe0ff */
[----:B------:R-:W-:Y:S01]  /*3b70*/  FMUL.FTZ R23, R23, c[0x0][0x2ec] ;  /* 0x0000bb0017177a20 */ /* 0x000fe20000410000 */
[C---:B------:R-:W-:Y:S01]  /*3b80*/  ISETP.GE.AND P6, PT, R2.reuse, R14, PT ;  /* 0x0000000e0200720c */ /* 0x040fe20003fc6270 */
[----:B------:R1:W1:Y:S01]  /*3b90*/  MUFU.TANH R198, R184 ;  /* 0x000000b800c67308 */ /* 0x0002620000002400 */
[----:B------:R-:W-:Y:S01]  /*3ba0*/  ISETP.GE.AND P5, PT, R2, R15, PT ;  /* 0x0000000f0200720c */ /* 0x000fe20003fa6270 */
[----:B------:R-:W-:Y:S01]  /*3bb0*/  FMUL.FTZ R24, R24, c[0x0][0x2ec] ;  /* 0x0000bb0018187a20 */ /* 0x000fe20000410000 */
[----:B------:R-:W-:Y:S01]  /*3bc0*/  ISETP.GE.AND P3, PT, R2, R13, PT ;  /* 0x0000000d0200720c */ /* 0x000fe20003f66270 */
[----:B------:R-:W-:Y:S01]  /*3bd0*/  FMUL.FTZ R26, R26, c[0x0][0x2ec] ;  /* 0x0000bb001a1a7a20 */ /* 0x000fe20000410000 */
[----:B------:R-:W-:Y:S01]  /*3be0*/  ISETP.GE.AND P1, PT, R2, R12, PT ;  /* 0x0000000c0200720c */ /* 0x000fe20003f26270 */
[----:B------:R-:W-:Y:S01]  /*3bf0*/  FMUL.FTZ R25, R25, c[0x0][0x2ec] ;  /* 0x0000bb0019197a20 */ /* 0x000fe20000410000 */
[----:B------:R-:W-:Y:S01]  /*3c00*/  IADD3 R2, R0, 0x8, RZ ;  /* 0x0000000800027810 */ /* 0x000fe20007ffe0ff */
[----:B------:R3:W3:Y:S01]  /*3c10*/  MUFU.TANH R202, R186 ;  /* 0x000000ba00ca7308 */ /* 0x0006e20000002400 */
[----:B--2---:R-:W-:-:S02]  /*3c20*/  FSEL R185, R189, -INF , !P6 ;  /* 0xff800000bdb97808 */ /* 0x004fc40007000000 */
[C---:B------:R-:W-:Y:S02]  /*3c30*/  ISETP.GE.AND P0, PT, R2.reuse, R14, PT ;  /* 0x0000000e0200720c */ /* 0x040fe40003f06270 */
[C---:B------:R-:W-:Y:S02]  /*3c40*/  ISETP.GE.AND P4, PT, R2.reuse, R15, PT ;  /* 0x0000000f0200720c */ /* 0x040fe40003f86270 */
[C---:B------:R-:W-:Y:S01]  /*3c50*/  ISETP.GE.AND P2, PT, R2.reuse, R13, PT ;  /* 0x0000000d0200720c */ /* 0x040fe20003f46270 */
[----:B------:R-:W2:Y:S01]  /*3c60*/  MUFU.TANH R176, R176 ;  /* 0x000000b000b07308 */ /* 0x000ea20000002400 */
[----:B------:R-:W-:Y:S01]  /*3c70*/  ISETP.GE.AND P6, PT, R2, R12, PT ;  /* 0x0000000c0200720c */ /* 0x000fe20003fc6270 */
[----:B------:R-:W-:Y:S01]  /*3c80*/  FMUL.FTZ R2, R20, c[0x0][0x2ec] ;  /* 0x0000bb0014027a20 */ /* 0x000fe20000410000 */
[----:B----4-:R-:W-:Y:S02]  /*3c90*/  FSEL R19, R133, -INF , !P3 ;  /* 0xff80000085137808 */ /* 0x010fe40005800000 */
[----:B------:R-:W-:-:S02]  /*3ca0*/  ISETP.GE.AND P3, PT, R8, R15, PT ;  /* 0x0000000f0800720c */ /* 0x000fc40003f66270 */
[----:B-1----:R-:W-:Y:S01]  /*3cb0*/  FSEL R184, R132, -INF , !P0 ;  /* 0xff80000084b87808 */ /* 0x002fe20004000000 */
[----:B------:R-:W1:Y:S01]  /*3cc0*/  MUFU.TANH R178, R178 ;  /* 0x000000b200b27308 */ /* 0x000e620000002400 */
[----:B---3--:R-:W-:Y:S02]  /*3cd0*/  FSEL R186, R191, -INF , !P5 ;  /* 0xff800000bfba7808 */ /* 0x008fe40006800000 */
[----:B------:R-:W-:Y:S02]  /*3ce0*/  ISETP.GE.AND P5, PT, R8, R14, PT ;  /* 0x0000000e0800720c */ /* 0x000fe40003fa6270 */
[----:B------:R-:W-:Y:S02]  /*3cf0*/  IADD3 R4, R0, 0x11, RZ ;  /* 0x0000001100047810 */ /* 0x000fe40007ffe0ff */
[----:B------:R-:W-:Y:S01]  /*3d00*/  ISETP.GE.AND P0, PT, R8, R12, PT ;  /* 0x0000000c0800720c */ /* 0x000fe20003f06270 */
[----:B------:R-:W3:Y:S01]  /*3d10*/  MUFU.TANH R177, R177 ;  /* 0x000000b100b17308 */ /* 0x000ee20000002400 */
[----:B------:R-:W-:-:S02]  /*3d20*/  FSEL R20, R199, -INF , !P1 ;  /* 0xff800000c7147808 */ /* 0x000fc40004800000 */
[----:B-----5:R-:W-:Y:S02]  /*3d30*/  FSEL R138, R138, -INF , !P4 ;  /* 0xff8000008a8a7808 */ /* 0x020fe40006000000 */
[----:B------:R-:W-:Y:S02]  /*3d40*/  FSEL R11, R192, -INF , !P2 ;  /* 0xff800000c00b7808 */ /* 0x000fe40005000000 */
[----:B------:R-:W-:Y:S01]  /*3d50*/  FSEL R17, R194, -INF , !P6 ;  /* 0xff800000c2117808 */ /* 0x000fe20007000000 */
[----:B------:R4:W-:Y:S01]  /*3d60*/  MUFU.TANH R9, R2 ;  /* 0x0000000200097308 */ /* 0x0009e20000002400 */
[----:B------:R-:W-:Y:S02]  /*3d70*/  FSEL R137, R137, -INF , !P5 ;  /* 0xff80000089897808 */ /* 0x000fe40006800000 */
[----:B------:R-:W-:Y:S02]  /*3d80*/  ISETP.GE.AND P1, PT, R8, R13, PT ;  /* 0x0000000d0800720c */ /* 0x000fe40003f26270 */
[----:B------:R-:W-:-:S02]  /*3d90*/  FSEL R139, R139, -INF , !P3 ;  /* 0xff8000008b8b7808 */ /* 0x000fc40005800000 */
[C---:B------:R-:W-:Y:S01]  /*3da0*/  ISETP.GE.AND P3, PT, R4.reuse, R14, PT ;  /* 0x0000000e0400720c */ /* 0x040fe20003f66270 */
[----:B------:R-:W-:Y:S01]  /*3db0*/  MUFU.TANH R208, R190 ;  /* 0x000000be00d07308 */ /* 0x000fe20000002400 */
[----:B------:R-:W-:Y:S02]  /*3dc0*/  FSEL R16, R195, -INF , !P0 ;  /* 0xff800000c3107808 */ /* 0x000fe40004000000 */
[C---:B------:R-:W-:Y:S02]  /*3dd0*/  ISETP.GE.AND P0, PT, R4.reuse, R13, PT ;  /* 0x0000000d0400720c */ /* 0x040fe40003f06270 */
[----:B------:R-:W-:Y:S02]  /*3de0*/  FSEL R18, R193, -INF , !P1 ;  /* 0xff800000c1127808 */ /* 0x000fe40004800000 */
[----:B------:R-:W-:Y:S01]  /*3df0*/  ISETP.GE.AND P1, PT, R4, R15, PT ;  /* 0x0000000f0400720c */ /* 0x000fe20003f26270 */
[----:B------:R2:W5:Y:S01]  /*3e00*/  MUFU.TANH R201, R187 ;  /* 0x000000bb00c97308 */ /* 0x0005620000002400 */
[----:B----4-:R-:W-:-:S02]  /*3e10*/  IADD3 R2, R0, 0x10, RZ ;  /* 0x0000001000027810 */ /* 0x010fc40007ffe0ff */
[----:B------:R-:W-:Y:S02]  /*3e20*/  FSEL R197, R197, -INF , !P3 ;  /* 0xff800000c5c57808 */ /* 0x000fe40005800000 */
[C---:B------:R-:W-:Y:S02]  /*3e30*/  ISETP.GE.AND P4, PT, R2.reuse, R14, PT ;  /* 0x0000000e0200720c */ /* 0x040fe40003f86270 */
[C---:B------:R-:W-:Y:S01]  /*3e40*/  ISETP.GE.AND P2, PT, R2.reuse, R15, PT ;  /* 0x0000000f0200720c */ /* 0x040fe20003f46270 */
[----:B------:R-:W4:Y:S01]  /*3e50*/  MUFU.TANH R179, R179 ;  /* 0x000000b300b37308 */ /* 0x000f220000002400 */
[C---:B------:R-:W-:Y:S02]  /*3e60*/  ISETP.GE.AND P6, PT, R2.reuse, R13, PT ;  /* 0x0000000d0200720c */ /* 0x040fe40003fc6270 */
[----:B------:R-:W-:Y:S02]  /*3e70*/  ISETP.GE.AND P5, PT, R2, R12, PT ;  /* 0x0000000c0200720c */ /* 0x000fe40003fa6270 */
[----:B------:R-:W-:-:S02]  /*3e80*/  IADD3 R2, R0, 0x18, RZ ;  /* 0x0000001800027810 */ /* 0x000fc40007ffe0ff */
[----:B------:R-:W-:Y:S01]  /*3e90*/  FSEL R198, R198, -INF , !P4 ;  /* 0xff800000c6c67808 */ /* 0x000fe20006000000 */
[----:B------:R3:W-:Y:S01]  /*3ea0*/  MUFU.TANH R209, R188 ;  /* 0x000000bc00d17308 */ /* 0x0007e20000002400 */
[----:B------:R-:W-:Y:S01]  /*3eb0*/  ISETP.GE.AND P4, PT, R4, R12, PT ;  /* 0x0000000c0400720c */ /* 0x000fe20003f86270 */
[----:B------:R-:W-:Y:S01]  /*3ec0*/  FMUL.FTZ R4, R27, c[0x0][0x2ec] ;  /* 0x0000bb001b047a20 */ /* 0x000fe20000410000 */
[----:B------:R-:W-:Y:S02]  /*3ed0*/  FSEL R202, R202, -INF , !P2 ;  /* 0xff800000caca7808 */ /* 0x000fe40005000000 */
[----:B--2---:R-:W-:Y:S02]  /*3ee0*/  FSEL R187, R176, -INF , !P6 ;  /* 0xff800000b0bb7808 */ /* 0x004fe40007000000 */
[----:B-1----:R-:W-:Y:S01]  /*3ef0*/  FSEL R192, R178, -INF , !P5 ;  /* 0xff800000b2c07808 */ /* 0x002fe20006800000 */
[----:B------:R-:W1:Y:S01]  /*3f00*/  MUFU.TANH R22, R22 ;  /* 0x0000001600167308 */ /* 0x000e620000002400 */
[----:B------:R-:W-:-:S02]  /*3f10*/  ISETP.GE.AND P2, PT, R2, R14, PT ;  /* 0x0000000e0200720c */ /* 0x000fc40003f46270 */
[C---:B------:R-:W-:Y:S02]  /*3f20*/  ISETP.GE.AND P6, PT, R2.reuse, R15, PT ;  /* 0x0000000f0200720c */ /* 0x040fe40003fc6270 */
[C---:B------:R-:W-:Y:S02]  /*3f30*/  ISETP.GE.AND P5, PT, R2.reuse, R13, PT ;  /* 0x0000000d0200720c */ /* 0x040fe40003fa6270 */
[----:B------:R-:W-:Y:S01]  /*3f40*/  ISETP.GE.AND P3, PT, R2, R12, PT ;  /* 0x0000000c0200720c */ /* 0x000fe20003f66270 */
[----:B------:R-:W2:Y:S01]  /*3f50*/  MUFU.TANH R189, R24 ;  /* 0x0000001800bd7308 */ /* 0x000ea20000002400 */
[----:B---3--:R-:W-:Y:S02]  /*3f60*/  FSEL R188, R177, -INF , !P0 ;  /* 0xff800000b1bc7808 */ /* 0x008fe40004000000 */
[----:B------:R-:W-:Y:S02]  /*3f70*/  ISETP.GE.AND P0, PT, R0, R15, PT ;  /* 0x0000000f0000720c */ /* 0x000fe40003f06270 */
[----:B-----5:R-:W-:-:S02]  /*3f80*/  FSEL R201, R201, -INF , !P1 ;  /* 0xff800000c9c97808 */ /* 0x020fc40004800000 */
[----:B------:R-:W-:Y:S01]  /*3f90*/  FSEL R133, R208, -INF , !P0 ;  /* 0xff800000d0857808 */ /* 0x000fe20004000000 */
[----:B------:R-:W3:Y:S01]  /*3fa0*/  MUFU.TANH R2, R26 ;  /* 0x0000001a00027308 */ /* 0x000ee20000002400 */
[----:B------:R-:W-:Y:S02]  /*3fb0*/  ISETP.NE.AND P0, PT, R244, 0x2, PT ;  /* 0x00000002f400780c */ /* 0x000fe40003f05270 */
[----:B----4-:R-:W-:Y:S02]  /*3fc0*/  FSEL R191, R179, -INF , !P4 ;  /* 0xff800000b3bf7808 */ /* 0x010fe40006000000 */
[C---:B------:R-:W-:Y:S02]  /*3fd0*/  ISETP.GE.AND P1, PT, R0.reuse, R14, PT ;  /* 0x0000000e0000720c */ /* 0x040fe40003f26270 */
[----:B------:R-:W-:Y:S01]  /*3fe0*/  ISETP.GE.AND P4, PT, R0, R13, PT ;  /* 0x0000000d0000720c */ /* 0x000fe20003f86270 */
[----:B------:R4:W5:Y:S01]  /*3ff0*/  MUFU.TANH R181, R196 ;  /* 0x000000c400b57308 */ /* 0x0009620000002400 */
[----:B-1----:R-:W-:-:S02]  /*4000*/  FSEL R200, R22, -INF , !P6 ;  /* 0xff80000016c87808 */ /* 0x002fc40007000000 */
[----:B--2---:R-:W-:Y:S02]  /*4010*/  FSEL R189, R189, -INF , !P5 ;  /* 0xff800000bdbd7808 */ /* 0x004fe40006800000 */
[----:B------:R-:W-:-:S03]  /*4020*/  FSEL R132, R209, -INF , !P1 ;  /* 0xff800000d1847808 */ /* 0x000fc60004800000 */
[----:B------:R-:W1:Y:S01]  /*4030*/  MUFU.TANH R21, R21 ;  /* 0x0000001500157308 */ /* 0x000e620000002400 */
[----:B---3--:R-:W-:-:S07]  /*4040*/  FSEL R193, R2, -INF , !P3 ;  /* 0xff80000002c17808 */ /* 0x008fce0005800000 */
[----:B------:R-:W2:Y:S01]  /*4050*/  MUFU.TANH R23, R23 ;  /* 0x0000001700177308 */ /* 0x000ea20000002400 */
[----:B----4-:R-:W-:Y:S01]  /*4060*/  FSEL R196, R9, -INF , !P2 ;  /* 0xff80000009c47808 */ /* 0x010fe20005000000 */
[----:B------:R-:W-:Y:S01]  /*4070*/  BAR.SYNC.DEFER_BLOCKING 0x0 ;  /* 0x0000000000007b1d */ /* 0x000fe20000010000 */
[C---:B------:R-:W-:Y:S02]  /*4080*/  ISETP.GE.AND P2, PT, R0.reuse, R12, PT ;  /* 0x0000000c0000720c */ /* 0x040fe40003f46270 */
[----:B------:R-:W-:Y:S02]  /*4090*/  IADD3 R0, R0, 0x19, RZ ;  /* 0x0000001900007810 */ /* 0x000fe40007ffe0ff */
[----:B-----5:R-:W-:Y:S01]  /*40a0*/  FSEL R9, R181, -INF , !P4 ;  /* 0xff800000b5097808 */ /* 0x020fe20006000000 */
[----:B------:R-:W3:Y:S01]  /*40b0*/  MUFU.TANH R190, R25 ;  /* 0x0000001900be7308 */ /* 0x000ee20000002400 */
[C---:B------:R-:W-:Y:S02]  /*40c0*/  ISETP.GE.AND P6, PT, R0.reuse, R14, PT ;  /* 0x0000000e0000720c */ /* 0x040fe40003fc6270 */
[----:B------:R-:W-:-:S02]  /*40d0*/  ISETP.GE.AND P5, PT, R0, R15, PT ;  /* 0x0000000f0000720c */ /* 0x000fc40003fa6270 */
[C---:B------:R-:W-:Y:S02]  /*40e0*/  ISETP.GE.AND P3, PT, R0.reuse, R13, PT ;  /* 0x0000000d0000720c */ /* 0x040fe40003f66270 */
[----:B------:R-:W-:Y:S01]  /*40f0*/  ISETP.GE.AND P1, PT, R0, R12, PT ;  /* 0x0000000c0000720c */ /* 0x000fe20003f26270 */
[----:B------:R-:W4:Y:S01]  /*4100*/  MUFU.TANH R4, R4 ;  /* 0x0000000400047308 */ /* 0x000f220000002400 */
[----:B------:R-:W-:Y:S02]  /*4110*/  FSEL R10, R180, -INF , !P2 ;  /* 0xff800000b40a7808 */ /* 0x000fe40005000000 */
[----:B-1----:R-:W-:Y:S02]  /*4120*/  FSEL R195, R21, -INF , !P6 ;  /* 0xff80000015c37808 */ /* 0x002fe40007000000 */
[----:B--2---:R-:W-:Y:S02]  /*4130*/  FSEL R199, R23, -INF , !P5 ;  /* 0xff80000017c77808 */ /* 0x004fe40006800000 */
[----:B---3--:R-:W-:-:S02]  /*4140*/  FSEL R190, R190, -INF , !P3 ;  /* 0xff800000bebe7808 */ /* 0x008fc40005800000 */
[----:B----4-:R-:W-:Y:S01]  /*4150*/  FSEL R194, R4, -INF , !P1 ;  /* 0xff80000004c27808 */ /* 0x010fe20004800000 */
[----:B------:R-:W-:Y:S05]  /*4160*/  @!P0 BRA `(.L_x_868) ;  /* 0x0000015000008947 */ /* 0x000fea0003800000 */
[----:B------:R-:W2:Y:S01]  /*4170*/  LDL.64 R234, [R1+0x18] ;  /* 0x0000180001ea7983 */ /* 0x000ea20000100a00 */
[----:B------:R-:W-:-:S04]  /*4180*/  IADD3 R0, R244, -0x3, RZ ;  /* 0xfffffffdf4007810 */ /* 0x000fc80007ffe0ff */
[----:B------:R-:W-:Y:S01]  /*4190*/  SHF.R.S32.HI R2, RZ, 0x1f, R0 ;  /* 0x0000001fff027819 */ /* 0x000fe20000011400 */
[----:B------:R-:W-:-:S04]  /*41a0*/  IMAD.WIDE.U32 R6, R0, c[0x0][0x198], RZ ;  /* 0x0000660000067a25 */ /* 0x000fc800078e00ff */
[----:B------:R-:W-:-:S04]  /*41b0*/  IMAD R2, R2, c[0x0][0x198], RZ ;  /* 0x0000660002027a24 */ /* 0x000fc800078e02ff */
[----:B------:R-:W-:-:S04]  /*41c0*/  IMAD R2, R0, c[0x0][0x19c], R2 ;  /* 0x0000670000027a24 */ /* 0x000fc800078e0202 */
[----:B------:R-:W-:Y:S01]  /*41d0*/  IMAD.IADD R2, R7, 0x1, R2 ;  /* 0x0000000107027824 */ /* 0x000fe200078e0202 */
[----:B--2---:R-:W-:-:S04]  /*41e0*/  LEA R0, P0, R6, R234, 0x5 ;  /* 0x000000ea06007211 */ /* 0x004fc800078028ff */
[----:B------:R-:W-:Y:S02]  /*41f0*/  LEA R4, P1, R0, c[0x0][0x168], 0x1 ;  /* 0x00005a0000047a11 */ /* 0x000fe400078208ff */
        /* <DEDUP_REMOVED lines=12> */
.L_x_868:
[----:B------:R-:W-:Y:S01]  /*42c0*/  FMNMX.FTZ R0, R134, R9, !PT ;  /* 0x0000000986007209 */ /* 0x000fe20007810000 */
[----:B------:R-:W-:Y:S03]  /*42d0*/  LDSM.16.MT88.4 R176, [R212+0xa000] ;  /* 0x00a00000d4b0783b */ /* 0x000fe60000004200 */
[----:B------:R-:W-:Y:S01]  /*42e0*/  FMNMX.FTZ R0, R19, R0, !PT ;  /* 0x0000000013007209 */ /* 0x000fe20007810000 */
[----:B------:R-:W-:Y:S03]  /*42f0*/  LDSM.16.MT88.4 R140, [R214+0xa000] ;  /* 0x00a00000d68c783b */ /* 0x000fe60000004200 */
[----:B------:R-:W-:Y:S01]  /*4300*/  FMNMX.FTZ R0, R11, R0, !PT ;  /* 0x000000000b007209 */ /* 0x000fe20007810000 */
[----:B------:R-:W-:Y:S03]  /*4310*/  LDSM.16.MT88.4 R180, [R217+0xa000] ;  /* 0x00a00000d9b4783b */ /* 0x000fe60000004200 */
[----:B------:R-:W-:Y:S01]  /*4320*/  FMNMX.FTZ R0, R18, R0, !PT ;  /* 0x0000000012007209 */ /* 0x000fe20007810000 */
[----:B------:R-:W-:Y:S03]  /*4330*/  LDSM.16.MT88.4 R32, [R212+0xb000] ;  /* 0x00b00000d420783b */ /* 0x000fe60000004200 */
[----:B------:R-:W-:Y:S01]  /*4340*/  FMNMX.FTZ R2, R187, R0, !PT ;  /* 0x00000000bb027209 */ /* 0x000fe20007810000 */
[----:B------:R-:W-:Y:S01]  /*4350*/  LDSM.16.MT88.4 R24, [R217+0xb000] ;  /* 0x00b00000d918783b */ /* 0x000fe20000004200 */
[----:B------:R-:W-:-:S02]  /*4360*/  FMNMX.FTZ R0, R3, R10, !PT ;  /* 0x0000000a03007209 */ /* 0x000fc40007810000 */
[----:B------:R-:W-:Y:S01]  /*4370*/  FMNMX.FTZ R2, R188, R2, !PT ;  /* 0x00000002bc027209 */ /* 0x000fe20007810000 */
[----:B------:R-:W-:Y:S01]  /*4380*/  LDSM.16.MT88.4 R28, [R216+0xb000] ;  /* 0x00b00000d81c783b */ /* 0x000fe20000004200 */
[----:B------:R-:W-:Y:S02]  /*4390*/  FMNMX.FTZ R0, R20, R0, !PT ;  /* 0x0000000014007209 */ /* 0x000fe40007810000 */
[----:B-1----:R-:W-:Y:S02]  /*43a0*/  FMNMX.FTZ R4, R189, R2, !PT ;  /* 0x00000002bd047209 */ /* 0x002fe40007810000 */
[----:B------:R-:W-:Y:S02]  /*43b0*/  FMNMX.FTZ R2, R17, R0, !PT ;  /* 0x0000000011027209 */ /* 0x000fe40007810000 */
[----:B------:R-:W-:Y:S02]  /*43c0*/  FMNMX.FTZ R0, R190, R4, !PT ;  /* 0x00000004be007209 */ /* 0x000fe40007810000 */
[----:B------:R-:W-:-:S03]  /*43d0*/  FMNMX.FTZ R2, R16, R2, !PT ;  /* 0x0000000210027209 */ /* 0x000fc60007810000 */
[----:B------:R-:W1:Y:S01]  /*43e0*/  SHFL.BFLY PT, R5, R0, 0x2, 0x1f ;  /* 0x0c401f0000057f89 */ /* 0x000e6200000e0000 */
[----:B------:R-:W-:-:S04]  /*43f0*/  FMNMX.FTZ R2, R192, R2, !PT ;  /* 0x00000002c0027209 */ /* 0x000fc80007810000 */
[----:B------:R-:W-:-:S04]  /*4400*/  FMNMX.FTZ R2, R191, R2, !PT ;  /* 0x00000002bf027209 */ /* 0x000fc80007810000 */
[----:B------:R-:W-:-:S04]  /*4410*/  FMNMX.FTZ R2, R193, R2, !PT ;  /* 0x00000002c1027209 */ /* 0x000fc80007810000 */
        /* <DEDUP_REMOVED lines=8> */
[----:B------:R-:W-:-:S03]  /*44a0*/  FMUL.FTZ R8, R209, c[0x0][0x23c] ;  /* 0x00008f00d1087a20 */ /* 0x000fc60000410000 */
[----:B------:R-:W-:Y:S02]  /*44b0*/  FSEL R0, R209, RZ, P1 ;  /* 0x000000ffd1007208 */ /* 0x000fe40000800000 */
[----:B------:R-:W-:-:S05]  /*44c0*/  FSEL R8, R8, RZ, P1 ;  /* 0x000000ff08087208 */ /* 0x000fca0000800000 */
[--C-:B------:R-:W-:Y:S02]  /*44d0*/  FFMA.FTZ R9, R9, c[0x0][0x23c], -R8.reuse ;  /* 0x00008f0009097a23 */ /* 0x100fe40000010808 */
[----:B------:R-:W-:Y:S01]  /*44e0*/  FFMA.FTZ R11, R11, c[0x0][0x23c], -R8 ;  /* 0x00008f000b0b7a23 */ /* 0x000fe20000010808 */
[----:B--2---:R-:W-:Y:S01]  /*44f0*/  FMNMX.FTZ R208, R2, R4, !PT ;  /* 0x0000000402d07209 */ /* 0x004fe20007810000 */
[----:B------:R1:W2:Y:S01]  /*4500*/  MUFU.EX2 R6, R9 ;  /* 0x0000000900067308 */ /* 0x0002a20000000800 */
[----:B------:R-:W-:Y:S02]  /*4510*/  FADD.FTZ R4, R134, -R0 ;  /* 0x8000000086047221 */ /* 0x000fe40000010000 */
[----:B------:R-:W-:Y:S01]  /*4520*/  FSETP.NEU.FTZ.AND P0, PT, R208, -INF , PT ;  /* 0xff800000d000780b */ /* 0x000fe20003f1d000 */
[--C-:B------:R-:W-:Y:S02]  /*4530*/  FFMA.FTZ R19, R19, c[0x0][0x23c], -R8.reuse ;  /* 0x00008f0013137a23 */ /* 0x100fe40000010808 */
[----:B------:R-:W-:Y:S01]  /*4540*/  FFMA.FTZ R18, R18, c[0x0][0x23c], -R8 ;  /* 0x00008f0012127a23 */ /* 0x000fe20000010808 */
[----:B------:R-:W-:Y:S01]  /*4550*/  FSEL R2, R208, RZ, P0 ;  /* 0x000000ffd0027208 */ /* 0x000fe20000000000 */
[----:B------:R-:W-:Y:S01]  /*4560*/  FMUL.FTZ R4, R4, c[0x0][0x23c] ;  /* 0x00008f0004047a20 */ /* 0x000fe20000410000 */
[----:B------:R-:W-:Y:S01]  /*4570*/  MUFU.EX2 R210, R11 ;  /* 0x0000000b00d27308 */ /* 0x000fe20000000800 */
[----:B-1----:R-:W-:-:S07]  /*4580*/  FMUL.FTZ R9, R208, c[0x0][0x23c] ;  /* 0x00008f00d0097a20 */ /* 0x002fce0000410000 */
[----:B------:R1:W-:Y:S01]  /*4590*/  MUFU.EX2 R211, R19 ;  /* 0x0000001300d37308 */ /* 0x0003e20000000800 */
[----:B------:R-:W-:-:S07]  /*45a0*/  FSEL R9, R9, RZ, P0 ;  /* 0x000000ff09097208 */ /* 0x000fce0000000000 */
[----:B------:R2:W3:Y:S01]  /*45b0*/  MUFU.EX2 R203, R18 ;  /* 0x0000001200cb7308 */ /* 0x0004e20000000800 */
[--C-:B------:R-:W-:Y:S02]  /*45c0*/  FFMA.FTZ R0, R16, c[0x0][0x23c], -R9.reuse ;  /* 0x00008f0010007a23 */ /* 0x100fe40000010809 */
[--C-:B------:R-:W-:Y:S02]  /*45d0*/  FFMA.FTZ R17, R17, c[0x0][0x23c], -R9.reuse ;  /* 0x00008f0011117a23 */ /* 0x100fe40000010809 */
[--C-:B------:R-:W-:Y:S02]  /*45e0*/  FFMA.FTZ R10, R10, c[0x0][0x23c], -R9.reuse ;  /* 0x00008f000a0a7a23 */ /* 0x100fe40000010809 */
[----:B------:R-:W-:Y:S01]  /*45f0*/  FFMA.FTZ R20, R20, c[0x0][0x23c], -R9 ;  /* 0x00008f0014147a23 */ /* 0x000fe20000010809 */
[----:B------:R4:W-:Y:S01]  /*4600*/  MUFU.EX2 R249, R0 ;  /* 0x0000000000f97308 */ /* 0x0009e20000000800 */
[----:B-1----:R-:W-:-:S07]  /*4610*/  MOV R19, R246 ;  /* 0x000000f600137202 */ /* 0x002fce0000000f00 */
[----:B------:R-:W1:Y:S01]  /*4620*/  MUFU.EX2 R11, R17 ;  /* 0x00000011000b7308 */ /* 0x000e620000000800 */
[----:B--2---:R-:W-:Y:S02]  /*4630*/  MOV R18, R6 ;  /* 0x0000000600127202 */ /* 0x004fe40000000f00 */
[----:B---3--:R-:W-:Y:S01]  /*4640*/  F2FP.BF16.PACK_AB R6, R203, R210 ;  /* 0x000000d2cb06723e */ /* 0x008fe200000010ff */
[----:B----4-:R-:W-:Y:S01]  /*4650*/  FADD.FTZ R0, R3, -R2 ;  /* 0x8000000203007221 */ /* 0x010fe20000010000 */
[----:B------:R-:W-:-:S03]  /*4660*/  FMNMX.FTZ R2, R136, R132, !PT ;  /* 0x0000008488027209 */ /* 0x000fc60007810000 */
[----:B------:R-:W-:Y:S01]  /*4670*/  MUFU.EX2 R247, R10 ;  /* 0x0000000a00f77308 */ /* 0x000fe20000000800 */
[----:B------:R-:W-:Y:S01]  /*4680*/  FMUL.FTZ R0, R0, c[0x0][0x23c] ;  /* 0x00008f0000007a20 */ /* 0x000fe20000410000 */
[----:B------:R-:W-:Y:S02]  /*4690*/  FMNMX.FTZ R2, R185, R2, !PT ;  /* 0x00000002b9027209 */ /* 0x000fe40007810000 */
[----:B-1----:R-:W-:-:S04]  /*46a0*/  F2FP.BF16.PACK_AB R7, R249, R11 ;  /* 0x0000000bf907723e */ /* 0x002fc800000010ff */
[----:B------:R1:W2:Y:S01]  /*46b0*/  MUFU.EX2 R16, R0 ;  /* 0x0000000000107308 */ /* 0x0002a20000000800 */
[----:B------:R-:W-:-:S04]  /*46c0*/  FMNMX.FTZ R2, R184, R2, !PT ;  /* 0x00000002b8027209 */ /* 0x000fc80007810000 */
[----:B------:R-:W-:-:S03]  /*46d0*/  FMNMX.FTZ R2, R137, R2, !PT ;  /* 0x0000000289027209 */ /* 0x000fc60007810000 */
[----:B------:R3:W4:Y:S01]  /*46e0*/  MUFU.EX2 R248, R20 ;  /* 0x0000001400f87308 */ /* 0x0007220000000800 */
[----:B------:R-:W-:-:S04]  /*46f0*/  FMNMX.FTZ R2, R198, R2, !PT ;  /* 0x00000002c6027209 */ /* 0x000fc80007810000 */
[----:B------:R-:W-:Y:S02]  /*4700*/  FMNMX.FTZ R2, R197, R2, !PT ;  /* 0x00000002c5027209 */ /* 0x000fe40007810000 */
[----:B-1----:R-:W-:Y:S01]  /*4710*/  FMNMX.FTZ R0, R135, R133, !PT ;  /* 0x0000008587007209 */ /* 0x002fe20007810000 */
[----:B------:R-:W1:Y:S01]  /*4720*/  MUFU.EX2 R17, R4 ;  /* 0x0000000400117308 */ /* 0x000e620000000800 */
[----:B------:R-:W-:Y:S01]  /*4730*/  FMNMX.FTZ R2, R196, R2, !PT ;  /* 0x00000002c4027209 */ /* 0x000fe20007810000 */
[----:B--2---:R-:W-:Y:S01]  /*4740*/  FMUL.FTZ R146, R146, R16 ;  /* 0x0000001092927220 */ /* 0x004fe20000410000 */
[----:B------:R-:W-:Y:S01]  /*4750*/  FMNMX.FTZ R0, R186, R0, !PT ;  /* 0x00000000ba007209 */ /* 0x000fe20007810000 */
[-C--:B------:R-:W-:Y:S02]  /*4760*/  FMUL.FTZ R147, R147, R16.reuse ;  /* 0x0000001093937220 */ /* 0x080fe40000410000 */
[----:B------:R-:W-:Y:S01]  /*4770*/  FMUL.FTZ R154, R154, R16 ;  /* 0x000000109a9a7220 */ /* 0x000fe20000410000 */
[----:B------:R-:W-:Y:S01]  /*4780*/  FMNMX.FTZ R0, R138, R0, !PT ;  /* 0x000000008a007209 */ /* 0x000fe20007810000 */
[----:B---3--:R-:W-:Y:S01]  /*4790*/  LDSM.16.MT88.4 R20, [R214+0xb000] ;  /* 0x00b00000d614783b */ /* 0x008fe20000004200 */
[----:B----4-:R-:W-:Y:S01]  /*47a0*/  F2FP.BF16.PACK_AB R5, R248, R247 ;  /* 0x000000f7f805723e */ /* 0x010fe200000010ff */
[----:B------:R-:W-:Y:S01]  /*47b0*/  FMUL.FTZ R155, R155, R16 ;  /* 0x000000109b9b7220 */ /* 0x000fe20000410000 */
[----:B------:R-:W-:Y:S01]  /*47c0*/  FMNMX.FTZ R0, R139, R0, !PT ;  /* 0x000000008b007209 */ /* 0x000fe20007810000 */
[----:B------:R-:W-:-:S02]  /*47d0*/  FMUL.FTZ R166, R166, R16 ;  /* 0x00000010a6a67220 */ /* 0x000fc40000410000 */
[----:B------:R-:W-:Y:S01]  /*47e0*/  FMUL.FTZ R167, R167, R16 ;  /* 0x00000010a7a77220 */ /* 0x000fe20000410000 */
[----:B------:R-:W-:Y:S01]  /*47f0*/  FMNMX.FTZ R0, R202, R0, !PT ;  /* 0x00000000ca007209 */ /* 0x000fe20007810000 */
[-C--:B-1----:R-:W-:Y:S01]  /*4800*/  FMUL.FTZ R144, R144, R17.reuse ;  /* 0x0000001190907220 */ /* 0x082fe20000410000 */
[----:B------:R-:W-:Y:S01]  /*4810*/  F2FP.BF16.PACK_AB R4, R211, R18 ;  /* 0x00000012d304723e */ /* 0x000fe200000010ff */
[-C--:B------:R-:W-:Y:S01]  /*4820*/  FMUL.FTZ R145, R145, R17.reuse ;  /* 0x0000001191917220 */ /* 0x080fe20000410000 */
[----:B------:R-:W-:Y:S01]  /*4830*/  FMNMX.FTZ R3, R201, R0, !PT ;  /* 0x00000000c9037209 */ /* 0x000fe20007810000 */
[-C--:B------:R-:W-:Y:S01]  /*4840*/  FMUL.FTZ R152, R152, R17.reuse ;  /* 0x0000001198987220 */ /* 0x080fe20000410000 */
[----:B------:R-:W-:Y:S01]  /*4850*/  FMNMX.FTZ R0, R195, R2, !PT ;  /* 0x00000002c3007209 */ /* 0x000fe20007810000 */
[-C--:B------:R-:W-:Y:S02]  /*4860*/  FMUL.FTZ R153, R153, R17.reuse ;  /* 0x0000001199997220 */ /* 0x080fe40000410000 */
[-C--:B------:R-:W-:Y:S01]  /*4870*/  FMUL.FTZ R164, R164, R17.reuse ;  /* 0x00000011a4a47220 */ /* 0x080fe20000410000 */
[----:B------:R-:W-:Y:S01]  /*4880*/  HMMA.16816.F32.BF16 R236, R4, R176, R144 ;  /* 0x000000b004ec723c */ /* 0x000fe20000041890 */
[----:B------:R-:W1:Y:S01]  /*4890*/  SHFL.BFLY PT, R2, R0, 0x2, 0x1f ;  /* 0x0c401f0000027f89 */ /* 0x000e6200000e0000 */
[----:B------:R-:W-:-:S02]  /*48a0*/  FMUL.FTZ R165, R165, R17 ;  /* 0x00000011a5a57220 */ /* 0x000fc40000410000 */
[-C--:B------:R-:W-:Y:S01]  /*48b0*/  FMUL.FTZ R168, R168, R17.reuse ;  /* 0x00000011a8a87220 */ /* 0x080fe20000410000 */
[----:B------:R-:W2:Y:S01]  /*48c0*/  LDSM.16.MT88.4 R144, [R216+0xa000] ;  /* 0x00a00000d890783b */ /* 0x000ea20000004200 */
        /* <DEDUP_REMOVED lines=11> */
[----:B------:R-:W-:Y:S01]  /*4980*/  FMUL.FTZ R46, R46, R16 ;  /* 0x000000102e2e7220 */ /* 0x000fe20000410000 */
[----:B-1----:R-:W-:Y:S01]  /*4990*/  FMNMX.FTZ R0, R0, R2, !PT ;  /* 0x0000000200007209 */ /* 0x002fe20007810000 */
[----:B------:R-:W-:Y:S01]  /*49a0*/  FMUL.FTZ R47, R47, R16 ;  /* 0x000000102f2f7220 */ /* 0x000fe20000410000 */
[----:B------:R-:W-:Y:S01]  /*49b0*/  FMNMX.FTZ R2, R200, R3, !PT ;  /* 0x00000003c8027209 */ /* 0x000fe20007810000 */
[-C--:B------:R-:W-:Y:S01]  /*49c0*/  FMUL.FTZ R56, R56, R17.reuse ;  /* 0x0000001138387220 */ /* 0x080fe20000410000 */
[----:B------:R-:W-:Y:S01]  /*49d0*/  HMMA.16816.F32.BF16 R168, R4, R142, R168 ;  /* 0x0000008e04a8723c */ /* 0x000fe200000418a8 */
[----:B------:R-:W1:Y:S01]  /*49e0*/  SHFL.BFLY PT, R3, R0, 0x1, 0x1f ;  /* 0x0c201f0000037f89 */ /* 0x000e6200000e0000 */
[----:B------:R-:W-:Y:S01]  /*49f0*/  FMNMX.FTZ R2, R199, R2, !PT ;  /* 0x00000002c7027209 */ /* 0x000fe20007810000 */
[----:B------:R-:W-:-:S02]  /*4a00*/  FMUL.FTZ R57, R57, R17 ;  /* 0x0000001139397220 */ /* 0x000fc40000410000 */
[-C--:B------:R-:W-:Y:S02]  /*4a10*/  FMUL.FTZ R58, R58, R16.reuse ;  /* 0x000000103a3a7220 */ /* 0x080fe40000410000 */
[----:B------:R-:W3:Y:S01]  /*4a20*/  SHFL.BFLY PT, R10, R2, 0x2, 0x1f ;  /* 0x0c401f00020a7f89 */ /* 0x000ee200000e0000 */
[-C--:B------:R-:W-:Y:S01]  /*4a30*/  FMUL.FTZ R59, R59, R16.reuse ;  /* 0x000000103b3b7220 */ /* 0x080fe20000410000 */
[C---:B------:R-:W-:Y:S01]  /*4a40*/  HMMA.16816.F32.BF16 R40, R4.reuse, R180, R40 ;  /* 0x000000b40428723c */ /* 0x040fe20000041828 */
        /* <DEDUP_REMOVED lines=8> */
[----:B------:R-:W-:Y:S01]  /*4ad0*/  FMUL.FTZ R75, R75, R16 ;  /* 0x000000104b4b7220 */ /* 0x000fe20000410000 */
[C---:B--2---:R-:W-:Y:S01]  /*4ae0*/  HMMA.16816.F32.BF16 R56, R4.reuse, R144, R56 ;  /* 0x000000900438723c */ /* 0x044fe20000041838 */
[----:B------:R-:W-:Y:S01]  /*4af0*/  FMUL.FTZ R76, R76, R17 ;  /* 0x000000114c4c7220 */ /* 0x000fe20000410000 */
[----:B-1----:R-:W-:Y:S01]  /*4b00*/  FMNMX.FTZ R231, R0, R3, !PT ;  /* 0x0000000300e77209 */ /* 0x002fe20007810000 */
[-C--:B------:R-:W-:Y:S02]  /*4b10*/  FMUL.FTZ R77, R77, R17.reuse ;  /* 0x000000114d4d7220 */ /* 0x080fe40000410000 */
[-C--:B------:R-:W-:Y:S01]  /*4b20*/  FMUL.FTZ R88, R88, R17.reuse ;  /* 0x0000001158587220 */ /* 0x080fe20000410000 */
[----:B---3--:R-:W-:Y:S01]  /*4b30*/  FMNMX.FTZ R2, R2, R10, !PT ;  /* 0x0000000a02027209 */ /* 0x008fe20007810000 */
[-C--:B------:R-:W-:Y:S01]  /*4b40*/  FMUL.FTZ R78, R78, R16.reuse ;  /* 0x000000104e4e7220 */ /* 0x080fe20000410000 */
[----:B------:R-:W-:Y:S01]  /*4b50*/  HMMA.16816.F32.BF16 R60, R4, R146, R60 ;  /* 0x00000092043c723c */ /* 0x000fe2000004183c */
[----:B------:R-:W-:Y:S01]  /*4b60*/  FMUL.FTZ R79, R79, R16 ;  /* 0x000000104f4f7220 */ /* 0x000fe20000410000 */
[----:B------:R-:W-:Y:S01]  /*4b70*/  FSETP.NEU.FTZ.AND P1, PT, R231, -INF , PT ;  /* 0xff800000e700780b */ /* 0x000fe20003f3d000 */
        /* <DEDUP_REMOVED lines=27> */
[----:B------:R-:W-:Y:S01]  /*4d30*/  FMUL.FTZ R127, R127, R16 ;  /* 0x000000107f7f7220 */ /* 0x000fe20000410000 */
[----:B------:R-:W-:Y:S01]  /*4d40*/  HMMA.16816.F32.BF16 R108, R4, R26, R108 ;  /* 0x0000001a046c723c */ /* 0x000fe2000004186c */
[----:B------:R-:W-:-:S05]  /*4d50*/  FMUL.FTZ R0, R231, c[0x0][0x23c] ;  /* 0x00008f00e7007a20 */ /* 0x000fca0000410000 */
[----:B------:R-:W-:Y:S02]  /*4d60*/  FSEL R0, R0, RZ, P1 ;  /* 0x000000ff00007208 */ /* 0x000fe40000800000 */
[----:B------:R-:W-:Y:S03]  /*4d70*/  HMMA.16816.F32.BF16 R120, R4, R28, R120 ;  /* 0x0000001c0478723c */ /* 0x000fe60000041878 */
[----:B------:R-:W-:-:S04]  /*4d80*/  FFMA.FTZ R3, R132, c[0x0][0x23c], -R0 ;  /* 0x00008f0084037a23 */ /* 0x000fc80000010800 */
[----:B------:R1:W-:Y:S01]  /*4d90*/  MUFU.EX2 R240, R3 ;  /* 0x0000000300f07308 */ /* 0x0003e20000000800 */
[----:B------:R-:W-:Y:S01]  /*4da0*/  HMMA.16816.F32.BF16 R204, R4, R30, R124 ;  /* 0x0000001e04cc723c */ /* 0x000fe2000004187c */
[----:B------:R-:W2:Y:S06]  /*4db0*/  SHFL.BFLY PT, R4, R2, 0x1, 0x1f ;  /* 0x0c201f0002047f89 */ /* 0x000eac00000e0000 */
[----:B------:R-:W-:Y:S02]  /*4dc0*/  MOV R127, R211 ;  /* 0x000000d3007f7202 */ /* 0x000fe40000000f00 */
[----:B------:R-:W-:-:S02]  /*4dd0*/  MOV R125, R11 ;  /* 0x0000000b007d7202 */ /* 0x000fc40000000f00 */
[----:B------:R-:W-:Y:S02]  /*4de0*/  MOV R126, R210 ;  /* 0x000000d2007e7202 */ /* 0x000fe40000000f00 */
[----:B------:R-:W-:Y:S01]  /*4df0*/  MOV R124, R203 ;  /* 0x000000cb007c7202 */ /* 0x000fe20000000f00 */
[----:B-1----:R-:W-:-:S04]  /*4e00*/  FFMA.FTZ R3, R184, c[0x0][0x23c], -R0 ;  /* 0x00008f00b8037a23 */ /* 0x002fc80000010800 */
[----:B------:R1:W-:Y:S01]  /*4e10*/  MUFU.EX2 R241, R3 ;  /* 0x0000000300f17308 */ /* 0x0003e20000000800 */
[----:B--2---:R-:W-:Y:S01]  /*4e20*/  FMNMX.FTZ R230, R2, R4, !PT ;  /* 0x0000000402e67209 */ /* 0x004fe20007810000 */
[----:B------:R-:W-:Y:S01]  /*4e30*/  FFMA.FTZ R2, R185, c[0x0][0x23c], -R0 ;  /* 0x00008f00b9027a23 */ /* 0x000fe20000010800 */
[----:B------:R-:W-:Y:S02]  /*4e40*/  FSEL R4, R231, RZ, P1 ;  /* 0x000000ffe7047208 */ /* 0x000fe40000800000 */
[----:B------:R-:W-:-:S03]  /*4e50*/  FSETP.NEU.FTZ.AND P0, PT, R230, -INF , PT ;  /* 0xff800000e600780b */ /* 0x000fc60003f1d000 */
[----:B------:R2:W-:Y:S01]  /*4e60*/  MUFU.EX2 R235, R2 ;  /* 0x0000000200eb7308 */ /* 0x0005e20000000800 */
[----:B------:R-:W-:Y:S01]  /*4e70*/  FADD.FTZ R5, R136, -R4 ;  /* 0x8000000488057221 */ /* 0x000fe20000010000 */
[----:B------:R-:W-:Y:S01]  /*4e80*/  FSEL R4, R230, RZ, P0 ;  /* 0x000000ffe6047208 */ /* 0x000fe20000000000 */
[----:B-1----:R-:W-:Y:S02]  /*4e90*/  FFMA.FTZ R3, R137, c[0x0][0x23c], -R0 ;  /* 0x00008f0089037a23 */ /* 0x002fe40000010800 */
[----:B------:R-:W-:-:S03]  /*4ea0*/  FMUL.FTZ R5, R5, c[0x0][0x23c] ;  /* 0x00008f0005057a20 */ /* 0x000fc60000410000 */
[----:B------:R-:W1:Y:S01]  /*4eb0*/  MUFU.EX2 R246, R3 ;  /* 0x0000000300f67308 */ /* 0x000e620000000800 */
[----:B--2---:R-:W-:-:S07]  /*4ec0*/  FMUL.FTZ R2, R230, c[0x0][0x23c] ;  /* 0x00008f00e6027a20 */ /* 0x004fce0000410000 */
[----:B------:R-:W2:Y:S01]  /*4ed0*/  MUFU.EX2 R11, R5 ;  /* 0x00000005000b7308 */ /* 0x000ea20000000800 */
[----:B------:R-:W-:Y:S02]  /*4ee0*/  FSEL R2, R2, RZ, P0 ;  /* 0x000000ff02027208 */ /* 0x000fe40000000000 */
[----:B------:R-:W-:Y:S02]  /*4ef0*/  ISETP.GE.AND P0, PT, R244, 0x3, PT ;  /* 0x00000003f400780c */ /* 0x000fe40003f06270 */
[----:B-1----:R-:W-:Y:S01]  /*4f00*/  F2FP.BF16.PACK_AB R6, R246, R241 ;  /* 0x000000f1f606723e */ /* 0x002fe200000010ff */
[----:B------:R-:W-:-:S04]  /*4f10*/  FFMA.FTZ R3, R133, c[0x0][0x23c], -R2 ;  /* 0x00008f0085037a23 */ /* 0x000fc80000010802 */
[----:B------:R1:W-:Y:S01]  /*4f20*/  MUFU.EX2 R228, R3 ;  /* 0x0000000300e47308 */ /* 0x0003e20000000800 */
[-C--:B--2---:R-:W-:Y:S02]  /*4f30*/  FMUL.FTZ R148, R148, R11.reuse ;  /* 0x0000000b94947220 */ /* 0x084fe40000410000 */
        /* <DEDUP_REMOVED lines=8> */
[----:B------:R-:W1:Y:S01]  /*4fc0*/  MUFU.EX2 R234, R3 ;  /* 0x0000000300ea7308 */ /* 0x000e620000000800 */
        /* <DEDUP_REMOVED lines=8> */
[----:B-1----:R-:W-:Y:S01]  /*5050*/  F2FP.BF16.PACK_AB R5, R234, R228 ;  /* 0x000000e4ea05723e */ /* 0x002fe200000010ff */
[----:B------:R-:W-:-:S02]  /*5060*/  FFMA.FTZ R3, R138, c[0x0][0x23c], -R2 ;  /* 0x00008f008a037a23 */ /* 0x000fc40000010802 */
[-C--:B------:R-:W-:Y:S02]  /*5070*/  FMUL.FTZ R172, R172, R11.reuse ;  /* 0x0000000bacac7220 */ /* 0x080fe40000410000 */
[----:B------:R1:W-:Y:S01]  /*5080*/  MUFU.EX2 R229, R3 ;  /* 0x0000000300e57308 */ /* 0x0003e20000000800 */
        /* <DEDUP_REMOVED lines=8> */
[----:B-1----:R-:W-:Y:S01]  /*5110*/  FADD.FTZ R3, R135, -R4 ;  /* 0x8000000487037221 */ /* 0x002fe20000010000 */
[----:B------:R-:W-:Y:S01]  /*5120*/  F2FP.BF16.PACK_AB R4, R235, R240 ;  /* 0x000000f0eb04723e */ /* 0x000fe200000010ff */
[----:B------:R-:W-:Y:S02]  /*5130*/  FMUL.FTZ R81, R81, R11 ;  /* 0x0000000b51517220 */ /* 0x000fe40000410000 */
[----:B------:R-:W-:-:S02]  /*5140*/  FMUL.FTZ R3, R3, c[0x0][0x23c] ;  /* 0x00008f0003037a20 */ /* 0x000fc40000410000 */
[-C--:B------:R-:W-:Y:S02]  /*5150*/  FMUL.FTZ R96, R96, R11.reuse ;  /* 0x0000000b60607220 */ /* 0x080fe40000410000 */
[----:B------:R1:W2:Y:S01]  /*5160*/  MUFU.EX2 R10, R3 ;  /* 0x00000003000a7308 */ /* 0x0002a20000000800 */
[-C--:B------:R-:W-:Y:S02]  /*5170*/  FMUL.FTZ R97, R97, R11.reuse ;  /* 0x0000000b61617220 */ /* 0x080fe40000410000 */
[-C--:B------:R-:W-:Y:S02]  /*5180*/  FMUL.FTZ R112, R112, R11.reuse ;  /* 0x0000000b70707220 */ /* 0x080fe40000410000 */
[-C--:B------:R-:W-:Y:S02]  /*5190*/  FMUL.FTZ R113, R113, R11.reuse ;  /* 0x0000000b71717220 */ /* 0x080fe40000410000 */
[-C--:B------:R-:W-:Y:S02]  /*51a0*/  FMUL.FTZ R128, R128, R11.reuse ;  /* 0x0000000b80807220 */ /* 0x080fe40000410000 */
[----:B------:R-:W-:-:S02]  /*51b0*/  FMUL.FTZ R129, R129, R11 ;  /* 0x0000000b81817220 */ /* 0x000fc40000410000 */
[----:B-1----:R-:W-:Y:S02]  /*51c0*/  FFMA.FTZ R3, R139, c[0x0][0x23c], -R2 ;  /* 0x00008f008b037a23 */ /* 0x002fe40000010802 */
[-C--:B--2---:R-:W-:Y:S02]  /*51d0*/  FMUL.FTZ R150, R150, R10.reuse ;  /* 0x0000000a96967220 */ /* 0x084fe40000410000 */
[----:B------:R-:W1:Y:S01]  /*51e0*/  MUFU.EX2 R211, R3 ;  /* 0x0000000300d37308 */ /* 0x000e620000000800 */
[-C--:B------:R-:W-:Y:S02]  /*51f0*/  FMUL.FTZ R151, R151, R10.reuse ;  /* 0x0000000a97977220 */ /* 0x080fe40000410000 */
[-C--:B------:R-:W-:Y:S02]  /*5200*/  FMUL.FTZ R158, R158, R10.reuse ;  /* 0x0000000a9e9e7220 */ /* 0x080fe40000410000 */
[-C--:B------:R-:W-:Y:S02]  /*5210*/  FMUL.FTZ R159, R159, R10.reuse ;  /* 0x0000000a9f9f7220 */ /* 0x080fe40000410000 */
[----:B------:R-:W-:-:S02]  /*5220*/  FMUL.FTZ R162, R162, R10 ;  /* 0x0000000aa2a27220 */ /* 0x000fc40000410000 */
[-C--:B------:R-:W-:Y:S02]  /*5230*/  FMUL.FTZ R163, R163, R10.reuse ;  /* 0x0000000aa3a37220 */ /* 0x080fe40000410000 */
[-C--:B------:R-:W-:Y:S02]  /*5240*/  FMUL.FTZ R38, R38, R10.reuse ;  /* 0x0000000a26267220 */ /* 0x080fe40000410000 */
[-C--:B------:R-:W-:Y:S02]  /*5250*/  FMUL.FTZ R39, R39, R10.reuse ;  /* 0x0000000a27277220 */ /* 0x080fe40000410000 */
[-C--:B------:R-:W-:Y:S01]  /*5260*/  FMUL.FTZ R70, R70, R10.reuse ;  /* 0x0000000a46467220 */ /* 0x080fe20000410000 */
[----:B-1----:R-:W-:Y:S01]  /*5270*/  F2FP.BF16.PACK_AB R7, R211, R229 ;  /* 0x000000e5d307723e */ /* 0x002fe200000010ff */
[----:B------:R-:W-:Y:S02]  /*5280*/  FFMA.FTZ R3, R187, c[0x0][0x23c], -R8 ;  /* 0x00008f00bb037a23 */ /* 0x000fe40000010808 */
[----:B------:R-:W-:-:S02]  /*5290*/  FMUL.FTZ R71, R71, R10 ;  /* 0x0000000a47477220 */ /* 0x000fc40000410000 */
[----:B------:R1:W-:Y:S01]  /*52a0*/  MUFU.EX2 R210, R3 ;  /* 0x0000000300d27308 */ /* 0x0003e20000000800 */
[-C--:B------:R-:W-:Y:S01]  /*52b0*/  FMUL.FTZ R86, R86, R10.reuse ;  /* 0x0000000a56567220 */ /* 0x080fe20000410000 */
[C---:B------:R-:W-:Y:S01]  /*52c0*/  HMMA.16816.F32.BF16 R148, R4.reuse, R176, R148 ;  /* 0x000000b00494723c */ /* 0x040fe20000041894 */
[-C--:B------:R-:W-:Y:S02]  /*52d0*/  FMUL.FTZ R87, R87, R10.reuse ;  /* 0x0000000a57577220 */ /* 0x080fe40000410000 */
[-C--:B------:R-:W-:Y:S02]  /*52e0*/  FMUL.FTZ R102, R102, R10.reuse ;  /* 0x0000000a66667220 */ /* 0x080fe40000410000 */
[-C--:B------:R-:W-:Y:S02]  /*52f0*/  FMUL.FTZ R103, R103, R10.reuse ;  /* 0x0000000a67677220 */ /* 0x080fe40000410000 */
[-C--:B------:R-:W-:Y:S01]  /*5300*/  FMUL.FTZ R118, R118, R10.reuse ;  /* 0x0000000a76767220 */ /* 0x080fe20000410000 */
[----:B------:R-:W-:Y:S01]  /*5310*/  HMMA.16816.F32.BF16 R176, R4, R178, R156 ;  /* 0x000000b204b0723c */ /* 0x000fe2000004189c */
[----:B------:R-:W2:Y:S01]  /*5320*/  LDSM.16.MT88.4 R156, [R212+0xa800] ;  /* 0x00a80000d49c783b */ /* 0x000ea20000004200 */
[----:B------:R-:W-:-:S02]  /*5330*/  FMUL.FTZ R119, R119, R10 ;  /* 0x0000000a77777220 */ /* 0x000fc40000410000 */
[-C--:B------:R-:W-:Y:S02]  /*5340*/  FMUL.FTZ R174, R174, R10.reuse ;  /* 0x0000000aaeae7220 */ /* 0x080fe40000410000 */
[----:B-1----:R-:W-:Y:S02]  /*5350*/  FFMA.FTZ R3, R188, c[0x0][0x23c], -R8 ;  /* 0x00008f00bc037a23 */ /* 0x002fe40000010808 */
[-C--:B------:R-:W-:Y:S01]  /*5360*/  FMUL.FTZ R175, R175, R10.reuse ;  /* 0x0000000aafaf7220 */ /* 0x080fe20000410000 */
[----:B------:R-:W-:Y:S01]  /*5370*/  HMMA.16816.F32.BF16 R160, R4, R140, R160 ;  /* 0x0000008c04a0723c */ /* 0x000fe200000418a0 */
[----:B------:R1:W3:Y:S01]  /*5380*/  MUFU.EX2 R203, R3 ;  /* 0x0000000300cb7308 */ /* 0x0002e20000000800 */
[-C--:B------:R-:W-:Y:S02]  /*5390*/  FMUL.FTZ R50, R50, R10.reuse ;  /* 0x0000000a32327220 */ /* 0x080fe40000410000 */
[-C--:B------:R-:W-:Y:S02]  /*53a0*/  FMUL.FTZ R51, R51, R10.reuse ;  /* 0x0000000a33337220 */ /* 0x080fe40000410000 */
        /* <DEDUP_REMOVED lines=8> */
[----:B-1----:R-:W-:-:S02]  /*5430*/  FFMA.FTZ R3, R189, c[0x0][0x23c], -R8 ;  /* 0x00008f00bd037a23 */ /* 0x002fc40000010808 */
[-C--:B------:R-:W-:Y:S02]  /*5440*/  FMUL.FTZ R98, R98, R10.reuse ;  /* 0x0000000a62627220 */ /* 0x080fe40000410000 */
[----:B------:R1:W-:Y:S01]  /*5450*/  MUFU.EX2 R189, R3 ;  /* 0x0000000300bd7308 */ /* 0x0003e20000000800 */
[-C--:B------:R-:W-:Y:S02]  /*5460*/  FMUL.FTZ R99, R99, R10.reuse ;  /* 0x0000000a63637220 */ /* 0x080fe40000410000 */
[-C--:B------:R-:W-:Y:S01]  /*5470*/  FMUL.FTZ R114, R114, R10.reuse ;  /* 0x0000000a72727220 */ /* 0x080fe20000410000 */
[----:B------:R-:W-:Y:S01]  /*5480*/  HMMA.16816.F32.BF16 R84, R4, R20, R84 ;  /* 0x000000140454723c */ /* 0x000fe20000041854 */
[-C--:B------:R-:W-:Y:S02]  /*5490*/  FMUL.FTZ R115, R115, R10.reuse ;  /* 0x0000000a73737220 */ /* 0x080fe40000410000 */
[-C--:B------:R-:W-:Y:S02]  /*54a0*/  FMUL.FTZ R130, R130, R10.reuse ;  /* 0x0000000a82827220 */ /* 0x080fe40000410000 */
[----:B------:R-:W-:-:S03]  /*54b0*/  FMUL.FTZ R131, R131, R10 ;  /* 0x0000000a83837220 */ /* 0x000fc60000410000 */
[C---:B------:R-:W-:Y:S01]  /*54c0*/  HMMA.16816.F32.BF16 R100, R4.reuse, R24, R100 ;  /* 0x000000180464723c */ /* 0x040fe20000041864 */
[----:B-1----:R-:W-:Y:S01]  /*54d0*/  FFMA.FTZ R3, R190, c[0x0][0x23c], -R8 ;  /* 0x00008f00be037a23 */ /* 0x002fe20000010808 */
[----:B------:R-:W-:Y:S02]  /*54e0*/  MOV R190, R124 ;  /* 0x0000007c00be7202 */ /* 0x000fe40000000f00 */
[----:B---3--:R-:W-:Y:S01]  /*54f0*/  F2FP.BF16.PACK_AB R124, R203, R210 ;  /* 0x000000d2cb7c723e */ /* 0x008fe200000010ff */
[----:B------:R1:W3:Y:S03]  /*5500*/  MUFU.EX2 R188, R3 ;  /* 0x0000000300bc7308 */ /* 0x0002e60000000800 */
[C---:B------:R-:W-:Y:S08]  /*5510*/  HMMA.16816.F32.BF16 R116, R4.reuse, R28, R116 ;  /* 0x0000001c0474723c */ /* 0x040ff00000041874 */
[----:B------:R-:W-:Y:S01]  /*5520*/  HMMA.16816.F32.BF16 R140, R4, R142, R172 ;  /* 0x0000008e048c723c */ /* 0x000fe200000418ac */
[----:B------:R-:W-:Y:S01]  /*5530*/  LDSM.16.MT88.4 R172, [R214+0xa800] ;  /* 0x00a80000d6ac783b */ /* 0x000fe20000004200 */
[----:B-1----:R-:W-:Y:S01]  /*5540*/  FFMA.FTZ R3, R192, c[0x0][0x23c], -R9 ;  /* 0x00008f00c0037a23 */ /* 0x002fe20000010809 */
[----:B------:R-:W-:-:S05]  /*5550*/  MOV R192, R125 ;  /* 0x0000007d00c07202 */ /* 0x000fca0000000f00 */
[C---:B------:R-:W-:Y:S01]  /*5560*/  HMMA.16816.F32.BF16 R180, R4.reuse, R182, R48 ;  /* 0x000000b604b4723c */ /* 0x040fe20000041830 */
[----:B------:R-:W-:Y:S01]  /*5570*/  LDSM.16.MT88.4 R48, [R217+0xa800] ;  /* 0x00a80000d930783b */ /* 0x000fe20000004200 */
[----:B------:R1:W-:Y:S06]  /*5580*/  MUFU.EX2 R186, R3 ;  /* 0x0000000300ba7308 */ /* 0x0003ec0000000800 */
[C---:B------:R-:W-:Y:S08]  /*5590*/  HMMA.16816.F32.BF16 R52, R4.reuse, R144, R52 ;  /* 0x000000900434723c */ /* 0x040ff00000041834 */
[----:B------:R-:W-:Y:S01]  /*55a0*/  HMMA.16816.F32.BF16 R132, R4, R146, R64 ;  /* 0x000000920484723c */ /* 0x000fe20000041840 */
[----:B------:R-:W-:Y:S01]  /*55b0*/  LDSM.16.MT88.4 R64, [R216+0xa800] ;  /* 0x00a80000d840783b */ /* 0x000fe20000004200 */
[----:B-1----:R-:W-:Y:S01]  /*55c0*/  FFMA.FTZ R3, R191, c[0x0][0x23c], -R9 ;  /* 0x00008f00bf037a23 */ /* 0x002fe20000010809 */
[----:B------:R-:W-:-:S02]  /*55d0*/  MOV R191, R126 ;  /* 0x0000007e00bf7202 */ /* 0x000fc40000000f00 */
[----:B---3--:R-:W-:Y:S01]  /*55e0*/  F2FP.BF16.PACK_AB R126, R188, R189 ;  /* 0x000000bdbc7e723e */ /* 0x008fe200000010ff */
[----:B------:R1:W3:Y:S02]  /*55f0*/  MUFU.EX2 R187, R3 ;  /* 0x0000000300bb7308 */ /* 0x0002e40000000800 */
[C---:B------:R-:W-:Y:S01]  /*5600*/  HMMA.16816.F32.BF16 R32, R4.reuse, R34, R80 ;  /* 0x000000220420723c */ /* 0x040fe20000041850 */
[----:B------:R-:W-:Y:S07]  /*5610*/  LDSM.16.MT88.4 R80, [R212+0xb800] ;  /* 0x00b80000d450783b */ /* 0x000fee0000004200 */
[----:B------:R-:W-:Y:S01]  /*5620*/  HMMA.16816.F32.BF16 R20, R4, R22, R96 ;  /* 0x000000160414723c */ /* 0x000fe20000041860 */
[----:B------:R-:W-:Y:S01]  /*5630*/  LDSM.16.MT88.4 R96, [R214+0xb800] ;  /* 0x00b80000d660783b */ /* 0x000fe20000004200 */
[----:B-1----:R-:W-:Y:S01]  /*5640*/  FFMA.FTZ R3, R193, c[0x0][0x23c], -R9 ;  /* 0x00008f00c1037a23 */ /* 0x002fe20000010809 */
[----:B------:R-:W-:-:S05]  /*5650*/  MOV R193, R127 ;  /* 0x0000007f00c17202 */ /* 0x000fca0000000f00 */
[C---:B------:R-:W-:Y:S01]  /*5660*/  HMMA.16816.F32.BF16 R24, R4.reuse, R26, R112 ;  /* 0x0000001a0418723c */ /* 0x040fe20000041870 */
[----:B---3--:R-:W-:Y:S01]  /*5670*/  F2FP.BF16.PACK_AB R125, R187, R186 ;  /* 0x000000babb7d723e */ /* 0x008fe200000010ff */
[----:B------:R1:W-:Y:S01]  /*5680*/  MUFU.EX2 R185, R3 ;  /* 0x0000000300b97308 */ /* 0x0003e20000000800 */
[----:B------:R-:W-:Y:S05]  /*5690*/  LDSM.16.MT88.4 R112, [R217+0xb800] ;  /* 0x00b80000d970783b */ /* 0x000fea0000004200 */
[----:B------:R-:W-:Y:S01]  /*56a0*/  HMMA.16816.F32.BF16 R28, R4, R30, R128 ;  /* 0x0000001e041c723c */ /* 0x000fe20000041880 */
[----:B------:R-:W3:Y:S01]  /*56b0*/  LDSM.16.MT88.4 R4, [R216+0xb800] ;  /* 0x00b80000d804783b */ /* 0x000ee20000004200 */
[----:B-1----:R-:W-:Y:S01]  /*56c0*/  FFMA.FTZ R3, R194, c[0x0][0x23c], -R9 ;  /* 0x00008f00c2037a23 */ /* 0x002fe20000010809 */
[----:B------:R-:W-:-:S03]  /*56d0*/  MOV R194, R18 ;  /* 0x0000001200c27202 */ /* 0x000fc60000000f00 */
[----:B------:R1:W4:Y:S02]  /*56e0*/  MUFU.EX2 R184, R3 ;  /* 0x0000000300b87308 */ /* 0x0003240000000800 */
[----:B-1----:R-:W-:Y:S01]  /*56f0*/  FFMA.FTZ R3, R198, c[0x0][0x23c], -R0 ;  /* 0x00008f00c6037a23 */ /* 0x002fe20000010800 */
[----:B----4-:R-:W-:-:S05]  /*5700*/  F2FP.BF16.PACK_AB R127, R184, R185 ;  /* 0x000000b9b87f723e */ /* 0x010fca00000010ff */
[----:B------:R1:W-:Y:S02]  /*5710*/  MUFU.EX2 R139, R3 ;  /* 0x00000003008b7308 */ /* 0x0003e40000000800 */
[C---:B--2---:R-:W-:Y:S07]  /*5720*/  HMMA.16816.F32.BF16 R144, R124.reuse, R156, R236 ;  /* 0x0000009c7c90723c */ /* 0x044fee00000418ec */
[----:B------:R-:W-:Y:S01]  /*5730*/  MOV R239, R19 ;  /* 0x0000001300ef7202 */ /* 0x000fe20000000f00 */
[----:B---3--:R-:W-:Y:S01]  /*5740*/  HMMA.16816.F32.BF16 R120, R124, R4, R120 ;  /* 0x000000047c78723c */ /* 0x008fe20000041878 */
[----:B-1----:R-:W-:-:S03]  /*5750*/  FFMA.FTZ R3, R197, c[0x0][0x23c], -R0 ;  /* 0x00008f00c5037a23 */ /* 0x002fc60000010800 */
[----:B------:R-:W-:Y:S01]  /*5760*/  FFMA.FTZ R11, R239, R11, R240 ;  /* 0x0000000bef0b7223 */ /* 0x000fe200000100f0 */
[----:B------:R1:W2:Y:S03]  /*5770*/  MUFU.EX2 R138, R3 ;  /* 0x00000003008a7308 */ /* 0x0002a60000000800 */
[C---:B------:R-:W-:Y:S08]  /*5780*/  HMMA.16816.F32.BF16 R152, R124.reuse, R158, R152 ;  /* 0x0000009e7c98723c */ /* 0x040ff00000041898 */
[----:B------:R-:W-:Y:S01]  /*5790*/  HMMA.16816.F32.BF16 R164, R124, R172, R164 ;  /* 0x000000ac7ca4723c */ /* 0x000fe200000418a4 */
[--C-:B-1----:R-:W-:Y:S01]  /*57a0*/  FFMA.FTZ R3, R196, c[0x0][0x23c], -R0.reuse ;  /* 0x00008f00c4037a23 */ /* 0x102fe20000010800 */
[----:B--2---:R-:W-:Y:S01]  /*57b0*/  F2FP.BF16.PACK_AB R128, R138, R139 ;  /* 0x0000008b8a80723e */ /* 0x004fe200000010ff */
[----:B------:R-:W-:-:S05]  /*57c0*/  FFMA.FTZ R0, R195, c[0x0][0x23c], -R0 ;  /* 0x00008f00c3007a23 */ /* 0x000fca0000010800 */
[C---:B------:R-:W-:Y:S01]  /*57d0*/  HMMA.16816.F32.BF16 R168, R124.reuse, R174, R168 ;  /* 0x000000ae7ca8723c */ /* 0x040fe200000418a8 */
[----:B------:R1:W-:Y:S07]  /*57e0*/  MUFU.EX2 R137, R3 ;  /* 0x0000000300897308 */ /* 0x0003ee0000000800 */
[C---:B------:R-:W-:Y:S01]  /*57f0*/  HMMA.16816.F32.BF16 R40, R124.reuse, R48, R40 ;  /* 0x000000307c28723c */ /* 0x040fe20000041828 */
[----:B------:R2:W3:Y:S07]  /*5800*/  MUFU.EX2 R136, R0 ;  /* 0x0000000000887308 */ /* 0x0004ee0000000800 */
[----:B------:R-:W-:Y:S01]  /*5810*/  HMMA.16816.F32.BF16 R44, R124, R50, R44 ;  /* 0x000000327c2c723c */ /* 0x000fe2000004182c */
[----:B-1----:R-:W-:-:S04]  /*5820*/  FFMA.FTZ R3, R252, R10, R228 ;  /* 0x0000000afc037223 */ /* 0x002fc800000100e4 */
[----:B------:R-:W-:-:S03]  /*5830*/  FADD.FTZ R3, R234, R3 ;  /* 0x00000003ea037221 */ /* 0x000fc60000010000 */
[C---:B------:R-:W-:Y:S01]  /*5840*/  HMMA.16816.F32.BF16 R56, R124.reuse, R64, R56 ;  /* 0x000000407c38723c */ /* 0x040fe20000041838 */
[--C-:B--2---:R-:W-:Y:S01]  /*5850*/  FFMA.FTZ R0, R202, c[0x0][0x23c], -R2.reuse ;  /* 0x00008f00ca007a23 */ /* 0x104fe20000010802 */
[----:B---3--:R-:W-:Y:S01]  /*5860*/  F2FP.BF16.PACK_AB R130, R136, R137 ;  /* 0x000000898882723e */ /* 0x008fe200000010ff */
[----:B------:R-:W-:Y:S02]  /*5870*/  FADD.FTZ R3, R229, R3 ;  /* 0x00000003e5037221 */ /* 0x000fe40000010000 */
[----:B------:R1:W2:Y:S02]  /*5880*/  MUFU.EX2 R19, R0 ;  /* 0x0000000000137308 */ /* 0x0002a40000000800 */
[----:B------:R-:W-:Y:S01]  /*5890*/  FADD.FTZ R3, R211, R3 ;  /* 0x00000003d3037221 */ /* 0x000fe20000010000 */
[C---:B------:R-:W-:Y:S08]  /*58a0*/  HMMA.16816.F32.BF16 R60, R124.reuse, R66, R60 ;  /* 0x000000427c3c723c */ /* 0x040ff0000004183c */
[----:B------:R-:W-:Y:S01]  /*58b0*/  HMMA.16816.F32.BF16 R72, R124, R80, R72 ;  /* 0x000000507c48723c */ /* 0x000fe20000041848 */
[----:B-1----:R-:W-:-:S02]  /*58c0*/  FFMA.FTZ R0, R201, c[0x0][0x23c], -R2 ;  /* 0x00008f00c9007a23 */ /* 0x002fc40000010802 */
[----:B--2---:R-:W-:-:S05]  /*58d0*/  FADD.FTZ R3, R19, R3 ;  /* 0x0000000313037221 */ /* 0x004fca0000010000 */
[C---:B------:R-:W-:Y:S01]  /*58e0*/  HMMA.16816.F32.BF16 R76, R124.reuse, R82, R76 ;  /* 0x000000527c4c723c */ /* 0x040fe2000004184c */
[----:B------:R1:W2:Y:S07]  /*58f0*/  MUFU.EX2 R18, R0 ;  /* 0x0000000000127308 */ /* 0x0002ae0000000800 */
[C---:B------:R-:W-:Y:S08]  /*5900*/  HMMA.16816.F32.BF16 R88, R124.reuse, R96, R88 ;  /* 0x000000607c58723c */ /* 0x040ff00000041858 */
[----:B------:R-:W-:Y:S01]  /*5910*/  HMMA.16816.F32.BF16 R92, R124, R98, R92 ;  /* 0x000000627c5c723c */ /* 0x000fe2000004185c */
[--C-:B-1----:R-:W-:Y:S01]  /*5920*/  FFMA.FTZ R0, R200, c[0x0][0x23c], -R2.reuse ;  /* 0x00008f00c8007a23 */ /* 0x102fe20000010802 */
[----:B--2---:R-:W-:Y:S01]  /*5930*/  F2FP.BF16.PACK_AB R129, R18, R19 ;  /* 0x000000131281723e */ /* 0x004fe200000010ff */
[----:B------:R-:W-:-:S02]  /*5940*/  FFMA.FTZ R2, R199, c[0x0][0x23c], -R2 ;  /* 0x00008f00c7027a23 */ /* 0x000fc40000010802 */
[----:B------:R1:W2:Y:S01]  /*5950*/  MUFU.EX2 R9, R0 ;  /* 0x0000000000097308 */ /* 0x0002a20000000800 */
[----:B------:R-:W-:Y:S02]  /*5960*/  FADD.FTZ R3, R18, R3 ;  /* 0x0000000312037221 */ /* 0x000fe40000010000 */
[C---:B------:R-:W-:Y:S05]  /*5970*/  HMMA.16816.F32.BF16 R104, R124.reuse, R112, R104 ;  /* 0x000000707c68723c */ /* 0x040fea0000041868 */
[----:B------:R-:W3:Y:S03]  /*5980*/  MUFU.EX2 R8, R2 ;  /* 0x0000000200087308 */ /* 0x000ee60000000800 */
[----:B------:R-:W-:Y:S01]  /*5990*/  HMMA.16816.F32.BF16 R108, R124, R114, R108 ;  /* 0x000000727c6c723c */ /* 0x000fe2000004186c */
[----:B-1----:R-:W-:-:S02]  /*59a0*/  FFMA.FTZ R0, R250, R16, R247 ;  /* 0x00000010fa007223 */ /* 0x002fc400000100f7 */
[----:B--2---:R-:W-:-:S05]  /*59b0*/  FADD.FTZ R3, R9, R3 ;  /* 0x0000000309037221 */ /* 0x004fca0000010000 */
[----:B------:R-:W-:Y:S01]  /*59c0*/  HMMA.16816.F32.BF16 R124, R124, R6, R204 ;  /* 0x000000067c7c723c */ /* 0x000fe200000418cc */
[----:B------:R-:W-:Y:S01]  /*59d0*/  FADD.FTZ R0, R248, R0 ;  /* 0x00000000f8007221 */ /* 0x000fe20000010000 */
[----:B---3--:R-:W-:Y:S01]  /*59e0*/  F2FP.BF16.PACK_AB R131, R8, R9 ;  /* 0x000000090883723e */ /* 0x008fe200000010ff */
[----:B------:R-:W-:Y:S02]  /*59f0*/  FFMA.FTZ R2, R251, R17, R194 ;  /* 0x00000011fb027223 */ /* 0x000fe400000100c2 */
[----:B------:R-:W-:Y:S02]  /*5a00*/  FADD.FTZ R0, R192, R0 ;  /* 0x00000000c0007221 */ /* 0x000fe40000010000 */
[----:B------:R-:W-:Y:S02]  /*5a10*/  FADD.FTZ R2, R193, R2 ;  /* 0x00000002c1027221 */ /* 0x000fe40000010000 */
        /* <DEDUP_REMOVED lines=21> */
[----:B------:R-:W-:Y:S01]  /*5b70*/  FADD.FTZ R252, R8, R3 ;  /* 0x0000000308fc7221 */ /* 0x000fe20000010000 */
[----:B------:R-:W-:Y:S01]  /*5b80*/  MOV R136, R231 ;  /* 0x000000e700887202 */ /* 0x000fe20000000f00 */
[----:B------:R-:W-:Y:S01]  /*5b90*/  FADD.FTZ R251, R188, R2 ;  /* 0x00000002bcfb7221 */ /* 0x000fe20000010000 */
[----:B------:R1:W-:Y:S01]  /*5ba0*/  STL [R1], R246 ;  /* 0x000000f601007387 */ /* 0x0003e20000100800 */
[----:B------:R-:W-:Y:S01]  /*5bb0*/  FADD.FTZ R250, R184, R0 ;  /* 0x00000000b8fa7221 */ /* 0x000fe20000010000 */
[----:B------:R-:W-:-:S02]  /*5bc0*/  MOV R3, R208 ;  /* 0x000000d000037202 */ /* 0x000fc40000000f00 */
        /* <DEDUP_REMOVED lines=8> */
[----:B------:R-:W-:Y:S01]  /*5c50*/  HMMA.16816.F32.BF16 R80, R128, R82, R32 ;  /* 0x000000528050723c */ /* 0x000fe20000041820 */
[----:B------:R-:W-:-:S07]  /*5c60*/  MOV R134, R209 ;  /* 0x000000d100867202 */ /* 0x000fce0000000f00 */
[C---:B------:R-:W-:Y:S08]  /*5c70*/  HMMA.16816.F32.BF16 R96, R128.reuse, R98, R20 ;  /* 0x000000628060723c */ /* 0x040ff00000041814 */
[C---:B------:R-:W-:Y:S08]  /*5c80*/  HMMA.16816.F32.BF16 R112, R128.reuse, R114, R24 ;  /* 0x000000728070723c */ /* 0x040ff00000041818 */
[----:B------:R-:W-:Y:S01]  /*5c90*/  HMMA.16816.F32.BF16 R128, R128, R6, R28 ;  /* 0x000000068080723c */ /* 0x000fe2000004181c */
[----:B------:R-:W-:Y:S05]  /*5ca0*/  @!UPT UIADD3 URZ, URZ, URZ, URZ ;  /* 0x0000003f3f3ff290 */ /* 0x000fea000fffe03f */
[----:B------:R-:W-:Y:S11]  /*5cb0*/  @!P0 BRA `(.L_x_867) ;  /* 0x000059a000008947 */ /* 0x000ff60003800000 */
[----:B-1----:R-:W2:Y:S04]  /*5cc0*/  LDL.64 R192, [R1+0x30] ;  /* 0x0000300001c07983 */ /* 0x002ea80000100a00 */
[----:B------:R-:W3:Y:S01]  /*5cd0*/  LDL.64 R190, [R1+0x8] ;  /* 0x0000080001be7983 */ /* 0x000ee20000100a00 */
[----:B------:R-:W-:Y:S01]  /*5ce0*/  IADD3 R0, R244, -0x1, RZ ;  /* 0xfffffffff4007810 */ /* 0x000fe20007ffe0ff */
[----:B------:R-:W-:-:S04]  /*5cf0*/  DEPBAR.LE SB0, 0x0 ;  /* 0x000080000000791a */ /* 0x000fc80000000000 */
[----:B------:R-:W-:Y:S01]  /*5d00*/  IMAD R0, R0, c[0x0][0x1a0], RZ ;  /* 0x0000680000007a24 */ /* 0x000fe200078e02ff */
[----:B------:R-:W-:Y:S02]  /*5d10*/  UMOV UR10, 0x6 ;  /* 0x00000006000a7882 */ /* 0x000fe40000000000 */
[----:B------:R-:W-:Y:S02]  /*5d20*/  ULDC UR5, c[0x0][0x1a4] ;  /* 0x0000690000057ab9 */ /* 0x000fe40000000800 */
[----:B------:R-:W-:Y:S02]  /*5d30*/  USHF.L.U64.HI UR5, UR4, UR10, UR5 ;  /* 0x0000000a04057299 */ /* 0x000fe40008010205 */
[----:B------:R-:W-:Y:S02]  /*5d40*/  UIADD3 UR10, UP0, -UR11, 0x80, URZ ;  /* 0x000000800b0a7890 */ /* 0x000fe4000ff1e13f */
[----:B------:R-:W-:Y:S02]  /*5d50*/  ULDC.64 UR12, c[0x0][0x118] ;  /* 0x00004600000c7ab9 */ /* 0x000fe40000000a00 */
[----:B------:R-:W-:Y:S01]  /*5d60*/  UIADD3.X UR4, URZ, ~UR5, URZ, UP0, !UPT ;  /* 0x800000053f047290 */ /* 0x000fe200087fe43f */
[----:B------:R-:W-:Y:S01]  /*5d70*/  BAR.SYNC.DEFER_BLOCKING 0x0 ;  /* 0x0000000000007b1d */ /* 0x000fe20000010000 */
[----:B--2---:R-:W-:-:S04]  /*5d80*/  LEA R0, R0, R192, 0x5 ;  /* 0x000000c000007211 */ /* 0x004fc800078e28ff */
[----:B------:R-:W-:Y:S02]  /*5d90*/  LEA R0, R0, c[0x0][0x170], 0x1 ;  /* 0x00005c0000007a11 */ /* 0x000fe400078e08ff */
[----:B---3--:R-:W-:Y:S02]  /*5da0*/  MOV R248, R190 ;  /* 0x000000be00f87202 */ /* 0x008fe40000000f00 */
[C---:B------:R-:W-:Y:S02]  /*5db0*/  IADD3 R2, R0.reuse, UR8, RZ ;  /* 0x0000000800027c10 */ /* 0x040fe4000fffe0ff */
[----:B------:R-:W-:Y:S02]  /*5dc0*/  IADD3 R0, P0, R0, -UR11, RZ ;  /* 0x8000000b00007c10 */ /* 0x000fe4000ff1e0ff */
[----:B------:R-:W-:Y:S02]  /*5dd0*/  IADD3 R2, R2, -UR11, RZ ;  /* 0x8000000b02027c10 */ /* 0x000fe4000fffe0ff */
[----:B------:R-:W-:-:S02]  /*5de0*/  IADD3.X R3, R243, ~UR5, RZ, P0, !PT ;  /* 0x80000005f3037c10 */ /* 0x000fc400087fe4ff */
[C---:B------:R-:W-:Y:S02]  /*5df0*/  IADD3 R228, P3, R0.reuse, -UR11, RZ ;  /* 0x8000000b00e47c10 */ /* 0x040fe4000ff7e0ff */
[----:B------:R-:W-:Y:S02]  /*5e00*/  IADD3 R4, P2, R0, UR10, RZ ;  /* 0x0000000a00047c10 */ /* 0x000fe4000ff5e0ff */
[C---:B------:R-:W-:Y:S02]  /*5e10*/  IADD3 R210, P1, R2.reuse, -UR11, RZ ;  /* 0x8000000b02d27c10 */ /* 0x040fe4000ff3e0ff */
[----:B------:R-:W-:Y:S02]  /*5e20*/  IADD3 R2, P0, R2, UR10, RZ ;  /* 0x0000000a02027c10 */ /* 0x000fe4000ff1e0ff */
[C---:B------:R-:W-:Y:S02]  /*5e30*/  IADD3.X R229, R3.reuse, ~UR5, RZ, P3, !PT ;  /* 0x8000000503e57c10 */ /* 0x040fe40009ffe4ff */
[----:B------:R-:W-:-:S02]  /*5e40*/  IADD3.X R5, R3, UR4, RZ, P2, !PT ;  /* 0x0000000403057c10 */ /* 0x000fc400097fe4ff */
[C---:B------:R-:W-:Y:S01]  /*5e50*/  IADD3.X R211, R233.reuse, ~UR5, RZ, P1, !PT ;  /* 0x80000005e9d37c10 */ /* 0x040fe20008ffe4ff */
[----:B------:R-:W-:Y:S01]  /*5e60*/  @!PT LDS RZ, [RZ] ;  /* 0x00000000fffff984 */ /* 0x000fe20000000800 */
[----:B------:R-:W-:Y:S01]  /*5e70*/  @!PT LDS RZ, [RZ] ;  /* 0x00000000fffff984 */ /* 0x000fe20000000800 */
[----:B------:R-:W-:Y:S01]  /*5e80*/  @!PT LDS RZ, [RZ] ;  /* 0x00000000fffff984 */ /* 0x000fe20000000800 */
[----:B------:R1:W-:Y:S01]  /*5e90*/  LDGSTS.E.BYPASS.LTC128B.128 [R227+0xa000], [R228.64] ;  /* 0x0a000000e4e37fae */ /* 0x0003e2000b901d4c */
[----:B------:R-:W-:Y:S02]  /*5ea0*/  IADD3.X R3, R233, UR4, RZ, P0, !PT ;  /* 0x00000004e9037c10 */ /* 0x000fe400087fe4ff */
[----:B------:R-:W-:Y:S01]  /*5eb0*/  MOV R249, R191 ;  /* 0x000000bf00f97202 */ /* 0x000fe20000000f00 */
[----:B------:R2:W-:Y:S01]  /*5ec0*/  LDGSTS.E.BYPASS.LTC128B.128 [R227+0xb000], [R4.64] ;  /* 0x0b00000004e37fae */ /* 0x0005e2000b901d4c */
[----:B------:R-:W-:-:S03]  /*5ed0*/  ISETP.NE.AND P0, PT, R244, 0x3, PT ;  /* 0x00000003f400780c */ /* 0x000fc60003f05270 */
[----:B------:R1:W-:Y:S04]  /*5ee0*/  LDGSTS.E.BYPASS.LTC128B.128 [R227+0xa800], [R210.64] ;  /* 0x0a800000d2e37fae */ /* 0x0003e8000b901d4c */
[----:B------:R1:W-:Y:S04]  /*5ef0*/  LDGSTS.E.BYPASS.LTC128B.128 [R227+0xb800], [R2.64] ;  /* 0x0b80000002e37fae */ /* 0x0003e8000b901d4c */
[----:B------:R-:W-:Y:S04]  /*5f00*/  LDSM.16.M88.4 R8, [R213] ;  /* 0x00000000d508783b */ /* 0x000fe80000000200 */
[----:B------:R-:W3:Y:S04]  /*5f10*/  LDSM.16.M88.4 R24, [R222] ;  /* 0x00000000de18783b */ /* 0x000ee80000000200 */
[----:B------:R-:W4:Y:S04]  /*5f20*/  LDSM.16.M88.4 R28, [R222+0x800] ;  /* 0x00080000de1c783b */ /* 0x000f280000000200 */
[----:B------:R-:W-:Y:S04]  /*5f30*/  LDSM.16.M88.4 R20, [R215] ;  /* 0x00000000d714783b */ /* 0x000fe80000000200 */
[----:B--2---:R-:W2:Y:S04]  /*5f40*/  LDSM.16.M88.4 R4, [R213+0x2000] ;  /* 0x00200000d504783b */ /* 0x004ea80000000200 */
[----:B------:R-:W5:Y:S04]  /*5f50*/  LDSM.16.M88.4 R132, [R223] ;  /* 0x00000000df84783b */ /* 0x000f680000000200 */
[----:B------:R-:W1:Y:S04]  /*5f60*/  LDSM.16.M88.4 R32, [R226] ;  /* 0x00000000e220783b */ /* 0x000e680000000200 */
[----:B------:R-:W1:Y:S04]  /*5f70*/  LDSM.16.M88.4 R16, [R215+0x2000] ;  /* 0x00200000d710783b */ /* 0x000e680000000200 */
[----:B------:R-:W-:Y:S04]  /*5f80*/  LDSM.16.M88.4 R136, [R220] ;  /* 0x00000000dc88783b */ /* 0x000fe80000000200 */
[----:B------:R-:W0:Y:S01]  /*5f90*/  LDGDEPBAR ;  /* 0x00000000000079af */ /* 0x000e220000000000 */
[C---:B---3--:R-:W-:Y:S08]  /*5fa0*/  HMMA.16816.F32.BF16 R184, R8.reuse, R24, RZ ;  /* 0x0000001808b8723c */ /* 0x048ff000000418ff */
[C---:B----4-:R-:W-:Y:S08]  /*5fb0*/  HMMA.16816.F32.BF16 R180, R8.reuse, R30, RZ ;  /* 0x0000001e08b4723c */ /* 0x050ff000000418ff */
[C---:B------:R-:W-:Y:S08]  /*5fc0*/  HMMA.16816.F32.BF16 R188, R8.reuse, R28, RZ ;  /* 0x0000001c08bc723c */ /* 0x040ff000000418ff */
[----:B------:R-:W-:Y:S01]  /*5fd0*/  HMMA.16816.F32.BF16 R192, R8, R26, RZ ;  /* 0x0000001a08c0723c */ /* 0x000fe200000418ff */
[----:B------:R-:W3:Y:S07]  /*5fe0*/  LDSM.16.M88.4 R8, [R221] ;  /* 0x00000000dd08783b */ /* 0x000eee0000000200 */
[C---:B--2---:R-:W-:Y:S08]  /*5ff0*/  HMMA.16816.F32.BF16 R176, R4.reuse, R24, RZ ;  /* 0x0000001804b0723c */ /* 0x044ff000000418ff */
[C---:B------:R-:W-:Y:S08]  /*6000*/  HMMA.16816.F32.BF16 R140, R4.reuse, R28, RZ ;  /* 0x0000001c048c723c */ /* 0x040ff000000418ff */
[C---:B------:R-:W-:Y:S01]  /*6010*/  HMMA.16816.F32.BF16 R196, R4.reuse, R26, RZ ;  /* 0x0000001a04c4723c */ /* 0x040fe200000418ff */
[----:B------:R-:W2:Y:S07]  /*6020*/  LDSM.16.M88.4 R24, [R220+0x800] ;  /* 0x00080000dc18783b */ /* 0x000eae0000000200 */
[----:B------:R-:W-:Y:S01]  /*6030*/  HMMA.16816.F32.BF16 R28, R4, R30, RZ ;  /* 0x0000001e041c723c */ /* 0x000fe200000418ff */
[----:B------:R-:W4:Y:S07]  /*6040*/  LDSM.16.M88.4 R4, [R221+0x2000] ;  /* 0x00200000dd04783b */ /* 0x000f2e0000000200 */
[C---:B-----5:R-:W-:Y:S08]  /*6050*/  HMMA.16816.F32.BF16 R200, R20.reuse, R132, R184 ;  /* 0x0000008414c8723c */ /* 0x060ff000000418b8 */
[C---:B-1----:R-:W-:Y:S08]  /*6060*/  HMMA.16816.F32.BF16 R184, R20.reuse, R34, R180 ;  /* 0x0000002214b8723c */ /* 0x042ff000000418b4 */
[C---:B------:R-:W-:Y:S08]  /*6070*/  HMMA.16816.F32.BF16 R188, R20.reuse, R32, R188 ;  /* 0x0000002014bc723c */ /* 0x040ff000000418bc */
[----:B------:R-:W-:Y:S01]  /*6080*/  HMMA.16816.F32.BF16 R192, R20, R134, R192 ;  /* 0x0000008614c0723c */ /* 0x000fe200000418c0 */
[----:B------:R-:W-:Y:S07]  /*6090*/  LDSM.16.M88.4 R20, [R219+0x2000] ;  /* 0x00200000db14783b */ /* 0x000fee0000000200 */
[C---:B------:R-:W-:Y:S08]  /*60a0*/  HMMA.16816.F32.BF16 R180, R16.reuse, R132, R176 ;  /* 0x0000008410b4723c */ /* 0x040ff000000418b0 */
[C---:B------:R-:W-:Y:S08]  /*60b0*/  HMMA.16816.F32.BF16 R176, R16.reuse, R32, R140 ;  /* 0x0000002010b0723c */ /* 0x040ff0000004188c */
[C---:B------:R-:W-:Y:S01]  /*60c0*/  HMMA.16816.F32.BF16 R140, R16.reuse, R134, R196 ;  /* 0x00000086108c723c */ /* 0x040fe200000418c4 */
[----:B------:R-:W-:Y:S07]  /*60d0*/  LDSM.16.M88.4 R132, [R218+0x800] ;  /* 0x00080000da84783b */ /* 0x000fee0000000200 */
[----:B------:R-:W-:Y:S01]  /*60e0*/  HMMA.16816.F32.BF16 R28, R16, R34, R28 ;  /* 0x00000022101c723c */ /* 0x000fe2000004181c */
[----:B------:R-:W-:Y:S04]  /*60f0*/  LDSM.16.M88.4 R32, [R218] ;  /* 0x00000000da20783b */ /* 0x000fe80000000200 */
[----:B------:R-:W1:Y:S03]  /*6100*/  LDSM.16.M88.4 R16, [R219] ;  /* 0x00000000db10783b */ /* 0x000e660000000200 */
[C---:B---3--:R-:W-:Y:S08]  /*6110*/  HMMA.16816.F32.BF16 R200, R8.reuse, R136, R200 ;  /* 0x0000008808c8723c */ /* 0x048ff000000418c8 */
[C---:B--2---:R-:W-:Y:S08]  /*6120*/  HMMA.16816.F32.BF16 R204, R8.reuse, R24, R188 ;  /* 0x0000001808cc723c */ /* 0x044ff000000418bc */
[C---:B------:R-:W-:Y:S08]  /*6130*/  HMMA.16816.F32.BF16 R196, R8.reuse, R138, R192 ;  /* 0x0000008a08c4723c */ /* 0x040ff000000418c0 */
[----:B------:R-:W-:Y:S01]  /*6140*/  HMMA.16816.F32.BF16 R192, R8, R26, R184 ;  /* 0x0000001a08c0723c */ /* 0x000fe200000418b8 */
[----:B------:R-:W-:Y:S07]  /*6150*/  LDSM.16.M88.4 R8, [R213+0x4000] ;  /* 0x00400000d508783b */ /* 0x000fee0000000200 */
[C---:B----4-:R-:W-:Y:S08]  /*6160*/  HMMA.16816.F32.BF16 R188, R4.reuse, R136, R180 ;  /* 0x0000008804bc723c */ /* 0x050ff000000418b4 */
[C---:B------:R-:W-:Y:S01]  /*6170*/  HMMA.16816.F32.BF16 R184, R4.reuse, R138, R140 ;  /* 0x0000008a04b8723c */ /* 0x040fe2000004188c */
[----:B------:R-:W-:Y:S07]  /*6180*/  LDSM.16.M88.4 R136, [R222+0x1800] ;  /* 0x00180000de88783b */ /* 0x000fee0000000200 */
[C---:B------:R-:W-:Y:S08]  /*6190*/  HMMA.16816.F32.BF16 R140, R4.reuse, R24, R176 ;  /* 0x00000018048c723c */ /* 0x040ff000000418b0 */
[----:B------:R-:W-:Y:S01]  /*61a0*/  HMMA.16816.F32.BF16 R176, R4, R26, R28 ;  /* 0x0000001a04b0723c */ /* 0x000fe2000004181c */
[----:B------:R-:W2:Y:S04]  /*61b0*/  LDSM.16.M88.4 R24, [R222+0x1000] ;  /* 0x00100000de18783b */ /* 0x000ea80000000200 */
[----:B------:R-:W3:Y:S03]  /*61c0*/  LDSM.16.M88.4 R28, [R213+0x6000] ;  /* 0x00600000d51c783b */ /* 0x000ee60000000200 */
[C---:B-1----:R-:W-:Y:S01]  /*61d0*/  HMMA.16816.F32.BF16 R180, R16.reuse, R32, R200 ;  /* 0x0000002010b4723c */ /* 0x042fe200000418c8 */
[----:B------:R-:W-:Y:S07]  /*61e0*/  LDSM.16.M88.4 R4, [R215+0x4000] ;  /* 0x00400000d704783b */ /* 0x000fee0000000200 */
[----:B------:R-:W-:Y:S08]  /*61f0*/  HMMA.16816.F32.BF16 R196, R16, R34, R196 ;  /* 0x0000002210c4723c */ /* 0x000ff000000418c4 */
[C---:B------:R-:W-:Y:S08]  /*6200*/  HMMA.16816.F32.BF16 R188, R20.reuse, R32, R188 ;  /* 0x0000002014bc723c */ /* 0x040ff000000418bc */
[----:B------:R-:W-:Y:S08]  /*6210*/  HMMA.16816.F32.BF16 R32, R20, R34, R184 ;  /* 0x000000221420723c */ /* 0x000ff000000418b8 */
[-C--:B------:R-:W-:Y:S08]  /*6220*/  HMMA.16816.F32.BF16 R200, R16, R132.reuse, R204 ;  /* 0x0000008410c8723c */ /* 0x080ff000000418cc */
[----:B------:R-:W-:Y:S01]  /*6230*/  HMMA.16816.F32.BF16 R204, R20, R132, R140 ;  /* 0x0000008414cc723c */ /* 0x000fe2000004188c */
[----:B------:R-:W1:Y:S07]  /*6240*/  LDSM.16.M88.4 R140, [R225] ;  /* 0x00000000e18c783b */ /* 0x000e6e0000000200 */
[-C--:B------:R-:W-:Y:S08]  /*6250*/  HMMA.16816.F32.BF16 R192, R16, R134.reuse, R192 ;  /* 0x0000008610c0723c */ /* 0x080ff000000418c0 */
[----:B------:R-:W-:Y:S01]  /*6260*/  HMMA.16816.F32.BF16 R184, R20, R134, R176 ;  /* 0x0000008614b8723c */ /* 0x000fe200000418b0 */
[----:B------:R-:W4:Y:S04]  /*6270*/  LDSM.16.M88.4 R132, [R224] ;  /* 0x00000000e084783b */ /* 0x000f280000000200 */
[----:B------:R-:W-:Y:S03]  /*6280*/  LDSM.16.M88.4 R20, [R221+0x4000] ;  /* 0x00400000dd14783b */ /* 0x000fe60000000200 */
[C---:B--2---:R-:W-:Y:S08]  /*6290*/  HMMA.16816.F32.BF16 R16, R8.reuse, R24, R180 ;  /* 0x000000180810723c */ /* 0x044ff000000418b4 */
[----:B------:R-:W-:Y:S08]  /*62a0*/  HMMA.16816.F32.BF16 R180, R8, R26, R196 ;  /* 0x0000001a08b4723c */ /* 0x000ff000000418c4 */
[C---:B---3--:R-:W-:Y:S08]  /*62b0*/  HMMA.16816.F32.BF16 R188, R28.reuse, R24, R188 ;  /* 0x000000181cbc723c */ /* 0x048ff000000418bc */
[----:B------:R-:W-:Y:S01]  /*62c0*/  HMMA.16816.F32.BF16 R196, R28, R26, R32 ;  /* 0x0000001a1cc4723c */ /* 0x000fe20000041820 */
[----:B------:R-:W2:Y:S04]  /*62d0*/  LDSM.16.M88.4 R24, [R215+0x6000] ;  /* 0x00600000d718783b */ /* 0x000ea80000000200 */
[----:B------:R-:W3:Y:S03]  /*62e0*/  LDSM.16.M88.4 R32, [R220+0x1000] ;  /* 0x00100000dc20783b */ /* 0x000ee60000000200 */
[C---:B------:R-:W-:Y:S08]  /*62f0*/  HMMA.16816.F32.BF16 R176, R8.reuse, R136, R200 ;  /* 0x0000008808b0723c */ /* 0x040ff000000418c8 */
[----:B------:R-:W-:Y:S08]  /*6300*/  HMMA.16816.F32.BF16 R8, R8, R138, R192 ;  /* 0x0000008a0808723c */ /* 0x000ff000000418c0 */
[C---:B------:R-:W-:Y:S08]  /*6310*/  HMMA.16816.F32.BF16 R204, R28.reuse, R136, R204 ;  /* 0x000000881ccc723c */ /* 0x040ff000000418cc */
[----:B------:R-:W-:Y:S01]  /*6320*/  HMMA.16816.F32.BF16 R236, R28, R138, R184 ;  /* 0x0000008a1cec723c */ /* 0x000fe200000418b8 */
[----:B------:R-:W-:Y:S07]  /*6330*/  LDSM.16.M88.4 R28, [R218+0x1000] ;  /* 0x00100000da1c783b */ /* 0x000fee0000000200 */
[C---:B-1----:R-:W-:Y:S01]  /*6340*/  HMMA.16816.F32.BF16 R136, R4.reuse, R140, R16 ;  /* 0x0000008c0488723c */ /* 0x042fe20000041810 */
[----:B------:R-:W1:Y:S07]  /*6350*/  LDSM.16.M88.4 R16, [R221+0x6000] ;  /* 0x00600000dd10783b */ /* 0x000e6e0000000200 */
[C---:B----4-:R-:W-:Y:S01]  /*6360*/  HMMA.16816.F32.BF16 R232, R4.reuse, R134, R8 ;  /* 0x0000008604e8723c */ /* 0x050fe20000041808 */
[----:B------:R-:W4:Y:S07]  /*6370*/  LDSM.16.M88.4 R8, [R219+0x4000] ;  /* 0x00400000db08783b */ /* 0x000f2e0000000200 */
[----:B------:R-:W-:Y:S08]  /*6380*/  HMMA.16816.F32.BF16 R200, R4, R132, R176 ;  /* 0x0000008404c8723c */ /* 0x000ff000000418b0 */
[----:B--2---:R-:W-:Y:S08]  /*6390*/  HMMA.16816.F32.BF16 R176, R24, R140, R188 ;  /* 0x0000008c18b0723c */ /* 0x004ff000000418bc */
[----:B------:R-:W-:Y:S01]  /*63a0*/  HMMA.16816.F32.BF16 R192, R4, R142, R180 ;  /* 0x0000008e04c0723c */ /* 0x000fe200000418b4 */
[----:B------:R-:W2:Y:S07]  /*63b0*/  LDSM.16.M88.4 R4, [R219+0x6000] ;  /* 0x00600000db04783b */ /* 0x000eae0000000200 */
[----:B---3--:R-:W-:Y:S08]  /*63c0*/  HMMA.16816.F32.BF16 R136, R20, R32, R136 ;  /* 0x000000201488723c */ /* 0x008ff00000041888 */
[----:B------:R-:W-:Y:S08]  /*63d0*/  HMMA.16816.F32.BF16 R140, R24, R142, R196 ;  /* 0x0000008e188c723c */ /* 0x000ff000000418c4 */
[----:B-1----:R-:W-:Y:S08]  /*63e0*/  HMMA.16816.F32.BF16 R176, R16, R32, R176 ;  /* 0x0000002010b0723c */ /* 0x002ff000000418b0 */
[----:B----4-:R-:W-:Y:S08]  /*63f0*/  HMMA.16816.F32.BF16 R184, R8, R28, R136 ;  /* 0x0000001c08b8723c */ /* 0x010ff00000041888 */
[-C--:B------:R-:W-:Y:S08]  /*6400*/  HMMA.16816.F32.BF16 R180, R16, R34.reuse, R140 ;  /* 0x0000002210b4723c */ /* 0x080ff0000004188c */
[----:B------:R-:W-:Y:S01]  /*6410*/  HMMA.16816.F32.BF16 R136, R20, R34, R192 ;  /* 0x000000221488723c */ /* 0x000fe200000418c0 */
[----:B------:R-:W1:Y:S07]  /*6420*/  LDSM.16.M88.4 R32, [R220+0x1800] ;  /* 0x00180000dc20783b */ /* 0x000e6e0000000200 */
[----:B--2---:R-:W-:Y:S01]  /*6430*/  HMMA.16816.F32.BF16 R176, R4, R28, R176 ;  /* 0x0000001c04b0723c */ /* 0x004fe200000418b0 */
[----:B------:R-:W-:-:S02]  /*6440*/  FMUL.FTZ R184, R184, c[0x0][0x2ec] ;  /* 0x0000bb00b8b87a20 */ /* 0x000fc40000410000 */
[----:B------:R-:W-:Y:S02]  /*6450*/  FMUL.FTZ R185, R185, c[0x0][0x2ec] ;  /* 0x0000bb00b9b97a20 */ /* 0x000fe40000410000 */
[----:B------:R-:W-:Y:S01]  /*6460*/  FMUL.FTZ R186, R186, c[0x0][0x2ec] ;  /* 0x0000bb00baba7a20 */ /* 0x000fe20000410000 */
[----:B------:R-:W2:Y:S01]  /*6470*/  MUFU.TANH R195, R184 ;  /* 0x000000b800c37308 */ /* 0x000ea20000002400 */
[----:B------:R-:W-:Y:S01]  /*6480*/  FMUL.FTZ R187, R187, c[0x0][0x2ec] ;  /* 0x0000bb00bbbb7a20 */ /* 0x000fe20000410000 */
[C---:B------:R-:W-:Y:S06]  /*6490*/  HMMA.16816.F32.BF16 R188, R24.reuse, R132, R204 ;  /* 0x0000008418bc723c */ /* 0x040fec00000418cc */
[----:B------:R-:W3:Y:S02]  /*64a0*/  MUFU.TANH R194, R185 ;  /* 0x000000b900c27308 */ /* 0x000ee40000002400 */
[----:B------:R-:W-:Y:S06]  /*64b0*/  HMMA.16816.F32.BF16 R24, R24, R134, R236 ;  /* 0x000000861818723c */ /* 0x000fec00000418ec */
[----:B------:R-:W4:Y:S02]  /*64c0*/  MUFU.TANH R240, R186 ;  /* 0x000000ba00f07308 */ /* 0x000f240000002400 */
[----:B------:R-:W-:Y:S01]  /*64d0*/  HMMA.16816.F32.BF16 R140, R8, R30, R136 ;  /* 0x0000001e088c723c */ /* 0x000fe20000041888 */
[----:B------:R-:W-:-:S02]  /*64e0*/  FMUL.FTZ R176, R176, c[0x0][0x2ec] ;  /* 0x0000bb00b0b07a20 */ /* 0x000fc40000410000 */
[----:B------:R-:W-:Y:S02]  /*64f0*/  FMUL.FTZ R177, R177, c[0x0][0x2ec] ;  /* 0x0000bb00b1b17a20 */ /* 0x000fe40000410000 */
[----:B------:R-:W-:Y:S01]  /*6500*/  FMUL.FTZ R178, R178, c[0x0][0x2ec] ;  /* 0x0000bb00b2b27a20 */ /* 0x000fe20000410000 */
[----:B------:R-:W2:Y:S01]  /*6510*/  MUFU.TANH R198, R187 ;  /* 0x000000bb00c67308 */ /* 0x000ea20000002400 */
[----:B------:R-:W-:Y:S01]  /*6520*/  FMUL.FTZ R179, R179, c[0x0][0x2ec] ;  /* 0x0000bb00b3b37a20 */ /* 0x000fe20000410000 */
[----:B------:R-:W-:Y:S01]  /*6530*/  HMMA.16816.F32.BF16 R180, R4, R30, R180 ;  /* 0x0000001e04b4723c */ /* 0x000fe200000418b4 */
[----:B------:R-:W5:Y:S01]  /*6540*/  LDSM.16.M88.4 R28, [R218+0x1800] ;  /* 0x00180000da1c783b */ /* 0x000f620000000200 */
[----:B------:R-:W-:-:S04]  /*6550*/  DEPBAR.LE SB0, 0x0 ;  /* 0x000080000000791a */ /* 0x000fc80000000000 */
[----:B------:R-:W2:Y:S02]  /*6560*/  MUFU.TANH R185, R176 ;  /* 0x000000b000b97308 */ /* 0x000ea40000002400 */
[C---:B-1----:R-:W-:Y:S06]  /*6570*/  HMMA.16816.F32.BF16 R136, R20.reuse, R32, R200 ;  /* 0x000000201488723c */ /* 0x042fec00000418c8 */
[----:B------:R-:W1:Y:S02]  /*6580*/  MUFU.TANH R186, R177 ;  /* 0x000000b100ba7308 */ /* 0x000e640000002400 */
[----:B------:R-:W-:Y:S01]  /*6590*/  HMMA.16816.F32.BF16 R20, R20, R34, R232 ;  /* 0x000000221414723c */ /* 0x000fe200000418e8 */
[----:B------:R-:W-:-:S02]  /*65a0*/  FMUL.FTZ R140, R140, c[0x0][0x2ec] ;  /* 0x0000bb008c8c7a20 */ /* 0x000fc40000410000 */
[----:B------:R-:W-:Y:S02]  /*65b0*/  FMUL.FTZ R141, R141, c[0x0][0x2ec] ;  /* 0x0000bb008d8d7a20 */ /* 0x000fe40000410000 */
[----:B------:R-:W-:Y:S01]  /*65c0*/  FMUL.FTZ R142, R142, c[0x0][0x2ec] ;  /* 0x0000bb008e8e7a20 */ /* 0x000fe20000410000 */
[----:B------:R-:W1:Y:S01]  /*65d0*/  MUFU.TANH R184, R178 ;  /* 0x000000b200b87308 */ /* 0x000e620000002400 */
[----:B------:R-:W-:-:S07]  /*65e0*/  FMUL.FTZ R143, R143, c[0x0][0x2ec] ;  /* 0x0000bb008f8f7a20 */ /* 0x000fce0000410000 */
[----:B------:R1:W1:Y:S08]  /*65f0*/  MUFU.TANH R187, R179 ;  /* 0x000000b300bb7308 */ /* 0x0002700000002400 */
[----:B------:R2:W2:Y:S01]  /*6600*/  MUFU.TANH R192, R140 ;  /* 0x0000008c00c07308 */ /* 0x0004a20000002400 */
[----:B-----5:R-:W-:Y:S07]  /*6610*/  HMMA.16816.F32.BF16 R136, R8, R28, R136 ;  /* 0x0000001c0888723c */ /* 0x020fee0000041888 */
[----:B------:R5:W3:Y:S01]  /*6620*/  MUFU.TANH R193, R141 ;  /* 0x0000008d00c17308 */ /* 0x000ae20000002400 */
[C---:B-1----:R-:W-:Y:S07]  /*6630*/  HMMA.16816.F32.BF16 R176, R16.reuse, R32, R188 ;  /* 0x0000002010b0723c */ /* 0x042fee00000418bc */
[----:B------:R1:W1:Y:S01]  /*6640*/  MUFU.TANH R188, R142 ;  /* 0x0000008e00bc7308 */ /* 0x0002620000002400 */
[----:B--2---:R-:W-:Y:S01]  /*6650*/  FMUL.FTZ R140, R180, c[0x0][0x2ec] ;  /* 0x0000bb00b48c7a20 */ /* 0x004fe20000410000 */
[----:B------:R-:W-:Y:S01]  /*6660*/  HMMA.16816.F32.BF16 R16, R16, R34, R24 ;  /* 0x000000221010723c */ /* 0x000fe20000041818 */
[----:B------:R-:W-:-:S02]  /*6670*/  FMUL.FTZ R33, R183, c[0x0][0x2ec] ;  /* 0x0000bb00b7217a20 */ /* 0x000fc40000410000 */
[----:B-----5:R-:W-:-:S03]  /*6680*/  FMUL.FTZ R141, R182, c[0x0][0x2ec] ;  /* 0x0000bb00b68d7a20 */ /* 0x020fc60000410000 */
[----:B------:R2:W2:Y:S02]  /*6690*/  MUFU.TANH R189, R143 ;  /* 0x0000008f00bd7308 */ /* 0x0004a40000002400 */
[----:B------:R-:W-:Y:S01]  /*66a0*/  HMMA.16816.F32.BF16 R8, R8, R30, R20 ;  /* 0x0000001e0808723c */ /* 0x000fe20000041814 */
[----:B------:R-:W-:Y:S02]  /*66b0*/  FMUL.FTZ R136, R136, c[0x0][0x2ec] ;  /* 0x0000bb0088887a20 */ /* 0x000fe40000410000 */
[----:B------:R-:W-:Y:S02]  /*66c0*/  FMUL.FTZ R137, R137, c[0x0][0x2ec] ;  /* 0x0000bb0089897a20 */ /* 0x000fe40000410000 */
[----:B-1----:R-:W-:Y:S01]  /*66d0*/  FMUL.FTZ R142, R181, c[0x0][0x2ec] ;  /* 0x0000bb00b58e7a20 */ /* 0x002fe20000410000 */
[----:B------:R1:W1:Y:S01]  /*66e0*/  MUFU.TANH R203, R136 ;  /* 0x0000008800cb7308 */ /* 0x0002620000002400 */
[----:B------:R-:W-:Y:S01]  /*66f0*/  FMUL.FTZ R138, R138, c[0x0][0x2ec] ;  /* 0x0000bb008a8a7a20 */ /* 0x000fe20000410000 */
[----:B------:R-:W-:Y:S01]  /*6700*/  HMMA.16816.F32.BF16 R132, R4, R28, R176 ;  /* 0x0000001c0484723c */ /* 0x000fe200000418b0 */
[----:B------:R-:W-:-:S05]  /*6710*/  FMUL.FTZ R139, R139, c[0x0][0x2ec] ;  /* 0x0000bb008b8b7a20 */ /* 0x000fca0000410000 */
[----:B------:R-:W1:Y:S02]  /*6720*/  MUFU.TANH R140, R140 ;  /* 0x0000008c008c7308 */ /* 0x000e640000002400 */
[----:B------:R-:W-:Y:S06]  /*6730*/  HMMA.16816.F32.BF16 R4, R4, R30, R16 ;  /* 0x0000001e0404723c */ /* 0x000fec0000041810 */
[----:B------:R-:W1:Y:S02]  /*6740*/  MUFU.TANH R142, R142 ;  /* 0x0000008e008e7308 */ /* 0x000e640000002400 */
[----:B------:R-:W-:-:S02]  /*6750*/  FMUL.FTZ R8, R8, c[0x0][0x2ec] ;  /* 0x0000bb0008087a20 */ /* 0x000fc40000410000 */
[----:B------:R-:W-:Y:S02]  /*6760*/  FMUL.FTZ R9, R9, c[0x0][0x2ec] ;  /* 0x0000bb0009097a20 */ /* 0x000fe40000410000 */
[----:B------:R-:W-:Y:S02]  /*6770*/  FMUL.FTZ R10, R10, c[0x0][0x2ec] ;  /* 0x0000bb000a0a7a20 */ /* 0x000fe40000410000 */
[----:B------:R-:W-:Y:S01]  /*6780*/  FMUL.FTZ R11, R11, c[0x0][0x2ec] ;  /* 0x0000bb000b0b7a20 */ /* 0x000fe20000410000 */
[----:B------:R1:W1:Y:S01]  /*6790*/  MUFU.TANH R30, R8 ;  /* 0x00000008001e7308 */ /* 0x0002620000002400 */
[----:B------:R-:W-:Y:S02]  /*67a0*/  FMUL.FTZ R28, R132, c[0x0][0x2ec] ;  /* 0x0000bb00841c7a20 */ /* 0x000fe40000410000 */
[----:B------:R-:W-:Y:S02]  /*67b0*/  FMUL.FTZ R27, R133, c[0x0][0x2ec] ;  /* 0x0000bb00851b7a20 */ /* 0x000fe40000410000 */
[----:B------:R-:W-:-:S02]  /*67c0*/  FMUL.FTZ R29, R134, c[0x0][0x2ec] ;  /* 0x0000bb00861d7a20 */ /* 0x000fc40000410000 */
[----:B------:R-:W-:Y:S01]  /*67d0*/  FMUL.FTZ R32, R135, c[0x0][0x2ec] ;  /* 0x0000bb0087207a20 */ /* 0x000fe20000410000 */
[----:B------:R1:W1:Y:S01]  /*67e0*/  MUFU.TANH R31, R9 ;  /* 0x00000009001f7308 */ /* 0x0002620000002400 */
[----:B------:R-:W-:Y:S02]  /*67f0*/  FMUL.FTZ R4, R4, c[0x0][0x2ec] ;  /* 0x0000bb0004047a20 */ /* 0x000fe40000410000 */
[----:B------:R-:W-:Y:S02]  /*6800*/  FMUL.FTZ R5, R5, c[0x0][0x2ec] ;  /* 0x0000bb0005057a20 */ /* 0x000fe40000410000 */
[----:B------:R-:W-:Y:S02]  /*6810*/  FMUL.FTZ R6, R6, c[0x0][0x2ec] ;  /* 0x0000bb0006067a20 */ /* 0x000fe40000410000 */
[----:B------:R-:W-:Y:S01]  /*6820*/  FMUL.FTZ R7, R7, c[0x0][0x2ec] ;  /* 0x0000bb0007077a20 */ /* 0x000fe20000410000 */
[----:B------:R-:W1:Y:S08]  /*6830*/  MUFU.TANH R141, R141 ;  /* 0x0000008d008d7308 */ /* 0x000e700000002400 */
[----:B------:R-:W1:Y:S08]  /*6840*/  MUFU.TANH R33, R33 ;  /* 0x0000002100217308 */ /* 0x000e700000002400 */
[----:B------:R1:W1:Y:S08]  /*6850*/  MUFU.TANH R206, R137 ;  /* 0x0000008900ce7308 */ /* 0x0002700000002400 */
[----:B------:R1:W1:Y:S08]  /*6860*/  MUFU.TANH R136, R138 ;  /* 0x0000008a00887308 */ /* 0x0002700000002400 */
[----:B------:R1:W1:Y:S08]  /*6870*/  MUFU.TANH R35, R139 ;  /* 0x0000008b00237308 */ /* 0x0002700000002400 */
[----:B------:R-:W1:Y:S08]  /*6880*/  MUFU.TANH R28, R28 ;  /* 0x0000001c001c7308 */ /* 0x000e700000002400 */
[----:B------:R-:W1:Y:S08]  /*6890*/  MUFU.TANH R27, R27 ;  /* 0x0000001b001b7308 */ /* 0x000e700000002400 */
[----:B------:R-:W1:Y:S08]  /*68a0*/  MUFU.TANH R29, R29 ;  /* 0x0000001d001d7308 */ /* 0x000e700000002400 */
[----:B------:R-:W1:Y:S08]  /*68b0*/  MUFU.TANH R32, R32 ;  /* 0x0000002000207308 */ /* 0x000e700000002400 */
[----:B------:R1:W1:Y:S08]  /*68c0*/  MUFU.TANH R34, R10 ;  /* 0x0000000a00227308 */ /* 0x0002700000002400 */
[----:B------:R1:W1:Y:S08]  /*68d0*/  MUFU.TANH R135, R11 ;  /* 0x0000000b00877308 */ /* 0x0002700000002400 */
[----:B------:R1:W1:Y:S08]  /*68e0*/  MUFU.TANH R8, R4 ;  /* 0x0000000400087308 */ /* 0x0002700000002400 */
[----:B------:R1:W1:Y:S08]  /*68f0*/  MUFU.TANH R9, R5 ;  /* 0x0000000500097308 */ /* 0x0002700000002400 */
[----:B------:R1:W1:Y:S08]  /*6900*/  MUFU.TANH R26, R6 ;  /* 0x00000006001a7308 */ /* 0x0002700000002400 */
[----:B------:R1:W1:Y:S01]  /*6910*/  MUFU.TANH R25, R7 ;  /* 0x0000000700197308 */ /* 0x0002620000002400 */
[----:B------:R-:W-:Y:S06]  /*6920*/  BAR.SYNC.DEFER_BLOCKING 0x0 ;  /* 0x0000000000007b1d */ /* 0x000fec0000010000 */
[----:B------:R-:W-:Y:S05]  /*6930*/  @!P0 BRA `(.L_x_869) ;  /* 0x0000015000008947 */ /* 0x000fea0003800000 */
[----:B--234-:R-:W2:Y:S01]  /*6940*/  LDL.64 R242, [R1+0x18] ;  /* 0x0000180001f27983 */ /* 0x01cea20000100a00 */
[----:B------:R-:W-:-:S04]  /*6950*/  IADD3 R0, R244, -0x4, RZ ;  /* 0xfffffffcf4007810 */ /* 0x000fc80007ffe0ff */
[----:B------:R-:W-:Y:S01]  /*6960*/  SHF.R.S32.HI R2, RZ, 0x1f, R0 ;  /* 0x0000001fff027819 */ /* 0x000fe20000011400 */
[----:B-1----:R-:W-:-:S04]  /*6970*/  IMAD.WIDE.U32 R4, R0, c[0x0][0x198], RZ ;  /* 0x0000660000047a25 */ /* 0x002fc800078e00ff */
        /* <DEDUP_REMOVED lines=17> */
.L_x_869:
[----:B--234-:R-:W2:Y:S01]  /*6a90*/  S2R R247, SR_TID.X ;  /* 0x0000000000f77919 */ /* 0x01cea20000002100 */
[----:B------:R-:W-:-:S03]  /*6aa0*/  IADD3 R245, R244, -0x3, RZ ;  /* 0xfffffffdf4f57810 */ /* 0x000fc60007ffe0ff */
[----:B------:R-:W-:Y:S04]  /*6ab0*/  LDSM.16.MT88.4 R180, [R217+0xa000] ;  /* 0x00a00000d9b4783b */ /* 0x000fe80000004200 */
[----:B------:R-:W-:Y:S01]  /*6ac0*/  LDSM.16.MT88.4 R176, [R212+0xa000] ;  /* 0x00a00000d4b0783b */ /* 0x000fe20000004200 */
[----:B--2---:R-:W-:-:S04]  /*6ad0*/  SHF.L.U32 R247, R247, 0x1, RZ ;  /* 0x00000001f7f77819 */ /* 0x004fc800000006ff */
[----:B------:R-:W-:-:S04]  /*6ae0*/  LOP3.LUT R247, R247, 0x6, RZ, 0xc0, !PT ;  /* 0x00000006f7f77812 */ /* 0x000fc800078ec0ff */
[----:B------:R-:W-:-:S04]  /*6af0*/  LEA R0, R245, R247, 0x5 ;  /* 0x000000f7f5007211 */ /* 0x000fc800078e28ff */
[CC--:B------:R-:W-:Y:S02]  /*6b00*/  ISETP.GE.AND P2, PT, R0.reuse, R13.reuse, PT ;  /* 0x0000000d0000720c */ /* 0x0c0fe40003f46270 */
[C---:B------:R-:W-:Y:S02]  /*6b10*/  IADD3 R18, R0.reuse, 0x1, RZ ;  /* 0x0000000100127810 */ /* 0x040fe40007ffe0ff */
[C---:B------:R-:W-:Y:S02]  /*6b20*/  ISETP.GE.AND P1, PT, R0.reuse, R12, PT ;  /* 0x0000000c0000720c */ /* 0x040fe40003f26270 */
[----:B------:R-:W-:Y:S02]  /*6b30*/  IADD3 R20, R0, 0x8, RZ ;  /* 0x0000000800147810 */ /* 0x000fe40007ffe0ff */
[----:B------:R-:W-:Y:S02]  /*6b40*/  ISETP.GE.AND P0, PT, R18, R13, PT ;  /* 0x0000000d1200720c */ /* 0x000fe40003f06270 */
[----:B-1----:R-:W-:-:S02]  /*6b50*/  FSEL R2, R185, -INF , !P2 ;  /* 0xff800000b9027808 */ /* 0x002fc40005000000 */
[----:B------:R-:W-:Y:S02]  /*6b60*/  FSEL R5, R184, -INF , !P1 ;  /* 0xff800000b8057808 */ /* 0x000fe40004800000 */
[----:B------:R-:W-:Y:S02]  /*6b70*/  IADD3 R19, R0, 0x9, RZ ;  /* 0x0000000900137810 */ /* 0x000fe40007ffe0ff */
[----:B------:R-:W-:Y:S02]  /*6b80*/  ISETP.GE.AND P1, PT, R20, R13, PT ;  /* 0x0000000d1400720c */ /* 0x000fe40003f26270 */
[----:B------:R-:W-:Y:S02]  /*6b90*/  FSEL R7, R186, -INF , !P0 ;  /* 0xff800000ba077808 */ /* 0x000fe40004000000 */
[----:B------:R-:W-:Y:S02]  /*6ba0*/  FMNMX.FTZ R3, R209, R2, !PT ;  /* 0x00000002d1037209 */ /* 0x000fe40007810000 */
[----:B------:R-:W-:-:S02]  /*6bb0*/  IADD3 R22, R0, 0x10, RZ ;  /* 0x0000001000167810 */ /* 0x000fc40007ffe0ff */
[----:B------:R-:W-:Y:S02]  /*6bc0*/  ISETP.GE.AND P0, PT, R19, R13, PT ;  /* 0x0000000d1300720c */ /* 0x000fe40003f06270 */
[----:B------:R-:W-:Y:S02]  /*6bd0*/  FSEL R6, R140, -INF , !P1 ;  /* 0xff8000008c067808 */ /* 0x000fe40004800000 */
[----:B------:R-:W-:Y:S02]  /*6be0*/  FMNMX.FTZ R3, R7, R3, !PT ;  /* 0x0000000307037209 */ /* 0x000fe40007810000 */
[----:B------:R-:W-:Y:S02]  /*6bf0*/  IADD3 R21, R0, 0x11, RZ ;  /* 0x0000001100157810 */ /* 0x000fe40007ffe0ff */
[----:B------:R-:W-:Y:S02]  /*6c00*/  ISETP.GE.AND P3, PT, R22, R13, PT ;  /* 0x0000000d1600720c */ /* 0x000fe40003f66270 */
[----:B------:R-:W-:-:S02]  /*6c10*/  FSEL R17, R142, -INF , !P0 ;  /* 0xff8000008e117808 */ /* 0x000fc40004000000 */
[----:B------:R-:W-:Y:S02]  /*6c20*/  FMNMX.FTZ R3, R6, R3, !PT ;  /* 0x0000000306037209 */ /* 0x000fe40007810000 */
[----:B------:R-:W-:Y:S02]  /*6c30*/  IADD3 R23, R0, 0x18, RZ ;  /* 0x0000001800177810 */ /* 0x000fe40007ffe0ff */
[----:B------:R-:W-:Y:S02]  /*6c40*/  ISETP.GE.AND P5, PT, R21, R13, PT ;  /* 0x0000000d1500720c */ /* 0x000fe40003fa6270 */
[----:B------:R-:W-:Y:S02]  /*6c50*/  FSEL R196, R28, -INF , !P3 ;  /* 0xff8000001cc47808 */ /* 0x000fe40005800000 */
[----:B------:R-:W-:Y:S02]  /*6c60*/  FMNMX.FTZ R3, R17, R3, !PT ;  /* 0x0000000311037209 */ /* 0x000fe40007810000 */
[----:B------:R-:W-:-:S02]  /*6c70*/  ISETP.GE.AND P2, PT, R18, R12, PT ;  /* 0x0000000c1200720c */ /* 0x000fc40003f46270 */
[----:B------:R-:W-:Y:S02]  /*6c80*/  ISETP.GE.AND P4, PT, R23, R13, PT ;  /* 0x0000000d1700720c */ /* 0x000fe40003f86270 */
[----:B------:R-:W-:Y:S02]  /*6c90*/  FSEL R197, R27, -INF , !P5 ;  /* 0xff8000001bc57808 */ /* 0x000fe40006800000 */
[----:B------:R-:W-:Y:S02]  /*6ca0*/  FMNMX.FTZ R3, R196, R3, !PT ;  /* 0x00000003c4037209 */ /* 0x000fe40007810000 */
[----:B------:R-:W-:Y:S02]  /*6cb0*/  ISETP.GE.AND P1, PT, R20, R12, PT ;  /* 0x0000000c1400720c */ /* 0x000fe40003f26270 */
[----:B------:R-:W-:Y:S02]  /*6cc0*/  FSEL R16, R187, -INF , !P2 ;  /* 0xff800000bb107808 */ /* 0x000fe40005000000 */
[----:B------:R-:W-:Y:S01]  /*6cd0*/  FMNMX.FTZ R4, R208, R5, !PT ;  /* 0x00000005d0047209 */ /* 0x000fe20007810000 */
[----:B------:R-:W-:Y:S01]  /*6ce0*/  LDSM.16.MT88.4 R184, [R214+0xa000] ;  /* 0x00a00000d6b8783b */ /* 0x000fe20000004200 */
[----:B------:R-:W-:-:S02]  /*6cf0*/  FSEL R199, R8, -INF , !P4 ;  /* 0xff80000008c77808 */ /* 0x000fc40006000000 */
[----:B------:R-:W-:Y:S02]  /*6d00*/  FMNMX.FTZ R8, R197, R3, !PT ;  /* 0x00000003c5087209 */ /* 0x000fe40007810000 */
[----:B------:R-:W-:Y:S02]  /*6d10*/  ISETP.GE.AND P0, PT, R19, R12, PT ;  /* 0x0000000c1300720c */ /* 0x000fe40003f06270 */
[----:B------:R-:W-:Y:S02]  /*6d20*/  FSEL R11, R141, -INF , !P1 ;  /* 0xff8000008d0b7808 */ /* 0x000fe40004800000 */
[----:B------:R-:W-:Y:S01]  /*6d30*/  FMNMX.FTZ R3, R16, R4, !PT ;  /* 0x0000000410037209 */ /* 0x000fe20007810000 */
[----:B------:R-:W-:Y:S01]  /*6d40*/  LDSM.16.MT88.4 R140, [R216+0xa000] ;  /* 0x00a00000d88c783b */ /* 0x000fe20000004200 */
        /* <DEDUP_REMOVED lines=13> */
[----:B------:R-:W-:-:S02]  /*6e20*/  ISETP.GE.AND P0, PT, R24, R12, PT ;  /* 0x0000000c1800720c */ /* 0x000fc40003f06270 */
[----:B------:R-:W-:Y:S02]  /*6e30*/  FSEL R204, R26, -INF , !P1 ;  /* 0xff8000001acc7808 */ /* 0x000fe40004800000 */
[----:B------:R-:W-:Y:S02]  /*6e40*/  FMNMX.FTZ R4, R202, R4, !PT ;  /* 0x00000004ca047209 */ /* 0x000fe40007810000 */
[----:B------:R-:W-:Y:S02]  /*6e50*/  FMNMX.FTZ R3, R200, R8, !PT ;  /* 0x00000008c8037209 */ /* 0x000fe40007810000 */
[----:B------:R-:W-:Y:S02]  /*6e60*/  FSEL R232, R25, -INF , !P0 ;  /* 0xff80000019e87808 */ /* 0x000fe40004000000 */
[----:B------:R-:W-:Y:S01]  /*6e70*/  FMNMX.FTZ R4, R204, R4, !PT ;  /* 0x00000004cc047209 */ /* 0x000fe20007810000 */
[----:B------:R-:W1:Y:S01]  /*6e80*/  SHFL.BFLY PT, R9, R3, 0x2, 0x1f ;  /* 0x0c401f0003097f89 */ /* 0x000e6200000e0000 */
[----:B------:R-:W-:-:S02]  /*6e90*/  ISETP.GE.AND P4, PT, R19, R15, PT ;  /* 0x0000000f1300720c */ /* 0x000fc40003f86270 */
[----:B------:R-:W-:Y:S02]  /*6ea0*/  FMNMX.FTZ R4, R232, R4, !PT ;  /* 0x00000004e8047209 */ /* 0x000fe40007810000 */
[-C--:B------:R-:W-:Y:S02]  /*6eb0*/  ISETP.GE.AND P6, PT, R18, R15.reuse, PT ;  /* 0x0000000f1200720c */ /* 0x080fe40003fc6270 */
[-C--:B------:R-:W-:Y:S01]  /*6ec0*/  ISETP.GE.AND P5, PT, R20, R15.reuse, PT ;  /* 0x0000000f1400720c */ /* 0x080fe20003fa6270 */
[----:B------:R-:W2:Y:S01]  /*6ed0*/  SHFL.BFLY PT, R8, R4, 0x2, 0x1f ;  /* 0x0c401f0004087f89 */ /* 0x000ea200000e0000 */
        /* <DEDUP_REMOVED lines=10> */
[----:B------:R-:W-:Y:S02]  /*6f80*/  FSEL R9, R9, RZ, P1 ;  /* 0x000000ff09097208 */ /* 0x000fe40000800000 */
[C---:B------:R-:W-:Y:S01]  /*6f90*/  FSETP.NEU.FTZ.AND P0, PT, R3.reuse, -INF , PT ;  /* 0xff8000000300780b */ /* 0x040fe20003f1d000 */
[----:B------:R-:W-:Y:S01]  /*6fa0*/  FMUL.FTZ R8, R3, c[0x0][0x23c] ;  /* 0x00008f0003087a20 */ /* 0x000fe20000410000 */
[----:B------:R-:W-:Y:S01]  /*6fb0*/  FSEL R4, R134, RZ, P1 ;  /* 0x000000ff86047208 */ /* 0x000fe20000800000 */
[--C-:B------:R-:W-:Y:S01]  /*6fc0*/  FFMA.FTZ R2, R2, c[0x0][0x23c], -R9.reuse ;  /* 0x00008f0002027a23 */ /* 0x100fe20000010809 */
[-C--:B------:R-:W-:Y:S01]  /*6fd0*/  ISETP.GE.AND P1, PT, R0, R14.reuse, PT ;  /* 0x0000000e0000720c */ /* 0x080fe20003f26270 */
[--C-:B------:R-:W-:Y:S01]  /*6fe0*/  FFMA.FTZ R6, R6, c[0x0][0x23c], -R9.reuse ;  /* 0x00008f0006067a23 */ /* 0x100fe20000010809 */
[----:B------:R-:W-:Y:S01]  /*6ff0*/  FSEL R8, R8, RZ, P0 ;  /* 0x000000ff08087208 */ /* 0x000fe20000000000 */
[----:B------:R1:W-:Y:S01]  /*7000*/  MUFU.EX2 R236, R2 ;  /* 0x0000000200ec7308 */ /* 0x0003e20000000800 */
[--C-:B------:R-:W-:Y:S01]  /*7010*/  FFMA.FTZ R17, R17, c[0x0][0x23c], -R9.reuse ;  /* 0x00008f0011117a23 */ /* 0x100fe20000010809 */
[----:B------:R-:W-:Y:S01]  /*7020*/  FSEL R132, R195, -INF , !P1 ;  /* 0xff800000c3847808 */ /* 0x000fe20004800000 */
[----:B------:R-:W-:Y:S01]  /*7030*/  FFMA.FTZ R7, R7, c[0x0][0x23c], -R9 ;  /* 0x00008f0007077a23 */ /* 0x000fe20000010809 */
[----:B------:R-:W-:Y:S01]  /*7040*/  ISETP.GE.AND P1, PT, R20, R14, PT ;  /* 0x0000000e1400720c */ /* 0x000fe20003f26270 */
[----:B------:R-:W-:-:S02]  /*7050*/  FFMA.FTZ R5, R5, c[0x0][0x23c], -R8 ;  /* 0x00008f0005057a23 */ /* 0x000fc40000010808 */
[----:B------:R-:W-:Y:S01]  /*7060*/  FFMA.FTZ R16, R16, c[0x0][0x23c], -R8 ;  /* 0x00008f0010107a23 */ /* 0x000fe20000010808 */
[----:B------:R2:W-:Y:S01]  /*7070*/  MUFU.EX2 R237, R6 ;  /* 0x0000000600ed7308 */ /* 0x0005e20000000800 */
[----:B------:R-:W-:Y:S02]  /*7080*/  FSEL R133, R192, -INF , !P1 ;  /* 0xff800000c0857808 */ /* 0x000fe40004800000 */
[----:B------:R-:W-:-:S04]  /*7090*/  ISETP.GE.AND P1, PT, R22, R14, PT ;  /* 0x0000000e1600720c */ /* 0x000fc80003f26270 */
[----:B------:R-:W-:Y:S01]  /*70a0*/  FSEL R203, R203, -INF , !P1 ;  /* 0xff800000cbcb7808 */ /* 0x000fe20004800000 */
[----:B------:R3:W-:Y:S01]  /*70b0*/  MUFU.EX2 R233, R5 ;  /* 0x0000000500e97308 */ /* 0x0007e20000000800 */
[----:B-1----:R-:W-:Y:S02]  /*70c0*/  FSEL R2, R3, RZ, P0 ;  /* 0x000000ff03027208 */ /* 0x002fe40000000000 */
[-C--:B------:R-:W-:Y:S02]  /*70d0*/  ISETP.GE.AND P0, PT, R18, R14.reuse, PT ;  /* 0x0000000e1200720c */ /* 0x080fe40003f06270 */
[-C--:B------:R-:W-:Y:S02]  /*70e0*/  ISETP.GE.AND P1, PT, R23, R14.reuse, PT ;  /* 0x0000000e1700720c */ /* 0x080fe40003f26270 */
[----:B------:R-:W-:Y:S01]  /*70f0*/  FSEL R137, R194, -INF , !P0 ;  /* 0xff800000c2897808 */ /* 0x000fe20004000000 */
[----:B--2---:R-:W-:Y:S01]  /*7100*/  FADD.FTZ R6, R208, -R2 ;  /* 0x80000002d0067221 */ /* 0x004fe20000010000 */
[----:B------:R-:W-:Y:S01]  /*7110*/  MUFU.EX2 R238, R17 ;  /* 0x0000001100ee7308 */ /* 0x000fe20000000800 */
[----:B------:R-:W-:Y:S01]  /*7120*/  FFMA.FTZ R2, R11, c[0x0][0x23c], -R8 ;  /* 0x00008f000b027a23 */ /* 0x000fe20000010808 */
[----:B------:R-:W-:Y:S01]  /*7130*/  ISETP.GE.AND P0, PT, R19, R14, PT ;  /* 0x0000000e1300720c */ /* 0x000fe20003f06270 */
[----:B------:R-:W-:Y:S01]  /*7140*/  FMUL.FTZ R6, R6, c[0x0][0x23c] ;  /* 0x00008f0006067a20 */ /* 0x000fe20000410000 */
[----:B------:R-:W-:-:S02]  /*7150*/  FSEL R205, R30, -INF , !P1 ;  /* 0xff8000001ecd7808 */ /* 0x000fc40004800000 */
[----:B------:R-:W-:Y:S01]  /*7160*/  FSEL R138, R193, -INF , !P0 ;  /* 0xff800000c18a7808 */ /* 0x000fe20004000000 */
[----:B---3--:R-:W-:Y:S01]  /*7170*/  FADD.FTZ R5, R209, -R4 ;  /* 0x80000004d1057221 */ /* 0x008fe20000010000 */
[----:B------:R1:W-:Y:S01]  /*7180*/  MUFU.EX2 R208, R2 ;  /* 0x0000000200d07308 */ /* 0x0003e20000000800 */
[----:B------:R-:W-:Y:S02]  /*7190*/  FMNMX.FTZ R4, R231, R132, !PT ;  /* 0x00000084e7047209 */ /* 0x000fe40007810000 */
[----:B------:R-:W-:Y:S01]  /*71a0*/  FMUL.FTZ R5, R5, c[0x0][0x23c] ;  /* 0x00008f0005057a20 */ /* 0x000fe20000410000 */
[----:B------:R-:W-:Y:S02]  /*71b0*/  ISETP.GE.AND P0, PT, R21, R14, PT ;  /* 0x0000000e1500720c */ /* 0x000fe40003f06270 */
[----:B------:R-:W-:Y:S02]  /*71c0*/  FSEL R11, R198, -INF , !P6 ;  /* 0xff800000c60b7808 */ /* 0x000fe40007000000 */
[----:B------:R-:W-:Y:S01]  /*71d0*/  MUFU.EX2 R234, R16 ;  /* 0x0000001000ea7308 */ /* 0x000fe20000000800 */
[----:B------:R-:W-:-:S02]  /*71e0*/  FSEL R206, R206, -INF , !P0 ;  /* 0xff800000cece7808 */ /* 0x000fc40004000000 */
[----:B------:R-:W-:Y:S02]  /*71f0*/  ISETP.GE.AND P0, PT, R24, R14, PT ;  /* 0x0000000e1800720c */ /* 0x000fe40003f06270 */
[-C--:B------:R-:W-:Y:S02]  /*7200*/  ISETP.GE.AND P1, PT, R23, R15.reuse, PT ;  /* 0x0000000f1700720c */ /* 0x080fe40003f26270 */
[----:B------:R-:W-:Y:S01]  /*7210*/  FSEL R207, R31, -INF , !P0 ;  /* 0xff8000001fcf7808 */ /* 0x000fe20004000000 */
[----:B-1----:R-:W-:Y:S01]  /*7220*/  FFMA.FTZ R2, R10, c[0x0][0x23c], -R8 ;  /* 0x00008f000a027a23 */ /* 0x002fe20000010808 */
[----:B------:R-:W1:Y:S01]  /*7230*/  MUFU.EX2 R235, R7 ;  /* 0x0000000700eb7308 */ /* 0x000e620000000800 */
[----:B------:R-:W-:Y:S01]  /*7240*/  ISETP.GE.AND P0, PT, R0, R15, PT ;  /* 0x0000000f0000720c */ /* 0x000fe20003f06270 */
[----:B------:R-:W-:Y:S01]  /*7250*/  LDSM.16.MT88.4 R28, [R217+0xb000] ;  /* 0x00b00000d91c783b */ /* 0x000fe20000004200 */
[----:B------:R-:W-:Y:S02]  /*7260*/  FSEL R10, R188, -INF , !P5 ;  /* 0xff800000bc0a7808 */ /* 0x000fe40006800000 */
[----:B------:R-:W-:-:S02]  /*7270*/  FSEL R19, R240, -INF , !P0 ;  /* 0xff800000f0137808 */ /* 0x000fc40004000000 */
[----:B------:R-:W-:Y:S01]  /*7280*/  FSEL R18, R189, -INF , !P4 ;  /* 0xff800000bd127808 */ /* 0x000fe20006000000 */
[----:B------:R2:W3:Y:S01]  /*7290*/  MUFU.EX2 R209, R2 ;  /* 0x0000000200d17308 */ /* 0x0004e20000000800 */
[----:B------:R-:W-:Y:S02]  /*72a0*/  FSEL R198, R136, -INF , !P3 ;  /* 0xff80000088c67808 */ /* 0x000fe40005800000 */
[----:B------:R-:W-:Y:S02]  /*72b0*/  ISETP.GE.AND P0, PT, R24, R15, PT ;  /* 0x0000000f1800720c */ /* 0x000fe40003f06270 */
[----:B------:R-:W-:Y:S03]  /*72c0*/  LDSM.16.MT88.4 R24, [R214+0xb000] ;  /* 0x00b00000d618783b */ /* 0x000fe60000004200 */
[----:B------:R-:W4:Y:S08]  /*72d0*/  MUFU.EX2 R17, R5 ;  /* 0x0000000500117308 */ /* 0x000f300000000800 */
[----:B------:R5:W5:Y:S01]  /*72e0*/  MUFU.EX2 R16, R6 ;  /* 0x0000000600107308 */ /* 0x000b620000000800 */
[----:B--2---:R-:W-:-:S02]  /*72f0*/  FMNMX.FTZ R2, R137, R4, !PT ;  /* 0x0000000489027209 */ /* 0x004fc40007810000 */
[----:B-1----:R-:W-:Y:S02]  /*7300*/  F2FP.BF16.PACK_AB R4, R235, R236 ;  /* 0x000000eceb04723e */ /* 0x002fe400000010ff */
[----:B------:R-:W-:Y:S02]  /*7310*/  FMNMX.FTZ R2, R133, R2, !PT ;  /* 0x0000000285027209 */ /* 0x000fe40007810000 */
[----:B---3--:R-:W-:Y:S01]  /*7320*/  F2FP.BF16.PACK_AB R7, R209, R208 ;  /* 0x000000d0d107723e */ /* 0x008fe200000010ff */
[-C--:B----4-:R-:W-:Y:S01]  /*7330*/  FMUL.FTZ R40, R40, R17.reuse ;  /* 0x0000001128287220 */ /* 0x090fe20000410000 */
[----:B------:R-:W-:Y:S01]  /*7340*/  FMNMX.FTZ R2, R138, R2, !PT ;  /* 0x000000028a027209 */ /* 0x000fe20007810000 */
[----:B------:R-:W-:Y:S01]  /*7350*/  FMUL.FTZ R41, R41, R17 ;  /* 0x0000001129297220 */ /* 0x000fe20000410000 */
[----:B------:R-:W-:Y:S01]  /*7360*/  F2FP.BF16.PACK_AB R5, R234, R233 ;  /* 0x000000e9ea05723e */ /* 0x000fe200000010ff */
[-C--:B------:R-:W-:Y:S01]  /*7370*/  FMUL.FTZ R76, R76, R17.reuse ;  /* 0x000000114c4c7220 */ /* 0x080fe20000410000 */
[----:B------:R-:W-:Y:S01]  /*7380*/  FMNMX.FTZ R2, R203, R2, !PT ;  /* 0x00000002cb027209 */ /* 0x000fe20007810000 */
[----:B------:R-:W-:Y:S01]  /*7390*/  FMUL.FTZ R77, R77, R17 ;  /* 0x000000114d4d7220 */ /* 0x000fe20000410000 */
[----:B-----5:R-:W-:Y:S01]  /*73a0*/  F2FP.BF16.PACK_AB R6, R238, R237 ;  /* 0x000000edee06723e */ /* 0x020fe200000010ff */
[----:B------:R-:W-:Y:S01]  /*73b0*/  FMUL.FTZ R42, R42, R16 ;  /* 0x000000102a2a7220 */ /* 0x000fe20000410000 */
[----:B------:R-:W-:Y:S01]  /*73c0*/  FMNMX.FTZ R2, R206, R2, !PT ;  /* 0x00000002ce027209 */ /* 0x000fe20007810000 */
[----:B------:R-:W-:-:S02]  /*73d0*/  FMUL.FTZ R43, R43, R16 ;  /* 0x000000102b2b7220 */ /* 0x000fc40000410000 */
[----:B------:R-:W-:Y:S01]  /*73e0*/  FMUL.FTZ R78, R78, R16 ;  /* 0x000000104e4e7220 */ /* 0x000fe20000410000 */
[----:B------:R-:W-:Y:S01]  /*73f0*/  FMNMX.FTZ R2, R205, R2, !PT ;  /* 0x00000002cd027209 */ /* 0x000fe20007810000 */
[----:B------:R-:W-:Y:S02]  /*7400*/  FMUL.FTZ R79, R79, R16 ;  /* 0x000000104f4f7220 */ /* 0x000fe40000410000 */
[-C--:B------:R-:W-:Y:S01]  /*7410*/  FMUL.FTZ R124, R124, R17.reuse ;  /* 0x000000117c7c7220 */ /* 0x080fe20000410000 */
[----:B------:R-:W-:Y:S01]  /*7420*/  HMMA.16816.F32.BF16 R192, R4, R180, R40 ;  /* 0x000000b404c0723c */ /* 0x000fe20000041828 */
[----:B------:R-:W-:Y:S01]  /*7430*/  LDSM.16.MT88.4 R40, [R212+0xb000] ;  /* 0x00b00000d428783b */ /* 0x000fe20000004200 */
[----:B------:R-:W-:Y:S01]  /*7440*/  FMNMX.FTZ R0, R207, R2, !PT ;  /* 0x00000002cf007209 */ /* 0x000fe20007810000 */
[----:B------:R-:W-:Y:S02]  /*7450*/  FMUL.FTZ R125, R125, R17 ;  /* 0x000000117d7d7220 */ /* 0x000fe40000410000 */
[----:B------:R-:W-:-:S02]  /*7460*/  FMUL.FTZ R126, R126, R16 ;  /* 0x000000107e7e7220 */ /* 0x000fc40000410000 */
[----:B------:R-:W1:Y:S01]  /*7470*/  SHFL.BFLY PT, R2, R0, 0x2, 0x1f ;  /* 0x0c401f0000027f89 */ /* 0x000e6200000e0000 */
[-C--:B------:R-:W-:Y:S02]  /*7480*/  FMUL.FTZ R127, R127, R16.reuse ;  /* 0x000000107f7f7220 */ /* 0x080fe40000410000 */
[-C--:B------:R-:W-:Y:S02]  /*7490*/  FMUL.FTZ R144, R144, R17.reuse ;  /* 0x0000001190907220 */ /* 0x080fe40000410000 */
[-C--:B------:R-:W-:Y:S02]  /*74a0*/  FMUL.FTZ R145, R145, R17.reuse ;  /* 0x0000001191917220 */ /* 0x080fe40000410000 */
[-C--:B------:R-:W-:Y:S02]  /*74b0*/  FMUL.FTZ R146, R146, R16.reuse ;  /* 0x0000001092927220 */ /* 0x080fe40000410000 */
[----:B------:R-:W-:Y:S02]  /*74c0*/  FMUL.FTZ R147, R147, R16 ;  /* 0x0000001093937220 */ /* 0x000fe40000410000 */
[----:B------:R-:W-:-:S02]  /*74d0*/  FMUL.FTZ R152, R152, R17 ;  /* 0x0000001198987220 */ /* 0x000fc40000410000 */
[----:B------:R-:W-:Y:S02]  /*74e0*/  FMUL.FTZ R153, R153, R17 ;  /* 0x0000001199997220 */ /* 0x000fe40000410000 */
[-C--:B------:R-:W-:Y:S01]  /*74f0*/  FMUL.FTZ R154, R154, R16.reuse ;  /* 0x000000109a9a7220 */ /* 0x080fe20000410000 */
[C---:B------:R-:W-:Y:S01]  /*7500*/  HMMA.16816.F32.BF16 R144, R4.reuse, R176, R144 ;  /* 0x000000b00490723c */ /* 0x040fe20000041890 */
[----:B------:R-:W-:Y:S01]  /*7510*/  MOV R241, R195 ;  /* 0x000000c300f17202 */ /* 0x000fe20000000f00 */
[----:B------:R-:W-:Y:S01]  /*7520*/  FMUL.FTZ R155, R155, R16 ;  /* 0x000000109b9b7220 */ /* 0x000fe20000410000 */
[----:B------:R-:W-:Y:S01]  /*7530*/  MOV R242, R194 ;  /* 0x000000c200f27202 */ /* 0x000fe20000000f00 */
[-C--:B------:R-:W-:Y:S01]  /*7540*/  FMUL.FTZ R164, R164, R17.reuse ;  /* 0x00000011a4a47220 */ /* 0x080fe20000410000 */
[----:B------:R-:W-:Y:S01]  /*7550*/  FSEL R195, R35, -INF , !P2 ;  /* 0xff80000023c37808 */ /* 0x000fe20005000000 */
[----:B------:R-:W-:Y:S01]  /*7560*/  FMUL.FTZ R165, R165, R17 ;  /* 0x00000011a5a57220 */ /* 0x000fe20000410000 */
[----:B------:R-:W-:Y:S01]  /*7570*/  FSEL R194, R34, -INF , !P1 ;  /* 0xff80000022c27808 */ /* 0x000fe20004800000 */
[----:B------:R-:W-:Y:S01]  /*7580*/  FMUL.FTZ R166, R166, R16 ;  /* 0x00000010a6a67220 */ /* 0x000fe20000410000 */
[----:B-1----:R-:W-:Y:S01]  /*7590*/  FMNMX.FTZ R0, R0, R2, !PT ;  /* 0x0000000200007209 */ /* 0x002fe20007810000 */
[----:B------:R-:W1:Y:S01]  /*75a0*/  LDSM.16.MT88.4 R32, [R216+0xb000] ;  /* 0x00b00000d820783b */ /* 0x000e620000004200 */
[----:B------:R-:W-:Y:S01]  /*75b0*/  FMNMX.FTZ R2, R230, R19, !PT ;  /* 0x00000013e6027209 */ /* 0x000fe20007810000 */
[----:B------:R-:W-:Y:S01]  /*75c0*/  FMUL.FTZ R167, R167, R16 ;  /* 0x00000010a7a77220 */ /* 0x000fe20000410000 */
[C---:B------:R-:W-:Y:S01]  /*75d0*/  HMMA.16816.F32.BF16 R152, R4.reuse, R178, R152 ;  /* 0x000000b20498723c */ /* 0x040fe20000041898 */
[-C--:B------:R-:W-:Y:S01]  /*75e0*/  FMUL.FTZ R168, R168, R17.reuse ;  /* 0x00000011a8a87220 */ /* 0x080fe20000410000 */
[----:B------:R-:W-:Y:S01]  /*75f0*/  FMNMX.FTZ R2, R11, R2, !PT ;  /* 0x000000020b027209 */ /* 0x000fe20007810000 */
[-C--:B------:R-:W-:Y:S01]  /*7600*/  FMUL.FTZ R169, R169, R17.reuse ;  /* 0x00000011a9a97220 */ /* 0x080fe20000410000 */
[----:B------:R-:W-:Y:S01]  /*7610*/  MOV R240, R192 ;  /* 0x000000c000f07202 */ /* 0x000fe20000000f00 */
[----:B------:R-:W-:Y:S01]  /*7620*/  FMUL.FTZ R170, R170, R16 ;  /* 0x00000010aaaa7220 */ /* 0x000fe20000410000 */
[----:B------:R-:W-:Y:S01]  /*7630*/  FMNMX.FTZ R2, R10, R2, !PT ;  /* 0x000000020a027209 */ /* 0x000fe20007810000 */
[----:B------:R-:W-:Y:S01]  /*7640*/  FMUL.FTZ R171, R171, R16 ;  /* 0x00000010abab7220 */ /* 0x000fe20000410000 */
[C---:B------:R-:W-:Y:S01]  /*7650*/  HMMA.16816.F32.BF16 R20, R4.reuse, R42, R76 ;  /* 0x0000002a0414723c */ /* 0x040fe2000004184c */
[-C--:B------:R-:W-:Y:S01]  /*7660*/  FMUL.FTZ R44, R44, R17.reuse ;  /* 0x000000112c2c7220 */ /* 0x080fe20000410000 */
[----:B------:R-:W-:Y:S01]  /*7670*/  FMNMX.FTZ R2, R18, R2, !PT ;  /* 0x0000000212027209 */ /* 0x000fe20007810000 */
[----:B------:R-:W-:Y:S01]  /*7680*/  FMUL.FTZ R45, R45, R17 ;  /* 0x000000112d2d7220 */ /* 0x000fe20000410000 */
[----:B------:R-:W-:Y:S01]  /*7690*/  MOV R243, R193 ;  /* 0x000000c100f37202 */ /* 0x000fe20000000f00 */
[----:B------:R-:W-:Y:S01]  /*76a0*/  FMUL.FTZ R46, R46, R16 ;  /* 0x000000102e2e7220 */ /* 0x000fe20000410000 */
[----:B------:R-:W-:Y:S01]  /*76b0*/  FMNMX.FTZ R2, R198, R2, !PT ;  /* 0x00000002c6027209 */ /* 0x000fe20007810000 */
[----:B------:R-:W-:Y:S01]  /*76c0*/  FMUL.FTZ R47, R47, R16 ;  /* 0x000000102f2f7220 */ /* 0x000fe20000410000 */
[----:B------:R-:W-:Y:S01]  /*76d0*/  FSEL R76, R135, -INF , !P0 ;  /* 0xff800000874c7808 */ /* 0x000fe20004000000 */
[-C--:B------:R-:W-:Y:S01]  /*76e0*/  FMUL.FTZ R56, R56, R17.reuse ;  /* 0x0000001138387220 */ /* 0x080fe20000410000 */
[----:B------:R-:W-:Y:S01]  /*76f0*/  FMNMX.FTZ R2, R195, R2, !PT ;  /* 0x00000002c3027209 */ /* 0x000fe20007810000 */
[----:B------:R-:W-:Y:S01]  /*7700*/  FMUL.FTZ R57, R57, R17 ;  /* 0x0000001139397220 */ /* 0x000fe20000410000 */
[----:B------:R-:W-:Y:S01]  /*7710*/  HMMA.16816.F32.BF16 R164, R4, R184, R164 ;  /* 0x000000b804a4723c */ /* 0x000fe200000418a4 */
[----:B------:R-:W-:Y:S01]  /*7720*/  FMUL.FTZ R58, R58, R16 ;  /* 0x000000103a3a7220 */ /* 0x000fe20000410000 */
[----:B------:R-:W-:Y:S01]  /*7730*/  FMNMX.FTZ R2, R194, R2, !PT ;  /* 0x00000002c2027209 */ /* 0x000fe20007810000 */
[----:B------:R-:W-:-:S02]  /*7740*/  FMUL.FTZ R59, R59, R16 ;  /* 0x000000103b3b7220 */ /* 0x000fc40000410000 */
[-C--:B------:R-:W-:Y:S01]  /*7750*/  FMUL.FTZ R60, R60, R17.reuse ;  /* 0x000000113c3c7220 */ /* 0x080fe20000410000 */
[----:B------:R-:W-:Y:S01]  /*7760*/  FMNMX.FTZ R2, R76, R2, !PT ;  /* 0x000000024c027209 */ /* 0x000fe20007810000 */
[----:B------:R-:W-:Y:S01]  /*7770*/  FMUL.FTZ R61, R61, R17 ;  /* 0x000000113d3d7220 */ /* 0x000fe20000410000 */
[C---:B------:R-:W-:Y:S01]  /*7780*/  HMMA.16816.F32.BF16 R168, R4.reuse, R186, R168 ;  /* 0x000000ba04a8723c */ /* 0x040fe200000418a8 */
[-C--:B------:R-:W-:Y:S02]  /*7790*/  FMUL.FTZ R62, R62, R16.reuse ;  /* 0x000000103e3e7220 */ /* 0x080fe40000410000 */
[----:B------:R-:W-:Y:S01]  /*77a0*/  FMUL.FTZ R63, R63, R16 ;  /* 0x000000103f3f7220 */ /* 0x000fe20000410000 */
[----:B------:R-:W-:Y:S01]  /*77b0*/  MOV R79, R21 ;  /* 0x00000015004f7202 */ /* 0x000fe20000000f00 */
[-C--:B------:R-:W-:Y:S01]  /*77c0*/  FMUL.FTZ R72, R72, R17.reuse ;  /* 0x0000001148487220 */ /* 0x080fe20000410000 */
[----:B------:R-:W2:Y:S01]  /*77d0*/  SHFL.BFLY PT, R21, R2, 0x2, 0x1f ;  /* 0x0c401f0002157f89 */ /* 0x000ea200000e0000 */
[----:B------:R-:W-:Y:S01]  /*77e0*/  MOV R239, R20 ;  /* 0x0000001400ef7202 */ /* 0x000fe20000000f00 */
[----:B------:R-:W-:Y:S01]  /*77f0*/  FMUL.FTZ R73, R73, R17 ;  /* 0x0000001149497220 */ /* 0x000fe20000410000 */
[----:B-1----:R-:W-:Y:S01]  /*7800*/  HMMA.16816.F32.BF16 R188, R4, R34, R124 ;  /* 0x0000002204bc723c */ /* 0x002fe2000004187c */
[----:B------:R-:W1:Y:S01]  /*7810*/  SHFL.BFLY PT, R20, R0, 0x1, 0x1f ;  /* 0x0c201f0000147f89 */ /* 0x000e6200000e0000 */
[----:B------:R-:W-:Y:S01]  /*7820*/  FMUL.FTZ R74, R74, R16 ;  /* 0x000000104a4a7220 */ /* 0x000fe20000410000 */
[----:B------:R-:W-:Y:S01]  /*7830*/  MOV R78, R22 ;  /* 0x00000016004e7202 */ /* 0x000fe20000000f00 */
[----:B------:R-:W-:Y:S01]  /*7840*/  FMUL.FTZ R75, R75, R16 ;  /* 0x000000104b4b7220 */ /* 0x000fe20000410000 */
[----:B------:R-:W-:Y:S01]  /*7850*/  MOV R77, R23 ;  /* 0x00000017004d7202 */ /* 0x000fe20000000f00 */
[----:B------:R-:W-:-:S02]  /*7860*/  FMUL.FTZ R88, R88, R17 ;  /* 0x0000001158587220 */ /* 0x000fc40000410000 */
[-C--:B------:R-:W-:Y:S01]  /*7870*/  FMUL.FTZ R89, R89, R17.reuse ;  /* 0x0000001159597220 */ /* 0x080fe20000410000 */
[C---:B------:R-:W-:Y:S01]  /*7880*/  HMMA.16816.F32.BF16 R44, R4.reuse, R182, R44 ;  /* 0x000000b6042c723c */ /* 0x040fe2000004182c */
[-C--:B------:R-:W-:Y:S02]  /*7890*/  FMUL.FTZ R92, R92, R17.reuse ;  /* 0x000000115c5c7220 */ /* 0x080fe40000410000 */
[----:B------:R-:W-:Y:S02]  /*78a0*/  FMUL.FTZ R93, R93, R17 ;  /* 0x000000115d5d7220 */ /* 0x000fe40000410000 */
[-C--:B------:R-:W-:Y:S02]  /*78b0*/  FMUL.FTZ R90, R90, R16.reuse ;  /* 0x000000105a5a7220 */ /* 0x080fe40000410000 */
[-C--:B------:R-:W-:Y:S01]  /*78c0*/  FMUL.FTZ R91, R91, R16.reuse ;  /* 0x000000105b5b7220 */ /* 0x080fe20000410000 */
[----:B------:R-:W-:Y:S01]  /*78d0*/  HMMA.16816.F32.BF16 R56, R4, R140, R56 ;  /* 0x0000008c0438723c */ /* 0x000fe20000041838 */
[----:B------:R-:W-:-:S02]  /*78e0*/  FMUL.FTZ R94, R94, R16 ;  /* 0x000000105e5e7220 */ /* 0x000fc40000410000 */
[----:B------:R-:W-:Y:S01]  /*78f0*/  FMUL.FTZ R95, R95, R16 ;  /* 0x000000105f5f7220 */ /* 0x000fe20000410000 */
[----:B--2---:R-:W-:Y:S01]  /*7900*/  FMNMX.FTZ R2, R21, R2, !PT ;  /* 0x0000000215027209 */ /* 0x004fe20007810000 */
[-C--:B------:R-:W-:Y:S02]  /*7910*/  FMUL.FTZ R104, R104, R17.reuse ;  /* 0x0000001168687220 */ /* 0x080fe40000410000 */
[-C--:B------:R-:W-:Y:S01]  /*7920*/  FMUL.FTZ R105, R105, R17.reuse ;  /* 0x0000001169697220 */ /* 0x080fe20000410000 */
[C---:B------:R-:W-:Y:S01]  /*7930*/  HMMA.16816.F32.BF16 R60, R4.reuse, R142, R60 ;  /* 0x0000008e043c723c */ /* 0x040fe2000004183c */
[----:B------:R-:W-:Y:S01]  /*7940*/  FMUL.FTZ R106, R106, R16 ;  /* 0x000000106a6a7220 */ /* 0x000fe20000410000 */
[----:B-1----:R-:W-:Y:S01]  /*7950*/  FMNMX.FTZ R136, R0, R20, !PT ;  /* 0x0000001400887209 */ /* 0x002fe20007810000 */
[----:B------:R-:W-:Y:S01]  /*7960*/  FMUL.FTZ R107, R107, R16 ;  /* 0x000000106b6b7220 */ /* 0x000fe20000410000 */
[----:B------:R-:W-:Y:S01]  /*7970*/  MOV R127, R190 ;  /* 0x000000be007f7202 */ /* 0x000fe20000000f00 */
[-C--:B------:R-:W-:Y:S01]  /*7980*/  FMUL.FTZ R108, R108, R17.reuse ;  /* 0x000000116c6c7220 */ /* 0x080fe20000410000 */
[----:B------:R-:W-:Y:S01]  /*7990*/  FSETP.NEU.FTZ.AND P1, PT, R136, -INF , PT ;  /* 0xff8000008800780b */ /* 0x000fe20003f3d000 */
[----:B------:R-:W-:Y:S01]  /*79a0*/  FMUL.FTZ R109, R109, R17 ;  /* 0x000000116d6d7220 */ /* 0x000fe20000410000 */
        /* <DEDUP_REMOVED lines=8> */
[----:B------:R-:W-:Y:S01]  /*7a30*/  HMMA.16816.F32.BF16 R88, R4, R24, R88 ;  /* 0x000000180458723c */ /* 0x000fe20000041858 */
[----:B------:R-:W-:-:S02]  /*7a40*/  FMUL.FTZ R122, R122, R16 ;  /* 0x000000107a7a7220 */ /* 0x000fc40000410000 */
[----:B------:R-:W-:Y:S02]  /*7a50*/  FMUL.FTZ R123, R123, R16 ;  /* 0x000000107b7b7220 */ /* 0x000fe40000410000 */
[----:B------:R-:W-:-:S03]  /*7a60*/  FMUL.FTZ R0, R136, c[0x0][0x23c] ;  /* 0x00008f0088007a20 */ /* 0x000fc60000410000 */
[----:B------:R-:W-:Y:S02]  /*7a70*/  HMMA.16816.F32.BF16 R92, R4, R26, R92 ;  /* 0x0000001a045c723c */ /* 0x000fe4000004185c */
[----:B------:R-:W-:-:S06]  /*7a80*/  FSEL R0, R0, RZ, P1 ;  /* 0x000000ff00007208 */ /* 0x000fcc0000800000 */
[C---:B------:R-:W-:Y:S08]  /*7a90*/  HMMA.16816.F32.BF16 R104, R4.reuse, R28, R104 ;  /* 0x0000001c0468723c */ /* 0x040ff00000041868 */
[C---:B------:R-:W-:Y:S08]  /*7aa0*/  HMMA.16816.F32.BF16 R108, R4.reuse, R30, R108 ;  /* 0x0000001e046c723c */ /* 0x040ff0000004186c */
[----:B------:R-:W-:Y:S01]  /*7ab0*/  HMMA.16816.F32.BF16 R120, R4, R32, R120 ;  /* 0x000000200478723c */ /* 0x000fe20000041878 */
[----:B------:R-:W1:Y:S06]  /*7ac0*/  SHFL.BFLY PT, R5, R2, 0x1, 0x1f ;  /* 0x0c201f0002057f89 */ /* 0x000e6c00000e0000 */
[----:B------:R-:W-:-:S04]  /*7ad0*/  MOV R4, R189 ;  /* 0x000000bd00047202 */ /* 0x000fc80000000f00 */
[----:B------:R-:W-:Y:S01]  /*7ae0*/  MOV R21, R4 ;  /* 0x0000000400157202 */ /* 0x000fe20000000f00 */
[----:B------:R-:W-:Y:S01]  /*7af0*/  FFMA.FTZ R4, R132, c[0x0][0x23c], -R0 ;  /* 0x00008f0084047a23 */ /* 0x000fe20000010800 */
[----:B------:R-:W-:-:S03]  /*7b00*/  MOV R132, R242 ;  /* 0x000000f200847202 */ /* 0x000fc60000000f00 */
[----:B------:R2:W-:Y:S01]  /*7b10*/  MUFU.EX2 R191, R4 ;  /* 0x0000000400bf7308 */ /* 0x0005e20000000800 */
[----:B-1----:R-:W-:Y:S01]  /*7b20*/  FMNMX.FTZ R135, R2, R5, !PT ;  /* 0x0000000502877209 */ /* 0x002fe20007810000 */
[----:B------:R-:W-:Y:S01]  /*7b30*/  FFMA.FTZ R2, R137, c[0x0][0x23c], -R0 ;  /* 0x00008f0089027a23 */ /* 0x000fe20000010800 */
[----:B------:R-:W-:Y:S02]  /*7b40*/  FSEL R5, R136, RZ, P1 ;  /* 0x000000ff88057208 */ /* 0x000fe40000800000 */
[----:B------:R-:W-:-:S03]  /*7b50*/  FSETP.NEU.FTZ.AND P0, PT, R135, -INF , PT ;  /* 0xff8000008700780b */ /* 0x000fc60003f1d000 */
[----:B------:R1:W-:Y:S01]  /*7b60*/  MUFU.EX2 R190, R2 ;  /* 0x0000000200be7308 */ /* 0x0003e20000000800 */
[----:B--2---:R-:W-:Y:S01]  /*7b70*/  FFMA.FTZ R4, R133, c[0x0][0x23c], -R0 ;  /* 0x00008f0085047a23 */ /* 0x004fe20000010800 */
[----:B------:R-:W-:Y:S01]  /*7b80*/  MOV R133, R243 ;  /* 0x000000f300857202 */ /* 0x000fe20000000f00 */
[----:B------:R-:W-:Y:S01]  /*7b90*/  FADD.FTZ R6, R231, -R5 ;  /* 0x80000005e7067221 */ /* 0x000fe20000010000 */
[C---:B------:R-:W-:Y:S02]  /*7ba0*/  FSEL R5, R135.reuse, RZ, P0 ;  /* 0x000000ff87057208 */ /* 0x040fe40000000000 */
[----:B------:R-:W-:Y:S02]  /*7bb0*/  MOV R231, R125 ;  /* 0x0000007d00e77202 */ /* 0x000fe40000000f00 */
[----:B------:R2:W-:Y:S01]  /*7bc0*/  MUFU.EX2 R192, R4 ;  /* 0x0000000400c07308 */ /* 0x0005e20000000800 */
[----:B------:R-:W-:Y:S02]  /*7bd0*/  FMUL.FTZ R6, R6, c[0x0][0x23c] ;  /* 0x00008f0006067a20 */ /* 0x000fe40000410000 */
[----:B-1----:R-:W-:-:S05]  /*7be0*/  FMUL.FTZ R2, R135, c[0x0][0x23c] ;  /* 0x00008f0087027a20 */ /* 0x002fca0000410000 */
[----:B------:R-:W-:Y:S02]  /*7bf0*/  FSEL R2, R2, RZ, P0 ;  /* 0x000000ff02027208 */ /* 0x000fe40000000000 */
[----:B------:R-:W-:Y:S01]  /*7c00*/  ISETP.GE.AND P0, PT, R244, 0x4, PT ;  /* 0x00000004f400780c */ /* 0x000fe20003f06270 */
[----:B--2---:R-:W-:-:S04]  /*7c10*/  FFMA.FTZ R4, R138, c[0x0][0x23c], -R0 ;  /* 0x00008f008a047a23 */ /* 0x004fc80000010800 */
[----:B------:R1:W-:Y:S02]  /*7c20*/  MUFU.EX2 R193, R4 ;  /* 0x0000000400c17308 */ /* 0x0003e40000000800 */
[----:B-1----:R-:W-:Y:S01]  /*7c30*/  FFMA.FTZ R4, R19, c[0x0][0x23c], -R2 ;  /* 0x00008f0013047a23 */ /* 0x002fe20000010802 */
[----:B------:R-:W-:-:S05]  /*7c40*/  MOV R19, R240 ;  /* 0x000000f000137202 */ /* 0x000fca0000000f00 */
[----:B------:R1:W-:Y:S02]  /*7c50*/  MUFU.EX2 R138, R4 ;  /* 0x00000004008a7308 */ /* 0x0003e40000000800 */
[----:B-1----:R-:W-:-:S06]  /*7c60*/  FFMA.FTZ R4, R11, c[0x0][0x23c], -R2 ;  /* 0x00008f000b047a23 */ /* 0x002fcc0000010802 */
[----:B------:R-:W1:Y:S08]  /*7c70*/  MUFU.EX2 R11, R6 ;  /* 0x00000006000b7308 */ /* 0x000e700000000800 */
[----:B------:R2:W3:Y:S01]  /*7c80*/  MUFU.EX2 R188, R4 ;  /* 0x0000000400bc7308 */ /* 0x0004e20000000800 */
[-C--:B-1----:R-:W-:Y:S01]  /*7c90*/  FMUL.FTZ R148, R148, R11.reuse ;  /* 0x0000000b94947220 */ /* 0x082fe20000410000 */
[----:B------:R-:W-:Y:S01]  /*7ca0*/  F2FP.BF16.PACK_AB R6, R193, R192 ;  /* 0x000000c0c106723e */ /* 0x000fe200000010ff */
        /* <DEDUP_REMOVED lines=14> */
[----:B-1----:R-:W-:Y:S01]  /*7d90*/  FADD.FTZ R4, R230, -R5 ;  /* 0x80000005e6047221 */ /* 0x002fe20000010000 */
[----:B---3--:R-:W-:Y:S01]  /*7da0*/  F2FP.BF16.PACK_AB R5, R188, R138 ;  /* 0x0000008abc05723e */ /* 0x008fe200000010ff */
[-C--:B------:R-:W-:Y:S02]  /*7db0*/  FMUL.FTZ R49, R49, R11.reuse ;  /* 0x0000000b31317220 */ /* 0x080fe40000410000 */
[----:B------:R-:W-:Y:S02]  /*7dc0*/  FMUL.FTZ R4, R4, c[0x0][0x23c] ;  /* 0x00008f0004047a20 */ /* 0x000fe40000410000 */
        /* <DEDUP_REMOVED lines=10> */
[----:B-1----:R-:W-:Y:S02]  /*7e70*/  FFMA.FTZ R4, R18, c[0x0][0x23c], -R2 ;  /* 0x00008f0012047a23 */ /* 0x002fe40000010802 */
[-C--:B--2---:R-:W-:Y:S02]  /*7e80*/  FMUL.FTZ R150, R150, R10.reuse ;  /* 0x0000000a96967220 */ /* 0x084fe40000410000 */
[----:B------:R1:W2:Y:S01]  /*7e90*/  MUFU.EX2 R139, R4 ;  /* 0x00000004008b7308 */ /* 0x0002a20000000800 */
        /* <DEDUP_REMOVED lines=9> */
[-C--:B------:R-:W-:Y:S01]  /*7f30*/  FMUL.FTZ R175, R175, R10.reuse ;  /* 0x0000000aafaf7220 */ /* 0x080fe20000410000 */
[----:B--2---:R-:W-:Y:S01]  /*7f40*/  F2FP.BF16.PACK_AB R7, R139, R189 ;  /* 0x000000bd8b07723e */ /* 0x004fe200000010ff */
[----:B------:R-:W-:-:S02]  /*7f50*/  FMUL.FTZ R38, R38, R10 ;  /* 0x0000000a26267220 */ /* 0x000fc40000410000 */
[-C--:B------:R-:W-:Y:S02]  /*7f60*/  FMUL.FTZ R39, R39, R10.reuse ;  /* 0x0000000a27277220 */ /* 0x080fe40000410000 */
[-C--:B------:R-:W-:Y:S02]  /*7f70*/  FMUL.FTZ R50, R50, R10.reuse ;  /* 0x0000000a32327220 */ /* 0x080fe40000410000 */
[C---:B------:R-:W-:Y:S01]  /*7f80*/  HMMA.16816.F32.BF16 R148, R4.reuse, R176, R148 ;  /* 0x000000b00494723c */ /* 0x040fe20000041894 */
[-C--:B------:R-:W-:Y:S02]  /*7f90*/  FMUL.FTZ R51, R51, R10.reuse ;  /* 0x0000000a33337220 */ /* 0x080fe40000410000 */
[-C--:B------:R-:W-:Y:S02]  /*7fa0*/  FMUL.FTZ R54, R54, R10.reuse ;  /* 0x0000000a36367220 */ /* 0x080fe40000410000 */
[-C--:B------:R-:W-:Y:S02]  /*7fb0*/  FMUL.FTZ R55, R55, R10.reuse ;  /* 0x0000000a37377220 */ /* 0x080fe40000410000 */
[-C--:B------:R-:W-:Y:S01]  /*7fc0*/  FMUL.FTZ R66, R66, R10.reuse ;  /* 0x0000000a42427220 */ /* 0x080fe20000410000 */
[----:B------:R-:W-:Y:S01]  /*7fd0*/  HMMA.16816.F32.BF16 R176, R4, R178, R156 ;  /* 0x000000b204b0723c */ /* 0x000fe2000004189c */
[-C--:B------:R-:W-:Y:S01]  /*7fe0*/  FMUL.FTZ R67, R67, R10.reuse ;  /* 0x0000000a43437220 */ /* 0x080fe20000410000 */
[----:B------:R-:W1:Y:S01]  /*7ff0*/  LDSM.16.MT88.4 R156, [R212+0xa800] ;  /* 0x00a80000d49c783b */ /* 0x000e620000004200 */
[----:B------:R-:W-:-:S02]  /*8000*/  FMUL.FTZ R102, R102, R10 ;  /* 0x0000000a66667220 */ /* 0x000fc40000410000 */
[-C--:B------:R-:W-:Y:S02]  /*8010*/  FMUL.FTZ R103, R103, R10.reuse ;  /* 0x0000000a67677220 */ /* 0x080fe40000410000 */
[-C--:B------:R-:W-:Y:S01]  /*8020*/  FMUL.FTZ R118, R118, R10.reuse ;  /* 0x0000000a76767220 */ /* 0x080fe20000410000 */
[C---:B------:R-:W-:Y:S01]  /*8030*/  HMMA.16816.F32.BF16 R68, R4.reuse, R40, R68 ;  /* 0x000000280444723c */ /* 0x040fe20000041844 */
[-C--:B------:R-:W-:Y:S02]  /*8040*/  FMUL.FTZ R119, R119, R10.reuse ;  /* 0x0000000a77777220 */ /* 0x080fe40000410000 */
[-C--:B------:R-:W-:Y:S02]  /*8050*/  FMUL.FTZ R81, R81, R11.reuse ;  /* 0x0000000b51517220 */ /* 0x080fe40000410000 */
[-C--:B------:R-:W-:Y:S02]  /*8060*/  FMUL.FTZ R82, R82, R10.reuse ;  /* 0x0000000a52527220 */ /* 0x080fe40000410000 */
[-C--:B------:R-:W-:Y:S01]  /*8070*/  FMUL.FTZ R83, R83, R10.reuse ;  /* 0x0000000a53537220 */ /* 0x080fe20000410000 */
[C---:B------:R-:W-:Y:S01]  /*8080*/  HMMA.16816.F32.BF16 R160, R4.reuse, R184, R160 ;  /* 0x000000b804a0723c */ /* 0x040fe200000418a0 */
[----:B------:R-:W-:Y:S01]  /*8090*/  FMUL.FTZ R84, R84, R11 ;  /* 0x0000000b54547220 */ /* 0x000fe20000410000 */
[----:B------:R-:W-:Y:S01]  /*80a0*/  MOV R40, R19 ;  /* 0x0000001300287202 */ /* 0x000fe20000000f00 */
[----:B------:R-:W-:Y:S01]  /*80b0*/  FMUL.FTZ R85, R85, R11 ;  /* 0x0000000b55557220 */ /* 0x000fe20000410000 */
[----:B------:R-:W-:Y:S01]  /*80c0*/  MOV R19, R21 ;  /* 0x0000001500137202 */ /* 0x000fe20000000f00 */
[----:B------:R-:W-:Y:S01]  /*80d0*/  FMUL.FTZ R86, R86, R10 ;  /* 0x0000000a56567220 */ /* 0x000fe20000410000 */
[----:B------:R-:W-:Y:S01]  /*80e0*/  MOV R21, R126 ;  /* 0x0000007e00157202 */ /* 0x000fe20000000f00 */
[----:B------:R-:W-:Y:S01]  /*80f0*/  FMUL.FTZ R87, R87, R10 ;  /* 0x0000000a57577220 */ /* 0x000fe20000410000 */
        /* <DEDUP_REMOVED lines=8> */
[C---:B------:R-:W-:Y:S01]  /*8180*/  HMMA.16816.F32.BF16 R36, R4.reuse, R180, R36 ;  /* 0x000000b40424723c */ /* 0x040fe20000041824 */
[----:B------:R-:W-:Y:S01]  /*8190*/  FMUL.FTZ R112, R112, R11 ;  /* 0x0000000b70707220 */ /* 0x000fe20000410000 */
[----:B------:R-:W-:Y:S01]  /*81a0*/  MOV R230, R179 ;  /* 0x000000b300e67202 */ /* 0x000fe20000000f00 */
[----:B------:R-:W-:Y:S01]  /*81b0*/  FMUL.FTZ R113, R113, R11 ;  /* 0x0000000b71717220 */ /* 0x000fe20000410000 */
[----:B------:R-:W-:Y:S01]  /*81c0*/  MOV R41, R133 ;  /* 0x0000008500297202 */ /* 0x000fe20000000f00 */
[-C--:B------:R-:W-:Y:S01]  /*81d0*/  FMUL.FTZ R114, R114, R10.reuse ;  /* 0x0000000a72727220 */ /* 0x080fe20000410000 */
[----:B------:R-:W2:Y:S01]  /*81e0*/  LDSM.16.MT88.4 R172, [R214+0xa800] ;  /* 0x00a80000d6ac783b */ /* 0x000ea20000004200 */
[----:B------:R-:W-:Y:S01]  /*81f0*/  FMUL.FTZ R115, R115, R10 ;  /* 0x0000000a73737220 */ /* 0x000fe20000410000 */
[----:B------:R-:W-:Y:S01]  /*8200*/  HMMA.16816.F32.BF16 R184, R4, R182, R48 ;  /* 0x000000b604b8723c */ /* 0x000fe20000041830 */
[-C--:B------:R-:W-:Y:S01]  /*8210*/  FMUL.FTZ R128, R128, R11.reuse ;  /* 0x0000000b80807220 */ /* 0x080fe20000410000 */
[----:B------:R-:W3:Y:S01]  /*8220*/  LDSM.16.MT88.4 R48, [R217+0xa800] ;  /* 0x00a80000d930783b */ /* 0x000ee20000004200 */
[----:B------:R-:W-:-:S02]  /*8230*/  FMUL.FTZ R129, R129, R11 ;  /* 0x0000000b81817220 */ /* 0x000fc40000410000 */
[-C--:B------:R-:W-:Y:S02]  /*8240*/  FMUL.FTZ R130, R130, R10.reuse ;  /* 0x0000000a82827220 */ /* 0x080fe40000410000 */
[-C--:B------:R-:W-:Y:S01]  /*8250*/  FMUL.FTZ R131, R131, R10.reuse ;  /* 0x0000000a83837220 */ /* 0x080fe20000410000 */
[C---:B------:R-:W-:Y:S01]  /*8260*/  HMMA.16816.F32.BF16 R52, R4.reuse, R140, R52 ;  /* 0x0000008c0434723c */ /* 0x040fe20000041834 */
[----:B------:R-:W-:Y:S02]  /*8270*/  FFMA.FTZ R18, R196, c[0x0][0x23c], -R9 ;  /* 0x00008f00c4127a23 */ /* 0x000fe40000010809 */
[----:B------:R-:W-:Y:S02]  /*8280*/  FFMA.FTZ R11, R246, R11, R191 ;  /* 0x0000000bf60b7223 */ /* 0x000fe400000100bf */
[----:B------:R4:W-:Y:S01]  /*8290*/  MUFU.EX2 R137, R18 ;  /* 0x0000001200897308 */ /* 0x0009e20000000800 */
[----:B------:R-:W-:Y:S02]  /*82a0*/  FFMA.FTZ R10, R252, R10, R138 ;  /* 0x0000000afc0a7223 */ /* 0x000fe4000001008a */
[C---:B------:R-:W-:Y:S07]  /*82b0*/  HMMA.16816.F32.BF16 R180, R4.reuse, R142, R64 ;  /* 0x0000008e04b4723c */ /* 0x040fee0000041840 */
[----:B------:R-:W-:Y:S01]  /*82c0*/  MOV R66, R124 ;  /* 0x0000007c00427202 */ /* 0x000fe20000000f00 */
[----:B------:R-:W-:Y:S01]  /*82d0*/  HMMA.16816.F32.BF16 R100, R4, R28, R100 ;  /* 0x0000001c0464723c */ /* 0x000fe20000041864 */
[----:B------:R-:W-:-:S02]  /*82e0*/  MOV R67, R23 ;  /* 0x0000001700437202 */ /* 0x000fc40000000f00 */
[----:B------:R-:W-:Y:S01]  /*82f0*/  MOV R65, R22 ;  /* 0x0000001600417202 */ /* 0x000fe20000000f00 */
[----:B----4-:R-:W-:-:S04]  /*8300*/  FFMA.FTZ R18, R197, c[0x0][0x23c], -R9 ;  /* 0x00008f00c5127a23 */ /* 0x010fc80000010809 */
[C---:B------:R-:W-:Y:S01]  /*8310*/  HMMA.16816.F32.BF16 R116, R4.reuse, R32, R116 ;  /* 0x000000200474723c */ /* 0x040fe20000041874 */
[----:B------:R4:W5:Y:S07]  /*8320*/  MUFU.EX2 R133, R18 ;  /* 0x0000001200857308 */ /* 0x00096e0000000800 */
[C---:B------:R-:W-:Y:S01]  /*8330*/  HMMA.16816.F32.BF16 R176, R4.reuse, R42, R80 ;  /* 0x0000002a04b0723c */ /* 0x040fe20000041850 */
[----:B------:R-:W-:Y:S06]  /*8340*/  LDSM.16.MT88.4 R80, [R212+0xb800] ;  /* 0x00b80000d450783b */ /* 0x000fec0000004200 */
[----:B------:R-:W-:Y:S01]  /*8350*/  MOV R43, R20 ;  /* 0x00000014002b7202 */ /* 0x000fe20000000f00 */
[C---:B------:R-:W-:Y:S01]  /*8360*/  HMMA.16816.F32.BF16 R84, R4.reuse, R24, R84 ;  /* 0x000000180454723c */ /* 0x040fe20000041854 */
[----:B------:R-:W-:Y:S01]  /*8370*/  MOV R20, R127 ;  /* 0x0000007f00147202 */ /* 0x000fe20000000f00 */
[--C-:B----4-:R-:W-:Y:S01]  /*8380*/  FFMA.FTZ R18, R199, c[0x0][0x23c], -R9.reuse ;  /* 0x00008f00c7127a23 */ /* 0x110fe20000010809 */
[----:B------:R-:W-:Y:S01]  /*8390*/  MOV R42, R132 ;  /* 0x00000084002a7202 */ /* 0x000fe20000000f00 */
[----:B------:R-:W-:Y:S01]  /*83a0*/  FFMA.FTZ R9, R200, c[0x0][0x23c], -R9 ;  /* 0x00008f00c8097a23 */ /* 0x000fe20000010809 */
[----:B------:R-:W-:Y:S01]  /*83b0*/  MOV R200, R65 ;  /* 0x0000004100c87202 */ /* 0x000fe20000000f00 */
[----:B------:R-:W-:Y:S01]  /*83c0*/  MUFU.EX2 R132, R18 ;  /* 0x0000001200847308 */ /* 0x000fe20000000800 */
[----:B-----5:R-:W-:Y:S01]  /*83d0*/  F2FP.BF16.PACK_AB R124, R133, R137 ;  /* 0x00000089857c723e */ /* 0x020fe200000010ff */
[C---:B------:R-:W-:Y:S01]  /*83e0*/  HMMA.16816.F32.BF16 R140, R4.reuse, R26, R96 ;  /* 0x0000001a048c723c */ /* 0x040fe20000041860 */
[----:B------:R-:W-:Y:S05]  /*83f0*/  LDSM.16.MT88.4 R96, [R214+0xb800] ;  /* 0x00b80000d660783b */ /* 0x000fea0000004200 */
[----:B------:R4:W5:Y:S02]  /*8400*/  MUFU.EX2 R26, R9 ;  /* 0x00000009001a7308 */ /* 0x0009640000000800 */
[C---:B------:R-:W-:Y:S01]  /*8410*/  HMMA.16816.F32.BF16 R28, R4.reuse, R30, R112 ;  /* 0x0000001e041c723c */ /* 0x040fe20000041870 */
[----:B------:R-:W-:Y:S07]  /*8420*/  LDSM.16.MT88.4 R112, [R217+0xb800] ;  /* 0x00b80000d970783b */ /* 0x000fee0000004200 */
[----:B------:R-:W-:Y:S01]  /*8430*/  HMMA.16816.F32.BF16 R32, R4, R34, R128 ;  /* 0x000000220420723c */ /* 0x000fe20000041880 */
[----:B----4-:R-:W-:-:S06]  /*8440*/  FFMA.FTZ R9, R201, c[0x0][0x23c], -R8 ;  /* 0x00008f00c9097a23 */ /* 0x010fcc0000010808 */
[----:B------:R-:W-:Y:S01]  /*8450*/  MOV R131, R21 ;  /* 0x0000001500837202 */ /* 0x000fe20000000f00 */
[----:B------:R-:W-:Y:S01]  /*8460*/  FFMA.FTZ R4, R203, c[0x0][0x23c], -R0 ;  /* 0x00008f00cb047a23 */ /* 0x000fe20000010800 */
[----:B------:R-:W-:Y:S01]  /*8470*/  MOV R130, R20 ;  /* 0x0000001400827202 */ /* 0x000fe20000000f00 */
[----:B------:R4:W-:Y:S01]  /*8480*/  MUFU.EX2 R25, R9 ;  /* 0x0000000900197308 */ /* 0x0009e20000000800 */
[----:B------:R-:W-:Y:S02]  /*8490*/  MOV R129, R19 ;  /* 0x0000001300817202 */ /* 0x000fe40000000f00 */
[----:B------:R-:W-:Y:S02]  /*84a0*/  MOV R201, R66 ;  /* 0x0000004200c97202 */ /* 0x000fe40000000f00 */
[----:B-----5:R-:W-:Y:S02]  /*84b0*/  F2FP.BF16.PACK_AB R126, R26, R132 ;  /* 0x000000841a7e723e */ /* 0x020fe400000010ff */
[----:B------:R-:W-:Y:S01]  /*84c0*/  MOV R128, R231 ;  /* 0x000000e700807202 */ /* 0x000fe20000000f00 */
[----:B------:R5:W-:Y:S01]  /*84d0*/  MUFU.EX2 R21, R4 ;  /* 0x0000000400157308 */ /* 0x000be20000000800 */
[----:B------:R-:W-:Y:S01]  /*84e0*/  MOV R203, R230 ;  /* 0x000000e600cb7202 */ /* 0x000fe20000000f00 */
[----:B----4-:R-:W-:Y:S01]  /*84f0*/  FFMA.FTZ R9, R202, c[0x0][0x23c], -R8 ;  /* 0x00008f00ca097a23 */ /* 0x010fe20000010808 */
[----:B------:R-:W-:-:S02]  /*8500*/  MOV R202, R67 ;  /* 0x0000004300ca7202 */ /* 0x000fc40000000f00 */
[----:B------:R-:W4:Y:S03]  /*8510*/  LDSM.16.MT88.4 R64, [R216+0xa800] ;  /* 0x00a80000d840783b */ /* 0x000f260000004200 */
[----:B------:R1:W1:Y:S01]  /*8520*/  MUFU.EX2 R24, R9 ;  /* 0x0000000900187308 */ /* 0x0002620000000800 */
[----:B-----5:R-:W-:Y:S01]  /*8530*/  FFMA.FTZ R4, R206, c[0x0][0x23c], -R0 ;  /* 0x00008f00ce047a23 */ /* 0x020fe20000010800 */
[----:B------:R-:W-:-:S06]  /*8540*/  MOV R206, R78 ;  /* 0x0000004e00ce7202 */ /* 0x000fcc0000000f00 */
[----:B------:R5:W-:Y:S01]  /*8550*/  MUFU.EX2 R20, R4 ;  /* 0x0000000400147308 */ /* 0x000be20000000800 */
[--C-:B-1----:R-:W-:Y:S01]  /*8560*/  FFMA.FTZ R9, R204, c[0x0][0x23c], -R8.reuse ;  /* 0x00008f00cc097a23 */ /* 0x102fe20000010808 */
[----:B------:R-:W-:Y:S01]  /*8570*/  F2FP.BF16.PACK_AB R125, R24, R25 ;  /* 0x00000019187d723e */ /* 0x000fe200000010ff */
[----:B------:R-:W-:Y:S01]  /*8580*/  FFMA.FTZ R8, R232, c[0x0][0x23c], -R8 ;  /* 0x00008f00e8087a23 */ /* 0x000fe20000010808 */
[----:B------:R-:W-:-:S04]  /*8590*/  MOV R204, R239 ;  /* 0x000000ef00cc7202 */ /* 0x000fc80000000f00 */
[----:B------:R-:W-:Y:S01]  /*85a0*/  MUFU.EX2 R23, R9 ;  /* 0x0000000900177308 */ /* 0x000fe20000000800 */
[--C-:B-----5:R-:W-:Y:S01]  /*85b0*/  FFMA.FTZ R4, R205, c[0x0][0x23c], -R0.reuse ;  /* 0x00008f00cd047a23 */ /* 0x120fe20000010800 */
[----:B------:R-:W-:Y:S01]  /*85c0*/  MOV R205, R79 ;  /* 0x0000004f00cd7202 */ /* 0x000fe20000000f00 */
[----:B------:R-:W-:Y:S01]  /*85d0*/  FFMA.FTZ R0, R207, c[0x0][0x23c], -R0 ;  /* 0x00008f00cf007a23 */ /* 0x000fe20000010800 */
[----:B------:R-:W-:-:S04]  /*85e0*/  MOV R207, R77 ;  /* 0x0000004d00cf7202 */ /* 0x000fc80000000f00 */
[----:B------:R1:W-:Y:S08]  /*85f0*/  MUFU.EX2 R19, R4 ;  /* 0x0000000400137308 */ /* 0x0003f00000000800 */
[----:B------:R5:W-:Y:S01]  /*8600*/  MUFU.EX2 R18, R0 ;  /* 0x0000000000127308 */ /* 0x000be20000000800 */
[----:B-1----:R-:W1:Y:S07]  /*8610*/  LDSM.16.MT88.4 R4, [R216+0xb800] ;  /* 0x00b80000d804783b */ /* 0x002e6e0000004200 */
[----:B------:R-:W2:Y:S01]  /*8620*/  MUFU.EX2 R22, R8 ;  /* 0x0000000800167308 */ /* 0x000ea20000000800 */
[----:B-----5:R-:W-:-:S07]  /*8630*/  FFMA.FTZ R0, R198, c[0x0][0x23c], -R2 ;  /* 0x00008f00c6007a23 */ /* 0x020fce0000010802 */
[----:B------:R5:W-:Y:S01]  /*8640*/  MUFU.EX2 R9, R0 ;  /* 0x0000000000097308 */ /* 0x000be20000000800 */
[----:B--2---:R-:W-:-:S07]  /*8650*/  F2FP.BF16.PACK_AB R127, R22, R23 ;  /* 0x00000017167f723e */ /* 0x004fce00000010ff */
[----:B------:R-:W-:Y:S01]  /*8660*/  HMMA.16816.F32.BF16 R144, R124, R156, R144 ;  /* 0x0000009c7c90723c */ /* 0x000fe20000041890 */
[----:B-----5:R-:W-:-:S04]  /*8670*/  FFMA.FTZ R0, R195, c[0x0][0x23c], -R2 ;  /* 0x00008f00c3007a23 */ /* 0x020fc80000010802 */
[----:B------:R2:W5:Y:S03]  /*8680*/  MUFU.EX2 R8, R0 ;  /* 0x0000000000087308 */ /* 0x0005660000000800 */
[C---:B------:R-:W-:Y:S08]  /*8690*/  HMMA.16816.F32.BF16 R152, R124.reuse, R158, R152 ;  /* 0x0000009e7c98723c */ /* 0x040ff00000041898 */
[----:B------:R-:W-:Y:S01]  /*86a0*/  HMMA.16816.F32.BF16 R164, R124, R172, R164 ;  /* 0x000000ac7ca4723c */ /* 0x000fe200000418a4 */
[----:B--2---:R-:W-:-:S07]  /*86b0*/  FFMA.FTZ R0, R194, c[0x0][0x23c], -R2 ;  /* 0x00008f00c2007a23 */ /* 0x004fce0000010802 */
[C---:B------:R-:W-:Y:S01]  /*86c0*/  HMMA.16816.F32.BF16 R168, R124.reuse, R174, R168 ;  /* 0x000000ae7ca8723c */ /* 0x040fe200000418a8 */
[----:B------:R-:W-:Y:S01]  /*86d0*/  FFMA.FTZ R2, R76, c[0x0][0x23c], -R2 ;  /* 0x00008f004c027a23 */ /* 0x000fe20000010802 */
[----:B------:R-:W-:Y:S06]  /*86e0*/  MUFU.EX2 R0, R0 ;  /* 0x0000000000007308 */ /* 0x000fec0000000800 */
[C---:B---3--:R-:W-:Y:S02]  /*86f0*/  HMMA.16816.F32.BF16 R40, R124.reuse, R48, R40 ;  /* 0x000000307c28723c */ /* 0x048fe40000041828 */
[----:B------:R-:W2:Y:S06]  /*8700*/  MUFU.EX2 R2, R2 ;  /* 0x0000000200027308 */ /* 0x000eac0000000800 */
        /* <DEDUP_REMOVED lines=9> */
[C---:B-1----:R-:W-:Y:S08]  /*87a0*/  HMMA.16816.F32.BF16 R120, R124.reuse, R4, R120 ;  /* 0x000000047c78723c */ /* 0x042ff00000041878 */
[----:B------:R-:W-:Y:S07]  /*87b0*/  HMMA.16816.F32.BF16 R124, R124, R6, R128 ;  /* 0x000000067c7c723c */ /* 0x000fee0000041880 */
[----:B------:R-:W-:-:S02]  /*87c0*/  F2FP.BF16.PACK_AB R128, R20, R21 ;  /* 0x000000151480723e */ /* 0x000fc400000010ff */
[----:B-----5:R-:W-:Y:S02]  /*87d0*/  F2FP.BF16.PACK_AB R129, R8, R9 ;  /* 0x000000090881723e */ /* 0x020fe400000010ff */
[----:B------:R-:W-:Y:S02]  /*87e0*/  F2FP.BF16.PACK_AB R130, R18, R19 ;  /* 0x000000131282723e */ /* 0x000fe400000010ff */
[----:B--2---:R-:W-:-:S07]  /*87f0*/  F2FP.BF16.PACK_AB R131, R2, R0 ;  /* 0x000000000283723e */ /* 0x004fce00000010ff */
[C---:B------:R-:W-:Y:S07]  /*8800*/  HMMA.16816.F32.BF16 R116, R128.reuse, R4, R116 ;  /* 0x000000048074723c */ /* 0x040fee0000041874 */
[----:B------:R-:W-:Y:S01]  /*8810*/  FFMA.FTZ R5, R251, R17, R236 ;  /* 0x00000011fb057223 */ /* 0x000fe200000100ec */
[----:B------:R-:W-:Y:S01]  /*8820*/  HMMA.16816.F32.BF16 R148, R128, R156, R148 ;  /* 0x0000009c8094723c */ /* 0x000fe20000041894 */
[----:B------:R-:W-:Y:S02]  /*8830*/  FADD.FTZ R17, R190, R11 ;  /* 0x0000000bbe117221 */ /* 0x000fe40000010000 */
[----:B------:R-:W-:-:S02]  /*8840*/  FADD.FTZ R11, R235, R5 ;  /* 0x00000005eb0b7221 */ /* 0x000fc40000010000 */
[----:B------:R-:W-:Y:S02]  /*8850*/  FADD.FTZ R5, R192, R17 ;  /* 0x00000011c0057221 */ /* 0x000fe40000010000 */
[----:B------:R-:W-:Y:S01]  /*8860*/  FFMA.FTZ R4, R250, R16, R233 ;  /* 0x00000010fa047223 */ /* 0x000fe200000100e9 */
        /* <DEDUP_REMOVED lines=10> */
[C---:B------:R-:W-:Y:S01]  /*8910*/  HMMA.16816.F32.BF16 R52, R128.reuse, R64, R52 ;  /* 0x000000408034723c */ /* 0x040fe20000041834 */
[----:B------:R-:W-:Y:S02]  /*8920*/  FADD.FTZ R246, R18, R19 ;  /* 0x0000001312f67221 */ /* 0x000fe40000010000 */
[----:B------:R-:W-:Y:S02]  /*8930*/  FADD.FTZ R250, R208, R10 ;  /* 0x0000000ad0fa7221 */ /* 0x000fe40000010000 */
[----:B------:R-:W-:Y:S01]  /*8940*/  FADD.FTZ R4, R139, R4 ;  /* 0x000000048b047221 */ /* 0x000fe20000010000 */
[----:B------:R1:W-:Y:S01]  /*8950*/  STL [R1], R246 ;  /* 0x000000f601007387 */ /* 0x0003e20000100800 */
        /* <DEDUP_REMOVED lines=28> */
[----:B------:R-:W-:Y:S01]  /*8b20*/  ULDC.64 UR4, c[0x0][0x1a0] ;  /* 0x0000680000047ab9 */ /* 0x000fe20000000a00 */
[----:B------:R-:W-:Y:S01]  /*8b30*/  IADD3 R245, R244, -0x4, RZ ;  /* 0xfffffffcf4f57810 */ /* 0x000fe20007ffe0ff */
[----:B------:R-:W-:Y:S02]  /*8b40*/  USHF.L.U32 UR10, UR4, 0x6, URZ ;  /* 0x00000006040a7899 */ /* 0x000fe4000800063f */
[----:B------:R-:W-:Y:S02]  /*8b50*/  UMOV UR11, 0x6 ;  /* 0x00000006000b7882 */ /* 0x000fe40000000000 */
[----:B------:R-:W-:Y:S01]  /*8b60*/  USHF.L.U64.HI UR5, UR4, UR11, UR5 ;  /* 0x0000000b04057299 */ /* 0x000fe20008010205 */
[----:B------:R-:W-:Y:S01]  /*8b70*/  IMAD R0, R245, 0x20, R247 ;  /* 0x00000020f5007824 */ /* 0x000fe200078e02f7 */
[----:B------:R-:W-:Y:S01]  /*8b80*/  UIADD3 UR4, UP0, -UR10, 0x80, URZ ;  /* 0x000000800a047890 */ /* 0x000fe2000ff1e13f */
[----:B------:R-:W-:Y:S01]  /*8b90*/  BAR.SYNC.DEFER_BLOCKING 0x0 ;  /* 0x0000000000007b1d */ /* 0x000fe20000010000 */
[----:B------:R-:W-:-:S02]  /*8ba0*/  IADD3 R10, P3, R228, -UR10, RZ ;  /* 0x8000000ae40a7c10 */ /* 0x000fc4000ff7e0ff */
[----:B------:R-:W-:Y:S01]  /*8bb0*/  IADD3 R6, P1, R210, -UR10, RZ ;  /* 0x8000000ad2067c10 */ /* 0x000fe2000ff3e0ff */
[----:B------:R-:W-:Y:S01]  /*8bc0*/  UIADD3.X UR10, URZ, ~UR5, URZ, UP0, !UPT ;  /* 0x800000053f0a7290 */ /* 0x000fe200087fe43f */
[----:B------:R-:W-:Y:S01]  /*8bd0*/  IADD3 R8, P2, R228, UR4, RZ ;  /* 0x00000004e4087c10 */ /* 0x000fe2000ff5e0ff */
[----:B------:R-:W-:Y:S01]  /*8be0*/  ULDC.64 UR12, c[0x0][0x118] ;  /* 0x00004600000c7ab9 */ /* 0x000fe20000000a00 */
[----:B------:R-:W-:Y:S02]  /*8bf0*/  IADD3 R4, P0, R210, UR4, RZ ;  /* 0x00000004d2047c10 */ /* 0x000fe4000ff1e0ff */
[C---:B------:R-:W-:Y:S02]  /*8c00*/  IADD3.X R11, R229.reuse, ~UR5, RZ, P3, !PT ;  /* 0x80000005e50b7c10 */ /* 0x040fe40009ffe4ff */
[----:B------:R-:W-:Y:S02]  /*8c10*/  IADD3.X R9, R229, UR10, RZ, P2, !PT ;  /* 0x0000000ae5097c10 */ /* 0x000fe400097fe4ff */
[----:B------:R-:W-:-:S02]  /*8c20*/  IADD3.X R7, R211, ~UR5, RZ, P1, !PT ;  /* 0x80000005d3077c10 */ /* 0x000fc40008ffe4ff */
[----:B------:R-:W-:Y:S02]  /*8c30*/  IADD3.X R5, R211, UR10, RZ, P0, !PT ;  /* 0x0000000ad3057c10 */ /* 0x000fe400087fe4ff */
[CC--:B------:R-:W-:Y:S02]  /*8c40*/  ISETP.GE.AND P1, PT, R0.reuse, R14.reuse, PT ;  /* 0x0000000e0000720c */ /* 0x0c0fe40003f26270 */
[C---:B------:R-:W-:Y:S02]  /*8c50*/  ISETP.GE.AND P5, PT, R0.reuse, R15, PT ;  /* 0x0000000f0000720c */ /* 0x040fe40003fa6270 */
[C---:B------:R-:W-:Y:S02]  /*8c60*/  IADD3 R2, R0.reuse, 0x1, RZ ;  /* 0x0000000100027810 */ /* 0x040fe40007ffe0ff */
[----:B------:R-:W-:Y:S01]  /*8c70*/  ISETP.GE.AND P2, PT, R0, R13, PT ;  /* 0x0000000d0000720c */ /* 0x000fe20003f46270 */
[----:B------:R-:W-:Y:S01]  /*8c80*/  @!PT LDS RZ, [RZ] ;  /* 0x00000000fffff984 */ /* 0x000fe20000000800 */
[----:B------:R-:W-:Y:S01]  /*8c90*/  @!PT LDS RZ, [RZ] ;  /* 0x00000000fffff984 */ /* 0x000fe20000000800 */
[----:B------:R-:W-:Y:S01]  /*8ca0*/  @!PT LDS RZ, [RZ] ;  /* 0x00000000fffff984 */ /* 0x000fe20000000800 */
[----:B------:R1:W-:Y:S01]  /*8cb0*/  LDGSTS.E.BYPASS.LTC128B.128 [R227+0xa000], [R10.64] ;  /* 0x0a0000000ae37fae */ /* 0x0003e2000b901d4c */
[----:B------:R-:W-:-:S02]  /*8cc0*/  ISETP.GE.AND P4, PT, R2, R14, PT ;  /* 0x0000000e0200720c */ /* 0x000fc40003f86270 */
[C---:B------:R-:W-:Y:S01]  /*8cd0*/  ISETP.GE.AND P0, PT, R2.reuse, R15, PT ;  /* 0x0000000f0200720c */ /* 0x040fe20003f06270 */
[----:B------:R1:W-:Y:S01]  /*8ce0*/  LDGSTS.E.BYPASS.LTC128B.128 [R227+0xb000], [R8.64] ;  /* 0x0b00000008e37fae */ /* 0x0003e2000b901d4c */
[C---:B------:R-:W-:Y:S02]  /*8cf0*/  ISETP.GE.AND P3, PT, R2.reuse, R13, PT ;  /* 0x0000000d0200720c */ /* 0x040fe40003f66270 */
[----:B------:R-:W-:Y:S01]  /*8d00*/  ISETP.GE.AND P6, PT, R2, R12, PT ;  /* 0x0000000c0200720c */ /* 0x000fe20003fc6270 */
[----:B------:R2:W-:Y:S04]  /*8d10*/  LDGSTS.E.BYPASS.LTC128B.128 [R227+0xa800], [R6.64] ;  /* 0x0a80000006e37fae */ /* 0x0005e8000b901d4c */
[----:B------:R2:W-:Y:S04]  /*8d20*/  LDGSTS.E.BYPASS.LTC128B.128 [R227+0xb800], [R4.64] ;  /* 0x0b80000004e37fae */ /* 0x0005e8000b901d4c */
[----:B------:R-:W-:Y:S04]  /*8d30*/  LDSM.16.M88.4 R16, [R213] ;  /* 0x00000000d510783b */ /* 0x000fe80000000200 */
[----:B------:R-:W3:Y:S04]  /*8d40*/  LDSM.16.M88.4 R20, [R222] ;  /* 0x00000000de14783b */ /* 0x000ee80000000200 */
[----:B------:R-:W4:Y:S04]  /*8d50*/  LDSM.16.M88.4 R32, [R222+0x800] ;  /* 0x00080000de20783b */ /* 0x000f280000000200 */
[----:B------:R-:W-:Y:S04]  /*8d60*/  LDSM.16.M88.4 R140, [R223] ;  /* 0x00000000df8c783b */ /* 0x000fe80000000200 */
[----:B-1----:R-:W1:Y:S04]  /*8d70*/  LDSM.16.M88.4 R8, [R213+0x2000] ;  /* 0x00200000d508783b */ /* 0x002e680000000200 */
[----:B------:R-:W-:Y:S04]  /*8d80*/  LDSM.16.M88.4 R176, [R226] ;  /* 0x00000000e2b0783b */ /* 0x000fe80000000200 */
[----:B--2---:R-:W2:Y:S04]  /*8d90*/  LDSM.16.M88.4 R4, [R215] ;  /* 0x00000000d704783b */ /* 0x004ea80000000200 */
[----:B------:R-:W5:Y:S04]  /*8da0*/  LDSM.16.M88.4 R28, [R215+0x2000] ;  /* 0x00200000d71c783b */ /* 0x000f680000000200 */
[----:B------:R-:W-:Y:S04]  /*8db0*/  LDSM.16.M88.4 R180, [R220] ;  /* 0x00000000dcb4783b */ /* 0x000fe80000000200 */
[----:B------:R-:W1:Y:S04]  /*8dc0*/  LDSM.16.M88.4 R24, [R221] ;  /* 0x00000000dd18783b */ /* 0x000e680000000200 */
[----:B------:R-:W2:Y:S01]  /*8dd0*/  LDSM.16.M88.4 R184, [R220+0x800] ;  /* 0x00080000dcb8783b */ /* 0x000ea20000000200 */
[C---:B---3--:R-:W-:Y:S03]  /*8de0*/  HMMA.16816.F32.BF16 R204, R16.reuse, R20, RZ ;  /* 0x0000001410cc723c */ /* 0x048fe600000418ff */
[----:B------:R-:W0:Y:S05]  /*8df0*/  LDGDEPBAR ;  /* 0x00000000000079af */ /* 0x000e2a0000000000 */
[C---:B----4-:R-:W-:Y:S08]  /*8e00*/  HMMA.16816.F32.BF16 R196, R16.reuse, R32, RZ ;  /* 0x0000002010c4723c */ /* 0x050ff000000418ff */
[C---:B------:R-:W-:Y:S08]  /*8e10*/  HMMA.16816.F32.BF16 R200, R16.reuse, R22, RZ ;  /* 0x0000001610c8723c */ /* 0x040ff000000418ff */
[----:B------:R-:W-:Y:S08]  /*8e20*/  HMMA.16816.F32.BF16 R192, R16, R34, RZ ;  /* 0x0000002210c0723c */ /* 0x000ff000000418ff */
[C---:B-1----:R-:W-:Y:S08]  /*8e30*/  HMMA.16816.F32.BF16 R188, R8.reuse, R20, RZ ;  /* 0x0000001408bc723c */ /* 0x042ff000000418ff */
[C---:B------:R-:W-:Y:S01]  /*8e40*/  HMMA.16816.F32.BF16 R208, R8.reuse, R22, RZ ;  /* 0x0000001608d0723c */ /* 0x040fe200000418ff */
[----:B------:R-:W1:Y:S07]  /*8e50*/  LDSM.16.M88.4 R20, [R221+0x2000] ;  /* 0x00200000dd14783b */ /* 0x000e6e0000000200 */
[C---:B------:R-:W-:Y:S08]  /*8e60*/  HMMA.16816.F32.BF16 R16, R8.reuse, R32, RZ ;  /* 0x000000200810723c */ /* 0x040ff000000418ff */
[----:B------:R-:W-:Y:S01]  /*8e70*/  HMMA.16816.F32.BF16 R8, R8, R34, RZ ;  /* 0x000000220808723c */ /* 0x000fe200000418ff */
[----:B------:R-:W-:Y:S07]  /*8e80*/  LDSM.16.M88.4 R32, [R218+0x800] ;  /* 0x00080000da20783b */ /* 0x000fee0000000200 */
[C---:B--2---:R-:W-:Y:S08]  /*8e90*/  HMMA.16816.F32.BF16 R204, R4.reuse, R140, R204 ;  /* 0x0000008c04cc723c */ /* 0x044ff000000418cc */
[C---:B------:R-:W-:Y:S08]  /*8ea0*/  HMMA.16816.F32.BF16 R228, R4.reuse, R176, R196 ;  /* 0x000000b004e4723c */ /* 0x040ff000000418c4 */
[C---:B------:R-:W-:Y:S08]  /*8eb0*/  HMMA.16816.F32.BF16 R200, R4.reuse, R142, R200 ;  /* 0x0000008e04c8723c */ /* 0x040ff000000418c8 */
[----:B------:R-:W-:Y:S08]  /*8ec0*/  HMMA.16816.F32.BF16 R196, R4, R178, R192 ;  /* 0x000000b204c4723c */ /* 0x000ff000000418c0 */
[C---:B-----5:R-:W-:Y:S08]  /*8ed0*/  HMMA.16816.F32.BF16 R192, R28.reuse, R140, R188 ;  /* 0x0000008c1cc0723c */ /* 0x060ff000000418bc */
[C---:B------:R-:W-:Y:S01]  /*8ee0*/  HMMA.16816.F32.BF16 R188, R28.reuse, R176, R16 ;  /* 0x000000b01cbc723c */ /* 0x040fe20000041810 */
[----:B------:R-:W-:Y:S07]  /*8ef0*/  LDSM.16.M88.4 R16, [R219] ;  /* 0x00000000db10783b */ /* 0x000fee0000000200 */
[C---:B------:R-:W-:Y:S01]  /*8f00*/  HMMA.16816.F32.BF16 R4, R28.reuse, R142, R208 ;  /* 0x0000008e1c04723c */ /* 0x040fe200000418d0 */
[----:B------:R-:W2:Y:S07]  /*8f10*/  LDSM.16.M88.4 R140, [R218] ;  /* 0x00000000da8c783b */ /* 0x000eae0000000200 */
[----:B------:R-:W-:Y:S01]  /*8f20*/  HMMA.16816.F32.BF16 R28, R28, R178, R8 ;  /* 0x000000b21c1c723c */ /* 0x000fe20000041808 */
[----:B------:R-:W3:Y:S04]  /*8f30*/  LDSM.16.M88.4 R8, [R219+0x2000] ;  /* 0x00200000db08783b */ /* 0x000ee80000000200 */
[----:B------:R-:W-:Y:S03]  /*8f40*/  LDSM.16.M88.4 R176, [R222+0x1000] ;  /* 0x00100000deb0783b */ /* 0x000fe60000000200 */
[C---:B------:R-:W-:Y:S08]  /*8f50*/  HMMA.16816.F32.BF16 R204, R24.reuse, R180, R204 ;  /* 0x000000b418cc723c */ /* 0x040ff000000418cc */
[C---:B------:R-:W-:Y:S08]  /*8f60*/  HMMA.16816.F32.BF16 R232, R24.reuse, R184, R228 ;  /* 0x000000b818e8723c */ /* 0x040ff000000418e4 */
[C---:B------:R-:W-:Y:S08]  /*8f70*/  HMMA.16816.F32.BF16 R228, R24.reuse, R182, R200 ;  /* 0x000000b618e4723c */ /* 0x040ff000000418c8 */
[----:B------:R-:W-:Y:S08]  /*8f80*/  HMMA.16816.F32.BF16 R200, R24, R186, R196 ;  /* 0x000000ba18c8723c */ /* 0x000ff000000418c4 */
[C---:B-1----:R-:W-:Y:S08]  /*8f90*/  HMMA.16816.F32.BF16 R196, R20.reuse, R180, R192 ;  /* 0x000000b414c4723c */ /* 0x042ff000000418c0 */
[C---:B------:R-:W-:Y:S01]  /*8fa0*/  HMMA.16816.F32.BF16 R192, R20.reuse, R182, R4 ;  /* 0x000000b614c0723c */ /* 0x040fe20000041804 */
[----:B------:R-:W1:Y:S07]  /*8fb0*/  LDSM.16.M88.4 R4, [R213+0x4000] ;  /* 0x00400000d504783b */ /* 0x000e6e0000000200 */
[C---:B------:R-:W-:Y:S08]  /*8fc0*/  HMMA.16816.F32.BF16 R24, R20.reuse, R184, R188 ;  /* 0x000000b81418723c */ /* 0x040ff000000418bc */
[----:B------:R-:W-:Y:S01]  /*8fd0*/  HMMA.16816.F32.BF16 R180, R20, R186, R28 ;  /* 0x000000ba14b4723c */ /* 0x000fe2000004181c */
[----:B------:R-:W4:Y:S04]  /*8fe0*/  LDSM.16.M88.4 R184, [R222+0x1800] ;  /* 0x00180000deb8783b */ /* 0x000f280000000200 */
[----:B------:R-:W5:Y:S03]  /*8ff0*/  LDSM.16.M88.4 R28, [R213+0x6000] ;  /* 0x00600000d51c783b */ /* 0x000f660000000200 */
[C---:B--2---:R-:W-:Y:S01]  /*9000*/  HMMA.16816.F32.BF16 R188, R16.reuse, R140, R204 ;  /* 0x0000008c10bc723c */ /* 0x044fe200000418cc */
[----:B------:R-:W-:Y:S07]  /*9010*/  LDSM.16.M88.4 R20, [R215+0x4000] ;  /* 0x00400000d714783b */ /* 0x000fee0000000200 */
[C---:B------:R-:W-:Y:S08]  /*9020*/  HMMA.16816.F32.BF16 R228, R16.reuse, R142, R228 ;  /* 0x0000008e10e4723c */ /* 0x040ff000000418e4 */
[C---:B------:R-:W-:Y:S08]  /*9030*/  HMMA.16816.F32.BF16 R232, R16.reuse, R32, R232 ;  /* 0x0000002010e8723c */ /* 0x040ff000000418e8 */
[----:B------:R-:W-:Y:S08]  /*9040*/  HMMA.16816.F32.BF16 R208, R16, R34, R200 ;  /* 0x0000002210d0723c */ /* 0x000ff000000418c8 */
[C---:B---3--:R-:W-:Y:S08]  /*9050*/  HMMA.16816.F32.BF16 R204, R8.reuse, R140, R196 ;  /* 0x0000008c08cc723c */ /* 0x048ff000000418c4 */
[C---:B------:R-:W-:Y:S01]  /*9060*/  HMMA.16816.F32.BF16 R16, R8.reuse, R142, R192 ;  /* 0x0000008e0810723c */ /* 0x040fe200000418c0 */
[----:B------:R-:W2:Y:S07]  /*9070*/  LDSM.16.M88.4 R140, [R225] ;  /* 0x00000000e18c783b */ /* 0x000eae0000000200 */
[C---:B------:R-:W-:Y:S01]  /*9080*/  HMMA.16816.F32.BF16 R240, R8.reuse, R34, R180 ;  /* 0x0000002208f0723c */ /* 0x040fe200000418b4 */
[----:B------:R-:W3:Y:S07]  /*9090*/  LDSM.16.M88.4 R180, [R224] ;  /* 0x00000000e0b4783b */ /* 0x000eee0000000200 */
[----:B------:R-:W-:Y:S01]  /*90a0*/  HMMA.16816.F32.BF16 R236, R8, R32, R24 ;  /* 0x0000002008ec723c */ /* 0x000fe20000041818 */
[----:B------:R-:W2:Y:S04]  /*90b0*/  LDSM.16.M88.4 R24, [R215+0x6000] ;  /* 0x00600000d718783b */ /* 0x000ea80000000200 */
[----:B------:R-:W-:Y:S03]  /*90c0*/  LDSM.16.M88.4 R8, [R221+0x6000] ;  /* 0x00600000dd08783b */ /* 0x000fe60000000200 */
[C---:B-1----:R-:W-:Y:S08]  /*90d0*/  HMMA.16816.F32.BF16 R200, R4.reuse, R176, R188 ;  /* 0x000000b004c8723c */ /* 0x042ff000000418bc */
[C---:B------:R-:W-:Y:S08]  /*90e0*/  HMMA.16816.F32.BF16 R196, R4.reuse, R178, R228 ;  /* 0x000000b204c4723c */ /* 0x040ff000000418e4 */
[C---:B----4-:R-:W-:Y:S08]  /*90f0*/  HMMA.16816.F32.BF16 R192, R4.reuse, R184, R232 ;  /* 0x000000b804c0723c */ /* 0x050ff000000418e8 */
[----:B------:R-:W-:Y:S08]  /*9100*/  HMMA.16816.F32.BF16 R32, R4, R186, R208 ;  /* 0x000000ba0420723c */ /* 0x000ff000000418d0 */
[C---:B-----5:R-:W-:Y:S08]  /*9110*/  HMMA.16816.F32.BF16 R4, R28.reuse, R176, R204 ;  /* 0x000000b01c04723c */ /* 0x060ff000000418cc */
[----:B------:R-:W-:Y:S01]  /*9120*/  HMMA.16816.F32.BF16 R188, R28, R178, R16 ;  /* 0x000000b21cbc723c */ /* 0x000fe20000041810 */
[----:B------:R-:W-:Y:S04]  /*9130*/  LDSM.16.M88.4 R176, [R220+0x1000] ;  /* 0x00100000dcb0783b */ /* 0x000fe80000000200 */
[----:B------:R-:W1:Y:S03]  /*9140*/  LDSM.16.M88.4 R16, [R221+0x4000] ;  /* 0x00400000dd10783b */ /* 0x000e660000000200 */
[C---:B--2---:R-:W-:Y:S08]  /*9150*/  HMMA.16816.F32.BF16 R204, R20.reuse, R140, R200 ;  /* 0x0000008c14cc723c */ /* 0x044ff000000418c8 */
[C---:B------:R-:W-:Y:S08]  /*9160*/  HMMA.16816.F32.BF16 R232, R20.reuse, R142, R196 ;  /* 0x0000008e14e8723c */ /* 0x040ff000000418c4 */
[C---:B---3--:R-:W-:Y:S08]  /*9170*/  HMMA.16816.F32.BF16 R228, R20.reuse, R180, R192 ;  /* 0x000000b414e4723c */ /* 0x048ff000000418c0 */
[----:B------:R-:W-:Y:S01]  /*9180*/  HMMA.16816.F32.BF16 R208, R20, R182, R32 ;  /* 0x000000b614d0723c */ /* 0x000fe20000041820 */
[----:B------:R-:W-:Y:S07]  /*9190*/  LDSM.16.M88.4 R32, [R218+0x1000] ;  /* 0x00100000da20783b */ /* 0x000fee0000000200 */
[C---:B------:R-:W-:Y:S01]  /*91a0*/  HMMA.16816.F32.BF16 R20, R24.reuse, R140, R4 ;  /* 0x0000008c1814723c */ /* 0x040fe20000041804 */
[----:B------:R-:W2:Y:S07]  /*91b0*/  LDSM.16.M88.4 R4, [R219+0x4000] ;  /* 0x00400000db04783b */ /* 0x000eae0000000200 */
[----:B------:R-:W-:Y:S01]  /*91c0*/  HMMA.16816.F32.BF16 R200, R24, R142, R188 ;  /* 0x0000008e18c8723c */ /* 0x000fe200000418bc */
[----:B------:R-:W3:Y:S07]  /*91d0*/  LDSM.16.M88.4 R140, [R220+0x1800] ;  /* 0x00180000dc8c783b */ /* 0x000eee0000000200 */
[-C--:B-1----:R-:W-:Y:S08]  /*91e0*/  HMMA.16816.F32.BF16 R188, R16, R176.reuse, R204 ;  /* 0x000000b010bc723c */ /* 0x082ff000000418cc */
[----:B------:R-:W-:Y:S01]  /*91f0*/  HMMA.16816.F32.BF16 R192, R8, R176, R20 ;  /* 0x000000b008c0723c */ /* 0x000fe20000041814 */
[----:B------:R-:W1:Y:S11]  /*9200*/  LDSM.16.M88.4 R20, [R219+0x6000] ;  /* 0x00600000db14783b */ /* 0x000e760000000200 */
[----:B------:R-:W-:Y:S04]  /*9210*/  @!UPT UIADD3 URZ, URZ, URZ, URZ ;  /* 0x0000003f3f3ff290 */ /* 0x000fe8000fffe03f */
[----:B--2---:R-:W-:Y:S08]  /*9220*/  HMMA.16816.F32.BF16 R196, R4, R32, R188 ;  /* 0x0000002004c4723c */ /* 0x004ff000000418bc */
[-C--:B------:R-:W-:Y:S08]  /*9230*/  HMMA.16816.F32.BF16 R188, R16, R178.reuse, R232 ;  /* 0x000000b210bc723c */ /* 0x080ff000000418e8 */
[----:B------:R-:W-:Y:S08]  /*9240*/  HMMA.16816.F32.BF16 R176, R8, R178, R200 ;  /* 0x000000b208b0723c */ /* 0x000ff000000418c8 */
[----:B------:R-:W-:Y:S01]  /*9250*/  HMMA.16816.F32.BF16 R200, R28, R184, R236 ;  /* 0x000000b81cc8723c */ /* 0x000fe200000418ec */
[----:B------:R-:W-:-:S02]  /*9260*/  FMUL.FTZ R196, R196, c[0x0][0x2ec] ;  /* 0x0000bb00c4c47a20 */ /* 0x000fc40000410000 */
[----:B------:R-:W-:Y:S02]  /*9270*/  FMUL.FTZ R197, R197, c[0x0][0x2ec] ;  /* 0x0000bb00c5c57a20 */ /* 0x000fe40000410000 */
[----:B------:R-:W-:Y:S01]  /*9280*/  FMUL.FTZ R198, R198, c[0x0][0x2ec] ;  /* 0x0000bb00c6c67a20 */ /* 0x000fe20000410000 */
[----:B------:R-:W2:Y:S01]  /*9290*/  MUFU.TANH R132, R196 ;  /* 0x000000c400847308 */ /* 0x000ea20000002400 */
[----:B------:R-:W-:Y:S01]  /*92a0*/  FMUL.FTZ R199, R199, c[0x0][0x2ec] ;  /* 0x0000bb00c7c77a20 */ /* 0x000fe20000410000 */
[C---:B---3--:R-:W-:Y:S06]  /*92b0*/  HMMA.16816.F32.BF16 R204, R16.reuse, R140, R228 ;  /* 0x0000008c10cc723c */ /* 0x048fec00000418e4 */
[----:B------:R-:W3:Y:S02]  /*92c0*/  MUFU.TANH R139, R197 ;  /* 0x000000c5008b7308 */ /* 0x000ee40000002400 */
[----:B------:R-:W-:Y:S01]  /*92d0*/  HMMA.16816.F32.BF16 R208, R16, R142, R208 ;  /* 0x0000008e10d0723c */ /* 0x000fe200000418d0 */
[----:B------:R-:W4:Y:S01]  /*92e0*/  LDSM.16.M88.4 R16, [R218+0x1800] ;  /* 0x00180000da10783b */ /* 0x000f220000000200 */
[----:B------:R-:W-:-:S04]  /*92f0*/  DEPBAR.LE SB0, 0x0 ;  /* 0x000080000000791a */ /* 0x000fc80000000000 */
[----:B------:R-:W5:Y:S01]  /*9300*/  MUFU.TANH R137, R198 ;  /* 0x000000c600897308 */ /* 0x000f620000002400 */
[----:B--2---:R-:W-:Y:S01]  /*9310*/  FSEL R132, R132, -INF , !P1 ;  /* 0xff80000084847808 */ /* 0x004fe20004800000 */
[----:B------:R-:W-:Y:S01]  /*9320*/  HMMA.16816.F32.BF16 R28, R28, R186, R240 ;  /* 0x000000ba1c1c723c */ /* 0x000fe200000418f0 */
[----:B------:R-:W-:Y:S01]  /*9330*/  BAR.SYNC.DEFER_BLOCKING 0x0 ;  /* 0x0000000000007b1d */ /* 0x000fe20000010000 */
[----:B------:R-:W-:Y:S02]  /*9340*/  ISETP.GE.AND P1, PT, R0, R12, PT ;  /* 0x0000000c0000720c */ /* 0x000fe40003f26270 */
[----:B---3--:R-:W-:-:S03]  /*9350*/  FSEL R139, R139, -INF , !P4 ;  /* 0xff8000008b8b7808 */ /* 0x008fc60006000000 */
[----:B------:R2:W-:Y:S01]  /*9360*/  MUFU.TANH R229, R199 ;  /* 0x000000c700e57308 */ /* 0x0005e20000002400 */
[----:B-1----:R-:W-:Y:S01]  /*9370*/  HMMA.16816.F32.BF16 R192, R20, R32, R192 ;  /* 0x0000002014c0723c */ /* 0x002fe200000418c0 */
[----:B-----5:R-:W-:-:S07]  /*9380*/  FSEL R137, R137, -INF , !P5 ;  /* 0xff80000089897808 */ /* 0x020fce0006800000 */
[-C--:B------:R-:W-:Y:S08]  /*9390*/  HMMA.16816.F32.BF16 R188, R4, R34.reuse, R188 ;  /* 0x0000002204bc723c */ /* 0x080ff000000418bc */
[----:B--2---:R-:W-:Y:S08]  /*93a0*/  HMMA.16816.F32.BF16 R196, R20, R34, R176 ;  /* 0x0000002214c4723c */ /* 0x004ff000000418b0 */
[----:B------:R-:W-:Y:S01]  /*93b0*/  HMMA.16816.F32.BF16 R32, R24, R180, R200 ;  /* 0x000000b41820723c */ /* 0x000fe200000418c8 */
[----:B------:R-:W-:-:S02]  /*93c0*/  FMUL.FTZ R192, R192, c[0x0][0x2ec] ;  /* 0x0000bb00c0c07a20 */ /* 0x000fc40000410000 */
[----:B------:R-:W-:Y:S02]  /*93d0*/  FMUL.FTZ R193, R193, c[0x0][0x2ec] ;  /* 0x0000bb00c1c17a20 */ /* 0x000fe40000410000 */
[----:B------:R-:W-:Y:S02]  /*93e0*/  FMUL.FTZ R194, R194, c[0x0][0x2ec] ;  /* 0x0000bb00c2c27a20 */ /* 0x000fe40000410000 */
[----:B------:R-:W-:Y:S01]  /*93f0*/  FMUL.FTZ R195, R195, c[0x0][0x2ec] ;  /* 0x0000bb00c3c37a20 */ /* 0x000fe20000410000 */
[----:B------:R-:W-:Y:S01]  /*9400*/  HMMA.16816.F32.BF16 R24, R24, R182, R28 ;  /* 0x000000b61818723c */ /* 0x000fe2000004181c */
[----:B------:R-:W-:Y:S01]  /*9410*/  FMUL.FTZ R188, R188, c[0x0][0x2ec] ;  /* 0x0000bb00bcbc7a20 */ /* 0x000fe20000410000 */
[----:B------:R-:W-:Y:S01]  /*9420*/  MUFU.TANH R228, R193 ;  /* 0x000000c100e47308 */ /* 0x000fe20000002400 */
[----:B------:R-:W-:Y:S02]  /*9430*/  FMUL.FTZ R189, R189, c[0x0][0x2ec] ;  /* 0x0000bb00bdbd7a20 */ /* 0x000fe40000410000 */
[----:B------:R-:W-:-:S02]  /*9440*/  FMUL.FTZ R191, R191, c[0x0][0x2ec] ;  /* 0x0000bb00bfbf7a20 */ /* 0x000fc40000410000 */
[----:B------:R-:W-:Y:S01]  /*9450*/  FMUL.FTZ R190, R190, c[0x0][0x2ec] ;  /* 0x0000bb00bebe7a20 */ /* 0x000fe20000410000 */
[C---:B----4-:R-:W-:Y:S01]  /*9460*/  HMMA.16816.F32.BF16 R184, R4.reuse, R16, R204 ;  /* 0x0000001004b8723c */ /* 0x050fe200000418cc */
[----:B------:R-:W-:Y:S01]  /*9470*/  FMUL.FTZ R196, R196, c[0x0][0x2ec] ;  /* 0x0000bb00c4c47a20 */ /* 0x000fe20000410000 */
[----:B------:R-:W1:Y:S01]  /*9480*/  MUFU.TANH R192, R192 ;  /* 0x000000c000c07308 */ /* 0x000e620000002400 */
[----:B------:R-:W-:Y:S02]  /*9490*/  FMUL.FTZ R197, R197, c[0x0][0x2ec] ;  /* 0x0000bb00c5c57a20 */ /* 0x000fe40000410000 */
[----:B------:R-:W-:Y:S02]  /*94a0*/  FMUL.FTZ R198, R198, c[0x0][0x2ec] ;  /* 0x0000bb00c6c67a20 */ /* 0x000fe40000410000 */
[----:B------:R-:W-:Y:S01]  /*94b0*/  FMUL.FTZ R199, R199, c[0x0][0x2ec] ;  /* 0x0000bb00c7c77a20 */ /* 0x000fe20000410000 */
[----:B------:R-:W-:Y:S02]  /*94c0*/  HMMA.16816.F32.BF16 R176, R4, R18, R208 ;  /* 0x0000001204b0723c */ /* 0x000fe400000418d0 */
[----:B------:R-:W2:Y:S06]  /*94d0*/  MUFU.TANH R133, R194 ;  /* 0x000000c200857308 */ /* 0x000eac0000002400 */
[----:B------:R-:W-:Y:S02]  /*94e0*/  HMMA.16816.F32.BF16 R4, R8, R140, R32 ;  /* 0x0000008c0804723c */ /* 0x000fe40000041820 */
[----:B------:R-:W3:Y:S01]  /*94f0*/  MUFU.TANH R193, R195 ;  /* 0x000000c300c17308 */ /* 0x000ee20000002400 */
[----:B-1----:R-:W-:-:S05]  /*9500*/  FSEL R2, R192, -INF , !P2 ;  /* 0xff800000c0027808 */ /* 0x002fca0005000000 */
[----:B------:R-:W-:Y:S01]  /*9510*/  HMMA.16816.F32.BF16 R8, R8, R142, R24 ;  /* 0x0000008e0808723c */ /* 0x000fe20000041818 */
[----:B------:R-:W-:Y:S01]  /*9520*/  FMUL.FTZ R186, R186, c[0x0][0x2ec] ;  /* 0x0000bb00baba7a20 */ /* 0x000fe20000410000 */
[----:B------:R-:W1:Y:S01]  /*9530*/  MUFU.TANH R138, R188 ;  /* 0x000000bc008a7308 */ /* 0x000e620000002400 */
[----:B------:R-:W-:Y:S02]  /*9540*/  FMUL.FTZ R185, R185, c[0x0][0x2ec] ;  /* 0x0000bb00b9b97a20 */ /* 0x000fe40000410000 */
[----:B------:R-:W-:Y:S02]  /*9550*/  FMUL.FTZ R187, R187, c[0x0][0x2ec] ;  /* 0x0000bb00bbbb7a20 */ /* 0x000fe40000410000 */
[----:B------:R-:W-:Y:S02]  /*9560*/  FMUL.FTZ R184, R184, c[0x0][0x2ec] ;  /* 0x0000bb00b8b87a20 */ /* 0x000fe40000410000 */
[----:B------:R-:W-:Y:S01]  /*9570*/  FMUL.FTZ R177, R177, c[0x0][0x2ec] ;  /* 0x0000bb00b1b17a20 */ /* 0x000fe20000410000 */
[----:B------:R-:W-:Y:S01]  /*9580*/  MUFU.TANH R189, R189 ;  /* 0x000000bd00bd7308 */ /* 0x000fe20000002400 */
[----:B------:R-:W-:-:S02]  /*9590*/  FMUL.FTZ R176, R176, c[0x0][0x2ec] ;  /* 0x0000bb00b0b07a20 */ /* 0x000fc40000410000 */
[----:B------:R-:W-:Y:S02]  /*95a0*/  FMUL.FTZ R178, R178, c[0x0][0x2ec] ;  /* 0x0000bb00b2b27a20 */ /* 0x000fe40000410000 */
[----:B------:R-:W-:Y:S01]  /*95b0*/  FMUL.FTZ R179, R179, c[0x0][0x2ec] ;  /* 0x0000bb00b3b37a20 */ /* 0x000fe20000410000 */
[C---:B------:R-:W-:Y:S02]  /*95c0*/  HMMA.16816.F32.BF16 R28, R20.reuse, R16, R4 ;  /* 0x00000010141c723c */ /* 0x040fe40000041804 */
[----:B------:R-:W-:Y:S05]  /*95d0*/  MUFU.TANH R191, R191 ;  /* 0x000000bf00bf7308 */ /* 0x000fea0000002400 */
[C---:B------:R-:W-:Y:S01]  /*95e0*/  IADD3 R4, R0.reuse, 0x8, RZ ;  /* 0x0000000800047810 */ /* 0x040fe20007ffe0ff */
[----:B------:R-:W-:Y:S01]  /*95f0*/  HMMA.16816.F32.BF16 R24, R20, R18, R8 ;  /* 0x000000121418723c */ /* 0x000fe20000041808 */
[----:B------:R-:W-:Y:S01]  /*9600*/  IADD3 R5, R0, 0x9, RZ ;  /* 0x0000000900057810 */ /* 0x000fe20007ffe0ff */
[----:B------:R-:W4:Y:S01]  /*9610*/  MUFU.TANH R196, R196 ;  /* 0x000000c400c47308 */ /* 0x000f220000002400 */
[----:B------:R-:W-:-:S02]  /*9620*/  ISETP.GE.AND P5, PT, R4, R14, PT ;  /* 0x0000000e0400720c */ /* 0x000fc40003fa6270 */
[----:B------:R-:W-:Y:S02]  /*9630*/  ISETP.GE.AND P2, PT, R4, R15, PT ;  /* 0x0000000f0400720c */ /* 0x000fe40003f46270 */
[----:B--2---:R-:W-:Y:S02]  /*9640*/  FSEL R8, R133, -INF , !P1 ;  /* 0xff80000085087808 */ /* 0x004fe40004800000 */
[----:B------:R-:W-:Y:S01]  /*9650*/  FSEL R20, R228, -INF , !P3 ;  /* 0xff800000e4147808 */ /* 0x000fe20005800000 */
[----:B------:R-:W2:Y:S01]  /*9660*/  MUFU.TANH R197, R197 ;  /* 0x000000c500c57308 */ /* 0x000ea20000002400 */
[----:B---3--:R-:W-:Y:S02]  /*9670*/  FSEL R21, R193, -INF , !P6 ;  /* 0xff800000c1157808 */ /* 0x008fe40007000000 */
[----:B-1----:R-:W-:Y:S02]  /*9680*/  FSEL R138, R138, -INF , !P5 ;  /* 0xff8000008a8a7808 */ /* 0x002fe40006800000 */
[C---:B------:R-:W-:Y:S01]  /*9690*/  ISETP.GE.AND P1, PT, R4.reuse, R13, PT ;  /* 0x0000000d0400720c */ /* 0x040fe20003f26270 */
[----:B------:R-:W-:Y:S01]  /*96a0*/  FMUL.FTZ R29, R29, c[0x0][0x2ec] ;  /* 0x0000bb001d1d7a20 */ /* 0x000fe20000410000 */
[-C--:B------:R-:W-:Y:S01]  /*96b0*/  ISETP.GE.AND P4, PT, R4, R12.reuse, PT ;  /* 0x0000000c0400720c */ /* 0x080fe20003f86270 */
[----:B------:R-:W-:Y:S01]  /*96c0*/  MUFU.TANH R177, R177 ;  /* 0x000000b100b17308 */ /* 0x000fe20000002400 */
[C---:B------:R-:W-:Y:S01]  /*96d0*/  ISETP.GE.AND P3, PT, R5.reuse, R15, PT ;  /* 0x0000000f0500720c */ /* 0x040fe20003f66270 */
[----:B------:R-:W-:Y:S01]  /*96e0*/  FMUL.FTZ R28, R28, c[0x0][0x2ec] ;  /* 0x0000bb001c1c7a20 */ /* 0x000fe20000410000 */
[C---:B------:R-:W-:Y:S01]  /*96f0*/  ISETP.GE.AND P6, PT, R5.reuse, R13, PT ;  /* 0x0000000d0500720c */ /* 0x040fe20003fc6270 */
[----:B------:R-:W-:Y:S01]  /*9700*/  FMUL.FTZ R30, R30, c[0x0][0x2ec] ;  /* 0x0000bb001e1e7a20 */ /* 0x000fe20000410000 */
[----:B------:R-:W-:Y:S01]  /*9710*/  ISETP.GE.AND P5, PT, R5, R12, PT ;  /* 0x0000000c0500720c */ /* 0x000fe20003fa6270 */
[----:B------:R-:W-:Y:S01]  /*9720*/  FMUL.FTZ R24, R24, c[0x0][0x2ec] ;  /* 0x0000bb0018187a20 */ /* 0x000fe20000410000 */
[C---:B------:R-:W-:Y:S01]  /*9730*/  IADD3 R6, R0.reuse, 0x10, RZ ;  /* 0x0000001000067810 */ /* 0x040fe20007ffe0ff */
[----:B------:R1:W3:Y:S01]  /*9740*/  MUFU.TANH R201, R186 ;  /* 0x000000ba00c97308 */ /* 0x0002e20000002400 */
[----:B------:R-:W-:Y:S01]  /*9750*/  IADD3 R4, R0, 0x18, RZ ;  /* 0x0000001800047810 */ /* 0x000fe20007ffe0ff */
[----:B------:R-:W-:Y:S01]  /*9760*/  FMUL.FTZ R25, R25, c[0x0][0x2ec] ;  /* 0x0000bb0019197a20 */ /* 0x000fe20000410000 */
[----:B----4-:R-:W-:Y:S01]  /*9770*/  FSEL R18, R196, -INF , !P1 ;  /* 0xff800000c4127808 */ /* 0x010fe20004800000 */
[----:B------:R-:W-:Y:S01]  /*9780*/  FMUL.FTZ R31, R31, c[0x0][0x2ec] ;  /* 0x0000bb001f1f7a20 */ /* 0x000fe20000410000 */
[----:B--2---:R-:W-:Y:S01]  /*9790*/  FSEL R10, R197, -INF , !P6 ;  /* 0xff800000c50a7808 */ /* 0x004fe20007000000 */
[----:B------:R-:W-:-:S02]  /*97a0*/  FMUL.FTZ R26, R26, c[0x0][0x2ec] ;  /* 0x0000bb001a1a7a20 */ /* 0x000fc40000410000 */
[----:B------:R-:W2:Y:S08]  /*97b0*/  MUFU.TANH R198, R198 ;  /* 0x000000c600c67308 */ /* 0x000eb00000002400 */
[----:B------:R4:W5:Y:S01]  /*97c0*/  MUFU.TANH R194, R185 ;  /* 0x000000b900c27308 */ /* 0x0009620000002400 */
[----:B-1----:R-:W-:Y:S02]  /*97d0*/  FSEL R186, R191, -INF , !P3 ;  /* 0xff800000bfba7808 */ /* 0x002fe40005800000 */
[----:B------:R-:W-:-:S04]  /*97e0*/  ISETP.GE.AND P3, PT, R6, R15, PT ;  /* 0x0000000f0600720c */ /* 0x000fc80003f66270 */
[----:B---3--:R-:W-:Y:S01]  /*97f0*/  FSEL R201, R201, -INF , !P3 ;  /* 0xff800000c9c97808 */ /* 0x008fe20005800000 */
[----:B------:R-:W-:Y:S01]  /*9800*/  MUFU.TANH R190, R190 ;  /* 0x000000be00be7308 */ /* 0x000fe20000002400 */
[----:B--2---:R-:W-:Y:S02]  /*9810*/  FSEL R19, R198, -INF , !P4 ;  /* 0xff800000c6137808 */ /* 0x004fe40006000000 */
[----:B------:R-:W-:Y:S02]  /*9820*/  ISETP.GE.AND P4, PT, R4, R14, PT ;  /* 0x0000000e0400720c */ /* 0x000fe40003f86270 */
[----:B----4-:R-:W-:-:S03]  /*9830*/  FSEL R185, R229, -INF , !P0 ;  /* 0xff800000e5b97808 */ /* 0x010fc60004000000 */
[----:B------:R-:W1:Y:S01]  /*9840*/  MUFU.TANH R176, R176 ;  /* 0x000000b000b07308 */ /* 0x000e620000002400 */
[-C--:B------:R-:W-:Y:S02]  /*9850*/  ISETP.GE.AND P0, PT, R5, R14.reuse, PT ;  /* 0x0000000e0500720c */ /* 0x080fe40003f06270 */
[C---:B------:R-:W-:Y:S02]  /*9860*/  IADD3 R5, R0.reuse, 0x11, RZ ;  /* 0x0000001100057810 */ /* 0x040fe40007ffe0ff */
[----:B------:R-:W-:Y:S02]  /*9870*/  IADD3 R0, R0, 0x19, RZ ;  /* 0x0000001900007810 */ /* 0x000fe40007ffe0ff */
[----:B------:R-:W-:Y:S01]  /*9880*/  FSEL R133, R189, -INF , !P0 ;  /* 0xff800000bd857808 */ /* 0x000fe20004000000 */
[----:B------:R-:W2:Y:S01]  /*9890*/  MUFU.TANH R187, R187 ;  /* 0x000000bb00bb7308 */ /* 0x000ea20000002400 */
[-C--:B------:R-:W-:Y:S02]  /*98a0*/  ISETP.GE.AND P0, PT, R0, R14.reuse, PT ;  /* 0x0000000e0000720c */ /* 0x080fe40003f06270 */
[----:B------:R-:W-:-:S02]  /*98b0*/  ISETP.GE.AND P1, PT, R5, R14, PT ;  /* 0x0000000e0500720c */ /* 0x000fc40003f26270 */
[----:B------:R-:W-:Y:S02]  /*98c0*/  FSEL R196, R177, -INF , !P0 ;  /* 0xff800000b1c47808 */ /* 0x000fe40004000000 */
[C---:B------:R-:W-:Y:S01]  /*98d0*/  ISETP.GE.AND P6, PT, R5.reuse, R15, PT ;  /* 0x0000000f0500720c */ /* 0x040fe20003fc6270 */
[----:B------:R-:W3:Y:S01]  /*98e0*/  MUFU.TANH R29, R29 ;  /* 0x0000001d001d7308 */ /* 0x000ee20000002400 */
[CC--:B------:R-:W-:Y:S02]  /*98f0*/  ISETP.GE.AND P0, PT, R5.reuse, R13.reuse, PT ;  /* 0x0000000d0500720c */ /* 0x0c0fe40003f06270 */
[----:B------:R-:W-:Y:S01]  /*9900*/  ISETP.GE.AND P3, PT, R5, R12, PT ;  /* 0x0000000c0500720c */ /* 0x000fe20003f66270 */
[----:B------:R-:W-:Y:S01]  /*9910*/  FMUL.FTZ R5, R27, c[0x0][0x2ec] ;  /* 0x0000bb001b057a20 */ /* 0x000fe20000410000 */
[----:B-----5:R-:W-:Y:S02]  /*9920*/  FSEL R194, R194, -INF , !P1 ;  /* 0xff800000c2c27808 */ /* 0x020fe40004800000 */
[----:B-1----:R-:W-:Y:S01]  /*9930*/  FSEL R197, R176, -INF , !P4 ;  /* 0xff800000b0c57808 */ /* 0x002fe20006000000 */
[----:B------:R-:W1:Y:S01]  /*9940*/  MUFU.TANH R199, R199 ;  /* 0x000000c700c77308 */ /* 0x000e620000002400 */
[----:B------:R-:W-:-:S02]  /*9950*/  ISETP.GE.AND P1, PT, R6, R13, PT ;  /* 0x0000000d0600720c */ /* 0x000fc40003f26270 */
[----:B------:R-:W-:Y:S02]  /*9960*/  ISETP.GE.AND P4, PT, R6, R12, PT ;  /* 0x0000000c0600720c */ /* 0x000fe40003f86270 */
[----:B--2---:R-:W-:Y:S02]  /*9970*/  FSEL R200, R187, -INF , !P6 ;  /* 0xff800000bbc87808 */ /* 0x004fe40007000000 */
[----:B------:R-:W-:Y:S01]  /*9980*/  ISETP.GE.AND P6, PT, R4, R13, PT ;  /* 0x0000000d0400720c */ /* 0x000fe20003fc6270 */
[----:B------:R2:W4:Y:S01]  /*9990*/  MUFU.TANH R195, R184 ;  /* 0x000000b800c37308 */ /* 0x0005220000002400 */
[----:B---3--:R-:W-:Y:S02]  /*99a0*/  FSEL R187, R29, -INF , !P0 ;  /* 0xff8000001dbb7808 */ /* 0x008fe40004000000 */
[----:B------:R-:W-:-:S05]  /*99b0*/  ISETP.NE.AND P0, PT, R244, 0x4, PT ;  /* 0x00000004f400780c */ /* 0x000fca0003f05270 */
[----:B------:R-:W3:Y:S01]  /*99c0*/  MUFU.TANH R178, R178 ;  /* 0x000000b200b27308 */ /* 0x000ee20000002400 */
[----:B-1----:R-:W-:Y:S02]  /*99d0*/  FSEL R9, R199, -INF , !P5 ;  /* 0xff800000c7097808 */ /* 0x002fe40006800000 */
[----:B------:R-:W-:-:S05]  /*99e0*/  ISETP.GE.AND P5, PT, R4, R15, PT ;  /* 0x0000000f0400720c */ /* 0x000fca0003fa6270 */
[----:B------:R-:W1:Y:S01]  /*99f0*/  MUFU.TANH R179, R179 ;  /* 0x000000b300b37308 */ /* 0x000e620000002400 */
[----:B--2---:R-:W-:Y:S02]  /*9a00*/  FSEL R184, R190, -INF , !P2 ;  /* 0xff800000beb87808 */ /* 0x004fe40005000000 */
[----:B------:R-:W-:-:S04]  /*9a10*/  ISETP.GE.AND P2, PT, R6, R14, PT ;  /* 0x0000000e0600720c */ /* 0x000fc80003f46270 */
[----:B----4-:R-:W-:Y:S01]  /*9a20*/  FSEL R195, R195, -INF , !P2 ;  /* 0xff800000c3c37808 */ /* 0x010fe20005000000 */
[----:B------:R-:W2:Y:S01]  /*9a30*/  MUFU.TANH R28, R28 ;  /* 0x0000001c001c7308 */ /* 0x000ea20000002400 */
[----:B------:R-:W-:Y:S02]  /*9a40*/  ISETP.GE.AND P2, PT, R0, R15, PT ;  /* 0x0000000f0000720c */ /* 0x000fe40003f46270 */
[----:B---3--:R-:W-:Y:S02]  /*9a50*/  FSEL R199, R178, -INF , !P5 ;  /* 0xff800000b2c77808 */ /* 0x008fe40006800000 */
[----:B------:R-:W-:-:S03]  /*9a60*/  ISETP.GE.AND P5, PT, R0, R13, PT ;  /* 0x0000000d0000720c */ /* 0x000fc60003fa6270 */
[----:B------:R-:W3:Y:S01]  /*9a70*/  MUFU.TANH R24, R24 ;  /* 0x0000001800187308 */ /* 0x000ee20000002400 */
[----:B-1----:R-:W-:Y:S02]  /*9a80*/  FSEL R198, R179, -INF , !P2 ;  /* 0xff800000b3c67808 */ /* 0x002fe40005000000 */
[----:B------:R-:W-:-:S05]  /*9a90*/  ISETP.GE.AND P2, PT, R4, R12, PT ;  /* 0x0000000c0400720c */ /* 0x000fca0003f46270 */
[----:B------:R-:W1:Y:S01]  /*9aa0*/  MUFU.TANH R25, R25 ;  /* 0x0000001900197308 */ /* 0x000e620000002400 */
[----:B--2---:R-:W-:Y:S02]  /*9ab0*/  FSEL R13, R28, -INF , !P1 ;  /* 0xff8000001c0d7808 */ /* 0x004fe40004800000 */
[----:B------:R-:W-:-:S05]  /*9ac0*/  ISETP.GE.AND P1, PT, R0, R12, PT ;  /* 0x0000000c0000720c */ /* 0x000fca0003f26270 */
[----:B------:R-:W2:Y:S01]  /*9ad0*/  MUFU.TANH R190, R30 ;  /* 0x0000001e00be7308 */ /* 0x000ea20000002400 */
[----:B---3--:R-:W-:-:S07]  /*9ae0*/  FSEL R188, R24, -INF , !P6 ;  /* 0xff80000018bc7808 */ /* 0x008fce0007000000 */
[----:B------:R-:W3:Y:S01]  /*9af0*/  MUFU.TANH R191, R31 ;  /* 0x0000001f00bf7308 */ /* 0x000ee20000002400 */
[----:B-1----:R-:W-:-:S07]  /*9b00*/  FSEL R189, R25, -INF , !P5 ;  /* 0xff80000019bd7808 */ /* 0x002fce0006800000 */
[----:B------:R-:W1:Y:S01]  /*9b10*/  MUFU.TANH R6, R26 ;  /* 0x0000001a00067308 */ /* 0x000e620000002400 */
[----:B--2---:R-:W-:-:S07]  /*9b20*/  FSEL R190, R190, -INF , !P4 ;  /* 0xff800000bebe7808 */ /* 0x004fce0006000000 */
[----:B------:R-:W2:Y:S01]  /*9b30*/  MUFU.TANH R5, R5 ;  /* 0x0000000500057308 */ /* 0x000ea20000002400 */
[----:B---3--:R-:W-:Y:S02]  /*9b40*/  FSEL R191, R191, -INF , !P3 ;  /* 0xff800000bfbf7808 */ /* 0x008fe40005800000 */
[----:B-1----:R-:W-:Y:S02]  /*9b50*/  FSEL R192, R6, -INF , !P2 ;  /* 0xff80000006c07808 */ /* 0x002fe40005000000 */
[----:B--2---:R-:W-:Y:S01]  /*9b60*/  FSEL R193, R5, -INF , !P1 ;  /* 0xff80000005c17808 */ /* 0x004fe20004800000 */
        /* <DEDUP_REMOVED lines=22> */
.L_x_870:
        /* <DEDUP_REMOVED lines=8> */
[----:B-1----:R-:W-:Y:S01]  /*9d50*/  FMNMX.FTZ R4, R13, R0, !PT ;  /* 0x000000000d047209 */ /* 0x002fe20007810000 */
[----:B------:R-:W-:Y:S01]  /*9d60*/  LDSM.16.MT88.4 R28, [R214+0xb000] ;  /* 0x00b00000d61c783b */ /* 0x000fe20000004200 */
[----:B------:R-:W-:-:S02]  /*9d70*/  FMNMX.FTZ R0, R3, R8, !PT ;  /* 0x0000000803007209 */ /* 0x000fc40007810000 */
[----:B------:R-:W-:Y:S01]  /*9d80*/  FMNMX.FTZ R4, R187, R4, !PT ;  /* 0x00000004bb047209 */ /* 0x000fe20007810000 */
[----:B------:R-:W-:Y:S01]  /*9d90*/  LDSM.16.MT88.4 R24, [R217+0xb000] ;  /* 0x00b00000d918783b */ /* 0x000fe20000004200 */
[----:B------:R-:W-:Y:S02]  /*9da0*/  FMNMX.FTZ R0, R21, R0, !PT ;  /* 0x0000000015007209 */ /* 0x000fe40007810000 */
[----:B------:R-:W-:Y:S02]  /*9db0*/  FMNMX.FTZ R17, R188, R4, !PT ;  /* 0x00000004bc117209 */ /* 0x000fe40007810000 */
        /* <DEDUP_REMOVED lines=17> */
[--C-:B------:R-:W-:Y:S02]  /*9ed0*/  FFMA.FTZ R2, R2, c[0x0][0x23c], -R11.reuse ;  /* 0x00008f0002027a23 */ /* 0x100fe4000001080b */
[--C-:B------:R-:W-:Y:S01]  /*9ee0*/  FFMA.FTZ R20, R20, c[0x0][0x23c], -R11.reuse ;  /* 0x00008f0014147a23 */ /* 0x100fe2000001080b */
[----:B--2---:R-:W-:Y:S01]  /*9ef0*/  FMNMX.FTZ R16, R0, R16, !PT ;  /* 0x0000001000107209 */ /* 0x004fe20007810000 */
[----:B------:R1:W-:Y:S01]  /*9f00*/  MUFU.EX2 R241, R2 ;  /* 0x0000000200f17308 */ /* 0x0003e20000000800 */
[----:B------:R-:W-:Y:S01]  /*9f10*/  FSEL R0, R17, RZ, P1 ;  /* 0x000000ff11007208 */ /* 0x000fe20000800000 */
[----:B------:R-:W-:Y:S01]  /*9f20*/  FFMA.FTZ R18, R18, c[0x0][0x23c], -R11 ;  /* 0x00008f0012127a23 */ /* 0x000fe2000001080b */
[C---:B------:R-:W-:Y:S01]  /*9f30*/  FSETP.NEU.FTZ.AND P0, PT, R16.reuse, -INF , PT ;  /* 0xff8000001000780b */ /* 0x040fe20003f1d000 */
[----:B------:R-:W-:Y:S02]  /*9f40*/  FMUL.FTZ R12, R16, c[0x0][0x23c] ;  /* 0x00008f00100c7a20 */ /* 0x000fe40000410000 */
[----:B------:R-:W-:-:S02]  /*9f50*/  FADD.FTZ R4, R134, -R0 ;  /* 0x8000000086047221 */ /* 0x000fc40000010000 */
[--C-:B------:R-:W-:Y:S01]  /*9f60*/  FFMA.FTZ R10, R10, c[0x0][0x23c], -R11.reuse ;  /* 0x00008f000a0a7a23 */ /* 0x100fe2000001080b */
[----:B------:R-:W-:Y:S01]  /*9f70*/  FSEL R12, R12, RZ, P0 ;  /* 0x000000ff0c0c7208 */ /* 0x000fe20000000000 */
[----:B------:R-:W-:Y:S01]  /*9f80*/  FMUL.FTZ R4, R4, c[0x0][0x23c] ;  /* 0x00008f0004047a20 */ /* 0x000fe20000410000 */
[----:B------:R-:W-:Y:S01]  /*9f90*/  MUFU.EX2 R240, R20 ;  /* 0x0000001400f07308 */ /* 0x000fe20000000800 */
[----:B------:R-:W-:Y:S02]  /*9fa0*/  FFMA.FTZ R13, R13, c[0x0][0x23c], -R11 ;  /* 0x00008f000d0d7a23 */ /* 0x000fe4000001080b */
[--C-:B------:R-:W-:Y:S01]  /*9fb0*/  FFMA.FTZ R0, R9, c[0x0][0x23c], -R12.reuse ;  /* 0x00008f0009007a23 */ /* 0x100fe2000001080c */
[----:B-1----:R-:W-:Y:S01]  /*9fc0*/  FSEL R2, R16, RZ, P0 ;  /* 0x000000ff10027208 */ /* 0x002fe20000000000 */
[----:B------:R-:W-:-:S03]  /*9fd0*/  FFMA.FTZ R8, R8, c[0x0][0x23c], -R12 ;  /* 0x00008f0008087a23 */ /* 0x000fc6000001080c */
[----:B------:R1:W-:Y:S01]  /*9fe0*/  MUFU.EX2 R239, R0 ;  /* 0x0000000000ef7308 */ /* 0x0003e20000000800 */
[--C-:B------:R-:W-:Y:S02]  /*9ff0*/  FFMA.FTZ R21, R21, c[0x0][0x23c], -R12.reuse ;  /* 0x00008f0015157a23 */ /* 0x100fe4000001080c */
[----:B------:R-:W-:-:S05]  /*a000*/  FFMA.FTZ R19, R19, c[0x0][0x23c], -R12 ;  /* 0x00008f0013137a23 */ /* 0x000fca000001080c */
[----:B------:R2:W-:Y:S01]  /*a010*/  MUFU.EX2 R236, R8 ;  /* 0x0000000800ec7308 */ /* 0x0005e20000000800 */
[----:B-1----:R-:W-:Y:S01]  /*a020*/  FADD.FTZ R0, R3, -R2 ;  /* 0x8000000203007221 */ /* 0x002fe20000010000 */
[----:B------:R-:W-:-:S06]  /*a030*/  FMNMX.FTZ R3, R136, R132, !PT ;  /* 0x0000008488037209 */ /* 0x000fcc0007810000 */
[----:B------:R-:W-:Y:S01]  /*a040*/  MUFU.EX2 R242, R18 ;  /* 0x0000001200f27308 */ /* 0x000fe20000000800 */
[----:B------:R-:W-:Y:S01]  /*a050*/  FMUL.FTZ R0, R0, c[0x0][0x23c] ;  /* 0x00008f0000007a20 */ /* 0x000fe20000410000 */
[----:B--2---:R-:W-:Y:S02]  /*a060*/  FMNMX.FTZ R8, R139, R3, !PT ;  /* 0x000000038b087209 */ /* 0x004fe40007810000 */
[----:B------:R-:W-:-:S04]  /*a070*/  FMNMX.FTZ R3, R135, R137, !PT ;  /* 0x0000008987037209 */ /* 0x000fc80007810000 */
[----:B------:R-:W1:Y:S01]  /*a080*/  MUFU.EX2 R243, R10 ;  /* 0x0000000a00f37308 */ /* 0x000e620000000800 */
[----:B------:R-:W-:Y:S02]  /*a090*/  FMNMX.FTZ R8, R138, R8, !PT ;  /* 0x000000088a087209 */ /* 0x000fe40007810000 */
[----:B------:R-:W-:Y:S02]  /*a0a0*/  FMNMX.FTZ R3, R185, R3, !PT ;  /* 0x00000003b9037209 */ /* 0x000fe40007810000 */
[----:B------:R-:W-:Y:S02]  /*a0b0*/  FMNMX.FTZ R8, R133, R8, !PT ;  /* 0x0000000885087209 */ /* 0x000fe40007810000 */
[----:B------:R-:W-:Y:S01]  /*a0c0*/  FMNMX.FTZ R3, R184, R3, !PT ;  /* 0x00000003b8037209 */ /* 0x000fe20007810000 */
[----:B------:R-:W2:Y:S01]  /*a0d0*/  MUFU.EX2 R237, R21 ;  /* 0x0000001500ed7308 */ /* 0x000ea20000000800 */
[----:B------:R-:W-:Y:S02]  /*a0e0*/  FMNMX.FTZ R8, R195, R8, !PT ;  /* 0x00000008c3087209 */ /* 0x000fe40007810000 */
[----:B------:R-:W-:-:S02]  /*a0f0*/  FMNMX.FTZ R3, R186, R3, !PT ;  /* 0x00000003ba037209 */ /* 0x000fc40007810000 */
[----:B------:R-:W-:Y:S02]  /*a100*/  FMNMX.FTZ R8, R194, R8, !PT ;  /* 0x00000008c2087209 */ /* 0x000fe40007810000 */
[----:B------:R-:W-:Y:S01]  /*a110*/  FMNMX.FTZ R3, R201, R3, !PT ;  /* 0x00000003c9037209 */ /* 0x000fe20007810000 */
[----:B------:R-:W3:Y:S01]  /*a120*/  MUFU.EX2 R238, R19 ;  /* 0x0000001300ee7308 */ /* 0x000ee20000000800 */
[----:B------:R-:W-:Y:S02]  /*a130*/  FMNMX.FTZ R8, R197, R8, !PT ;  /* 0x00000008c5087209 */ /* 0x000fe40007810000 */
[----:B------:R-:W-:Y:S02]  /*a140*/  FMNMX.FTZ R9, R200, R3, !PT ;  /* 0x00000003c8097209 */ /* 0x000fe40007810000 */
[----:B------:R-:W-:Y:S02]  /*a150*/  FMNMX.FTZ R3, R196, R8, !PT ;  /* 0x00000008c4037209 */ /* 0x000fe40007810000 */
[----:B-1----:R-:W-:Y:S01]  /*a160*/  F2FP.BF16.PACK_AB R6, R243, R242 ;  /* 0x000000f2f306723e */ /* 0x002fe200000010ff */
[----:B------:R1:W4:Y:S01]  /*a170*/  MUFU.EX2 R2, R4 ;  /* 0x0000000400027308 */ /* 0x0003220000000800 */
[----:B--2---:R-:W-:Y:S01]  /*a180*/  F2FP.BF16.PACK_AB R5, R237, R236 ;  /* 0x000000eced05723e */ /* 0x004fe200000010ff */
[----:B------:R-:W2:Y:S04]  /*a190*/  SHFL.BFLY PT, R8, R3, 0x2, 0x1f ;  /* 0x0c401f0003087f89 */ /* 0x000ea800000e0000 */
[----:B------:R-:W-:Y:S02]  /*a1a0*/  LDSM.16.MT88.4 R20, [R216+0xb000] ;  /* 0x00b00000d814783b */ /* 0x000fe40000004200 */
[----:B------:R-:W5:Y:S01]  /*a1b0*/  MUFU.EX2 R0, R0 ;  /* 0x0000000000007308 */ /* 0x000f620000000800 */
[----:B---3--:R-:W-:-:S02]  /*a1c0*/  F2FP.BF16.PACK_AB R7, R239, R238 ;  /* 0x000000eeef07723e */ /* 0x008fc400000010ff */
[----:B-1----:R-:W-:Y:S01]  /*a1d0*/  F2FP.BF16.PACK_AB R4, R240, R241 ;  /* 0x000000f1f004723e */ /* 0x002fe200000010ff */
[----:B----4-:R-:W-:-:S04]  /*a1e0*/  FMUL.FTZ R144, R144, R2 ;  /* 0x0000000290907220 */ /* 0x010fc80000410000 */
[----:B------:R1:W-:Y:S01]  /*a1f0*/  MUFU.EX2 R203, R13 ;  /* 0x0000000d00cb7308 */ /* 0x0003e20000000800 */
[-C--:B------:R-:W-:Y:S02]  /*a200*/  FMUL.FTZ R145, R145, R2.reuse ;  /* 0x0000000291917220 */ /* 0x080fe40000410000 */
[-C--:B------:R-:W-:Y:S02]  /*a210*/  FMUL.FTZ R152, R152, R2.reuse ;  /* 0x0000000298987220 */ /* 0x080fe40000410000 */
[----:B------:R-:W-:Y:S02]  /*a220*/  FMUL.FTZ R153, R153, R2 ;  /* 0x0000000299997220 */ /* 0x000fe40000410000 */
[----:B-----5:R-:W-:Y:S01]  /*a230*/  FMUL.FTZ R146, R146, R0 ;  /* 0x0000000092927220 */ /* 0x020fe20000410000 */
[----:B--2---:R-:W-:Y:S01]  /*a240*/  FMNMX.FTZ R8, R3, R8, !PT ;  /* 0x0000000803087209 */ /* 0x004fe20007810000 */
[-C--:B------:R-:W-:Y:S01]  /*a250*/  FMUL.FTZ R147, R147, R0.reuse ;  /* 0x0000000093937220 */ /* 0x080fe20000410000 */
[----:B------:R-:W-:Y:S01]  /*a260*/  FMNMX.FTZ R3, R199, R9, !PT ;  /* 0x00000009c7037209 */ /* 0x000fe20007810000 */
[----:B------:R-:W-:-:S02]  /*a270*/  FMUL.FTZ R154, R154, R0 ;  /* 0x000000009a9a7220 */ /* 0x000fc40000410000 */
[----:B------:R-:W2:Y:S01]  /*a280*/  SHFL.BFLY PT, R9, R8, 0x1, 0x1f ;  /* 0x0c201f0008097f89 */ /* 0x000ea200000e0000 */
[----:B------:R-:W-:Y:S01]  /*a290*/  FMNMX.FTZ R3, R198, R3, !PT ;  /* 0x00000003c6037209 */ /* 0x000fe20007810000 */
[----:B------:R-:W-:Y:S01]  /*a2a0*/  FMUL.FTZ R155, R155, R0 ;  /* 0x000000009b9b7220 */ /* 0x000fe20000410000 */
[C---:B------:R-:W-:Y:S01]  /*a2b0*/  HMMA.16816.F32.BF16 R208, R4.reuse, R176, R144 ;  /* 0x000000b004d0723c */ /* 0x040fe20000041890 */
[----:B------:R-:W3:Y:S01]  /*a2c0*/  LDSM.16.MT88.4 R144, [R216+0xa000] ;  /* 0x00a00000d890783b */ /* 0x000ee20000004200 */
[-C--:B------:R-:W-:Y:S02]  /*a2d0*/  FMUL.FTZ R164, R164, R2.reuse ;  /* 0x00000002a4a47220 */ /* 0x080fe40000410000 */
[----:B------:R-:W-:Y:S01]  /*a2e0*/  FMUL.FTZ R165, R165, R2 ;  /* 0x00000002a5a57220 */ /* 0x000fe20000410000 */
[----:B------:R-:W4:Y:S01]  /*a2f0*/  SHFL.BFLY PT, R10, R3, 0x2, 0x1f ;  /* 0x0c401f00030a7f89 */ /* 0x000f2200000e0000 */
        /* <DEDUP_REMOVED lines=8> */
[-C--:B------:R-:W-:Y:S02]  /*a380*/  FMUL.FTZ R40, R40, R2.reuse ;  /* 0x0000000228287220 */ /* 0x080fe40000410000 */
[----:B------:R-:W-:Y:S01]  /*a390*/  FMUL.FTZ R41, R41, R2 ;  /* 0x0000000229297220 */ /* 0x000fe20000410000 */
[----:B--2---:R-:W-:Y:S01]  /*a3a0*/  FMNMX.FTZ R15, R8, R9, !PT ;  /* 0x00000009080f7209 */ /* 0x004fe20007810000 */
[----:B------:R-:W-:-:S02]  /*a3b0*/  FMUL.FTZ R42, R42, R0 ;  /* 0x000000002a2a7220 */ /* 0x000fc40000410000 */
[----:B------:R-:W-:Y:S01]  /*a3c0*/  FMUL.FTZ R43, R43, R0 ;  /* 0x000000002b2b7220 */ /* 0x000fe20000410000 */
[C---:B------:R-:W-:Y:S01]  /*a3d0*/  HMMA.16816.F32.BF16 R168, R4.reuse, R142, R168 ;  /* 0x0000008e04a8723c */ /* 0x040fe200000418a8 */
[-C--:B------:R-:W-:Y:S01]  /*a3e0*/  FMUL.FTZ R44, R44, R2.reuse ;  /* 0x000000022c2c7220 */ /* 0x080fe20000410000 */
[----:B------:R-:W-:Y:S01]  /*a3f0*/  FSETP.NEU.FTZ.AND P1, PT, R15, -INF , PT ;  /* 0xff8000000f00780b */ /* 0x000fe20003f3d000 */
[----:B------:R-:W-:Y:S02]  /*a400*/  FMUL.FTZ R45, R45, R2 ;  /* 0x000000022d2d7220 */ /* 0x000fe40000410000 */
        /* <DEDUP_REMOVED lines=11> */
[----:B------:R-:W-:Y:S01]  /*a4c0*/  FMUL.FTZ R63, R63, R0 ;  /* 0x000000003f3f7220 */ /* 0x000fe20000410000 */
[C---:B---3--:R-:W-:Y:S01]  /*a4d0*/  HMMA.16816.F32.BF16 R56, R4.reuse, R144, R56 ;  /* 0x000000900438723c */ /* 0x048fe20000041838 */
        /* <DEDUP_REMOVED lines=13> */
[----:B------:R-:W-:Y:S01]  /*a5b0*/  FMUL.FTZ R93, R93, R2 ;  /* 0x000000025d5d7220 */ /* 0x000fe20000410000 */
[C---:B------:R-:W-:Y:S01]  /*a5c0*/  HMMA.16816.F32.BF16 R76, R4.reuse, R34, R76 ;  /* 0x00000022044c723c */ /* 0x040fe2000004184c */
[-C--:B------:R-:W-:Y:S02]  /*a5d0*/  FMUL.FTZ R90, R90, R0.reuse ;  /* 0x000000005a5a7220 */ /* 0x080fe40000410000 */
        /* <DEDUP_REMOVED lines=23> */
[----:B-1----:R-:W-:Y:S01]  /*a750*/  FFMA.FTZ R13, R187, c[0x0][0x23c], -R11 ;  /* 0x00008f00bb0d7a23 */ /* 0x002fe2000001080b */
[----:B------:R-:W-:Y:S01]  /*a760*/  HMMA.16816.F32.BF16 R120, R4, R20, R120 ;  /* 0x000000140478723c */ /* 0x000fe20000041878 */
[----:B------:R-:W-:Y:S02]  /*a770*/  FFMA.FTZ R2, R251, R2, R241 ;  /* 0x00000002fb027223 */ /* 0x000fe400000100f1 */
[----:B------:R-:W1:Y:S01]  /*a780*/  MUFU.EX2 R202, R13 ;  /* 0x0000000d00ca7308 */ /* 0x000e620000000800 */
[----:B------:R-:W-:Y:S02]  /*a790*/  FFMA.FTZ R0, R250, R0, R236 ;  /* 0x00000000fa007223 */ /* 0x000fe400000100ec */
[----:B------:R-:W-:-:S02]  /*a7a0*/  FADD.FTZ R2, R240, R2 ;  /* 0x00000002f0027221 */ /* 0x000fc40000010000 */
[----:B------:R-:W-:Y:S01]  /*a7b0*/  HMMA.16816.F32.BF16 R204, R4, R22, R124 ;  /* 0x0000001604cc723c */ /* 0x000fe2000004187c */
[----:B------:R-:W-:Y:S02]  /*a7c0*/  FADD.FTZ R0, R237, R0 ;  /* 0x00000000ed007221 */ /* 0x000fe40000010000 */
[----:B------:R-:W-:Y:S02]  /*a7d0*/  FADD.FTZ R2, R242, R2 ;  /* 0x00000002f2027221 */ /* 0x000fe40000010000 */
[----:B------:R-:W-:Y:S02]  /*a7e0*/  FADD.FTZ R0, R238, R0 ;  /* 0x00000000ee007221 */ /* 0x000fe40000010000 */
[----:B----4-:R-:W-:Y:S01]  /*a7f0*/  FMNMX.FTZ R4, R3, R10, !PT ;  /* 0x0000000a03047209 */ /* 0x010fe20007810000 */
[----:B------:R-:W-:Y:S02]  /*a800*/  FMUL.FTZ R3, R15, c[0x0][0x23c] ;  /* 0x00008f000f037a20 */ /* 0x000fe40000410000 */
[----:B------:R-:W-:Y:S01]  /*a810*/  FADD.FTZ R2, R243, R2 ;  /* 0x00000002f3027221 */ /* 0x000fe20000010000 */
[----:B-1----:R-:W-:Y:S01]  /*a820*/  F2FP.BF16.PACK_AB R124, R202, R203 ;  /* 0x000000cbca7c723e */ /* 0x002fe200000010ff */
[----:B------:R-:W1:Y:S01]  /*a830*/  SHFL.BFLY PT, R6, R4, 0x1, 0x1f ;  /* 0x0c201f0004067f89 */ /* 0x000e6200000e0000 */
[----:B------:R-:W-:Y:S01]  /*a840*/  FSEL R3, R3, RZ, P1 ;  /* 0x000000ff03037208 */ /* 0x000fe20000800000 */
[----:B------:R-:W-:-:S02]  /*a850*/  FFMA.FTZ R13, R188, c[0x0][0x23c], -R11 ;  /* 0x00008f00bc0d7a23 */ /* 0x000fc4000001080b */
[----:B------:R-:W-:Y:S02]  /*a860*/  FFMA.FTZ R11, R189, c[0x0][0x23c], -R11 ;  /* 0x00008f00bd0b7a23 */ /* 0x000fe4000001080b */
[----:B------:R-:W-:Y:S01]  /*a870*/  FFMA.FTZ R5, R132, c[0x0][0x23c], -R3 ;  /* 0x00008f0084057a23 */ /* 0x000fe20000010803 */
[----:B------:R-:W2:Y:S01]  /*a880*/  MUFU.EX2 R188, R13 ;  /* 0x0000000d00bc7308 */ /* 0x000ea20000000800 */
[----:B------:R-:W-:Y:S02]  /*a890*/  FADD.FTZ R0, R239, R0 ;  /* 0x00000000ef007221 */ /* 0x000fe40000010000 */
[----:B------:R-:W-:-:S04]  /*a8a0*/  FADD.FTZ R2, R203, R2 ;  /* 0x00000002cb027221 */ /* 0x000fc80000010000 */
[----:B------:R-:W-:Y:S01]  /*a8b0*/  FADD.FTZ R2, R202, R2 ;  /* 0x00000002ca027221 */ /* 0x000fe20000010000 */
[----:B------:R3:W-:Y:S08]  /*a8c0*/  MUFU.EX2 R233, R5 ;  /* 0x0000000500e97308 */ /* 0x0007f00000000800 */
[----:B------:R4:W5:Y:S01]  /*a8d0*/  MUFU.EX2 R187, R11 ;  /* 0x0000000b00bb7308 */ /* 0x0009620000000800 */
[----:B-1----:R-:W-:Y:S01]  /*a8e0*/  FMNMX.FTZ R14, R4, R6, !PT ;  /* 0x00000006040e7209 */ /* 0x002fe20007810000 */
[----:B------:R-:W-:-:S02]  /*a8f0*/  FFMA.FTZ R4, R139, c[0x0][0x23c], -R3 ;  /* 0x00008f008b047a23 */ /* 0x000fc40000010803 */
[----:B--2---:R-:W-:Y:S01]  /*a900*/  FADD.FTZ R2, R188, R2 ;  /* 0x00000002bc027221 */ /* 0x004fe20000010000 */
[----:B------:R-:W-:-:S03]  /*a910*/  FSETP.NEU.FTZ.AND P0, PT, R14, -INF , PT ;  /* 0xff8000000e00780b */ /* 0x000fc60003f1d000 */
[----:B------:R1:W-:Y:S01]  /*a920*/  MUFU.EX2 R232, R4 ;  /* 0x0000000400e87308 */ /* 0x0003e20000000800 */
[----:B---3--:R-:W-:-:S07]  /*a930*/  FFMA.FTZ R5, R138, c[0x0][0x23c], -R3 ;  /* 0x00008f008a057a23 */ /* 0x008fce0000010803 */
[----:B------:R2:W-:Y:S01]  /*a940*/  MUFU.EX2 R234, R5 ;  /* 0x0000000500ea7308 */ /* 0x0005e20000000800 */
[----:B----4-:R-:W-:Y:S01]  /*a950*/  FFMA.FTZ R11, R190, c[0x0][0x23c], -R12 ;  /* 0x00008f00be0b7a23 */ /* 0x010fe2000001080c */
[C---:B-----5:R-:W-:Y:S01]  /*a960*/  F2FP.BF16.PACK_AB R126, R187.reuse, R188 ;  /* 0x000000bcbb7e723e */ /* 0x060fe200000010ff */
[----:B------:R-:W-:Y:S02]  /*a970*/  FADD.FTZ R251, R187, R2 ;  /* 0x00000002bbfb7221 */ /* 0x000fe40000010000 */
[----:B-1----:R-:W-:-:S05]  /*a980*/  FMUL.FTZ R4, R14, c[0x0][0x23c] ;  /* 0x00008f000e047a20 */ /* 0x002fca0000410000 */
[----:B------:R-:W-:Y:S01]  /*a990*/  FSEL R10, R4, RZ, P0 ;  /* 0x000000ff040a7208 */ /* 0x000fe20000000000 */
[----:B------:R-:W-:Y:S01]  /*a9a0*/  FFMA.FTZ R4, R133, c[0x0][0x23c], -R3 ;  /* 0x00008f0085047a23 */ /* 0x000fe20000010803 */
[----:B--2---:R-:W-:-:S03]  /*a9b0*/  FSEL R5, R15, RZ, P1 ;  /* 0x000000ff0f057208 */ /* 0x004fc60000800000 */
[----:B------:R1:W-:Y:S02]  /*a9c0*/  MUFU.EX2 R235, R4 ;  /* 0x0000000400eb7308 */ /* 0x0003e40000000800 */
[----:B------:R-:W-:Y:S01]  /*a9d0*/  FADD.FTZ R6, R136, -R5 ;  /* 0x8000000588067221 */ /* 0x000fe20000010000 */
[----:B------:R-:W-:Y:S02]  /*a9e0*/  FSEL R5, R14, RZ, P0 ;  /* 0x000000ff0e057208 */ /* 0x000fe40000000000 */
[----:B------:R-:W-:Y:S01]  /*a9f0*/  ISETP.GE.AND P0, PT, R244, 0x5, PT ;  /* 0x00000005f400780c */ /* 0x000fe20003f06270 */
[----:B------:R-:W-:Y:S01]  /*aa00*/  FMUL.FTZ R6, R6, c[0x0][0x23c] ;  /* 0x00008f0006067a20 */ /* 0x000fe20000410000 */
[----:B------:R-:W-:-:S03]  /*aa10*/  MOV R136, R15 ;  /* 0x0000000f00887202 */ /* 0x000fc60000000f00 */
[----:B------:R-:W2:Y:S01]  /*aa20*/  MUFU.EX2 R9, R6 ;  /* 0x0000000600097308 */ /* 0x000ea20000000800 */
[----:B-1----:R-:W-:-:S07]  /*aa30*/  FFMA.FTZ R4, R137, c[0x0][0x23c], -R10 ;  /* 0x00008f0089047a23 */ /* 0x002fce000001080a */
[----:B------:R-:W-:Y:S01]  /*aa40*/  @P0 MOV R136, R15 ;  /* 0x0000000f00880202 */ /* 0x000fe20000000f00 */
[----:B------:R1:W-:Y:S01]  /*aa50*/  MUFU.EX2 R229, R4 ;  /* 0x0000000400e57308 */ /* 0x0003e20000000800 */
[-C--:B--2---:R-:W-:Y:S01]  /*aa60*/  FMUL.FTZ R148, R148, R9.reuse ;  /* 0x0000000994947220 */ /* 0x084fe20000410000 */
[----:B------:R-:W-:Y:S01]  /*aa70*/  F2FP.BF16.PACK_AB R6, R235, R234 ;  /* 0x000000eaeb06723e */ /* 0x000fe200000010ff */
[-C--:B------:R-:W-:Y:S02]  /*aa80*/  FMUL.FTZ R149, R149, R9.reuse ;  /* 0x0000000995957220 */ /* 0x080fe40000410000 */
[-C--:B------:R-:W-:Y:S02]  /*aa90*/  FMUL.FTZ R160, R160, R9.reuse ;  /* 0x00000009a0a07220 */ /* 0x080fe40000410000 */
[-C--:B------:R-:W-:Y:S02]  /*aaa0*/  FMUL.FTZ R161, R161, R9.reuse ;  /* 0x00000009a1a17220 */ /* 0x080fe40000410000 */
[----:B------:R-:W-:-:S02]  /*aab0*/  FMUL.FTZ R36, R36, R9 ;  /* 0x0000000924247220 */ /* 0x000fc40000410000 */
[----:B-1----:R-:W-:Y:S02]  /*aac0*/  FFMA.FTZ R4, R185, c[0x0][0x23c], -R10 ;  /* 0x00008f00b9047a23 */ /* 0x002fe4000001080a */
[-C--:B------:R-:W-:Y:S01]  /*aad0*/  FMUL.FTZ R37, R37, R9.reuse ;  /* 0x0000000925257220 */ /* 0x080fe20000410000 */
[----:B------:R-:W-:Y:S01]  /*aae0*/  MUFU.EX2 R185, R11 ;  /* 0x0000000b00b97308 */ /* 0x000fe20000000800 */
[-C--:B------:R-:W-:Y:S02]  /*aaf0*/  FMUL.FTZ R68, R68, R9.reuse ;  /* 0x0000000944447220 */ /* 0x080fe40000410000 */
[-C--:B------:R-:W-:Y:S02]  /*ab00*/  FMUL.FTZ R69, R69, R9.reuse ;  /* 0x0000000945457220 */ /* 0x080fe40000410000 */
[-C--:B------:R-:W-:Y:S02]  /*ab10*/  FMUL.FTZ R84, R84, R9.reuse ;  /* 0x0000000954547220 */ /* 0x080fe40000410000 */
[-C--:B------:R-:W-:Y:S01]  /*ab20*/  FMUL.FTZ R85, R85, R9.reuse ;  /* 0x0000000955557220 */ /* 0x080fe20000410000 */
[----:B------:R1:W2:Y:S01]  /*ab30*/  MUFU.EX2 R230, R4 ;  /* 0x0000000400e67308 */ /* 0x0002a20000000800 */
        /* <DEDUP_REMOVED lines=10> */
[----:B------:R1:W-:Y:S01]  /*abe0*/  MUFU.EX2 R231, R4 ;  /* 0x0000000400e77308 */ /* 0x0003e20000000800 */
[-C--:B------:R-:W-:Y:S02]  /*abf0*/  FMUL.FTZ R49, R49, R9.reuse ;  /* 0x0000000931317220 */ /* 0x080fe40000410000 */
[-C--:B------:R-:W-:Y:S02]  /*ac00*/  FMUL.FTZ R52, R52, R9.reuse ;  /* 0x0000000934347220 */ /* 0x080fe40000410000 */
[----:B------:R-:W-:-:S02]  /*ac10*/  FMUL.FTZ R53, R53, R9 ;  /* 0x0000000935357220 */ /* 0x000fc40000410000 */
[-C--:B------:R-:W-:Y:S02]  /*ac20*/  FMUL.FTZ R64, R64, R9.reuse ;  /* 0x0000000940407220 */ /* 0x080fe40000410000 */
[-C--:B------:R-:W-:Y:S02]  /*ac30*/  FMUL.FTZ R65, R65, R9.reuse ;  /* 0x0000000941417220 */ /* 0x080fe40000410000 */
[-C--:B------:R-:W-:Y:S02]  /*ac40*/  FMUL.FTZ R80, R80, R9.reuse ;  /* 0x0000000950507220 */ /* 0x080fe40000410000 */
[-C--:B------:R-:W-:Y:S02]  /*ac50*/  FMUL.FTZ R81, R81, R9.reuse ;  /* 0x0000000951517220 */ /* 0x080fe40000410000 */
[----:B------:R-:W-:Y:S02]  /*ac60*/  FMUL.FTZ R96, R96, R9 ;  /* 0x0000000960607220 */ /* 0x000fe40000410000 */
[----:B-1----:R-:W-:Y:S01]  /*ac70*/  FADD.FTZ R4, R135, -R5 ;  /* 0x8000000587047221 */ /* 0x002fe20000010000 */
[----:B--2---:R-:W-:Y:S01]  /*ac80*/  F2FP.BF16.PACK_AB R5, R230, R229 ;  /* 0x000000e5e605723e */ /* 0x004fe200000010ff */
[----:B------:R-:W-:-:S02]  /*ac90*/  FMUL.FTZ R97, R97, R9 ;  /* 0x0000000961617220 */ /* 0x000fc40000410000 */
[----:B------:R-:W-:Y:S02]  /*aca0*/  FMUL.FTZ R4, R4, c[0x0][0x23c] ;  /* 0x00008f0004047a20 */ /* 0x000fe40000410000 */
[-C--:B------:R-:W-:Y:S02]  /*acb0*/  FMUL.FTZ R112, R112, R9.reuse ;  /* 0x0000000970707220 */ /* 0x080fe40000410000 */
[----:B------:R1:W2:Y:S01]  /*acc0*/  MUFU.EX2 R8, R4 ;  /* 0x0000000400087308 */ /* 0x0002a20000000800 */
[-C--:B------:R-:W-:Y:S02]  /*acd0*/  FMUL.FTZ R113, R113, R9.reuse ;  /* 0x0000000971717220 */ /* 0x080fe40000410000 */
[-C--:B------:R-:W-:Y:S02]  /*ace0*/  FMUL.FTZ R128, R128, R9.reuse ;  /* 0x0000000980807220 */ /* 0x080fe40000410000 */
[----:B------:R-:W-:Y:S02]  /*acf0*/  FMUL.FTZ R129, R129, R9 ;  /* 0x0000000981817220 */ /* 0x000fe40000410000 */
[----:B------:R-:W-:-:S02]  /*ad00*/  FFMA.FTZ R11, R191, c[0x0][0x23c], -R12 ;  /* 0x00008f00bf0b7a23 */ /* 0x000fc4000001080c */
[----:B------:R-:W-:Y:S02]  /*ad10*/  FFMA.FTZ R9, R246, R9, R233 ;  /* 0x00000009f6097223 */ /* 0x000fe400000100e9 */
[----:B------:R-:W-:Y:S02]  /*ad20*/  FADD.FTZ R0, R185, R0 ;  /* 0x00000000b9007221 */ /* 0x000fe40000010000 */
[----:B-1----:R-:W-:Y:S02]  /*ad30*/  FFMA.FTZ R4, R186, c[0x0][0x23c], -R10 ;  /* 0x00008f00ba047a23 */ /* 0x002fe4000001080a */
[-C--:B--2---:R-:W-:Y:S01]  /*ad40*/  FMUL.FTZ R150, R150, R8.reuse ;  /* 0x0000000896967220 */ /* 0x084fe20000410000 */
[----:B------:R-:W1:Y:S01]  /*ad50*/  MUFU.EX2 R186, R11 ;  /* 0x0000000b00ba7308 */ /* 0x000e620000000800 */
[-C--:B------:R-:W-:Y:S02]  /*ad60*/  FMUL.FTZ R151, R151, R8.reuse ;  /* 0x0000000897977220 */ /* 0x080fe40000410000 */
[----:B------:R-:W-:-:S02]  /*ad70*/  FMUL.FTZ R162, R162, R8 ;  /* 0x00000008a2a27220 */ /* 0x000fc40000410000 */
[-C--:B------:R-:W-:Y:S02]  /*ad80*/  FMUL.FTZ R163, R163, R8.reuse ;  /* 0x00000008a3a37220 */ /* 0x080fe40000410000 */
[-C--:B------:R-:W-:Y:S01]  /*ad90*/  FMUL.FTZ R38, R38, R8.reuse ;  /* 0x0000000826267220 */ /* 0x080fe20000410000 */
[----:B------:R2:W3:Y:S01]  /*ada0*/  MUFU.EX2 R228, R4 ;  /* 0x0000000400e47308 */ /* 0x0004e20000000800 */
[-C--:B------:R-:W-:Y:S02]  /*adb0*/  FMUL.FTZ R39, R39, R8.reuse ;  /* 0x0000000827277220 */ /* 0x080fe40000410000 */
[-C--:B------:R-:W-:Y:S02]  /*adc0*/  FMUL.FTZ R70, R70, R8.reuse ;  /* 0x0000000846467220 */ /* 0x080fe40000410000 */
[-C--:B------:R-:W-:Y:S02]  /*add0*/  FMUL.FTZ R71, R71, R8.reuse ;  /* 0x0000000847477220 */ /* 0x080fe40000410000 */
[-C--:B------:R-:W-:Y:S01]  /*ade0*/  FMUL.FTZ R86, R86, R8.reuse ;  /* 0x0000000856567220 */ /* 0x080fe20000410000 */
[----:B-1----:R-:W-:Y:S01]  /*adf0*/  F2FP.BF16.PACK_AB R125, R186, R185 ;  /* 0x000000b9ba7d723e */ /* 0x002fe200000010ff */
[----:B------:R-:W-:-:S02]  /*ae00*/  FMUL.FTZ R87, R87, R8 ;  /* 0x0000000857577220 */ /* 0x000fc40000410000 */
[-C--:B------:R-:W-:Y:S02]  /*ae10*/  FMUL.FTZ R102, R102, R8.reuse ;  /* 0x0000000866667220 */ /* 0x080fe40000410000 */
[-C--:B------:R-:W-:Y:S02]  /*ae20*/  FMUL.FTZ R103, R103, R8.reuse ;  /* 0x0000000867677220 */ /* 0x080fe40000410000 */
[-C--:B------:R-:W-:Y:S01]  /*ae30*/  FMUL.FTZ R118, R118, R8.reuse ;  /* 0x0000000876767220 */ /* 0x080fe20000410000 */
[----:B--2---:R-:W-:Y:S01]  /*ae40*/  F2FP.BF16.PACK_AB R4, R232, R233 ;  /* 0x000000e9e804723e */ /* 0x004fe200000010ff */
[-C--:B------:R-:W-:Y:S01]  /*ae50*/  FMUL.FTZ R119, R119, R8.reuse ;  /* 0x0000000877777220 */ /* 0x080fe20000410000 */
[----:B---3--:R-:W-:Y:S01]  /*ae60*/  F2FP.BF16.PACK_AB R7, R228, R231 ;  /* 0x000000e7e407723e */ /* 0x008fe200000010ff */
[-C--:B------:R-:W-:Y:S02]  /*ae70*/  FMUL.FTZ R158, R158, R8.reuse ;  /* 0x000000089e9e7220 */ /* 0x080fe40000410000 */
        /* <DEDUP_REMOVED lines=8> */
[----:B------:R-:W-:Y:S01]  /*af00*/  HMMA.16816.F32.BF16 R160, R4, R140, R160 ;  /* 0x0000008c04a0723c */ /* 0x000fe200000418a0 */
[----:B------:R-:W-:-:S02]  /*af10*/  FMUL.FTZ R66, R66, R8 ;  /* 0x0000000842427220 */ /* 0x000fc40000410000 */
[-C--:B------:R-:W-:Y:S02]  /*af20*/  FMUL.FTZ R67, R67, R8.reuse ;  /* 0x0000000843437220 */ /* 0x080fe40000410000 */
[-C--:B------:R-:W-:Y:S02]  /*af30*/  FMUL.FTZ R82, R82, R8.reuse ;  /* 0x0000000852527220 */ /* 0x080fe40000410000 */
[-C--:B------:R-:W-:Y:S01]  /*af40*/  FMUL.FTZ R83, R83, R8.reuse ;  /* 0x0000000853537220 */ /* 0x080fe20000410000 */
[----:B------:R-:W-:Y:S01]  /*af50*/  HMMA.16816.F32.BF16 R36, R4, R180, R36 ;  /* 0x000000b40424723c */ /* 0x000fe20000041824 */
[-C--:B------:R-:W-:Y:S02]  /*af60*/  FMUL.FTZ R98, R98, R8.reuse ;  /* 0x0000000862627220 */ /* 0x080fe40000410000 */
[-C--:B------:R-:W-:Y:S02]  /*af70*/  FMUL.FTZ R99, R99, R8.reuse ;  /* 0x0000000863637220 */ /* 0x080fe40000410000 */
[----:B------:R-:W-:-:S02]  /*af80*/  FMUL.FTZ R114, R114, R8 ;  /* 0x0000000872727220 */ /* 0x000fc40000410000 */
[-C--:B------:R-:W-:Y:S01]  /*af90*/  FMUL.FTZ R115, R115, R8.reuse ;  /* 0x0000000873737220 */ /* 0x080fe20000410000 */
[C---:B------:R-:W-:Y:S01]  /*afa0*/  HMMA.16816.F32.BF16 R68, R4.reuse, R32, R68 ;  /* 0x000000200444723c */ /* 0x040fe20000041844 */
[-C--:B------:R-:W-:Y:S02]  /*afb0*/  FMUL.FTZ R130, R130, R8.reuse ;  /* 0x0000000882827220 */ /* 0x080fe40000410000 */
[----:B------:R-:W-:Y:S02]  /*afc0*/  FMUL.FTZ R131, R131, R8 ;  /* 0x0000000883837220 */ /* 0x000fe40000410000 */
[----:B------:R-:W-:Y:S02]  /*afd0*/  FFMA.FTZ R11, R192, c[0x0][0x23c], -R12 ;  /* 0x00008f00c00b7a23 */ /* 0x000fe4000001080c */
[----:B------:R-:W-:Y:S01]  /*afe0*/  FADD.FTZ R0, R186, R0 ;  /* 0x00000000ba007221 */ /* 0x000fe20000010000 */
[C---:B------:R-:W-:Y:S01]  /*aff0*/  HMMA.16816.F32.BF16 R84, R4.reuse, R28, R84 ;  /* 0x0000001c0454723c */ /* 0x040fe20000041854 */
[----:B------:R1:W2:Y:S07]  /*b000*/  MUFU.EX2 R184, R11 ;  /* 0x0000000b00b87308 */ /* 0x0002ae0000000800 */
[C---:B------:R-:W-:Y:S08]  /*b010*/  HMMA.16816.F32.BF16 R100, R4.reuse, R24, R100 ;  /* 0x000000180464723c */ /* 0x040ff00000041864 */
[----:B------:R-:W-:Y:S01]  /*b020*/  HMMA.16816.F32.BF16 R116, R4, R20, R116 ;  /* 0x000000140474723c */ /* 0x000fe20000041874 */
[----:B-1----:R-:W-:-:S02]  /*b030*/  FFMA.FTZ R11, R193, c[0x0][0x23c], -R12 ;  /* 0x00008f00c10b7a23 */ /* 0x002fc4000001080c */
[----:B--2---:R-:W-:Y:S02]  /*b040*/  FADD.FTZ R0, R184, R0 ;  /* 0x00000000b8007221 */ /* 0x004fe40000010000 */
[----:B------:R-:W1:Y:S03]  /*b050*/  MUFU.EX2 R139, R11 ;  /* 0x0000000b008b7308 */ /* 0x000e660000000800 */
[C---:B------:R-:W-:Y:S01]  /*b060*/  HMMA.16816.F32.BF16 R176, R4.reuse, R178, R156 ;  /* 0x000000b204b0723c */ /* 0x040fe2000004189c */
[----:B------:R-:W2:Y:S07]  /*b070*/  LDSM.16.MT88.4 R156, [R212+0xa800] ;  /* 0x00a80000d49c783b */ /* 0x000eae0000004200 */
[----:B------:R-:W-:Y:S01]  /*b080*/  HMMA.16816.F32.BF16 R140, R4, R142, R172 ;  /* 0x0000008e048c723c */ /* 0x000fe200000418ac */
[----:B------:R-:W3:Y:S01]  /*b090*/  LDSM.16.MT88.4 R172, [R214+0xa800] ;  /* 0x00a80000d6ac783b */ /* 0x000ee20000004200 */
[C---:B-1----:R-:W-:Y:S01]  /*b0a0*/  F2FP.BF16.PACK_AB R127, R139.reuse, R184 ;  /* 0x000000b88b7f723e */ /* 0x042fe200000010ff */
[----:B------:R-:W-:-:S05]  /*b0b0*/  FADD.FTZ R250, R139, R0 ;  /* 0x000000008bfa7221 */ /* 0x000fca0000010000 */
[C---:B------:R-:W-:Y:S01]  /*b0c0*/  HMMA.16816.F32.BF16 R180, R4.reuse, R182, R48 ;  /* 0x000000b604b4723c */ /* 0x040fe20000041830 */
[----:B------:R-:W1:Y:S07]  /*b0d0*/  LDSM.16.MT88.4 R48, [R217+0xa800] ;  /* 0x00a80000d930783b */ /* 0x000e6e0000004200 */
[C---:B------:R-:W-:Y:S08]  /*b0e0*/  HMMA.16816.F32.BF16 R52, R4.reuse, R144, R52 ;  /* 0x000000900434723c */ /* 0x040ff00000041834 */
[C---:B------:R-:W-:Y:S01]  /*b0f0*/  HMMA.16816.F32.BF16 R132, R4.reuse, R146, R64 ;  /* 0x000000920484723c */ /* 0x040fe20000041840 */
[----:B------:R-:W4:Y:S07]  /*b100*/  LDSM.16.MT88.4 R64, [R216+0xa800] ;  /* 0x00a80000d840783b */ /* 0x000f2e0000004200 */
[C---:B------:R-:W-:Y:S01]  /*b110*/  HMMA.16816.F32.BF16 R32, R4.reuse, R34, R80 ;  /* 0x000000220420723c */ /* 0x040fe20000041850 */
[----:B------:R-:W5:Y:S07]  /*b120*/  LDSM.16.MT88.4 R80, [R212+0xb800] ;  /* 0x00b80000d450783b */ /* 0x000f6e0000004200 */
[C---:B------:R-:W-:Y:S01]  /*b130*/  HMMA.16816.F32.BF16 R28, R4.reuse, R30, R96 ;  /* 0x0000001e041c723c */ /* 0x040fe20000041860 */
[----:B------:R-:W1:Y:S07]  /*b140*/  LDSM.16.MT88.4 R96, [R214+0xb800] ;  /* 0x00b80000d660783b */ /* 0x000e6e0000004200 */
[C---:B------:R-:W-:Y:S01]  /*b150*/  HMMA.16816.F32.BF16 R24, R4.reuse, R26, R112 ;  /* 0x0000001a0418723c */ /* 0x040fe20000041870 */
[----:B------:R-:W1:Y:S07]  /*b160*/  LDSM.16.MT88.4 R112, [R217+0xb800] ;  /* 0x00b80000d970783b */ /* 0x000e6e0000004200 */
[----:B------:R-:W-:Y:S07]  /*b170*/  HMMA.16816.F32.BF16 R20, R4, R22, R128 ;  /* 0x000000160414723c */ /* 0x000fee0000041880 */
[--C-:B------:R-:W-:Y:S01]  /*b180*/  FFMA.FTZ R4, R195, c[0x0][0x23c], -R3.reuse ;  /* 0x00008f00c3047a23 */ /* 0x100fe20000010803 */
[C---:B--2---:R-:W-:Y:S03]  /*b190*/  HMMA.16816.F32.BF16 R144, R124.reuse, R156, R208 ;  /* 0x0000009c7c90723c */ /* 0x044fe600000418d0 */
[----:B------:R2:W-:Y:S05]  /*b1a0*/  MUFU.EX2 R138, R4 ;  /* 0x00000004008a7308 */ /* 0x0005ea0000000800 */
[C---:B------:R-:W-:Y:S08]  /*b1b0*/  HMMA.16816.F32.BF16 R152, R124.reuse, R158, R152 ;  /* 0x0000009e7c98723c */ /* 0x040ff00000041898 */
[----:B---3--:R-:W-:Y:S01]  /*b1c0*/  HMMA.16816.F32.BF16 R164, R124, R172, R164 ;  /* 0x000000ac7ca4723c */ /* 0x008fe200000418a4 */
[----:B--2---:R-:W-:-:S04]  /*b1d0*/  FFMA.FTZ R4, R194, c[0x0][0x23c], -R3 ;  /* 0x00008f00c2047a23 */ /* 0x004fc80000010803 */
[----:B------:R2:W3:Y:S03]  /*b1e0*/  MUFU.EX2 R137, R4 ;  /* 0x0000000400897308 */ /* 0x0004e60000000800 */
[C---:B------:R-:W-:Y:S08]  /*b1f0*/  HMMA.16816.F32.BF16 R168, R124.reuse, R174, R168 ;  /* 0x000000ae7ca8723c */ /* 0x040ff000000418a8 */
[----:B-1----:R-:W-:Y:S01]  /*b200*/  HMMA.16816.F32.BF16 R40, R124, R48, R40 ;  /* 0x000000307c28723c */ /* 0x002fe20000041828 */
[--C-:B--2---:R-:W-:Y:S01]  /*b210*/  FFMA.FTZ R4, R197, c[0x0][0x23c], -R3.reuse ;  /* 0x00008f00c5047a23 */ /* 0x104fe20000010803 */
[----:B---3--:R-:W-:Y:S01]  /*b220*/  F2FP.BF16.PACK_AB R128, R137, R138 ;  /* 0x0000008a8980723e */ /* 0x008fe200000010ff */
[----:B------:R-:W-:-:S05]  /*b230*/  FFMA.FTZ R3, R196, c[0x0][0x23c], -R3 ;  /* 0x00008f00c4037a23 */ /* 0x000fca0000010803 */
[C---:B------:R-:W-:Y:S01]  /*b240*/  HMMA.16816.F32.BF16 R44, R124.reuse, R50, R44 ;  /* 0x000000327c2c723c */ /* 0x040fe2000004182c */
[----:B------:R1:W-:Y:S07]  /*b250*/  MUFU.EX2 R19, R4 ;  /* 0x0000000400137308 */ /* 0x0003ee0000000800 */
[C---:B----4-:R-:W-:Y:S01]  /*b260*/  HMMA.16816.F32.BF16 R56, R124.reuse, R64, R56 ;  /* 0x000000407c38723c */ /* 0x050fe20000041838 */
[----:B------:R2:W3:Y:S07]  /*b270*/  MUFU.EX2 R18, R3 ;  /* 0x0000000300127308 */ /* 0x0004ee0000000800 */
[C---:B------:R-:W-:Y:S01]  /*b280*/  HMMA.16816.F32.BF16 R60, R124.reuse, R66, R60 ;  /* 0x000000427c3c723c */ /* 0x040fe2000004183c */
[----:B-1----:R-:W1:Y:S07]  /*b290*/  LDSM.16.MT88.4 R4, [R216+0xb800] ;  /* 0x00b80000d804783b */ /* 0x002e6e0000004200 */
[----:B-----5:R-:W-:Y:S01]  /*b2a0*/  HMMA.16816.F32.BF16 R72, R124, R80, R72 ;  /* 0x000000507c48723c */ /* 0x020fe20000041848 */
[----:B--2---:R-:W-:Y:S01]  /*b2b0*/  FFMA.FTZ R3, R201, c[0x0][0x23c], -R10 ;  /* 0x00008f00c9037a23 */ /* 0x004fe2000001080a */
[----:B---3--:R-:W-:-:S03]  /*b2c0*/  F2FP.BF16.PACK_AB R130, R18, R19 ;  /* 0x000000131282723e */ /* 0x008fc600000010ff */
[----:B------:R2:W-:Y:S03]  /*b2d0*/  MUFU.EX2 R13, R3 ;  /* 0x00000003000d7308 */ /* 0x0005e60000000800 */
[C---:B------:R-:W-:Y:S08]  /*b2e0*/  HMMA.16816.F32.BF16 R76, R124.reuse, R82, R76 ;  /* 0x000000527c4c723c */ /* 0x040ff0000004184c */
[----:B------:R-:W-:Y:S01]  /*b2f0*/  HMMA.16816.F32.BF16 R88, R124, R96, R88 ;  /* 0x000000607c58723c */ /* 0x000fe20000041858 */
[----:B--2---:R-:W-:-:S07]  /*b300*/  FFMA.FTZ R3, R200, c[0x0][0x23c], -R10 ;  /* 0x00008f00c8037a23 */ /* 0x004fce000001080a */
[C---:B------:R-:W-:Y:S01]  /*b310*/  HMMA.16816.F32.BF16 R92, R124.reuse, R98, R92 ;  /* 0x000000627c5c723c */ /* 0x040fe2000004185c */
[----:B------:R2:W3:Y:S07]  /*b320*/  MUFU.EX2 R12, R3 ;  /* 0x00000003000c7308 */ /* 0x0004ee0000000800 */
[C---:B------:R-:W-:Y:S08]  /*b330*/  HMMA.16816.F32.BF16 R104, R124.reuse, R112, R104 ;  /* 0x000000707c68723c */ /* 0x040ff00000041868 */
[----:B-1----:R-:W-:Y:S01]  /*b340*/  HMMA.16816.F32.BF16 R120, R124, R4, R120 ;  /* 0x000000047c78723c */ /* 0x002fe20000041878 */
[----:B--2---:R-:W-:Y:S01]  /*b350*/  FFMA.FTZ R3, R199, c[0x0][0x23c], -R10 ;  /* 0x00008f00c7037a23 */ /* 0x004fe2000001080a */
[----:B---3--:R-:W-:-:S03]  /*b360*/  F2FP.BF16.PACK_AB R129, R12, R13 ;  /* 0x0000000d0c81723e */ /* 0x008fc600000010ff */
[----:B------:R1:W-:Y:S03]  /*b370*/  MUFU.EX2 R11, R3 ;  /* 0x00000003000b7308 */ /* 0x0003e60000000800 */
[C---:B------:R-:W-:Y:S08]  /*b380*/  HMMA.16816.F32.BF16 R108, R124.reuse, R114, R108 ;  /* 0x000000727c6c723c */ /* 0x040ff0000004186c */
[----:B------:R-:W-:Y:S01]  /*b390*/  HMMA.16816.F32.BF16 R124, R124, R6, R204 ;  /* 0x000000067c7c723c */ /* 0x000fe200000418cc */
[----:B-1----:R-:W-:-:S04]  /*b3a0*/  FFMA.FTZ R3, R198, c[0x0][0x23c], -R10 ;  /* 0x00008f00c6037a23 */ /* 0x002fc8000001080a */
[----:B------:R-:W1:Y:S02]  /*b3b0*/  MUFU.EX2 R10, R3 ;  /* 0x00000003000a7308 */ /* 0x000e640000000800 */
[----:B-1----:R-:W-:Y:S02]  /*b3c0*/  F2FP.BF16.PACK_AB R131, R10, R11 ;  /* 0x0000000b0a83723e */ /* 0x002fe400000010ff */
[-C--:B------:R-:W-:Y:S02]  /*b3d0*/  MOV R3, R16.reuse ;  /* 0x0000001000037202 */ /* 0x080fe40000000f00 */
[----:B------:R-:W-:-:S03]  /*b3e0*/  @P0 MOV R3, R16 ;  /* 0x0000001000030202 */ /* 0x000fc60000000f00 */
[C---:B------:R-:W-:Y:S07]  /*b3f0*/  HMMA.16816.F32.BF16 R116, R128.reuse, R4, R116 ;  /* 0x000000048074723c */ /* 0x040fee0000041874 */
[----:B------:R-:W-:Y:S01]  /*b400*/  FADD.FTZ R5, R232, R9 ;  /* 0x00000009e8057221 */ /* 0x000fe20000010000 */
[----:B------:R-:W-:Y:S01]  /*b410*/  HMMA.16816.F32.BF16 R148, R128, R156, R148 ;  /* 0x0000009c8094723c */ /* 0x000fe20000041894 */
[----:B------:R-:W-:Y:S02]  /*b420*/  FFMA.FTZ R4, R252, R8, R229 ;  /* 0x00000008fc047223 */ /* 0x000fe400000100e5 */
[----:B------:R-:W-:-:S02]  /*b430*/  FADD.FTZ R5, R234, R5 ;  /* 0x00000005ea057221 */ /* 0x000fc40000010000 */
[----:B------:R-:W-:Y:S02]  /*b440*/  FADD.FTZ R4, R230, R4 ;  /* 0x00000004e6047221 */ /* 0x000fe40000010000 */
[----:B------:R-:W-:Y:S01]  /*b450*/  FADD.FTZ R5, R235, R5 ;  /* 0x00000005eb057221 */ /* 0x000fe20000010000 */
[C---:B------:R-:W-:Y:S01]  /*b460*/  HMMA.16816.F32.BF16 R160, R128.reuse, R172, R160 ;  /* 0x000000ac80a0723c */ /* 0x040fe200000418a0 */
[----:B------:R-:W-:Y:S02]  /*b470*/  FADD.FTZ R4, R231, R4 ;  /* 0x00000004e7047221 */ /* 0x000fe40000010000 */
[----:B------:R-:W-:Y:S02]  /*b480*/  FADD.FTZ R5, R138, R5 ;  /* 0x000000058a057221 */ /* 0x000fe40000010000 */
[----:B------:R-:W-:Y:S01]  /*b490*/  FADD.FTZ R4, R228, R4 ;  /* 0x00000004e4047221 */ /* 0x000fe20000010000 */
[----:B------:R-:W-:Y:S01]  /*b4a0*/  @P0 IADD3 R228, R244, -0x5, RZ ;  /* 0xfffffffbf4e40810 */ /* 0x000fe20007ffe0ff */
[----:B------:R-:W-:Y:S01]  /*b4b0*/  FADD.FTZ R5, R137, R5 ;  /* 0x0000000589057221 */ /* 0x000fe20000010000 */
[----:B------:R-:W-:Y:S01]  /*b4c0*/  HMMA.16816.F32.BF16 R36, R128, R48, R36 ;  /* 0x000000308024723c */ /* 0x000fe20000041824 */
[----:B------:R-:W-:-:S02]  /*b4d0*/  FADD.FTZ R4, R13, R4 ;  /* 0x000000040d047221 */ /* 0x000fc40000010000 */
[----:B------:R-:W-:Y:S02]  /*b4e0*/  FADD.FTZ R5, R19, R5 ;  /* 0x0000000513057221 */ /* 0x000fe40000010000 */
[----:B------:R-:W-:Y:S02]  /*b4f0*/  FADD.FTZ R4, R12, R4 ;  /* 0x000000040c047221 */ /* 0x000fe40000010000 */
[----:B------:R-:W-:Y:S01]  /*b500*/  FADD.FTZ R5, R18, R5 ;  /* 0x0000000512057221 */ /* 0x000fe20000010000 */
[----:B------:R-:W-:Y:S01]  /*b510*/  HMMA.16816.F32.BF16 R52, R128, R64, R52 ;  /* 0x000000408034723c */ /* 0x000fe20000041834 */
[----:B------:R-:W-:-:S03]  /*b520*/  FADD.FTZ R4, R11, R4 ;  /* 0x000000040b047221 */ /* 0x000fc60000010000 */
[----:B------:R1:W-:Y:S01]  /*b530*/  STL [R1], R5 ;  /* 0x0000000501007387 */ /* 0x0003e20000100800 */
[----:B------:R-:W-:-:S03]  /*b540*/  FADD.FTZ R252, R10, R4 ;  /* 0x000000040afc7221 */ /* 0x000fc60000010000 */
        /* <DEDUP_REMOVED lines=9> */
[----:B------:R-:W-:-:S02]  /*b5e0*/  MOV R134, R17 ;  /* 0x0000001100867202 */ /* 0x000fc40000000f00 */
[----:B------:R-:W-:Y:S02]  /*b5f0*/  @P0 MOV R135, R14 ;  /* 0x0000000e00870202 */ /* 0x000fe40000000f00 */
[----:B------:R-:W-:-:S03]  /*b600*/  @P0 MOV R134, R17 ;  /* 0x0000001100860202 */ /* 0x000fc60000000f00 */
[C---:B------:R-:W-:Y:S08]  /*b610*/  HMMA.16816.F32.BF16 R96, R128.reuse, R98, R28 ;  /* 0x000000628060723c */ /* 0x040ff0000004181c */
[C---:B------:R-:W-:Y:S08]  /*b620*/  HMMA.16816.F32.BF16 R112, R128.reuse, R114, R24 ;  /* 0x000000728070723c */ /* 0x040ff00000041818 */
[----:B------:R-:W-:Y:S01]  /*b630*/  HMMA.16816.F32.BF16 R128, R128, R6, R20 ;  /* 0x000000068080723c */ /* 0x000fe20000041814 */
[----:B------:R-:W-:Y:S05]  /*b640*/  @!UPT UIADD3 URZ, URZ, URZ, URZ ;  /* 0x0000003f3f3ff290 */ /* 0x000fea000fffe03f */
[----:B------:R-:W-:Y:S11]  /*b650*/  @P0 BRA `(.L_x_871) ;  /* 0x0000001000000947 */ /* 0x000ff60003800000 */
.L_x_867:
[----:B-1----:R-:W-:-:S07]  /*b660*/  IADD3 R228, R245, -0x1, RZ ;  /* 0xfffffffff5e47810 */ /* 0x002fce0007ffe0ff */
.L_x_871:
[----:B-1----:R-:W-:Y:S01]  /*b670*/  ISETP.GE.AND P0, PT, R228, RZ, PT ;  /* 0x000000ffe400720c */ /* 0x002fe20003f06270 */
[----:B------:R-:W-:-:S12]  /*b680*/  ULDC.64 UR12, c[0x0][0x118] ;  /* 0x00004600000c7ab9 */ /* 0x000fd80000000a00 */
[----:B------:R-:W-:Y:S05]  /*b690*/  @!P0 BRA `(.L_x_872) ;  /* 0x000026e000008947 */ /* 0x000fea0003800000 */
[----:B------:R-:W2:Y:S01]  /*b6a0*/  LDL.LU.64 R6, [R1+0x30] ;  /* 0x0000300001067983 */ /* 0x000ea20000300a00 */
[----:B------:R-:W-:Y:S01]  /*b6b0*/  UMOV UR10, 0x4 ;  /* 0x00000004000a7882 */ /* 0x000fe20000000000 */
[----:B------:R-:W-:Y:S01]  /*b6c0*/  MOV R137, R135 ;  /* 0x0000008700897202 */ /* 0x000fe20000000f00 */
[----:B------:R-:W-:Y:S01]  /*b6d0*/  ULDC.64 UR4, c[0x0][0x1a0] ;  /* 0x0000680000047ab9 */ /* 0x000fe20000000a00 */
[----:B------:R-:W2:Y:S01]  /*b6e0*/  LDL.LU.64 R4, [R1+0x10] ;  /* 0x0000100001047983 */ /* 0x000ea20000300a00 */
[----:B------:R-:W-:Y:S01]  /*b6f0*/  USHF.L.U64.HI UR5, UR4, UR10, UR5 ;  /* 0x0000000a04057299 */ /* 0x000fe20008010205 */
[----:B------:R-:W-:Y:S01]  /*b700*/  MOV R132, R136 ;  /* 0x0000008800847202 */ /* 0x000fe20000000f00 */
[----:B------:R-:W-:Y:S01]  /*b710*/  USHF.L.U32 UR4, UR4, 0x4, URZ ;  /* 0x0000000404047899 */ /* 0x000fe2000800063f */
[----:B------:R-:W-:Y:S01]  /*b720*/  IMAD.MOV.U32 R139, RZ, RZ, R3 ;  /* 0x000000ffff8b7224 */ /* 0x000fe200078e0003 */
[----:B------:R-:W-:Y:S02]  /*b730*/  MOV R138, R134 ;  /* 0x00000086008a7202 */ /* 0x000fe40000000f00 */
[----:B------:R-:W-:-:S02]  /*b740*/  USHF.L.U64.HI UR5, UR4, 0x1, UR5 ;  /* 0x0000000104057899 */ /* 0x000fc40008010205 */
[----:B------:R-:W-:Y:S01]  /*b750*/  USHF.L.U32 UR4, UR4, 0x1, URZ ;  /* 0x0000000104047899 */ /* 0x000fe2000800063f */
[----:B--2---:R-:W-:-:S05]  /*b760*/  IMAD.MOV.U32 R4, RZ, RZ, R6 ;  /* 0x000000ffff047224 */ /* 0x004fca00078e0006 */
[----:B------:R1:W-:Y:S01]  /*b770*/  STL.64 [R1+0x10], R4 ;  /* 0x0000100401007387 */ /* 0x0003e20000100a00 */
[----:B------:R-:W-:Y:S05]  /*b780*/  BRA `(.L_x_873) ;  /* 0x0000017000007947 */ /* 0x000fea0003800000 */
.L_x_875:
        /* <DEDUP_REMOVED lines=23> */
.L_x_873:
[----:B-1----:R-:W2:Y:S01]  /*b900*/  LDL.64 R4, [R1+0x10] ;  /* 0x0000100001047983 */ /* 0x002ea20000100a00 */
[----:B------:R-:W-:Y:S04]  /*b910*/  DEPBAR.LE SB0, 0x0 ;  /* 0x000080000000791a */ /* 0x000fe80000000000 */
[----:B------:R-:W-:Y:S01]  /*b920*/  SHF.R.S32.HI R2, RZ, 0x1f, R228 ;  /* 0x0000001fff027819 */ /* 0x000fe200000114e4 */
[----:B------:R-:W-:Y:S01]  /*b930*/  BAR.SYNC.DEFER_BLOCKING 0x0 ;  /* 0x0000000000007b1d */ /* 0x000fe20000010000 */
[----:B------:R-:W-:Y:S04]  /*b940*/  IMAD R0, R228, UR9, RZ ;  /* 0x00000009e4007c24 */ /* 0x000fe8000f8e02ff */
[----:B------:R-:W-:Y:S02]  /*b950*/  IMAD R0, R2, UR8, R0 ;  /* 0x0000000802007c24 */ /* 0x000fe4000f8e0200 */
[----:B--2---:R-:W-:Y:S05]  /*b960*/  IMAD.WIDE.U32 R4, R228, UR8, R4 ;  /* 0x00000008e4047c25 */ /* 0x004fea000f8e0004 */
[----:B------:R-:W-:Y:S02]  /*b970*/  LEA R2, P1, R4, c[0x0][0x170], 0x1 ;  /* 0x00005c0004027a11 */ /* 0x000fe400078208ff */
[----:B------:R-:W-:Y:S02]  /*b980*/  IADD3 R0, R5, R0, RZ ;  /* 0x0000000005007210 */ /* 0x000fe40007ffe0ff */
[----:B------:R-:W-:Y:S02]  /*b990*/  IADD3 R6, P0, R2, UR4, RZ ;  /* 0x0000000402067c10 */ /* 0x000fe4000ff1e0ff */
[----:B------:R-:W-:Y:S04]  /*b9a0*/  LEA.HI.X R3, R4, c[0x0][0x174], R0, 0x1, P1 ;  /* 0x00005d0004037a11 */ /* 0x000fe800008f0c00 */
[----:B------:R-:W-:Y:S01]  /*b9b0*/  IADD3.X R7, R3, UR5, RZ, P0, !PT ;  /* 0x0000000503077c10 */ /* 0x000fe200087fe4ff */
[----:B------:R-:W-:Y:S01]  /*b9c0*/  @!PT LDS RZ, [RZ] ;  /* 0x00000000fffff984 */ /* 0x000fe20000000800 */
[----:B------:R-:W-:Y:S01]  /*b9d0*/  @!PT LDS RZ, [RZ] ;  /* 0x00000000fffff984 */ /* 0x000fe20000000800 */
[----:B------:R-:W-:Y:S01]  /*b9e0*/  @!PT LDS RZ, [RZ] ;  /* 0x00000000fffff984 */ /* 0x000fe20000000800 */
[----:B------:R1:W-:Y:S01]  /*b9f0*/  LDGSTS.E.BYPASS.LTC128B.128 [R227+0xa000], [R2.64] ;  /* 0x0a00000002e37fae */ /* 0x0003e2000b901d4c */
[----:B------:R-:W-:Y:S07]  /*ba00*/  ISETP.GT.AND P0, PT, R228, RZ, PT ;  /* 0x000000ffe400720c */ /* 0x000fee0003f04270 */
[----:B------:R1:W-:Y:S08]  /*ba10*/  LDGSTS.E.BYPASS.LTC128B.128 [R227+0xb000], [R2.64+0x80] ;  /* 0x0b00008002e37fae */ /* 0x0003f0000b901d4c */
[----:B------:R2:W-:Y:S08]  /*ba20*/  LDGSTS.E.BYPASS.LTC128B.128 [R227+0xa800], [R6.64] ;  /* 0x0a80000006e37fae */ /* 0x0005f0000b901d4c */
[----:B------:R2:W-:Y:S08]  /*ba30*/  LDGSTS.E.BYPASS.LTC128B.128 [R227+0xb800], [R6.64+0x80] ;  /* 0x0b80008006e37fae */ /* 0x0005f0000b901d4c */
[----:B------:R-:W-:Y:S08]  /*ba40*/  LDSM.16.M88.4 R32, [R213] ;  /* 0x00000000d520783b */ /* 0x000ff00000000200 */
[----:B------:R-:W2:Y:S08]  /*ba50*/  LDSM.16.M88.4 R16, [R222] ;  /* 0x00000000de10783b */ /* 0x000eb00000000200 */
[----:B------:R-:W3:Y:S08]  /*ba60*/  LDSM.16.M88.4 R28, [R213+0x2000] ;  /* 0x00200000d51c783b */ /* 0x000ef00000000200 */
[----:B------:R-:W4:Y:S08]  /*ba70*/  LDSM.16.M88.4 R140, [R222+0x800] ;  /* 0x00080000de8c783b */ /* 0x000f300000000200 */
[----:B------:R-:W0:Y:S08]  /*ba80*/  LDGDEPBAR ;  /* 0x00000000000079af */ /* 0x000e300000000000 */
[----:B------:R-:W-:Y:S01]  /*ba90*/  LDSM.16.M88.4 R176, [R215] ;  /* 0x00000000d7b0783b */ /* 0x000fe20000000200 */
[-C--:B--2---:R-:W-:Y:S07]  /*baa0*/  HMMA.16816.F32.BF16 R4, R32, R16.reuse, RZ ;  /* 0x000000102004723c */ /* 0x084fee00000418ff */
[----:B------:R-:W2:Y:S01]  /*bab0*/  LDSM.16.M88.4 R180, [R223] ;  /* 0x00000000dfb4783b */ /* 0x000ea20000000200 */
[C---:B---3--:R-:W-:Y:S07]  /*bac0*/  HMMA.16816.F32.BF16 R8, R28.reuse, R16, RZ ;  /* 0x000000101c08723c */ /* 0x048fee00000418ff */
[----:B------:R-:W3:Y:S01]  /*bad0*/  LDSM.16.M88.4 R184, [R215+0x2000] ;  /* 0x00200000d7b8783b */ /* 0x000ee20000000200 */
[-C--:B------:R-:W-:Y:S07]  /*bae0*/  HMMA.16816.F32.BF16 R12, R28, R18.reuse, RZ ;  /* 0x000000121c0c723c */ /* 0x080fee00000418ff */
[----:B------:R-:W5:Y:S01]  /*baf0*/  LDSM.16.M88.4 R188, [R226] ;  /* 0x00000000e2bc783b */ /* 0x000f620000000200 */
[C---:B------:R-:W-:Y:S07]  /*bb00*/  HMMA.16816.F32.BF16 R16, R32.reuse, R18, RZ ;  /* 0x000000122010723c */ /* 0x040fee00000418ff */
[----:B------:R-:W-:Y:S01]  /*bb10*/  LDSM.16.M88.4 R192, [R221] ;  /* 0x00000000ddc0783b */ /* 0x000fe20000000200 */
[-C--:B----4-:R-:W-:Y:S07]  /*bb20*/  HMMA.16816.F32.BF16 R20, R32, R140.reuse, RZ ;  /* 0x0000008c2014723c */ /* 0x090fee00000418ff */
[----:B------:R-:W4:Y:S01]  /*bb30*/  LDSM.16.M88.4 R196, [R220] ;  /* 0x00000000dcc4783b */ /* 0x000f220000000200 */
[C---:B------:R-:W-:Y:S07]  /*bb40*/  HMMA.16816.F32.BF16 R24, R28.reuse, R140, RZ ;  /* 0x0000008c1c18723c */ /* 0x040fee00000418ff */
[----:B------:R-:W-:Y:S01]  /*bb50*/  LDSM.16.M88.4 R200, [R220+0x800] ;  /* 0x00080000dcc8783b */ /* 0x000fe20000000200 */
[-C--:B------:R-:W-:Y:S07]  /*bb60*/  HMMA.16816.F32.BF16 R28, R28, R142.reuse, RZ ;  /* 0x0000008e1c1c723c */ /* 0x080fee00000418ff */
[----:B------:R-:W-:Y:S01]  /*bb70*/  LDSM.16.M88.4 R204, [R219] ;  /* 0x00000000dbcc783b */ /* 0x000fe20000000200 */
[----:B------:R-:W-:Y:S07]  /*bb80*/  HMMA.16816.F32.BF16 R32, R32, R142, RZ ;  /* 0x0000008e2020723c */ /* 0x000fee00000418ff */
[----:B------:R-:W1:Y:S01]  /*bb90*/  LDSM.16.M88.4 R140, [R221+0x2000] ;  /* 0x00200000dd8c783b */ /* 0x000e620000000200 */
[-C--:B--2---:R-:W-:Y:S07]  /*bba0*/  HMMA.16816.F32.BF16 R4, R176, R180.reuse, R4 ;  /* 0x000000b4b004723c */ /* 0x084fee0000041804 */
[----:B------:R-:W2:Y:S01]  /*bbb0*/  LDSM.16.M88.4 R208, [R218] ;  /* 0x00000000dad0783b */ /* 0x000ea20000000200 */
[C---:B---3--:R-:W-:Y:S08]  /*bbc0*/  HMMA.16816.F32.BF16 R8, R184.reuse, R180, R8 ;  /* 0x000000b4b808723c */ /* 0x048ff00000041808 */
[-C--:B------:R-:W-:Y:S08]  /*bbd0*/  HMMA.16816.F32.BF16 R12, R184, R182.reuse, R12 ;  /* 0x000000b6b80c723c */ /* 0x080ff0000004180c */
[C---:B------:R-:W-:Y:S01]  /*bbe0*/  HMMA.16816.F32.BF16 R16, R176.reuse, R182, R16 ;  /* 0x000000b6b010723c */ /* 0x040fe20000041810 */
[----:B------:R-:W-:Y:S07]  /*bbf0*/  LDSM.16.M88.4 R180, [R218+0x800] ;  /* 0x00080000dab4783b */ /* 0x000fee0000000200 */
[-C--:B-----5:R-:W-:Y:S08]  /*bc00*/  HMMA.16816.F32.BF16 R20, R176, R188.reuse, R20 ;  /* 0x000000bcb014723c */ /* 0x0a0ff00000041814 */
[C---:B------:R-:W-:Y:S08]  /*bc10*/  HMMA.16816.F32.BF16 R24, R184.reuse, R188, R24 ;  /* 0x000000bcb818723c */ /* 0x040ff00000041818 */
[-C--:B------:R-:W-:Y:S01]  /*bc20*/  HMMA.16816.F32.BF16 R28, R184, R190.reuse, R28 ;  /* 0x000000beb81c723c */ /* 0x080fe2000004181c */
[----:B------:R-:W-:Y:S07]  /*bc30*/  LDSM.16.M88.4 R184, [R213+0x4000] ;  /* 0x00400000d5b8783b */ /* 0x000fee0000000200 */
[----:B------:R-:W-:Y:S01]  /*bc40*/  HMMA.16816.F32.BF16 R32, R176, R190, R32 ;  /* 0x000000beb020723c */ /* 0x000fe20000041820 */
[----:B------:R-:W3:Y:S07]  /*bc50*/  LDSM.16.M88.4 R176, [R219+0x2000] ;  /* 0x00200000dbb0783b */ /* 0x000eee0000000200 */
[-C--:B----4-:R-:W-:Y:S01]  /*bc60*/  HMMA.16816.F32.BF16 R4, R192, R196.reuse, R4 ;  /* 0x000000c4c004723c */ /* 0x090fe20000041804 */
[----:B------:R-:W4:Y:S07]  /*bc70*/  LDSM.16.M88.4 R188, [R222+0x1000] ;  /* 0x00100000debc783b */ /* 0x000f2e0000000200 */
[C---:B-1----:R-:W-:Y:S08]  /*bc80*/  HMMA.16816.F32.BF16 R8, R140.reuse, R196, R8 ;  /* 0x000000c48c08723c */ /* 0x042ff00000041808 */
[-C--:B------:R-:W-:Y:S08]  /*bc90*/  HMMA.16816.F32.BF16 R12, R140, R198.reuse, R12 ;  /* 0x000000c68c0c723c */ /* 0x080ff0000004180c */
[C---:B------:R-:W-:Y:S01]  /*bca0*/  HMMA.16816.F32.BF16 R16, R192.reuse, R198, R16 ;  /* 0x000000c6c010723c */ /* 0x040fe20000041810 */
[----:B------:R-:W-:Y:S07]  /*bcb0*/  LDSM.16.M88.4 R196, [R215+0x4000] ;  /* 0x00400000d7c4783b */ /* 0x000fee0000000200 */
[-C--:B------:R-:W-:Y:S08]  /*bcc0*/  HMMA.16816.F32.BF16 R20, R192, R200.reuse, R20 ;  /* 0x000000c8c014723c */ /* 0x080ff00000041814 */
[C---:B------:R-:W-:Y:S08]  /*bcd0*/  HMMA.16816.F32.BF16 R24, R140.reuse, R200, R24 ;  /* 0x000000c88c18723c */ /* 0x040ff00000041818 */
[-C--:B------:R-:W-:Y:S01]  /*bce0*/  HMMA.16816.F32.BF16 R28, R140, R202.reuse, R28 ;  /* 0x000000ca8c1c723c */ /* 0x080fe2000004181c */
[----:B------:R-:W1:Y:S07]  /*bcf0*/  LDSM.16.M88.4 R140, [R213+0x6000] ;  /* 0x00600000d58c783b */ /* 0x000e6e0000000200 */
[----:B------:R-:W-:Y:S01]  /*bd00*/  HMMA.16816.F32.BF16 R32, R192, R202, R32 ;  /* 0x000000cac020723c */ /* 0x000fe20000041820 */
[----:B------:R-:W5:Y:S07]  /*bd10*/  LDSM.16.M88.4 R192, [R222+0x1800] ;  /* 0x00180000dec0783b */ /* 0x000f6e0000000200 */
[-C--:B--2---:R-:W-:Y:S01]  /*bd20*/  HMMA.16816.F32.BF16 R4, R204, R208.reuse, R4 ;  /* 0x000000d0cc04723c */ /* 0x084fe20000041804 */
[----:B------:R-:W2:Y:S07]  /*bd30*/  LDSM.16.M88.4 R200, [R225] ;  /* 0x00000000e1c8783b */ /* 0x000eae0000000200 */
[C---:B---3--:R-:W-:Y:S08]  /*bd40*/  HMMA.16816.F32.BF16 R8, R176.reuse, R208, R8 ;  /* 0x000000d0b008723c */ /* 0x048ff00000041808 */
        /* <DEDUP_REMOVED lines=8> */
[----:B------:R-:W2:Y:S07]  /*bdd0*/  LDSM.16.M88.4 R180, [R224] ;  /* 0x00000000e0b4783b */ /* 0x000eae0000000200 */
[-C--:B----4-:R-:W-:Y:S01]  /*bde0*/  HMMA.16816.F32.BF16 R4, R184, R188.reuse, R4 ;  /* 0x000000bcb804723c */ /* 0x090fe20000041804 */
[----:B------:R-:W4:Y:S07]  /*bdf0*/  LDSM.16.M88.4 R204, [R221+0x4000] ;  /* 0x00400000ddcc783b */ /* 0x000f2e0000000200 */
[C---:B-1----:R-:W-:Y:S08]  /*be00*/  HMMA.16816.F32.BF16 R8, R140.reuse, R188, R8 ;  /* 0x000000bc8c08723c */ /* 0x042ff00000041808 */
[-C--:B------:R-:W-:Y:S08]  /*be10*/  HMMA.16816.F32.BF16 R12, R140, R190.reuse, R12 ;  /* 0x000000be8c0c723c */ /* 0x080ff0000004180c */
[C---:B------:R-:W-:Y:S01]  /*be20*/  HMMA.16816.F32.BF16 R16, R184.reuse, R190, R16 ;  /* 0x000000beb810723c */ /* 0x040fe20000041810 */
[----:B------:R-:W-:Y:S07]  /*be30*/  LDSM.16.M88.4 R188, [R219+0x4000] ;  /* 0x00400000dbbc783b */ /* 0x000fee0000000200 */
[-C--:B-----5:R-:W-:Y:S08]  /*be40*/  HMMA.16816.F32.BF16 R20, R184, R192.reuse, R20 ;  /* 0x000000c0b814723c */ /* 0x0a0ff00000041814 */
[C---:B------:R-:W-:Y:S08]  /*be50*/  HMMA.16816.F32.BF16 R24, R140.reuse, R192, R24 ;  /* 0x000000c08c18723c */ /* 0x040ff00000041818 */
[-C--:B------:R-:W-:Y:S01]  /*be60*/  HMMA.16816.F32.BF16 R28, R140, R194.reuse, R28 ;  /* 0x000000c28c1c723c */ /* 0x080fe2000004181c */
[----:B------:R-:W1:Y:S07]  /*be70*/  LDSM.16.M88.4 R140, [R221+0x6000] ;  /* 0x00600000dd8c783b */ /* 0x000e6e0000000200 */
[----:B------:R-:W-:Y:S01]  /*be80*/  HMMA.16816.F32.BF16 R32, R184, R194, R32 ;  /* 0x000000c2b820723c */ /* 0x000fe20000041820 */
[----:B------:R-:W5:Y:S07]  /*be90*/  LDSM.16.M88.4 R184, [R220+0x1800] ;  /* 0x00180000dcb8783b */ /* 0x000f6e0000000200 */
[-C--:B--2---:R-:W-:Y:S01]  /*bea0*/  HMMA.16816.F32.BF16 R4, R196, R200.reuse, R4 ;  /* 0x000000c8c404723c */ /* 0x084fe20000041804 */
[----:B------:R-:W2:Y:S07]  /*beb0*/  LDSM.16.M88.4 R192, [R218+0x1000] ;  /* 0x00100000dac0783b */ /* 0x000eae0000000200 */
[C---:B---3--:R-:W-:Y:S08]  /*bec0*/  HMMA.16816.F32.BF16 R8, R176.reuse, R200, R8 ;  /* 0x000000c8b008723c */ /* 0x048ff00000041808 */
[-C--:B------:R-:W-:Y:S08]  /*bed0*/  HMMA.16816.F32.BF16 R12, R176, R202.reuse, R12 ;  /* 0x000000cab00c723c */ /* 0x080ff0000004180c */
[C---:B------:R-:W-:Y:S08]  /*bee0*/  HMMA.16816.F32.BF16 R16, R196.reuse, R202, R16 ;  /* 0x000000cac410723c */ /* 0x040ff00000041810 */
[-C--:B------:R-:W-:Y:S08]  /*bef0*/  HMMA.16816.F32.BF16 R20, R196, R180.reuse, R20 ;  /* 0x000000b4c414723c */ /* 0x080ff00000041814 */
[C---:B------:R-:W-:Y:S08]  /*bf00*/  HMMA.16816.F32.BF16 R24, R176.reuse, R180, R24 ;  /* 0x000000b4b018723c */ /* 0x040ff00000041818 */
[-C--:B------:R-:W-:Y:S01]  /*bf10*/  HMMA.16816.F32.BF16 R28, R176, R182.reuse, R28 ;  /* 0x000000b6b01c723c */ /* 0x080fe2000004181c */
[----:B------:R-:W3:Y:S07]  /*bf20*/  LDSM.16.M88.4 R176, [R219+0x6000] ;  /* 0x00600000dbb0783b */ /* 0x000eee0000000200 */
[----:B------:R-:W-:Y:S08]  /*bf30*/  HMMA.16816.F32.BF16 R32, R196, R182, R32 ;  /* 0x000000b6c420723c */ /* 0x000ff00000041820 */
[-C--:B----4-:R-:W-:Y:S08]  /*bf40*/  HMMA.16816.F32.BF16 R4, R204, R208.reuse, R4 ;  /* 0x000000d0cc04723c */ /* 0x090ff00000041804 */
[C---:B-1----:R-:W-:Y:S08]  /*bf50*/  HMMA.16816.F32.BF16 R8, R140.reuse, R208, R8 ;  /* 0x000000d08c08723c */ /* 0x042ff00000041808 */
[-C--:B------:R-:W-:Y:S08]  /*bf60*/  HMMA.16816.F32.BF16 R12, R140, R210.reuse, R12 ;  /* 0x000000d28c0c723c */ /* 0x080ff0000004180c */
[C---:B------:R-:W-:Y:S08]  /*bf70*/  HMMA.16816.F32.BF16 R16, R204.reuse, R210, R16 ;  /* 0x000000d2cc10723c */ /* 0x040ff00000041810 */
[-C--:B-----5:R-:W-:Y:S08]  /*bf80*/  HMMA.16816.F32.BF16 R20, R204, R184.reuse, R20 ;  /* 0x000000b8cc14723c */ /* 0x0a0ff00000041814 */
[C---:B------:R-:W-:Y:S08]  /*bf90*/  HMMA.16816.F32.BF16 R24, R140.reuse, R184, R24 ;  /* 0x000000b88c18723c */ /* 0x040ff00000041818 */
[-C--:B------:R-:W-:Y:S08]  /*bfa0*/  HMMA.16816.F32.BF16 R28, R140, R186.reuse, R28 ;  /* 0x000000ba8c1c723c */ /* 0x080ff0000004181c */
[----:B------:R-:W-:Y:S08]  /*bfb0*/  HMMA.16816.F32.BF16 R32, R204, R186, R32 ;  /* 0x000000bacc20723c */ /* 0x000ff00000041820 */
[-C--:B--2---:R-:W-:Y:S08]  /*bfc0*/  HMMA.16816.F32.BF16 R4, R188, R192.reuse, R4 ;  /* 0x000000c0bc04723c */ /* 0x084ff00000041804 */
[C---:B---3--:R-:W-:Y:S08]  /*bfd0*/  HMMA.16816.F32.BF16 R8, R176.reuse, R192, R8 ;  /* 0x000000c0b008723c */ /* 0x048ff00000041808 */
        /* <DEDUP_REMOVED lines=13> */
[----:B------:R-:W-:Y:S01]  /*c0b0*/  FMUL.FTZ R13, R13, c[0x0][0x2ec] ;  /* 0x0000bb000d0d7a20 */ /* 0x000fe20000410000 */
[----:B------:R-:W3:Y:S10]  /*c0c0*/  MUFU.TANH R143, R6 ;  /* 0x00000006008f7308 */ /* 0x000ef40000002400 */
[----:B------:R4:W1:Y:S10]  /*c0d0*/  MUFU.TANH R183, R7 ;  /* 0x0000000700b77308 */ /* 0x0008740000002400 */
[----:B------:R5:W1:Y:S10]  /*c0e0*/  MUFU.TANH R182, R8 ;  /* 0x0000000800b67308 */ /* 0x000a740000002400 */
[----:B------:R1:W1:Y:S01]  /*c0f0*/  MUFU.TANH R185, R9 ;  /* 0x0000000900b97308 */ /* 0x0002620000002400 */
[----:B----4-:R-:W4:Y:S01]  /*c100*/  LDSM.16.M88.4 R4, [R218+0x1800] ;  /* 0x00180000da04783b */ /* 0x010f220000000200 */
[----:B------:R-:W-:Y:S08]  /*c110*/  DEPBAR.LE SB0, 0x0 ;  /* 0x000080000000791a */ /* 0x000ff00000000000 */
[----:B------:R2:W2:Y:S01]  /*c120*/  MUFU.TANH R180, R10 ;  /* 0x0000000a00b47308 */ /* 0x0004a20000002400 */
[----:B------:R-:W-:Y:S01]  /*c130*/  BAR.SYNC.DEFER_BLOCKING 0x0 ;  /* 0x0000000000007b1d */ /* 0x000fe20000010000 */
[----:B-----5:R-:W-:Y:S08]  /*c140*/  FMUL.FTZ R8, R18, c[0x0][0x2ec] ;  /* 0x0000bb0012087a20 */ /* 0x020ff00000410000 */
[----:B------:R5:W3:Y:S01]  /*c150*/  MUFU.TANH R187, R11 ;  /* 0x0000000b00bb7308 */ /* 0x000ae20000002400 */
[----:B-1----:R-:W-:Y:S09]  /*c160*/  FMUL.FTZ R9, R17, c[0x0][0x2ec] ;  /* 0x0000bb0011097a20 */ /* 0x002ff20000410000 */
[----:B------:R1:W1:Y:S01]  /*c170*/  MUFU.TANH R186, R12 ;  /* 0x0000000c00ba7308 */ /* 0x0002620000002400 */
[----:B--2---:R-:W-:Y:S09]  /*c180*/  FMUL.FTZ R10, R16, c[0x0][0x2ec] ;  /* 0x0000bb00100a7a20 */ /* 0x004ff20000410000 */
[----:B------:R2:W2:Y:S01]  /*c190*/  MUFU.TANH R184, R13 ;  /* 0x0000000d00b87308 */ /* 0x0004a20000002400 */
[-C--:B----4-:R-:W-:Y:S05]  /*c1a0*/  HMMA.16816.F32.BF16 R20, R188, R4.reuse, R20 ;  /* 0x00000004bc14723c */ /* 0x090fea0000041814 */
[----:B-----5:R-:W-:Y:S04]  /*c1b0*/  FMUL.FTZ R11, R19, c[0x0][0x2ec] ;  /* 0x0000bb00130b7a20 */ /* 0x020fe80000410000 */
[----:B------:R-:W4:Y:S01]  /*c1c0*/  MUFU.TANH R10, R10 ;  /* 0x0000000a000a7308 */ /* 0x000f220000002400 */
[C---:B------:R-:W-:Y:S04]  /*c1d0*/  HMMA.16816.F32.BF16 R24, R176.reuse, R4, R24 ;  /* 0x00000004b018723c */ /* 0x040fe80000041818 */
[----:B-1----:R-:W-:Y:S05]  /*c1e0*/  FMUL.FTZ R12, R15, c[0x0][0x2ec] ;  /* 0x0000bb000f0c7a20 */ /* 0x002fea0000410000 */
[----:B------:R-:W1:Y:S01]  /*c1f0*/  MUFU.TANH R9, R9 ;  /* 0x0000000900097308 */ /* 0x000e620000002400 */
[-C--:B------:R-:W-:Y:S03]  /*c200*/  HMMA.16816.F32.BF16 R28, R176, R6.reuse, R28 ;  /* 0x00000006b01c723c */ /* 0x080fe6000004181c */
[----:B--2---:R-:W-:Y:S02]  /*c210*/  FMUL.FTZ R13, R14, c[0x0][0x2ec] ;  /* 0x0000bb000e0d7a20 */ /* 0x004fe40000410000 */
[----:B------:R-:W-:Y:S03]  /*c220*/  FMUL.FTZ R20, R20, c[0x0][0x2ec] ;  /* 0x0000bb0014147a20 */ /* 0x000fe60000410000 */
[----:B------:R-:W-:Y:S01]  /*c230*/  HMMA.16816.F32.BF16 R32, R188, R6, R32 ;  /* 0x00000006bc20723c */ /* 0x000fe20000041820 */
[----:B------:R-:W2:Y:S03]  /*c240*/  MUFU.TANH R13, R13 ;  /* 0x0000000d000d7308 */ /* 0x000ea60000002400 */
[----:B------:R-:W-:Y:S02]  /*c250*/  FMUL.FTZ R21, R21, c[0x0][0x2ec] ;  /* 0x0000bb0015157a20 */ /* 0x000fe40000410000 */
[----:B------:R-:W-:Y:S02]  /*c260*/  FMUL.FTZ R22, R22, c[0x0][0x2ec] ;  /* 0x0000bb0016167a20 */ /* 0x000fe40000410000 */
[----:B------:R-:W-:Y:S03]  /*c270*/  FMUL.FTZ R23, R23, c[0x0][0x2ec] ;  /* 0x0000bb0017177a20 */ /* 0x000fe60000410000 */
        /* <DEDUP_REMOVED lines=14> */
[----:B------:R-:W-:Y:S07]  /*c360*/  FMUL.FTZ R35, R35, c[0x0][0x2ec] ;  /* 0x0000bb0023237a20 */ /* 0x000fee0000410000 */
        /* <DEDUP_REMOVED lines=17> */
.L_x_874:
[----:B------:R-:W-:Y:S01]  /*c480*/  FMNMX.FTZ R0, R142, R132, !PT ;  /* 0x000000848e007209 */ /* 0x000fe20007810000 */
[----:B------:R-:W-:Y:S01]  /*c490*/  LDSM.16.MT88.4 R20, [R212+0xa000] ;  /* 0x00a00000d414783b */ /* 0x000fe20000004200 */
[----:B------:R-:W-:Y:S02]  /*c4a0*/  IADD3 R228, R228, -0x1, RZ ;  /* 0xffffffffe4e47810 */ /* 0x000fe40007ffe0ff */
[----:B-1----:R-:W-:Y:S02]  /*c4b0*/  FMNMX.FTZ R2, R181, R0, !PT ;  /* 0x00000000b5027209 */ /* 0x002fe40007810000 */
        /* <DEDUP_REMOVED lines=29> */
[----:B------:R-:W-:Y:S01]  /*c690*/  FMNMX.FTZ R2, R197, R2, !PT ;  /* 0x00000002c5027209 */ /* 0x000fe20007810000 */
[----:B------:R-:W1:Y:S01]  /*c6a0*/  SHFL.BFLY PT, R135, R3, 0x2, 0x1f ;  /* 0x0c401f0003877f89 */ /* 0x000e6200000e0000 */
[----:B------:R-:W-:Y:S02]  /*c6b0*/  FMNMX.FTZ R0, R141, R0, !PT ;  /* 0x000000008d007209 */ /* 0x000fe40007810000 */
[----:B------:R-:W-:Y:S04]  /*c6c0*/  FMNMX.FTZ R4, R200, R2, !PT ;  /* 0x00000002c8047209 */ /* 0x000fe80007810000 */
[----:B------:R-:W-:Y:S01]  /*c6d0*/  FMNMX.FTZ R4, R201, R4, !PT ;  /* 0x00000004c9047209 */ /* 0x000fe20007810000 */
[----:B------:R-:W2:Y:S08]  /*c6e0*/  SHFL.BFLY PT, R6, R136, 0x1, 0x1f ;  /* 0x0c201f0088067f89 */ /* 0x000eb000000e0000 */
[----:B------:R-:W3:Y:S08]  /*c6f0*/  SHFL.BFLY PT, R2, R0, 0x2, 0x1f ;  /* 0x0c401f0000027f89 */ /* 0x000ef000000e0000 */
[----:B------:R-:W4:Y:S01]  /*c700*/  SHFL.BFLY PT, R5, R4, 0x2, 0x1f ;  /* 0x0c401f0004057f89 */ /* 0x000f2200000e0000 */
[----:B-1----:R-:W-:Y:S02]  /*c710*/  FMNMX.FTZ R135, R3, R135, !PT ;  /* 0x0000008703877209 */ /* 0x002fe40007810000 */
[----:B--2---:R-:W-:Y:S05]  /*c720*/  FMNMX.FTZ R136, R136, R6, !PT ;  /* 0x0000000688887209 */ /* 0x004fea0007810000 */
[----:B------:R-:W1:Y:S01]  /*c730*/  SHFL.BFLY PT, R7, R135, 0x1, 0x1f ;  /* 0x0c201f0087077f89 */ /* 0x000e6200000e0000 */
[----:B------:R-:W-:Y:S02]  /*c740*/  FSETP.NEU.FTZ.AND P1, PT, R136, -INF , PT ;  /* 0xff8000008800780b */ /* 0x000fe40003f3d000 */
[----:B---3--:R-:W-:Y:S01]  /*c750*/  FMNMX.FTZ R2, R0, R2, !PT ;  /* 0x0000000200027209 */ /* 0x008fe20007810000 */
[----:B------:R-:W-:Y:S04]  /*c760*/  FADD.FTZ R0, -R136, R132 ;  /* 0x0000008488007221 */ /* 0x000fe80000010100 */
[----:B------:R-:W-:Y:S01]  /*c770*/  FMUL.FTZ R0, R0, c[0x0][0x23c] ;  /* 0x00008f0000007a20 */ /* 0x000fe20000410000 */
[----:B------:R-:W2:Y:S01]  /*c780*/  SHFL.BFLY PT, R3, R2, 0x1, 0x1f ;  /* 0x0c201f0002037f89 */ /* 0x000ea200000e0000 */
[----:B----4-:R-:W-:Y:S02]  /*c790*/  FMNMX.FTZ R4, R4, R5, !PT ;  /* 0x0000000504047209 */ /* 0x010fe40007810000 */
[----:B------:R3:W4:Y:S05]  /*c7a0*/  MUFU.EX2 R133, R0 ;  /* 0x0000000000857308 */ /* 0x00072a0000000800 */
[----:B------:R-:W5:Y:S01]  /*c7b0*/  SHFL.BFLY PT, R134, R4, 0x1, 0x1f ;  /* 0x0c201f0004867f89 */ /* 0x000f6200000e0000 */
[----:B-1----:R-:W-:Y:S02]  /*c7c0*/  FMNMX.FTZ R135, R135, R7, !PT ;  /* 0x0000000787877209 */ /* 0x002fe40007810000 */
[----:B--2---:R-:W-:Y:S03]  /*c7d0*/  FMNMX.FTZ R3, R2, R3, !PT ;  /* 0x0000000302037209 */ /* 0x004fe60007810000 */
[----:B---3--:R-:W-:Y:S02]  /*c7e0*/  FADD.FTZ R0, -R135, R137 ;  /* 0x0000008987007221 */ /* 0x008fe40000010100 */
[----:B------:R-:W-:Y:S02]  /*c7f0*/  FMUL.FTZ R137, R136, c[0x0][0x23c] ;  /* 0x00008f0088897a20 */ /* 0x000fe40000410000 */
[----:B------:R-:W-:Y:S01]  /*c800*/  FMUL.FTZ R0, R0, c[0x0][0x23c] ;  /* 0x00008f0000007a20 */ /* 0x000fe20000410000 */
[----:B-----5:R-:W-:Y:S01]  /*c810*/  FMNMX.FTZ R134, R4, R134, !PT ;  /* 0x0000008604867209 */ /* 0x020fe20007810000 */
[----:B----4-:R-:W-:Y:S01]  /*c820*/  FMUL.FTZ R16, R133, R156 ;  /* 0x0000009c85107220 */ /* 0x010fe20000410000 */
[----:B------:R-:W-:Y:S01]  /*c830*/  FSEL R137, R137, RZ, P1 ;  /* 0x000000ff89897208 */ /* 0x000fe20000800000 */
[----:B------:R1:W2:Y:S01]  /*c840*/  MUFU.EX2 R132, R0 ;  /* 0x0000000000847308 */ /* 0x0002a20000000800 */
[----:B------:R-:W-:Y:S01]  /*c850*/  FSETP.NEU.FTZ.AND P1, PT, R135, -INF , PT ;  /* 0xff8000008700780b */ /* 0x000fe20003f3d000 */
[----:B------:R-:W-:Y:S02]  /*c860*/  FMUL.FTZ R17, R133, R157 ;  /* 0x0000009d85117220 */ /* 0x000fe40000410000 */
[--C-:B------:R-:W-:Y:S02]  /*c870*/  FFMA.FTZ R4, R142, c[0x0][0x23c], -R137.reuse ;  /* 0x00008f008e047a23 */ /* 0x100fe40000010889 */
[----:B------:R-:W-:Y:S02]  /*c880*/  FMUL.FTZ R142, R3, c[0x0][0x23c] ;  /* 0x00008f00038e7a20 */ /* 0x000fe40000410000 */
[--C-:B------:R-:W-:Y:S02]  /*c890*/  FFMA.FTZ R5, R181, c[0x0][0x23c], -R137.reuse ;  /* 0x00008f00b5057a23 */ /* 0x100fe40000010889 */
[----:B------:R3:W-:Y:S01]  /*c8a0*/  MUFU.EX2 R247, R4 ;  /* 0x0000000400f77308 */ /* 0x0007e20000000800 */
        /* <DEDUP_REMOVED lines=16> */
[--C-:B---3--:R-:W-:Y:S02]  /*c9b0*/  FFMA.FTZ R4, R143, c[0x0][0x23c], -R138.reuse ;  /* 0x00008f008f047a23 */ /* 0x108fe4000001088a */
[----:B------:R-:W-:Y:S02]  /*c9c0*/  FFMA.FTZ R143, R192, c[0x0][0x23c], -R137 ;  /* 0x00008f00c08f7a23 */ /* 0x000fe40000010889 */
[C---:B------:R-:W-:Y:S02]  /*c9d0*/  FMUL.FTZ R18, R132.reuse, R158 ;  /* 0x0000009e84127220 */ /* 0x040fe40000410000 */
[----:B------:R3:W-:Y:S01]  /*c9e0*/  MUFU.EX2 R243, R4 ;  /* 0x0000000400f37308 */ /* 0x0007e20000000800 */
[--C-:B----4-:R-:W-:Y:S02]  /*c9f0*/  FFMA.FTZ R5, R11, c[0x0][0x23c], -R138.reuse ;  /* 0x00008f000b057a23 */ /* 0x110fe4000001088a */
[C---:B------:R-:W-:Y:S02]  /*ca00*/  FMUL.FTZ R19, R132.reuse, R159 ;  /* 0x0000009f84137220 */ /* 0x040fe40000410000 */
[C---:B------:R-:W-:Y:S01]  /*ca10*/  FMUL.FTZ R34, R132.reuse, R174 ;  /* 0x000000ae84227220 */ /* 0x040fe20000410000 */
[----:B------:R-:W-:Y:S01]  /*ca20*/  LDSM.16.MT88.4 R156, [R216+0xa000] ;  /* 0x00a00000d89c783b */ /* 0x000fe20000004200 */
[C---:B------:R-:W-:Y:S02]  /*ca30*/  FMUL.FTZ R35, R132.reuse, R175 ;  /* 0x000000af84237220 */ /* 0x040fe40000410000 */
[C---:B------:R-:W-:Y:S01]  /*ca40*/  FMUL.FTZ R38, R132.reuse, R38 ;  /* 0x0000002684267220 */ /* 0x040fe20000410000 */
[----:B------:R4:W-:Y:S01]  /*ca50*/  MUFU.EX2 R233, R143 ;  /* 0x0000008f00e97308 */ /* 0x0009e20000000800 */
[C---:B------:R-:W-:Y:S02]  /*ca60*/  FMUL.FTZ R39, R132.reuse, R39 ;  /* 0x0000002784277220 */ /* 0x040fe40000410000 */
[----:B------:R-:W-:Y:S01]  /*ca70*/  FMUL.FTZ R50, R132, R50 ;  /* 0x0000003284327220 */ /* 0x000fe20000410000 */
[----:B------:R-:W-:Y:S01]  /*ca80*/  LDSM.16.MT88.4 R172, [R214+0xa800] ;  /* 0x00a80000d6ac783b */ /* 0x000fe20000004200 */
[----:B-1----:R-:W-:Y:S02]  /*ca90*/  FADD.FTZ R0, -R3, R139 ;  /* 0x0000008b03007221 */ /* 0x002fe40000010100 */
[----:B------:R-:W-:Y:S02]  /*caa0*/  FMUL.FTZ R139, R134, c[0x0][0x23c] ;  /* 0x00008f00868b7a20 */ /* 0x000fe40000410000 */
[----:B------:R-:W-:Y:S01]  /*cab0*/  FMUL.FTZ R0, R0, c[0x0][0x23c] ;  /* 0x00008f0000007a20 */ /* 0x000fe20000410000 */
[----:B------:R1:W-:Y:S01]  /*cac0*/  MUFU.EX2 R244, R5 ;  /* 0x0000000500f47308 */ /* 0x0003e20000000800 */
[C---:B--2---:R-:W-:Y:S01]  /*cad0*/  FMUL.FTZ R24, R2.reuse, R164 ;  /* 0x000000a402187220 */ /* 0x044fe20000410000 */
[----:B------:R-:W-:Y:S01]  /*cae0*/  FSEL R139, R139, RZ, P1 ;  /* 0x000000ff8b8b7208 */ /* 0x000fe20000800000 */
[C---:B------:R-:W-:Y:S01]  /*caf0*/  FMUL.FTZ R25, R2.reuse, R165 ;  /* 0x000000a502197220 */ /* 0x040fe20000410000 */
[----:B------:R-:W-:Y:S01]  /*cb00*/  FSETP.NEU.FTZ.AND P1, PT, R3, -INF , PT ;  /* 0xff8000000300780b */ /* 0x000fe20003f3d000 */
[--C-:B---3--:R-:W-:Y:S02]  /*cb10*/  FFMA.FTZ R4, R183, c[0x0][0x23c], -R138.reuse ;  /* 0x00008f00b7047a23 */ /* 0x108fe4000001088a */
[----:B------:R-:W-:Y:S01]  /*cb20*/  FMUL.FTZ R28, R2, R168 ;  /* 0x000000a8021c7220 */ /* 0x000fe20000410000 */
[----:B------:R-:W-:Y:S01]  /*cb30*/  FSEL R142, R142, RZ, P1 ;  /* 0x000000ff8e8e7208 */ /* 0x000fe20000800000 */
[C---:B------:R-:W-:Y:S01]  /*cb40*/  FMUL.FTZ R29, R2.reuse, R169 ;  /* 0x000000a9021d7220 */ /* 0x040fe20000410000 */
[----:B------:R-:W2:Y:S01]  /*cb50*/  MUFU.EX2 R245, R4 ;  /* 0x0000000400f57308 */ /* 0x000ea20000000800 */
[C---:B------:R-:W-:Y:S02]  /*cb60*/  FMUL.FTZ R40, R2.reuse, R40 ;  /* 0x0000002802287220 */ /* 0x040fe40000410000 */
[C---:B------:R-:W-:Y:S02]  /*cb70*/  FMUL.FTZ R41, R2.reuse, R41 ;  /* 0x0000002902297220 */ /* 0x040fe40000410000 */
[--C-:B----4-:R-:W-:Y:S02]  /*cb80*/  FFMA.FTZ R143, R193, c[0x0][0x23c], -R137.reuse ;  /* 0x00008f00c18f7a23 */ /* 0x110fe40000010889 */
[C---:B------:R-:W-:Y:S02]  /*cb90*/  FMUL.FTZ R44, R2.reuse, R44 ;  /* 0x0000002c022c7220 */ /* 0x040fe40000410000 */
[----:B------:R-:W-:Y:S01]  /*cba0*/  FMUL.FTZ R45, R2, R45 ;  /* 0x0000002d022d7220 */ /* 0x000fe20000410000 */
[----:B------:R-:W3:Y:S01]  /*cbb0*/  MUFU.EX2 R0, R0 ;  /* 0x0000000000007308 */ /* 0x000ee20000000800 */
[C---:B------:R-:W-:Y:S02]  /*cbc0*/  FMUL.FTZ R51, R132.reuse, R51 ;  /* 0x0000003384337220 */ /* 0x040fe40000410000 */
[C---:B------:R-:W-:Y:S02]  /*cbd0*/  FMUL.FTZ R53, R133.reuse, R53 ;  /* 0x0000003585357220 */ /* 0x040fe40000410000 */
[----:B-1----:R-:W-:Y:S02]  /*cbe0*/  FMUL.FTZ R5, R133, R149 ;  /* 0x0000009585057220 */ /* 0x002fe40000410000 */
[C---:B------:R-:W-:Y:S02]  /*cbf0*/  FMUL.FTZ R54, R132.reuse, R54 ;  /* 0x0000003684367220 */ /* 0x040fe40000410000 */
[----:B------:R-:W-:Y:S01]  /*cc00*/  FMUL.FTZ R55, R132, R55 ;  /* 0x0000003784377220 */ /* 0x000fe20000410000 */
[----:B------:R1:W-:Y:S01]  /*cc10*/  MUFU.EX2 R232, R143 ;  /* 0x0000008f00e87308 */ /* 0x0003e20000000800 */
[C---:B------:R-:W-:Y:S02]  /*cc20*/  FMUL.FTZ R56, R2.reuse, R56 ;  /* 0x0000003802387220 */ /* 0x040fe40000410000 */
[----:B------:R-:W-:Y:S01]  /*cc30*/  FMUL.FTZ R57, R2, R57 ;  /* 0x0000003902397220 */ /* 0x000fe20000410000 */
[----:B--2---:R-:W-:Y:S01]  /*cc40*/  F2FP.BF16.PACK_AB R149, R245, R243 ;  /* 0x000000f3f595723e */ /* 0x004fe200000010ff */
[--C-:B------:R-:W-:Y:S02]  /*cc50*/  FFMA.FTZ R4, R10, c[0x0][0x23c], -R137.reuse ;  /* 0x00008f000a047a23 */ /* 0x100fe40000010889 */
[C---:B------:R-:W-:Y:S02]  /*cc60*/  FMUL.FTZ R60, R2.reuse, R60 ;  /* 0x0000003c023c7220 */ /* 0x040fe40000410000 */
[----:B------:R-:W-:Y:S01]  /*cc70*/  FMUL.FTZ R61, R2, R61 ;  /* 0x0000003d023d7220 */ /* 0x000fe20000410000 */
[----:B------:R2:W-:Y:S01]  /*cc80*/  MUFU.EX2 R246, R4 ;  /* 0x0000000400f67308 */ /* 0x0005e20000000800 */
[C---:B------:R-:W-:Y:S02]  /*cc90*/  FMUL.FTZ R64, R133.reuse, R64 ;  /* 0x0000004085407220 */ /* 0x040fe40000410000 */
[----:B------:R-:W-:Y:S02]  /*cca0*/  FMUL.FTZ R65, R133, R65 ;  /* 0x0000004185417220 */ /* 0x000fe40000410000 */
[C---:B---3--:R-:W-:Y:S02]  /*ccb0*/  FMUL.FTZ R10, R0.reuse, R146 ;  /* 0x00000092000a7220 */ /* 0x048fe40000410000 */
[C---:B------:R-:W-:Y:S02]  /*ccc0*/  FMUL.FTZ R11, R0.reuse, R147 ;  /* 0x00000093000b7220 */ /* 0x040fe40000410000 */
[C---:B------:R-:W-:Y:S02]  /*ccd0*/  FMUL.FTZ R14, R0.reuse, R154 ;  /* 0x0000009a000e7220 */ /* 0x040fe40000410000 */
[C---:B------:R-:W-:Y:S02]  /*cce0*/  FMUL.FTZ R15, R0.reuse, R155 ;  /* 0x0000009b000f7220 */ /* 0x040fe40000410000 */
[----:B------:R-:W-:Y:S02]  /*ccf0*/  FMUL.FTZ R26, R0, R166 ;  /* 0x000000a6001a7220 */ /* 0x000fe40000410000 */
[--C-:B-1----:R-:W-:Y:S02]  /*cd00*/  FFMA.FTZ R143, R194, c[0x0][0x23c], -R138.reuse ;  /* 0x00008f00c28f7a23 */ /* 0x102fe4000001088a */
[C---:B------:R-:W-:Y:S02]  /*cd10*/  FMUL.FTZ R27, R0.reuse, R167 ;  /* 0x000000a7001b7220 */ /* 0x040fe40000410000 */
[----:B------:R1:W-:Y:S01]  /*cd20*/  MUFU.EX2 R231, R143 ;  /* 0x0000008f00e77308 */ /* 0x0003e20000000800 */
[C---:B------:R-:W-:Y:S02]  /*cd30*/  FMUL.FTZ R30, R0.reuse, R170 ;  /* 0x000000aa001e7220 */ /* 0x040fe40000410000 */
[----:B------:R-:W-:Y:S02]  /*cd40*/  FMUL.FTZ R31, R0, R171 ;  /* 0x000000ab001f7220 */ /* 0x000fe40000410000 */
[----:B--2---:R-:W-:Y:S02]  /*cd50*/  FFMA.FTZ R4, R9, c[0x0][0x23c], -R137 ;  /* 0x00008f0009047a23 */ /* 0x004fe40000010889 */
[----:B------:R-:W-:Y:S02]  /*cd60*/  FFMA.FTZ R9, R184, c[0x0][0x23c], -R139 ;  /* 0x00008f00b8097a23 */ /* 0x000fe4000001088b */
[C---:B------:R-:W-:Y:S01]  /*cd70*/  FMUL.FTZ R42, R0.reuse, R42 ;  /* 0x0000002a002a7220 */ /* 0x040fe20000410000 */
        /* <DEDUP_REMOVED lines=9> */
[--C-:B-1----:R-:W-:Y:S02]  /*ce10*/  FFMA.FTZ R143, R195, c[0x0][0x23c], -R138.reuse ;  /* 0x00008f00c38f7a23 */ /* 0x102fe4000001088a */
[----:B------:R-:W-:Y:S01]  /*ce20*/  LDSM.16.MT88.4 R192, [R214+0xb800] ;  /* 0x00b80000d6c0783b */ /* 0x000fe20000004200 */
[C---:B------:R-:W-:Y:S02]  /*ce30*/  FMUL.FTZ R66, R132.reuse, R66 ;  /* 0x0000004284427220 */ /* 0x040fe40000410000 */
[----:B------:R1:W-:Y:S01]  /*ce40*/  MUFU.EX2 R230, R143 ;  /* 0x0000008f00e67308 */ /* 0x0003e20000000800 */
[----:B------:R-:W-:Y:S02]  /*ce50*/  FMUL.FTZ R67, R132, R67 ;  /* 0x0000004384437220 */ /* 0x000fe40000410000 */
[C---:B------:R-:W-:Y:S01]  /*ce60*/  FMUL.FTZ R68, R133.reuse, R68 ;  /* 0x0000004485447220 */ /* 0x040fe20000410000 */
[----:B--2---:R-:W-:Y:S01]  /*ce70*/  F2FP.BF16.PACK_AB R150, R248, R246 ;  /* 0x000000f6f896723e */ /* 0x004fe200000010ff */
[--C-:B------:R-:W-:Y:S02]  /*ce80*/  FFMA.FTZ R4, R8, c[0x0][0x23c], -R138.reuse ;  /* 0x00008f0008047a23 */ /* 0x100fe4000001088a */
[----:B------:R-:W-:Y:S02]  /*ce90*/  FMUL.FTZ R8, R2, R144 ;  /* 0x0000009002087220 */ /* 0x000fe40000410000 */
[----:B------:R-:W-:Y:S01]  /*cea0*/  FMUL.FTZ R69, R133, R69 ;  /* 0x0000004585457220 */ /* 0x000fe20000410000 */
[----:B------:R-:W2:Y:S01]  /*ceb0*/  MUFU.EX2 R242, R4 ;  /* 0x0000000400f27308 */ /* 0x000ea20000000800 */
[C---:B------:R-:W-:Y:S02]  /*cec0*/  FMUL.FTZ R70, R132.reuse, R70 ;  /* 0x0000004684467220 */ /* 0x040fe40000410000 */
[----:B------:R-:W-:Y:S02]  /*ced0*/  FMUL.FTZ R71, R132, R71 ;  /* 0x0000004784477220 */ /* 0x000fe40000410000 */
[C---:B---3--:R-:W-:Y:S02]  /*cee0*/  FMUL.FTZ R9, R2.reuse, R145 ;  /* 0x0000009102097220 */ /* 0x048fe40000410000 */
[C---:B------:R-:W-:Y:S02]  /*cef0*/  FMUL.FTZ R72, R2.reuse, R72 ;  /* 0x0000004802487220 */ /* 0x040fe40000410000 */
[----:B------:R-:W-:Y:S02]  /*cf00*/  FMUL.FTZ R73, R2, R73 ;  /* 0x0000004902497220 */ /* 0x000fe40000410000 */
[C---:B------:R-:W-:Y:S02]  /*cf10*/  FMUL.FTZ R74, R0.reuse, R74 ;  /* 0x0000004a004a7220 */ /* 0x040fe40000410000 */
[----:B------:R-:W-:Y:S02]  /*cf20*/  FMUL.FTZ R75, R0, R75 ;  /* 0x0000004b004b7220 */ /* 0x000fe40000410000 */
[--C-:B-1----:R-:W-:Y:S02]  /*cf30*/  FFMA.FTZ R143, R188, c[0x0][0x23c], -R137.reuse ;  /* 0x00008f00bc8f7a23 */ /* 0x102fe40000010889 */
[----:B------:R-:W-:Y:S02]  /*cf40*/  FFMA.FTZ R137, R189, c[0x0][0x23c], -R137 ;  /* 0x00008f00bd897a23 */ /* 0x000fe40000010889 */
[C---:B------:R-:W-:Y:S01]  /*cf50*/  FMUL.FTZ R76, R2.reuse, R76 ;  /* 0x0000004c024c7220 */ /* 0x040fe20000410000 */
[----:B------:R-:W-:Y:S01]  /*cf60*/  MUFU.EX2 R229, R143 ;  /* 0x0000008f00e57308 */ /* 0x000fe20000000800 */
[----:B------:R-:W-:Y:S02]  /*cf70*/  FMUL.FTZ R77, R2, R77 ;  /* 0x0000004d024d7220 */ /* 0x000fe40000410000 */
[----:B------:R-:W-:Y:S01]  /*cf80*/  FMUL.FTZ R78, R0, R78 ;  /* 0x0000004e004e7220 */ /* 0x000fe20000410000 */
[----:B--2---:R-:W-:Y:S01]  /*cf90*/  F2FP.BF16.PACK_AB R151, R244, R242 ;  /* 0x000000f2f497723e */ /* 0x004fe200000010ff */
[--C-:B------:R-:W-:Y:S02]  /*cfa0*/  FFMA.FTZ R4, R182, c[0x0][0x23c], -R139.reuse ;  /* 0x00008f00b6047a23 */ /* 0x100fe4000001088b */
[----:B------:R-:W-:Y:S02]  /*cfb0*/  FMUL.FTZ R79, R0, R79 ;  /* 0x0000004f004f7220 */ /* 0x000fe40000410000 */
[C---:B------:R-:W-:Y:S01]  /*cfc0*/  FMUL.FTZ R80, R133.reuse, R80 ;  /* 0x0000005085507220 */ /* 0x040fe20000410000 */
[----:B------:R1:W-:Y:S01]  /*cfd0*/  MUFU.EX2 R239, R4 ;  /* 0x0000000400ef7308 */ /* 0x0003e20000000800 */
[C---:B------:R-:W-:Y:S02]  /*cfe0*/  FMUL.FTZ R81, R133.reuse, R81 ;  /* 0x0000005185517220 */ /* 0x040fe40000410000 */
[C---:B------:R-:W-:Y:S02]  /*cff0*/  FMUL.FTZ R82, R132.reuse, R82 ;  /* 0x0000005284527220 */ /* 0x040fe40000410000 */
[C---:B------:R-:W-:Y:S02]  /*d000*/  FMUL.FTZ R83, R132.reuse, R83 ;  /* 0x0000005384537220 */ /* 0x040fe40000410000 */
[C---:B------:R-:W-:Y:S02]  /*d010*/  FMUL.FTZ R84, R133.reuse, R84 ;  /* 0x0000005485547220 */ /* 0x040fe40000410000 */
[----:B------:R-:W-:Y:S01]  /*d020*/  FMUL.FTZ R85, R133, R85 ;  /* 0x0000005585557220 */ /* 0x000fe20000410000 */
        /* <DEDUP_REMOVED lines=8> */
[--C-:B-1----:R-:W-:Y:S02]  /*d0b0*/  FFMA.FTZ R4, R185, c[0x0][0x23c], -R139.reuse ;  /* 0x00008f00b9047a23 */ /* 0x102fe4000001088b */
[----:B------:R-:W-:Y:S02]  /*d0c0*/  FMUL.FTZ R93, R2, R93 ;  /* 0x0000005d025d7220 */ /* 0x000fe40000410000 */
[----:B------:R-:W1:Y:S01]  /*d0d0*/  MUFU.EX2 R241, R4 ;  /* 0x0000000400f17308 */ /* 0x000e620000000800 */
[C---:B------:R-:W-:Y:S02]  /*d0e0*/  FMUL.FTZ R94, R0.reuse, R94 ;  /* 0x0000005e005e7220 */ /* 0x040fe40000410000 */
[----:B------:R-:W-:Y:S02]  /*d0f0*/  FMUL.FTZ R95, R0, R95 ;  /* 0x0000005f005f7220 */ /* 0x000fe40000410000 */
[--C-:B--2---:R-:W-:Y:S02]  /*d100*/  FFMA.FTZ R137, R190, c[0x0][0x23c], -R138.reuse ;  /* 0x00008f00be897a23 */ /* 0x104fe4000001088a */
[----:B------:R-:W-:Y:S02]  /*d110*/  FFMA.FTZ R138, R191, c[0x0][0x23c], -R138 ;  /* 0x00008f00bf8a7a23 */ /* 0x000fe4000001088a */
[----:B------:R-:W-:Y:S01]  /*d120*/  LDSM.16.MT88.4 R188, [R212+0xb800] ;  /* 0x00b80000d4bc783b */ /* 0x000fe20000004200 */
[----:B------:R2:W-:Y:S01]  /*d130*/  MUFU.EX2 R210, R137 ;  /* 0x0000008900d27308 */ /* 0x0005e20000000800 */
[C---:B------:R-:W-:Y:S02]  /*d140*/  FMUL.FTZ R96, R133.reuse, R96 ;  /* 0x0000006085607220 */ /* 0x040fe40000410000 */
[C---:B------:R-:W-:Y:S02]  /*d150*/  FMUL.FTZ R97, R133.reuse, R97 ;  /* 0x0000006185617220 */ /* 0x040fe40000410000 */
[C---:B------:R-:W-:Y:S02]  /*d160*/  FMUL.FTZ R98, R132.reuse, R98 ;  /* 0x0000006284627220 */ /* 0x040fe40000410000 */
[C---:B------:R-:W-:Y:S02]  /*d170*/  FMUL.FTZ R99, R132.reuse, R99 ;  /* 0x0000006384637220 */ /* 0x040fe40000410000 */
[C---:B------:R-:W-:Y:S01]  /*d180*/  FMUL.FTZ R100, R133.reuse, R100 ;  /* 0x0000006485647220 */ /* 0x040fe20000410000 */
[----:B------:R-:W3:Y:S01]  /*d190*/  MUFU.EX2 R209, R138 ;  /* 0x0000008a00d17308 */ /* 0x000ee20000000800 */
[----:B------:R-:W-:Y:S02]  /*d1a0*/  FMUL.FTZ R101, R133, R101 ;  /* 0x0000006585657220 */ /* 0x000fe40000410000 */
[----:B------:R-:W-:Y:S01]  /*d1b0*/  FMUL.FTZ R102, R132, R102 ;  /* 0x0000006684667220 */ /* 0x000fe20000410000 */
[----:B-1----:R-:W-:Y:S01]  /*d1c0*/  F2FP.BF16.PACK_AB R144, R241, R239 ;  /* 0x000000eff190723e */ /* 0x002fe200000010ff */
[--C-:B------:R-:W-:Y:S02]  /*d1d0*/  FFMA.FTZ R4, R180, c[0x0][0x23c], -R142.reuse ;  /* 0x00008f00b4047a23 */ /* 0x100fe4000001088e */
[----:B------:R-:W-:Y:S01]  /*d1e0*/  LDSM.16.MT88.4 R180, [R217+0xa800] ;  /* 0x00a80000d9b4783b */ /* 0x000fe20000004200 */
[----:B------:R-:W-:Y:S02]  /*d1f0*/  FMUL.FTZ R103, R132, R103 ;  /* 0x0000006784677220 */ /* 0x000fe40000410000 */
[----:B------:R1:W-:Y:S01]  /*d200*/  MUFU.EX2 R235, R4 ;  /* 0x0000000400eb7308 */ /* 0x0003e20000000800 */
[C---:B------:R-:W-:Y:S02]  /*d210*/  FMUL.FTZ R112, R133.reuse, R112 ;  /* 0x0000007085707220 */ /* 0x040fe40000410000 */
[C---:B------:R-:W-:Y:S02]  /*d220*/  FMUL.FTZ R113, R133.reuse, R113 ;  /* 0x0000007185717220 */ /* 0x040fe40000410000 */
[--C-:B--2---:R-:W-:Y:S02]  /*d230*/  FFMA.FTZ R137, R196, c[0x0][0x23c], -R139.reuse ;  /* 0x00008f00c4897a23 */ /* 0x104fe4000001088b */
[C---:B------:R-:W-:Y:S02]  /*d240*/  FMUL.FTZ R114, R132.reuse, R114 ;  /* 0x0000007284727220 */ /* 0x040fe40000410000 */
[C---:B------:R-:W-:Y:S01]  /*d250*/  FMUL.FTZ R115, R132.reuse, R115 ;  /* 0x0000007384737220 */ /* 0x040fe20000410000 */
[----:B------:R2:W-:Y:S01]  /*d260*/  MUFU.EX2 R208, R137 ;  /* 0x0000008900d07308 */ /* 0x0005e20000000800 */
[C---:B------:R-:W-:Y:S02]  /*d270*/  FMUL.FTZ R116, R133.reuse, R116 ;  /* 0x0000007485747220 */ /* 0x040fe40000410000 */
[----:B------:R-:W-:Y:S01]  /*d280*/  FMUL.FTZ R117, R133, R117 ;  /* 0x0000007585757220 */ /* 0x000fe20000410000 */
[----:B---3--:R-:W-:Y:S01]  /*d290*/  F2FP.BF16.PACK_AB R143, R209, R210 ;  /* 0x000000d2d18f723e */ /* 0x008fe200000010ff */
[C---:B------:R-:W-:Y:S02]  /*d2a0*/  FMUL.FTZ R118, R132.reuse, R118 ;  /* 0x0000007684767220 */ /* 0x040fe40000410000 */
[----:B------:R-:W-:Y:S02]  /*d2b0*/  FMUL.FTZ R119, R132, R119 ;  /* 0x0000007784777220 */ /* 0x000fe40000410000 */
[--C-:B------:R-:W-:Y:S02]  /*d2c0*/  FFMA.FTZ R140, R140, c[0x0][0x23c], -R142.reuse ;  /* 0x00008f008c8c7a23 */ /* 0x100fe4000001088e */
[----:B------:R-:W-:Y:S02]  /*d2d0*/  FMUL.FTZ R128, R133, R128 ;  /* 0x0000008085807220 */ /* 0x000fe40000410000 */
[----:B------:R3:W-:Y:S01]  /*d2e0*/  MUFU.EX2 R138, R140 ;  /* 0x0000008c008a7308 */ /* 0x0007e20000000800 */
[--C-:B-1----:R-:W-:Y:S02]  /*d2f0*/  FFMA.FTZ R4, R187, c[0x0][0x23c], -R142.reuse ;  /* 0x00008f00bb047a23 */ /* 0x102fe4000001088e */
[----:B------:R-:W-:Y:S02]  /*d300*/  FMUL.FTZ R129, R133, R129 ;  /* 0x0000008185817220 */ /* 0x000fe40000410000 */
[C---:B------:R-:W-:Y:S02]  /*d310*/  FMUL.FTZ R130, R132.reuse, R130 ;  /* 0x0000008284827220 */ /* 0x040fe40000410000 */
[----:B------:R-:W-:Y:S02]  /*d320*/  FMUL.FTZ R131, R132, R131 ;  /* 0x0000008384837220 */ /* 0x000fe40000410000 */
[C---:B------:R-:W-:Y:S01]  /*d330*/  FMUL.FTZ R108, R2.reuse, R108 ;  /* 0x0000006c026c7220 */ /* 0x040fe20000410000 */
[----:B------:R-:W1:Y:S01]  /*d340*/  MUFU.EX2 R237, R4 ;  /* 0x0000000400ed7308 */ /* 0x000e620000000800 */
[--C-:B--2---:R-:W-:Y:S02]  /*d350*/  FFMA.FTZ R137, R197, c[0x0][0x23c], -R139.reuse ;  /* 0x00008f00c5897a23 */ /* 0x104fe4000001088b */
[----:B------:R-:W-:Y:S02]  /*d360*/  FMUL.FTZ R109, R2, R109 ;  /* 0x0000006d026d7220 */ /* 0x000fe40000410000 */
[C---:B------:R-:W-:Y:S02]  /*d370*/  FMUL.FTZ R110, R0.reuse, R110 ;  /* 0x0000006e006e7220 */ /* 0x040fe40000410000 */
[----:B------:R-:W-:Y:S02]  /*d380*/  FMUL.FTZ R111, R0, R111 ;  /* 0x0000006f006f7220 */ /* 0x000fe40000410000 */
[C---:B------:R-:W-:Y:S01]  /*d390*/  FMUL.FTZ R124, R2.reuse, R124 ;  /* 0x0000007c027c7220 */ /* 0x040fe20000410000 */
[----:B------:R2:W-:Y:S01]  /*d3a0*/  MUFU.EX2 R207, R137 ;  /* 0x0000008900cf7308 */ /* 0x0005e20000000800 */
[----:B------:R-:W-:Y:S02]  /*d3b0*/  FMUL.FTZ R125, R2, R125 ;  /* 0x0000007d027d7220 */ /* 0x000fe40000410000 */
[----:B------:R-:W-:Y:S01]  /*d3c0*/  FMUL.FTZ R126, R0, R126 ;  /* 0x0000007e007e7220 */ /* 0x000fe20000410000 */
[----:B---3--:R-:W-:Y:S01]  /*d3d0*/  F2FP.BF16.PACK_AB R140, R232, R233 ;  /* 0x000000e9e88c723e */ /* 0x008fe200000010ff */
[----:B------:R-:W-:Y:S02]  /*d3e0*/  FMUL.FTZ R127, R0, R127 ;  /* 0x0000007f007f7220 */ /* 0x000fe40000410000 */
[C---:B------:R-:W-:Y:S02]  /*d3f0*/  FMUL.FTZ R104, R2.reuse, R104 ;  /* 0x0000006802687220 */ /* 0x040fe40000410000 */
[----:B------:R-:W-:Y:S02]  /*d400*/  FMUL.FTZ R105, R2, R105 ;  /* 0x0000006902697220 */ /* 0x000fe40000410000 */
[C---:B------:R-:W-:Y:S02]  /*d410*/  FMUL.FTZ R106, R0.reuse, R106 ;  /* 0x0000006a006a7220 */ /* 0x040fe40000410000 */
[----:B------:R-:W-:Y:S01]  /*d420*/  FMUL.FTZ R107, R0, R107 ;  /* 0x0000006b006b7220 */ /* 0x000fe20000410000 */
[C---:B-1----:R-:W-:Y:S01]  /*d430*/  F2FP.BF16.PACK_AB R145, R237.reuse, R235 ;  /* 0x000000ebed91723e */ /* 0x042fe200000010ff */
[----:B------:R-:W-:Y:S02]  /*d440*/  FFMA.FTZ R4, R186, c[0x0][0x23c], -R139 ;  /* 0x00008f00ba047a23 */ /* 0x000fe4000001088b */
[----:B------:R-:W-:Y:S01]  /*d450*/  LDSM.16.MT88.4 R184, [R216+0xa800] ;  /* 0x00a80000d8b8783b */ /* 0x000fe20000004200 */
[C---:B------:R-:W-:Y:S01]  /*d460*/  FMUL.FTZ R120, R2.reuse, R120 ;  /* 0x0000007802787220 */ /* 0x040fe20000410000 */
[----:B------:R1:W3:Y:S01]  /*d470*/  MUFU.EX2 R238, R4 ;  /* 0x0000000400ee7308 */ /* 0x0002e20000000800 */
[----:B------:R-:W-:Y:S02]  /*d480*/  FMUL.FTZ R121, R2, R121 ;  /* 0x0000007902797220 */ /* 0x000fe40000410000 */
[----:B------:R-:W-:Y:S02]  /*d490*/  FMUL.FTZ R122, R0, R122 ;  /* 0x0000007a007a7220 */ /* 0x000fe40000410000 */
[----:B--2---:R-:W-:Y:S02]  /*d4a0*/  FFMA.FTZ R137, R198, c[0x0][0x23c], -R142 ;  /* 0x00008f00c6897a23 */ /* 0x004fe4000001088e */
[C---:B------:R-:W-:Y:S02]  /*d4b0*/  FMUL.FTZ R123, R0.reuse, R123 ;  /* 0x0000007b007b7220 */ /* 0x040fe40000410000 */
[----:B------:R-:W-:Y:S01]  /*d4c0*/  FFMA.FTZ R0, R0, R250, R235 ;  /* 0x000000fa00007223 */ /* 0x000fe200000100eb */
[----:B------:R2:W-:Y:S03]  /*d4d0*/  MUFU.EX2 R206, R137 ;  /* 0x0000008900ce7308 */ /* 0x0005e60000000800 */
[----:B------:R-:W-:Y:S02]  /*d4e0*/  FADD.FTZ R0, R237, R0 ;  /* 0x00000000ed007221 */ /* 0x000fe40000010000 */
[--C-:B-1----:R-:W-:Y:S01]  /*d4f0*/  FFMA.FTZ R4, R13, c[0x0][0x23c], -R142.reuse ;  /* 0x00008f000d047a23 */ /* 0x102fe2000001088e */
[----:B---3--:R-:W-:Y:S01]  /*d500*/  F2FP.BF16.PACK_AB R146, R240, R238 ;  /* 0x000000eef092723e */ /* 0x008fe200000010ff */
[----:B------:R-:W-:Y:S03]  /*d510*/  FMUL.FTZ R13, R2, R153 ;  /* 0x00000099020d7220 */ /* 0x000fe60000410000 */
[----:B------:R1:W3:Y:S01]  /*d520*/  MUFU.EX2 R234, R4 ;  /* 0x0000000400ea7308 */ /* 0x0002e20000000800 */
[--C-:B--2---:R-:W-:Y:S02]  /*d530*/  FFMA.FTZ R137, R199, c[0x0][0x23c], -R142.reuse ;  /* 0x00008f00c7897a23 */ /* 0x104fe4000001088e */
[----:B------:R-:W-:Y:S07]  /*d540*/  LDSM.16.MT88.4 R196, [R217+0xb800] ;  /* 0x00b80000d9c4783b */ /* 0x000fee0000004200 */
[----:B------:R2:W-:Y:S01]  /*d550*/  MUFU.EX2 R205, R137 ;  /* 0x0000008900cd7308 */ /* 0x0005e20000000800 */
[--C-:B-1----:R-:W-:Y:S02]  /*d560*/  FFMA.FTZ R4, R12, c[0x0][0x23c], -R142.reuse ;  /* 0x00008f000c047a23 */ /* 0x102fe4000001088e */
[----:B------:R-:W-:Y:S07]  /*d570*/  FMUL.FTZ R12, R2, R152 ;  /* 0x00000098020c7220 */ /* 0x000fee0000410000 */
[----:B------:R1:W4:Y:S01]  /*d580*/  MUFU.EX2 R236, R4 ;  /* 0x0000000400ec7308 */ /* 0x0003220000000800 */
[----:B------:R-:W5:Y:S01]  /*d590*/  LDSM.16.MT88.4 R152, [R217+0xa000] ;  /* 0x00a00000d998783b */ /* 0x000f620000004200 */
[----:B------:R-:W-:Y:S01]  /*d5a0*/  FFMA.FTZ R142, R141, c[0x0][0x23c], -R142 ;  /* 0x00008f008d8e7a23 */ /* 0x000fe2000001088e */
[----:B------:R-:W-:Y:S01]  /*d5b0*/  F2FP.BF16.PACK_AB R141, R230, R231 ;  /* 0x000000e7e68d723e */ /* 0x000fe200000010ff */
[----:B---3--:R-:W-:Y:S02]  /*d5c0*/  FADD.FTZ R0, R234, R0 ;  /* 0x00000000ea007221 */ /* 0x008fe40000010000 */
[--C-:B--2---:R-:W-:Y:S02]  /*d5d0*/  FFMA.FTZ R137, R200, c[0x0][0x23c], -R139.reuse ;  /* 0x00008f00c8897a23 */ /* 0x104fe4000001088b */
[----:B------:R-:W-:Y:S02]  /*d5e0*/  FFMA.FTZ R139, R201, c[0x0][0x23c], -R139 ;  /* 0x00008f00c98b7a23 */ /* 0x000fe4000001088b */
[----:B------:R-:W-:Y:S01]  /*d5f0*/  LDSM.16.MT88.4 R200, [R216+0xb800] ;  /* 0x00b80000d8c8783b */ /* 0x000fe20000004200 */
[----:B------:R-:W-:Y:S01]  /*d600*/  MUFU.EX2 R204, R137 ;  /* 0x0000008900cc7308 */ /* 0x000fe20000000800 */
[----:B------:R-:W-:Y:S09]  /*d610*/  FFMA.FTZ R2, R2, R251, R239 ;  /* 0x000000fb02027223 */ /* 0x000ff200000100ef */
[----:B------:R2:W-:Y:S01]  /*d620*/  MUFU.EX2 R137, R142 ;  /* 0x0000008e00897308 */ /* 0x0005e20000000800 */
[----:B-1----:R-:W-:Y:S01]  /*d630*/  FMUL.FTZ R4, R133, R148 ;  /* 0x0000009485047220 */ /* 0x002fe20000410000 */
[----:B------:R-:W-:Y:S01]  /*d640*/  F2FP.BF16.PACK_AB R148, R249, R247 ;  /* 0x000000f7f994723e */ /* 0x000fe200000010ff */
[C---:B----4-:R-:W-:Y:S01]  /*d650*/  FADD.FTZ R0, R236.reuse, R0 ;  /* 0x00000000ec007221 */ /* 0x050fe20000010000 */
[----:B------:R-:W-:Y:S06]  /*d660*/  F2FP.BF16.PACK_AB R147, R236, R234 ;  /* 0x000000eaec93723e */ /* 0x000fec00000010ff */
[----:B------:R-:W1:Y:S01]  /*d670*/  MUFU.EX2 R139, R139 ;  /* 0x0000008b008b7308 */ /* 0x000e620000000800 */
[-C--:B------:R-:W-:Y:S08]  /*d680*/  HMMA.16816.F32.BF16 R4, R148, R20.reuse, R4 ;  /* 0x000000149404723c */ /* 0x080ff00000041804 */
[C---:B------:R-:W-:Y:S04]  /*d690*/  HMMA.16816.F32.BF16 R8, R144.reuse, R20, R8 ;  /* 0x000000149008723c */ /* 0x040fe80000041808 */
[----:B--2---:R-:W-:Y:S03]  /*d6a0*/  F2FP.BF16.PACK_AB R142, R211, R229 ;  /* 0x000000e5d38e723e */ /* 0x004fe600000010ff */
[C---:B------:R-:W-:Y:S01]  /*d6b0*/  FMUL.FTZ R20, R133.reuse, R160 ;  /* 0x000000a085147220 */ /* 0x040fe20000410000 */
[-C--:B------:R-:W-:Y:S04]  /*d6c0*/  HMMA.16816.F32.BF16 R12, R144, R22.reuse, R12 ;  /* 0x00000016900c723c */ /* 0x080fe8000004180c */
[----:B------:R-:W-:Y:S04]  /*d6d0*/  FMUL.FTZ R21, R133, R161 ;  /* 0x000000a185157220 */ /* 0x000fe80000410000 */
[C---:B------:R-:W-:Y:S07]  /*d6e0*/  HMMA.16816.F32.BF16 R16, R148.reuse, R22, R16 ;  /* 0x000000169410723c */ /* 0x040fee0000041810 */
[C---:B------:R-:W-:Y:S02]  /*d6f0*/  FMUL.FTZ R22, R132.reuse, R162 ;  /* 0x000000a284167220 */ /* 0x040fe40000410000 */
[C---:B------:R-:W-:Y:S02]  /*d700*/  FMUL.FTZ R23, R132.reuse, R163 ;  /* 0x000000a384177220 */ /* 0x040fe40000410000 */
[----:B------:R-:W-:Y:S01]  /*d710*/  LDSM.16.MT88.4 R160, [R212+0xa800] ;  /* 0x00a80000d4a0783b */ /* 0x000fe20000004200 */
[----:B------:R-:W-:Y:S04]  /*d720*/  FFMA.FTZ R132, R132, R252, R243 ;  /* 0x000000fc84847223 */ /* 0x000fe800000100f3 */
[-C--:B------:R-:W-:Y:S08]  /*d730*/  HMMA.16816.F32.BF16 R20, R148, R176.reuse, R20 ;  /* 0x000000b09414723c */ /* 0x080ff00000041814 */
[C---:B------:R-:W-:Y:S07]  /*d740*/  HMMA.16816.F32.BF16 R24, R144.reuse, R176, R24 ;  /* 0x000000b09018723c */ /* 0x040fee0000041818 */
[----:B------:R-:W-:Y:S01]  /*d750*/  F2FP.BF16.PACK_AB R176, R207, R208 ;  /* 0x000000d0cfb0723e */ /* 0x000fe200000010ff */
[-C--:B------:R-:W-:Y:S04]  /*d760*/  HMMA.16816.F32.BF16 R28, R144, R178.reuse, R28 ;  /* 0x000000b2901c723c */ /* 0x080fe8000004181c */
[----:B------:R-:W-:Y:S04]  /*d770*/  F2FP.BF16.PACK_AB R177, R205, R206 ;  /* 0x000000cecdb1723e */ /* 0x000fe800000010ff */
[C---:B------:R-:W-:Y:S07]  /*d780*/  HMMA.16816.F32.BF16 R32, R148.reuse, R178, R32 ;  /* 0x000000b29420723c */ /* 0x040fee0000041820 */
[----:B-1----:R-:W-:Y:S01]  /*d790*/  F2FP.BF16.PACK_AB R178, R139, R204 ;  /* 0x000000cc8bb2723e */ /* 0x002fe200000010ff */
[-C--:B-----5:R-:W-:Y:S04]  /*d7a0*/  HMMA.16816.F32.BF16 R36, R148, R152.reuse, R36 ;  /* 0x000000989424723c */ /* 0x0a0fe80000041824 */
[----:B------:R-:W-:Y:S04]  /*d7b0*/  F2FP.BF16.PACK_AB R179, R137, R138 ;  /* 0x0000008a89b3723e */ /* 0x000fe800000010ff */
        /* <DEDUP_REMOVED lines=27> */
[-C--:B------:R-:W-:Y:S01]  /*d970*/  HMMA.16816.F32.BF16 R148, R140, R160.reuse, R4 ;  /* 0x000000a08c94723c */ /* 0x080fe20000041804 */
[----:B------:R-:W2:Y:S06]  /*d980*/  LDL.LU R7, [R1] ;  /* 0x0000000001077983 */ /* 0x000eac0000300800 */
[----:B------:R-:W-:Y:S01]  /*d990*/  FADD.FTZ R5, R206, R0 ;  /* 0x00000000ce057221 */ /* 0x000fe20000010000 */
        /* <DEDUP_REMOVED lines=40> */
[----:B------:R-:W-:Y:S04]  /*dc20*/  HMMA.16816.F32.BF16 R128, R140, R202, R128 ;  /* 0x000000ca8c80723c */ /* 0x000fe80000041880 */
[----:B--2---:R-:W-:Y:S04]  /*dc30*/  FFMA.FTZ R133, R133, R7, R247 ;  /* 0x0000000785857223 */ /* 0x004fe800000100f7 */
[----:B------:R-:W-:Y:S04]  /*dc40*/  FADD.FTZ R133, R249, R133 ;  /* 0x00000085f9857221 */ /* 0x000fe80000010000 */
[----:B------:R-:W-:Y:S04]  /*dc50*/  FADD.FTZ R2, R246, R133 ;  /* 0x00000085f6027221 */ /* 0x000fe80000010000 */
[----:B------:R-:W-:Y:S04]  /*dc60*/  FADD.FTZ R2, R248, R2 ;  /* 0x00000002f8027221 */ /* 0x000fe80000010000 */
        /* <DEDUP_REMOVED lines=8> */
[----:B------:R-:W-:Y:S01]  /*dcf0*/  MOV R138, R134 ;  /* 0x00000086008a7202 */ /* 0x000fe20000000f00 */
[----:B------:R-:W-:Y:S02]  /*dd00*/  FADD.FTZ R4, R211, R6 ;  /* 0x00000006d3047221 */ /* 0x000fe40000010000 */
[----:B------:R-:W-:Y:S02]  /*dd10*/  FADD.FTZ R252, R209, R5 ;  /* 0x00000005d1fc7221 */ /* 0x000fe40000010000 */
[----:B------:R-:W-:Y:S01]  /*dd20*/  FADD.FTZ R251, R139, R2 ;  /* 0x000000028bfb7221 */ /* 0x000fe20000010000 */
[----:B------:R1:W-:Y:S01]  /*dd30*/  STL [R1], R4 ;  /* 0x0000000401007387 */ /* 0x0003e20000100800 */
[----:B------:R-:W-:Y:S01]  /*dd40*/  MOV R139, R3 ;  /* 0x00000003008b7202 */ /* 0x000fe20000000f00 */
[----:B------:R-:W-:Y:S01]  /*dd50*/  FADD.FTZ R250, R137, R0 ;  /* 0x0000000089fa7221 */ /* 0x000fe20000010000 */
[----:B------:R-:W-:Y:S01]  /*dd60*/  MOV R137, R135 ;  /* 0x0000008700897202 */ /* 0x000fe20000000f00 */
[----:B-1----:R-:W-:-:S05]  /*dd70*/  @P0 BRA `(.L_x_873) ;  /* 0xffffdb8000000947 */ /* 0x002fca000383ffff */
.L_x_872:
[----:B------:R-:W2:Y:S01]  /*dd80*/  LDL.LU R4, [R1] ;  /* 0x0000000001047983 */ /* 0x000ea20000300800 */
[----:B------:R-:W-:Y:S01]  /*dd90*/  ULDC.U8 UR4, c[0x0][0x329] ;  /* 0x0000ca4000047ab9 */ /* 0x000fe20000000000 */
[----:B------:R-:W-:Y:S01]  /*dda0*/  BSSY B0, `(.L_x_876) ;  /* 0x00001a6000007945 */ /* 0x000fe20003800000 */
[----:B------:R-:W-:Y:S01]  /*ddb0*/  ULDC.U8 UR5, c[0x0][0x328] ;  /* 0x0000ca0000057ab9 */ /* 0x000fe20000000000 */
[----:B------:R-:W1:Y:S01]  /*ddc0*/  SHFL.BFLY PT, R5, R251, 0x2, 0x1f ;  /* 0x0c401f00fb057f89 */ /* 0x000e6200000e0000 */
[----:B------:R-:W-:-:S02]  /*ddd0*/  ISETP.NE.AND P0, PT, RZ, UR4, PT ;  /* 0x00000004ff007c0c */ /* 0x000fc4000bf05270 */
[----:B------:R-:W-:Y:S01]  /*dde0*/  ISETP.NE.AND P3, PT, RZ, UR5, PT ;  /* 0x00000005ff007c0c */ /* 0x000fe2000bf65270 */
[----:B------:R-:W3:Y:S04]  /*ddf0*/  SHFL.BFLY PT, R2, R252, 0x2, 0x1f ;  /* 0x0c401f00fc027f89 */ /* 0x000ee800000e0000 */
[----:B------:R-:W4:Y:S06]  /*de00*/  S2R R176, SR_TID.X ;  /* 0x0000000000b07919 */ /* 0x000f2c0000002100 */
[----:B------:R-:W-:-:S05]  /*de10*/  @P0 MOV R133, c[0x0][0x210] ;  /* 0x0000840000850a02 */ /* 0x000fca0000000f00 */
[----:B------:R-:W-:Y:S02]  /*de20*/  @P0 IMAD R133, R133, c[0x0][0x214], RZ ;  /* 0x0000850085850a24 */ /* 0x000fe400078e02ff */
[----:B-1----:R-:W-:Y:S02]  /*de30*/  FADD.FTZ R251, R5, R251 ;  /* 0x000000fb05fb7221 */ /* 0x002fe40000010000 */
[----:B---3--:R-:W-:-:S03]  /*de40*/  FADD.FTZ R252, R2, R252 ;  /* 0x000000fc02fc7221 */ /* 0x008fc60000010000 */
[----:B------:R-:W1:Y:S01]  /*de50*/  SHFL.BFLY PT, R2, R251, 0x1, 0x1f ;  /* 0x0c201f00fb027f89 */ /* 0x000e6200000e0000 */
[----:B----4-:R-:W-:-:S03]  /*de60*/  SHF.R.S32.HI R9, RZ, 0x1f, R176 ;  /* 0x0000001fff097819 */ /* 0x010fc600000114b0 */
[----:B------:R-:W3:Y:S01]  /*de70*/  SHFL.BFLY PT, R6, R252, 0x1, 0x1f ;  /* 0x0c201f00fc067f89 */ /* 0x000ee200000e0000 */
[----:B------:R-:W-:-:S04]  /*de80*/  LEA.HI R17, R9, R176, RZ, 0x2 ;  /* 0x000000b009117211 */ /* 0x000fc800078f10ff */
[--C-:B------:R-:W-:Y:S01]  /*de90*/  SHF.R.S32.HI R8, RZ, 0x2, R17.reuse ;  /* 0x00000002ff087819 */ /* 0x100fe20000011411 */
[----:B-1----:R-:W-:Y:S01]  /*dea0*/  FADD.FTZ R251, R251, R2 ;  /* 0x00000002fbfb7221 */ /* 0x002fe20000010000 */
[----:B------:R-:W-:Y:S02]  /*deb0*/  SHF.R.S32.HI R2, RZ, 0x1f, R17 ;  /* 0x0000001fff027819 */ /* 0x000fe40000011411 */
[----:B------:R-:W-:Y:S01]  /*dec0*/  LOP3.LUT R17, R17, 0x3ffffffc, RZ, 0xc0, !PT ;  /* 0x3ffffffc11117812 */ /* 0x000fe200078ec0ff */
[----:B---3--:R-:W-:Y:S01]  /*ded0*/  FADD.FTZ R252, R252, R6 ;  /* 0x00000006fcfc7221 */ /* 0x008fe20000010000 */
[----:B------:R-:W-:Y:S02]  /*dee0*/  LEA.HI R2, R2, R8, RZ, 0x3 ;  /* 0x0000000802027211 */ /* 0x000fe400078f18ff */
[----:B------:R-:W-:Y:S02]  /*def0*/  IADD3 R17, -R17, R176, RZ ;  /* 0x000000b011117210 */ /* 0x000fe40007ffe1ff */
[----:B------:R-:W-:-:S02]  /*df00*/  LOP3.LUT R2, R2, 0xfffffff8, RZ, 0xc0, !PT ;  /* 0xfffffff802027812 */ /* 0x000fc400078ec0ff */
[----:B------:R-:W-:Y:S02]  /*df10*/  FSETP.NE.FTZ.AND P5, PT, R252, RZ, PT ;  /* 0x000000fffc00720b */ /* 0x000fe40003fb5000 */
[----:B------:R-:W-:Y:S02]  /*df20*/  FSETP.NE.FTZ.AND P4, PT, R251, RZ, PT ;  /* 0x000000fffb00720b */ /* 0x000fe40003f95000 */
[----:B------:R-:W-:-:S04]  /*df30*/  @!P0 MOV R6, c[0x0][0x214] ;  /* 0x0000850000068a02 */ /* 0x000fc80000000f00 */
[----:B------:R-:W-:Y:S01]  /*df40*/  @!P0 SEL R133, R6, c[0x0][0x234], !P3 ;  /* 0x00008d0006858a07 */ /* 0x000fe20005800000 */
[----:B--2---:R-:W1:Y:S02]  /*df50*/  SHFL.BFLY PT, R0, R4, 0x2, 0x1f ;  /* 0x0c401f0004007f89 */ /* 0x004e6400000e0000 */
[----:B-1----:R-:W-:Y:S02]  /*df60*/  FADD.FTZ R0, R0, R4 ;  /* 0x0000000400007221 */ /* 0x002fe40000010000 */
[----:B------:R-:W1:Y:S04]  /*df70*/  SHFL.BFLY PT, R4, R250, 0x2, 0x1f ;  /* 0x0c401f00fa047f89 */ /* 0x000e6800000e0000 */
[----:B------:R-:W2:Y:S01]  /*df80*/  SHFL.BFLY PT, R132, R0, 0x1, 0x1f ;  /* 0x0c201f0000847f89 */ /* 0x000ea200000e0000 */
[----:B-1----:R-:W-:Y:S01]  /*df90*/  FADD.FTZ R250, R4, R250 ;  /* 0x000000fa04fa7221 */ /* 0x002fe20000010000 */
[----:B------:R-:W-:Y:S01]  /*dfa0*/  MOV R4, 0x3f800000 ;  /* 0x3f80000000047802 */ /* 0x000fe20000000f00 */
[----:B--2---:R-:W-:Y:S01]  /*dfb0*/  FADD.FTZ R132, R0, R132 ;  /* 0x0000008400847221 */ /* 0x004fe20000010000 */
[----:B------:R-:W-:-:S02]  /*dfc0*/  MOV R0, 0x3f800000 ;  /* 0x3f80000000007802 */ /* 0x000fc40000000f00 */
[----:B------:R-:W1:Y:S02]  /*dfd0*/  SHFL.BFLY PT, R5, R250, 0x1, 0x1f ;  /* 0x0c201f00fa057f89 */ /* 0x000e6400000e0000 */
[----:B------:R-:W2:Y:S01]  /*dfe0*/  @P5 MUFU.RCP R4, R252 ;  /* 0x000000fc00045308 */ /* 0x000ea20000001000 */
[----:B------:R-:W-:-:S13]  /*dff0*/  FSETP.NE.FTZ.AND P6, PT, R132, RZ, PT ;  /* 0x000000ff8400720b */ /* 0x000fda0003fd5000 */
[----:B------:R-:W3:Y:S01]  /*e000*/  @P6 MUFU.RCP R0, R132 ;  /* 0x0000008400006308 */ /* 0x000ee20000001000 */
[C---:B--2---:R-:W-:Y:S02]  /*e010*/  FMUL.FTZ R150, R4.reuse, R150 ;  /* 0x0000009604967220 */ /* 0x044fe40000410000 */
[C---:B------:R-:W-:Y:S02]  /*e020*/  FMUL.FTZ R6, R4.reuse, R151 ;  /* 0x0000009704067220 */ /* 0x040fe40000410000 */
[C---:B------:R-:W-:Y:S02]  /*e030*/  FMUL.FTZ R158, R4.reuse, R158 ;  /* 0x0000009e049e7220 */ /* 0x040fe40000410000 */
[----:B------:R-:W-:Y:S01]  /*e040*/  FMUL.FTZ R159, R4, R159 ;  /* 0x0000009f049f7220 */ /* 0x000fe20000410000 */
[----:B------:R-:W-:Y:S01]  /*e050*/  F2FP.BF16.PACK_AB R6, R6, R150 ;  /* 0x000000960606723e */ /* 0x000fe200000010ff */
[----:B-1----:R-:W-:Y:S02]  /*e060*/  FADD.FTZ R250, R250, R5 ;  /* 0x00000005fafa7221 */ /* 0x002fe40000010000 */
[----:B------:R-:W-:-:S02]  /*e070*/  FMUL.FTZ R21, R4, R39 ;  /* 0x0000002704157220 */ /* 0x000fc40000410000 */
[C---:B------:R-:W-:Y:S02]  /*e080*/  FMUL.FTZ R16, R4.reuse, R51 ;  /* 0x0000003304107220 */ /* 0x040fe40000410000 */
[----:B------:R-:W-:Y:S02]  /*e090*/  FMUL.FTZ R162, R4, R162 ;  /* 0x000000a204a27220 */ /* 0x000fe40000410000 */
[C---:B---3--:R-:W-:Y:S02]  /*e0a0*/  FMUL.FTZ R138, R0.reuse, R48 ;  /* 0x00000030008a7220 */ /* 0x048fe40000410000 */
[C---:B------:R-:W-:Y:S02]  /*e0b0*/  FMUL.FTZ R139, R0.reuse, R52 ;  /* 0x00000034008b7220 */ /* 0x040fe40000410000 */
[C---:B------:R-:W-:Y:S02]  /*e0c0*/  FMUL.FTZ R148, R0.reuse, R148 ;  /* 0x0000009400947220 */ /* 0x040fe40000410000 */
[C---:B------:R-:W-:Y:S01]  /*e0d0*/  FMUL.FTZ R7, R0.reuse, R149 ;  /* 0x0000009500077220 */ /* 0x040fe20000410000 */
[----:B------:R-:W-:Y:S01]  /*e0e0*/  LEA.HI R149, R9, R176, RZ, 0x5 ;  /* 0x000000b009957211 */ /* 0x000fe200078f28ff */
[----:B------:R-:W-:-:S02]  /*e0f0*/  FMUL.FTZ R156, R0, R156 ;  /* 0x0000009c009c7220 */ /* 0x000fc40000410000 */
[C---:B------:R-:W-:Y:S01]  /*e100*/  FMUL.FTZ R157, R0.reuse, R157 ;  /* 0x0000009d009d7220 */ /* 0x040fe20000410000 */
[----:B------:R-:W-:Y:S01]  /*e110*/  F2FP.BF16.PACK_AB R7, R7, R148 ;  /* 0x000000940707723e */ /* 0x000fe200000010ff */
[C---:B------:R-:W-:Y:S02]  /*e120*/  FMUL.FTZ R160, R0.reuse, R160 ;  /* 0x000000a000a07220 */ /* 0x040fe40000410000 */
[C---:B------:R-:W-:Y:S02]  /*e130*/  FMUL.FTZ R10, R0.reuse, R161 ;  /* 0x000000a1000a7220 */ /* 0x040fe40000410000 */
        /* <DEDUP_REMOVED lines=12> */
[C---:B------:R-:W-:Y:S01]  /*e200*/  FMUL.FTZ R142, R0.reuse, R68 ;  /* 0x00000044008e7220 */ /* 0x040fe20000410000 */
[----:B------:R-:W-:Y:S01]  /*e210*/  MOV R68, 0x20 ;  /* 0x0000002000447802 */ /* 0x000fe20000000f00 */
[----:B------:R-:W-:-:S02]  /*e220*/  FMUL.FTZ R69, R0, R69 ;  /* 0x0000004500457220 */ /* 0x000fc40000410000 */
[C---:B------:R-:W-:Y:S02]  /*e230*/  FMUL.FTZ R80, R0.reuse, R80 ;  /* 0x0000005000507220 */ /* 0x040fe40000410000 */
[C---:B------:R-:W-:Y:S02]  /*e240*/  FMUL.FTZ R81, R0.reuse, R81 ;  /* 0x0000005100517220 */ /* 0x040fe40000410000 */
[C---:B------:R-:W-:Y:S01]  /*e250*/  FMUL.FTZ R143, R0.reuse, R84 ;  /* 0x00000054008f7220 */ /* 0x040fe20000410000 */
[----:B------:R-:W-:Y:S01]  /*e260*/  SHF.R.S32.HI R84, RZ, 0x5, R149 ;  /* 0x00000005ff547819 */ /* 0x000fe20000011495 */
[C---:B------:R-:W-:Y:S01]  /*e270*/  FMUL.FTZ R85, R0.reuse, R85 ;  /* 0x0000005500557220 */ /* 0x040fe20000410000 */
[----:B------:R-:W-:Y:S01]  /*e280*/  F2FP.BF16.PACK_AB R52, R81, R80 ;  /* 0x000000505134723e */ /* 0x000fe200000010ff */
[----:B------:R-:W-:Y:S01]  /*e290*/  FMUL.FTZ R96, R0, R96 ;  /* 0x0000006000607220 */ /* 0x000fe20000410000 */
[----:B------:R-:W-:Y:S01]  /*e2a0*/  LEA R17, R84, R17, 0x9 ;  /* 0x0000001154117211 */ /* 0x000fe200078e48ff */
[----:B------:R-:W-:-:S02]  /*e2b0*/  FMUL.FTZ R97, R0, R97 ;  /* 0x0000006100617220 */ /* 0x000fc40000410000 */
[C---:B------:R-:W-:Y:S02]  /*e2c0*/  FMUL.FTZ R100, R0.reuse, R100 ;  /* 0x0000006400647220 */ /* 0x040fe40000410000 */
[C---:B------:R-:W-:Y:S02]  /*e2d0*/  FMUL.FTZ R101, R0.reuse, R101 ;  /* 0x0000006500657220 */ /* 0x040fe40000410000 */
[C---:B------:R-:W-:Y:S02]  /*e2e0*/  FMUL.FTZ R112, R0.reuse, R112 ;  /* 0x0000007000707220 */ /* 0x040fe40000410000 */
[C---:B------:R-:W-:Y:S02]  /*e2f0*/  FMUL.FTZ R113, R0.reuse, R113 ;  /* 0x0000007100717220 */ /* 0x040fe40000410000 */
[C---:B------:R-:W-:Y:S02]  /*e300*/  FMUL.FTZ R116, R0.reuse, R116 ;  /* 0x0000007400747220 */ /* 0x040fe40000410000 */
[----:B------:R-:W-:-:S02]  /*e310*/  FMUL.FTZ R117, R0, R117 ;  /* 0x0000007500757220 */ /* 0x000fc40000410000 */
[C---:B------:R-:W-:Y:S02]  /*e320*/  FMUL.FTZ R128, R0.reuse, R128 ;  /* 0x0000008000807220 */ /* 0x040fe40000410000 */
[----:B------:R-:W-:Y:S01]  /*e330*/  FMUL.FTZ R129, R0, R129 ;  /* 0x0000008100817220 */ /* 0x000fe20000410000 */
[----:B------:R-:W-:Y:S01]  /*e340*/  IADD3 R0, R8, -R2, RZ ;  /* 0x8000000208007210 */ /* 0x000fe20007ffe0ff */
[C---:B------:R-:W-:Y:S02]  /*e350*/  FMUL.FTZ R36, R4.reuse, R66 ;  /* 0x0000004204247220 */ /* 0x040fe40000410000 */
        /* <DEDUP_REMOVED lines=10> */
[C---:B------:R-:W-:Y:S01]  /*e400*/  FMUL.FTZ R32, R4.reuse, R54 ;  /* 0x0000003604207220 */ /* 0x040fe20000410000 */
[----:B------:R-:W-:Y:S01]  /*e410*/  F2FP.BF16.PACK_AB R9, R9, R162 ;  /* 0x000000a20909723e */ /* 0x000fe200000010ff */
[C---:B------:R-:W-:Y:S01]  /*e420*/  FMUL.FTZ R55, R4.reuse, R55 ;  /* 0x0000003704377220 */ /* 0x040fe20000410000 */
[----:B------:R-:W-:Y:S01]  /*e430*/  LEA R17, R17, R2, 0x1 ;  /* 0x0000000211117211 */ /* 0x000fe200078e08ff */
[C---:B------:R-:W-:Y:S01]  /*e440*/  FMUL.FTZ R35, R4.reuse, R67 ;  /* 0x0000004304237220 */ /* 0x040fe20000410000 */
[----:B------:R-:W-:Y:S01]  /*e450*/  MOV R2, 0x3f800000 ;  /* 0x3f80000000027802 */ /* 0x000fe20000000f00 */
[C---:B------:R-:W-:Y:S01]  /*e460*/  FMUL.FTZ R70, R4.reuse, R70 ;  /* 0x0000004604467220 */ /* 0x040fe20000410000 */
[----:B------:R-:W-:Y:S01]  /*e470*/  SHF.L.U32 R17, R17, 0x1, RZ ;  /* 0x0000000111117819 */ /* 0x000fe200000006ff */
[----:B------:R-:W-:Y:S01]  /*e480*/  FMUL.FTZ R71, R4, R71 ;  /* 0x0000004704477220 */ /* 0x000fe20000410000 */
[----:B------:R-:W-:Y:S01]  /*e490*/  F2FP.BF16.PACK_AB R12, R12, R174 ;  /* 0x000000ae0c0c723e */ /* 0x000fe200000010ff */
[C---:B------:R-:W-:Y:S01]  /*e4a0*/  FMUL.FTZ R82, R4.reuse, R82 ;  /* 0x0000005204527220 */ /* 0x040fe20000410000 */
        /* <DEDUP_REMOVED lines=14> */
[C---:B------:R-:W-:Y:S01]  /*e590*/  FMUL.FTZ R102, R4.reuse, R102 ;  /* 0x0000006604667220 */ /* 0x040fe20000410000 */
        /* <DEDUP_REMOVED lines=15> */
[----:B------:R-:W-:Y:S01]  /*e690*/  ISETP.NE.OR P3, PT, RZ, UR4, !P3 ;  /* 0x00000004ff007c0c */ /* 0x000fe2000df65670 */
[----:B------:R-:W-:-:S02]  /*e6a0*/  FMUL.FTZ R130, R4, R130 ;  /* 0x0000008204827220 */ /* 0x000fc40000410000 */
[----:B------:R-:W-:Y:S01]  /*e6b0*/  FMUL.FTZ R131, R4, R131 ;  /* 0x0000008304837220 */ /* 0x000fe20000410000 */
[----:B--2---:R-:W-:Y:S01]  /*e6c0*/  IADD3 R7, R68, R19, RZ ;  /* 0x0000001344077210 */ /* 0x004fe20007ffe0ff */
[C---:B------:R-:W-:Y:S01]  /*e6d0*/  FMUL.FTZ R20, R2.reuse, R41 ;  /* 0x0000002902147220 */ /* 0x040fe20000410000 */
[----:B------:R-:W-:Y:S01]  /*e6e0*/  F2FP.BF16.PACK_AB R31, R119, R118 ;  /* 0x00000076771f723e */ /* 0x000fe200000010ff */
[C---:B------:R-:W-:Y:S02]  /*e6f0*/  FMUL.FTZ R66, R2.reuse, R45 ;  /* 0x0000002d02427220 */ /* 0x040fe40000410000 */
[C---:B------:R-:W-:Y:S02]  /*e700*/  FMUL.FTZ R27, R2.reuse, R57 ;  /* 0x00000039021b7220 */ /* 0x040fe40000410000 */
[C---:B------:R-:W-:Y:S02]  /*e710*/  FMUL.FTZ R28, R2.reuse, R61 ;  /* 0x0000003d021c7220 */ /* 0x040fe40000410000 */
[----:B------:R-:W-:-:S02]  /*e720*/  FMUL.FTZ R152, R2, R152 ;  /* 0x0000009802987220 */ /* 0x000fc40000410000 */
[C---:B------:R-:W-:Y:S02]  /*e730*/  FMUL.FTZ R8, R2.reuse, R153 ;  /* 0x0000009902087220 */ /* 0x040fe40000410000 */
        /* <DEDUP_REMOVED lines=21> */
[----:B------:R-:W-:-:S02]  /*e890*/  FMUL.FTZ R88, R2, R88 ;  /* 0x0000005802587220 */ /* 0x000fc40000410000 */
[----:B------:R-:W-:Y:S01]  /*e8a0*/  FMUL.FTZ R89, R2, R89 ;  /* 0x0000005902597220 */ /* 0x000fe20000410000 */
[----:B------:R-:W-:Y:S01]  /*e8b0*/  F2FP.BF16.PACK_AB R50, R50, R76 ;  /* 0x0000004c3232723e */ /* 0x000fe200000010ff */
[C---:B------:R-:W-:Y:S02]  /*e8c0*/  FMUL.FTZ R92, R2.reuse, R92 ;  /* 0x0000005c025c7220 */ /* 0x040fe40000410000 */
[C---:B------:R-:W-:Y:S02]  /*e8d0*/  FMUL.FTZ R93, R2.reuse, R93 ;  /* 0x0000005d025d7220 */ /* 0x040fe40000410000 */
[C---:B------:R-:W-:Y:S02]  /*e8e0*/  FMUL.FTZ R104, R2.reuse, R104 ;  /* 0x0000006802687220 */ /* 0x040fe40000410000 */
[C---:B------:R-:W-:Y:S02]  /*e8f0*/  FMUL.FTZ R38, R2.reuse, R105 ;  /* 0x0000006902267220 */ /* 0x040fe40000410000 */
        /* <DEDUP_REMOVED lines=9> */
[----:B-1----:R-:W-:-:S02]  /*e990*/  FMUL.FTZ R147, R0, R147 ;  /* 0x0000009300937220 */ /* 0x002fc40000410000 */
[C---:B------:R-:W-:Y:S02]  /*e9a0*/  FMUL.FTZ R4, R0.reuse, R146 ;  /* 0x0000009200047220 */ /* 0x040fe40000410000 */
[C---:B------:R-:W-:Y:S01]  /*e9b0*/  FMUL.FTZ R155, R0.reuse, R155 ;  /* 0x0000009b009b7220 */ /* 0x040fe20000410000 */
[----:B------:R-:W-:Y:S01]  /*e9c0*/  STS [R19], R2 ;  /* 0x0000000213007388 */ /* 0x000fe20000000800 */
        /* <DEDUP_REMOVED lines=57> */
[----:B------:R1:W-:Y:S01]  /*ed60*/  STS [R19+0x400], R0 ;  /* 0x0004000013007388 */ /* 0x0003e20000000800 */
[----:B------:R-:W-:Y:S02]  /*ed70*/  F2FP.BF16.PACK_AB R28, R129, R128 ;  /* 0x00000080811c723e */ /* 0x000fe400000010ff */
[----:B------:R-:W-:Y:S01]  /*ed80*/  F2FP.BF16.PACK_AB R27, R131, R130 ;  /* 0x00000082831b723e */ /* 0x000fe200000010ff */
[----:B------:R2:W-:Y:S01]  /*ed90*/  STS [R17+0x2000], R5 ;  /* 0x0020000511007388 */ /* 0x0005e20000000800 */
[----:B------:R-:W-:Y:S02]  /*eda0*/  F2FP.BF16.PACK_AB R30, R121, R120 ;  /* 0x00000078791e723e */ /* 0x000fe400000010ff */
[----:B------:R-:W-:Y:S01]  /*edb0*/  F2FP.BF16.PACK_AB R29, R123, R29 ;  /* 0x0000001d7b1d723e */ /* 0x000fe200000010ff */
[----:B------:R3:W-:Y:S01]  /*edc0*/  STS [R17+0x2400], R4 ;  /* 0x0024000411007388 */ /* 0x0007e20000000800 */
[----:B------:R-:W-:-:S02]  /*edd0*/  F2FP.BF16.PACK_AB R26, R125, R124 ;  /* 0x0000007c7d1a723e */ /* 0x000fc400000010ff */
[----:B------:R-:W-:Y:S01]  /*ede0*/  F2FP.BF16.PACK_AB R67, R127, R67 ;  /* 0x000000437f43723e */ /* 0x000fe200000010ff */
[----:B------:R4:W-:Y:S04]  /*edf0*/  STS [R19+0x2000], R8 ;  /* 0x0020000813007388 */ /* 0x0009e80000000800 */
[----:B------:R5:W-:Y:S01]  /*ee00*/  STS [R19+0x2400], R11 ;  /* 0x0024000b13007388 */ /* 0x000be20000000800 */
[----:B-1----:R-:W-:Y:S02]  /*ee10*/  IADD3 R0, R17, R68, RZ ;  /* 0x0000004411007210 */ /* 0x002fe40007ffe0ff */
        /* <DEDUP_REMOVED lines=12> */
[----:B-----5:R-:W-:Y:S02]  /*eee0*/  @P4 MUFU.LG2 R11, R251 ;  /* 0x000000fb000b4308 */ /* 0x020fe40000000c00 */
[----:B------:R4:W-:Y:S04]  /*eef0*/  STS [R0+0x2400], R15 ;  /* 0x0024000f00007388 */ /* 0x0009e80000000800 */
[----:B------:R-:W-:Y:S02]  /*ef00*/  STS [R7+0x2000], R24 ;  /* 0x0020001807007388 */ /* 0x000fe40000000800 */
[----:B-1----:R-:W-:Y:S02]  /*ef10*/  @P1 MUFU.LG2 R10, R250 ;  /* 0x000000fa000a1308 */ /* 0x002fe40000000c00 */
[----:B------:R-:W-:Y:S04]  /*ef20*/  STS [R7+0x2400], R23 ;  /* 0x0024001707007388 */ /* 0x000fe80000000800 */
[----:B------:R-:W-:Y:S02]  /*ef30*/  STS [R4], R22 ;  /* 0x0000001604007388 */ /* 0x000fe40000000800 */
[----:B--2---:R-:W1:Y:S02]  /*ef40*/  @P5 MUFU.LG2 R9, R252 ;  /* 0x000000fc00095308 */ /* 0x004e640000000c00 */
[----:B------:R-:W-:Y:S04]  /*ef50*/  STS [R4+0x400], R21 ;  /* 0x0004001504007388 */ /* 0x000fe80000000800 */
[----:B------:R-:W-:Y:S01]  /*ef60*/  STS [R6], R18 ;  /* 0x0000001206007388 */ /* 0x000fe20000000800 */
        /* <DEDUP_REMOVED lines=8> */
[----:B------:R-:W-:Y:S04]  /*eff0*/  STS [R2], R64 ;  /* 0x0000004002007388 */ /* 0x000fe80000000800 */
[----:B------:R-:W-:Y:S01]  /*f000*/  STS [R2+0x400], R63 ;  /* 0x0004003f02007388 */ /* 0x000fe20000000800 */
[----:B--2---:R-:W-:Y:S01]  /*f010*/  MOV R16, 0x7f800000 ;  /* 0x7f80000000107802 */ /* 0x004fe20000000f00 */
[----:B------:R-:W-:-:S02]  /*f020*/  @P5 FFMA.FTZ R16, R135, c[0x0][0x238], R9 ;  /* 0x00008e0087105a23 */ /* 0x000fc40000010009 */
        /* <DEDUP_REMOVED lines=18> */
[----:B-1----:R-:W-:-:S03]  /*f150*/  MOV R17, 0x7f800000 ;  /* 0x7f80000000117802 */ /* 0x002fc60000000f00 */
        /* <DEDUP_REMOVED lines=106> */
.L_x_877:
[----:B--2-4-:R-:W-:Y:S05]  /*f800*/  BSYNC B0 ;  /* 0x0000000000007941 */ /* 0x014fea0003800000 */
.L_x_876:
[----:B------:R-:W2:Y:S01]  /*f810*/  LDL.LU.64 R8, [R1+0x20] ;  /* 0x0000200001087983 */ /* 0x000ea20000300a00 */
[----:B------:R-:W-:Y:S01]  /*f820*/  SHF.R.S32.HI R0, RZ, 0x1f, R18 ;  /* 0x0000001fff007819 */ /* 0x000fe20000011412 */
[----:B------:R-:W-:-:S02]  /*f830*/  ULDC.64 UR4, c[0x0][0x1e8] ;  /* 0x00007a0000047ab9 */ /* 0x000fc40000000a00 */
[----:B------:R-:W4:Y:S01]  /*f840*/  LDL.LU.64 R6, [R1+0x28] ;  /* 0x0000280001067983 */ /* 0x000f220000300a00 */
[----:B------:R-:W-:Y:S01]  /*f850*/  SHF.R.S32.HI R4, RZ, 0x1f, R19 ;  /* 0x0000001fff047819 */ /* 0x000fe20000011413 */
[----:B------:R-:W-:Y:S01]  /*f860*/  IMAD R0, R0, c[0x0][0x1e0], RZ ;  /* 0x0000780000007a24 */ /* 0x000fe200078e02ff */
[----:B------:R-:W-:Y:S02]  /*f870*/  USHF.L.U32 UR7, UR4, 0x5, URZ ;  /* 0x0000000504077899 */ /* 0x000fe4000800063f */
[----:B------:R-:W-:Y:S01]  /*f880*/  UMOV UR6, 0x5 ;  /* 0x0000000500067882 */ /* 0x000fe20000000000 */
[----:B------:R-:W-:Y:S01]  /*f890*/  IMAD R0, R18, c[0x0][0x1e4], R0 ;  /* 0x0000790012007a24 */ /* 0x000fe200078e0200 */
[----:B------:R-:W-:Y:S01]  /*f8a0*/  USHF.L.U64.HI UR5, UR4, UR6, UR5 ;  /* 0x0000000604057299 */ /* 0x000fe20008010205 */
[----:B------:R-:W-:-:S04]  /*f8b0*/  IMAD R4, R4, c[0x0][0x1f0], RZ ;  /* 0x00007c0004047a24 */ /* 0x000fc800078e02ff */
[----:B------:R-:W-:Y:S01]  /*f8c0*/  IMAD R4, R19, c[0x0][0x1f4], R4 ;  /* 0x00007d0013047a24 */ /* 0x000fe200078e0204 */
[--C-:B--2---:R-:W-:Y:S01]  /*f8d0*/  SHF.R.S32.HI R3, RZ, 0x1f, R8.reuse ;  /* 0x0000001fff037819 */ /* 0x104fe20000011408 */
[----:B------:R-:W-:-:S04]  /*f8e0*/  IMAD.MOV.U32 R2, RZ, RZ, R8 ;  /* 0x000000ffff027224 */ /* 0x000fc800078e0008 */
[----:B------:R-:W-:-:S04]  /*f8f0*/  IMAD.WIDE.U32 R2, R18, c[0x0][0x1e0], R2 ;  /* 0x0000780012027a25 */ /* 0x000fc800078e0002 */
[----:B------:R-:W-:Y:S02]  /*f900*/  IMAD.IADD R3, R3, 0x1, R0 ;  /* 0x0000000103037824 */ /* 0x000fe400078e0200 */
[----:B----4-:R-:W-:Y:S02]  /*f910*/  IMAD R0, R7, c[0x0][0x1e8], RZ ;  /* 0x00007a0007007a24 */ /* 0x010fe400078e02ff */
        /* <DEDUP_REMOVED lines=38> */
.L_x_865:
        /* <DEDUP_REMOVED lines=18> */
[----:B------:R-:W-:Y:S01]  /*fca0*/  ULDC.64 UR8, c[0x0][0x118] ;  /* 0x0000460000087ab9 */ /* 0x000fe20000000a00 */
[----:B------:R-:W-:-:S02]  /*fcb0*/  IADD3 R18, -R99, c[0x0][0x214], RZ ;  /* 0x0000850063127a10 */ /* 0x000fc40007ffe1ff */
[----:B------:R-:W-:Y:S02]  /*fcc0*/  IADD3 R14, R8, 0x30, RZ ;  /* 0x00000030080e7810 */ /* 0x000fe40007ffe0ff */
[--C-:B------:R-:W-:Y:S02]  /*fcd0*/  SHF.R.S32.HI R3, RZ, 0x1f, R2.reuse ;  /* 0x0000001fff037819 */ /* 0x100fe40000011402 */
[----:B-1----:R-:W-:Y:S02]  /*fce0*/  ISETP.NE.AND P0, PT, R12, RZ, PT ;  /* 0x000000ff0c00720c */ /* 0x002fe40003f05270 */
[----:B------:R-:W-:Y:S01]  /*fcf0*/  ISETP.GE.OR P4, PT, R14, R18, P6 ;  /* 0x000000120e00720c */ /* 0x000fe20003786670 */
[----:B------:R-:W-:-:S04]  /*fd00*/  IMAD.WIDE.U32 R2, R23, c[0x0][0x1e0], R2 ;  /* 0x0000780017027a25 */ /* 0x000fc800078e0002 */
[----:B------:R-:W-:Y:S02]  /*fd10*/  IMAD.IADD R3, R0, 0x1, R3 ;  /* 0x0000000100037824 */ /* 0x000fe400078e0203 */
[----:B------:R-:W-:Y:S02]  /*fd20*/  IMAD R0, R4, c[0x0][0x1f0], RZ ;  /* 0x00007c0004007a24 */ /* 0x000fe400078e02ff */
[C---:B------:R-:W-:Y:S02]  /*fd30*/  IMAD.WIDE.U32 R2, R24.reuse, c[0x0][0x1f0], R2 ;  /* 0x00007c0018027a25 */ /* 0x040fe400078e0002 */
[----:B--2---:R-:W-:Y:S02]  /*fd40*/  @!P0 ISETP.NE.AND P1, PT, R11, RZ, PT ;  /* 0x000000ff0b00820c */ /* 0x004fe40003f25270 */
[----:B------:R-:W-:Y:S02]  /*fd50*/  IMAD R0, R24, c[0x0][0x1f4], R0 ;  /* 0x00007d0018007a24 */ /* 0x000fe400078e0200 */
[----:B------:R-:W-:Y:S01]  /*fd60*/  IMAD.WIDE R4, R13, 0x80, R8 ;  /* 0x000000800d047825 */ /* 0x000fe200078e0208 */
[----:B------:R-:W-:-:S03]  /*fd70*/  IADD3 R13, R8, 0x20, RZ ;  /* 0x00000020080d7810 */ /* 0x000fc60007ffe0ff */
[----:B------:R-:W-:Y:S01]  /*fd80*/  IMAD.IADD R3, R0, 0x1, R3 ;  /* 0x0000000100037824 */ /* 0x000fe200078e0203 */
[----:B------:R-:W-:Y:S01]  /*fd90*/  ISETP.GE.OR P5, PT, R13, R18, P6 ;  /* 0x000000120d00720c */ /* 0x000fe200037a6670 */
[----:B------:R-:W-:Y:S02]  /*fda0*/  IMAD R0, R5, c[0x0][0x1e8], RZ ;  /* 0x00007a0005007a24 */ /* 0x000fe400078e02ff */
[----:B------:R-:W-:Y:S02]  /*fdb0*/  @P0 IMAD.MOV.U32 R10, RZ, RZ, c[0x0][0x210] ;  /* 0x00008400ff0a0624 */ /* 0x000fe400078e00ff */
[C---:B------:R-:W-:Y:S02]  /*fdc0*/  IMAD R0, R4.reuse, c[0x0][0x1ec], R0 ;  /* 0x00007b0004007a24 */ /* 0x040fe400078e0200 */
[----:B------:R-:W-:-:S04]  /*fdd0*/  IMAD.WIDE.U32 R4, R4, c[0x0][0x1e8], R2 ;  /* 0x00007a0004047a25 */ /* 0x000fc800078e0002 */
[----:B------:R-:W-:Y:S01]  /*fde0*/  IMAD.IADD R0, R0, 0x1, R5 ;  /* 0x0000000100007824 */ /* 0x000fe200078e0205 */
[----:B------:R-:W-:Y:S01]  /*fdf0*/  LEA R2, P2, R4, c[0x0][0x1d0], 0x1 ;  /* 0x0000740004027a11 */ /* 0x000fe200078408ff */
[----:B------:R-:W-:Y:S02]  /*fe00*/  @!P0 IMAD.MOV.U32 R5, RZ, RZ, c[0x0][0x214] ;  /* 0x00008500ff058624 */ /* 0x000fe400078e00ff */
[----:B------:R-:W-:Y:S01]  /*fe10*/  @P0 IMAD R10, R10, c[0x0][0x214], RZ ;  /* 0x000085000a0a0a24 */ /* 0x000fe200078e02ff */
[----:B------:R-:W-:Y:S01]  /*fe20*/  LEA.HI.X R3, R4, c[0x0][0x1d4], R0, 0x1, P2 ;  /* 0x0000750004037a11 */ /* 0x000fe200010f0c00 */
[----:B------:R-:W-:Y:S01]  /*fe30*/  @P0 IMAD.MOV.U32 R0, RZ, RZ, 0x1 ;  /* 0x00000001ff000424 */ /* 0x000fe200078e00ff */
[----:B------:R-:W-:Y:S01]  /*fe40*/  @!P0 SEL R10, R5, c[0x0][0x234], !P1 ;  /* 0x00008d00050a8a07 */ /* 0x000fe20004800000 */
[----:B------:R-:W-:Y:S01]  /*fe50*/  @P0 IMAD.MOV.U32 R9, RZ, RZ, c[0x0][0x210] ;  /* 0x00008400ff090624 */ /* 0x000fe200078e00ff */
[----:B------:R-:W-:Y:S01]  /*fe60*/  IADD3 R6, P1, R2, UR6, RZ ;  /* 0x0000000602067c10 */ /* 0x000fe2000ff3e0ff */
[----:B------:R-:W-:Y:S01]  /*fe70*/  STG.E.128 [R2.64], RZ ;  /* 0x000000ff02007986 */ /* 0x000fe2000c101d08 */
[----:B------:R-:W-:-:S02]  /*fe80*/  @!P0 IMAD.MOV.U32 R9, RZ, RZ, 0x1 ;  /* 0x00000001ff098424 */ /* 0x000fc400078e00ff */
[----:B------:R-:W-:Y:S01]  /*fe90*/  IADD3.X R7, R3, UR5, RZ, P1, !PT ;  /* 0x0000000503077c10 */ /* 0x000fe20008ffe4ff */
[----:B------:R-:W-:Y:S01]  /*fea0*/  @!P0 IMAD R0, R10, c[0x0][0x1c0], RZ ;  /* 0x000070000a008a24 */ /* 0x000fe200078e02ff */
[----:B------:R-:W-:Y:S01]  /*feb0*/  IADD3 R4, P2, R6, UR6, RZ ;  /* 0x0000000606047c10 */ /* 0x000fe2000ff5e0ff */
[----:B------:R1:W-:Y:S01]  /*fec0*/  STG.E.128 [R2.64+0x80], RZ ;  /* 0x000080ff02007986 */ /* 0x0003e2000c101d08 */
[----:B------:R-:W-:Y:S01]  /*fed0*/  ISETP.NE.AND P1, PT, R11, RZ, PT ;  /* 0x000000ff0b00720c */ /* 0x000fe20003f25270 */
[----:B------:R-:W-:Y:S01]  /*fee0*/  IMAD R0, R23, R0, RZ ;  /* 0x0000000017007224 */ /* 0x000fe200078e02ff */
[----:B------:R-:W-:Y:S01]  /*fef0*/  IADD3.X R5, R7, UR5, RZ, P2, !PT ;  /* 0x0000000507057c10 */ /* 0x000fe200097fe4ff */
[----:B------:R-:W-:Y:S01]  /*ff00*/  STG.E.128 [R6.64], RZ ;  /* 0x000000ff06007986 */ /* 0x000fe2000c101d08 */
[----:B------:R-:W-:Y:S01]  /*ff10*/  ISETP.EQ.AND P1, PT, R12, RZ, P1 ;  /* 0x000000ff0c00720c */ /* 0x000fe20000f22270 */
[----:B------:R-:W-:Y:S01]  /*ff20*/  IMAD R11, R23, c[0x0][0x214], RZ ;  /* 0x00008500170b7a24 */ /* 0x000fe200078e02ff */
[----:B------:R-:W-:Y:S01]  /*ff30*/  IADD3 R12, R8, 0x10, RZ ;  /* 0x00000010080c7810 */ /* 0x000fe20007ffe0ff */
[----:B------:R2:W-:Y:S01]  /*ff40*/  STG.E.128 [R6.64+0x80], RZ ;  /* 0x000080ff06007986 */ /* 0x0005e2000c101d08 */
[----:B------:R-:W-:-:S03]  /*ff50*/  SEL R0, R0, RZ, !P1 ;  /* 0x000000ff00007207 */ /* 0x000fc60004800000 */
[----:B------:R-:W-:Y:S04]  /*ff60*/  STG.E.128 [R4.64], RZ ;  /* 0x000000ff04007986 */ /* 0x000fe8000c101d08 */
[----:B------:R3:W-:Y:S01]  /*ff70*/  STG.E.128 [R4.64+0x80], RZ ;  /* 0x000080ff04007986 */ /* 0x0007e2000c101d08 */
[----:B-1----:R-:W-:-:S04]  /*ff80*/  IADD3 R2, P2, R4, UR6, RZ ;  /* 0x0000000604027c10 */ /* 0x002fc8000ff5e0ff */
[----:B------:R-:W-:Y:S01]  /*ff90*/  IADD3.X R3, R5, UR5, RZ, P2, !PT ;  /* 0x0000000505037c10 */ /* 0x000fe200097fe4ff */
[----:B--2---:R-:W-:-:S04]  /*ffa0*/  IMAD R6, R24, R10, R0 ;  /* 0x0000000a18067224 */ /* 0x004fc800078e0200 */
[----:B------:R-:W-:Y:S01]  /*ffb0*/  STG.E.128 [R2.64], RZ ;  /* 0x000000ff02007986 */ /* 0x000fe2000c101d08 */
[----:B------:R-:W-:Y:S01]  /*ffc0*/  SHF.R.S32.HI R7, RZ, 0x1f, R11 ;  /* 0x0000001fff077819 */ /* 0x000fe2000001140b */
[----:B------:R-:W-:Y:S01]  /*ffd0*/  IMAD R0, R99, R9, RZ ;  /* 0x0000000963007224 */ /* 0x000fe200078e02ff */
[----:B------:R-:W-:Y:S01]  /*ffe0*/  SEL R11, R11, RZ, P1 ;  /* 0x000000ff0b0b7207 */ /* 0x000fe20000800000 */
[----:B------:R1:W-:Y:S01]  /*fff0*/  STG.E.128 [R2.64+0x80], RZ ;  /* 0x000080ff02007986 */ /* 0x0003e2000c101d08 */
[----:B---3--:R-:W-:Y:S02]  /*10000*/  IADD3 R4, P2, R2, UR6, RZ ;  /* 0x0000000602047c10 */ /* 0x008fe4000ff5e0ff */
[----:B------:R-:W-:Y:S02]  /*10010*/  SHF.R.S32.HI R10, RZ, 0x1f, R0 ;  /* 0x0000001fff0a7819 */ /* 0x000fe40000011400 */
[----:B------:R-:W-:Y:S02]  /*10020*/  IADD3.X R5, R3, UR5, RZ, P2, !PT ;  /* 0x0000000503057c10 */ /* 0x000fe400097fe4ff */
[----:B------:R-:W-:-:S03]  /*10030*/  ISETP.GE.OR P2, PT, R8, R18, P6 ;  /* 0x000000120800720c */ /* 0x000fc60003746670 */
        /* <DEDUP_REMOVED lines=85> */
.L_x_878:
        /* <DEDUP_REMOVED lines=15> */
.L_x_1410:


//--------------------- .text._ZN5flash16flash_fwd_kernelI23Flash_fwd_kernel_traitsILi128ELi128ELi32ELi4ELb0ELb0EN7cutlass10bfloat16_tE19Flash_kernel_traitsILi128ELi128ELi32ELi4ES3_EELb1ELb1ELb0ELb0ELb0ELb1ELb0ELb0EEEvNS_16Flash_fwd_paramsE --------------------------
	.section	.text._ZN5flash16flash_fwd_kernelI23Flash_fwd_kernel_traitsILi128ELi128ELi32ELi4ELb0ELb0EN7cutlass10bfloat16_tE19Flash_kernel_traitsILi128ELi128ELi32ELi4ES3_EELb1ELb1ELb0ELb0ELb0ELb1ELb0ELb0EEEvNS_16Flash_fwd_paramsE,"ax",@progbits
	.sectioninfo	@"SHI_REGISTERS=255"
	.align	128
        .global         _ZN5flash16flash_fwd_kernelI23Flash_fwd_kernel_traitsILi128ELi128ELi32ELi4ELb0ELb0EN7cutlass10bfloat16_tE19Flash_kernel_traitsILi128ELi128ELi32ELi4ES3_EELb1ELb1ELb0ELb0ELb0ELb1ELb0ELb0EEEvNS_16Flash_fwd_paramsE
        .type           _ZN5flash16flash_fwd_kernelI23Flash_fwd_kernel_traitsILi128ELi128ELi32ELi4ELb0ELb0EN7cutlass10bfloat16_tE19Flash_kernel_traitsILi128ELi128ELi32ELi4ES3_EELb1ELb1ELb0ELb0ELb0ELb1ELb0ELb0EEEvNS_16Flash_fwd_paramsE,@function
        .size           _ZN5flash16flash_fwd_kernelI23Flash_fwd_kernel_traitsILi128ELi128ELi32ELi4ELb0ELb0EN7cutlass10bfloat16_tE19Flash_kernel_traitsILi128ELi128ELi32ELi4ES3_EELb1ELb1ELb0ELb0ELb0ELb1ELb0ELb0EEEvNS_16Flash_fwd_paramsE,(.L_x_1411 - _ZN5flash16flash_fwd_kernelI23Flash_fwd_kernel_traitsILi128ELi128ELi32ELi4ELb0ELb0EN7cutlass10bfloat16_tE19Flash_kernel_traitsILi128ELi128ELi32ELi4ES3_EELb1ELb1ELb0ELb0ELb0ELb1ELb0ELb0EEEvNS_16Flash_fwd_paramsE)
        .other          _ZN5flash16flash_fwd_kernelI23Flash_fwd_kernel_traitsILi128ELi128ELi32ELi4ELb0ELb0EN7cutlass10bfloat16_tE19Flash_kernel_traitsILi128ELi128ELi32ELi4ES3_EELb1ELb1ELb0ELb0ELb0ELb1ELb0ELb0EEEvNS_16Flash_fwd_paramsE,@"STO_CUDA_ENTRY STV_DEFAULT"
_ZN5flash16flash_fwd_kernelI23Flash_fwd_kernel_traitsILi128ELi128ELi32ELi4ELb0ELb0EN7cutlass10bfloat16_tE19Flash_kernel_traitsILi128ELi128ELi32ELi4ES3_EELb1ELb1ELb0ELb0ELb0ELb1ELb0ELb0EEEvNS_16Flash_fwd_paramsE:
.text._ZN5flash16flash_fwd_kernelI23Flash_fwd_kernel_traitsILi128ELi128ELi32ELi4ELb0ELb0EN7cutlass10bfloat16_tE19Flash_kernel_traitsILi128ELi128ELi32ELi4ES3_EELb1ELb1ELb0ELb0ELb0ELb1ELb0ELb0EEEvNS_16Flash_fwd_paramsE:
        /* <DEDUP_REMOVED lines=20> */
[----:B------:R-:W-:Y:S01]  /*0140*/  UMOV UR27, 0x4 ;  /* 0x00000004001b7882 */ /* 0x000fe20000000000 */
[----:B------:R-:W1:Y:S01]  /*0150*/  S2UR UR12, SR_CTAID.Z ;  /* 0x00000000000c79c3 */ /* 0x000e620000002700 */
[----:B------:R-:W-:Y:S02]  /*0160*/  ULDC.64 UR10, c[0x0][0x240] ;  /* 0x00009000000a7ab9 */ /* 0x000fe40000000a00 */
[----:B------:R-:W-:Y:S01]  /*0170*/  PLOP3.LUT P0, PT, PT, PT, UP2, 0x80, 0x0 ;  /* 0x000000000000781c */ /* 0x000fe20003f0f028 */
[----:B------:R-:W-:Y:S02]  /*0180*/  UISETP.NE.AND.EX UP1, UPT, URZ, UR5, UPT, UP1 ;  /* 0x000000053f00728c */ /* 0x000fe4000bf25310 */
[----:B------:R-:W-:Y:S02]  /*0190*/  ULDC.U8 UR6, c[0x0][0x312] ;  /* 0x0000c48000067ab9 */ /* 0x000fe40000000000 */
[----:B------:R-:W-:Y:S02]  /*01a0*/  ULDC.64 UR4, c[0x0][0x248] ;  /* 0x0000920000047ab9 */ /* 0x000fe40000000a00 */
[----:B------:R-:W-:-:S02]  /*01b0*/  UISETP.NE.AND UP3, UPT, UR6, URZ, UPT ;  /* 0x0000003f0600728c */ /* 0x000fc4000bf65270 */
[----:B------:R-:W-:Y:S02]  /*01c0*/  UISETP.EQ.U32.AND UP0, UPT, URZ, UR4, UPT ;  /* 0x000000043f00728c */ /* 0x000fe4000bf02070 */
[----:B-----5:R-:W-:Y:S02]  /*01d0*/  UIMAD.WIDE UR10, UR13, UR27, UR10 ;  /* 0x0000001b0d0a72a5 */ /* 0x020fe4000f8e020a */
[----:B------:R-:W-:-:S04]  /*01e0*/  UISETP.EQ.OR.EX UP0, UPT, URZ, UR5, !UP3, UP0 ;  /* 0x000000053f00728c */ /* 0x000fc8000df02700 */
[----:B------:R-:W-:Y:S01]  /*01f0*/  IMAD.U32 R14, RZ, RZ, UR10 ;  /* 0x0000000aff0e7e24 */ /* 0x000fe2000f8e00ff */
[----:B-1----:R-:W-:Y:S01]  /*0200*/  ULOP3.LUT UR9, UR12, UR8, UR13, 0xfe, !UPT ;  /* 0x000000080c097292 */ /* 0x002fe2000f8efe0d */
[----:B------:R-:W-:-:S05]  /*0210*/  IMAD.U32 R15, RZ, RZ, UR11 ;  /* 0x0000000bff0f7e24 */ /* 0x000fca000f8e00ff */
[----:B--2---:R-:W-:Y:S01]  /*0220*/  LOP3.LUT P3, RZ, R18, UR9, RZ, 0xfc, !PT ;  /* 0x0000000912ff7c12 */ /* 0x004fe2000f86fcff */
[----:B------:R-:W-:Y:S02]  /*0230*/  ULDC.64 UR4, c[0x0][0x248] ;  /* 0x0000920000047ab9 */ /* 0x000fe40000000a00 */
[----:B------:R-:W-:-:S10]  /*0240*/  UIMAD.WIDE UR4, UR13, UR27, UR4 ;  /* 0x0000001b0d0472a5 */ /* 0x000fd4000f8e0204 */
[----:B------:R-:W-:Y:S02]  /*0250*/  @!P3 IMAD.MOV.U32 R4, RZ, RZ, c[0x0][0x308] ;  /* 0x0000c200ff04b624 */ /* 0x000fe400078e00ff */
[----:B------:R-:W-:Y:S01]  /*0260*/  @!P3 IMAD.MOV.U32 R5, RZ, RZ, c[0x0][0x30c] ;  /* 0x0000c300ff05b624 */ /* 0x000fe200078e00ff */
[----:B------:R-:W-:Y:S02]  /*0270*/  ULDC.64 UR6, c[0x0][0x250] ;  /* 0x0000940000067ab9 */ /* 0x000fe40000000a00 */
[----:B------:R-:W-:-:S06]  /*0280*/  @UP1 UIMAD.WIDE UR6, UR13, UR27, UR6 ;  /* 0x0000001b0d0612a5 */ /* 0x000fcc000f8e0206 */
[----:B------:R-:W-:Y:S02]  /*0290*/  IMAD.U32 R12, RZ, RZ, UR6 ;  /* 0x00000006ff0c7e24 */ /* 0x000fe4000f8e00ff */
[----:B------:R-:W-:Y:S01]  /*02a0*/  IMAD.U32 R13, RZ, RZ, UR7 ;  /* 0x00000007ff0d7e24 */ /* 0x000fe2000f8e00ff */
[----:B---3--:R-:W1:Y:S01]  /*02b0*/  @P2 R2UR UR28, R2 ;  /* 0x00000000021c23c2 */ /* 0x008e6200000e0000 */
[----:B----4-:R-:W-:-:S07]  /*02c0*/  @P2 IADD3 R8, P1, R6, c[0x0][0x300], RZ ;  /* 0x0000c00006082a10 */ /* 0x010fce0007f3e0ff */
[----:B------:R-:W2:Y:S01]  /*02d0*/  @P2 R2UR UR29, R3 ;  /* 0x00000000031d23c2 */ /* 0x000ea200000e0000 */
[----:B------:R-:W-:Y:S02]  /*02e0*/  @P2 IADD3.X R9, RZ, R7, RZ, P1, !PT ;  /* 0x00000007ff092210 */ /* 0x000fe40000ffe4ff */
[----:B------:R-:W-:-:S03]  /*02f0*/  PLOP3.LUT P2, PT, PT, PT, UP0, 0x80, 0x0 ;  /* 0x000000000000781c */ /* 0x000fc60003f4f008 */
[----:B------:R-:W-:Y:S01]  /*0300*/  @!P3 STG.E.64 [R4.64+0x8], R8 ;  /* 0x000008080400b986 */ /* 0x000fe2000c101b18 */
[----:B-1----:R-:W-:Y:S02]  /*0310*/  IMAD.U32 R2, RZ, RZ, UR28 ;  /* 0x0000001cff027e24 */ /* 0x002fe4000f8e00ff */
[----:B--2---:R-:W-:-:S05]  /*0320*/  IMAD.U32 R3, RZ, RZ, UR29 ;  /* 0x0000001dff037e24 */ /* 0x004fca000f8e00ff */
[----:B------:R1:W-:Y:S04]  /*0330*/  @!P3 STG.E.64 [R4.64], R2 ;  /* 0x000000020400b986 */ /* 0x0003e8000c101b18 */
[----:B------:R-:W2:Y:S04]  /*0340*/  @P0 LDG.E R10, [R14.64] ;  /* 0x000000180e0a0981 */ /* 0x000ea8000c1e1900 */
[----:B------:R-:W3:Y:S01]  /*0350*/  @P0 LDG.E R6, [R14.64+0x4] ;  /* 0x000004180e060981 */ /* 0x000ee2000c1e1900 */
[----:B------:R-:W-:Y:S02]  /*0360*/  PLOP3.LUT P1, PT, PT, PT, UP1, 0x80, 0x0 ;  /* 0x000000000000781c */ /* 0x000fe40003f2f018 */
[----:B-1----:R-:W-:Y:S01]  /*0370*/  MOV R2, UR4 ;  /* 0x0000000400027c02 */ /* 0x002fe20008000f00 */
[----:B------:R-:W-:-:S10]  /*0380*/  IMAD.U32 R3, RZ, RZ, UR5 ;  /* 0x00000005ff037e24 */ /* 0x000fd4000f8e00ff */
[----:B------:R-:W4:Y:S04]  /*0390*/  @P1 LDG.E R4, [R12.64] ;  /* 0x000000180c041981 */ /* 0x000f28000c1e1900 */
[----:B------:R-:W5:Y:S01]  /*03a0*/  @!P2 LDG.E R0, [R2.64] ;  /* 0x000000180200a981 */ /* 0x000f62000c1e1900 */
[----:B------:R-:W-:Y:S01]  /*03b0*/  UMOV UR23, 0xffffffff ;  /* 0xffffffff00177882 */ /* 0x000fe20000000000 */
[----:B------:R-:W-:Y:S01]  /*03c0*/  SHF.R.S32.HI R7, RZ, 0x1f, R18 ;  /* 0x0000001fff077819 */ /* 0x000fe20000011412 */
[----:B------:R-:W-:Y:S02]  /*03d0*/  UMOV UR15, 0xffffffff ;  /* 0xffffffff000f7882 */ /* 0x000fe40000000000 */
[----:B------:R-:W-:Y:S01]  /*03e0*/  ULDC UR4, c[0x0][0x1c0] ;  /* 0x0000700000047ab9 */ /* 0x000fe20000000800 */
[----:B------:R-:W-:Y:S01]  /*03f0*/  LEA.HI R5, R7, R18, RZ, 0x5 ;  /* 0x0000001207057211 */ /* 0x000fe200078f28ff */
[----:B------:R-:W-:-:S02]  /*0400*/  UIMAD UR4, UR13, UR4, UR12 ;  /* 0x000000040d0472a4 */ /* 0x000fc4000f8e020c */
[----:B------:R-:W-:Y:S01]  /*0410*/  UMOV UR14, URZ ;  /* 0x0000003f000e7c82 */ /* 0x000fe20008000000 */
[----:B------:R-:W-:Y:S01]  /*0420*/  LOP3.LUT R19, R5, 0xffffffe0, RZ, 0xc0, !PT ;  /* 0xffffffe005137812 */ /* 0x000fe200078ec0ff */
[----:B------:R-:W-:-:S04]  /*0430*/  USHF.L.U32 UR5, UR4, 0x5, URZ ;  /* 0x0000000504057899 */ /* 0x000fc8000800063f */
[----:B------:R-:W-:Y:S01]  /*0440*/  IMAD.IADD R19, R18, 0x1, -R19 ;  /* 0x0000000112137824 */ /* 0x000fe200078e0a13 */
[----:B------:R-:W-:Y:S01]  /*0450*/  USHF.R.S32.HI UR4, URZ, 0x1f, UR5 ;  /* 0x0000001f3f047899 */ /* 0x000fe20008011405 */
[----:B--2---:R-:W1:Y:S08]  /*0460*/  @P0 R2UR UR23, R10 ;  /* 0x000000000a1703c2 */ /* 0x004e7000000e0000 */
[----:B---3--:R-:W1:Y:S08]  /*0470*/  @P0 R2UR UR10, R6 ;  /* 0x00000000060a03c2 */ /* 0x008e7000000e0000 */
[----:B----4-:R2:W3:Y:S01]  /*0480*/  @P1 R2UR UR14, R4 ;  /* 0x00000000040e13c2 */ /* 0x0104e200000e0000 */
[----:B------:R-:W-:Y:S01]  /*0490*/  IADD3 R200, P1, P0, R8, UR5, R19 ;  /* 0x0000000508c87c10 */ /* 0x000fe2000f83e013 */
[----:B-1----:R-:W-:-:S06]  /*04a0*/  @UP2 UIADD3 UR10, UR10, -UR23, URZ ;  /* 0x800000170a0a2290 */ /* 0x002fcc000fffe03f */
[----:B-----5:R1:W4:Y:S01]  /*04b0*/  @!P2 R2UR UR15, R0 ;  /* 0x00000000000fa3c2 */ /* 0x02032200000e0000 */
[----:B------:R-:W-:Y:S01]  /*04c0*/  ISETP.NE.U32.AND P2, PT, RZ, c[0x0][0x248], PT ;  /* 0x00009200ff007a0c */ /* 0x000fe20003f45070 */
[----:B------:R-:W-:-:S03]  /*04d0*/  @!UP2 ULDC UR10, c[0x0][0x214] ;  /* 0x00008500000aaab9 */ /* 0x000fc60000000800 */
[----:B------:R-:W-:Y:S02]  /*04e0*/  ISETP.NE.AND.EX P2, PT, RZ, c[0x0][0x24c], PT, P2 ;  /* 0x00009300ff007a0c */ /* 0x000fe40003f45320 */
[----:B--2---:R-:W-:-:S04]  /*04f0*/  SHF.R.S32.HI R4, RZ, 0x1f, R19 ;  /* 0x0000001fff047819 */ /* 0x004fc80000011413 */
[----:B------:R-:W-:-:S07]  /*0500*/  IADD3.X R4, R9, UR4, R4, P1, P0 ;  /* 0x0000000409047c10 */ /* 0x000fce0008fe0404 */
        /* <DEDUP_REMOVED lines=8> */
.L_x_879:
[----:B------:R-:W-:Y:S02]  /*0590*/  ULDC UR6, c[0x0][0x218] ;  /* 0x0000860000067ab9 */ /* 0x000fe40000000800 */
.L_x_880:
        /* <DEDUP_REMOVED lines=70> */
.L_x_882:
        /* <DEDUP_REMOVED lines=11> */
[----:B------:R-:W-:Y:S01]  /*0ab0*/  USHF.R.S32.HI UR15, URZ, 0x1f, UR12 ;  /* 0x0000001f3f0f7899 */ /* 0x000fe2000801140c */
        /* <DEDUP_REMOVED lines=32> */
.L_x_883:
[----:B------:R-:W1:Y:S01]  /*0cc0*/  S2R R17, SR_CTAID.X ;  /* 0x0000000000117919 */ /* 0x000e620000002500 */
[----:B------:R-:W-:Y:S01]  /*0cd0*/  LEA.HI R9, R7, R18, RZ, 0x3 ;  /* 0x0000001207097211 */ /* 0x000fe200078f18ff */
[----:B------:R-:W-:Y:S01]  /*0ce0*/  UIADD3 UR18, -UR8, UR10, URZ ;  /* 0x0000000a08127290 */ /* 0x000fe2000fffe13f */
[----:B------:R-:W-:Y:S01]  /*0cf0*/  SHF.R.S32.HI R247, RZ, 0x1f, R244 ;  /* 0x0000001ffff77819 */ /* 0x000fe200000114f4 */
[----:B------:R-:W2:Y:S01]  /*0d00*/  S2R R14, SR_CTAID.Z ;  /* 0x00000000000e7919 */ /* 0x000ea20000002700 */
[----:B------:R-:W-:Y:S01]  /*0d10*/  SHF.R.S32.HI R236, RZ, 0x3, R9 ;  /* 0x00000003ffec7819 */ /* 0x000fe20000011409 */
[----:B------:R-:W-:Y:S01]  /*0d20*/  ULDC.64 UR4, c[0x0][0x1a8] ;  /* 0x00006a0000047ab9 */ /* 0x000fe20000000a00 */
[----:B------:R-:W-:Y:S01]  /*0d30*/  LOP3.LUT R9, R9, 0xfffffff8, RZ, 0xc0, !PT ;  /* 0xfffffff809097812 */ /* 0x000fe200078ec0ff */
[----:B------:R-:W-:Y:S01]  /*0d40*/  UIMAD UR4, UR15, UR4, URZ ;  /* 0x000000040f0472a4 */ /* 0x000fe2000f8e023f */
[C---:B------:R-:W-:Y:S01]  /*0d50*/  IADD3 R225, R236.reuse, 0x10, RZ ;  /* 0x00000010ece17810 */ /* 0x040fe20007ffe0ff */
[C---:B------:R-:W-:Y:S01]  /*0d60*/  IMAD.SHL.U32 R3, R236.reuse, 0x40, RZ ;  /* 0x00000040ec037824 */ /* 0x040fe200078e00ff */
[----:B------:R-:W-:Y:S01]  /*0d70*/  IADD3 R224, R236, 0x20, RZ ;  /* 0x00000020ece07810 */ /* 0x000fe20007ffe0ff */
[----:B------:R-:W-:Y:S01]  /*0d80*/  IMAD.IADD R0, R18, 0x1, -R9 ;  /* 0x0000000112007824 */ /* 0x000fe200078e0a09 */
[----:B------:R-:W-:Y:S01]  /*0d90*/  ISETP.GE.AND P0, PT, R225, UR18, PT ;  /* 0x00000012e1007c0c */ /* 0x000fe2000bf06270 */
[----:B------:R-:W-:Y:S01]  /*0da0*/  UIMAD UR4, UR12, UR5, UR4 ;  /* 0x000000050c0472a4 */ /* 0x000fe2000f8e0204 */
[----:B------:R-:W-:Y:S01]  /*0db0*/  SHF.R.S32.HI R237, RZ, 0x1f, R236 ;  /* 0x0000001fffed7819 */ /* 0x000fe200000114ec */
[----:B------:R-:W-:Y:S01]  /*0dc0*/  IMAD.SHL.U32 R232, R0, 0x8, RZ ;  /* 0x0000000800e87824 */ /* 0x000fe200078e00ff */
[----:B------:R-:W-:Y:S01]  /*0dd0*/  LOP3.LUT R3, R3, 0x1c0, RZ, 0xc0, !PT ;  /* 0x000001c003037812 */ /* 0x000fe200078ec0ff */
[----:B------:R-:W-:Y:S01]  /*0de0*/  UIADD3 UR31, UR26, -0x1, URZ ;  /* 0xffffffff1a1f7890 */ /* 0x000fe2000fffe03f */
[----:B------:R-:W-:Y:S01]  /*0df0*/  ISETP.GE.AND P5, PT, R224, UR18, PT ;  /* 0x00000012e0007c0c */ /* 0x000fe2000bfa6270 */
[----:B------:R-:W-:Y:S01]  /*0e00*/  IMAD R231, R247, c[0x0][0x1b0], RZ ;  /* 0x00006c00f7e77a24 */ /* 0x000fe200078e02ff */
[----:B------:R-:W-:Y:S01]  /*0e10*/  SHF.R.U32.HI R226, RZ, 0x3, R3 ;  /* 0x00000003ffe27819 */ /* 0x000fe20000011603 */
[----:B------:R-:W-:Y:S01]  /*0e20*/  UIMAD UR12, UR31, -0x20, UR9 ;  /* 0xffffffe01f0c78a4 */ /* 0x000fe2000f8e0209 */
[----:B------:R-:W-:Y:S01]  /*0e30*/  LOP3.LUT R3, R3, 0x38, R232, 0xf8, !PT ;  /* 0x0000003803037812 */ /* 0x000fe200078ef8e8 */
[----:B-1----:R-:W-:Y:S01]  /*0e40*/  IMAD.WIDE R234, R17, 0x80, R236 ;  /* 0x0000008011ea7825 */ /* 0x002fe200078e02ec */
[----:B------:R-:W-:Y:S01]  /*0e50*/  SHF.R.S32.HI R233, RZ, 0x1f, R232 ;  /* 0x0000001fffe97819 */ /* 0x000fe200000114e8 */
[----:B------:R-:W-:Y:S01]  /*0e60*/  UMOV UR21, 0x5 ;  /* 0x0000000500157882 */ /* 0x000fe20000000000 */
[----:B------:R-:W-:Y:S01]  /*0e70*/  IADD3 R2, P1, R232, UR6, RZ ;  /* 0x00000006e8027c10 */ /* 0x000fe2000ff3e0ff */
[----:B------:R-:W-:Y:S01]  /*0e80*/  IMAD R231, R244, c[0x0][0x1b4], R231 ;  /* 0x00006d00f4e77a24 */ /* 0x000fe200078e02e7 */
[----:B------:R-:W-:Y:S01]  /*0e90*/  @!P0 IADD3 R33, P2, R234, 0x10, RZ ;  /* 0x00000010ea218810 */ /* 0x000fe20007f5e0ff */
[----:B------:R-:W-:Y:S01]  /*0ea0*/  USHF.R.S32.HI UR13, URZ, 0x1f, UR31 ;  /* 0x0000001f3f0d7899 */ /* 0x000fe2000801141f */
[----:B------:R-:W-:Y:S01]  /*0eb0*/  LOP3.LUT R226, R3, R226, RZ, 0x3c, !PT ;  /* 0x000000e203e27212 */ /* 0x000fe200078e3cff */
[----:B------:R-:W-:Y:S01]  /*0ec0*/  IMAD.SHL.U32 R217, R0, 0x40, RZ ;  /* 0x0000004000d97824 */ /* 0x000fe200078e00ff */
[----:B------:R-:W-:Y:S01]  /*0ed0*/  IADD3.X R3, R233, UR11, RZ, P1, !PT ;  /* 0x0000000be9037c10 */ /* 0x000fe20008ffe4ff */
[----:B------:R-:W-:Y:S01]  /*0ee0*/  @!P0 IMAD.X R6, RZ, RZ, R235, P2 ;  /* 0x000000ffff068224 */ /* 0x000fe200010e06eb */
[C---:B------:R-:W-:Y:S01]  /*0ef0*/  IADD3 R223, R236.reuse, 0x30, RZ ;  /* 0x00000030ecdf7810 */ /* 0x040fe20007ffe0ff */
[----:B------:R-:W-:Y:S01]  /*0f00*/  IMAD R247, R247, c[0x0][0x1b8], RZ ;  /* 0x00006e00f7f77a24 */ /* 0x000fe200078e02ff */
[----:B------:R-:W-:Y:S01]  /*0f10*/  IADD3 R222, R236, 0x40, RZ ;  /* 0x00000040ecde7810 */ /* 0x000fe20007ffe0ff */
[----:B--2---:R-:W-:Y:S01]  /*0f20*/  IMAD.WIDE.U32 R14, R14, c[0x0][0x1a8], R2 ;  /* 0x00006a000e0e7a25 */ /* 0x004fe200078e0002 */
[----:B------:R-:W-:Y:S01]  /*0f30*/  @!P5 IADD3 R26, P2, R234, 0x20, RZ ;  /* 0x00000020ea1ad810 */ /* 0x000fe20007f5e0ff */
[----:B------:R-:W-:Y:S01]  /*0f40*/  UISETP.GE.AND UP0, UPT, UR26, 0x2, UPT ;  /* 0x000000021a00788c */ /* 0x000fe2000bf06270 */
[----:B------:R-:W-:Y:S01]  /*0f50*/  ISETP.GE.AND P1, PT, R236, UR18, PT ;  /* 0x00000012ec007c0c */ /* 0x000fe2000bf26270 */
[----:B------:R-:W-:Y:S01]  /*0f60*/  @!P0 IMAD R6, R6, c[0x0][0x190], RZ ;  /* 0x0000640006068a24 */ /* 0x000fe200078e02ff */
[----:B------:R-:W-:Y:S01]  /*0f70*/  ISETP.GE.AND P4, PT, R223, UR18, PT ;  /* 0x00000012df007c0c */ /* 0x000fe2000bf86270 */
[----:B------:R-:W-:Y:S01]  /*0f80*/  @!P5 IMAD.X R13, RZ, RZ, R235, P2 ;  /* 0x000000ffff0dd224 */ /* 0x000fe200010e06eb */
[----:B------:R-:W-:Y:S01]  /*0f90*/  LEA.HI R3, R7, R18, RZ, 0x6 ;  /* 0x0000001207037211 */ /* 0x000fe200078f30ff */
[--C-:B------:R-:W-:Y:S01]  /*0fa0*/  @!P0 IMAD.MOV.U32 R20, RZ, RZ, R14.reuse ;  /* 0x000000ffff148224 */ /* 0x100fe200078e000e */
[----:B------:R-:W-:Y:S01]  /*0fb0*/  ISETP.GE.AND P3, PT, R222, UR18, PT ;  /* 0x00000012de007c0c */ /* 0x000fe2000bf66270 */
[----:B------:R-:W-:Y:S01]  /*0fc0*/  @!P5 IMAD R13, R13, c[0x0][0x190], RZ ;  /* 0x000064000d0dda24 */ /* 0x000fe200078e02ff */
[----:B------:R-:W-:Y:S01]  /*0fd0*/  IADD3 R21, R15, UR4, RZ ;  /* 0x000000040f157c10 */ /* 0x000fe2000fffe0ff */
[----:B------:R-:W-:Y:S01]  /*0fe0*/  IMAD.SHL.U32 R3, R3, 0x8, RZ ;  /* 0x0000000803037824 */ /* 0x000fe200078e00ff */
[----:B------:R-:W-:Y:S01]  /*0ff0*/  IADD3 R221, R236, 0x50, RZ ;  /* 0x00000050ecdd7810 */ /* 0x000fe20007ffe0ff */
[----:B------:R-:W-:Y:S01]  /*1000*/  @!P5 IMAD R8, R26, c[0x0][0x194], R13 ;  /* 0x000065001a08da24 */ /* 0x000fe200078e020d */
[----:B------:R-:W-:Y:S01]  /*1010*/  IADD3 R220, R236, 0x60, RZ ;  /* 0x00000060ecdc7810 */ /* 0x000fe20007ffe0ff */
[----:B------:R-:W-:Y:S01]  /*1020*/  @!P1 IMAD.MOV.U32 R12, RZ, RZ, R14 ;  /* 0x000000ffff0c9224 */ /* 0x000fe200078e000e */
[----:B------:R-:W-:Y:S01]  /*1030*/  LOP3.LUT R226, R226, 0xfffffe00, R3, 0xf8, !PT ;  /* 0xfffffe00e2e27812 */ /* 0x000fe200078ef803 */
[----:B------:R-:W-:Y:S01]  /*1040*/  @!P1 IMAD R3, R235, c[0x0][0x190], RZ ;  /* 0x00006400eb039a24 */ /* 0x000fe200078e02ff */
[----:B------:R-:W-:Y:S01]  /*1050*/  @!P4 IADD3 R24, P6, R234, 0x30, RZ ;  /* 0x00000030ea18c810 */ /* 0x000fe20007fde0ff */
[----:B------:R-:W-:Y:S01]  /*1060*/  @!P1 IMAD.MOV.U32 R13, RZ, RZ, R21 ;  /* 0x000000ffff0d9224 */ /* 0x000fe200078e0015 */
[----:B------:R-:W-:Y:S01]  /*1070*/  IADD3 R219, R236, 0x70, RZ ;  /* 0x00000070ecdb7810 */ /* 0x000fe20007ffe0ff */
[C---:B------:R-:W-:Y:S01]  /*1080*/  @!P1 IMAD R3, R234.reuse, c[0x0][0x194], R3 ;  /* 0x00006500ea039a24 */ /* 0x040fe200078e0203 */
[C---:B------:R-:W-:Y:S01]  /*1090*/  @!P3 IADD3 R9, P2, R234.reuse, 0x40, RZ ;  /* 0x00000040ea09b810 */ /* 0x040fe20007f5e0ff */
[----:B------:R-:W-:Y:S01]  /*10a0*/  @!P1 IMAD.WIDE.U32 R12, R234, c[0x0][0x190], R12 ;  /* 0x00006400ea0c9a25 */ /* 0x000fe200078e000c */
[----:B------:R-:W-:Y:S01]  /*10b0*/  ULDC.64 UR4, c[0x0][0x198] ;  /* 0x0000660000047ab9 */ /* 0x000fe20000000a00 */
[----:B------:R-:W-:Y:S01]  /*10c0*/  LOP3.LUT R217, R217, 0x1c0, RZ, 0xc0, !PT ;  /* 0x000001c0d9d97812 */ /* 0x000fe200078ec0ff */
[----:B------:R-:W-:Y:S01]  /*10d0*/  USHF.L.U64.HI UR19, UR4, UR21, UR5 ;  /* 0x0000001504137299 */ /* 0x000fe20008010205 */
[----:B------:R-:W-:Y:S01]  /*10e0*/  @!P5 IMAD.MOV.U32 R15, RZ, RZ, R21 ;  /* 0x000000ffff0fd224 */ /* 0x000fe200078e0015 */
[----:B------:R-:W-:Y:S01]  /*10f0*/  USHF.L.U32 UR11, UR4, 0x4, URZ ;  /* 0x00000004040b7899 */ /* 0x000fe2000800063f */
[--C-:B------:R-:W-:Y:S01]  /*1100*/  @!P4 IMAD.X R11, RZ, RZ, R235.reuse, P6 ;  /* 0x000000ffff0bc224 */ /* 0x100fe200030e06eb */
[----:B------:R-:W-:Y:S01]  /*1110*/  UIMAD UR6, UR19, UR31, URZ ;  /* 0x0000001f130672a4 */ /* 0x000fe2000f8e023f */
[----:B------:R-:W-:Y:S01]  /*1120*/  @!P3 IMAD.X R10, RZ, RZ, R235, P2 ;  /* 0x000000ffff0ab224 */ /* 0x000fe200010e06eb */
[----:B------:R-:W-:Y:S01]  /*1130*/  @!P1 LEA R30, P2, R12, c[0x0][0x160], 0x1 ;  /* 0x000058000c1e9a11 */ /* 0x000fe200078408ff */
[----:B------:R-:W-:Y:S01]  /*1140*/  @!P1 IMAD.IADD R3, R13, 0x1, R3 ;  /* 0x000000010d039824 */ /* 0x000fe200078e0203 */
[----:B------:R-:W-:Y:S01]  /*1150*/  USHF.L.U64.HI UR5, UR4, UR27, UR5 ;  /* 0x0000001b04057299 */ /* 0x000fe20008010205 */
[----:B------:R-:W-:-:S03]  /*1160*/  @!P5 IMAD.WIDE.U32 R26, R26, c[0x0][0x190], R14 ;  /* 0x000064001a1ada25 */ /* 0x000fc600078e000e */
[----:B------:R-:W-:Y:S01]  /*1170*/  @!P1 LEA.HI.X R31, R12, c[0x0][0x164], R3, 0x1, P2 ;  /* 0x000059000c1f9a11 */ /* 0x000fe200010f0c03 */
[----:B------:R-:W-:Y:S01]  /*1180*/  @!P4 IMAD R11, R11, c[0x0][0x190], RZ ;  /* 0x000064000b0bca24 */ /* 0x000fe200078e02ff */
[----:B------:R-:W-:Y:S01]  /*1190*/  @!P5 LEA R12, P2, R26, c[0x0][0x160], 0x1 ;  /* 0x000058001a0cda11 */ /* 0x000fe200078408ff */
[----:B------:R-:W-:Y:S02]  /*11a0*/  @!P4 IMAD.MOV.U32 R15, RZ, RZ, R21 ;  /* 0x000000ffff0fc224 */ /* 0x000fe400078e0015 */
[----:B------:R-:W-:Y:S02]  /*11b0*/  @!P5 IMAD.IADD R8, R27, 0x1, R8 ;  /* 0x000000011b08d824 */ /* 0x000fe400078e0208 */
[----:B------:R-:W-:Y:S02]  /*11c0*/  IMAD.SHL.U32 R226, R226, 0x2, RZ ;  /* 0x00000002e2e27824 */ /* 0x000fe400078e00ff */
[C---:B------:R-:W-:Y:S01]  /*11d0*/  @!P0 IMAD R6, R33.reuse, c[0x0][0x194], R6 ;  /* 0x0000650021068a24 */ /* 0x040fe200078e0206 */
[----:B------:R-:W-:Y:S01]  /*11e0*/  @!P5 LEA.HI.X R13, R26, c[0x0][0x164], R8, 0x1, P2 ;  /* 0x000059001a0dda11 */ /* 0x000fe200010f0c08 */
[----:B------:R-:W-:Y:S01]  /*11f0*/  @!P4 IMAD R2, R24, c[0x0][0x194], R11 ;  /* 0x000065001802ca24 */ /* 0x000fe200078e020b */
[----:B------:R-:W-:Y:S01]  /*1200*/  @!PT LDS RZ, [RZ] ;  /* 0x00000000fffff984 */ /* 0x000fe20000000800 */
[----:B------:R-:W-:Y:S01]  /*1210*/  @!PT LDS RZ, [RZ] ;  /* 0x00000000fffff984 */ /* 0x000fe20000000800 */
[----:B------:R-:W-:Y:S01]  /*1220*/  @!PT LDS RZ, [RZ] ;  /* 0x00000000fffff984 */ /* 0x000fe20000000800 */
[----:B------:R1:W-:Y:S01]  /*1230*/  @!P1 LDGSTS.E.BYPASS.LTC128B.128 [R226], [R30.64] ;  /* 0x000000001ee29fae */ /* 0x0003e2000b901d58 */
[----:B------:R-:W-:Y:S01]  /*1240*/  @!P0 IMAD.WIDE.U32 R32, R33, c[0x0][0x190], R20 ;  /* 0x0000640021208a25 */ /* 0x000fe200078e0014 */
[----:B------:R-:W-:-:S02]  /*1250*/  ISETP.GE.AND P2, PT, R221, UR18, PT ;  /* 0x00000012dd007c0c */ /* 0x000fc4000bf46270 */
[----:B------:R1:W-:Y:S01]  /*1260*/  @!P1 LDGSTS.E.BYPASS.LTC128B.128 [R226+0x4000], [R30.64+0x80] ;  /* 0x040000801ee29fae */ /* 0x0003e2000b901d58 */
[----:B------:R-:W-:Y:S01]  /*1270*/  @!P3 IMAD R10, R10, c[0x0][0x190], RZ ;  /* 0x000064000a0aba24 */ /* 0x000fe200078e02ff */
[----:B------:R-:W-:Y:S01]  /*1280*/  @!P0 LEA R22, P6, R32, c[0x0][0x160], 0x1 ;  /* 0x0000580020168a11 */ /* 0x000fe200078c08ff */
[----:B------:R-:W-:-:S04]  /*1290*/  @!P4 IMAD.WIDE.U32 R24, R24, c[0x0][0x190], R14 ;  /* 0x000064001818ca25 */ /* 0x000fc800078e000e */
[----:B------:R-:W-:Y:S02]  /*12a0*/  @!P3 IMAD.MOV.U32 R28, RZ, RZ, R14 ;  /* 0x000000ffff1cb224 */ /* 0x000fe400078e000e */
[----:B------:R-:W-:Y:S02]  /*12b0*/  @!P3 IMAD.MOV.U32 R29, RZ, RZ, R21 ;  /* 0x000000ffff1db224 */ /* 0x000fe400078e0015 */
[----:B------:R-:W-:Y:S01]  /*12c0*/  @!P3 IMAD R3, R9, c[0x0][0x194], R10 ;  /* 0x000065000903ba24 */ /* 0x000fe200078e020a */
[----:B------:R-:W-:Y:S01]  /*12d0*/  @!P4 LEA R10, P1, R24, c[0x0][0x160], 0x1 ;  /* 0x00005800180aca11 */ /* 0x000fe200078208ff */
[----:B------:R-:W-:Y:S02]  /*12e0*/  @!P0 IMAD.IADD R6, R33, 0x1, R6 ;  /* 0x0000000121068824 */ /* 0x000fe400078e0206 */
[----:B------:R-:W-:Y:S02]  /*12f0*/  @!P4 IMAD.IADD R2, R25, 0x1, R2 ;  /* 0x000000011902c824 */ /* 0x000fe400078e0202 */
[----:B------:R-:W-:Y:S01]  /*1300*/  @!P3 IMAD.WIDE.U32 R28, R9, c[0x0][0x190], R28 ;  /* 0x00006400091cba25 */ /* 0x000fe200078e001c */
[----:B------:R-:W-:-:S02]  /*1310*/  @!P0 LEA.HI.X R23, R32, c[0x0][0x164], R6, 0x1, P6 ;  /* 0x0000590020178a11 */ /* 0x000fc400030f0c06 */
[----:B------:R-:W-:Y:S01]  /*1320*/  @!P4 LEA.HI.X R11, R24, c[0x0][0x164], R2, 0x1, P1 ;  /* 0x00005900180bca11 */ /* 0x000fe200008f0c02 */
[----:B------:R-:W-:Y:S01]  /*1330*/  @!P3 IMAD.IADD R3, R29, 0x1, R3 ;  /* 0x000000011d03b824 */ /* 0x000fe200078e0203 */
[----:B------:R-:W-:Y:S01]  /*1340*/  ISETP.GE.AND P1, PT, R220, UR18, PT ;  /* 0x00000012dc007c0c */ /* 0x000fe2000bf26270 */
[----:B------:R2:W-:Y:S01]  /*1350*/  @!P0 LDGSTS.E.BYPASS.LTC128B.128 [R226+0x800], [R22.64] ;  /* 0x0080000016e28fae */ /* 0x0005e2000b901d58 */
[----:B------:R-:W-:Y:S01]  /*1360*/  @!P3 LEA R26, P6, R28, c[0x0][0x160], 0x1 ;  /* 0x000058001c1aba11 */ /* 0x000fe200078c08ff */
[----:B------:R-:W-:Y:S02]  /*1370*/  IMAD R247, R244, c[0x0][0x1bc], R247 ;  /* 0x00006f00f4f77a24 */ /* 0x000fe400078e02f7 */
[----:B------:R2:W-:Y:S01]  /*1380*/  @!P0 LDGSTS.E.BYPASS.LTC128B.128 [R226+0x4800], [R22.64+0x80] ;  /* 0x0480008016e28fae */ /* 0x0005e2000b901d58 */
[----:B------:R-:W-:Y:S01]  /*1390*/  @!P3 LEA.HI.X R27, R28, c[0x0][0x164], R3, 0x1, P6 ;  /* 0x000059001c1bba11 */ /* 0x000fe200030f0c03 */
[----:B------:R-:W-:Y:S01]  /*13a0*/  IMAD.SHL.U32 R249, R18, 0x2, RZ ;  /* 0x0000000212f97824 */ /* 0x000fe200078e00ff */
[----:B------:R-:W-:Y:S01]  /*13b0*/  ISETP.GE.AND P0, PT, R219, UR18, PT ;  /* 0x00000012db007c0c */ /* 0x000fe2000bf06270 */
[----:B------:R3:W-:Y:S01]  /*13c0*/  @!P5 LDGSTS.E.BYPASS.LTC128B.128 [R226+0x1000], [R12.64] ;  /* 0x010000000ce2dfae */ /* 0x0007e2000b901d58 */
[----:B------:R-:W-:-:S02]  /*13d0*/  @!P2 IADD3 R2, P6, R234, 0x50, RZ ;  /* 0x00000050ea02a810 */ /* 0x000fc40007fde0ff */
[----:B------:R-:W-:Y:S01]  /*13e0*/  LOP3.LUT R249, R249, 0x6, RZ, 0xc0, !PT ;  /* 0x00000006f9f97812 */ /* 0x000fe200078ec0ff */
[----:B------:R-:W-:Y:S01]  /*13f0*/  @!P1 IMAD.MOV.U32 R28, RZ, RZ, R14 ;  /* 0x000000ffff1c9224 */ /* 0x000fe200078e000e */
[----:B------:R3:W-:Y:S01]  /*1400*/  @!P5 LDGSTS.E.BYPASS.LTC128B.128 [R226+0x5000], [R12.64+0x80] ;  /* 0x050000800ce2dfae */ /* 0x0007e2000b901d58 */
[----:B------:R-:W-:Y:S01]  /*1410*/  @!P2 IMAD.X R15, RZ, RZ, R235, P6 ;  /* 0x000000ffff0fa224 */ /* 0x000fe200030e06eb */
[C---:B------:R-:W-:Y:S01]  /*1420*/  @!P1 IADD3 R9, P6, R234.reuse, 0x60, RZ ;  /* 0x00000060ea099810 */ /* 0x040fe20007fde0ff */
[----:B------:R-:W-:Y:S01]  /*1430*/  @!P1 IMAD.MOV.U32 R29, RZ, RZ, R21 ;  /* 0x000000ffff1d9224 */ /* 0x000fe200078e0015 */
[----:B------:R-:W-:Y:S01]  /*1440*/  ISETP.GE.AND P5, PT, R225, UR12, PT ;  /* 0x0000000ce1007c0c */ /* 0x000fe2000bfa6270 */
[----:B------:R-:W-:Y:S01]  /*1450*/  @!P2 IMAD R15, R15, c[0x0][0x190], RZ ;  /* 0x000064000f0faa24 */ /* 0x000fe200078e02ff */
[----:B------:R4:W-:Y:S01]  /*1460*/  @!P4 LDGSTS.E.BYPASS.LTC128B.128 [R226+0x1800], [R10.64] ;  /* 0x018000000ae2cfae */ /* 0x0009e2000b901d58 */
[----:B------:R-:W-:Y:S01]  /*1470*/  @!P1 IMAD.X R6, RZ, RZ, R235, P6 ;  /* 0x000000ffff069224 */ /* 0x000fe200030e06eb */
[----:B------:R-:W-:Y:S01]  /*1480*/  @!P0 IADD3 R3, P6, R234, 0x70, RZ ;  /* 0x00000070ea038810 */ /* 0x000fe20007fde0ff */
[----:B------:R-:W-:Y:S01]  /*1490*/  @!P2 IMAD R8, R2, c[0x0][0x194], R15 ;  /* 0x000065000208aa24 */ /* 0x000fe200078e020f */
[----:B------:R4:W-:Y:S01]  /*14a0*/  @!P4 LDGSTS.E.BYPASS.LTC128B.128 [R226+0x5800], [R10.64+0x80] ;  /* 0x058000800ae2cfae */ /* 0x0009e2000b901d58 */
[----:B------:R-:W-:-:S02]  /*14b0*/  @!P1 IMAD R6, R6, c[0x0][0x190], RZ ;  /* 0x0000640006069a24 */ /* 0x000fc400078e02ff */
[C---:B------:R-:W-:Y:S01]  /*14c0*/  @!P1 IMAD.WIDE.U32 R28, R9.reuse, c[0x0][0x190], R28 ;  /* 0x00006400091c9a25 */ /* 0x040fe200078e001c */
[----:B------:R5:W-:Y:S03]  /*14d0*/  @!P3 LDGSTS.E.BYPASS.LTC128B.128 [R226+0x2000], [R26.64] ;  /* 0x020000001ae2bfae */ /* 0x000be6000b901d58 */
[----:B------:R-:W-:Y:S01]  /*14e0*/  @!P1 IMAD R6, R9, c[0x0][0x194], R6 ;  /* 0x0000650009069a24 */ /* 0x000fe200078e0206 */
[----:B------:R5:W-:Y:S01]  /*14f0*/  @!P3 LDGSTS.E.BYPASS.LTC128B.128 [R226+0x6000], [R26.64+0x80] ;  /* 0x060000801ae2bfae */ /* 0x000be2000b901d58 */
[----:B--2---:R-:W-:Y:S01]  /*1500*/  @!P2 IMAD.MOV.U32 R22, RZ, RZ, R14 ;  /* 0x000000ffff16a224 */ /* 0x004fe200078e000e */
[----:B------:R-:W-:Y:S01]  /*1510*/  ISETP.GE.AND P3, PT, R236, UR12, PT ;  /* 0x0000000cec007c0c */ /* 0x000fe2000bf66270 */
[--C-:B------:R-:W-:Y:S02]  /*1520*/  @!P2 IMAD.MOV.U32 R23, RZ, RZ, R21.reuse ;  /* 0x000000ffff17a224 */ /* 0x100fe400078e0015 */
[----:B------:R-:W-:-:S02]  /*1530*/  @!P0 IMAD.MOV.U32 R15, RZ, RZ, R21 ;  /* 0x000000ffff0f8224 */ /* 0x000fc400078e0015 */
[----:B------:R-:W-:-:S04]  /*1540*/  @!P2 IMAD.WIDE.U32 R22, R2, c[0x0][0x190], R22 ;  /* 0x000064000216aa25 */ /* 0x000fc800078e0016 */
[----:B------:R-:W-:Y:S01]  /*1550*/  @!P0 IMAD.X R2, RZ, RZ, R235, P6 ;  /* 0x000000ffff028224 */ /* 0x000fe200030e06eb */
[----:B------:R-:W-:Y:S01]  /*1560*/  @!P2 LEA R24, P6, R22, c[0x0][0x160], 0x1 ;  /* 0x000058001618aa11 */ /* 0x000fe200078c08ff */
[----:B------:R-:W-:Y:S02]  /*1570*/  @!P2 IMAD.IADD R8, R23, 0x1, R8 ;  /* 0x000000011708a824 */ /* 0x000fe400078e0208 */
[----:B------:R-:W-:Y:S02]  /*1580*/  @!P0 IMAD R2, R2, c[0x0][0x190], RZ ;  /* 0x0000640002028a24 */ /* 0x000fe400078e02ff */
[----:B------:R-:W-:Y:S01]  /*1590*/  @!P1 IMAD.IADD R6, R29, 0x1, R6 ;  /* 0x000000011d069824 */ /* 0x000fe200078e0206 */
[----:B------:R-:W-:Y:S01]  /*15a0*/  @!P2 LEA.HI.X R25, R22, c[0x0][0x164], R8, 0x1, P6 ;  /* 0x000059001619aa11 */ /* 0x000fe200030f0c08 */
[C---:B------:R-:W-:Y:S01]  /*15b0*/  @!P0 IMAD R2, R3.reuse, c[0x0][0x194], R2 ;  /* 0x0000650003028a24 */ /* 0x040fe200078e0202 */
[C---:B------:R-:W-:Y:S01]  /*15c0*/  @!P1 LEA R22, P6, R28.reuse, c[0x0][0x160], 0x1 ;  /* 0x000058001c169a11 */ /* 0x040fe200078c08ff */
[----:B------:R-:W-:Y:S01]  /*15d0*/  @!P0 IMAD.WIDE.U32 R14, R3, c[0x0][0x190], R14 ;  /* 0x00006400030e8a25 */ /* 0x000fe200078e000e */
[----:B------:R-:W-:Y:S01]  /*15e0*/  LEA.HI R3, R7, R18, RZ, 0x4 ;  /* 0x0000001207037211 */ /* 0x000fe200078f20ff */
[----:B------:R5:W-:Y:S01]  /*15f0*/  @!P2 LDGSTS.E.BYPASS.LTC128B.128 [R226+0x2800], [R24.64] ;  /* 0x0280000018e2afae */ /* 0x000be2000b901d58 */
[----:B------:R-:W-:Y:S01]  /*1600*/  @!P1 LEA.HI.X R23, R28, c[0x0][0x164], R6, 0x1, P6 ;  /* 0x000059001c179a11 */ /* 0x000fe200030f0c06 */
        /* <DEDUP_REMOVED lines=10> */
[----:B------:R-:W-:Y:S01]  /*16b0*/  IMAD R7, R237, c[0x0][0x1a0], RZ ;  /* 0x00006800ed077a24 */ /* 0x000fe200078e02ff */
[----:B------:R-:W-:Y:S01]  /*16c0*/  LEA.HI R8, R3, R6, RZ, 0x1 ;  /* 0x0000000603087211 */ /* 0x000fe200078f08ff */
[----:B------:R-:W-:Y:S01]  /*16d0*/  IMAD.WIDE.U32 R14, R236, c[0x0][0x1a0], R232 ;  /* 0x00006800ec0e7a25 */ /* 0x000fe200078e00e8 */
[----:B------:R-:W-:Y:S01]  /*16e0*/  IADD3.X R229, R9, UR7, R2, P6, !PT ;  /* 0x0000000709e57c10 */ /* 0x000fe2000b7fe402 */
[----:B------:R2:W-:Y:S01]  /*16f0*/  @!P1 LDGSTS.E.BYPASS.LTC128B.128 [R226+0x3000], [R22.64] ;  /* 0x0300000016e29fae */ /* 0x0005e2000b901d58 */
[----:B------:R-:W-:Y:S01]  /*1700*/  LOP3.LUT R8, R8, 0xfffffffe, RZ, 0xc0, !PT ;  /* 0xfffffffe08087812 */ /* 0x000fe200078ec0ff */
[----:B------:R-:W-:Y:S01]  /*1710*/  IMAD R2, R236, c[0x0][0x1a4], R7 ;  /* 0x00006900ec027a24 */ /* 0x000fe200078e0207 */
[----:B------:R-:W-:Y:S01]  /*1720*/  IADD3 R28, P6, R14, UR20, RZ ;  /* 0x000000140e1c7c10 */ /* 0x000fe2000ffde0ff */
[----:B------:R-:W-:Y:S01]  /*1730*/  IMAD.WIDE.U32 R228, R244, c[0x0][0x1b0], R228 ;  /* 0x00006c00f4e47a25 */ /* 0x000fe200078e00e4 */
[----:B------:R-:W-:Y:S01]  /*1740*/  USHF.L.U32 UR20, UR4, 0x5, URZ ;  /* 0x0000000504147899 */ /* 0x000fe2000800063f */
[----:B------:R2:W-:Y:S01]  /*1750*/  @!P1 LDGSTS.E.BYPASS.LTC128B.128 [R226+0x7000], [R22.64+0x80] ;  /* 0x0700008016e29fae */ /* 0x0005e2000b901d58 */
[----:B------:R-:W-:Y:S01]  /*1760*/  IADD3.X R29, R15, UR17, R2, P6, !PT ;  /* 0x000000110f1d7c10 */ /* 0x000fe2000b7fe402 */
[----:B------:R-:W-:Y:S01]  /*1770*/  IMAD.U32 R7, RZ, RZ, UR31 ;  /* 0x0000001fff077e24 */ /* 0x000fe2000f8e00ff */
[----:B------:R-:W-:Y:S01]  /*1780*/  ISETP.GE.AND P6, PT, R236, UR12, PT ;  /* 0x0000000cec007c0c */ /* 0x000fe2000bfc6270 */
[----:B------:R-:W-:Y:S01]  /*1790*/  IMAD.IADD R231, R229, 0x1, R231 ;  /* 0x00000001e5e77824 */ /* 0x000fe200078e02e7 */
[----:B------:R-:W-:Y:S01]  /*17a0*/  UIMAD UR6, UR13, UR20, UR6 ;  /* 0x000000140d0672a4 */ /* 0x000fe2000f8e0206 */
[----:B------:R-:W-:Y:S01]  /*17b0*/  IMAD.MOV.U32 R230, RZ, RZ, R228 ;  /* 0x000000ffffe67224 */ /* 0x000fe200078e00e4 */
[----:B------:R2:W-:Y:S01]  /*17c0*/  @!P0 LDGSTS.E.BYPASS.LTC128B.128 [R226+0x3800], [R20.64] ;  /* 0x0380000014e28fae */ /* 0x0005e2000b901d58 */
[----:B------:R-:W-:Y:S01]  /*17d0*/  IMAD.IADD R8, R6, 0x1, -R8 ;  /* 0x0000000106087824 */ /* 0x000fe200078e0a08 */
[----:B------:R-:W-:Y:S01]  /*17e0*/  LOP3.LUT R3, R3, 0xfffffff0, RZ, 0xc0, !PT ;  /* 0xfffffff003037812 */ /* 0x000fe200078ec0ff */
[----:B-1----:R-:W-:Y:S01]  /*17f0*/  IMAD.WIDE.U32 R30, R7, UR20, R230 ;  /* 0x00000014071e7c25 */ /* 0x002fe2000f8e00e6 */
[----:B------:R2:W-:Y:S01]  /*1800*/  @!P0 LDGSTS.E.BYPASS.LTC128B.128 [R226+0x7800], [R20.64+0x80] ;  /* 0x0780008014e28fae */ /* 0x0005e2000b901d58 */
[----:B------:R-:W-:-:S02]  /*1810*/  UIADD3 UR17, UR29, 0x646e171e, URZ ;  /* 0x646e171e1d117890 */ /* 0x000fc4000fffe03f */
[----:B----4-:R-:W-:Y:S01]  /*1820*/  IMAD.SHL.U32 R10, R236, 0x8, RZ ;  /* 0x00000008ec0a7824 */ /* 0x010fe200078e00ff */
[----:B------:R-:W-:Y:S01]  /*1830*/  IADD3 R6, R31, UR6, RZ ;  /* 0x000000061f067c10 */ /* 0x000fe2000fffe0ff */
[----:B------:R-:W-:Y:S01]  /*1840*/  IMAD.IADD R14, R18, 0x1, -R3 ;  /* 0x00000001120e7824 */ /* 0x000fe200078e0a03 */
[C---:B---3--:R-:W-:Y:S01]  /*1850*/  @!P6 LEA R12, P4, R30.reuse, c[0x0][0x168], 0x1 ;  /* 0x00005a001e0cea11 */ /* 0x048fe200078808ff */
[----:B------:R-:W-:Y:S01]  /*1860*/  ULDC.64 UR6, c[0x0][0x1a0] ;  /* 0x0000680000067ab9 */ /* 0x000fe20000000a00 */
[----:B------:R-:W-:Y:S01]  /*1870*/  LOP3.LUT R10, R217, 0x8, R10, 0xf8, !PT ;  /* 0x00000008d90a7812 */ /* 0x000fe200078ef80a */
[----:B------:R-:W-:Y:S01]  /*1880*/  USHF.L.U64.HI UR21, UR6, UR21, UR7 ;  /* 0x0000001506157299 */ /* 0x000fe20008010207 */
[----:B------:R-:W-:Y:S01]  /*1890*/  @!P6 LEA.HI.X R13, R30, c[0x0][0x16c], R6, 0x1, P4 ;  /* 0x00005b001e0dea11 */ /* 0x000fe200020f0c06 */
[----:B------:R-:W-:Y:S01]  /*18a0*/  IMAD.WIDE.U32 R244, R244, c[0x0][0x1b8], R28 ;  /* 0x00006e00f4f47a25 */ /* 0x000fe200078e001c */
[----:B------:R-:W-:Y:S01]  /*18b0*/  SHF.R.U32.HI R217, RZ, 0x3, R217 ;  /* 0x00000003ffd97819 */ /* 0x000fe200000116d9 */
[----:B------:R-:W-:Y:S01]  /*18c0*/  USHF.L.U32 UR22, UR6, 0x5, URZ ;  /* 0x0000000506167899 */ /* 0x000fe2000800063f */
[----:B------:R-:W-:Y:S01]  /*18d0*/  @!P5 IADD3 R9, P4, R30, UR11, RZ ;  /* 0x0000000b1e09dc10 */ /* 0x000fe2000ff9e0ff */
[----:B------:R1:W-:Y:S01]  /*18e0*/  @!P6 LDGSTS.E.BYPASS.LTC128B.128 [R226+0x8000], [R12.64] ;  /* 0x080000000ce2efae */ /* 0x0003e2000b901d58 */
[----:B------:R-:W-:Y:S01]  /*18f0*/  LOP3.LUT R217, R10, R217, RZ, 0x3c, !PT ;  /* 0x000000d90ad97212 */ /* 0x000fe200078e3cff */
[----:B------:R-:W-:Y:S01]  /*1900*/  UIMAD UR4, UR21, UR31, URZ ;  /* 0x0000001f150472a4 */ /* 0x000fe2000f8e023f */
[----:B------:R-:W-:Y:S01]  /*1910*/  @!P5 IADD3.X R6, R6, UR5, RZ, P4, !PT ;  /* 0x000000050606dc10 */ /* 0x000fe2000a7fe4ff */
[----:B------:R1:W-:Y:S01]  /*1920*/  @!P6 LDGSTS.E.BYPASS.LTC128B.128 [R226+0x9000], [R12.64+0x80] ;  /* 0x090000800ce2efae */ /* 0x0003e2000b901d58 */
[----:B------:R-:W-:Y:S01]  /*1930*/  @!P5 LEA R10, P4, R9, c[0x0][0x168], 0x1 ;  /* 0x00005a00090ada11 */ /* 0x000fe200078808ff */
[----:B------:R-:W-:Y:S01]  /*1940*/  IMAD.IADD R247, R245, 0x1, R247 ;  /* 0x00000001f5f77824 */ /* 0x000fe200078e02f7 */
[----:B------:R-:W-:Y:S01]  /*1950*/  SHF.R.S32.HI R3, RZ, 0x1f, R14 ;  /* 0x0000001fff037819 */ /* 0x000fe2000001140e */
[----:B------:R-:W-:Y:S01]  /*1960*/  IMAD.MOV.U32 R246, RZ, RZ, R244 ;  /* 0x000000fffff67224 */ /* 0x000fe200078e00f4 */
[----:B------:R-:W-:Y:S01]  /*1970*/  @!P5 LEA.HI.X R11, R9, c[0x0][0x16c], R6, 0x1, P4 ;  /* 0x00005b00090bda11 */ /* 0x000fe200020f0c06 */
[C---:B------:R-:W-:Y:S01]  /*1980*/  IMAD.SHL.U32 R6, R8.reuse, 0x8, RZ ;  /* 0x0000000808067824 */ /* 0x040fe200078e00ff */
[----:B------:R-:W-:Y:S01]  /*1990*/  LEA.HI R2, R3, R14, RZ, 0x3 ;  /* 0x0000000e03027211 */ /* 0x000fe200078f18ff */
[----:B------:R-:W-:Y:S01]  /*19a0*/  UIMAD UR13, UR13, UR22, UR4 ;  /* 0x000000160d0d72a4 */ /* 0x000fe2000f8e0204 */
[----:B------:R-:W-:Y:S01]  /*19b0*/  IMAD R217, R8, 0x200, R217 ;  /* 0x0000020008d97824 */ /* 0x000fe200078e02d9 */
[----:B------:R3:W-:Y:S01]  /*19c0*/  @!P5 LDGSTS.E.BYPASS.LTC128B.128 [R226+0x8800], [R10.64] ;  /* 0x088000000ae2dfae */ /* 0x0007e2000b901d58 */
[----:B------:R-:W-:Y:S01]  /*19d0*/  LOP3.LUT R3, R2, 0xfffffff8, RZ, 0xc0, !PT ;  /* 0xfffffff802037812 */ /* 0x000fe200078ec0ff */
[----:B------:R-:W-:Y:S01]  /*19e0*/  USHF.L.U32 UR4, UR6, 0x4, URZ ;  /* 0x0000000406047899 */ /* 0x000fe2000800063f */
[----:B------:R-:W-:Y:S01]  /*19f0*/  IMAD.SHL.U32 R217, R217, 0x2, RZ ;  /* 0x00000002d9d97824 */ /* 0x000fe200078e00ff */
[----:B------:R3:W-:Y:S01]  /*1a00*/  @!P5 LDGSTS.E.BYPASS.LTC128B.128 [R226+0x9800], [R10.64+0x80] ;  /* 0x098000800ae2dfae */ /* 0x0007e2000b901d58 */
[----:B------:R-:W-:Y:S01]  /*1a10*/  USHF.L.U64.HI UR27, UR6, UR27, UR7 ;  /* 0x0000001b061b7299 */ /* 0x000fe20008010207 */
[----:B------:R-:W-:-:S02]  /*1a20*/  IMAD.IADD R3, R14, 0x1, -R3 ;  /* 0x000000010e037824 */ /* 0x000fc400078e0a03 */
[----:B------:R-:W0:Y:S01]  /*1a30*/  LDGDEPBAR ;  /* 0x00000000000079af */ /* 0x000e220000000000 */
[----:B------:R-:W-:Y:S01]  /*1a40*/  IMAD.WIDE.U32 R14, R7, UR22, R246 ;  /* 0x00000016070e7c25 */ /* 0x000fe2000f8e00f6 */
[----:B------:R-:W-:-:S03]  /*1a50*/  IADD3 R215, R217, 0x8020, RZ ;  /* 0x00008020d9d77810 */ /* 0x000fc60007ffe0ff */
[----:B------:R-:W-:Y:S02]  /*1a60*/  IMAD.SHL.U32 R9, R3, 0x40, RZ ;  /* 0x0000004003097824 */ /* 0x000fe400078e00ff */
[----:B------:R-:W-:Y:S01]  /*1a70*/  IMAD.SHL.U32 R7, R2, 0x40, RZ ;  /* 0x0000004002077824 */ /* 0x000fe200078e00ff */
[----:B------:R-:W-:Y:S02]  /*1a80*/  SHF.R.S32.HI R2, RZ, 0x5, R5 ;  /* 0x00000005ff027819 */ /* 0x000fe40000011405 */
[----:B------:R-:W-:Y:S02]  /*1a90*/  LOP3.LUT R9, R9, 0x1c0, RZ, 0xc0, !PT ;  /* 0x000001c009097812 */ /* 0x000fe400078ec0ff */
[----:B-1----:R-:W-:Y:S01]  /*1aa0*/  @!P3 LEA R12, P1, R14, c[0x0][0x170], 0x1 ;  /* 0x00005c000e0cba11 */ /* 0x002fe200078208ff */
[----:B------:R-:W-:Y:S01]  /*1ab0*/  IMAD R202, R17, 0x8, R2 ;  /* 0x0000000811ca7824 */ /* 0x000fe200078e0202 */
[----:B------:R-:W-:Y:S02]  /*1ac0*/  LOP3.LUT R6, R9, 0x8, R6, 0xf8, !PT ;  /* 0x0000000809067812 */ /* 0x000fe400078ef806 */
[----:B------:R-:W-:-:S02]  /*1ad0*/  SHF.R.U32.HI R9, RZ, 0x3, R9 ;  /* 0x00000003ff097819 */ /* 0x000fc40000011609 */
[----:B------:R-:W-:Y:S02]  /*1ae0*/  LOP3.LUT R7, R7, 0xfffffe00, RZ, 0xc0, !PT ;  /* 0xfffffe0007077812 */ /* 0x000fe400078ec0ff */
[----:B------:R-:W-:Y:S02]  /*1af0*/  LOP3.LUT R6, R6, R9, RZ, 0x3c, !PT ;  /* 0x0000000906067212 */ /* 0x000fe400078e3cff */
[----:B------:R-:W-:Y:S01]  /*1b00*/  @!P2 IADD3 R9, P0, R14, UR4, RZ ;  /* 0x000000040e09ac10 */ /* 0x000fe2000ff1e0ff */
[----:B------:R-:W-:Y:S01]  /*1b10*/  IMAD R5, R2, 0x400, R7 ;  /* 0x0000040002057824 */ /* 0x000fe200078e0207 */
[----:B------:R-:W-:-:S04]  /*1b20*/  DEPBAR.LE SB0, 0x0 ;  /* 0x000080000000791a */ /* 0x000fc80000000000 */
[----:B------:R-:W-:Y:S01]  /*1b30*/  BAR.SYNC.DEFER_BLOCKING 0x0 ;  /* 0x0000000000007b1d */ /* 0x000fe20000010000 */
[----:B---3--:R-:W-:Y:S01]  /*1b40*/  IADD3 R10, R15, UR13, RZ ;  /* 0x0000000d0f0a7c10 */ /* 0x008fe2000fffe0ff */
[----:B------:R-:W-:Y:S01]  /*1b50*/  IMAD.IADD R218, R6, 0x1, R5 ;  /* 0x0000000106da7824 */ /* 0x000fe200078e0205 */
[----:B------:R-:W-:Y:S01]  /*1b60*/  LEA R18, R2, UR8, 0x4 ;  /* 0x0000000802127c11 */ /* 0x000fe2000f8e20ff */
[----:B------:R-:W-:Y:S01]  /*1b70*/  IMAD.MOV.U32 R5, RZ, RZ, 0x10 ;  /* 0x00000010ff057424 */ /* 0x000fe200078e00ff */
[----:B------:R-:W-:Y:S01]  /*1b80*/  @!P3 LEA.HI.X R13, R14, c[0x0][0x174], R10, 0x1, P1 ;  /* 0x00005d000e0dba11 */ /* 0x000fe200008f0c0a */
[----:B------:R-:W-:Y:S01]  /*1b90*/  IMAD.SHL.U32 R218, R218, 0x2, RZ ;  /* 0x00000002dada7824 */ /* 0x000fe200078e00ff */
[----:B------:R-:W-:Y:S02]  /*1ba0*/  @!P2 IADD3.X R10, R10, UR27, RZ, P0, !PT ;  /* 0x0000001b0a0aac10 */ /* 0x000fe400087fe4ff */
[----:B------:R-:W-:-:S04]  /*1bb0*/  @!P2 LEA R14, P0, R9, c[0x0][0x170], 0x1 ;  /* 0x00005c00090eaa11 */ /* 0x000fc800078008ff */
[----:B------:R-:W-:Y:S01]  /*1bc0*/  @!P2 LEA.HI.X R15, R9, c[0x0][0x174], R10, 0x1, P0 ;  /* 0x00005d00090faa11 */ /* 0x000fe200000f0c0a */
        /* <DEDUP_REMOVED lines=13> */
[----:B------:R1:W-:Y:S01]  /*1ca0*/  @!P2 LDGSTS.E.BYPASS.LTC128B.128 [R226+0xb800], [R14.64+0x80] ;  /* 0x0b8000800ee2afae */ /* 0x0003e2000b901d58 */
[----:B------:R-:W-:Y:S01]  /*1cb0*/  R2P PR, R3, 0x6 ;  /* 0x0000000603007804 */ /* 0x000fe20000000000 */
[----:B------:R-:W-:-:S02]  /*1cc0*/  IMAD.MOV.U32 R3, RZ, RZ, -0x20 ;  /* 0xffffffe0ff037424 */ /* 0x000fc400078e00ff */
[----:B------:R-:W-:Y:S02]  /*1cd0*/  LDSM.16.M88.4 R40, [R217+0x8000] ;  /* 0x00800000d928783b */ /* 0x000fe40000000200 */
[----:B------:R-:W-:Y:S02]  /*1ce0*/  SEL R5, R5, 0xfffffff0, !P1 ;  /* 0xfffffff005057807 */ /* 0x000fe40004800000 */
[----:B------:R-:W3:Y:S01]  /*1cf0*/  LDSM.16.M88.4 R28, [R218+0x2000] ;  /* 0x00200000da1c783b */ /* 0x000ee20000000200 */
[----:B------:R-:W-:Y:S02]  /*1d00*/  SEL R3, R3, 0x20, P2 ;  /* 0x0000002003037807 */ /* 0x000fe40001000000 */
[----:B------:R-:W-:Y:S01]  /*1d10*/  R2P PR, R0, 0x6 ;  /* 0x0000000600007804 */ /* 0x000fe20000000000 */
[----:B--2---:R-:W2:Y:S01]  /*1d20*/  LDSM.16.M88.4 R20, [R218] ;  /* 0x00000000da14783b */ /* 0x004ea20000000200 */
[----:B------:R-:W-:Y:S01]  /*1d30*/  IADD3 R0, R217, 0x8000, RZ ;  /* 0x00008000d9007810 */ /* 0x000fe20007ffe0ff */
[----:B------:R-:W-:-:S02]  /*1d40*/  IMAD R216, R5, 0x2, R218 ;  /* 0x0000000205d87824 */ /* 0x000fc400078e02da */
[----:B------:R-:W4:Y:S01]  /*1d50*/  LDSM.16.M88.4 R72, [R217+0x8800] ;  /* 0x00880000d948783b */ /* 0x000f220000000200 */
[C---:B------:R-:W-:Y:S02]  /*1d60*/  IMAD R214, R3.reuse, 0x2, R218 ;  /* 0x0000000203d67824 */ /* 0x040fe400078e02da */
[----:B------:R-:W-:Y:S01]  /*1d70*/  IMAD R213, R3, 0x2, R216 ;  /* 0x0000000203d57824 */ /* 0x000fe200078e02d8 */
[----:B------:R-:W-:Y:S04]  /*1d80*/  LDSM.16.M88.4 R64, [R216] ;  /* 0x00000000d840783b */ /* 0x000fe80000000200 */
[----:B------:R-:W-:Y:S01]  /*1d90*/  @P1 IADD3 R215, R0, -0x20, RZ ;  /* 0xffffffe000d71810 */ /* 0x000fe20007ffe0ff */
[----:B------:R-:W-:Y:S01]  /*1da0*/  IMAD.MOV.U32 R0, RZ, RZ, 0x40 ;  /* 0x00000040ff007424 */ /* 0x000fe200078e00ff */
[----:B------:R-:W-:Y:S02]  /*1db0*/  LDSM.16.M88.4 R60, [R214+0x2000] ;  /* 0x00200000d63c783b */ /* 0x000fe40000000200 */
[----:B------:R-:W-:-:S02]  /*1dc0*/  IADD3 R207, R215, 0x800, RZ ;  /* 0x00000800d7cf7810 */ /* 0x000fc40007ffe0ff */
[----:B------:R-:W-:Y:S01]  /*1dd0*/  LDSM.16.M88.4 R8, [R215] ;  /* 0x00000000d708783b */ /* 0x000fe20000000200 */
[----:B------:R-:W-:Y:S02]  /*1de0*/  SEL R0, R0, 0xffffffc0, !P2 ;  /* 0xffffffc000007807 */ /* 0x000fe40005000000 */
[C---:B------:R-:W-:Y:S01]  /*1df0*/  IADD3 R205, R215.reuse, 0x1000, RZ ;  /* 0x00001000d7cd7810 */ /* 0x040fe20007ffe0ff */
[----:B-1----:R-:W1:Y:S01]  /*1e00*/  LDSM.16.M88.4 R12, [R216+0x2000] ;  /* 0x00200000d80c783b */ /* 0x002e620000000200 */
[----:B------:R-:W-:Y:S01]  /*1e10*/  IADD3 R204, R215, 0x1800, RZ ;  /* 0x00001800d7cc7810 */ /* 0x000fe20007ffe0ff */
[----:B------:R-:W-:Y:S02]  /*1e20*/  IMAD.IADD R211, R217, 0x1, R0 ;  /* 0x00000001d9d37824 */ /* 0x000fe400078e0200 */
[----:B------:R-:W1:Y:S01]  /*1e30*/  LDSM.16.M88.4 R68, [R215+0x800] ;  /* 0x00080000d744783b */ /* 0x000e620000000200 */
[----:B------:R-:W-:Y:S01]  /*1e40*/  IMAD.IADD R206, R0, 0x1, R215 ;  /* 0x0000000100ce7824 */ /* 0x000fe200078e02d7 */
[----:B------:R-:W-:-:S02]  /*1e50*/  SHF.R.S32.HI R0, RZ, 0x1f, R19 ;  /* 0x0000001fff007819 */ /* 0x000fc40000011413 */
[----:B------:R-:W1:Y:S02]  /*1e60*/  LDSM.16.M88.4 R56, [R211+0x8000] ;  /* 0x00800000d338783b */ /* 0x000e640000000200 */
[----:B------:R-:W-:Y:S01]  /*1e70*/  LEA.HI R227, R0, R19, RZ, 0x2 ;  /* 0x0000001300e37211 */ /* 0x000fe200078f10ff */
[----:B------:R-:W-:Y:S01]  /*1e80*/  IMAD.U32 R0, RZ, RZ, UR10 ;  /* 0x0000000aff007e24 */ /* 0x000fe2000f8e00ff */
[----:B-----5:R-:W-:Y:S01]  /*1e90*/  LDSM.16.M88.4 R24, [R211+0x8800] ;  /* 0x00880000d318783b */ /* 0x020fe20000000200 */
[----:B---3--:R-:W-:Y:S01]  /*1ea0*/  HMMA.16816.F32.BF16 R48, R28, R40, RZ ;  /* 0x000000281c30723c */ /* 0x008fe200000418ff */
[----:B------:R-:W-:Y:S02]  /*1eb0*/  SHF.R.S32.HI R227, RZ, 0x2, R227 ;  /* 0x00000002ffe37819 */ /* 0x000fe400000114e3 */
[----:B------:R-:W-:Y:S02]  /*1ec0*/  LDSM.16.M88.4 R76, [R213] ;  /* 0x00000000d54c783b */ /* 0x000fe40000000200 */
[----:B------:R-:W-:-:S02]  /*1ed0*/  IADD3 R19, R18, 0x1, R227 ;  /* 0x0000000112137810 */ /* 0x000fc40007ffe0e3 */
[----:B------:R-:W-:Y:S01]  /*1ee0*/  LDSM.16.M88.4 R80, [R206+0x800] ;  /* 0x00080000ce50783b */ /* 0x000fe20000000200 */
[----:B------:R-:W-:Y:S01]  /*1ef0*/  IMAD.U32 R18, RZ, RZ, UR31 ;  /* 0x0000001fff127e24 */ /* 0x000fe2000f8e00ff */
[----:B--2---:R-:W-:Y:S01]  /*1f00*/  HMMA.16816.F32.BF16 R52, R20, R40, RZ ;  /* 0x000000281434723c */ /* 0x004fe200000418ff */
[----:B------:R-:W-:Y:S01]  /*1f10*/  IADD3 R0, R19, UR9, -R0 ;  /* 0x0000000913007c10 */ /* 0x000fe2000fffe800 */
[----:B------:R-:W0:Y:S03]  /*1f20*/  LDGDEPBAR ;  /* 0x00000000000079af */ /* 0x000e260000000000 */
[----:B------:R-:W-:-:S03]  /*1f30*/  IADD3 R0, R0, c[0x0][0x2e8], RZ ;  /* 0x0000ba0000007a10 */ /* 0x000fc60007ffe0ff */
[-C--:B------:R-:W-:Y:S01]  /*1f40*/  HMMA.16816.F32.BF16 R44, R28, R42.reuse, RZ ;  /* 0x0000002a1c2c723c */ /* 0x080fe200000418ff */
[C---:B------:R-:W-:Y:S02]  /*1f50*/  IADD3 R2, R0.reuse, 0x48, RZ ;  /* 0x0000004800027810 */ /* 0x040fe40007ffe0ff */
[----:B------:R-:W-:Y:S02]  /*1f60*/  IADD3 R240, R0, 0x40, RZ ;  /* 0x0000004000f07810 */ /* 0x000fe40007ffe0ff */
[----:B------:R-:W-:Y:S02]  /*1f70*/  IMNMX R2, R2, UR9, PT ;  /* 0x0000000902027c17 */ /* 0x000fe4000b800200 */
[----:B------:R-:W-:Y:S01]  /*1f80*/  IADD3 R242, R0, 0x8, RZ ;  /* 0x0000000800f27810 */ /* 0x000fe20007ffe0ff */
[----:B------:R-:W-:Y:S01]  /*1f90*/  HMMA.16816.F32.BF16 R40, R20, R42, RZ ;  /* 0x0000002a1428723c */ /* 0x000fe200000418ff */
[----:B------:R-:W-:Y:S02]  /*1fa0*/  IMNMX R240, R240, UR9, PT ;  /* 0x00000009f0f07c17 */ /* 0x000fe4000b800200 */
[----:B------:R-:W-:Y:S01]  /*1fb0*/  IMNMX R248, R0, UR9, PT ;  /* 0x0000000900f87c17 */ /* 0x000fe2000b800200 */
[----:B------:R-:W-:Y:S01]  /*1fc0*/  IMAD.IADD R0, R7, 0x1, R6 ;  /* 0x0000000107007824 */ /* 0x000fe200078e0206 */
[----:B------:R-:W-:-:S03]  /*1fd0*/  IMNMX R242, R242, UR9, PT ;  /* 0x00000009f2f27c17 */ /* 0x000fc6000b800200 */
[C---:B----4-:R-:W-:Y:S08]  /*1fe0*/  HMMA.16816.F32.BF16 R32, R28.reuse, R72, RZ ;  /* 0x000000481c20723c */ /* 0x050ff000000418ff */
[----:B------:R-:W-:Y:S08]  /*1ff0*/  HMMA.16816.F32.BF16 R28, R28, R74, RZ ;  /* 0x0000004a1c1c723c */ /* 0x000ff000000418ff */
[C---:B------:R-:W-:Y:S08]  /*2000*/  HMMA.16816.F32.BF16 R36, R20.reuse, R72, RZ ;  /* 0x000000481424723c */ /* 0x040ff000000418ff */
[----:B------:R-:W-:Y:S01]  /*2010*/  HMMA.16816.F32.BF16 R20, R20, R74, RZ ;  /* 0x0000004a1414723c */ /* 0x000fe200000418ff */
[----:B------:R-:W2:Y:S07]  /*2020*/  LDSM.16.M88.4 R72, [R214] ;  /* 0x00000000d648783b */ /* 0x000eae0000000200 */
[-C--:B-1----:R-:W-:Y:S08]  /*2030*/  HMMA.16816.F32.BF16 R48, R12, R8.reuse, R48 ;  /* 0x000000080c30723c */ /* 0x082ff00000041830 */
[C---:B------:R-:W-:Y:S08]  /*2040*/  HMMA.16816.F32.BF16 R52, R64.reuse, R8, R52 ;  /* 0x000000084034723c */ /* 0x040ff00000041834 */
[----:B------:R-:W-:Y:S08]  /*2050*/  HMMA.16816.F32.BF16 R40, R64, R10, R40 ;  /* 0x0000000a4028723c */ /* 0x000ff00000041828 */
[C---:B------:R-:W-:Y:S08]  /*2060*/  HMMA.16816.F32.BF16 R32, R12.reuse, R68, R32 ;  /* 0x000000440c20723c */ /* 0x040ff00000041820 */
[C---:B------:R-:W-:Y:S01]  /*2070*/  HMMA.16816.F32.BF16 R44, R12.reuse, R10, R44 ;  /* 0x0000000a0c2c723c */ /* 0x040fe2000004182c */
[----:B------:R-:W-:Y:S07]  /*2080*/  LDSM.16.M88.4 R8, [R206] ;  /* 0x00000000ce08783b */ /* 0x000fee0000000200 */
[----:B------:R-:W-:Y:S01]  /*2090*/  HMMA.16816.F32.BF16 R28, R12, R70, R28 ;  /* 0x000000460c1c723c */ /* 0x000fe2000004181c */
[----:B------:R-:W1:Y:S07]  /*20a0*/  LDSM.16.M88.4 R12, [R213+0x2000] ;  /* 0x00200000d50c783b */ /* 0x000e6e0000000200 */
[C---:B------:R-:W-:Y:S08]  /*20b0*/  HMMA.16816.F32.BF16 R36, R64.reuse, R68, R36 ;  /* 0x000000444024723c */ /* 0x040ff00000041824 */
[----:B------:R-:W-:Y:S01]  /*20c0*/  HMMA.16816.F32.BF16 R20, R64, R70, R20 ;  /* 0x000000464014723c */ /* 0x000fe20000041814 */
[----:B------:R-:W-:Y:S04]  /*20d0*/  LDSM.16.M88.4 R64, [R218+0x6000] ;  /* 0x00600000da40783b */ /* 0x000fe80000000200 */
[----:B------:R-:W-:Y:S03]  /*20e0*/  LDSM.16.M88.4 R68, [R218+0x4000] ;  /* 0x00400000da44783b */ /* 0x000fe60000000200 */
[-C--:B------:R-:W-:Y:S08]  /*20f0*/  HMMA.16816.F32.BF16 R48, R60, R56.reuse, R48 ;  /* 0x000000383c30723c */ /* 0x080ff00000041830 */
[C---:B--2---:R-:W-:Y:S08]  /*2100*/  HMMA.16816.F32.BF16 R52, R72.reuse, R56, R52 ;  /* 0x000000384834723c */ /* 0x044ff00000041834 */
[----:B------:R-:W-:Y:S08]  /*2110*/  HMMA.16816.F32.BF16 R40, R72, R58, R40 ;  /* 0x0000003a4828723c */ /* 0x000ff00000041828 */
[C---:B------:R-:W-:Y:S08]  /*2120*/  HMMA.16816.F32.BF16 R32, R60.reuse, R24, R32 ;  /* 0x000000183c20723c */ /* 0x040ff00000041820 */
[C---:B------:R-:W-:Y:S01]  /*2130*/  HMMA.16816.F32.BF16 R44, R60.reuse, R58, R44 ;  /* 0x0000003a3c2c723c */ /* 0x040fe2000004182c */
[----:B------:R-:W-:Y:S07]  /*2140*/  LDSM.16.M88.4 R56, [R217+0x9800] ;  /* 0x00980000d938783b */ /* 0x000fee0000000200 */
[----:B------:R-:W-:Y:S01]  /*2150*/  HMMA.16816.F32.BF16 R28, R60, R26, R28 ;  /* 0x0000001a3c1c723c */ /* 0x000fe2000004181c */
[----:B------:R-:W2:Y:S07]  /*2160*/  LDSM.16.M88.4 R60, [R217+0x9000] ;  /* 0x00900000d93c783b */ /* 0x000eae0000000200 */
[C---:B------:R-:W-:Y:S08]  /*2170*/  HMMA.16816.F32.BF16 R36, R72.reuse, R24, R36 ;  /* 0x000000184824723c */ /* 0x040ff00000041824 */
[----:B------:R-:W-:Y:S01]  /*2180*/  HMMA.16816.F32.BF16 R72, R72, R26, R20 ;  /* 0x0000001a4848723c */ /* 0x000fe20000041814 */
[----:B------:R-:W-:Y:S04]  /*2190*/  LDSM.16.M88.4 R20, [R216+0x6000] ;  /* 0x00600000d814783b */ /* 0x000fe80000000200 */
[----:B------:R-:W-:Y:S03]  /*21a0*/  LDSM.16.M88.4 R24, [R216+0x4000] ;  /* 0x00400000d818783b */ /* 0x000fe60000000200 */
[-C--:B-1----:R-:W-:Y:S08]  /*21b0*/  HMMA.16816.F32.BF16 R48, R12, R8.reuse, R48 ;  /* 0x000000080c30723c */ /* 0x082ff00000041830 */
[C---:B------:R-:W-:Y:S08]  /*21c0*/  HMMA.16816.F32.BF16 R52, R76.reuse, R8, R52 ;  /* 0x000000084c34723c */ /* 0x040ff00000041834 */
[-C--:B------:R-:W-:Y:S08]  /*21d0*/  HMMA.16816.F32.BF16 R40, R76, R10.reuse, R40 ;  /* 0x0000000a4c28723c */ /* 0x080ff00000041828 */
[C---:B------:R-:W-:Y:S01]  /*21e0*/  HMMA.16816.F32.BF16 R44, R12.reuse, R10, R44 ;  /* 0x0000000a0c2c723c */ /* 0x040fe2000004182c */
[----:B------:R-:W-:Y:S07]  /*21f0*/  LDSM.16.M88.4 R8, [R215+0x1800] ;  /* 0x00180000d708783b */ /* 0x000fee0000000200 */
[C---:B------:R-:W-:Y:S08]  /*2200*/  HMMA.16816.F32.BF16 R32, R12.reuse, R80, R32 ;  /* 0x000000500c20723c */ /* 0x040ff00000041820 */
[----:B------:R-:W-:Y:S01]  /*2210*/  HMMA.16816.F32.BF16 R28, R12, R82, R28 ;  /* 0x000000520c1c723c */ /* 0x000fe2000004181c */
[----:B------:R-:W1:Y:S07]  /*2220*/  LDSM.16.M88.4 R12, [R215+0x1000] ;  /* 0x00100000d70c783b */ /* 0x000e6e0000000200 */
[C---:B------:R-:W-:Y:S08]  /*2230*/  HMMA.16816.F32.BF16 R36, R76.reuse, R80, R36 ;  /* 0x000000504c24723c */ /* 0x040ff00000041824 */
[----:B------:R-:W-:Y:S08]  /*2240*/  HMMA.16816.F32.BF16 R72, R76, R82, R72 ;  /* 0x000000524c48723c */ /* 0x000ff00000041848 */
[-C--:B--2---:R-:W-:Y:S08]  /*2250*/  HMMA.16816.F32.BF16 R48, R64, R60.reuse, R48 ;  /* 0x0000003c4030723c */ /* 0x084ff00000041830 */
[C---:B------:R-:W-:Y:S08]  /*2260*/  HMMA.16816.F32.BF16 R52, R68.reuse, R60, R52 ;  /* 0x0000003c4434723c */ /* 0x040ff00000041834 */
[-C--:B------:R-:W-:Y:S08]  /*2270*/  HMMA.16816.F32.BF16 R40, R68, R62.reuse, R40 ;  /* 0x0000003e4428723c */ /* 0x080ff00000041828 */
[C---:B------:R-:W-:Y:S01]  /*2280*/  HMMA.16816.F32.BF16 R44, R64.reuse, R62, R44 ;  /* 0x0000003e402c723c */ /* 0x040fe2000004182c */
[----:B------:R-:W-:Y:S07]  /*2290*/  LDSM.16.M88.4 R60, [R214+0x6000] ;  /* 0x00600000d63c783b */ /* 0x000fee0000000200 */
[C---:B------:R-:W-:Y:S08]  /*22a0*/  HMMA.16816.F32.BF16 R32, R64.reuse, R56, R32 ;  /* 0x000000384020723c */ /* 0x040ff00000041820 */
[----:B------:R-:W-:Y:S08]  /*22b0*/  HMMA.16816.F32.BF16 R28, R64, R58, R28 ;  /* 0x0000003a401c723c */ /* 0x000ff0000004181c */
[C---:B------:R-:W-:Y:S01]  /*22c0*/  HMMA.16816.F32.BF16 R64, R68.reuse, R56, R36 ;  /* 0x000000384440723c */ /* 0x040fe20000041824 */
[----:B------:R-:W2:Y:S07]  /*22d0*/  LDSM.16.M88.4 R36, [R211+0x9000] ;  /* 0x00900000d324783b */ /* 0x000eae0000000200 */
[----:B------:R-:W-:Y:S01]  /*22e0*/  HMMA.16816.F32.BF16 R72, R68, R58, R72 ;  /* 0x0000003a4448723c */ /* 0x000fe20000041848 */
[----:B------:R-:W3:Y:S04]  /*22f0*/  LDSM.16.M88.4 R68, [R214+0x4000] ;  /* 0x00400000d644783b */ /* 0x000ee80000000200 */
[----:B------:R-:W4:Y:S03]  /*2300*/  LDSM.16.M88.4 R56, [R211+0x9800] ;  /* 0x00980000d338783b */ /* 0x000f260000000200 */
        /* <DEDUP_REMOVED lines=9> */
[----:B------:R-:W-:Y:S01]  /*23a0*/  HMMA.16816.F32.BF16 R72, R24, R10, R72 ;  /* 0x0000000a1848723c */ /* 0x000fe20000041848 */
[----:B------:R-:W5:Y:S04]  /*23b0*/  LDSM.16.M88.4 R8, [R213+0x4000] ;  /* 0x00400000d508783b */ /* 0x000f680000000200 */
[----:B------:R-:W1:Y:S01]  /*23c0*/  LDSM.16.M88.4 R24, [R206+0x1800] ;  /* 0x00180000ce18783b */ /* 0x000e620000000200 */
[----:B------:R-:W-:-:S04]  /*23d0*/  DEPBAR.LE SB0, 0x0 ;  /* 0x000080000000791a */ /* 0x000fc80000000000 */
[-C--:B--2---:R-:W-:Y:S08]  /*23e0*/  HMMA.16816.F32.BF16 R48, R60, R36.reuse, R48 ;  /* 0x000000243c30723c */ /* 0x084ff00000041830 */
[C---:B---3--:R-:W-:Y:S07]  /*23f0*/  HMMA.16816.F32.BF16 R52, R68.reuse, R36, R52 ;  /* 0x000000244434723c */ /* 0x048fee0000041834 */
[----:B------:R-:W-:Y:S01]  /*2400*/  IMAD R37, R18, 0x20, R249 ;  /* 0x0000002012257824 */ /* 0x000fe200078e02f9 */
[----:B------:R-:W-:Y:S04]  /*2410*/  HMMA.16816.F32.BF16 R40, R68, R38, R40 ;  /* 0x000000264428723c */ /* 0x000fe80000041828 */
[----:B------:R-:W-:-:S02]  /*2420*/  IADD3 R19, R37, 0x1, RZ ;  /* 0x0000000125137810 */ /* 0x000fc40007ffe0ff */
[----:B------:R-:W-:Y:S02]  /*2430*/  IADD3 R17, R37, 0x8, RZ ;  /* 0x0000000825117810 */ /* 0x000fe40007ffe0ff */
[C---:B------:R-:W-:Y:S01]  /*2440*/  HMMA.16816.F32.BF16 R44, R60.reuse, R38, R44 ;  /* 0x000000263c2c723c */ /* 0x040fe2000004182c */
[C---:B------:R-:W-:Y:S02]  /*2450*/  ISETP.GE.AND P1, PT, R19.reuse, R2, PT ;  /* 0x000000021300720c */ /* 0x040fe40003f26270 */
[C---:B------:R-:W-:Y:S02]  /*2460*/  ISETP.GE.AND P2, PT, R19.reuse, R240, PT ;  /* 0x000000f01300720c */ /* 0x040fe40003f46270 */
[----:B------:R-:W-:Y:S02]  /*2470*/  ISETP.GE.AND P0, PT, R19, R242, PT ;  /* 0x000000f21300720c */ /* 0x000fe40003f06270 */
[C---:B------:R-:W-:Y:S01]  /*2480*/  ISETP.GE.AND P6, PT, R17.reuse, R248, PT ;  /* 0x000000f81100720c */ /* 0x040fe20003fc6270 */
[----:B----4-:R-:W-:Y:S01]  /*2490*/  HMMA.16816.F32.BF16 R28, R60, R58, R28 ;  /* 0x0000003a3c1c723c */ /* 0x010fe2000004181c */
[----:B------:R-:W-:-:S02]  /*24a0*/  ISETP.GE.AND P3, PT, R17, R242, PT ;  /* 0x000000f21100720c */ /* 0x000fc40003f66270 */
[----:B------:R-:W-:Y:S02]  /*24b0*/  ISETP.GE.AND P5, PT, R19, R248, PT ;  /* 0x000000f81300720c */ /* 0x000fe40003fa6270 */
[----:B------:R-:W-:-:S03]  /*24c0*/  ISETP.GE.AND P4, PT, R17, R240, PT ;  /* 0x000000f01100720c */ /* 0x000fc60003f86270 */
[-C--:B------:R-:W-:Y:S08]  /*24d0*/  HMMA.16816.F32.BF16 R64, R68, R56.reuse, R64 ;  /* 0x000000384440723c */ /* 0x080ff00000041840 */
[----:B------:R-:W-:Y:S08]  /*24e0*/  HMMA.16816.F32.BF16 R32, R60, R56, R32 ;  /* 0x000000383c20723c */ /* 0x000ff00000041820 */
[----:B-1----:R-:W-:Y:S08]  /*24f0*/  HMMA.16816.F32.BF16 R48, R12, R20, R48 ;  /* 0x000000140c30723c */ /* 0x002ff00000041830 */
[----:B------:R-:W-:Y:S08]  /*2500*/  HMMA.16816.F32.BF16 R72, R68, R58, R72 ;  /* 0x0000003a4448723c */ /* 0x000ff00000041848 */
[C---:B-----5:R-:W-:Y:S08]  /*2510*/  HMMA.16816.F32.BF16 R40, R8.reuse, R22, R40 ;  /* 0x000000160828723c */ /* 0x060ff00000041828 */
[----:B------:R-:W-:Y:S01]  /*2520*/  HMMA.16816.F32.BF16 R52, R8, R20, R52 ;  /* 0x000000140834723c */ /* 0x000fe20000041834 */
[----:B------:R-:W-:-:S02]  /*2530*/  FSEL R51, R51, -INF , !P1 ;  /* 0xff80000033337808 */ /* 0x000fc40004800000 */
[----:B------:R-:W-:Y:S02]  /*2540*/  FSEL R18, R49, -INF , !P2 ;  /* 0xff80000031127808 */ /* 0x000fe40005000000 */
[----:B------:R-:W-:Y:S02]  /*2550*/  ISETP.GE.AND P2, PT, R17, R2, PT ;  /* 0x000000021100720c */ /* 0x000fe40003f46270 */
[C---:B------:R-:W-:Y:S01]  /*2560*/  IADD3 R21, R37.reuse, 0x11, RZ ;  /* 0x0000001125157810 */ /* 0x040fe20007ffe0ff */
[----:B------:R-:W-:Y:S07]  /*2570*/  HMMA.16816.F32.BF16 R44, R12, R22, R44 ;  /* 0x000000160c2c723c */ /* 0x000fee000004182c */
[----:B------:R-:W-:Y:S01]  /*2580*/  IADD3 R23, R37, 0x9, RZ ;  /* 0x0000000925177810 */ /* 0x000fe20007ffe0ff */
[----:B------:R-:W-:Y:S01]  /*2590*/  HMMA.16816.F32.BF16 R64, R8, R24, R64 ;  /* 0x000000180840723c */ /* 0x000fe20000041840 */
[----:B------:R-:W-:-:S02]  /*25a0*/  FSEL R19, R40, -INF , !P6 ;  /* 0xff80000028137808 */ /* 0x000fc40007000000 */
[----:B------:R-:W-:Y:S02]  /*25b0*/  ISETP.GE.AND P1, PT, R23, R248, PT ;  /* 0x000000f81700720c */ /* 0x000fe40003f26270 */
[----:B------:R-:W-:Y:S02]  /*25c0*/  FSEL R17, R42, -INF , !P3 ;  /* 0xff8000002a117808 */ /* 0x000fe40005800000 */
[----:B------:R-:W-:Y:S01]  /*25d0*/  FSEL R41, R41, -INF , !P1 ;  /* 0xff80000029297808 */ /* 0x000fe20004800000 */
[----:B------:R-:W-:Y:S01]  /*25e0*/  HMMA.16816.F32.BF16 R28, R12, R26, R28 ;  /* 0x0000001a0c1c723c */ /* 0x000fe2000004181c */
[C---:B------:R-:W-:Y:S02]  /*25f0*/  ISETP.GE.AND P6, PT, R23.reuse, R242, PT ;  /* 0x000000f21700720c */ /* 0x040fe40003fc6270 */
[C---:B------:R-:W-:Y:S02]  /*2600*/  ISETP.GE.AND P3, PT, R23.reuse, R240, PT ;  /* 0x000000f01700720c */ /* 0x040fe40003f66270 */
[----:B------:R-:W-:-:S02]  /*2610*/  ISETP.GE.AND P1, PT, R23, R2, PT ;  /* 0x000000021700720c */ /* 0x000fc40003f26270 */
[----:B------:R-:W-:Y:S01]  /*2620*/  IADD3 R23, R37, 0x10, RZ ;  /* 0x0000001025177810 */ /* 0x000fe20007ffe0ff */
[----:B------:R-:W-:Y:S01]  /*2630*/  HMMA.16816.F32.BF16 R32, R12, R24, R32 ;  /* 0x000000180c20723c */ /* 0x000fe20000041820 */
[----:B------:R-:W-:Y:S02]  /*2640*/  FSEL R43, R43, -INF , !P6 ;  /* 0xff8000002b2b7808 */ /* 0x000fe40007000000 */
[----:B------:R-:W-:Y:S01]  /*2650*/  FSEL R81, R47, -INF , !P1 ;  /* 0xff8000002f517808 */ /* 0x000fe20004800000 */
[----:B------:R-:W-:Y:S01]  /*2660*/  BAR.SYNC.DEFER_BLOCKING 0x0 ;  /* 0x0000000000007b1d */ /* 0x000fe20000010000 */
[-C--:B------:R-:W-:Y:S02]  /*2670*/  ISETP.GE.AND P6, PT, R23, R248.reuse, PT ;  /* 0x000000f81700720c */ /* 0x080fe40003fc6270 */
[----:B------:R-:W-:Y:S01]  /*2680*/  FSEL R49, R46, -INF , !P2 ;  /* 0xff8000002e317808 */ /* 0x000fe20005000000 */
[----:B------:R-:W-:Y:S01]  /*2690*/  HMMA.16816.F32.BF16 R72, R8, R26, R72 ;  /* 0x0000001a0848723c */ /* 0x000fe20000041848 */
[----:B------:R-:W-:-:S02]  /*26a0*/  ISETP.GE.AND P1, PT, R21, R248, PT ;  /* 0x000000f81500720c */ /* 0x000fc40003f26270 */
[----:B------:R-:W-:Y:S02]  /*26b0*/  ISETP.GE.AND P2, PT, R23, R242, PT ;  /* 0x000000f21700720c */ /* 0x000fe40003f46270 */
[----:B------:R-:W-:Y:S02]  /*26c0*/  FSEL R14, R64, -INF , !P6 ;  /* 0xff800000400e7808 */ /* 0x000fe40007000000 */
[----:B------:R-:W-:Y:S02]  /*26d0*/  FSEL R9, R55, -INF , !P0 ;  /* 0xff80000037097808 */ /* 0x000fe40004000000 */
[C---:B------:R-:W-:Y:S02]  /*26e0*/  ISETP.GE.AND P0, PT, R37.reuse, R240, PT ;  /* 0x000000f02500720c */ /* 0x040fe40003f06270 */
[----:B------:R-:W-:Y:S02]  /*26f0*/  IADD3 R11, R37, 0x19, RZ ;  /* 0x00000019250b7810 */ /* 0x000fe40007ffe0ff */
[----:B------:R-:W-:-:S02]  /*2700*/  FSEL R8, R48, -INF , !P0 ;  /* 0xff80000030087808 */ /* 0x000fc40004000000 */
[----:B------:R-:W-:Y:S02]  /*2710*/  ISETP.GE.AND P0, PT, R11, R2, PT ;  /* 0x000000020b00720c */ /* 0x000fe40003f06270 */
[----:B------:R-:W-:Y:S02]  /*2720*/  FSEL R15, R65, -INF , !P1 ;  /* 0xff800000410f7808 */ /* 0x000fe40004800000 */
[----:B------:R-:W-:Y:S02]  /*2730*/  FSEL R48, R31, -INF , !P0 ;  /* 0xff8000001f307808 */ /* 0x000fe40004000000 */
[----:B------:R-:W-:Y:S02]  /*2740*/  FSEL R82, R44, -INF , !P4 ;  /* 0xff8000002c527808 */ /* 0x000fe40006000000 */
[----:B------:R-:W-:Y:S02]  /*2750*/  FSEL R83, R45, -INF , !P3 ;  /* 0xff8000002d537808 */ /* 0x000fe40005800000 */
[----:B------:R-:W-:-:S02]  /*2760*/  ISETP.GE.AND P6, PT, R21, R242, PT ;  /* 0x000000f21500720c */ /* 0x000fc40003fc6270 */
[----:B------:R-:W-:Y:S02]  /*2770*/  FSEL R12, R66, -INF , !P2 ;  /* 0xff800000420c7808 */ /* 0x000fe40005000000 */
[----:B------:R-:W-:Y:S02]  /*2780*/  ISETP.GE.AND P1, PT, R21, R2, PT ;  /* 0x000000021500720c */ /* 0x000fe40003f26270 */
[----:B------:R-:W-:Y:S02]  /*2790*/  PLOP3.LUT P0, PT, PT, PT, UP0, 0x80, 0x0 ;  /* 0x000000000000781c */ /* 0x000fe40003f0f008 */
[C---:B------:R-:W-:Y:S02]  /*27a0*/  ISETP.GE.AND P4, PT, R23.reuse, R240, PT ;  /* 0x000000f01700720c */ /* 0x040fe40003f86270 */
        /* <DEDUP_REMOVED lines=8> */
[----:B------:R-:W-:Y:S02]  /*2830*/  ISETP.GE.AND P1, PT, R37, R248, PT ;  /* 0x000000f82500720c */ /* 0x000fe40003f26270 */
[C---:B------:R-:W-:Y:S02]  /*2840*/  ISETP.GE.AND P3, PT, R23.reuse, R240, PT ;  /* 0x000000f01700720c */ /* 0x040fe40003f66270 */
[----:B------:R-:W-:Y:S02]  /*2850*/  ISETP.GE.AND P2, PT, R23, R2, PT ;  /* 0x000000021700720c */ /* 0x000fe40003f46270 */
[----:B------:R-:W-:Y:S02]  /*2860*/  ISETP.GE.AND P5, PT, R37, R242, PT ;  /* 0x000000f22500720c */ /* 0x000fe40003fa6270 */
[----:B------:R-:W-:Y:S02]  /*2870*/  FSEL R52, R52, -INF , !P1 ;  /* 0xff80000034347808 */ /* 0x000fe40004800000 */
[----:B------:R-:W-:-:S02]  /*2880*/  FSEL R96, R32, -INF , !P4 ;  /* 0xff80000020607808 */ /* 0x000fc40006000000 */
[----:B------:R-:W-:Y:S02]  /*2890*/  ISETP.GE.AND P1, PT, R37, R2, PT ;  /* 0x000000022500720c */ /* 0x000fe40003f26270 */
        /* <DEDUP_REMOVED lines=8> */
[----:B------:R-:W-:Y:S02]  /*2920*/  FSEL R98, R50, -INF , !P1 ;  /* 0xff80000032627808 */ /* 0x000fe40004800000 */
[----:B------:R-:W-:Y:S02]  /*2930*/  FSEL R50, R29, -INF , !P2 ;  /* 0xff8000001d327808 */ /* 0x000fe40005000000 */
[----:B------:R-:W-:-:S02]  /*2940*/  FSEL R7, R72, -INF , !P6 ;  /* 0xff80000048077808 */ /* 0x000fc40007000000 */
[----:B------:R-:W-:Y:S02]  /*2950*/  FSEL R74, R74, -INF , !P4 ;  /* 0xff8000004a4a7808 */ /* 0x000fe40006000000 */
[----:B------:R-:W-:Y:S02]  /*2960*/  FSEL R73, R73, -INF , !P5 ;  /* 0xff80000049497808 */ /* 0x000fe40006800000 */
[----:B------:R-:W-:Y:S01]  /*2970*/  FSEL R75, R75, -INF , !P3 ;  /* 0xff8000004b4b7808 */ /* 0x000fe20005800000 */
[----:B------:R-:W-:Y:S05]  /*2980*/  @!P0 BRA `(.L_x_884) ;  /* 0x0000015000008947 */ /* 0x000fea0003800000 */
[----:B------:R-:W-:Y:S01]  /*2990*/  UIADD3 UR8, UR26, -0x2, URZ ;  /* 0xfffffffe1a087890 */ /* 0x000fe2000fffe03f */
[----:B------:R-:W-:-:S03]  /*29a0*/  IMAD.U32 R6, RZ, RZ, UR5 ;  /* 0x00000005ff067e24 */ /* 0x000fc6000f8e00ff */
[----:B------:R-:W-:Y:S02]  /*29b0*/  USHF.R.S32.HI UR7, URZ, 0x1f, UR8 ;  /* 0x0000001f3f077899 */ /* 0x000fe40008011408 */
[----:B------:R-:W-:Y:S01]  /*29c0*/  UIMAD UR6, UR19, UR8, URZ ;  /* 0x00000008130672a4 */ /* 0x000fe2000f8e023f */
[----:B------:R-:W-:-:S03]  /*29d0*/  IMAD.U32 R11, RZ, RZ, UR8 ;  /* 0x00000008ff0b7e24 */ /* 0x000fc6000f8e00ff */
[----:B------:R-:W-:Y:S01]  /*29e0*/  UIMAD UR6, UR7, UR20, UR6 ;  /* 0x00000014070672a4 */ /* 0x000fe2000f8e0206 */
[----:B------:R-:W-:-:S04]  /*29f0*/  IMAD.WIDE.U32 R22, R11, UR20, R230 ;  /* 0x000000140b167c25 */ /* 0x000fc8000f8e00e6 */
[----:B------:R-:W-:Y:S01]  /*2a00*/  IMAD.U32 R11, RZ, RZ, UR11 ;  /* 0x0000000bff0b7e24 */ /* 0x000fe2000f8e00ff */
[----:B------:R-:W-:Y:S02]  /*2a10*/  IADD3 R10, R23, UR6, RZ ;  /* 0x00000006170a7c10 */ /* 0x000fe4000fffe0ff */
[----:B------:R-:W-:-:S04]  /*2a20*/  LEA R20, P1, R22, c[0x0][0x168], 0x1 ;  /* 0x00005a0016147a11 */ /* 0x000fc800078208ff */
        /* <DEDUP_REMOVED lines=11> */
.L_x_884:
[----:B------:R-:W-:Y:S01]  /*2ae0*/  FMNMX.FTZ R6, R52, R53, !PT ;  /* 0x0000003534067209 */ /* 0x000fe20007810000 */
[----:B------:R-:W-:Y:S01]  /*2af0*/  IMAD.WIDE.U32 R22, R202, -0x326172a9, RZ ;  /* 0xcd9e8d57ca167825 */ /* 0x000fe200078e00ff */
[----:B------:R-:W-:Y:S01]  /*2b00*/  LOP3.LUT R201, R4, UR28, RZ, 0x3c, !PT ;  /* 0x0000001c04c97c12 */ /* 0x000fe2000f8e3cff */
[----:B------:R-:W-:Y:S01]  /*2b10*/  UIADD3 UR14, UR29, -0x4498517b, URZ ;  /* 0xbb67ae851d0e7890 */ /* 0x000fe2000fffe03f */
[----:B------:R-:W-:Y:S01]  /*2b20*/  FMNMX.FTZ R6, R19, R6, !PT ;  /* 0x0000000613067209 */ /* 0x000fe20007810000 */
[----:B------:R-:W-:Y:S01]  /*2b30*/  IMAD.WIDE.U32 R124, R200, -0x2daee0ad, RZ ;  /* 0xd2511f53c87c7825 */ /* 0x000fe200078e00ff */
[----:B------:R-:W-:Y:S01]  /*2b40*/  LOP3.LUT R4, R23, R201, RZ, 0x3c, !PT ;  /* 0x000000c917047212 */ /* 0x000fe200078e3cff */
[----:B------:R-:W-:Y:S01]  /*2b50*/  UIADD3 UR15, UR28, -0x61c88647, URZ ;  /* 0x9e3779b91c0f7890 */ /* 0x000fe2000fffe03f */
[----:B-1----:R-:W-:Y:S01]  /*2b60*/  FMNMX.FTZ R11, R41, R6, !PT ;  /* 0x00000006290b7209 */ /* 0x002fe20007810000 */
[----:B------:R-:W-:Y:S01]  /*2b70*/  IMAD.U32 R110, RZ, RZ, UR29 ;  /* 0x0000001dff6e7e24 */ /* 0x000fe2000f8e00ff */
[----:B------:R-:W-:Y:S01]  /*2b80*/  FMNMX.FTZ R6, R54, R9, !PT ;  /* 0x0000000936067209 */ /* 0x000fe20007810000 */
[----:B------:R-:W-:Y:S01]  /*2b90*/  IMAD.WIDE.U32 R26, R4, -0x2daee0ad, RZ ;  /* 0xd2511f53041a7825 */ /* 0x000fe200078e00ff */
        /* <DEDUP_REMOVED lines=11> */
[----:B------:R-:W-:Y:S01]  /*2c50*/  STL.64 [R1+0x18], R124 ;  /* 0x0000187c01007387 */ /* 0x000fe20000100a00 */
[----:B------:R-:W-:Y:S01]  /*2c60*/  FMNMX.FTZ R20, R73, R20, !PT ;  /* 0x0000001449147209 */ /* 0x000fe20007810000 */
[----:B------:R-:W-:Y:S01]  /*2c70*/  UIADD3 UR6, UR29, -0x56f99767, URZ ;  /* 0xa90668991d067890 */ /* 0x000fe2000fffe03f */
[----:B------:R-:W-:Y:S01]  /*2c80*/  FMNMX.FTZ R11, R13, R6, !PT ;  /* 0x000000060d0b7209 */ /* 0x000fe20007810000 */
[----:B------:R-:W-:Y:S01]  /*2c90*/  STL.64 [R1], R26 ;  /* 0x0000001a01007387 */ /* 0x000fe20000100a00 */
[----:B------:R-:W-:Y:S01]  /*2ca0*/  LOP3.LUT R110, R125, UR31, R110, 0x96, !PT ;  /* 0x0000001f7d6e7c12 */ /* 0x000fe2000f8e966e */
[----:B------:R-:W-:Y:S01]  /*2cb0*/  UIADD3 UR8, UR29, -0x126145ec, URZ ;  /* 0xed9eba141d087890 */ /* 0x000fe2000fffe03f */
[----:B------:R-:W-:Y:S01]  /*2cc0*/  FMNMX.FTZ R6, R74, R11, !PT ;  /* 0x0000000b4a067209 */ /* 0x000fe20007810000 */
[----:B------:R-:W1:Y:S01]  /*2cd0*/  SHFL.BFLY PT, R167, R20, 0x2, 0x1f ;  /* 0x0c401f0014a77f89 */ /* 0x000e6200000e0000 */
[----:B------:R-:W-:Y:S01]  /*2ce0*/  LOP3.LUT R250, R27, UR14, R124, 0x96, !PT ;  /* 0x0000000e1bfa7c12 */ /* 0x000fe2000f8e967c */
[----:B------:R-:W-:Y:S01]  /*2cf0*/  IMAD.WIDE.U32 R110, R110, -0x326172a9, RZ ;  /* 0xcd9e8d576e6e7825 */ /* 0x000fe200078e00ff */
[----:B------:R-:W-:Y:S01]  /*2d00*/  FMNMX.FTZ R21, R75, R6, !PT ;  /* 0x000000064b157209 */ /* 0x000fe20007810000 */
[----:B------:R-:W-:Y:S01]  /*2d10*/  UIADD3 UR16, UR28, -0x4ab325aa, URZ ;  /* 0xb54cda561c107890 */ /* 0x000fe2000fffe03f */
[----:B------:R-:W-:Y:S01]  /*2d20*/  IADD3 R203, R202, 0x4, RZ ;  /* 0x00000004cacb7810 */ /* 0x000fe20007ffe0ff */
[----:B------:R-:W-:Y:S01]  /*2d30*/  IMAD.WIDE.U32 R250, R250, -0x326172a9, RZ ;  /* 0xcd9e8d57fafa7825 */ /* 0x000fe200078e00ff */
[----:B------:R-:W-:Y:S01]  /*2d40*/  LOP3.LUT R4, R111, UR15, R22, 0x96, !PT ;  /* 0x0000000f6f047c12 */ /* 0x000fe2000f8e9616 */
[----:B------:R-:W2:Y:S01]  /*2d50*/  SHFL.BFLY PT, R10, R21, 0x2, 0x1f ;  /* 0x0c401f00150a7f89 */ /* 0x000ea200000e0000 */
[----:B------:R-:W-:Y:S01]  /*2d60*/  UIADD3 UR7, UR28, 0x1715609d, URZ ;  /* 0x1715609d1c077890 */ /* 0x000fe2000fffe03f */
[----:B------:R-:W-:Y:S01]  /*2d70*/  IMAD.SHL.U32 R212, R0, 0x2, RZ ;  /* 0x0000000200d47824 */ /* 0x000fe200078e00ff */
[----:B------:R-:W-:Y:S01]  /*2d80*/  LOP3.LUT R24, R251, UR13, R110, 0x96, !PT ;  /* 0x0000000dfb187c12 */ /* 0x000fe2000f8e966e */
[----:B------:R-:W-:-:S03]  /*2d90*/  IMAD.WIDE.U32 R22, R4, -0x2daee0ad, RZ ;  /* 0xd2511f5304167825 */ /* 0x000fc600078e00ff */
[----:B------:R-:W-:Y:S01]  /*2da0*/  LDSM.16.MT88.4 R36, [R212+0xa000] ;  /* 0x00a00000d424783b */ /* 0x000fe20000004200 */
[----:B------:R-:W-:-:S03]  /*2db0*/  IMAD.WIDE.U32 R24, R24, -0x2daee0ad, RZ ;  /* 0xd2511f5318187825 */ /* 0x000fc600078e00ff */
[----:B------:R-:W-:Y:S01]  /*2dc0*/  LDSM.16.MT88.4 R100, [R212+0xb000] ;  /* 0x00b00000d464783b */ /* 0x000fe20000004200 */
[----:B------:R-:W-:Y:S01]  /*2dd0*/  IMAD R210, R5, 0x2, R212 ;  /* 0x0000000205d27824 */ /* 0x000fe200078e02d4 */
[----:B------:R-:W-:Y:S01]  /*2de0*/  LOP3.LUT R22, R25, UR10, R22, 0x96, !PT ;  /* 0x0000000a19167c12 */ /* 0x000fe2000f8e9616 */
[C---:B------:R-:W-:Y:S01]  /*2df0*/  IMAD R209, R3.reuse, 0x2, R212 ;  /* 0x0000000203d17824 */ /* 0x040fe200078e02d4 */
[----:B------:R-:W-:Y:S01]  /*2e00*/  LDSM.16.MT88.4 R176, [R212+0xa800] ;  /* 0x00a80000d4b0783b */ /* 0x000fe20000004200 */
[----:B-1----:R-:W-:Y:S01]  /*2e10*/  FMNMX.FTZ R167, R20, R167, !PT ;  /* 0x000000a714a77209 */ /* 0x002fe20007810000 */
[----:B------:R-:W-:Y:S02]  /*2e20*/  IMAD R208, R3, 0x2, R210 ;  /* 0x0000000203d07824 */ /* 0x000fe400078e02d2 */
[----:B------:R-:W-:Y:S01]  /*2e30*/  IMAD R80, R16, 0x10000, R16 ;  /* 0x0001000010507824 */ /* 0x000fe200078e0210 */
[----:B------:R-:W-:Y:S01]  /*2e40*/  LDSM.16.MT88.4 R68, [R209+0xa000] ;  /* 0x00a00000d144783b */ /* 0x000fe20000004200 */
[----:B------:R-:W-:-:S03]  /*2e50*/  IMAD.WIDE.U32 R132, R203, -0x326172a9, RZ ;  /* 0xcd9e8d57cb847825 */ /* 0x000fc600078e00ff */
[----:B------:R-:W1:Y:S01]  /*2e60*/  SHFL.BFLY PT, R6, R167, 0x1, 0x1f ;  /* 0x0c201f00a7067f89 */ /* 0x000e6200000e0000 */
[----:B--2---:R-:W-:Y:S02]  /*2e70*/  FMNMX.FTZ R21, R10, R21, !PT ;  /* 0x000000150a157209 */ /* 0x004fe40007810000 */
[----:B------:R-:W-:Y:S01]  /*2e80*/  LOP3.LUT R126, R133, R201, RZ, 0x3c, !PT ;  /* 0x000000c9857e7212 */ /* 0x000fe200078e3cff */
[----:B------:R-:W-:Y:S04]  /*2e90*/  LDSM.16.MT88.4 R84, [R208+0xa000] ;  /* 0x00a00000d054783b */ /* 0x000fe80000004200 */
[----:B------:R-:W2:Y:S01]  /*2ea0*/  SHFL.BFLY PT, R166, R21, 0x1, 0x1f ;  /* 0x0c201f0015a67f89 */ /* 0x000ea200000e0000 */
[----:B------:R-:W-:-:S03]  /*2eb0*/  IMAD.WIDE.U32 R126, R126, -0x2daee0ad, RZ ;  /* 0xd2511f537e7e7825 */ /* 0x000fc600078e00ff */
[----:B------:R-:W-:Y:S02]  /*2ec0*/  LDSM.16.MT88.4 R112, [R210+0xb000] ;  /* 0x00b00000d270783b */ /* 0x000fe40000004200 */
[----:B------:R-:W-:Y:S02]  /*2ed0*/  LOP3.LUT R124, R127, UR14, R124, 0x96, !PT ;  /* 0x0000000e7f7c7c12 */ /* 0x000fe4000f8e967c */
[----:B------:R-:W-:Y:S04]  /*2ee0*/  LDSM.16.MT88.4 R148, [R209+0xb000] ;  /* 0x00b00000d194783b */ /* 0x000fe80000004200 */
[----:B------:R-:W-:Y:S01]  /*2ef0*/  LDSM.16.MT88.4 R172, [R210+0xa800] ;  /* 0x00a80000d2ac783b */ /* 0x000fe20000004200 */
[----:B-1----:R-:W-:-:S03]  /*2f00*/  FMNMX.FTZ R167, R167, R6, !PT ;  /* 0x00000006a7a77209 */ /* 0x002fc60007810000 */
[----:B------:R-:W-:Y:S01]  /*2f10*/  LDSM.16.MT88.4 R168, [R209+0xa800] ;  /* 0x00a80000d1a8783b */ /* 0x000fe20000004200 */
[----:B------:R-:W-:Y:S01]  /*2f20*/  LOP3.LUT R6, R23, UR12, R26, 0x96, !PT ;  /* 0x0000000c17067c12 */ /* 0x000fe2000f8e961a */
[----:B------:R-:W-:Y:S01]  /*2f30*/  IMAD.WIDE.U32 R22, R22, -0x326172a9, RZ ;  /* 0xcd9e8d5716167825 */ /* 0x000fe200078e00ff */
[----:B------:R-:W-:Y:S01]  /*2f40*/  FSETP.NEU.FTZ.AND P1, PT, R167, -INF , PT ;  /* 0xff800000a700780b */ /* 0x000fe20003f3d000 */
[----:B------:R-:W-:Y:S02]  /*2f50*/  LDSM.16.MT88.4 R32, [R208+0xa800] ;  /* 0x00a80000d020783b */ /* 0x000fe40000004200 */
[----:B------:R-:W-:Y:S01]  /*2f60*/  IMAD.WIDE.U32 R10, R6, -0x326172a9, RZ ;  /* 0xcd9e8d57060a7825 */ /* 0x000fe200078e00ff */
[----:B--2---:R-:W-:Y:S01]  /*2f70*/  FMNMX.FTZ R166, R21, R166, !PT ;  /* 0x000000a615a67209 */ /* 0x004fe20007810000 */
[----:B------:R-:W-:Y:S02]  /*2f80*/  LDSM.16.MT88.4 R28, [R212+0xb800] ;  /* 0x00b80000d41c783b */ /* 0x000fe40000004200 */
[----:B------:R-:W-:Y:S01]  /*2f90*/  FMUL.FTZ R4, R167, c[0x0][0x23c] ;  /* 0x00008f00a7047a20 */ /* 0x000fe20000410000 */
[----:B------:R-:W-:Y:S01]  /*2fa0*/  LOP3.LUT R6, R11, UR11, R250, 0x96, !PT ;  /* 0x0000000b0b067c12 */ /* 0x000fe2000f8e96fa */
[----:B------:R-:W-:Y:S01]  /*2fb0*/  FMUL.FTZ R238, R166, c[0x0][0x23c] ;  /* 0x00008f00a6ee7a20 */ /* 0x000fe20000410000 */
[----:B------:R-:W-:-:S02]  /*2fc0*/  LOP3.LUT R10, R23, UR9, R10, 0x96, !PT ;  /* 0x00000009170a7c12 */ /* 0x000fc4000f8e960a */
[----:B------:R-:W-:Y:S01]  /*2fd0*/  FSEL R4, R4, RZ, P1 ;  /* 0x000000ff04047208 */ /* 0x000fe20000800000 */
[----:B------:R-:W-:Y:S01]  /*2fe0*/  IMAD.WIDE.U32 R26, R6, -0x2daee0ad, RZ ;  /* 0xd2511f53061a7825 */ /* 0x000fe200078e00ff */
[----:B------:R-:W-:-:S03]  /*2ff0*/  FSETP.NEU.FTZ.AND P1, PT, R166, -INF , PT ;  /* 0xff800000a600780b */ /* 0x000fc60003f3d000 */
[----:B------:R-:W-:Y:S01]  /*3000*/  IMAD.WIDE.U32 R10, R10, -0x2daee0ad, RZ ;  /* 0xd2511f530a0a7825 */ /* 0x000fe200078e00ff */
[----:B------:R-:W-:Y:S02]  /*3010*/  LOP3.LUT R20, R27, UR8, R24, 0x96, !PT ;  /* 0x000000081b147c12 */ /* 0x000fe4000f8e9618 */
[----:B------:R-:W-:Y:S01]  /*3020*/  FSEL R238, R238, RZ, P1 ;  /* 0x000000ffeeee7208 */ /* 0x000fe20000800000 */
[----:B------:R-:W-:Y:S01]  /*3030*/  FFMA.FTZ R182, R19, c[0x0][0x23c], -R4 ;  /* 0x00008f0013b67a23 */ /* 0x000fe20000010804 */
[----:B------:R-:W-:Y:S01]  /*3040*/  LOP3.LUT R6, R11, UR6, R26, 0x96, !PT ;  /* 0x000000060b067c12 */ /* 0x000fe2000f8e961a */
[----:B------:R-:W-:-:S04]  /*3050*/  IMAD.WIDE.U32 R20, R20, -0x326172a9, RZ ;  /* 0xcd9e8d5714147825 */ /* 0x000fc800078e00ff */
[----:B------:R-:W-:Y:S01]  /*3060*/  IMAD.WIDE.U32 R26, R6, -0x326172a9, RZ ;  /* 0xcd9e8d57061a7825 */ /* 0x000fe200078e00ff */
[----:B------:R-:W-:Y:S03]  /*3070*/  MUFU.EX2 R182, R182 ;  /* 0x000000b600b67308 */ /* 0x000fe60000000800 */
[----:B------:R-:W-:Y:S01]  /*3080*/  FFMA.FTZ R181, R41, c[0x0][0x23c], -R4 ;  /* 0x00008f0029b57a23 */ /* 0x000fe20000010804 */
[----:B------:R-:W-:Y:S01]  /*3090*/  SHF.R.U32.HI R23, RZ, 0x10, R26 ;  /* 0x00000010ff177819 */ /* 0x000fe2000001161a */
[----:B------:R-:W-:Y:S01]  /*30a0*/  FFMA.FTZ R186, R52, c[0x0][0x23c], -R4 ;  /* 0x00008f0034ba7a23 */ /* 0x000fe20000010804 */
[----:B------:R-:W-:Y:S01]  /*30b0*/  LOP3.LUT R6, R27, UR16, R20, 0x96, !PT ;  /* 0x000000101b067c12 */ /* 0x000fe2000f8e9614 */
[----:B------:R-:W-:Y:S01]  /*30c0*/  FFMA.FTZ R185, R53, c[0x0][0x23c], -R4 ;  /* 0x00008f0035b97a23 */ /* 0x000fe20000010804 */
[----:B------:R-:W-:Y:S01]  /*30d0*/  LOP3.LUT R20, R23, 0xff, RZ, 0xc0, !PT ;  /* 0x000000ff17147812 */ /* 0x000fe200078ec0ff */
[----:B------:R-:W1:Y:S01]  /*30e0*/  MUFU.EX2 R181, R181 ;  /* 0x000000b500b57308 */ /* 0x000e620000000800 */
[----:B------:R-:W-:Y:S01]  /*30f0*/  FMNMX.FTZ R23, R8, R18, !PT ;  /* 0x0000001208177209 */ /* 0x000fe20007810000 */
[--C-:B------:R-:W-:Y:S01]  /*3100*/  FFMA.FTZ R183, R17, c[0x0][0x23c], -R238.reuse ;  /* 0x00008f0011b77a23 */ /* 0x100fe200000108ee */
[----:B------:R-:W-:Y:S01]  /*3110*/  LOP3.LUT R24, R26, 0xffff, RZ, 0xc0, !PT ;  /* 0x0000ffff1a187812 */ /* 0x000fe200078ec0ff */
[--C-:B------:R-:W-:Y:S01]  /*3120*/  FFMA.FTZ R184, R43, c[0x0][0x23c], -R238.reuse ;  /* 0x00008f002bb87a23 */ /* 0x100fe200000108ee */
[----:B------:R-:W-:Y:S01]  /*3130*/  FMNMX.FTZ R0, R82, R23, !PT ;  /* 0x0000001752007209 */ /* 0x000fe20007810000 */
[----:B------:R-:W-:Y:S01]  /*3140*/  FFMA.FTZ R188, R9, c[0x0][0x23c], -R238 ;  /* 0x00008f0009bc7a23 */ /* 0x000fe200000108ee */
[----:B------:R-:W-:Y:S01]  /*3150*/  LOP3.LUT R19, R26, 0xff, RZ, 0xc0, !PT ;  /* 0x000000ff1a137812 */ /* 0x000fe200078ec0ff */
[----:B------:R-:W-:Y:S01]  /*3160*/  MUFU.EX2 R186, R186 ;  /* 0x000000ba00ba7308 */ /* 0x000fe20000000800 */
[----:B------:R-:W-:Y:S01]  /*3170*/  FMNMX.FTZ R5, R83, R0, !PT ;  /* 0x0000000053057209 */ /* 0x000fe20007810000 */
[----:B------:R-:W-:Y:S01]  /*3180*/  FFMA.FTZ R180, R14, c[0x0][0x23c], -R4 ;  /* 0x00008f000eb47a23 */ /* 0x000fe20000010804 */
[----:B------:R-:W-:Y:S01]  /*3190*/  SHF.R.U32.HI R24, RZ, 0x8, R24 ;  /* 0x00000008ff187819 */ /* 0x000fe20000011618 */
[--C-:B------:R-:W-:Y:S01]  /*31a0*/  FFMA.FTZ R164, R7, c[0x0][0x23c], -R4.reuse ;  /* 0x00008f0007a47a23 */ /* 0x100fe20000010804 */
[----:B------:R-:W-:Y:S01]  /*31b0*/  FMNMX.FTZ R0, R96, R5, !PT ;  /* 0x0000000560007209 */ /* 0x000fe20007810000 */
[----:B------:R-:W-:Y:S01]  /*31c0*/  FFMA.FTZ R243, R73, c[0x0][0x23c], -R4 ;  /* 0x00008f0049f37a23 */ /* 0x000fe20000010804 */
[----:B------:R-:W-:Y:S01]  /*31d0*/  SHF.R.U32.HI R11, RZ, 0x18, R26 ;  /* 0x00000018ff0b7819 */ /* 0x000fe2000001161a */
[----:B------:R-:W2:Y:S01]  /*31e0*/  MUFU.EX2 R185, R185 ;  /* 0x000000b900b97308 */ /* 0x000ea20000000800 */
[----:B------:R-:W-:Y:S01]  /*31f0*/  FMNMX.FTZ R0, R67, R0, !PT ;  /* 0x0000000043007209 */ /* 0x000fe20007810000 */
[----:B------:R-:W-:Y:S01]  /*3200*/  FFMA.FTZ R187, R54, c[0x0][0x23c], -R238 ;  /* 0x00008f0036bb7a23 */ /* 0x000fe200000108ee */
[----:B------:R-:W-:Y:S01]  /*3210*/  PRMT R19, R19, 0x5410, R24 ;  /* 0x0000541013137816 */ /* 0x000fe20000000018 */
[----:B------:R-:W-:Y:S01]  /*3220*/  FFMA.FTZ R17, R12, c[0x0][0x23c], -R238 ;  /* 0x00008f000c117a23 */ /* 0x000fe200000108ee */
[----:B------:R-:W-:Y:S01]  /*3230*/  FMNMX.FTZ R3, R97, R0, !PT ;  /* 0x0000000061037209 */ /* 0x000fe20007810000 */
[----:B------:R-:W-:Y:S01]  /*3240*/  LDSM.16.MT88.4 R52, [R210+0xa000] ;  /* 0x00a00000d234783b */ /* 0x000fe20000004200 */
[----:B------:R-:W-:Y:S01]  /*3250*/  PRMT R11, R20, 0x5410, R11 ;  /* 0x00005410140b7816 */ /* 0x000fe2000000000b */
[--C-:B------:R-:W-:Y:S01]  /*3260*/  HSET2.LE.AND R19, R19, R80.reuse, PT ;  /* 0x0000005013137233 */ /* 0x100fe20003803000 */
[----:B------:R-:W-:Y:S01]  /*3270*/  FMNMX.FTZ R0, R50, R3, !PT ;  /* 0x0000000332007209 */ /* 0x000fe20007810000 */
[----:B------:R-:W-:Y:S01]  /*3280*/  MUFU.EX2 R183, R183 ;  /* 0x000000b700b77308 */ /* 0x000fe20000000800 */
[C---:B------:R-:W-:Y:S01]  /*3290*/  LOP3.LUT R20, R6.reuse, 0xffff, RZ, 0xc0, !PT ;  /* 0x0000ffff06147812 */ /* 0x040fe200078ec0ff */
[----:B------:R-:W-:Y:S01]  /*32a0*/  HSET2.LE.AND R11, R11, R80, PT ;  /* 0x000000500b0b7233 */ /* 0x000fe20003803000 */
[----:B------:R-:W-:Y:S01]  /*32b0*/  LOP3.LUT R9, R6, 0xff, RZ, 0xc0, !PT ;  /* 0x000000ff06097812 */ /* 0x000fe200078ec0ff */
[----:B------:R-:W3:Y:S01]  /*32c0*/  SHFL.BFLY PT, R3, R0, 0x2, 0x1f ;  /* 0x0c401f0000037f89 */ /* 0x000ee200000e0000 */
[----:B------:R-:W-:-:S02]  /*32d0*/  SHF.R.U32.HI R20, RZ, 0x8, R20 ;  /* 0x00000008ff147819 */ /* 0x000fc40000011614 */
[----:B-1----:R-:W-:Y:S01]  /*32e0*/  F2FP.BF16.PACK_AB R138, R181, R182 ;  /* 0x000000b6b58a723e */ /* 0x002fe200000010ff */
[----:B------:R-:W1:Y:S01]  /*32f0*/  MUFU.EX2 R184, R184 ;  /* 0x000000b800b87308 */ /* 0x000e620000000800 */
[----:B------:R-:W-:Y:S01]  /*3300*/  PRMT R9, R9, 0x5410, R20 ;  /* 0x0000541009097816 */ /* 0x000fe20000000014 */
[----:B------:R-:W-:Y:S01]  /*3310*/  LDSM.16.MT88.4 R24, [R208+0xb000] ;  /* 0x00b00000d018783b */ /* 0x000fe20000004200 */
[----:B------:R-:W-:Y:S01]  /*3320*/  LOP3.LUT R138, R19, R138, RZ, 0xc0, !PT ;  /* 0x0000008a138a7212 */ /* 0x000fe200078ec0ff */
[----:B------:R-:W-:Y:S01]  /*3330*/  FFMA.FTZ R19, R15, c[0x0][0x23c], -R4 ;  /* 0x00008f000f137a23 */ /* 0x000fe20000010804 */
[----:B------:R-:W-:Y:S01]  /*3340*/  FMNMX.FTZ R4, R98, R51, !PT ;  /* 0x0000003362047209 */ /* 0x000fe20007810000 */
[----:B------:R-:W-:Y:S01]  /*3350*/  HSET2.LE.AND R136, R9, R80, PT ;  /* 0x0000005009887233 */ /* 0x000fe20003803000 */
[----:B--2---:R-:W-:Y:S01]  /*3360*/  F2FP.BF16.PACK_AB R5, R185, R186 ;  /* 0x000000bab905723e */ /* 0x004fe200000010ff */
[----:B------:R-:W-:Y:S01]  /*3370*/  MUFU.EX2 R187, R187 ;  /* 0x000000bb00bb7308 */ /* 0x000fe20000000800 */
[----:B------:R-:W-:Y:S01]  /*3380*/  FMNMX.FTZ R4, R49, R4, !PT ;  /* 0x0000000431047209 */ /* 0x000fe20007810000 */
[----:B------:R-:W-:Y:S01]  /*3390*/  FADD.FTZ R185, R186, R185 ;  /* 0x000000b9bab97221 */ /* 0x000fe20000010000 */
[----:B------:R-:W-:-:S02]  /*33a0*/  LOP3.LUT R136, R136, R5, RZ, 0xc0, !PT ;  /* 0x0000000588887212 */ /* 0x000fc400078ec0ff */
[----:B------:R-:W-:Y:S01]  /*33b0*/  FMNMX.FTZ R5, R81, R4, !PT ;  /* 0x0000000451057209 */ /* 0x000fe20007810000 */
[----:B------:R-:W-:Y:S01]  /*33c0*/  FADD.FTZ R182, R182, R185 ;  /* 0x000000b9b6b67221 */ /* 0x000fe20000010000 */
[----:B------:R-:W-:Y:S01]  /*33d0*/  SHF.R.U32.HI R137, RZ, 0x10, R6 ;  /* 0x00000010ff897819 */ /* 0x000fe20000011606 */
[----:B------:R-:W2:Y:S01]  /*33e0*/  MUFU.EX2 R188, R188 ;  /* 0x000000bc00bc7308 */ /* 0x000ea20000000800 */
[----:B-1----:R-:W-:Y:S01]  /*33f0*/  F2FP.BF16.PACK_AB R20, R184, R183 ;  /* 0x000000b7b814723e */ /* 0x002fe200000010ff */
[----:B------:R-:W-:Y:S01]  /*3400*/  FADD.FTZ R181, R181, R182 ;  /* 0x000000b6b5b57221 */ /* 0x000fe20000010000 */
[----:B------:R-:W-:Y:S02]  /*3410*/  FMNMX.FTZ R4, R64, R5, !PT ;  /* 0x0000000540047209 */ /* 0x000fe40007810000 */
[----:B---3--:R-:W-:Y:S01]  /*3420*/  FMNMX.FTZ R0, R3, R0, !PT ;  /* 0x0000000003007209 */ /* 0x008fe20007810000 */
[----:B------:R-:W-:Y:S01]  /*3430*/  FFMA.FTZ R3, R74, c[0x0][0x23c], -R238 ;  /* 0x00008f004a037a23 */ /* 0x000fe200000108ee */
[----:B------:R-:W-:Y:S01]  /*3440*/  LOP3.LUT R139, R11, R20, RZ, 0xc0, !PT ;  /* 0x000000140b8b7212 */ /* 0x000fe200078ec0ff */
[----:B------:R-:W-:Y:S01]  /*3450*/  MUFU.EX2 R180, R180 ;  /* 0x000000b400b47308 */ /* 0x000fe20000000800 */
[----:B------:R-:W-:Y:S01]  /*3460*/  FMNMX.FTZ R11, R65, R4, !PT ;  /* 0x00000004410b7209 */ /* 0x000fe20007810000 */
[----:B------:R-:W1:Y:S01]  /*3470*/  SHFL.BFLY PT, R165, R0, 0x1, 0x1f ;  /* 0x0c201f0000a57f89 */ /* 0x000e6200000e0000 */
[----:B------:R-:W-:-:S02]  /*3480*/  SHF.R.U32.HI R6, RZ, 0x18, R6 ;  /* 0x00000018ff067819 */ /* 0x000fc40000011606 */
[----:B------:R-:W-:Y:S02]  /*3490*/  FMNMX.FTZ R11, R66, R11, !PT ;  /* 0x0000000b420b7209 */ /* 0x000fe40007810000 */
[----:B------:R-:W-:Y:S01]  /*34a0*/  LOP3.LUT R137, R137, 0xff, RZ, 0xc0, !PT ;  /* 0x000000ff89897812 */ /* 0x000fe200078ec0ff */
[----:B------:R-:W-:Y:S01]  /*34b0*/  MUFU.EX2 R3, R3 ;  /* 0x0000000300037308 */ /* 0x000fe20000000800 */
[----:B------:R-:W-:Y:S02]  /*34c0*/  FMNMX.FTZ R108, R48, R11, !PT ;  /* 0x0000000b306c7209 */ /* 0x000fe40007810000 */
[----:B------:R-:W-:Y:S02]  /*34d0*/  PRMT R137, R137, 0x5410, R6 ;  /* 0x0000541089897816 */ /* 0x000fe40000000006 */
[----:B------:R-:W-:Y:S01]  /*34e0*/  LOP3.LUT R14, R21, UR7, R22, 0x96, !PT ;  /* 0x00000007150e7c12 */ /* 0x000fe2000f8e9616 */
[----:B------:R-:W3:Y:S01]  /*34f0*/  SHFL.BFLY PT, R109, R108, 0x2, 0x1f ;  /* 0x0c401f006c6d7f89 */ /* 0x000ee200000e0000 */
[----:B--2---:R-:W-:Y:S01]  /*3500*/  F2FP.BF16.PACK_AB R6, R188, R187 ;  /* 0x000000bbbc06723e */ /* 0x004fe200000010ff */
[----:B------:R-:W-:Y:S01]  /*3510*/  HSET2.LE.AND R137, R137, R80, PT ;  /* 0x0000005089897233 */ /* 0x000fe20003803000 */
[----:B------:R-:W-:Y:S01]  /*3520*/  MUFU.EX2 R19, R19 ;  /* 0x0000001300137308 */ /* 0x000fe20000000800 */
[----:B------:R-:W-:Y:S01]  /*3530*/  IMAD.WIDE.U32 R14, R14, -0x2daee0ad, RZ ;  /* 0xd2511f530e0e7825 */ /* 0x000fe200078e00ff */
[----:B------:R-:W-:Y:S02]  /*3540*/  LDSM.16.MT88.4 R20, [R210+0xb800] ;  /* 0x00b80000d214783b */ /* 0x000fe40000004200 */
[----:B------:R-:W-:Y:S01]  /*3550*/  LOP3.LUT R137, R137, R6, RZ, 0xc0, !PT ;  /* 0x0000000689897212 */ /* 0x000fe200078ec0ff */
[----:B------:R-:W-:Y:S01]  /*3560*/  FADD.FTZ R188, R187, R188 ;  /* 0x000000bcbbbc7221 */ /* 0x000fe20000010000 */
[----:B------:R-:W-:-:S02]  /*3570*/  LOP3.LUT R6, R14, 0xffff, RZ, 0xc0, !PT ;  /* 0x0000ffff0e067812 */ /* 0x000fc400078ec0ff */
[----:B------:R-:W-:Y:S01]  /*3580*/  LOP3.LUT R10, R15, UR17, R10, 0x96, !PT ;  /* 0x000000110f0a7c12 */ /* 0x000fe2000f8e960a */
[----:B------:R-:W-:Y:S01]  /*3590*/  MUFU.EX2 R164, R164 ;  /* 0x000000a400a47308 */ /* 0x000fe20000000800 */
[----:B-1----:R-:W-:Y:S01]  /*35a0*/  FMNMX.FTZ R165, R0, R165, !PT ;  /* 0x000000a500a57209 */ /* 0x002fe20007810000 */
[----:B------:R-:W-:Y:S01]  /*35b0*/  FFMA.FTZ R0, R13, c[0x0][0x23c], -R238 ;  /* 0x00008f000d007a23 */ /* 0x000fe200000108ee */
[----:B------:R-:W-:Y:S01]  /*35c0*/  SHF.R.U32.HI R7, RZ, 0x10, R14 ;  /* 0x00000010ff077819 */ /* 0x000fe2000001160e */
[----:B------:R-:W-:Y:S01]  /*35d0*/  FFMA.FTZ R238, R75, c[0x0][0x23c], -R238 ;  /* 0x00008f004bee7a23 */ /* 0x000fe200000108ee */
[C---:B------:R-:W-:Y:S01]  /*35e0*/  FSETP.NEU.FTZ.AND P1, PT, R165.reuse, -INF , PT ;  /* 0xff800000a500780b */ /* 0x040fe20003f3d000 */
[----:B------:R-:W-:Y:S01]  /*35f0*/  FMUL.FTZ R99, R165, c[0x0][0x23c] ;  /* 0x00008f00a5637a20 */ /* 0x000fe20000410000 */
[----:B------:R-:W-:Y:S01]  /*3600*/  LOP3.LUT R15, R14, 0xff, RZ, 0xc0, !PT ;  /* 0x000000ff0e0f7812 */ /* 0x000fe200078ec0ff */
[----:B------:R-:W-:Y:S01]  /*3610*/  MUFU.EX2 R243, R243 ;  /* 0x000000f300f37308 */ /* 0x000fe20000000800 */
[----:B------:R-:W-:Y:S01]  /*3620*/  SHF.R.U32.HI R6, RZ, 0x8, R6 ;  /* 0x00000008ff067819 */ /* 0x000fe20000011606 */
[----:B------:R-:W-:Y:S01]  /*3630*/  HMMA.16816.F32.BF16 R160, R136, R36, RZ ;  /* 0x0000002488a0723c */ /* 0x000fe200000418ff */
[----:B------:R-:W-:Y:S01]  /*3640*/  FSEL R99, R99, RZ, P1 ;  /* 0x000000ff63637208 */ /* 0x000fe20000800000 */
[----:B------:R-:W-:Y:S01]  /*3650*/  FADD.FTZ R183, R183, R188 ;  /* 0x000000bcb7b77221 */ /* 0x000fe20000010000 */
[----:B---3--:R-:W-:-:S02]  /*3660*/  FMNMX.FTZ R109, R109, R108, !PT ;  /* 0x0000006c6d6d7209 */ /* 0x008fc40007810000 */
[----:B------:R-:W-:Y:S01]  /*3670*/  LOP3.LUT R108, R111, UR15, R132, 0x96, !PT ;  /* 0x0000000f6f6c7c12 */ /* 0x000fe2000f8e9684 */
[----:B------:R-:W1:Y:S01]  /*3680*/  MUFU.EX2 R238, R238 ;  /* 0x000000ee00ee7308 */ /* 0x000e620000000800 */
[----:B------:R-:W-:Y:S01]  /*3690*/  SHF.R.U32.HI R12, RZ, 0x18, R14 ;  /* 0x00000018ff0c7819 */ /* 0x000fe2000001160e */
[----:B------:R-:W-:Y:S01]  /*36a0*/  IMAD.WIDE.U32 R132, R124, -0x326172a9, RZ ;  /* 0xcd9e8d577c847825 */ /* 0x000fe200078e00ff */
[----:B------:R-:W-:Y:S01]  /*36b0*/  LOP3.LUT R7, R7, 0xff, RZ, 0xc0, !PT ;  /* 0x000000ff07077812 */ /* 0x000fe200078ec0ff */
[C---:B------:R-:W-:Y:S01]  /*36c0*/  HMMA.16816.F32.BF16 R44, R136.reuse, R52, RZ ;  /* 0x00000034882c723c */ /* 0x040fe200000418ff */
[----:B------:R-:W-:Y:S01]  /*36d0*/  PRMT R15, R15, 0x5410, R6 ;  /* 0x000054100f0f7816 */ /* 0x000fe20000000006 */
[--C-:B------:R-:W-:Y:S01]  /*36e0*/  FFMA.FTZ R192, R18, c[0x0][0x23c], -R99.reuse ;  /* 0x00008f0012c07a23 */ /* 0x100fe20000010863 */
[----:B------:R-:W-:Y:S01]  /*36f0*/  LOP3.LUT R6, R10, 0xffff, RZ, 0xc0, !PT ;  /* 0x0000ffff0a067812 */ /* 0x000fe200078ec0ff */
[----:B------:R-:W-:Y:S01]  /*3700*/  MUFU.EX2 R17, R17 ;  /* 0x0000001100117308 */ /* 0x000fe20000000800 */
[----:B------:R-:W2:Y:S01]  /*3710*/  SHFL.BFLY PT, R18, R109, 0x1, 0x1f ;  /* 0x0c201f006d127f89 */ /* 0x000ea200000e0000 */
[----:B------:R-:W-:Y:S01]  /*3720*/  SHF.R.U32.HI R5, RZ, 0x10, R10 ;  /* 0x00000010ff057819 */ /* 0x000fe2000001160a */
[--C-:B------:R-:W-:Y:S01]  /*3730*/  FFMA.FTZ R189, R8, c[0x0][0x23c], -R99.reuse ;  /* 0x00008f0008bd7a23 */ /* 0x100fe20000010863 */
[----:B------:R-:W-:Y:S01]  /*3740*/  PRMT R7, R7, 0x5410, R12 ;  /* 0x0000541007077816 */ /* 0x000fe2000000000c */
[--C-:B------:R-:W-:Y:S01]  /*3750*/  FFMA.FTZ R193, R83, c[0x0][0x23c], -R99.reuse ;  /* 0x00008f0053c17a23 */ /* 0x100fe20000010863 */
[----:B------:R-:W-:Y:S01]  /*3760*/  LOP3.LUT R124, R133, UR13, R110, 0x96, !PT ;  /* 0x0000000d857c7c12 */ /* 0x000fe2000f8e966e */
[----:B------:R-:W-:Y:S01]  /*3770*/  IMAD.WIDE.U32 R110, R108, -0x2daee0ad, RZ ;  /* 0xd2511f536c6e7825 */ /* 0x000fe200078e00ff */
[----:B------:R-:W3:Y:S01]  /*3780*/  MUFU.EX2 R0, R0 ;  /* 0x0000000000007308 */ /* 0x000ee20000000800 */
[----:B------:R-:W-:Y:S01]  /*3790*/  LOP3.LUT R9, R10, 0xff, RZ, 0xc0, !PT ;  /* 0x000000ff0a097812 */ /* 0x000fe200078ec0ff */
[--C-:B------:R-:W-:Y:S01]  /*37a0*/  HSET2.LE.AND R7, R7, R80.reuse, PT ;  /* 0x0000005007077233 */ /* 0x100fe20003803000 */
[----:B------:R-:W-:Y:S01]  /*37b0*/  SHF.R.U32.HI R6, RZ, 0x8, R6 ;  /* 0x00000008ff067819 */ /* 0x000fe20000011606 */
[----:B------:R-:W-:Y:S01]  /*37c0*/  IMAD.WIDE.U32 R124, R124, -0x2daee0ad, RZ ;  /* 0xd2511f537c7c7825 */ /* 0x000fe200078e00ff */
[----:B------:R-:W-:Y:S01]  /*37d0*/  SHF.R.U32.HI R10, RZ, 0x18, R10 ;  /* 0x00000018ff0a7819 */ /* 0x000fe2000001160a */
[C---:B------:R-:W-:Y:S01]  /*37e0*/  HMMA.16816.F32.BF16 R60, R136.reuse, R68, RZ ;  /* 0x00000044883c723c */ /* 0x040fe200000418ff */
[----:B------:R-:W-:Y:S01]  /*37f0*/  LOP3.LUT R5, R5, 0xff, RZ, 0xc0, !PT ;  /* 0x000000ff05057812 */ /* 0x000fe200078ec0ff */
[--C-:B------:R-:W-:Y:S01]  /*3800*/  FFMA.FTZ R190, R82, c[0x0][0x23c], -R99.reuse ;  /* 0x00008f0052be7a23 */ /* 0x100fe20000010863 */
[----:B------:R-:W-:Y:S01]  /*3810*/  PRMT R9, R9, 0x5410, R6 ;  /* 0x0000541009097816 */ /* 0x000fe20000000006 */
[--C-:B------:R-:W-:Y:S01]  /*3820*/  HSET2.LE.AND R6, R15, R80.reuse, PT ;  /* 0x000000500f067233 */ /* 0x100fe20003803000 */
[----:B-1----:R-:W-:Y:S01]  /*3830*/  F2FP.BF16.PACK_AB R4, R238, R3 ;  /* 0x00000003ee04723e */ /* 0x002fe200000010ff */
[--C-:B------:R-:W-:Y:S01]  /*3840*/  FFMA.FTZ R191, R96, c[0x0][0x23c], -R99.reuse ;  /* 0x00008f0060bf7a23 */ /* 0x100fe20000010863 */
[----:B------:R-:W-:Y:S01]  /*3850*/  PRMT R5, R5, 0x5410, R10 ;  /* 0x0000541005057816 */ /* 0x000fe2000000000a */
[--C-:B------:R-:W-:Y:S01]  /*3860*/  FFMA.FTZ R194, R67, c[0x0][0x23c], -R99.reuse ;  /* 0x00008f0043c27a23 */ /* 0x100fe20000010863 */
[----:B------:R-:W-:Y:S01]  /*3870*/  LOP3.LUT R7, R7, R4, RZ, 0xc0, !PT ;  /* 0x0000000407077212 */ /* 0x000fe200078ec0ff */
[--C-:B------:R-:W-:Y:S01]  /*3880*/  HSET2.LE.AND R4, R9, R80.reuse, PT ;  /* 0x0000005009047233 */ /* 0x100fe20003803000 */
[----:B------:R-:W-:Y:S01]  /*3890*/  LOP3.LUT R126, R111, UR12, R126, 0x96, !PT ;  /* 0x0000000c6f7e7c12 */ /* 0x000fe2000f8e967e */
[----:B------:R-:W-:Y:S01]  /*38a0*/  HSET2.LE.AND R5, R5, R80, PT ;  /* 0x0000005005057233 */ /* 0x000fe20003803000 */
[----:B------:R-:W-:Y:S01]  /*38b0*/  LOP3.LUT R110, R125, UR10, R110, 0x96, !PT ;  /* 0x0000000a7d6e7c12 */ /* 0x000fe2000f8e966e */
[--C-:B------:R-:W-:Y:S01]  /*38c0*/  FFMA.FTZ R195, R97, c[0x0][0x23c], -R99.reuse ;  /* 0x00008f0061c37a23 */ /* 0x100fe20000010863 */
[----:B------:R-:W-:Y:S01]  /*38d0*/  F2FP.BF16.PACK_AB R13, R243, R164 ;  /* 0x000000a4f30d723e */ /* 0x000fe200000010ff */
[----:B------:R-:W-:Y:S01]  /*38e0*/  IMAD.WIDE.U32 R126, R126, -0x326172a9, RZ ;  /* 0xcd9e8d577e7e7825 */ /* 0x000fe200078e00ff */
[----:B------:R-:W-:Y:S01]  /*38f0*/  F2FP.BF16.PACK_AB R9, R19, R180 ;  /* 0x000000b41309723e */ /* 0x000fe200000010ff */
[C---:B------:R-:W-:Y:S01]  /*3900*/  HMMA.16816.F32.BF16 R76, R136.reuse, R84, RZ ;  /* 0x00000054884c723c */ /* 0x040fe200000418ff */
[----:B---3--:R-:W-:Y:S01]  /*3910*/  F2FP.BF16.PACK_AB R10, R0, R17 ;  /* 0x00000011000a723e */ /* 0x008fe200000010ff */
[----:B------:R-:W-:Y:S01]  /*3920*/  IMAD.WIDE.U32 R110, R110, -0x326172a9, RZ ;  /* 0xcd9e8d576e6e7825 */ /* 0x000fe200078e00ff */
[----:B------:R-:W-:Y:S01]  /*3930*/  LOP3.LUT R6, R6, R13, RZ, 0xc0, !PT ;  /* 0x0000000d06067212 */ /* 0x000fe200078ec0ff */
[----:B------:R-:W-:Y:S01]  /*3940*/  MUFU.EX2 R189, R189 ;  /* 0x000000bd00bd7308 */ /* 0x000fe20000000800 */
[----:B------:R-:W-:Y:S01]  /*3950*/  LOP3.LUT R4, R4, R9, RZ, 0xc0, !PT ;  /* 0x0000000904047212 */ /* 0x000fe200078ec0ff */
[----:B------:R-:W1:Y:S01]  /*3960*/  LDSM.16.MT88.4 R12, [R209+0xb800] ;  /* 0x00b80000d10c783b */ /* 0x000e620000004200 */
[----:B------:R-:W-:Y:S01]  /*3970*/  LOP3.LUT R5, R5, R10, RZ, 0xc0, !PT ;  /* 0x0000000a05057212 */ /* 0x000fe200078ec0ff */
[C---:B------:R-:W-:Y:S01]  /*3980*/  HMMA.16816.F32.BF16 R92, R136.reuse, R100, RZ ;  /* 0x00000064885c723c */ /* 0x040fe200000418ff */
[----:B------:R-:W-:Y:S01]  /*3990*/  LOP3.LUT R83, R127, UR11, R132, 0x96, !PT ;  /* 0x0000000b7f537c12 */ /* 0x000fe2000f8e9684 */
[----:B------:R-:W3:Y:S01]  /*39a0*/  LDSM.16.MT88.4 R8, [R208+0xb800] ;  /* 0x00b80000d008783b */ /* 0x000ee20000004200 */
[----:B------:R-:W-:Y:S01]  /*39b0*/  LOP3.LUT R82, R111, UR9, R126, 0x96, !PT ;  /* 0x000000096f527c12 */ /* 0x000fe2000f8e967e */
[----:B------:R-:W-:Y:S01]  /*39c0*/  FFMA.FTZ R252, R50, c[0x0][0x23c], -R99 ;  /* 0x00008f0032fc7a23 */ /* 0x000fe20000010863 */
[----:B--2---:R-:W-:Y:S01]  /*39d0*/  FMNMX.FTZ R18, R109, R18, !PT ;  /* 0x000000126d127209 */ /* 0x004fe20007810000 */
[----:B------:R-:W-:Y:S01]  /*39e0*/  IMAD.WIDE.U32 R108, R83, -0x2daee0ad, RZ ;  /* 0xd2511f53536c7825 */ /* 0x000fe200078e00ff */
[----:B------:R-:W-:Y:S01]  /*39f0*/  MUFU.EX2 R192, R192 ;  /* 0x000000c000c07308 */ /* 0x000fe20000000800 */
[----:B------:R-:W-:Y:S01]  /*3a00*/  HMMA.16816.F32.BF16 R152, R136, R112, RZ ;  /* 0x000000708898723c */ /* 0x000fe200000418ff */
[----:B------:R-:W-:Y:S01]  /*3a10*/  FSETP.NEU.FTZ.AND P1, PT, R18, -INF , PT ;  /* 0xff8000001200780b */ /* 0x000fe20003f3d000 */
[----:B------:R-:W-:Y:S01]  /*3a20*/  IMAD.WIDE.U32 R82, R82, -0x2daee0ad, RZ ;  /* 0xd2511f5352527825 */ /* 0x000fe200078e00ff */
[----:B------:R-:W-:-:S03]  /*3a30*/  LOP3.LUT R97, R109, UR8, R124, 0x96, !PT ;  /* 0x000000086d617c12 */ /* 0x000fc6000f8e967c */
[----:B------:R-:W-:Y:S01]  /*3a40*/  FMUL.FTZ R96, R18, c[0x0][0x23c] ;  /* 0x00008f0012607a20 */ /* 0x000fe20000410000 */
[----:B------:R-:W-:Y:S01]  /*3a50*/  LOP3.LUT R67, R83, UR6, R108, 0x96, !PT ;  /* 0x0000000653437c12 */ /* 0x000fe2000f8e966c */
[C---:B------:R-:W-:Y:S01]  /*3a60*/  HMMA.16816.F32.BF16 R120, R136.reuse, R148, RZ ;  /* 0x000000948878723c */ /* 0x040fe200000418ff */
[----:B------:R-:W-:Y:S01]  /*3a70*/  IMAD.WIDE.U32 R124, R97, -0x326172a9, RZ ;  /* 0xcd9e8d57617c7825 */ /* 0x000fe200078e00ff */
[----:B------:R-:W-:Y:S01]  /*3a80*/  MUFU.EX2 R190, R190 ;  /* 0x000000be00be7308 */ /* 0x000fe20000000800 */
[----:B------:R-:W-:Y:S02]  /*3a90*/  FSEL R96, R96, RZ, P1 ;  /* 0x000000ff60607208 */ /* 0x000fe40000800000 */
[----:B------:R-:W-:Y:S01]  /*3aa0*/  IMAD.WIDE.U32 R108, R67, -0x326172a9, RZ ;  /* 0xcd9e8d57436c7825 */ /* 0x000fe200078e00ff */
[----:B------:R-:W-:Y:S02]  /*3ab0*/  LOP3.LUT R67, R125, UR7, R110, 0x96, !PT ;  /* 0x000000077d437c12 */ /* 0x000fe4000f8e966e */
[C---:B------:R-:W-:Y:S01]  /*3ac0*/  HMMA.16816.F32.BF16 R144, R136.reuse, R24, RZ ;  /* 0x000000188890723c */ /* 0x040fe200000418ff */
[----:B------:R-:W-:Y:S01]  /*3ad0*/  FFMA.FTZ R196, R98, c[0x0][0x23c], -R96 ;  /* 0x00008f0062c47a23 */ /* 0x000fe20000010860 */
[----:B------:R-:W-:Y:S01]  /*3ae0*/  LOP3.LUT R50, R109, UR16, R124, 0x96, !PT ;  /* 0x000000106d327c12 */ /* 0x000fe2000f8e967c */
[--C-:B------:R-:W-:Y:S01]  /*3af0*/  FFMA.FTZ R199, R51, c[0x0][0x23c], -R96.reuse ;  /* 0x00008f0033c77a23 */ /* 0x100fe20000010860 */
[----:B------:R-:W2:Y:S01]  /*3b00*/  MUFU.EX2 R193, R193 ;  /* 0x000000c100c17308 */ /* 0x000ea20000000800 */
[--C-:B------:R-:W-:Y:S01]  /*3b10*/  FFMA.FTZ R198, R49, c[0x0][0x23c], -R96.reuse ;  /* 0x00008f0031c67a23 */ /* 0x100fe20000010860 */
[----:B------:R-:W-:Y:S01]  /*3b20*/  LOP3.LUT R98, R108, 0xffff, RZ, 0xc0, !PT ;  /* 0x0000ffff6c627812 */ /* 0x000fe200078ec0ff */
[--C-:B------:R-:W-:Y:S01]  /*3b30*/  FFMA.FTZ R197, R81, c[0x0][0x23c], -R96.reuse ;  /* 0x00008f0051c57a23 */ /* 0x100fe20000010860 */
[C---:B------:R-:W-:Y:S01]  /*3b40*/  HMMA.16816.F32.BF16 R40, R136.reuse, R38, RZ ;  /* 0x000000268828723c */ /* 0x040fe200000418ff */
[----:B------:R-:W-:Y:S01]  /*3b50*/  FFMA.FTZ R239, R48, c[0x0][0x23c], -R96 ;  /* 0x00008f0030ef7a23 */ /* 0x000fe20000010860 */
[----:B------:R-:W-:Y:S01]  /*3b60*/  SHF.R.U32.HI R97, RZ, 0x10, R108 ;  /* 0x00000010ff617819 */ /* 0x000fe2000001166c */
[--C-:B------:R-:W-:Y:S01]  /*3b70*/  FFMA.FTZ R124, R65, c[0x0][0x23c], -R96.reuse ;  /* 0x00008f00417c7a23 */ /* 0x100fe20000010860 */
[----:B------:R-:W-:Y:S01]  /*3b80*/  MUFU.EX2 R196, R196 ;  /* 0x000000c400c47308 */ /* 0x000fe20000000800 */
[----:B------:R-:W-:Y:S01]  /*3b90*/  LOP3.LUT R48, R50, 0xffff, RZ, 0xc0, !PT ;  /* 0x0000ffff32307812 */ /* 0x000fe200078ec0ff */
[----:B------:R-:W-:Y:S01]  /*3ba0*/  FFMA.FTZ R241, R66, c[0x0][0x23c], -R96 ;  /* 0x00008f0042f17a23 */ /* 0x000fe20000010860 */
[----:B------:R-:W-:Y:S01]  /*3bb0*/  SHF.R.U32.HI R49, RZ, 0x10, R50 ;  /* 0x00000010ff317819 */ /* 0x000fe20000011632 */
[C---:B------:R-:W-:Y:S01]  /*3bc0*/  HMMA.16816.F32.BF16 R56, R136.reuse, R54, RZ ;  /* 0x000000368838723c */ /* 0x040fe200000418ff */
[----:B------:R-:W-:Y:S01]  /*3bd0*/  LOP3.LUT R83, R108, 0xff, RZ, 0xc0, !PT ;  /* 0x000000ff6c537812 */ /* 0x000fe200078ec0ff */
[----:B------:R-:W-:Y:S01]  /*3be0*/  FADD.FTZ R184, R184, R183 ;  /* 0x000000b7b8b87221 */ /* 0x000fe20000010000 */
[----:B------:R-:W-:Y:S01]  /*3bf0*/  SHF.R.U32.HI R51, RZ, 0x18, R108 ;  /* 0x00000018ff337819 */ /* 0x000fe2000001166c */
[----:B------:R-:W-:Y:S01]  /*3c00*/  MUFU.EX2 R199, R199 ;  /* 0x000000c700c77308 */ /* 0x000fe20000000800 */
[----:B------:R-:W-:Y:S01]  /*3c10*/  FFMA.FTZ R108, R64, c[0x0][0x23c], -R96 ;  /* 0x00008f00406c7a23 */ /* 0x000fe20000010860 */
[----:B------:R-:W-:Y:S01]  /*3c20*/  LOP3.LUT R65, R50, 0xff, RZ, 0xc0, !PT ;  /* 0x000000ff32417812 */ /* 0x000fe200078ec0ff */
[----:B------:R-:W-:Y:S01]  /*3c30*/  FADD.FTZ R180, R180, R181 ;  /* 0x000000b5b4b47221 */ /* 0x000fe20000010000 */
[C---:B------:R-:W-:Y:S01]  /*3c40*/  HMMA.16816.F32.BF16 R72, R136.reuse, R70, RZ ;  /* 0x000000468848723c */ /* 0x040fe200000418ff */
[----:B------:R-:W-:Y:S01]  /*3c50*/  SHF.R.U32.HI R98, RZ, 0x8, R98 ;  /* 0x00000008ff627819 */ /* 0x000fe20000011662 */
[----:B------:R-:W-:Y:S01]  /*3c60*/  FADD.FTZ R17, R17, R184 ;  /* 0x000000b811117221 */ /* 0x000fe20000010000 */
[----:B------:R-:W-:Y:S01]  /*3c70*/  LOP3.LUT R64, R97, 0xff, RZ, 0xc0, !PT ;  /* 0x000000ff61407812 */ /* 0x000fe200078ec0ff */
[----:B------:R-:W-:Y:S01]  /*3c80*/  MUFU.EX2 R198, R198 ;  /* 0x000000c600c67308 */ /* 0x000fe20000000800 */
[----:B------:R-:W-:Y:S01]  /*3c90*/  SHF.R.U32.HI R50, RZ, 0x18, R50 ;  /* 0x00000018ff327819 */ /* 0x000fe20000011632 */
[----:B------:R-:W-:Y:S01]  /*3ca0*/  FADD.FTZ R19, R19, R180 ;  /* 0x000000b413137221 */ /* 0x000fe20000010000 */
[----:B------:R-:W-:Y:S01]  /*3cb0*/  SHF.R.U32.HI R48, RZ, 0x8, R48 ;  /* 0x00000008ff307819 */ /* 0x000fe20000011630 */
[C---:B------:R-:W-:Y:S01]  /*3cc0*/  HMMA.16816.F32.BF16 R88, R136.reuse, R86, RZ ;  /* 0x000000568858723c */ /* 0x040fe200000418ff */
[----:B------:R-:W-:Y:S01]  /*3cd0*/  LOP3.LUT R49, R49, 0xff, RZ, 0xc0, !PT ;  /* 0x000000ff31317812 */ /* 0x000fe200078ec0ff */
[----:B------:R-:W-:Y:S01]  /*3ce0*/  FADD.FTZ R0, R0, R17 ;  /* 0x0000001100007221 */ /* 0x000fe20000010000 */
[----:B------:R-:W-:Y:S01]  /*3cf0*/  PRMT R83, R83, 0x5410, R98 ;  /* 0x0000541053537816 */ /* 0x000fe20000000062 */
[----:B------:R-:W4:Y:S01]  /*3d00*/  MUFU.EX2 R197, R197 ;  /* 0x000000c500c57308 */ /* 0x000f220000000800 */
[----:B------:R-:W-:Y:S01]  /*3d10*/  PRMT R51, R64, 0x5410, R51 ;  /* 0x0000541040337816 */ /* 0x000fe20000000033 */
[----:B------:R-:W-:Y:S01]  /*3d20*/  FADD.FTZ R164, R164, R19 ;  /* 0x00000013a4a47221 */ /* 0x000fe20000010000 */
[----:B------:R-:W-:Y:S01]  /*3d30*/  PRMT R65, R65, 0x5410, R48 ;  /* 0x0000541041417816 */ /* 0x000fe20000000030 */
[C---:B------:R-:W-:Y:S01]  /*3d40*/  HMMA.16816.F32.BF16 R104, R136.reuse, R102, RZ ;  /* 0x000000668868723c */ /* 0x040fe200000418ff */
[----:B------:R-:W-:Y:S01]  /*3d50*/  PRMT R49, R49, 0x5410, R50 ;  /* 0x0000541031317816 */ /* 0x000fe20000000032 */
[--C-:B------:R-:W-:Y:S01]  /*3d60*/  HSET2.LE.AND R83, R83, R80.reuse, PT ;  /* 0x0000005053537233 */ /* 0x100fe20003803000 */
[----:B--2---:R-:W-:Y:S01]  /*3d70*/  F2FP.BF16.PACK_AB R134, R193, R190 ;  /* 0x000000bec186723e */ /* 0x004fe200000010ff */
[--C-:B------:R-:W-:Y:S01]  /*3d80*/  HSET2.LE.AND R48, R51, R80.reuse, PT ;  /* 0x0000005033307233 */ /* 0x100fe20003803000 */
[----:B------:R-:W-:Y:S01]  /*3d90*/  F2FP.BF16.PACK_AB R132, R192, R189 ;  /* 0x000000bdc084723e */ /* 0x000fe200000010ff */
[--C-:B------:R-:W-:Y:S01]  /*3da0*/  HSET2.LE.AND R65, R65, R80.reuse, PT ;  /* 0x0000005041417233 */ /* 0x100fe20003803000 */
[----:B------:R-:W-:Y:S01]  /*3db0*/  IMAD.WIDE.U32 R50, R67, -0x2daee0ad, RZ ;  /* 0xd2511f5343327825 */ /* 0x000fe200078e00ff */
[C---:B------:R-:W-:Y:S01]  /*3dc0*/  HMMA.16816.F32.BF16 R116, R136.reuse, R114, RZ ;  /* 0x000000728874723c */ /* 0x040fe200000418ff */
[----:B------:R-:W-:Y:S01]  /*3dd0*/  HSET2.LE.AND R49, R49, R80, PT ;  /* 0x0000005031317233 */ /* 0x000fe20003803000 */
[----:B------:R-:W-:Y:S01]  /*3de0*/  LOP3.LUT R134, R83, R134, RZ, 0xc0, !PT ;  /* 0x0000008653867212 */ /* 0x000fe200078ec0ff */
[----:B------:R-:W-:Y:S01]  /*3df0*/  MUFU.EX2 R195, R195 ;  /* 0x000000c300c37308 */ /* 0x000fe20000000800 */
[----:B----4-:R-:W-:Y:S01]  /*3e00*/  F2FP.BF16.PACK_AB R135, R197, R198 ;  /* 0x000000c6c587723e */ /* 0x010fe200000010ff */
[----:B------:R-:W-:Y:S01]  /*3e10*/  FADD.FTZ R189, R189, R192 ;  /* 0x000000c0bdbd7221 */ /* 0x000fe20000010000 */
[----:B------:R-:W-:Y:S01]  /*3e20*/  LOP3.LUT R132, R65, R132, RZ, 0xc0, !PT ;  /* 0x0000008441847212 */ /* 0x000fe200078ec0ff */
[----:B------:R-:W-:Y:S01]  /*3e30*/  FADD.FTZ R3, R3, R0 ;  /* 0x0000000003037221 */ /* 0x000fe20000010000 */
[----:B------:R-:W-:Y:S01]  /*3e40*/  HMMA.16816.F32.BF16 R128, R136, R150, RZ ;  /* 0x000000968880723c */ /* 0x000fe200000418ff */
[----:B------:R-:W-:Y:S01]  /*3e50*/  LOP3.LUT R135, R48, R135, RZ, 0xc0, !PT ;  /* 0x0000008730877212 */ /* 0x000fe200078ec0ff */
[----:B------:R-:W-:Y:S01]  /*3e60*/  FADD.FTZ R190, R190, R189 ;  /* 0x000000bdbebe7221 */ /* 0x000fe20000010000 */
[----:B------:R-:W-:Y:S01]  /*3e70*/  MUFU.EX2 R252, R252 ;  /* 0x000000fc00fc7308 */ /* 0x000fe20000000800 */
[----:B------:R-:W-:Y:S01]  /*3e80*/  SHF.R.U32.HI R48, RZ, 0x10, R50 ;  /* 0x00000010ff307819 */ /* 0x000fe20000011632 */
[----:B------:R-:W-:-:S02]  /*3e90*/  FADD.FTZ R243, R243, R164 ;  /* 0x000000a4f3f37221 */ /* 0x000fc40000010000 */
[----:B------:R-:W-:Y:S01]  /*3ea0*/  FADD.FTZ R190, R193, R190 ;  /* 0x000000bec1be7221 */ /* 0x000fe20000010000 */
[----:B------:R-:W-:Y:S01]  /*3eb0*/  HMMA.16816.F32.BF16 R136, R136, R26, RZ ;  /* 0x0000001a8888723c */ /* 0x000fe200000418ff */
[----:B------:R-:W-:Y:S02]  /*3ec0*/  FADD.FTZ R238, R238, R3 ;  /* 0x00000003eeee7221 */ /* 0x000fe40000010000 */
[----:B------:R-:W-:Y:S05]  /*3ed0*/  MUFU.EX2 R241, R241 ;  /* 0x000000f100f17308 */ /* 0x000fea0000000800 */
[C---:B------:R-:W-:Y:S03]  /*3ee0*/  HMMA.16816.F32.BF16 R160, R4.reuse, R176, R160 ;  /* 0x000000b004a0723c */ /* 0x040fe600000418a0 */
[----:B------:R-:W2:Y:S05]  /*3ef0*/  MUFU.EX2 R239, R239 ;  /* 0x000000ef00ef7308 */ /* 0x000eaa0000000800 */
[C---:B------:R-:W-:Y:S03]  /*3f00*/  HMMA.16816.F32.BF16 R44, R4.reuse, R172, R44 ;  /* 0x000000ac042c723c */ /* 0x040fe6000004182c */
[----:B------:R-:W-:Y:S05]  /*3f10*/  MUFU.EX2 R191, R191 ;  /* 0x000000bf00bf7308 */ /* 0x000fea0000000800 */
[C---:B------:R-:W-:Y:S03]  /*3f20*/  HMMA.16816.F32.BF16 R60, R4.reuse, R168, R60 ;  /* 0x000000a8043c723c */ /* 0x040fe6000004183c */
[----:B------:R-:W4:Y:S05]  /*3f30*/  MUFU.EX2 R194, R194 ;  /* 0x000000c200c27308 */ /* 0x000f2a0000000800 */
[C---:B------:R-:W-:Y:S03]  /*3f40*/  HMMA.16816.F32.BF16 R76, R4.reuse, R32, R76 ;  /* 0x00000020044c723c */ /* 0x040fe6000004184c */
[----:B------:R-:W-:Y:S05]  /*3f50*/  MUFU.EX2 R140, R108 ;  /* 0x0000006c008c7308 */ /* 0x000fea0000000800 */
[C---:B------:R-:W-:Y:S03]  /*3f60*/  HMMA.16816.F32.BF16 R92, R4.reuse, R28, R92 ;  /* 0x0000001c045c723c */ /* 0x040fe6000004185c */
[----:B------:R-:W5:Y:S05]  /*3f70*/  MUFU.EX2 R141, R124 ;  /* 0x0000007c008d7308 */ /* 0x000f6a0000000800 */
[C---:B------:R-:W-:Y:S08]  /*3f80*/  HMMA.16816.F32.BF16 R152, R4.reuse, R20, R152 ;  /* 0x000000140498723c */ /* 0x040ff00000041898 */
[C---:B-1----:R-:W-:Y:S08]  /*3f90*/  HMMA.16816.F32.BF16 R120, R4.reuse, R12, R120 ;  /* 0x0000000c0478723c */ /* 0x042ff00000041878 */
        /* <DEDUP_REMOVED lines=9> */
[----:B------:R-:W-:Y:S01]  /*4030*/  F2FP.BF16.PACK_AB R4, R199, R196 ;  /* 0x000000c4c704723e */ /* 0x000fe200000010ff */
[----:B------:R-:W-:Y:S01]  /*4040*/  FADD.FTZ R199, R196, R199 ;  /* 0x000000c7c4c77221 */ /* 0x000fe20000010000 */
[----:B------:R-:W-:-:S02]  /*4050*/  LOP3.LUT R6, R50, 0xffff, RZ, 0xc0, !PT ;  /* 0x0000ffff32067812 */ /* 0x000fc400078ec0ff */
[----:B------:R-:W-:Y:S01]  /*4060*/  LOP3.LUT R133, R49, R4, RZ, 0xc0, !PT ;  /* 0x0000000431857212 */ /* 0x000fe200078ec0ff */
[----:B------:R-:W-:Y:S01]  /*4070*/  FADD.FTZ R198, R198, R199 ;  /* 0x000000c7c6c67221 */ /* 0x000fe20000010000 */
[----:B------:R-:W-:Y:S02]  /*4080*/  LOP3.LUT R4, R51, UR17, R82, 0x96, !PT ;  /* 0x0000001133047c12 */ /* 0x000fe4000f8e9652 */
[----:B------:R-:W-:Y:S01]  /*4090*/  LOP3.LUT R5, R50, 0xff, RZ, 0xc0, !PT ;  /* 0x000000ff32057812 */ /* 0x000fe200078ec0ff */
[----:B------:R-:W-:Y:S01]  /*40a0*/  FADD.FTZ R198, R197, R198 ;  /* 0x000000c6c5c67221 */ /* 0x000fe20000010000 */
[----:B------:R-:W-:Y:S01]  /*40b0*/  SHF.R.U32.HI R6, RZ, 0x8, R6 ;  /* 0x00000008ff067819 */ /* 0x000fe20000011606 */
[----:B------:R-:W-:Y:S01]  /*40c0*/  HMMA.16816.F32.BF16 R156, R132, R36, RZ ;  /* 0x00000024849c723c */ /* 0x000fe200000418ff */
[----:B------:R-:W-:Y:S02]  /*40d0*/  LOP3.LUT R65, R4, 0xffff, RZ, 0xc0, !PT ;  /* 0x0000ffff04417812 */ /* 0x000fe400078ec0ff */
[----:B------:R-:W-:-:S02]  /*40e0*/  PRMT R5, R5, 0x5410, R6 ;  /* 0x0000541005057816 */ /* 0x000fc40000000006 */
[----:B------:R-:W-:Y:S02]  /*40f0*/  LOP3.LUT R6, R4, 0xff, RZ, 0xc0, !PT ;  /* 0x000000ff04067812 */ /* 0x000fe400078ec0ff */
[----:B------:R-:W-:Y:S01]  /*4100*/  SHF.R.U32.HI R37, RZ, 0x10, R4 ;  /* 0x00000010ff257819 */ /* 0x000fe20000011604 */
[C---:B------:R-:W-:Y:S01]  /*4110*/  HMMA.16816.F32.BF16 R96, R132.reuse, R100, RZ ;  /* 0x000000648460723c */ /* 0x040fe200000418ff */
[----:B------:R-:W-:Y:S02]  /*4120*/  SHF.R.U32.HI R7, RZ, 0x18, R50 ;  /* 0x00000018ff077819 */ /* 0x000fe40000011632 */
[----:B------:R-:W-:Y:S02]  /*4130*/  SHF.R.U32.HI R4, RZ, 0x18, R4 ;  /* 0x00000018ff047819 */ /* 0x000fe40000011604 */
[----:B------:R-:W-:Y:S02]  /*4140*/  LOP3.LUT R36, R48, 0xff, RZ, 0xc0, !PT ;  /* 0x000000ff30247812 */ /* 0x000fe400078ec0ff */
[----:B------:R-:W-:Y:S01]  /*4150*/  LOP3.LUT R37, R37, 0xff, RZ, 0xc0, !PT ;  /* 0x000000ff25257812 */ /* 0x000fe200078ec0ff */
[----:B------:R-:W-:Y:S01]  /*4160*/  HMMA.16816.F32.BF16 R48, R132, R52, RZ ;  /* 0x000000348430723c */ /* 0x000fe200000418ff */
[----:B------:R-:W-:-:S02]  /*4170*/  SHF.R.U32.HI R65, RZ, 0x8, R65 ;  /* 0x00000008ff417819 */ /* 0x000fc40000011641 */
[----:B------:R-:W-:Y:S02]  /*4180*/  PRMT R7, R36, 0x5410, R7 ;  /* 0x0000541024077816 */ /* 0x000fe40000000007 */
[----:B------:R-:W-:Y:S02]  /*4190*/  PRMT R37, R37, 0x5410, R4 ;  /* 0x0000541025257816 */ /* 0x000fe40000000004 */
[----:B------:R-:W-:Y:S01]  /*41a0*/  PRMT R53, R6, 0x5410, R65 ;  /* 0x0000541006357816 */ /* 0x000fe20000000041 */
[--C-:B------:R-:W-:Y:S01]  /*41b0*/  HSET2.LE.AND R6, R5, R80.reuse, PT ;  /* 0x0000005005067233 */ /* 0x100fe20003803000 */
[----:B--2---:R-:W-:Y:S01]  /*41c0*/  F2FP.BF16.PACK_AB R36, R239, R241 ;  /* 0x000000f1ef24723e */ /* 0x004fe200000010ff */
[--C-:B------:R-:W-:Y:S01]  /*41d0*/  HSET2.LE.AND R7, R7, R80.reuse, PT ;  /* 0x0000005007077233 */ /* 0x100fe20003803000 */
[----:B------:R-:W-:Y:S01]  /*41e0*/  HMMA.16816.F32.BF16 R64, R132, R68, RZ ;  /* 0x000000448440723c */ /* 0x000fe200000418ff */
[--C-:B------:R-:W-:Y:S01]  /*41f0*/  HSET2.LE.AND R5, R37, R80.reuse, PT ;  /* 0x0000005025057233 */ /* 0x100fe20003803000 */
[----:B------:R-:W-:Y:S01]  /*4200*/  F2FP.BF16.PACK_AB R37, R252, R195 ;  /* 0x000000c3fc25723e */ /* 0x000fe200000010ff */
[----:B------:R-:W-:Y:S01]  /*4210*/  HSET2.LE.AND R4, R53, R80, PT ;  /* 0x0000005035047233 */ /* 0x000fe20003803000 */
[----:B------:R-:W-:-:S02]  /*4220*/  LOP3.LUT R7, R7, R36, RZ, 0xc0, !PT ;  /* 0x0000002407077212 */ /* 0x000fc400078ec0ff */
[----:B------:R-:W-:Y:S02]  /*4230*/  LOP3.LUT R6, R6, R37, RZ, 0xc0, !PT ;  /* 0x0000002506067212 */ /* 0x000fe400078ec0ff */
[----:B----4-:R-:W-:Y:S01]  /*4240*/  F2FP.BF16.PACK_AB R37, R194, R191 ;  /* 0x000000bfc225723e */ /* 0x010fe200000010ff */
[C---:B------:R-:W-:Y:S01]  /*4250*/  HMMA.16816.F32.BF16 R80, R132.reuse, R84, RZ ;  /* 0x000000548450723c */ /* 0x040fe200000418ff */
[----:B-----5:R-:W-:Y:S01]  /*4260*/  F2FP.BF16.PACK_AB R36, R141, R140 ;  /* 0x0000008c8d24723e */ /* 0x020fe200000010ff */
[----:B------:R-:W-:Y:S01]  /*4270*/  FADD.FTZ R191, R191, R190 ;  /* 0x000000bebfbf7221 */ /* 0x000fe20000010000 */
[----:B------:R-:W-:Y:S02]  /*4280*/  LOP3.LUT R4, R4, R37, RZ, 0xc0, !PT ;  /* 0x0000002504047212 */ /* 0x000fe400078ec0ff */
[----:B------:R-:W-:Y:S01]  /*4290*/  LOP3.LUT R5, R5, R36, RZ, 0xc0, !PT ;  /* 0x0000002405057212 */ /* 0x000fe200078ec0ff */
[----:B------:R-:W-:Y:S02]  /*42a0*/  FADD.FTZ R194, R194, R191 ;  /* 0x000000bfc2c27221 */ /* 0x000fe40000010000 */
[----:B------:R-:W-:Y:S02]  /*42b0*/  HMMA.16816.F32.BF16 R108, R132, R112, RZ ;  /* 0x00000070846c723c */ /* 0x000fe400000418ff */
[----:B------:R-:W-:-:S06]  /*42c0*/  FADD.FTZ R195, R195, R194 ;  /* 0x000000c2c3c37221 */ /* 0x000fcc0000010000 */
[----:B------:R-:W-:Y:S07]  /*42d0*/  HMMA.16816.F32.BF16 R156, R4, R176, R156 ;  /* 0x000000b0049c723c */ /* 0x000fee000004189c */
[----:B------:R-:W-:Y:S01]  /*42e0*/  IMAD.MOV.U32 R177, RZ, RZ, R141 ;  /* 0x000000ffffb17224 */ /* 0x000fe200078e008d */
[----:B------:R-:W-:Y:S01]  /*42f0*/  HMMA.16816.F32.BF16 R124, R132, R148, RZ ;  /* 0x00000094847c723c */ /* 0x000fe200000418ff */
[----:B------:R-:W-:-:S04]  /*4300*/  IMAD.MOV.U32 R176, RZ, RZ, R140 ;  /* 0x000000ffffb07224 */ /* 0x000fc800078e008c */
[----:B------:R-:W-:-:S03]  /*4310*/  FADD.FTZ R198, R176, R198 ;  /* 0x000000c6b0c67221 */ /* 0x000fc60000010000 */
[----:B------:R-:W-:Y:S01]  /*4320*/  HMMA.16816.F32.BF16 R36, R132, R38, RZ ;  /* 0x000000268424723c */ /* 0x000fe200000418ff */
[----:B------:R-:W-:-:S04]  /*4330*/  FADD.FTZ R198, R177, R198 ;  /* 0x000000c6b1c67221 */ /* 0x000fc80000010000 */
[----:B------:R-:W-:Y:S02]  /*4340*/  FADD.FTZ R198, R241, R198 ;  /* 0x000000c6f1c67221 */ /* 0x000fe40000010000 */
[----:B------:R-:W-:Y:S01]  /*4350*/  FADD.FTZ R241, R252, R195 ;  /* 0x000000c3fcf17221 */ /* 0x000fe20000010000 */
        /* <DEDUP_REMOVED lines=25> */
[----:B------:R-:W-:Y:S01]  /*44f0*/  UIADD3 UR31, UR26, -0x2, URZ ;  /* 0xfffffffe1a1f7890 */ /* 0x000fe2000fffe03f */
[----:B------:R-:W-:-:S04]  /*4500*/  DEPBAR.LE SB0, 0x0 ;  /* 0x000080000000791a */ /* 0x000fc80000000000 */
[----:B------:R-:W-:Y:S01]  /*4510*/  USHF.R.S32.HI UR5, URZ, 0x1f, UR31 ;  /* 0x0000001f3f057899 */ /* 0x000fe2000801141f */
[----:B------:R-:W-:Y:S01]  /*4520*/  IMAD.U32 R3, RZ, RZ, UR31 ;  /* 0x0000001fff037e24 */ /* 0x000fe2000f8e00ff */
[----:B------:R-:W-:Y:S01]  /*4530*/  UIMAD UR30, UR21, UR31, URZ ;  /* 0x0000001f151e72a4 */ /* 0x000fe2000f8e023f */
[----:B------:R-:W-:Y:S01]  /*4540*/  IMAD.U32 R4, RZ, RZ, UR4 ;  /* 0x00000004ff047e24 */ /* 0x000fe2000f8e00ff */
[----:B------:R-:W-:Y:S01]  /*4550*/  UISETP.NE.AND UP0, UPT, UR26, 0x2, UPT ;  /* 0x000000021a00788c */ /* 0x000fe2000bf05270 */
[----:B------:R-:W-:Y:S01]  /*4560*/  IMAD.WIDE.U32 R6, R3, UR22, R246 ;  /* 0x0000001603067c25 */ /* 0x000fe2000f8e00f6 */
[----:B------:R-:W-:-:S03]  /*4570*/  UIMAD UR5, UR5, UR22, UR30 ;  /* 0x00000016050572a4 */ /* 0x000fc6000f8e021e */
[----:B------:R-:W-:Y:S01]  /*4580*/  IMAD.U32 R0, RZ, RZ, UR27 ;  /* 0x0000001bff007e24 */ /* 0x000fe2000f8e00ff */
[----:B------:R-:W-:Y:S01]  /*4590*/  BAR.SYNC.DEFER_BLOCKING 0x0 ;  /* 0x0000000000007b1d */ /* 0x000fe20000010000 */
[----:B------:R-:W-:Y:S02]  /*45a0*/  LEA R8, P0, R6, c[0x0][0x170], 0x1 ;  /* 0x00005c0006087a11 */ /* 0x000fe400078008ff */
[----:B------:R-:W-:-:S04]  /*45b0*/  IADD3 R3, R7, UR5, RZ ;  /* 0x0000000507037c10 */ /* 0x000fc8000fffe0ff */
[----:B------:R-:W-:Y:S01]  /*45c0*/  LEA.HI.X R9, R6, c[0x0][0x174], R3, 0x1, P0 ;  /* 0x00005d0006097a11 */ /* 0x000fe200000f0c03 */
[----:B------:R-:W-:Y:S01]  /*45d0*/  IMAD.U32 R3, RZ, RZ, UR4 ;  /* 0x00000004ff037e24 */ /* 0x000fe2000f8e00ff */
[----:B------:R-:W-:-:S03]  /*45e0*/  LEA R12, P0, R4, R8, 0x1 ;  /* 0x00000008040c7211 */ /* 0x000fc600078008ff */
[----:B------:R-:W-:Y:S01]  /*45f0*/  STL.64 [R1+0x8], R8 ;  /* 0x0000080801007387 */ /* 0x000fe20000100a00 */
[----:B------:R-:W-:Y:S01]  /*4600*/  LEA.HI.X R13, R3, R9, R0, 0x1, P0 ;  /* 0x00000009030d7211 */ /* 0x000fe200000f0c00 */
[----:B------:R-:W-:-:S04]  /*4610*/  IMAD.U32 R0, RZ, RZ, UR31 ;  /* 0x0000001fff007e24 */ /* 0x000fc8000f8e00ff */
[----:B------:R-:W-:-:S05]  /*4620*/  IMAD R3, R0, 0x20, R249 ;  /* 0x0000002000037824 */ /* 0x000fca00078e02f9 */
[C---:B------:R-:W-:Y:S01]  /*4630*/  IADD3 R17, R3.reuse, 0x1, RZ ;  /* 0x0000000103117810 */ /* 0x040fe20007ffe0ff */
[----:B------:R-:W-:Y:S01]  /*4640*/  @!PT LDS RZ, [RZ] ;  /* 0x00000000fffff984 */ /* 0x000fe20000000800 */
[----:B------:R-:W-:Y:S01]  /*4650*/  @!PT LDS RZ, [RZ] ;  /* 0x00000000fffff984 */ /* 0x000fe20000000800 */
[----:B------:R-:W-:Y:S01]  /*4660*/  @!PT LDS RZ, [RZ] ;  /* 0x00000000fffff984 */ /* 0x000fe20000000800 */
[----:B------:R1:W-:Y:S01]  /*4670*/  LDGSTS.E.BYPASS.LTC128B.128 [R226+0xa000], [R8.64] ;  /* 0x0a00000008e27fae */ /* 0x0003e2000b901d58 */
[----:B------:R-:W-:Y:S02]  /*4680*/  IADD3 R19, R3, 0x8, RZ ;  /* 0x0000000803137810 */ /* 0x000fe40007ffe0ff */
[C---:B------:R-:W-:Y:S01]  /*4690*/  ISETP.GE.AND P0, PT, R17.reuse, R2, PT ;  /* 0x000000021100720c */ /* 0x040fe20003f06270 */
[----:B------:R1:W-:Y:S01]  /*46a0*/  LDGSTS.E.BYPASS.LTC128B.128 [R226+0xb000], [R8.64+0x80] ;  /* 0x0b00008008e27fae */ /* 0x0003e2000b901d58 */
[C---:B------:R-:W-:Y:S02]  /*46b0*/  ISETP.GE.AND P2, PT, R17.reuse, R240, PT ;  /* 0x000000f01100720c */ /* 0x040fe40003f46270 */
[C---:B------:R-:W-:Y:S01]  /*46c0*/  ISETP.GE.AND P5, PT, R17.reuse, R248, PT ;  /* 0x000000f81100720c */ /* 0x040fe20003fa6270 */
[----:B------:R2:W-:Y:S01]  /*46d0*/  LDGSTS.E.BYPASS.LTC128B.128 [R226+0xa800], [R12.64] ;  /* 0x0a8000000ce27fae */ /* 0x0005e2000b901d58 */
[----:B------:R-:W-:-:S02]  /*46e0*/  ISETP.GE.AND P1, PT, R17, R242, PT ;  /* 0x000000f21100720c */ /* 0x000fc40003f26270 */
[C---:B------:R-:W-:Y:S01]  /*46f0*/  ISETP.GE.AND P3, PT, R19.reuse, R242, PT ;  /* 0x000000f21300720c */ /* 0x040fe20003f66270 */
[----:B------:R2:W-:Y:S01]  /*4700*/  LDGSTS.E.BYPASS.LTC128B.128 [R226+0xb800], [R12.64+0x80] ;  /* 0x0b8000800ce27fae */ /* 0x0005e2000b901d58 */
[C---:B------:R-:W-:Y:S02]  /*4710*/  ISETP.GE.AND P6, PT, R19.reuse, R248, PT ;  /* 0x000000f81300720c */ /* 0x040fe40003fc6270 */
[----:B------:R-:W-:Y:S01]  /*4720*/  ISETP.GE.AND P4, PT, R19, R240, PT ;  /* 0x000000f01300720c */ /* 0x000fe20003f86270 */
[----:B------:R-:W-:Y:S04]  /*4730*/  LDSM.16.M88.4 R184, [R217+0x8000] ;  /* 0x00800000d9b8783b */ /* 0x000fe80000000200 */
[----:B------:R-:W3:Y:S04]  /*4740*/  LDSM.16.M88.4 R4, [R218+0x2000] ;  /* 0x00200000da04783b */ /* 0x000ee80000000200 */
[----:B------:R-:W1:Y:S04]  /*4750*/  LDSM.16.M88.4 R32, [R217+0x8800] ;  /* 0x00880000d920783b */ /* 0x000e680000000200 */
[----:B------:R-:W-:Y:S04]  /*4760*/  LDSM.16.M88.4 R176, [R215] ;  /* 0x00000000d7b0783b */ /* 0x000fe80000000200 */
[----:B------:R-:W4:Y:S04]  /*4770*/  LDSM.16.M88.4 R28, [R216+0x2000] ;  /* 0x00200000d81c783b */ /* 0x000f280000000200 */
[----:B------:R-:W5:Y:S04]  /*4780*/  LDSM.16.M88.4 R172, [R207] ;  /* 0x00000000cfac783b */ /* 0x000f680000000200 */
[----:B------:R-:W2:Y:S04]  /*4790*/  LDSM.16.M88.4 R180, [R218] ;  /* 0x00000000dab4783b */ /* 0x000ea80000000200 */
[----:B------:R-:W2:Y:S04]  /*47a0*/  LDSM.16.M88.4 R168, [R216] ;  /* 0x00000000d8a8783b */ /* 0x000ea80000000200 */
[----:B------:R-:W-:Y:S04]  /*47b0*/  LDSM.16.M88.4 R196, [R211+0x8000] ;  /* 0x00800000d3c4783b */ /* 0x000fe80000000200 */
[----:B------:R-:W-:Y:S04]  /*47c0*/  LDSM.16.M88.4 R192, [R211+0x8800] ;  /* 0x00880000d3c0783b */ /* 0x000fe80000000200 */
[----:B------:R-:W2:Y:S01]  /*47d0*/  LDSM.16.M88.4 R188, [R214] ;  /* 0x00000000d6bc783b */ /* 0x000ea20000000200 */
[C---:B---3--:R-:W-:Y:S03]  /*47e0*/  HMMA.16816.F32.BF16 R24, R4.reuse, R184, RZ ;  /* 0x000000b80418723c */ /* 0x048fe600000418ff */
[----:B------:R-:W0:Y:S05]  /*47f0*/  LDGDEPBAR ;  /* 0x00000000000079af */ /* 0x000e2a0000000000 */
[C---:B-1----:R-:W-:Y:S08]  /*4800*/  HMMA.16816.F32.BF16 R8, R4.reuse, R32, RZ ;  /* 0x000000200408723c */ /* 0x042ff000000418ff */
[C---:B------:R-:W-:Y:S08]  /*4810*/  HMMA.16816.F32.BF16 R20, R4.reuse, R186, RZ ;  /* 0x000000ba0414723c */ /* 0x040ff000000418ff */
[----:B------:R-:W-:Y:S08]  /*4820*/  HMMA.16816.F32.BF16 R4, R4, R34, RZ ;  /* 0x000000220404723c */ /* 0x000ff000000418ff */
[C---:B----4-:R-:W-:Y:S08]  /*4830*/  HMMA.16816.F32.BF16 R24, R28.reuse, R176, R24 ;  /* 0x000000b01c18723c */ /* 0x050ff00000041818 */
[C---:B-----5:R-:W-:Y:S08]  /*4840*/  HMMA.16816.F32.BF16 R8, R28.reuse, R172, R8 ;  /* 0x000000ac1c08723c */ /* 0x060ff00000041808 */
[C---:B------:R-:W-:Y:S08]  /*4850*/  HMMA.16816.F32.BF16 R20, R28.reuse, R178, R20 ;  /* 0x000000b21c14723c */ /* 0x040ff00000041814 */
[----:B------:R-:W-:Y:S08]  /*4860*/  HMMA.16816.F32.BF16 R4, R28, R174, R4 ;  /* 0x000000ae1c04723c */ /* 0x000ff00000041804 */
[C---:B--2---:R-:W-:Y:S08]  /*4870*/  HMMA.16816.F32.BF16 R12, R180.reuse, R186, RZ ;  /* 0x000000bab40c723c */ /* 0x044ff000000418ff */
[C---:B------:R-:W-:Y:S08]  /*4880*/  HMMA.16816.F32.BF16 R28, R180.reuse, R184, RZ ;  /* 0x000000b8b41c723c */ /* 0x040ff000000418ff */
[C---:B------:R-:W-:Y:S08]  /*4890*/  HMMA.16816.F32.BF16 R184, R180.reuse, R32, RZ ;  /* 0x00000020b4b8723c */ /* 0x040ff000000418ff */
[----:B------:R-:W-:Y:S01]  /*48a0*/  HMMA.16816.F32.BF16 R180, R180, R34, RZ ;  /* 0x00000022b4b4723c */ /* 0x000fe200000418ff */
[----:B------:R-:W1:Y:S07]  /*48b0*/  LDSM.16.M88.4 R32, [R214+0x2000] ;  /* 0x00200000d620783b */ /* 0x000e6e0000000200 */
[C---:B------:R-:W-:Y:S08]  /*48c0*/  HMMA.16816.F32.BF16 R12, R168.reuse, R178, R12 ;  /* 0x000000b2a80c723c */ /* 0x040ff0000004180c */
[C---:B------:R-:W-:Y:S01]  /*48d0*/  HMMA.16816.F32.BF16 R28, R168.reuse, R176, R28 ;  /* 0x000000b0a81c723c */ /* 0x040fe2000004181c */
[----:B------:R-:W-:Y:S07]  /*48e0*/  LDSM.16.M88.4 R176, [R206] ;  /* 0x00000000ceb0783b */ /* 0x000fee0000000200 */
[C---:B------:R-:W-:Y:S08]  /*48f0*/  HMMA.16816.F32.BF16 R184, R168.reuse, R172, R184 ;  /* 0x000000aca8b8723c */ /* 0x040ff000000418b8 */
[----:B------:R-:W-:Y:S01]  /*4900*/  HMMA.16816.F32.BF16 R180, R168, R174, R180 ;  /* 0x000000aea8b4723c */ /* 0x000fe200000418b4 */
[----:B------:R-:W-:Y:S04]  /*4910*/  LDSM.16.M88.4 R172, [R206+0x800] ;  /* 0x00080000ceac783b */ /* 0x000fe80000000200 */
[----:B------:R-:W2:Y:S03]  /*4920*/  LDSM.16.M88.4 R168, [R213] ;  /* 0x00000000d5a8783b */ /* 0x000ea60000000200 */
[----:B------:R-:W-:Y:S08]  /*4930*/  HMMA.16816.F32.BF16 R12, R188, R198, R12 ;  /* 0x000000c6bc0c723c */ /* 0x000ff0000004180c */
        /* <DEDUP_REMOVED lines=9> */
[----:B------:R-:W-:Y:S04]  /*49d0*/  LDSM.16.M88.4 R192, [R217+0x9800] ;  /* 0x00980000d9c0783b */ /* 0x000fe80000000200 */
[----:B------:R-:W3:Y:S03]  /*49e0*/  LDSM.16.M88.4 R188, [R218+0x4000] ;  /* 0x00400000dabc783b */ /* 0x000ee60000000200 */
[C---:B--2---:R-:W-:Y:S08]  /*49f0*/  HMMA.16816.F32.BF16 R12, R168.reuse, R178, R12 ;  /* 0x000000b2a80c723c */ /* 0x044ff0000004180c */
[-C--:B------:R-:W-:Y:S08]  /*4a00*/  HMMA.16816.F32.BF16 R28, R168, R176.reuse, R28 ;  /* 0x000000b0a81c723c */ /* 0x080ff0000004181c */
[C---:B-1----:R-:W-:Y:S08]  /*4a10*/  HMMA.16816.F32.BF16 R24, R32.reuse, R176, R24 ;  /* 0x000000b02018723c */ /* 0x042ff00000041818 */
[C---:B------:R-:W-:Y:S01]  /*4a20*/  HMMA.16816.F32.BF16 R20, R32.reuse, R178, R20 ;  /* 0x000000b22014723c */ /* 0x040fe20000041814 */
[----:B------:R-:W-:Y:S07]  /*4a30*/  LDSM.16.M88.4 R176, [R205] ;  /* 0x00000000cdb0783b */ /* 0x000fee0000000200 */
[C---:B------:R-:W-:Y:S08]  /*4a40*/  HMMA.16816.F32.BF16 R8, R32.reuse, R172, R8 ;  /* 0x000000ac2008723c */ /* 0x040ff00000041808 */
[----:B------:R-:W-:Y:S01]  /*4a50*/  HMMA.16816.F32.BF16 R4, R32, R174, R4 ;  /* 0x000000ae2004723c */ /* 0x000fe20000041804 */
[----:B------:R-:W1:Y:S07]  /*4a60*/  LDSM.16.M88.4 R32, [R218+0x6000] ;  /* 0x00600000da20783b */ /* 0x000e6e0000000200 */
[C---:B------:R-:W-:Y:S08]  /*4a70*/  HMMA.16816.F32.BF16 R184, R168.reuse, R172, R184 ;  /* 0x000000aca8b8723c */ /* 0x040ff000000418b8 */
[----:B------:R-:W-:Y:S01]  /*4a80*/  HMMA.16816.F32.BF16 R180, R168, R174, R180 ;  /* 0x000000aea8b4723c */ /* 0x000fe200000418b4 */
[----:B------:R-:W-:Y:S04]  /*4a90*/  LDSM.16.M88.4 R172, [R204] ;  /* 0x00000000ccac783b */ /* 0x000fe80000000200 */
[----:B------:R-:W2:Y:S03]  /*4aa0*/  LDSM.16.M88.4 R168, [R216+0x4000] ;  /* 0x00400000d8a8783b */ /* 0x000ea60000000200 */
[C---:B---3--:R-:W-:Y:S08]  /*4ab0*/  HMMA.16816.F32.BF16 R12, R188.reuse, R198, R12 ;  /* 0x000000c6bc0c723c */ /* 0x048ff0000004180c */
[C---:B------:R-:W-:Y:S08]  /*4ac0*/  HMMA.16816.F32.BF16 R28, R188.reuse, R196, R28 ;  /* 0x000000c4bc1c723c */ /* 0x040ff0000004181c */
[----:B------:R-:W-:Y:S08]  /*4ad0*/  HMMA.16816.F32.BF16 R184, R188, R192, R184 ;  /* 0x000000c0bcb8723c */ /* 0x000ff000000418b8 */
[C---:B-1----:R-:W-:Y:S08]  /*4ae0*/  HMMA.16816.F32.BF16 R24, R32.reuse, R196, R24 ;  /* 0x000000c42018723c */ /* 0x042ff00000041818 */
[C---:B------:R-:W-:Y:S01]  /*4af0*/  HMMA.16816.F32.BF16 R20, R32.reuse, R198, R20 ;  /* 0x000000c62014723c */ /* 0x040fe20000041814 */
[----:B------:R-:W-:Y:S07]  /*4b00*/  LDSM.16.M88.4 R196, [R211+0x9000] ;  /* 0x00900000d3c4783b */ /* 0x000fee0000000200 */
[C---:B------:R-:W-:Y:S08]  /*4b10*/  HMMA.16816.F32.BF16 R8, R32.reuse, R192, R8 ;  /* 0x000000c02008723c */ /* 0x040ff00000041808 */
[-C--:B------:R-:W-:Y:S01]  /*4b20*/  HMMA.16816.F32.BF16 R4, R32, R194.reuse, R4 ;  /* 0x000000c22004723c */ /* 0x080fe20000041804 */
[----:B------:R-:W1:Y:S07]  /*4b30*/  LDSM.16.M88.4 R32, [R216+0x6000] ;  /* 0x00600000d820783b */ /* 0x000e6e0000000200 */
[----:B------:R-:W-:Y:S01]  /*4b40*/  HMMA.16816.F32.BF16 R180, R188, R194, R180 ;  /* 0x000000c2bcb4723c */ /* 0x000fe200000418b4 */
[----:B------:R-:W-:Y:S04]  /*4b50*/  LDSM.16.M88.4 R188, [R211+0x9800] ;  /* 0x00980000d3bc783b */ /* 0x000fe80000000200 */
[----:B------:R-:W3:Y:S03]  /*4b60*/  LDSM.16.M88.4 R192, [R214+0x4000] ;  /* 0x00400000d6c0783b */ /* 0x000ee60000000200 */
[C---:B--2---:R-:W-:Y:S08]  /*4b70*/  HMMA.16816.F32.BF16 R12, R168.reuse, R178, R12 ;  /* 0x000000b2a80c723c */ /* 0x044ff0000004180c */
[C---:B------:R-:W-:Y:S08]  /*4b80*/  HMMA.16816.F32.BF16 R28, R168.reuse, R176, R28 ;  /* 0x000000b0a81c723c */ /* 0x040ff0000004181c */
[C---:B------:R-:W-:Y:S08]  /*4b90*/  HMMA.16816.F32.BF16 R184, R168.reuse, R172, R184 ;  /* 0x000000aca8b8723c */ /* 0x040ff000000418b8 */
[----:B------:R-:W-:Y:S01]  /*4ba0*/  HMMA.16816.F32.BF16 R180, R168, R174, R180 ;  /* 0x000000aea8b4723c */ /* 0x000fe200000418b4 */
[----:B------:R-:W-:Y:S07]  /*4bb0*/  LDSM.16.M88.4 R168, [R206+0x1000] ;  /* 0x00100000cea8783b */ /* 0x000fee0000000200 */
[C---:B-1----:R-:W-:Y:S08]  /*4bc0*/  HMMA.16816.F32.BF16 R24, R32.reuse, R176, R24 ;  /* 0x000000b02018723c */ /* 0x042ff00000041818 */
[C---:B------:R-:W-:Y:S01]  /*4bd0*/  HMMA.16816.F32.BF16 R20, R32.reuse, R178, R20 ;  /* 0x000000b22014723c */ /* 0x040fe20000041814 */
[----:B------:R-:W1:Y:S07]  /*4be0*/  LDSM.16.M88.4 R176, [R213+0x4000] ;  /* 0x00400000d5b0783b */ /* 0x000e6e0000000200 */
[C---:B------:R-:W-:Y:S08]  /*4bf0*/  HMMA.16816.F32.BF16 R8, R32.reuse, R172, R8 ;  /* 0x000000ac2008723c */ /* 0x040ff00000041808 */
[----:B------:R-:W-:Y:S01]  /*4c00*/  HMMA.16816.F32.BF16 R4, R32, R174, R4 ;  /* 0x000000ae2004723c */ /* 0x000fe20000041804 */
[----:B------:R-:W2:Y:S04]  /*4c10*/  LDSM.16.M88.4 R32, [R214+0x6000] ;  /* 0x00600000d620783b */ /* 0x000ea80000000200 */
[----:B------:R-:W4:Y:S03]  /*4c20*/  LDSM.16.M88.4 R172, [R213+0x6000] ;  /* 0x00600000d5ac783b */ /* 0x000f260000000200 */
[C---:B---3--:R-:W-:Y:S08]  /*4c30*/  HMMA.16816.F32.BF16 R12, R192.reuse, R198, R12 ;  /* 0x000000c6c00c723c */ /* 0x048ff0000004180c */
[C---:B------:R-:W-:Y:S08]  /*4c40*/  HMMA.16816.F32.BF16 R184, R192.reuse, R188, R184 ;  /* 0x000000bcc0b8723c */ /* 0x040ff000000418b8 */
[----:B------:R-:W-:Y:S08]  /*4c50*/  HMMA.16816.F32.BF16 R28, R192, R196, R28 ;  /* 0x000000c4c01c723c */ /* 0x000ff0000004181c */
[----:B-1----:R-:W-:Y:S08]  /*4c60*/  HMMA.16816.F32.BF16 R12, R176, R170, R12 ;  /* 0x000000aab00c723c */ /* 0x002ff0000004180c */
[----:B------:R-:W-:Y:S08]  /*4c70*/  HMMA.16816.F32.BF16 R180, R192, R190, R180 ;  /* 0x000000bec0b4723c */ /* 0x000ff000000418b4 */
[C---:B--2---:R-:W-:Y:S08]  /*4c80*/  HMMA.16816.F32.BF16 R24, R32.reuse, R196, R24 ;  /* 0x000000c42018723c */ /* 0x044ff00000041818 */
[----:B------:R-:W-:Y:S01]  /*4c90*/  HMMA.16816.F32.BF16 R20, R32, R198, R20 ;  /* 0x000000c62014723c */ /* 0x000fe20000041814 */
[----:B------:R-:W-:-:S07]  /*4ca0*/  FSEL R0, R12, -INF , !P6 ;  /* 0xff8000000c007808 */ /* 0x000fce0007000000 */
[C---:B------:R-:W-:Y:S08]  /*4cb0*/  HMMA.16816.F32.BF16 R8, R32.reuse, R188, R8 ;  /* 0x000000bc2008723c */ /* 0x040ff00000041808 */
[----:B------:R-:W-:Y:S01]  /*4cc0*/  HMMA.16816.F32.BF16 R4, R32, R190, R4 ;  /* 0x000000be2004723c */ /* 0x000fe20000041804 */
[----:B------:R-:W1:Y:S01]  /*4cd0*/  LDSM.16.M88.4 R32, [R206+0x1800] ;  /* 0x00180000ce20783b */ /* 0x000e620000000200 */
[----:B------:R-:W-:-:S06]  /*4ce0*/  DEPBAR.LE SB0, 0x0 ;  /* 0x000080000000791a */ /* 0x000fcc0000000000 */
[C---:B----4-:R-:W-:Y:S08]  /*4cf0*/  HMMA.16816.F32.BF16 R24, R172.reuse, R168, R24 ;  /* 0x000000a8ac18723c */ /* 0x050ff00000041818 */
[----:B------:R-:W-:Y:S08]  /*4d00*/  HMMA.16816.F32.BF16 R20, R172, R170, R20 ;  /* 0x000000aaac14723c */ /* 0x000ff00000041814 */
[----:B------:R-:W-:Y:S08]  /*4d10*/  HMMA.16816.F32.BF16 R28, R176, R168, R28 ;  /* 0x000000a8b01c723c */ /* 0x000ff0000004181c */
[----:B------:R-:W-:-:S02]  /*4d20*/  FSEL R17, R27, -INF , !P0 ;  /* 0xff8000001b117808 */ /* 0x000fc40004000000 */
[----:B------:R-:W-:Y:S02]  /*4d30*/  FSEL R192, R25, -INF , !P2 ;  /* 0xff80000019c07808 */ /* 0x000fe40005000000 */
[----:B------:R-:W-:Y:S02]  /*4d40*/  ISETP.GE.AND P2, PT, R19, R2, PT ;  /* 0x000000021300720c */ /* 0x000fe40003f46270 */
[----:B------:R-:W-:Y:S02]  /*4d50*/  FSEL R19, R14, -INF , !P3 ;  /* 0xff8000000e137808 */ /* 0x000fe40005800000 */
[C---:B------:R-:W-:Y:S01]  /*4d60*/  IADD3 R25, R3.reuse, 0x11, RZ ;  /* 0x0000001103197810 */ /* 0x040fe20007ffe0ff */
[----:B-1----:R-:W-:Y:S01]  /*4d70*/  HMMA.16816.F32.BF16 R184, R176, R32, R184 ;  /* 0x00000020b0b8723c */ /* 0x002fe200000418b8 */
[----:B------:R-:W-:Y:S02]  /*4d80*/  IADD3 R27, R3, 0x10, RZ ;  /* 0x00000010031b7810 */ /* 0x000fe40007ffe0ff */
[----:B------:R-:W-:Y:S01]  /*4d90*/  FSEL R20, R20, -INF , !P4 ;  /* 0xff80000014147808 */ /* 0x000fe20006000000 */
[----:B------:R-:W-:Y:S01]  /*4da0*/  BAR.SYNC.DEFER_BLOCKING 0x0 ;  /* 0x0000000000007b1d */ /* 0x000fe20000010000 */
[----:B------:R-:W-:-:S02]  /*4db0*/  ISETP.GE.AND P4, PT, R27, R240, PT ;  /* 0x000000f01b00720c */ /* 0x000fc40003f86270 */
[----:B------:R-:W-:Y:S01]  /*4dc0*/  FSEL R169, R31, -INF , !P1 ;  /* 0xff8000001fa97808 */ /* 0x000fe20004800000 */
[----:B------:R-:W-:Y:S01]  /*4dd0*/  HMMA.16816.F32.BF16 R8, R172, R32, R8 ;  /* 0x00000020ac08723c */ /* 0x000fe20000041808 */
[----:B------:R-:W-:-:S06]  /*4de0*/  ISETP.GE.AND P1, PT, R3, R240, PT ;  /* 0x000000f00300720c */ /* 0x000fcc0003f26270 */
[----:B------:R-:W-:Y:S01]  /*4df0*/  IADD3 R33, R3, 0x9, RZ ;  /* 0x0000000903217810 */ /* 0x000fe20007ffe0ff */
[-C--:B------:R-:W-:Y:S03]  /*4e00*/  HMMA.16816.F32.BF16 R4, R172, R34.reuse, R4 ;  /* 0x00000022ac04723c */ /* 0x080fe60000041804 */
[C---:B------:R-:W-:Y:S02]  /*4e10*/  ISETP.GE.AND P0, PT, R33.reuse, R248, PT ;  /* 0x000000f82100720c */ /* 0x040fe40003f06270 */
[----:B------:R-:W-:Y:S02]  /*4e20*/  ISETP.GE.AND P6, PT, R33, R242, PT ;  /* 0x000000f22100720c */ /* 0x000fe40003fc6270 */
[----:B------:R-:W-:Y:S01]  /*4e30*/  FSEL R14, R13, -INF , !P0 ;  /* 0xff8000000d0e7808 */ /* 0x000fe20004000000 */
[----:B------:R-:W-:Y:S01]  /*4e40*/  HMMA.16816.F32.BF16 R180, R176, R34, R180 ;  /* 0x00000022b0b4723c */ /* 0x000fe200000418b4 */
[----:B------:R-:W-:-:S02]  /*4e50*/  ISETP.GE.AND P0, PT, R33, R2, PT ;  /* 0x000000022100720c */ /* 0x000fc40003f06270 */
[----:B------:R-:W-:Y:S02]  /*4e60*/  ISETP.GE.AND P3, PT, R33, R240, PT ;  /* 0x000000f02100720c */ /* 0x000fe40003f66270 */
[----:B------:R-:W-:Y:S02]  /*4e70*/  FSEL R23, R23, -INF , !P0 ;  /* 0xff80000017177808 */ /* 0x000fe40004000000 */
[----:B------:R-:W-:Y:S02]  /*4e80*/  ISETP.GE.AND P0, PT, R25, R248, PT ;  /* 0x000000f81900720c */ /* 0x000fe40003f06270 */
[----:B------:R-:W-:Y:S02]  /*4e90*/  FSEL R13, R22, -INF , !P2 ;  /* 0xff800000160d7808 */ /* 0x000fe40005000000 */
[----:B------:R-:W-:Y:S02]  /*4ea0*/  ISETP.GE.AND P2, PT, R27, R242, PT ;  /* 0x000000f21b00720c */ /* 0x000fe40003f46270 */
[----:B------:R-:W-:-:S02]  /*4eb0*/  FSEL R15, R15, -INF , !P6 ;  /* 0xff8000000f0f7808 */ /* 0x000fc40007000000 */
[----:B------:R-:W-:Y:S02]  /*4ec0*/  FSEL R185, R185, -INF , !P0 ;  /* 0xff800000b9b97808 */ /* 0x000fe40004000000 */
[----:B------:R-:W-:Y:S02]  /*4ed0*/  ISETP.GE.AND P6, PT, R27, R248, PT ;  /* 0x000000f81b00720c */ /* 0x000fe40003fc6270 */
[-C--:B------:R-:W-:Y:S02]  /*4ee0*/  ISETP.GE.AND P0, PT, R25, R2.reuse, PT ;  /* 0x000000021900720c */ /* 0x080fe40003f06270 */
[----:B------:R-:W-:Y:S02]  /*4ef0*/  FSEL R12, R21, -INF , !P3 ;  /* 0xff800000150c7808 */ /* 0x000fe40005800000 */
[----:B------:R-:W-:Y:S02]  /*4f00*/  ISETP.GE.AND P3, PT, R27, R2, PT ;  /* 0x000000021b00720c */ /* 0x000fe40003f66270 */
[----:B------:R-:W-:-:S02]  /*4f10*/  FSEL R186, R186, -INF , !P2 ;  /* 0xff800000baba7808 */ /* 0x000fc40005000000 */
[----:B------:R-:W-:Y:S02]  /*4f20*/  IADD3 R21, R3, 0x18, RZ ;  /* 0x0000001803157810 */ /* 0x000fe40007ffe0ff */
[----:B------:R-:W-:Y:S02]  /*4f30*/  ISETP.GE.AND P2, PT, R25, R240, PT ;  /* 0x000000f01900720c */ /* 0x000fe40003f46270 */
[----:B------:R-:W-:Y:S02]  /*4f40*/  FSEL R184, R184, -INF , !P6 ;  /* 0xff800000b8b87808 */ /* 0x000fe40007000000 */
[----:B------:R-:W-:Y:S02]  /*4f50*/  FSEL R33, R11, -INF , !P0 ;  /* 0xff8000000b217808 */ /* 0x000fe40004000000 */
[----:B------:R-:W-:Y:S02]  /*4f60*/  ISETP.GE.AND P6, PT, R25, R242, PT ;  /* 0x000000f21900720c */ /* 0x000fe40003fc6270 */
        /* <DEDUP_REMOVED lines=9> */
[C---:B------:R-:W-:Y:S02]  /*5000*/  IADD3 R9, R3.reuse, 0x19, RZ ;  /* 0x0000001903097810 */ /* 0x040fe40007ffe0ff */
[----:B------:R-:W-:Y:S02]  /*5010*/  ISETP.GE.AND P0, PT, R3, R2, PT ;  /* 0x000000020300720c */ /* 0x000fe40003f06270 */
        /* <DEDUP_REMOVED lines=9> */
[----:B------:R-:W-:Y:S02]  /*50b0*/  PLOP3.LUT P0, PT, PT, PT, UP0, 0x80, 0x0 ;  /* 0x000000000000781c */ /* 0x000fe40003f0f008 */
[----:B------:R-:W-:Y:S02]  /*50c0*/  FSEL R187, R187, -INF , !P6 ;  /* 0xff800000bbbb7808 */ /* 0x000fe40007000000 */
        /* <DEDUP_REMOVED lines=33> */
.L_x_886:
[----:B------:R-:W2:Y:S04]  /*52e0*/  LDL.64 R6, [R1] ;  /* 0x0000000001067983 */ /* 0x000ea80000100a00 */
[----:B------:R-:W3:Y:S01]  /*52f0*/  LDL.LU.64 R176, [R1+0x18] ;  /* 0x0000180001b07983 */ /* 0x000ee20000300a00 */
[----:B------:R-:W-:Y:S01]  /*5300*/  MOV R5, UR29 ;  /* 0x0000001d00057c02 */ /* 0x000fe20008000f00 */
[----:B-1----:R-:W-:Y:S01]  /*5310*/  IMAD.WIDE.U32 R170, R203, -0x326172a9, RZ ;  /* 0xcd9e8d57cbaa7825 */ /* 0x002fe200078e00ff */
[----:B------:R-:W-:Y:S01]  /*5320*/  FMNMX.FTZ R11, R167, R10, !PT ;  /* 0x0000000aa70b7209 */ /* 0x000fe20007810000 */
[----:B------:R1:W-:Y:S02]  /*5330*/  STL.64 [R1+0x20], R204 ;  /* 0x000020cc01007387 */ /* 0x0003e40000100a00 */
[----:B------:R-:W-:Y:S01]  /*5340*/  IMAD.WIDE.U32 R174, R202, -0x326172a9, RZ ;  /* 0xcd9e8d57caae7825 */ /* 0x000fe200078e00ff */
[----:B------:R-:W-:-:S02]  /*5350*/  FMNMX.FTZ R11, R8, R11, !PT ;  /* 0x0000000b080b7209 */ /* 0x000fc40007810000 */
[----:B--2---:R-:W-:Y:S02]  /*5360*/  MOV R180, R6 ;  /* 0x0000000600b47202 */ /* 0x004fe40000000f00 */
[----:B------:R-:W-:Y:S02]  /*5370*/  LOP3.LUT R6, R171, R201, RZ, 0x3c, !PT ;  /* 0x000000c9ab067212 */ /* 0x000fe400078e3cff */
[----:B---3--:R-:W-:Y:S02]  /*5380*/  LOP3.LUT R5, R177, UR31, R5, 0x96, !PT ;  /* 0x0000001fb1057c12 */ /* 0x008fe4000f8e9605 */
[----:B------:R-:W-:Y:S01]  /*5390*/  MOV R181, R7 ;  /* 0x0000000700b57202 */ /* 0x000fe20000000f00 */
[----:B------:R-:W-:-:S04]  /*53a0*/  IMAD.WIDE.U32 R34, R6, -0x2daee0ad, RZ ;  /* 0xd2511f5306227825 */ /* 0x000fc800078e00ff */
[----:B------:R-:W-:Y:S01]  /*53b0*/  IMAD.WIDE.U32 R172, R5, -0x326172a9, RZ ;  /* 0xcd9e8d5705ac7825 */ /* 0x000fe200078e00ff */
[----:B------:R-:W-:-:S04]  /*53c0*/  LOP3.LUT R5, R35, UR14, R176, 0x96, !PT ;  /* 0x0000000e23057c12 */ /* 0x000fc8000f8e96b0 */
[----:B------:R-:W-:Y:S01]  /*53d0*/  LOP3.LUT R7, R173, UR15, R174, 0x96, !PT ;  /* 0x0000000fad077c12 */ /* 0x000fe2000f8e96ae */
[----:B------:R-:W-:Y:S01]  /*53e0*/  IMAD.WIDE.U32 R176, R5, -0x326172a9, RZ ;  /* 0xcd9e8d5705b07825 */ /* 0x000fe200078e00ff */
[----:B------:R-:W-:Y:S02]  /*53f0*/  LOP3.LUT R6, R173, UR15, R170, 0x96, !PT ;  /* 0x0000000fad067c12 */ /* 0x000fe4000f8e96aa */
[--C-:B------:R-:W-:Y:S01]  /*5400*/  LOP3.LUT R174, R251, UR13, R172.reuse, 0x96, !PT ;  /* 0x0000000dfbae7c12 */ /* 0x100fe2000f8e96ac */
        /* <DEDUP_REMOVED lines=20> */
[----:B-1----:R-:W-:Y:S01]  /*5550*/  IMAD.WIDE.U32 R204, R6, -0x2daee0ad, RZ ;  /* 0xd2511f5306cc7825 */ /* 0x002fe200078e00ff */
[----:B------:R-:W-:-:S03]  /*5560*/  LOP3.LUT R6, R179, UR8, R172, 0x96, !PT ;  /* 0x00000008b3067c12 */ /* 0x000fc6000f8e96ac */
[----:B------:R-:W-:Y:S01]  /*5570*/  IMAD.WIDE.U32 R172, R7, -0x326172a9, RZ ;  /* 0xcd9e8d5707ac7825 */ /* 0x000fe200078e00ff */
[----:B------:R-:W-:Y:S02]  /*5580*/  FMNMX.FTZ R7, R0, R11, !PT ;  /* 0x0000000b00077209 */ /* 0x000fe40007810000 */
[----:B------:R-:W-:Y:S01]  /*5590*/  LOP3.LUT R5, R205, UR6, R176, 0x96, !PT ;  /* 0x00000006cd057c12 */ /* 0x000fe2000f8e96b0 */
[----:B------:R-:W-:Y:S01]  /*55a0*/  IMAD.WIDE.U32 R198, R198, -0x2daee0ad, RZ ;  /* 0xd2511f53c6c67825 */ /* 0x000fe200078e00ff */
[----:B------:R-:W-:Y:S02]  /*55b0*/  FMNMX.FTZ R7, R14, R7, !PT ;  /* 0x000000070e077209 */ /* 0x000fe40007810000 */
[----:B------:R-:W-:Y:S01]  /*55c0*/  LOP3.LUT R35, R173, UR7, R170, 0x96, !PT ;  /* 0x00000007ad237c12 */ /* 0x000fe2000f8e96aa */
[----:B------:R-:W-:Y:S01]  /*55d0*/  IMAD.WIDE.U32 R176, R5, -0x326172a9, RZ ;  /* 0xcd9e8d5705b07825 */ /* 0x000fe200078e00ff */
[----:B------:R-:W-:Y:S02]  /*55e0*/  LOP3.LUT R5, R199, UR6, R178, 0x96, !PT ;  /* 0x00000006c7057c12 */ /* 0x000fe4000f8e96b2 */
[----:B------:R-:W-:-:S02]  /*55f0*/  FMNMX.FTZ R22, R184, R7, !PT ;  /* 0x00000007b8167209 */ /* 0x000fc40007810000 */
[----:B------:R-:W-:Y:S01]  /*5600*/  LOP3.LUT R172, R177, UR16, R172, 0x96, !PT ;  /* 0x00000010b1ac7c12 */ /* 0x000fe2000f8e96ac */
[----:B------:R-:W-:Y:S01]  /*5610*/  IMAD.WIDE.U32 R170, R5, -0x326172a9, RZ ;  /* 0xcd9e8d5705aa7825 */ /* 0x000fe200078e00ff */
[----:B------:R-:W-:Y:S02]  /*5620*/  FMNMX.FTZ R7, R185, R22, !PT ;  /* 0x00000016b9077209 */ /* 0x000fe40007810000 */
[C---:B------:R-:W-:Y:S02]  /*5630*/  LOP3.LUT R174, R176.reuse, 0xffff, RZ, 0xc0, !PT ;  /* 0x0000ffffb0ae7812 */ /* 0x040fe400078ec0ff */
[----:B------:R-:W-:Y:S02]  /*5640*/  LOP3.LUT R21, R176, 0xff, RZ, 0xc0, !PT ;  /* 0x000000ffb0157812 */ /* 0x000fe400078ec0ff */
[--C-:B------:R-:W-:Y:S02]  /*5650*/  SHF.R.U32.HI R164, RZ, 0x10, R176.reuse ;  /* 0x00000010ffa47819 */ /* 0x100fe400000116b0 */
[----:B------:R-:W-:Y:S01]  /*5660*/  SHF.R.U32.HI R11, RZ, 0x18, R176 ;  /* 0x00000018ff0b7819 */ /* 0x000fe200000116b0 */
[----:B------:R-:W-:Y:S01]  /*5670*/  IMAD.WIDE.U32 R176, R6, -0x326172a9, RZ ;  /* 0xcd9e8d5706b07825 */ /* 0x000fe200078e00ff */
[----:B------:R-:W-:-:S02]  /*5680*/  FMNMX.FTZ R6, R30, R7, !PT ;  /* 0x000000071e067209 */ /* 0x000fc40007810000 */
[C---:B------:R-:W-:Y:S02]  /*5690*/  LOP3.LUT R168, R170.reuse, 0xffff, RZ, 0xc0, !PT ;  /* 0x0000ffffaaa87812 */ /* 0x040fe400078ec0ff */
[----:B------:R-:W-:Y:S02]  /*56a0*/  LOP3.LUT R195, R170, 0xff, RZ, 0xc0, !PT ;  /* 0x000000ffaac37812 */ /* 0x000fe400078ec0ff */
[--C-:B------:R-:W-:Y:S02]  /*56b0*/  SHF.R.U32.HI R22, RZ, 0x10, R170.reuse ;  /* 0x00000010ff167819 */ /* 0x100fe400000116aa */
[----:B------:R-:W-:Y:S02]  /*56c0*/  SHF.R.U32.HI R7, RZ, 0x18, R170 ;  /* 0x00000018ff077819 */ /* 0x000fe400000116aa */
[----:B------:R-:W-:Y:S02]  /*56d0*/  FMNMX.FTZ R170, R166, R3, !PT ;  /* 0x00000003a6aa7209 */ /* 0x000fe40007810000 */
[----:B------:R-:W-:-:S02]  /*56e0*/  LOP3.LUT R5, R171, UR16, R176, 0x96, !PT ;  /* 0x00000010ab057c12 */ /* 0x000fc4000f8e96b0 */
[----:B------:R-:W-:Y:S02]  /*56f0*/  FMNMX.FTZ R171, R31, R6, !PT ;  /* 0x000000061fab7209 */ /* 0x000fe40007810000 */
[----:B------:R-:W-:Y:S02]  /*5700*/  FMNMX.FTZ R170, R169, R170, !PT ;  /* 0x000000aaa9aa7209 */ /* 0x000fe40007810000 */
[----:B------:R-:W-:Y:S01]  /*5710*/  LOP3.LUT R164, R164, 0xff, RZ, 0xc0, !PT ;  /* 0x000000ffa4a47812 */ /* 0x000fe200078ec0ff */
[----:B------:R-:W1:Y:S01]  /*5720*/  SHFL.BFLY PT, R6, R171, 0x2, 0x1f ;  /* 0x0c401f00ab067f89 */ /* 0x000e6200000e0000 */
[----:B------:R-:W-:Y:S02]  /*5730*/  FMNMX.FTZ R170, R19, R170, !PT ;  /* 0x000000aa13aa7209 */ /* 0x000fe40007810000 */
[----:B------:R-:W-:Y:S02]  /*5740*/  PRMT R11, R164, 0x5410, R11 ;  /* 0x00005410a40b7816 */ /* 0x000fe4000000000b */
[----:B------:R-:W-:-:S02]  /*5750*/  FMNMX.FTZ R173, R15, R170, !PT ;  /* 0x000000aa0fad7209 */ /* 0x000fc40007810000 */
[----:B------:R-:W-:Y:S02]  /*5760*/  LOP3.LUT R170, R172, 0xffff, RZ, 0xc0, !PT ;  /* 0x0000ffffacaa7812 */ /* 0x000fe400078ec0ff */
[----:B------:R-:W-:Y:S02]  /*5770*/  FMNMX.FTZ R164, R186, R173, !PT ;  /* 0x000000adbaa47209 */ /* 0x000fe40007810000 */
[----:B------:R-:W-:Y:S02]  /*5780*/  SHF.R.U32.HI R170, RZ, 0x8, R170 ;  /* 0x00000008ffaa7819 */ /* 0x000fe400000116aa */
[----:B------:R-:W-:Y:S02]  /*5790*/  FMNMX.FTZ R173, R187, R164, !PT ;  /* 0x000000a4bbad7209 */ /* 0x000fe40007810000 */
[----:B------:R-:W-:Y:S02]  /*57a0*/  LOP3.LUT R181, R172, 0xff, RZ, 0xc0, !PT ;  /* 0x000000ffacb57812 */ /* 0x000fe400078ec0ff */
[----:B------:R-:W-:-:S02]  /*57b0*/  FMNMX.FTZ R164, R182, R173, !PT ;  /* 0x000000adb6a47209 */ /* 0x000fc40007810000 */
[----:B------:R-:W-:Y:S02]  /*57c0*/  FMNMX.FTZ R173, R165, R4, !PT ;  /* 0x00000004a5ad7209 */ /* 0x000fe40007810000 */
[----:B------:R-:W-:Y:S02]  /*57d0*/  FMNMX.FTZ R164, R183, R164, !PT ;  /* 0x000000a4b7a47209 */ /* 0x000fe40007810000 */
[----:B------:R-:W-:Y:S02]  /*57e0*/  FMNMX.FTZ R173, R192, R173, !PT ;  /* 0x000000adc0ad7209 */ /* 0x000fe40007810000 */
[----:B-1----:R-:W-:Y:S02]  /*57f0*/  FMNMX.FTZ R6, R171, R6, !PT ;  /* 0x00000006ab067209 */ /* 0x002fe40007810000 */
[----:B------:R-:W1:Y:S01]  /*5800*/  SHFL.BFLY PT, R171, R164, 0x2, 0x1f ;  /* 0x0c401f00a4ab7f89 */ /* 0x000e6200000e0000 */
[----:B------:R-:W-:Y:S02]  /*5810*/  FMNMX.FTZ R173, R20, R173, !PT ;  /* 0x000000ad14ad7209 */ /* 0x000fe40007810000 */
[----:B------:R-:W-:Y:S01]  /*5820*/  PRMT R181, R181, 0x5410, R170 ;  /* 0x00005410b5b57816 */ /* 0x000fe200000000aa */
[----:B------:R-:W2:Y:S01]  /*5830*/  SHFL.BFLY PT, R197, R6, 0x1, 0x1f ;  /* 0x0c201f0006c57f89 */ /* 0x000ea200000e0000 */
[----:B------:R-:W-:-:S02]  /*5840*/  FMNMX.FTZ R170, R12, R173, !PT ;  /* 0x000000ad0caa7209 */ /* 0x000fc40007810000 */
[----:B------:R-:W-:Y:S02]  /*5850*/  LOP3.LUT R34, R177, UR7, R34, 0x96, !PT ;  /* 0x00000007b1227c12 */ /* 0x000fe4000f8e9622 */
[----:B------:R-:W-:Y:S02]  /*5860*/  FMNMX.FTZ R175, R25, R170, !PT ;  /* 0x000000aa19af7209 */ /* 0x000fe40007810000 */
[--C-:B------:R-:W-:Y:S02]  /*5870*/  SHF.R.U32.HI R179, RZ, 0x10, R172.reuse ;  /* 0x00000010ffb37819 */ /* 0x100fe400000116ac */
[----:B------:R-:W-:Y:S02]  /*5880*/  FMNMX.FTZ R175, R32, R175, !PT ;  /* 0x000000af20af7209 */ /* 0x000fe40007810000 */
[----:B------:R-:W-:Y:S02]  /*5890*/  SHF.R.U32.HI R172, RZ, 0x18, R172 ;  /* 0x00000018ffac7819 */ /* 0x000fe400000116ac */
[----:B------:R-:W-:-:S02]  /*58a0*/  FMNMX.FTZ R175, R28, R175, !PT ;  /* 0x000000af1caf7209 */ /* 0x000fc40007810000 */
[----:B------:R-:W-:Y:S02]  /*58b0*/  LOP3.LUT R179, R179, 0xff, RZ, 0xc0, !PT ;  /* 0x000000ffb3b37812 */ /* 0x000fe400078ec0ff */
[----:B------:R-:W-:Y:S02]  /*58c0*/  FMNMX.FTZ R175, R24, R175, !PT ;  /* 0x000000af18af7209 */ /* 0x000fe40007810000 */
[----:B------:R-:W-:Y:S02]  /*58d0*/  PRMT R179, R179, 0x5410, R172 ;  /* 0x00005410b3b37816 */ /* 0x000fe400000000ac */
[----:B-1----:R-:W-:Y:S02]  /*58e0*/  FMNMX.FTZ R171, R164, R171, !PT ;  /* 0x000000aba4ab7209 */ /* 0x002fe40007810000 */
[----:B------:R-:W-:Y:S02]  /*58f0*/  FMNMX.FTZ R164, R18, R9, !PT ;  /* 0x0000000912a47209 */ /* 0x000fe40007810000 */
[----:B--2---:R-:W-:Y:S01]  /*5900*/  FMNMX.FTZ R197, R6, R197, !PT ;  /* 0x000000c506c57209 */ /* 0x004fe20007810000 */
[----:B------:R-:W1:Y:S01]  /*5910*/  SHFL.BFLY PT, R196, R171, 0x1, 0x1f ;  /* 0x0c201f00abc47f89 */ /* 0x000e6200000e0000 */
[----:B------:R-:W-:-:S02]  /*5920*/  FMNMX.FTZ R164, R17, R164, !PT ;  /* 0x000000a411a47209 */ /* 0x000fc40007810000 */
[C---:B------:R-:W-:Y:S01]  /*5930*/  FSETP.NEU.FTZ.AND P3, PT, R197.reuse, -INF , PT ;  /* 0xff800000c500780b */ /* 0x040fe20003f7d000 */
[----:B------:R-:W-:Y:S01]  /*5940*/  FMUL.FTZ R191, R197, c[0x0][0x23c] ;  /* 0x00008f00c5bf7a20 */ /* 0x000fe20000410000 */
[----:B------:R-:W-:Y:S01]  /*5950*/  FMNMX.FTZ R164, R13, R164, !PT ;  /* 0x000000a40da47209 */ /* 0x000fe20007810000 */
[----:B------:R-:W2:Y:S01]  /*5960*/  SHFL.BFLY PT, R6, R175, 0x2, 0x1f ;  /* 0x0c401f00af067f89 */ /* 0x000ea200000e0000 */
[----:B------:R-:W-:Y:S02]  /*5970*/  LOP3.LUT R22, R22, 0xff, RZ, 0xc0, !PT ;  /* 0x000000ff16167812 */ /* 0x000fe400078ec0ff */
[----:B------:R-:W-:Y:S02]  /*5980*/  FMNMX.FTZ R164, R23, R164, !PT ;  /* 0x000000a417a47209 */ /* 0x000fe40007810000 */
[----:B------:R-:W-:Y:S02]  /*5990*/  FSEL R191, R191, RZ, P3 ;  /* 0x000000ffbfbf7208 */ /* 0x000fe40001800000 */
[----:B------:R-:W-:-:S02]  /*59a0*/  FMNMX.FTZ R164, R27, R164, !PT ;  /* 0x000000a41ba47209 */ /* 0x000fc40007810000 */
[----:B------:R-:W-:Y:S01]  /*59b0*/  SHF.R.U32.HI R174, RZ, 0x8, R174 ;  /* 0x00000008ffae7819 */ /* 0x000fe200000116ae */
[--C-:B------:R-:W-:Y:S01]  /*59c0*/  FFMA.FTZ R193, R10, c[0x0][0x23c], -R191.reuse ;  /* 0x00008f000ac17a23 */ /* 0x100fe200000108bf */
[----:B------:R-:W-:Y:S01]  /*59d0*/  FMNMX.FTZ R164, R33, R164, !PT ;  /* 0x000000a421a47209 */ /* 0x000fe20007810000 */
[----:B------:R-:W-:Y:S01]  /*59e0*/  FFMA.FTZ R176, R8, c[0x0][0x23c], -R191 ;  /* 0x00008f0008b07a23 */ /* 0x000fe200000108bf */
[----:B------:R-:W-:Y:S02]  /*59f0*/  PRMT R7, R22, 0x5410, R7 ;  /* 0x0000541016077816 */ /* 0x000fe40000000007 */
[----:B------:R-:W-:Y:S01]  /*5a00*/  FMNMX.FTZ R173, R29, R164, !PT ;  /* 0x000000a41dad7209 */ /* 0x000fe20007810000 */
[----:B------:R-:W-:Y:S01]  /*5a10*/  MUFU.EX2 R193, R193 ;  /* 0x000000c100c17308 */ /* 0x000fe20000000800 */
[----:B------:R-:W-:Y:S02]  /*5a20*/  SHF.R.U32.HI R168, RZ, 0x8, R168 ;  /* 0x00000008ffa87819 */ /* 0x000fe400000116a8 */
[----:B------:R-:W-:-:S02]  /*5a30*/  FMNMX.FTZ R10, R26, R173, !PT ;  /* 0x000000ad1a0a7209 */ /* 0x000fc40007810000 */
[----:B-1----:R-:W-:Y:S02]  /*5a40*/  FMNMX.FTZ R196, R171, R196, !PT ;  /* 0x000000c4abc47209 */ /* 0x002fe40007810000 */
[----:B------:R-:W-:Y:S01]  /*5a50*/  PRMT R21, R21, 0x5410, R174 ;  /* 0x0000541015157816 */ /* 0x000fe200000000ae */
[----:B------:R-:W1:Y:S01]  /*5a60*/  SHFL.BFLY PT, R177, R10, 0x2, 0x1f ;  /* 0x0c401f000ab17f89 */ /* 0x000e6200000e0000 */
[C---:B------:R-:W-:Y:S01]  /*5a70*/  FSETP.NEU.FTZ.AND P2, PT, R196.reuse, -INF , PT ;  /* 0xff800000c400780b */ /* 0x040fe20003f5d000 */
[----:B------:R-:W-:Y:S01]  /*5a80*/  FMUL.FTZ R190, R196, c[0x0][0x23c] ;  /* 0x00008f00c4be7a20 */ /* 0x000fe20000410000 */
[----:B--2---:R-:W-:Y:S01]  /*5a90*/  FMNMX.FTZ R6, R175, R6, !PT ;  /* 0x00000006af067209 */ /* 0x004fe20007810000 */
[--C-:B------:R-:W-:Y:S01]  /*5aa0*/  FFMA.FTZ R175, R0, c[0x0][0x23c], -R191.reuse ;  /* 0x00008f0000af7a23 */ /* 0x100fe200000108bf */
[----:B------:R-:W-:Y:S01]  /*5ab0*/  MUFU.EX2 R176, R176 ;  /* 0x000000b000b07308 */ /* 0x000fe20000000800 */
[----:B------:R-:W-:Y:S01]  /*5ac0*/  PRMT R195, R195, 0x5410, R168 ;  /* 0x00005410c3c37816 */ /* 0x000fe200000000a8 */
[----:B------:R-:W-:Y:S01]  /*5ad0*/  FFMA.FTZ R174, R14, c[0x0][0x23c], -R191 ;  /* 0x00008f000eae7a23 */ /* 0x000fe200000108bf */
[----:B------:R-:W-:Y:S01]  /*5ae0*/  FSEL R190, R190, RZ, P2 ;  /* 0x000000ffbebe7208 */ /* 0x000fe20001000000 */
[----:B------:R-:W2:Y:S04]  /*5af0*/  SHFL.BFLY PT, R171, R6, 0x1, 0x1f ;  /* 0x0c201f0006ab7f89 */ /* 0x000ea800000e0000 */
[--C-:B------:R-:W-:Y:S01]  /*5b00*/  FFMA.FTZ R172, R169, c[0x0][0x23c], -R190.reuse ;  /* 0x00008f00a9ac7a23 */ /* 0x100fe200000108be */
[----:B------:R-:W-:Y:S01]  /*5b10*/  MUFU.EX2 R175, R175 ;  /* 0x000000af00af7308 */ /* 0x000fe20000000800 */
[----:B------:R-:W-:-:S02]  /*5b20*/  FFMA.FTZ R173, R3, c[0x0][0x23c], -R190 ;  /* 0x00008f0003ad7a23 */ /* 0x000fc400000108be */
[--C-:B------:R-:W-:Y:S02]  /*5b30*/  FFMA.FTZ R8, R19, c[0x0][0x23c], -R190.reuse ;  /* 0x00008f0013087a23 */ /* 0x100fe400000108be */
[----:B------:R-:W-:-:S03]  /*5b40*/  FFMA.FTZ R170, R15, c[0x0][0x23c], -R190 ;  /* 0x00008f000faa7a23 */ /* 0x000fc600000108be */
[----:B------:R-:W-:Y:S01]  /*5b50*/  MUFU.EX2 R173, R173 ;  /* 0x000000ad00ad7308 */ /* 0x000fe20000000800 */
[----:B-1----:R-:W-:-:S05]  /*5b60*/  FMNMX.FTZ R0, R10, R177, !PT ;  /* 0x000000b10a007209 */ /* 0x002fca0007810000 */
[----:B------:R-:W1:Y:S02]  /*5b70*/  SHFL.BFLY PT, R169, R0, 0x1, 0x1f ;  /* 0x0c201f0000a97f89 */ /* 0x000e6400000e0000 */
[----:B------:R-:W-:Y:S01]  /*5b80*/  MUFU.EX2 R172, R172 ;  /* 0x000000ac00ac7308 */ /* 0x000fe20000000800 */
[----:B--2---:R-:W-:Y:S02]  /*5b90*/  FMNMX.FTZ R3, R6, R171, !PT ;  /* 0x000000ab06037209 */ /* 0x004fe40007810000 */
[C---:B------:R-:W-:Y:S02]  /*5ba0*/  LOP3.LUT R171, R5.reuse, 0xffff, RZ, 0xc0, !PT ;  /* 0x0000ffff05ab7812 */ /* 0x040fe400078ec0ff */
[----:B------:R-:W-:Y:S01]  /*5bb0*/  LOP3.LUT R6, R5, 0xff, RZ, 0xc0, !PT ;  /* 0x000000ff05067812 */ /* 0x000fe200078ec0ff */
[C---:B------:R-:W-:Y:S01]  /*5bc0*/  FMUL.FTZ R189, R3.reuse, c[0x0][0x23c] ;  /* 0x00008f0003bd7a20 */ /* 0x040fe20000410000 */
[----:B------:R-:W-:Y:S01]  /*5bd0*/  SHF.R.U32.HI R171, RZ, 0x8, R171 ;  /* 0x00000008ffab7819 */ /* 0x000fe200000116ab */
[----:B------:R-:W-:Y:S01]  /*5be0*/  MUFU.EX2 R170, R170 ;  /* 0x000000aa00aa7308 */ /* 0x000fe20000000800 */
[----:B------:R-:W-:-:S02]  /*5bf0*/  FSETP.NEU.FTZ.AND P1, PT, R3, -INF , PT ;  /* 0xff8000000300780b */ /* 0x000fc40003f3d000 */
[----:B------:R-:W-:Y:S02]  /*5c00*/  PRMT R19, R6, 0x5410, R171 ;  /* 0x0000541006137816 */ /* 0x000fe400000000ab */
[--C-:B------:R-:W-:Y:S02]  /*5c10*/  SHF.R.U32.HI R6, RZ, 0x10, R5.reuse ;  /* 0x00000010ff067819 */ /* 0x100fe40000011605 */
[----:B------:R-:W-:Y:S01]  /*5c20*/  SHF.R.U32.HI R5, RZ, 0x18, R5 ;  /* 0x00000018ff057819 */ /* 0x000fe20000011605 */
[----:B------:R2:W-:Y:S01]  /*5c30*/  MUFU.EX2 R171, R8 ;  /* 0x0000000800ab7308 */ /* 0x0005e20000000800 */
[----:B------:R-:W-:Y:S02]  /*5c40*/  LOP3.LUT R6, R6, 0xff, RZ, 0xc0, !PT ;  /* 0x000000ff06067812 */ /* 0x000fe400078ec0ff */
[----:B------:R-:W-:Y:S02]  /*5c50*/  FSEL R189, R189, RZ, P1 ;  /* 0x000000ffbdbd7208 */ /* 0x000fe40000800000 */
[----:B-1----:R-:W-:-:S02]  /*5c60*/  FMNMX.FTZ R0, R0, R169, !PT ;  /* 0x000000a900007209 */ /* 0x002fc40007810000 */
[----:B------:R-:W-:Y:S01]  /*5c70*/  PRMT R5, R6, 0x5410, R5 ;  /* 0x0000541006057816 */ /* 0x000fe20000000005 */
[--C-:B------:R-:W-:Y:S01]  /*5c80*/  FFMA.FTZ R169, R20, c[0x0][0x23c], -R189.reuse ;  /* 0x00008f0014a97a23 */ /* 0x100fe200000108bd */
[C---:B------:R-:W-:Y:S01]  /*5c90*/  FSETP.NEU.FTZ.AND P0, PT, R0.reuse, -INF , PT ;  /* 0xff8000000000780b */ /* 0x040fe20003f1d000 */
[----:B------:R-:W-:Y:S01]  /*5ca0*/  FMUL.FTZ R188, R0, c[0x0][0x23c] ;  /* 0x00008f0000bc7a20 */ /* 0x000fe20000410000 */
[----:B------:R-:W1:Y:S01]  /*5cb0*/  MUFU.EX2 R174, R174 ;  /* 0x000000ae00ae7308 */ /* 0x000e620000000800 */
[--C-:B------:R-:W-:Y:S01]  /*5cc0*/  FFMA.FTZ R164, R12, c[0x0][0x23c], -R189.reuse ;  /* 0x00008f000ca47a23 */ /* 0x100fe200000108bd */
[----:B------:R-:W-:Y:S01]  /*5cd0*/  FSEL R12, R3, RZ, P1 ;  /* 0x000000ff030c7208 */ /* 0x000fe20000800000 */
[--C-:B------:R-:W-:Y:S01]  /*5ce0*/  FFMA.FTZ R177, R192, c[0x0][0x23c], -R189.reuse ;  /* 0x00008f00c0b17a23 */ /* 0x100fe200000108bd */
[----:B------:R-:W-:Y:S01]  /*5cf0*/  FSEL R188, R188, RZ, P0 ;  /* 0x000000ffbcbc7208 */ /* 0x000fe20000000000 */
[----:B------:R-:W-:Y:S01]  /*5d00*/  FFMA.FTZ R168, R4, c[0x0][0x23c], -R189 ;  /* 0x00008f0004a87a23 */ /* 0x000fe200000108bd */
[----:B--2---:R-:W-:Y:S01]  /*5d10*/  FSEL R8, R197, RZ, P3 ;  /* 0x000000ffc5087208 */ /* 0x004fe20001800000 */
[----:B------:R-:W-:Y:S01]  /*5d20*/  FADD.FTZ R12, R165, -R12 ;  /* 0x8000000ca50c7221 */ /* 0x000fe20000010000 */
[----:B------:R-:W-:Y:S01]  /*5d30*/  MUFU.EX2 R169, R169 ;  /* 0x000000a900a97308 */ /* 0x000fe20000000800 */
[--C-:B------:R-:W-:Y:S01]  /*5d40*/  FFMA.FTZ R6, R13, c[0x0][0x23c], -R188.reuse ;  /* 0x00008f000d067a23 */ /* 0x100fe200000108bc */
[----:B------:R-:W-:Y:S01]  /*5d50*/  FSEL R13, R196, RZ, P2 ;  /* 0x000000ffc40d7208 */ /* 0x000fe20001000000 */
[----:B------:R-:W-:Y:S01]  /*5d60*/  FFMA.FTZ R23, R23, c[0x0][0x23c], -R188 ;  /* 0x00008f0017177a23 */ /* 0x000fe200000108bc */
[----:B------:R-:W-:Y:S01]  /*5d70*/  PRMT R192, R16, 0x7054, R16 ;  /* 0x0000705410c07816 */ /* 0x000fe20000000010 */
[----:B------:R-:W-:-:S02]  /*5d80*/  FADD.FTZ R8, R167, -R8 ;  /* 0x80000008a7087221 */ /* 0x000fc40000010000 */
[----:B------:R-:W-:Y:S01]  /*5d90*/  FADD.FTZ R10, R166, -R13 ;  /* 0x8000000da60a7221 */ /* 0x000fe20000010000 */
[----:B------:R2:W-:Y:S01]  /*5da0*/  MUFU.EX2 R167, R6 ;  /* 0x0000000600a77308 */ /* 0x0005e20000000800 */
[--C-:B------:R-:W-:Y:S01]  /*5db0*/  HSET2.LE.AND R7, R7, R192.reuse, PT ;  /* 0x000000c007077233 */ /* 0x100fe20003803000 */
[--C-:B------:R-:W-:Y:S01]  /*5dc0*/  FFMA.FTZ R178, R9, c[0x0][0x23c], -R188.reuse ;  /* 0x00008f0009b27a23 */ /* 0x100fe200000108bc */
[--C-:B------:R-:W-:Y:S01]  /*5dd0*/  HSET2.LE.AND R181, R181, R192.reuse, PT ;  /* 0x000000c0b5b57233 */ /* 0x100fe20003803000 */
[----:B------:R-:W-:Y:S01]  /*5de0*/  FMUL.FTZ R194, R8, c[0x0][0x23c] ;  /* 0x00008f0008c27a20 */ /* 0x000fe20000410000 */
[----:B------:R-:W-:Y:S01]  /*5df0*/  FSEL R13, R0, RZ, P0 ;  /* 0x000000ff000d7208 */ /* 0x000fe20000000000 */
[----:B------:R-:W-:Y:S01]  /*5e00*/  FMUL.FTZ R180, R12, c[0x0][0x23c] ;  /* 0x00008f000cb47a20 */ /* 0x000fe20000410000 */
[--C-:B------:R-:W-:Y:S01]  /*5e10*/  HSET2.LE.AND R11, R11, R192.reuse, PT ;  /* 0x000000c00b0b7233 */ /* 0x100fe20003803000 */
[----:B------:R-:W3:Y:S01]  /*5e20*/  MUFU.EX2 R166, R23 ;  /* 0x0000001700a67308 */ /* 0x000ee20000000800 */
[----:B------:R-:W-:Y:S01]  /*5e30*/  FFMA.FTZ R165, R17, c[0x0][0x23c], -R188 ;  /* 0x00008f0011a57a23 */ /* 0x000fe200000108bc */
[----:B-1----:R-:W-:Y:S01]  /*5e40*/  F2FP.BF16.PACK_AB R17, R174, R175 ;  /* 0x000000afae11723e */ /* 0x002fe200000010ff */
[----:B------:R-:W-:Y:S01]  /*5e50*/  FADD.FTZ R4, R18, -R13 ;  /* 0x8000000d12047221 */ /* 0x000fe20000010000 */
[----:B------:R-:W-:-:S04]  /*5e60*/  HSET2.LE.AND R5, R5, R192, PT ;  /* 0x000000c005057233 */ /* 0x000fc80003803000 */
[----:B------:R-:W1:Y:S01]  /*5e70*/  MUFU.EX2 R164, R164 ;  /* 0x000000a400a47308 */ /* 0x000e620000000800 */
[----:B--2---:R-:W-:Y:S01]  /*5e80*/  HSET2.LE.AND R6, R195, R192, PT ;  /* 0x000000c0c3067233 */ /* 0x004fe20003803000 */
[----:B---3--:R-:W-:-:S06]  /*5e90*/  F2FP.BF16.PACK_AB R14, R166, R167 ;  /* 0x000000a7a60e723e */ /* 0x008fcc00000010ff */
[----:B------:R-:W-:Y:S01]  /*5ea0*/  MUFU.EX2 R168, R168 ;  /* 0x000000a800a87308 */ /* 0x000fe20000000800 */
[----:B------:R-:W-:Y:S02]  /*5eb0*/  LOP3.LUT R7, R7, R14, RZ, 0xc0, !PT ;  /* 0x0000000e07077212 */ /* 0x000fe400078ec0ff */
[----:B------:R-:W-:Y:S02]  /*5ec0*/  F2FP.BF16.PACK_AB R14, R176, R193 ;  /* 0x000000c1b00e723e */ /* 0x000fe400000010ff */
[----:B-1----:R-:W-:-:S03]  /*5ed0*/  F2FP.BF16.PACK_AB R9, R164, R169 ;  /* 0x000000a9a409723e */ /* 0x002fc600000010ff */
[----:B------:R-:W1:Y:S01]  /*5ee0*/  MUFU.EX2 R177, R177 ;  /* 0x000000b100b17308 */ /* 0x000e620000000800 */
[----:B------:R-:W-:Y:S01]  /*5ef0*/  LOP3.LUT R8, R181, R14, RZ, 0xc0, !PT ;  /* 0x0000000eb5087212 */ /* 0x000fe200078ec0ff */
[----:B------:R-:W-:Y:S01]  /*5f00*/  FMUL.FTZ R181, R10, c[0x0][0x23c] ;  /* 0x00008f000ab57a20 */ /* 0x000fe20000410000 */
[----:B------:R-:W-:Y:S01]  /*5f10*/  LOP3.LUT R6, R6, R9, RZ, 0xc0, !PT ;  /* 0x0000000906067212 */ /* 0x000fe200078ec0ff */
[--C-:B------:R-:W-:Y:S01]  /*5f20*/  HSET2.LE.AND R9, R179, R192.reuse, PT ;  /* 0x000000c0b3097233 */ /* 0x100fe20003803000 */
[----:B------:R-:W-:Y:S01]  /*5f30*/  F2FP.BF16.PACK_AB R14, R172, R173 ;  /* 0x000000adac0e723e */ /* 0x000fe200000010ff */
[----:B------:R-:W-:Y:S01]  /*5f40*/  FMUL.FTZ R179, R4, c[0x0][0x23c] ;  /* 0x00008f0004b37a20 */ /* 0x000fe20000410000 */
[----:B------:R-:W-:Y:S01]  /*5f50*/  HSET2.LE.AND R10, R21, R192, PT ;  /* 0x000000c0150a7233 */ /* 0x000fe20003803000 */
[----:B------:R-:W-:Y:S01]  /*5f60*/  MUFU.EX2 R178, R178 ;  /* 0x000000b200b27308 */ /* 0x000fe20000000800 */
[----:B------:R-:W-:Y:S01]  /*5f70*/  LOP3.LUT R9, R9, R14, RZ, 0xc0, !PT ;  /* 0x0000000e09097212 */ /* 0x000fe200078ec0ff */
[----:B------:R-:W-:Y:S01]  /*5f80*/  LDSM.16.MT88.4 R20, [R210+0xb000] ;  /* 0x00b00000d214783b */ /* 0x000fe20000004200 */
[----:B------:R-:W-:-:S02]  /*5f90*/  F2FP.BF16.PACK_AB R4, R170, R171 ;  /* 0x000000abaa04723e */ /* 0x000fc400000010ff */
[----:B------:R-:W-:Y:S01]  /*5fa0*/  LOP3.LUT R10, R10, R17, RZ, 0xc0, !PT ;  /* 0x000000110a0a7212 */ /* 0x000fe200078ec0ff */
[----:B------:R-:W2:Y:S01]  /*5fb0*/  LDSM.16.MT88.4 R12, [R212+0xa000] ;  /* 0x00a00000d40c783b */ /* 0x000ea20000004200 */
[----:B------:R-:W-:Y:S01]  /*5fc0*/  LOP3.LUT R11, R11, R4, RZ, 0xc0, !PT ;  /* 0x000000040b0b7212 */ /* 0x000fe200078ec0ff */
[----:B------:R-:W3:Y:S01]  /*5fd0*/  MUFU.EX2 R165, R165 ;  /* 0x000000a500a57308 */ /* 0x000ee20000000800 */
[----:B------:R-:W-:Y:S01]  /*5fe0*/  HSET2.LE.AND R4, R19, R192, PT ;  /* 0x000000c013047233 */ /* 0x000fe20003803000 */
[----:B-1----:R-:W-:-:S04]  /*5ff0*/  F2FP.BF16.PACK_AB R17, R177, R168 ;  /* 0x000000a8b111723e */ /* 0x002fc800000010ff */
[----:B------:R-:W-:Y:S02]  /*6000*/  LOP3.LUT R4, R4, R17, RZ, 0xc0, !PT ;  /* 0x0000001104047212 */ /* 0x000fe400078ec0ff */
[----:B------:R-:W1:Y:S08]  /*6010*/  MUFU.EX2 R194, R194 ;  /* 0x000000c200c27308 */ /* 0x000e700000000800 */
[----:B------:R-:W4:Y:S01]  /*6020*/  MUFU.EX2 R181, R181 ;  /* 0x000000b500b57308 */ /* 0x000f220000000800 */
[----:B---3--:R-:W-:-:S04]  /*6030*/  F2FP.BF16.PACK_AB R16, R165, R178 ;  /* 0x000000b2a510723e */ /* 0x008fc800000010ff */
[----:B------:R-:W-:Y:S02]  /*6040*/  LOP3.LUT R5, R5, R16, RZ, 0xc0, !PT ;  /* 0x0000001005057212 */ /* 0x000fe400078ec0ff */
[----:B------:R-:W3:Y:S01]  /*6050*/  LDSM.16.MT88.4 R16, [R210+0xa000] ;  /* 0x00a00000d210783b */ /* 0x000ee20000004200 */
[----:B------:R-:W2:Y:S01]  /*6060*/  MUFU.EX2 R180, R180 ;  /* 0x000000b400b47308 */ /* 0x000ea20000000800 */
[-C--:B-1----:R-:W-:Y:S02]  /*6070*/  FMUL.FTZ R160, R160, R194.reuse ;  /* 0x000000c2a0a07220 */ /* 0x082fe40000410000 */
[-C--:B------:R-:W-:Y:S02]  /*6080*/  FMUL.FTZ R161, R161, R194.reuse ;  /* 0x000000c2a1a17220 */ /* 0x080fe40000410000 */
[-C--:B------:R-:W-:Y:S02]  /*6090*/  FMUL.FTZ R40, R40, R194.reuse ;  /* 0x000000c228287220 */ /* 0x080fe40000410000 */
[----:B------:R-:W-:Y:S01]  /*60a0*/  FMUL.FTZ R41, R41, R194 ;  /* 0x000000c229297220 */ /* 0x000fe20000410000 */
[----:B------:R-:W1:Y:S01]  /*60b0*/  MUFU.EX2 R179, R179 ;  /* 0x000000b300b37308 */ /* 0x000e620000000800 */
[----:B----4-:R-:W-:-:S02]  /*60c0*/  FMUL.FTZ R162, R162, R181 ;  /* 0x000000b5a2a27220 */ /* 0x010fc40000410000 */
[-C--:B------:R-:W-:Y:S02]  /*60d0*/  FMUL.FTZ R163, R163, R181.reuse ;  /* 0x000000b5a3a37220 */ /* 0x080fe40000410000 */
[-C--:B------:R-:W-:Y:S02]  /*60e0*/  FMUL.FTZ R42, R42, R181.reuse ;  /* 0x000000b52a2a7220 */ /* 0x080fe40000410000 */
[----:B------:R-:W-:Y:S02]  /*60f0*/  FMUL.FTZ R43, R43, R181 ;  /* 0x000000b52b2b7220 */ /* 0x000fe40000410000 */
[-C--:B--2---:R-:W-:Y:S01]  /*6100*/  FMUL.FTZ R156, R156, R180.reuse ;  /* 0x000000b49c9c7220 */ /* 0x084fe20000410000 */
[----:B------:R-:W-:Y:S01]  /*6110*/  HMMA.16816.F32.BF16 R160, R8, R12, R160 ;  /* 0x0000000c08a0723c */ /* 0x000fe200000418a0 */
[-C--:B------:R-:W-:Y:S02]  /*6120*/  FMUL.FTZ R157, R157, R180.reuse ;  /* 0x000000b49d9d7220 */ /* 0x080fe40000410000 */
[----:B------:R-:W-:-:S02]  /*6130*/  FMUL.FTZ R36, R36, R180 ;  /* 0x000000b424247220 */ /* 0x000fc40000410000 */
[----:B------:R-:W-:Y:S02]  /*6140*/  FMUL.FTZ R37, R37, R180 ;  /* 0x000000b425257220 */ /* 0x000fe40000410000 */
[-C--:B-1----:R-:W-:Y:S01]  /*6150*/  FMUL.FTZ R158, R158, R179.reuse ;  /* 0x000000b39e9e7220 */ /* 0x082fe20000410000 */
        /* <DEDUP_REMOVED lines=16> */
[-C--:B---3--:R-:W-:Y:S01]  /*6260*/  HMMA.16816.F32.BF16 R44, R8, R16.reuse, R44 ;  /* 0x00000010082c723c */ /* 0x088fe2000004182c */
        /* <DEDUP_REMOVED lines=15> */
[----:B------:R-:W-:Y:S01]  /*6360*/  FMUL.FTZ R65, R65, R180 ;  /* 0x000000b441417220 */ /* 0x000fe20000410000 */
[----:B------:R-:W2:Y:S01]  /*6370*/  LDSM.16.MT88.4 R16, [R208+0xa000] ;  /* 0x00a00000d010783b */ /* 0x000ea20000004200 */
        /* <DEDUP_REMOVED lines=24> */
[----:B------:R-:W-:Y:S01]  /*6500*/  FMUL.FTZ R89, R89, R194 ;  /* 0x000000c259597220 */ /* 0x000fe20000410000 */
[----:B--2---:R-:W-:Y:S01]  /*6510*/  HMMA.16816.F32.BF16 R76, R8, R16, R76 ;  /* 0x00000010084c723c */ /* 0x004fe2000004184c */
[-C--:B------:R-:W-:Y:S02]  /*6520*/  FMUL.FTZ R90, R90, R181.reuse ;  /* 0x000000b55a5a7220 */ /* 0x080fe40000410000 */
[----:B------:R-:W-:-:S02]  /*6530*/  FMUL.FTZ R91, R91, R181 ;  /* 0x000000b55b5b7220 */ /* 0x000fc40000410000 */
[-C--:B------:R-:W-:Y:S02]  /*6540*/  FMUL.FTZ R84, R84, R180.reuse ;  /* 0x000000b454547220 */ /* 0x080fe40000410000 */
[----:B------:R-:W-:Y:S01]  /*6550*/  FMUL.FTZ R85, R85, R180 ;  /* 0x000000b455557220 */ /* 0x000fe20000410000 */
[----:B------:R-:W-:Y:S01]  /*6560*/  HMMA.16816.F32.BF16 R80, R4, R16, R80 ;  /* 0x000000100450723c */ /* 0x000fe20000041850 */
[-C--:B------:R-:W-:Y:S02]  /*6570*/  FMUL.FTZ R86, R86, R179.reuse ;  /* 0x000000b356567220 */ /* 0x080fe40000410000 */
        /* <DEDUP_REMOVED lines=9> */
[-C--:B------:R-:W-:Y:S01]  /*6610*/  FMUL.FTZ R98, R98, R179.reuse ;  /* 0x000000b362627220 */ /* 0x080fe20000410000 */
[----:B------:R-:W2:Y:S01]  /*6620*/  LDSM.16.MT88.4 R16, [R209+0xb000] ;  /* 0x00b00000d110783b */ /* 0x000ea20000004200 */
[----:B------:R-:W-:Y:S02]  /*6630*/  FMUL.FTZ R99, R99, R179 ;  /* 0x000000b363637220 */ /* 0x000fe40000410000 */
[----:B------:R-:W-:-:S02]  /*6640*/  FMUL.FTZ R104, R104, R194 ;  /* 0x000000c268687220 */ /* 0x000fc40000410000 */
[----:B------:R-:W-:Y:S01]  /*6650*/  FMUL.FTZ R105, R105, R194 ;  /* 0x000000c269697220 */ /* 0x000fe20000410000 */
[-C--:B-1----:R-:W-:Y:S01]  /*6660*/  HMMA.16816.F32.BF16 R92, R8, R12.reuse, R92 ;  /* 0x0000000c085c723c */ /* 0x082fe2000004185c */
        /* <DEDUP_REMOVED lines=8> */
[-C--:B------:R-:W-:Y:S01]  /*66f0*/  FMUL.FTZ R153, R153, R194.reuse ;  /* 0x000000c299997220 */ /* 0x080fe20000410000 */
[----:B------:R-:W-:Y:S01]  /*6700*/  HMMA.16816.F32.BF16 R104, R8, R14, R104 ;  /* 0x0000000e0868723c */ /* 0x000fe20000041868 */
[-C--:B------:R-:W-:Y:S02]  /*6710*/  FMUL.FTZ R116, R116, R194.reuse ;  /* 0x000000c274747220 */ /* 0x080fe40000410000 */
[----:B------:R-:W-:Y:S02]  /*6720*/  FMUL.FTZ R117, R117, R194 ;  /* 0x000000c275757220 */ /* 0x000fe40000410000 */
[----:B------:R-:W-:-:S02]  /*6730*/  FMUL.FTZ R154, R154, R181 ;  /* 0x000000b59a9a7220 */ /* 0x000fc40000410000 */
[-C--:B------:R-:W-:Y:S01]  /*6740*/  FMUL.FTZ R155, R155, R181.reuse ;  /* 0x000000b59b9b7220 */ /* 0x080fe20000410000 */
[----:B------:R-:W-:Y:S01]  /*6750*/  HMMA.16816.F32.BF16 R100, R4, R14, R100 ;  /* 0x0000000e0464723c */ /* 0x000fe20000041864 */
[----:B------:R-:W1:Y:S01]  /*6760*/  LDSM.16.MT88.4 R12, [R208+0xb000] ;  /* 0x00b00000d00c783b */ /* 0x000e620000004200 */
        /* <DEDUP_REMOVED lines=21> */
[----:B------:R-:W-:-:S05]  /*68c0*/  FMUL.FTZ R139, R139, R181 ;  /* 0x000000b58b8b7220 */ /* 0x000fca0000410000 */
[C---:B-1----:R-:W-:Y:S08]  /*68d0*/  HMMA.16816.F32.BF16 R144, R8.reuse, R12, R144 ;  /* 0x0000000c0890723c */ /* 0x042ff00000041890 */
[----:B------:R-:W-:Y:S07]  /*68e0*/  HMMA.16816.F32.BF16 R136, R8, R14, R136 ;  /* 0x0000000e0888723c */ /* 0x000fee0000041888 */
[----:B------:R-:W-:-:S02]  /*68f0*/  MOV R10, R204 ;  /* 0x000000cc000a7202 */ /* 0x000fc40000000f00 */
[----:B------:R-:W-:Y:S02]  /*6900*/  MOV R11, R205 ;  /* 0x000000cd000b7202 */ /* 0x000fe40000000f00 */
[----:B------:R1:W5:Y:S01]  /*6910*/  LDL.LU.64 R204, [R1+0x20] ;  /* 0x0000200001cc7983 */ /* 0x0003620000300a00 */
[-C--:B------:R-:W-:Y:S01]  /*6920*/  FMUL.FTZ R108, R108, R180.reuse ;  /* 0x000000b46c6c7220 */ /* 0x080fe20000410000 */
[----:B------:R-:W-:Y:S01]  /*6930*/  UISETP.GE.AND UP0, UPT, UR26, 0x3, UPT ;  /* 0x000000031a00788c */ /* 0x000fe2000bf06270 */
[-C--:B------:R-:W-:Y:S02]  /*6940*/  FMUL.FTZ R109, R109, R180.reuse ;  /* 0x000000b46d6d7220 */ /* 0x080fe40000410000 */
[-C--:B------:R-:W-:Y:S02]  /*6950*/  FMUL.FTZ R110, R110, R179.reuse ;  /* 0x000000b36e6e7220 */ /* 0x080fe40000410000 */
[----:B------:R-:W-:Y:S01]  /*6960*/  FMUL.FTZ R111, R111, R179 ;  /* 0x000000b36f6f7220 */ /* 0x000fe20000410000 */
[----:B------:R-:W-:Y:S01]  /*6970*/  PLOP3.LUT P0, PT, PT, PT, UP0, 0x80, 0x0 ;  /* 0x000000000000781c */ /* 0x000fe20003f0f008 */
[----:B------:R-:W-:-:S02]  /*6980*/  FMUL.FTZ R140, R140, R180 ;  /* 0x000000b48c8c7220 */ /* 0x000fc40000410000 */
[-C--:B------:R-:W-:Y:S02]  /*6990*/  FMUL.FTZ R141, R141, R180.reuse ;  /* 0x000000b48d8d7220 */ /* 0x080fe40000410000 */
        /* <DEDUP_REMOVED lines=8> */
[----:B------:R-:W-:-:S04]  /*6a20*/  IMAD.WIDE.U32 R8, R34, -0x2daee0ad, RZ ;  /* 0xd2511f5322087825 */ /* 0x000fc800078e00ff */
[-C--:B------:R-:W-:Y:S01]  /*6a30*/  FMUL.FTZ R124, R124, R180.reuse ;  /* 0x000000b47c7c7220 */ /* 0x080fe20000410000 */
[----:B------:R-:W-:Y:S01]  /*6a40*/  LOP3.LUT R199, R9, UR17, R198, 0x96, !PT ;  /* 0x0000001109c77c12 */ /* 0x000fe2000f8e96c6 */
[----:B------:R-:W-:Y:S01]  /*6a50*/  FMUL.FTZ R125, R125, R180 ;  /* 0x000000b47d7d7220 */ /* 0x000fe20000410000 */
[----:B------:R-:W-:Y:S01]  /*6a60*/  LOP3.LUT R12, R8, 0xffff, RZ, 0xc0, !PT ;  /* 0x0000ffff080c7812 */ /* 0x000fe200078ec0ff */
[-C--:B------:R-:W-:Y:S01]  /*6a70*/  FMUL.FTZ R126, R126, R179.reuse ;  /* 0x000000b37e7e7220 */ /* 0x080fe20000410000 */
[----:B------:R-:W-:Y:S01]  /*6a80*/  SHF.R.U32.HI R9, RZ, 0x10, R8 ;  /* 0x00000010ff097819 */ /* 0x000fe20000011608 */
[----:B------:R-:W-:Y:S01]  /*6a90*/  FMUL.FTZ R127, R127, R179 ;  /* 0x000000b37f7f7220 */ /* 0x000fe20000410000 */
[----:B------:R-:W-:Y:S01]  /*6aa0*/  HMMA.16816.F32.BF16 R112, R4, R22, R112 ;  /* 0x000000160470723c */ /* 0x000fe20000041870 */
[----:B------:R-:W-:Y:S01]  /*6ab0*/  IMAD.WIDE.U32 R20, R35, -0x2daee0ad, RZ ;  /* 0xd2511f5323147825 */ /* 0x000fe200078e00ff */
[----:B------:R-:W-:-:S03]  /*6ac0*/  LOP3.LUT R9, R9, 0xff, RZ, 0xc0, !PT ;  /* 0x000000ff09097812 */ /* 0x000fc600078ec0ff */
[-C--:B------:R-:W-:Y:S01]  /*6ad0*/  FMUL.FTZ R148, R148, R180.reuse ;  /* 0x000000b494947220 */ /* 0x080fe20000410000 */
[----:B------:R-:W-:Y:S01]  /*6ae0*/  SHF.R.U32.HI R13, RZ, 0x18, R20 ;  /* 0x00000018ff0d7819 */ /* 0x000fe20000011614 */
[----:B------:R-:W-:Y:S01]  /*6af0*/  FMUL.FTZ R149, R149, R180 ;  /* 0x000000b495957220 */ /* 0x000fe20000410000 */
[----:B------:R-:W-:Y:S01]  /*6b00*/  MOV R22, R10 ;  /* 0x0000000a00167202 */ /* 0x000fe20000000f00 */
[C---:B------:R-:W-:Y:S01]  /*6b10*/  HMMA.16816.F32.BF16 R124, R4.reuse, R16, R124 ;  /* 0x00000010047c723c */ /* 0x040fe2000004187c */
[-C--:B------:R-:W-:Y:S01]  /*6b20*/  FMUL.FTZ R150, R150, R179.reuse ;  /* 0x000000b396967220 */ /* 0x080fe20000410000 */
[----:B------:R-:W-:Y:S01]  /*6b30*/  LOP3.LUT R10, R8, 0xff, RZ, 0xc0, !PT ;  /* 0x000000ff080a7812 */ /* 0x000fe200078ec0ff */
[----:B------:R-:W-:Y:S01]  /*6b40*/  FMUL.FTZ R151, R151, R179 ;  /* 0x000000b397977220 */ /* 0x000fe20000410000 */
[----:B------:R-:W-:Y:S01]  /*6b50*/  SHF.R.U32.HI R8, RZ, 0x18, R8 ;  /* 0x00000018ff087819 */ /* 0x000fe20000011608 */
[----:B------:R-:W-:Y:S01]  /*6b60*/  FFMA.FTZ R193, R243, R194, R193 ;  /* 0x000000c2f3c17223 */ /* 0x000fe200000100c1 */
[----:B------:R-:W-:Y:S01]  /*6b70*/  MOV R23, R11 ;  /* 0x0000000b00177202 */ /* 0x000fe20000000f00 */
[----:B------:R-:W-:Y:S01]  /*6b80*/  FFMA.FTZ R194, R31, c[0x0][0x23c], -R191 ;  /* 0x00008f001fc27a23 */ /* 0x000fe200000108bf */
[----:B------:R-:W-:Y:S01]  /*6b90*/  SHF.R.U32.HI R16, RZ, 0x10, R20 ;  /* 0x00000010ff107819 */ /* 0x000fe20000011614 */
[----:B------:R-:W-:Y:S01]  /*6ba0*/  FFMA.FTZ R182, R182, c[0x0][0x23c], -R190 ;  /* 0x00008f00b6b67a23 */ /* 0x000fe200000108be */
[----:B------:R-:W-:Y:S01]  /*6bb0*/  PRMT R9, R9, 0x5410, R8 ;  /* 0x0000541009097816 */ /* 0x000fe20000000008 */
[C---:B------:R-:W-:Y:S01]  /*6bc0*/  HMMA.16816.F32.BF16 R148, R4.reuse, R18, R148 ;  /* 0x000000120494723c */ /* 0x040fe20000041894 */
[----:B------:R-:W-:Y:S01]  /*6bd0*/  LOP3.LUT R16, R16, 0xff, RZ, 0xc0, !PT ;  /* 0x000000ff10107812 */ /* 0x000fe200078ec0ff */
[----:B------:R-:W-:Y:S01]  /*6be0*/  FFMA.FTZ R195, R28, c[0x0][0x23c], -R189 ;  /* 0x00008f001cc37a23 */ /* 0x000fe200000108bd */
[----:B------:R-:W-:Y:S01]  /*6bf0*/  LOP3.LUT R11, R21, UR17, R22, 0x96, !PT ;  /* 0x00000011150b7c12 */ /* 0x000fe2000f8e9616 */
[----:B------:R-:W-:Y:S01]  /*6c00*/  FFMA.FTZ R30, R30, c[0x0][0x23c], -R191 ;  /* 0x00008f001e1e7a23 */ /* 0x000fe200000108bf */
[----:B------:R-:W-:Y:S01]  /*6c10*/  LOP3.LUT R8, R199, 0xffff, RZ, 0xc0, !PT ;  /* 0x0000ffffc7087812 */ /* 0x000fe200078ec0ff */
[----:B------:R-:W-:Y:S01]  /*6c20*/  FFMA.FTZ R183, R183, c[0x0][0x23c], -R190 ;  /* 0x00008f00b7b77a23 */ /* 0x000fe200000108be */
[----:B------:R-:W-:Y:S01]  /*6c30*/  SHF.R.U32.HI R19, RZ, 0x8, R12 ;  /* 0x00000008ff137819 */ /* 0x000fe2000001160c */
[----:B------:R-:W-:Y:S01]  /*6c40*/  FFMA.FTZ R24, R24, c[0x0][0x23c], -R189 ;  /* 0x00008f0018187a23 */ /* 0x000fe200000108bd */
[----:B------:R-:W-:Y:S01]  /*6c50*/  LOP3.LUT R18, R20, 0xffff, RZ, 0xc0, !PT ;  /* 0x0000ffff14127812 */ /* 0x000fe200078ec0ff */
[----:B------:R-:W-:Y:S01]  /*6c60*/  FFMA.FTZ R184, R184, c[0x0][0x23c], -R191 ;  /* 0x00008f00b8b87a23 */ /* 0x000fe200000108bf */
[----:B------:R-:W-:Y:S01]  /*6c70*/  PRMT R23, R16, 0x5410, R13 ;  /* 0x0000541010177816 */ /* 0x000fe2000000000d */
[----:B------:R-:W-:Y:S01]  /*6c80*/  FFMA.FTZ R185, R185, c[0x0][0x23c], -R191 ;  /* 0x00008f00b9b97a23 */ /* 0x000fe200000108bf */
[----:B------:R-:W-:Y:S01]  /*6c90*/  SHF.R.U32.HI R8, RZ, 0x8, R8 ;  /* 0x00000008ff087819 */ /* 0x000fe20000011608 */
[--C-:B------:R-:W-:Y:S01]  /*6ca0*/  FFMA.FTZ R186, R186, c[0x0][0x23c], -R190.reuse ;  /* 0x00008f00baba7a23 */ /* 0x100fe200000108be */
[----:B------:R-:W-:Y:S01]  /*6cb0*/  LOP3.LUT R21, R199, 0xff, RZ, 0xc0, !PT ;  /* 0x000000ffc7157812 */ /* 0x000fe200078ec0ff */
[----:B------:R-:W-:Y:S01]  /*6cc0*/  FFMA.FTZ R187, R187, c[0x0][0x23c], -R190 ;  /* 0x00008f00bbbb7a23 */ /* 0x000fe200000108be */
[----:B------:R-:W-:Y:S01]  /*6cd0*/  LOP3.LUT R16, R11, 0xffff, RZ, 0xc0, !PT ;  /* 0x0000ffff0b107812 */ /* 0x000fe200078ec0ff */
[----:B------:R-:W-:Y:S01]  /*6ce0*/  FFMA.FTZ R198, R25, c[0x0][0x23c], -R189 ;  /* 0x00008f0019c67a23 */ /* 0x000fe200000108bd */
[----:B------:R-:W-:Y:S01]  /*6cf0*/  PRMT R19, R10, 0x5410, R19 ;  /* 0x000054100a137816 */ /* 0x000fe20000000013 */
[----:B------:R-:W-:Y:S01]  /*6d00*/  FFMA.FTZ R32, R32, c[0x0][0x23c], -R189 ;  /* 0x00008f0020207a23 */ /* 0x000fe200000108bd */
[----:B------:R-:W-:Y:S01]  /*6d10*/  LOP3.LUT R10, R11, 0xff, RZ, 0xc0, !PT ;  /* 0x000000ff0b0a7812 */ /* 0x000fe200078ec0ff */
[----:B------:R2:W-:Y:S01]  /*6d20*/  MUFU.EX2 R191, R30 ;  /* 0x0000001e00bf7308 */ /* 0x0005e20000000800 */
[--C-:B------:R-:W-:Y:S01]  /*6d30*/  SHF.R.U32.HI R12, RZ, 0x10, R11.reuse ;  /* 0x00000010ff0c7819 */ /* 0x100fe2000001160b */
[--C-:B------:R-:W-:Y:S01]  /*6d40*/  FFMA.FTZ R243, R27, c[0x0][0x23c], -R188.reuse ;  /* 0x00008f001bf37a23 */ /* 0x100fe200000108bc */
[----:B------:R-:W-:Y:S01]  /*6d50*/  SHF.R.U32.HI R13, RZ, 0x18, R11 ;  /* 0x00000018ff0d7819 */ /* 0x000fe2000001160b */
[----:B------:R-:W-:Y:S01]  /*6d60*/  FFMA.FTZ R33, R33, c[0x0][0x23c], -R188 ;  /* 0x00008f0021217a23 */ /* 0x000fe200000108bc */
[----:B------:R-:W-:Y:S01]  /*6d70*/  PRMT R21, R21, 0x5410, R8 ;  /* 0x0000541015157816 */ /* 0x000fe20000000008 */
[----:B------:R-:W-:Y:S01]  /*6d80*/  FFMA.FTZ R190, R29, c[0x0][0x23c], -R188 ;  /* 0x00008f001dbe7a23 */ /* 0x000fe200000108bc */
[----:B------:R-:W-:Y:S01]  /*6d90*/  SHF.R.U32.HI R11, RZ, 0x8, R16 ;  /* 0x00000008ff0b7819 */ /* 0x000fe20000011610 */
[----:B------:R-:W3:Y:S01]  /*6da0*/  MUFU.EX2 R194, R194 ;  /* 0x000000c200c27308 */ /* 0x000ee20000000800 */
[----:B------:R-:W-:Y:S01]  /*6db0*/  SHF.R.U32.HI R8, RZ, 0x10, R199 ;  /* 0x00000010ff087819 */ /* 0x000fe200000116c7 */
[----:B------:R-:W-:Y:S01]  /*6dc0*/  FFMA.FTZ R26, R26, c[0x0][0x23c], -R188 ;  /* 0x00008f001a1a7a23 */ /* 0x000fe200000108bc */
[----:B------:R-:W-:Y:S01]  /*6dd0*/  LOP3.LUT R12, R12, 0xff, RZ, 0xc0, !PT ;  /* 0x000000ff0c0c7812 */ /* 0x000fe200078ec0ff */
[--C-:B------:R-:W-:Y:S01]  /*6de0*/  HSET2.LE.AND R22, R9, R192.reuse, PT ;  /* 0x000000c009167233 */ /* 0x100fe20003803000 */
[----:B------:R-:W-:Y:S01]  /*6df0*/  PRMT R11, R10, 0x5410, R11 ;  /* 0x000054100a0b7816 */ /* 0x000fe2000000000b */
[-C--:B------:R-:W-:Y:S01]  /*6e00*/  FMUL.FTZ R9, R133, R180.reuse ;  /* 0x000000b485097220 */ /* 0x080fe20000410000 */
[----:B------:R-:W-:Y:S01]  /*6e10*/  SHF.R.U32.HI R25, RZ, 0x18, R199 ;  /* 0x00000018ff197819 */ /* 0x000fe200000116c7 */
[----:B------:R-:W-:Y:S01]  /*6e20*/  MUFU.EX2 R182, R182 ;  /* 0x000000b600b67308 */ /* 0x000fe20000000800 */
[----:B------:R-:W-:Y:S01]  /*6e30*/  LOP3.LUT R8, R8, 0xff, RZ, 0xc0, !PT ;  /* 0x000000ff08087812 */ /* 0x000fe200078ec0ff */
[-C--:B------:R-:W-:Y:S01]  /*6e40*/  FMUL.FTZ R10, R134, R179.reuse ;  /* 0x000000b3860a7220 */ /* 0x080fe20000410000 */
[----:B------:R-:W-:Y:S01]  /*6e50*/  PRMT R13, R12, 0x5410, R13 ;  /* 0x000054100c0d7816 */ /* 0x000fe2000000000d */
[--C-:B------:R-:W-:Y:S01]  /*6e60*/  HSET2.LE.AND R12, R11, R192.reuse, PT ;  /* 0x000000c00b0c7233 */ /* 0x100fe20003803000 */
[----:B------:R-:W-:Y:S01]  /*6e70*/  LOP3.LUT R17, R20, 0xff, RZ, 0xc0, !PT ;  /* 0x000000ff14117812 */ /* 0x000fe200078ec0ff */
[----:B------:R-:W-:Y:S01]  /*6e80*/  FMUL.FTZ R11, R135, R179 ;  /* 0x000000b3870b7220 */ /* 0x000fe20000410000 */
[----:B------:R-:W-:Y:S01]  /*6e90*/  SHF.R.U32.HI R18, RZ, 0x8, R18 ;  /* 0x00000008ff127819 */ /* 0x000fe20000011612 */
[----:B------:R-:W4:Y:S01]  /*6ea0*/  MUFU.EX2 R189, R183 ;  /* 0x000000b700bd7308 */ /* 0x000f220000000800 */
[----:B------:R-:W-:Y:S01]  /*6eb0*/  PRMT R25, R8, 0x5410, R25 ;  /* 0x0000541008197816 */ /* 0x000fe20000000019 */
[-C--:B------:R-:W-:Y:S01]  /*6ec0*/  FMUL.FTZ R8, R132, R180.reuse ;  /* 0x000000b484087220 */ /* 0x080fe20000410000 */
[----:B------:R-:W-:Y:S01]  /*6ed0*/  PRMT R17, R17, 0x5410, R18 ;  /* 0x0000541011117816 */ /* 0x000fe20000000012 */
[--C-:B------:R-:W-:Y:S01]  /*6ee0*/  HSET2.LE.AND R19, R19, R192.reuse, PT ;  /* 0x000000c013137233 */ /* 0x100fe20003803000 */
[----:B--2---:R-:W-:Y:S01]  /*6ef0*/  LDSM.16.MT88.4 R28, [R209+0xa800] ;  /* 0x00a80000d11c783b */ /* 0x004fe20000004200 */
[--C-:B------:R-:W-:Y:S01]  /*6f00*/  HSET2.LE.AND R23, R23, R192.reuse, PT ;  /* 0x000000c017177233 */ /* 0x100fe20003803000 */
[----:B------:R-:W-:Y:S01]  /*6f10*/  FFMA.FTZ R173, R238, R181, R173 ;  /* 0x000000b5eead7223 */ /* 0x000fe200000100ad */
[----:B------:R-:W-:Y:S01]  /*6f20*/  MUFU.EX2 R195, R195 ;  /* 0x000000c300c37308 */ /* 0x000fe20000000800 */
[----:B------:R-:W-:Y:S01]  /*6f30*/  HMMA.16816.F32.BF16 R4, R4, R14, R8 ;  /* 0x0000000e0404723c */ /* 0x000fe20000041808 */
[--C-:B------:R-:W-:Y:S01]  /*6f40*/  HSET2.LE.AND R21, R21, R192.reuse, PT ;  /* 0x000000c015157233 */ /* 0x100fe20003803000 */
[----:B------:R-:W-:Y:S01]  /*6f50*/  FFMA.FTZ R168, R241, R180, R168 ;  /* 0x000000b4f1a87223 */ /* 0x000fe200000100a8 */
[--C-:B------:R-:W-:Y:S01]  /*6f60*/  HSET2.LE.AND R20, R25, R192.reuse, PT ;  /* 0x000000c019147233 */ /* 0x100fe20003803000 */
[----:B------:R-:W-:Y:S01]  /*6f70*/  FFMA.FTZ R178, R239, R179, R178 ;  /* 0x000000b3efb27223 */ /* 0x000fe200000100b2 */
[----:B------:R-:W-:Y:S01]  /*6f80*/  HSET2.LE.AND R13, R13, R192, PT ;  /* 0x000000c00d0d7233 */ /* 0x000fe20003803000 */
[----:B------:R-:W-:Y:S01]  /*6f90*/  FADD.FTZ R176, R176, R193 ;  /* 0x000000c1b0b07221 */ /* 0x000fe20000010000 */
[----:B------:R2:W1:Y:S01]  /*6fa0*/  MUFU.EX2 R188, R24 ;  /* 0x0000001800bc7308 */ /* 0x0004620000000800 */
[----:B---3--:R-:W-:Y:S01]  /*6fb0*/  F2FP.BF16.PACK_AB R9, R194, R191 ;  /* 0x000000bfc209723e */ /* 0x008fe200000010ff */
[----:B------:R-:W-:Y:S01]  /*6fc0*/  FADD.FTZ R172, R172, R173 ;  /* 0x000000adacac7221 */ /* 0x000fe20000010000 */
[----:B----4-:R-:W-:Y:S01]  /*6fd0*/  F2FP.BF16.PACK_AB R8, R189, R182 ;  /* 0x000000b6bd08723e */ /* 0x010fe200000010ff */
[----:B------:R-:W-:-:S02]  /*6fe0*/  FADD.FTZ R168, R177, R168 ;  /* 0x000000a8b1a87221 */ /* 0x000fc40000010000 */
[----:B------:R-:W-:Y:S01]  /*6ff0*/  FADD.FTZ R178, R165, R178 ;  /* 0x000000b2a5b27221 */ /* 0x000fe20000010000 */
[----:B------:R-:W-:Y:S01]  /*7000*/  LOP3.LUT R15, R23, R8, RZ, 0xc0, !PT ;  /* 0x00000008170f7212 */ /* 0x000fe200078ec0ff */
[----:B------:R-:W-:Y:S01]  /*7010*/  MUFU.EX2 R198, R198 ;  /* 0x000000c600c67308 */ /* 0x000fe20000000800 */
[----:B------:R-:W-:Y:S01]  /*7020*/  FADD.FTZ R175, R175, R176 ;  /* 0x000000b0afaf7221 */ /* 0x000fe20000010000 */
[----:B------:R-:W-:Y:S01]  /*7030*/  MOV R165, R3 ;  /* 0x0000000300a57202 */ /* 0x000fe20000000f00 */
[----:B------:R-:W-:Y:S02]  /*7040*/  FADD.FTZ R171, R171, R172 ;  /* 0x000000acabab7221 */ /* 0x000fe40000010000 */
[----:B------:R-:W-:Y:S02]  /*7050*/  FADD.FTZ R169, R169, R168 ;  /* 0x000000a8a9a97221 */ /* 0x000fe40000010000 */
[----:B------:R-:W-:Y:S01]  /*7060*/  FADD.FTZ R167, R167, R178 ;  /* 0x000000b2a7a77221 */ /* 0x000fe20000010000 */
[----:B--2---:R-:W-:Y:S01]  /*7070*/  HSET2.LE.AND R24, R17, R192, PT ;  /* 0x000000c011187233 */ /* 0x004fe20003803000 */
[----:B-1----:R-:W-:Y:S01]  /*7080*/  F2FP.BF16.PACK_AB R134, R188, R195 ;  /* 0x000000c3bc86723e */ /* 0x002fe200000010ff */
[----:B------:R-:W-:Y:S01]  /*7090*/  MUFU.EX2 R190, R190 ;  /* 0x000000be00be7308 */ /* 0x000fe20000000800 */
[----:B------:R-:W-:-:S02]  /*70a0*/  FADD.FTZ R175, R174, R175 ;  /* 0x000000afaeaf7221 */ /* 0x000fc40000010000 */
[----:B------:R-:W-:Y:S01]  /*70b0*/  LOP3.LUT R134, R19, R134, RZ, 0xc0, !PT ;  /* 0x0000008613867212 */ /* 0x000fe200078ec0ff */
[----:B------:R-:W-:Y:S01]  /*70c0*/  FADD.FTZ R171, R170, R171 ;  /* 0x000000abaaab7221 */ /* 0x000fe20000010000 */
[----:B------:R-:W-:Y:S01]  /*70d0*/  LOP3.LUT R14, R24, R9, RZ, 0xc0, !PT ;  /* 0x00000009180e7212 */ /* 0x000fe200078ec0ff */
[----:B------:R-:W1:Y:S01]  /*70e0*/  LDSM.16.MT88.4 R16, [R212+0xa800] ;  /* 0x00a80000d410783b */ /* 0x000e620000004200 */
[----:B------:R-:W-:Y:S01]  /*70f0*/  FADD.FTZ R169, R164, R169 ;  /* 0x000000a9a4a97221 */ /* 0x000fe20000010000 */
[----:B------:R-:W2:Y:S01]  /*7100*/  MUFU.EX2 R183, R26 ;  /* 0x0000001a00b77308 */ /* 0x000ea20000000800 */
[----:B------:R-:W-:Y:S01]  /*7110*/  FADD.FTZ R166, R166, R167 ;  /* 0x000000a7a6a67221 */ /* 0x000fe20000010000 */
[----:B------:R-:W3:Y:S01]  /*7120*/  LDSM.16.MT88.4 R8, [R210+0xa800] ;  /* 0x00a80000d208783b */ /* 0x000ee20000004200 */
[----:B------:R-:W-:-:S05]  /*7130*/  MOV R167, R197 ;  /* 0x000000c500a77202 */ /* 0x000fca0000000f00 */
[----:B------:R-:W4:Y:S08]  /*7140*/  MUFU.EX2 R199, R32 ;  /* 0x0000002000c77308 */ /* 0x000f300000000800 */
[----:B------:R-:W-:Y:S01]  /*7150*/  MUFU.EX2 R184, R184 ;  /* 0x000000b800b87308 */ /* 0x000fe20000000800 */
[----:B--2---:R-:W-:Y:S01]  /*7160*/  F2FP.BF16.PACK_AB R135, R183, R190 ;  /* 0x000000beb787723e */ /* 0x004fe200000010ff */
[----:B------:R-:W-:Y:S03]  /*7170*/  LDSM.16.MT88.4 R24, [R212+0xb800] ;  /* 0x00b80000d418783b */ /* 0x000fe60000004200 */
[----:B------:R-:W-:-:S03]  /*7180*/  LOP3.LUT R135, R22, R135, RZ, 0xc0, !PT ;  /* 0x0000008716877212 */ /* 0x000fc600078ec0ff */
[----:B------:R-:W2:Y:S01]  /*7190*/  MUFU.EX2 R185, R185 ;  /* 0x000000b900b97308 */ /* 0x000ea20000000800 */
[----:B----4-:R-:W-:Y:S01]  /*71a0*/  F2FP.BF16.PACK_AB R132, R199, R198 ;  /* 0x000000c6c784723e */ /* 0x010fe200000010ff */
[----:B------:R-:W-:-:S03]  /*71b0*/  FADD.FTZ R198, R198, R169 ;  /* 0x000000a9c6c67221 */ /* 0x000fc60000010000 */
[----:B------:R-:W-:Y:S01]  /*71c0*/  LOP3.LUT R132, R21, R132, RZ, 0xc0, !PT ;  /* 0x0000008415847212 */ /* 0x000fe200078ec0ff */
[----:B------:R-:W-:Y:S02]  /*71d0*/  FADD.FTZ R198, R199, R198 ;  /* 0x000000c6c7c67221 */ /* 0x000fe40000010000 */
[----:B------:R-:W-:Y:S02]  /*71e0*/  MUFU.EX2 R186, R186 ;  /* 0x000000ba00ba7308 */ /* 0x000fe40000000800 */
[----:B------:R-:W-:-:S04]  /*71f0*/  FADD.FTZ R195, R195, R198 ;  /* 0x000000c6c3c37221 */ /* 0x000fc80000010000 */
[----:B------:R-:W-:Y:S02]  /*7200*/  FADD.FTZ R241, R188, R195 ;  /* 0x000000c3bcf17221 */ /* 0x000fe40000010000 */
[----:B------:R-:W4:Y:S01]  /*7210*/  MUFU.EX2 R187, R187 ;  /* 0x000000bb00bb7308 */ /* 0x000f220000000800 */
[----:B--2---:R-:W-:Y:S01]  /*7220*/  F2FP.BF16.PACK_AB R21, R185, R184 ;  /* 0x000000b8b915723e */ /* 0x004fe200000010ff */
[----:B------:R-:W-:-:S03]  /*7230*/  FADD.FTZ R184, R184, R175 ;  /* 0x000000afb8b87221 */ /* 0x000fc60000010000 */
[----:B------:R-:W-:Y:S01]  /*7240*/  LOP3.LUT R12, R12, R21, RZ, 0xc0, !PT ;  /* 0x000000150c0c7212 */ /* 0x000fe200078ec0ff */
[----:B------:R-:W-:Y:S02]  /*7250*/  FADD.FTZ R184, R185, R184 ;  /* 0x000000b8b9b87221 */ /* 0x000fe40000010000 */
[----:B------:R-:W-:Y:S02]  /*7260*/  MUFU.EX2 R243, R243 ;  /* 0x000000f300f37308 */ /* 0x000fe40000000800 */
[----:B------:R-:W-:-:S06]  /*7270*/  FADD.FTZ R191, R191, R184 ;  /* 0x000000b8bfbf7221 */ /* 0x000fcc0000010000 */
[----:B------:R-:W2:Y:S01]  /*7280*/  MUFU.EX2 R192, R33 ;  /* 0x0000002100c07308 */ /* 0x000ea20000000800 */
[----:B----4-:R-:W-:Y:S01]  /*7290*/  F2FP.BF16.PACK_AB R22, R187, R186 ;  /* 0x000000babb16723e */ /* 0x010fe200000010ff */
[----:B------:R-:W-:-:S03]  /*72a0*/  FADD.FTZ R186, R186, R171 ;  /* 0x000000abbaba7221 */ /* 0x000fc60000010000 */
[----:B------:R-:W-:Y:S01]  /*72b0*/  LOP3.LUT R13, R13, R22, RZ, 0xc0, !PT ;  /* 0x000000160d0d7212 */ /* 0x000fe200078ec0ff */
[----:B------:R-:W-:-:S04]  /*72c0*/  FADD.FTZ R187, R187, R186 ;  /* 0x000000babbbb7221 */ /* 0x000fc80000010000 */
[----:B------:R-:W-:Y:S02]  /*72d0*/  FADD.FTZ R182, R182, R187 ;  /* 0x000000bbb6b67221 */ /* 0x000fe40000010000 */
[C---:B-1----:R-:W-:Y:S02]  /*72e0*/  HMMA.16816.F32.BF16 R160, R12.reuse, R16, R160 ;  /* 0x000000100ca0723c */ /* 0x042fe400000418a0 */
[----:B------:R-:W-:Y:S01]  /*72f0*/  FADD.FTZ R238, R189, R182 ;  /* 0x000000b6bdee7221 */ /* 0x000fe20000010000 */
[----:B--2---:R-:W-:Y:S01]  /*7300*/  F2FP.BF16.PACK_AB R133, R192, R243 ;  /* 0x000000f3c085723e */ /* 0x004fe200000010ff */
[----:B------:R-:W1:Y:S01]  /*7310*/  LDSM.16.MT88.4 R32, [R208+0xa800] ;  /* 0x00a80000d020783b */ /* 0x000e620000004200 */
[----:B------:R-:W-:Y:S01]  /*7320*/  FADD.FTZ R243, R243, R166 ;  /* 0x000000a6f3f37221 */ /* 0x000fe20000010000 */
[----:B------:R-:W-:Y:S02]  /*7330*/  MOV R166, R196 ;  /* 0x000000c400a67202 */ /* 0x000fe40000000f00 */
[----:B------:R-:W-:Y:S01]  /*7340*/  HMMA.16816.F32.BF16 R40, R12, R18, R40 ;  /* 0x000000120c28723c */ /* 0x000fe20000041828 */
[----:B------:R-:W-:Y:S01]  /*7350*/  LOP3.LUT R133, R20, R133, RZ, 0xc0, !PT ;  /* 0x0000008514857212 */ /* 0x000fe200078ec0ff */
[----:B------:R-:W-:Y:S01]  /*7360*/  FADD.FTZ R243, R192, R243 ;  /* 0x000000f3c0f37221 */ /* 0x000fe20000010000 */
[----:B------:R-:W2:Y:S03]  /*7370*/  LDSM.16.MT88.4 R20, [R210+0xb800] ;  /* 0x00b80000d214783b */ /* 0x000ea60000004200 */
[----:B------:R-:W-:-:S02]  /*7380*/  FADD.FTZ R190, R190, R243 ;  /* 0x000000f3bebe7221 */ /* 0x000fc40000010000 */
[----:B------:R-:W-:Y:S01]  /*7390*/  HMMA.16816.F32.BF16 R156, R132, R16, R156 ;  /* 0x00000010849c723c */ /* 0x000fe2000004189c */
[----:B------:R-:W-:Y:S02]  /*73a0*/  FADD.FTZ R243, R194, R191 ;  /* 0x000000bfc2f37221 */ /* 0x000fe40000010000 */
[----:B------:R-:W-:-:S05]  /*73b0*/  FADD.FTZ R239, R183, R190 ;  /* 0x000000beb7ef7221 */ /* 0x000fca0000010000 */
[----:B------:R-:W-:Y:S01]  /*73c0*/  HMMA.16816.F32.BF16 R36, R132, R18, R36 ;  /* 0x000000128424723c */ /* 0x000fe20000041824 */
[----:B------:R-:W4:Y:S07]  /*73d0*/  LDSM.16.MT88.4 R16, [R209+0xb800] ;  /* 0x00b80000d110783b */ /* 0x000f2e0000004200 */
[-C--:B---3--:R-:W-:Y:S08]  /*73e0*/  HMMA.16816.F32.BF16 R44, R12, R8.reuse, R44 ;  /* 0x000000080c2c723c */ /* 0x088ff0000004182c */
[----:B------:R-:W-:Y:S08]  /*73f0*/  HMMA.16816.F32.BF16 R48, R132, R8, R48 ;  /* 0x000000088430723c */ /* 0x000ff00000041830 */
[-C--:B------:R-:W-:Y:S08]  /*7400*/  HMMA.16816.F32.BF16 R56, R12, R10.reuse, R56 ;  /* 0x0000000a0c38723c */ /* 0x080ff00000041838 */
[C---:B------:R-:W-:Y:S01]  /*7410*/  HMMA.16816.F32.BF16 R52, R132.reuse, R10, R52 ;  /* 0x0000000a8434723c */ /* 0x040fe20000041834 */
[----:B------:R-:W3:Y:S07]  /*7420*/  LDSM.16.MT88.4 R8, [R208+0xb800] ;  /* 0x00b80000d008783b */ /* 0x000eee0000004200 */
[C---:B------:R-:W-:Y:S08]  /*7430*/  HMMA.16816.F32.BF16 R64, R132.reuse, R28, R64 ;  /* 0x0000001c8440723c */ /* 0x040ff00000041840 */
[C---:B------:R-:W-:Y:S08]  /*7440*/  HMMA.16816.F32.BF16 R68, R132.reuse, R30, R68 ;  /* 0x0000001e8444723c */ /* 0x040ff00000041844 */
[C---:B-1----:R-:W-:Y:S08]  /*7450*/  HMMA.16816.F32.BF16 R80, R132.reuse, R32, R80 ;  /* 0x000000208450723c */ /* 0x042ff00000041850 */
[C---:B------:R-:W-:Y:S08]  /*7460*/  HMMA.16816.F32.BF16 R84, R132.reuse, R34, R84 ;  /* 0x000000228454723c */ /* 0x040ff00000041854 */
[C---:B------:R-:W-:Y:S08]  /*7470*/  HMMA.16816.F32.BF16 R96, R132.reuse, R24, R96 ;  /* 0x000000188460723c */ /* 0x040ff00000041860 */
[C---:B------:R-:W-:Y:S08]  /*7480*/  HMMA.16816.F32.BF16 R100, R132.reuse, R26, R100 ;  /* 0x0000001a8464723c */ /* 0x040ff00000041864 */
[C---:B--2---:R-:W-:Y:S08]  /*7490*/  HMMA.16816.F32.BF16 R108, R132.reuse, R20, R108 ;  /* 0x00000014846c723c */ /* 0x044ff0000004186c */
[C---:B------:R-:W-:Y:S08]  /*74a0*/  HMMA.16816.F32.BF16 R112, R132.reuse, R22, R112 ;  /* 0x000000168470723c */ /* 0x040ff00000041870 */
[C---:B----4-:R-:W-:Y:S08]  /*74b0*/  HMMA.16816.F32.BF16 R124, R132.reuse, R16, R124 ;  /* 0x00000010847c723c */ /* 0x050ff0000004187c */
        /* <DEDUP_REMOVED lines=13> */
[C---:B------:R-:W-:Y:S08]  /*7590*/  HMMA.16816.F32.BF16 R144, R12.reuse, R8, R144 ;  /* 0x000000080c90723c */ /* 0x040ff00000041890 */
[-C--:B------:R-:W-:Y:S08]  /*75a0*/  HMMA.16816.F32.BF16 R136, R12, R10.reuse, R136 ;  /* 0x0000000a0c88723c */ /* 0x080ff00000041888 */
[----:B------:R-:W-:Y:S01]  /*75b0*/  HMMA.16816.F32.BF16 R132, R132, R10, R4 ;  /* 0x0000000a8484723c */ /* 0x000fe20000041804 */
[----:B------:R-:W-:Y:S11]  /*75c0*/  @!P0 BRA `(.L_x_885) ;  /* 0x0000938000008947 */ /* 0x000ff60003800000 */
[----:B------:R-:W2:Y:S01]  /*75d0*/  LDL.LU.64 R28, [R1+0x8] ;  /* 0x00000800011c7983 */ /* 0x000ea20000300a00 */
[----:B------:R-:W-:Y:S01]  /*75e0*/  UIADD3 UR4, UR26, -0x2, URZ ;  /* 0xfffffffe1a047890 */ /* 0x000fe2000fffe03f */
[----:B------:R-:W-:-:S04]  /*75f0*/  DEPBAR.LE SB0, 0x0 ;  /* 0x000080000000791a */ /* 0x000fc80000000000 */
[----:B------:R-:W-:Y:S01]  /*7600*/  IMAD.MOV.U32 R5, RZ, RZ, R244 ;  /* 0x000000ffff057224 */ /* 0x000fe200078e00f4 */
[----:B------:R-:W-:Y:S01]  /*7610*/  UMOV UR30, 0x6 ;  /* 0x00000006001e7882 */ /* 0x000fe20000000000 */
[----:B------:R-:W-:Y:S01]  /*7620*/  IMAD.U32 R194, RZ, RZ, UR4 ;  /* 0x00000004ffc27e24 */ /* 0x000fe2000f8e00ff */
[----:B------:R-:W-:Y:S02]  /*7630*/  ULDC.64 UR4, c[0x0][0x1a0] ;  /* 0x0000680000047ab9 */ /* 0x000fe40000000a00 */
[----:B------:R-:W-:Y:S01]  /*7640*/  USHF.L.U32 UR31, UR4, 0x6, URZ ;  /* 0x00000006041f7899 */ /* 0x000fe2000800063f */
[----:B------:R-:W-:Y:S01]  /*7650*/  IMAD R194, R194, UR22, R5 ;  /* 0x00000016c2c27c24 */ /* 0x000fe2000f8e0205 */
[----:B------:R-:W-:Y:S02]  /*7660*/  USHF.L.U64.HI UR30, UR4, UR30, UR5 ;  /* 0x0000001e041e7299 */ /* 0x000fe40008010205 */
[----:B------:R-:W-:Y:S02]  /*7670*/  UISETP.NE.AND UP0, UPT, UR26, 0x3, UPT ;  /* 0x000000031a00788c */ /* 0x000fe4000bf05270 */
[----:B------:R-:W-:Y:S01]  /*7680*/  IMAD.U32 R193, RZ, RZ, UR31 ;  /* 0x0000001fffc17e24 */ /* 0x000fe2000f8e00ff */
[----:B------:R-:W-:Y:S01]  /*7690*/  LEA R194, R194, c[0x0][0x170], 0x1 ;  /* 0x00005c00c2c27a11 */ /* 0x000fe200078e08ff */
[----:B------:R-:W-:Y:S01]  /*76a0*/  IMAD.U32 R4, RZ, RZ, UR30 ;  /* 0x0000001eff047e24 */ /* 0x000fe2000f8e00ff */
[----:B------:R-:W-:Y:S02]  /*76b0*/  BAR.SYNC.DEFER_BLOCKING 0x0 ;  /* 0x0000000000007b1d */ /* 0x000fe40000010000 */
[----:B------:R-:W-:-:S02]  /*76c0*/  IADD3 R192, P1, P0, -R193, UR22, R194 ;  /* 0x00000016c1c07c10 */ /* 0x000fc4000f83e1c2 */
[----:B------:R-:W-:-:S04]  /*76d0*/  IADD3 R194, P2, R194, -UR31, RZ ;  /* 0x8000001fc2c27c10 */ /* 0x000fc8000ff5e0ff */
[----:B--2---:R-:W-:Y:S02]  /*76e0*/  IADD3.X R195, R29, ~UR30, RZ, P2, !PT ;  /* 0x8000001e1dc37c10 */ /* 0x004fe400097fe4ff */
[----:B------:R-:W-:Y:S02]  /*76f0*/  IADD3.X R193, ~R4, UR21, R29, P1, P0 ;  /* 0x0000001504c17c10 */ /* 0x000fe40008fe051d */
[----:B------:R-:W-:Y:S01]  /*7700*/  PLOP3.LUT P0, PT, PT, PT, UP0, 0x80, 0x0 ;  /* 0x000000000000781c */ /* 0x000fe20003f0f008 */
        /* <DEDUP_REMOVED lines=8> */
[----:B------:R-:W2:Y:S04]  /*7790*/  LDSM.16.M88.4 R4, [R218+0x2000] ;  /* 0x00200000da04783b */ /* 0x000ea80000000200 */
[----:B------:R-:W3:Y:S04]  /*77a0*/  LDSM.16.M88.4 R20, [R217+0x8800] ;  /* 0x00880000d914783b */ /* 0x000ee80000000200 */
[----:B------:R-:W4:Y:S04]  /*77b0*/  LDSM.16.M88.4 R164, [R218] ;  /* 0x00000000daa4783b */ /* 0x000f280000000200 */
[----:B------:R-:W-:Y:S04]  /*77c0*/  LDSM.16.M88.4 R184, [R215] ;  /* 0x00000000d7b8783b */ /* 0x000fe80000000200 */
[----:B------:R-:W1:Y:S04]  /*77d0*/  LDSM.16.M88.4 R28, [R216+0x2000] ;  /* 0x00200000d81c783b */ /* 0x000e680000000200 */
[----:B------:R-:W1:Y:S04]  /*77e0*/  LDSM.16.M88.4 R180, [R207] ;  /* 0x00000000cfb4783b */ /* 0x000e680000000200 */
[----:B------:R-:W1:Y:S04]  /*77f0*/  LDSM.16.M88.4 R24, [R216] ;  /* 0x00000000d818783b */ /* 0x000e680000000200 */
[----:B------:R-:W-:Y:S04]  /*7800*/  LDSM.16.M88.4 R32, [R211+0x8000] ;  /* 0x00800000d320783b */ /* 0x000fe80000000200 */
[----:B------:R-:W-:Y:S04]  /*7810*/  LDSM.16.M88.4 R188, [R213] ;  /* 0x00000000d5bc783b */ /* 0x000fe80000000200 */
[----:B------:R-:W0:Y:S01]  /*7820*/  LDGDEPBAR ;  /* 0x00000000000079af */ /* 0x000e220000000000 */
[C---:B--2---:R-:W-:Y:S08]  /*7830*/  HMMA.16816.F32.BF16 R16, R4.reuse, R172, RZ ;  /* 0x000000ac0410723c */ /* 0x044ff000000418ff */
[C---:B---3--:R-:W-:Y:S08]  /*7840*/  HMMA.16816.F32.BF16 R8, R4.reuse, R20, RZ ;  /* 0x000000140408723c */ /* 0x048ff000000418ff */
[C---:B------:R-:W-:Y:S08]  /*7850*/  HMMA.16816.F32.BF16 R12, R4.reuse, R174, RZ ;  /* 0x000000ae040c723c */ /* 0x040ff000000418ff */
[----:B------:R-:W-:Y:S08]  /*7860*/  HMMA.16816.F32.BF16 R4, R4, R22, RZ ;  /* 0x000000160404723c */ /* 0x000ff000000418ff */
[C---:B----4-:R-:W-:Y:S08]  /*7870*/  HMMA.16816.F32.BF16 R176, R164.reuse, R172, RZ ;  /* 0x000000aca4b0723c */ /* 0x050ff000000418ff */
[C---:B------:R-:W-:Y:S08]  /*7880*/  HMMA.16816.F32.BF16 R172, R164.reuse, R174, RZ ;  /* 0x000000aea4ac723c */ /* 0x040ff000000418ff */
[----:B------:R-:W-:Y:S08]  /*7890*/  HMMA.16816.F32.BF16 R168, R164, R20, RZ ;  /* 0x00000014a4a8723c */ /* 0x000ff000000418ff */
[C---:B-1----:R-:W-:Y:S08]  /*78a0*/  HMMA.16816.F32.BF16 R16, R28.reuse, R184, R16 ;  /* 0x000000b81c10723c */ /* 0x042ff00000041810 */
[C---:B------:R-:W-:Y:S08]  /*78b0*/  HMMA.16816.F32.BF16 R8, R28.reuse, R180, R8 ;  /* 0x000000b41c08723c */ /* 0x040ff00000041808 */
[C---:B------:R-:W-:Y:S08]  /*78c0*/  HMMA.16816.F32.BF16 R12, R28.reuse, R186, R12 ;  /* 0x000000ba1c0c723c */ /* 0x040ff0000004180c */
[----:B------:R-:W-:Y:S01]  /*78d0*/  HMMA.16816.F32.BF16 R4, R28, R182, R4 ;  /* 0x000000b61c04723c */ /* 0x000fe20000041804 */
[----:B------:R-:W-:Y:S07]  /*78e0*/  LDSM.16.M88.4 R28, [R211+0x8800] ;  /* 0x00880000d31c783b */ /* 0x000fee0000000200 */
[----:B------:R-:W-:Y:S01]  /*78f0*/  HMMA.16816.F32.BF16 R164, R164, R22, RZ ;  /* 0x00000016a4a4723c */ /* 0x000fe200000418ff */
[----:B------:R-:W1:Y:S07]  /*7900*/  LDSM.16.M88.4 R20, [R214+0x2000] ;  /* 0x00200000d614783b */ /* 0x000e6e0000000200 */
[C---:B------:R-:W-:Y:S08]  /*7910*/  HMMA.16816.F32.BF16 R176, R24.reuse, R184, R176 ;  /* 0x000000b818b0723c */ /* 0x040ff000000418b0 */
[C---:B------:R-:W-:Y:S08]  /*7920*/  HMMA.16816.F32.BF16 R168, R24.reuse, R180, R168 ;  /* 0x000000b418a8723c */ /* 0x040ff000000418a8 */
[C---:B------:R-:W-:Y:S01]  /*7930*/  HMMA.16816.F32.BF16 R172, R24.reuse, R186, R172 ;  /* 0x000000ba18ac723c */ /* 0x040fe200000418ac */
[----:B------:R-:W-:Y:S07]  /*7940*/  LDSM.16.M88.4 R184, [R206] ;  /* 0x00000000ceb8783b */ /* 0x000fee0000000200 */
[----:B------:R-:W-:Y:S01]  /*7950*/  HMMA.16816.F32.BF16 R164, R24, R182, R164 ;  /* 0x000000b618a4723c */ /* 0x000fe200000418a4 */
[----:B------:R-:W2:Y:S04]  /*7960*/  LDSM.16.M88.4 R24, [R214] ;  /* 0x00000000d618783b */ /* 0x000ea80000000200 */
[----:B------:R-:W-:Y:S03]  /*7970*/  LDSM.16.M88.4 R180, [R206+0x800] ;  /* 0x00080000ceb4783b */ /* 0x000fe60000000200 */
[C---:B-1----:R-:W-:Y:S08]  /*7980*/  HMMA.16816.F32.BF16 R16, R20.reuse, R32, R16 ;  /* 0x000000201410723c */ /* 0x042ff00000041810 */
[C---:B------:R-:W-:Y:S08]  /*7990*/  HMMA.16816.F32.BF16 R8, R20.reuse, R28, R8 ;  /* 0x0000001c1408723c */ /* 0x040ff00000041808 */
[C---:B------:R-:W-:Y:S08]  /*79a0*/  HMMA.16816.F32.BF16 R12, R20.reuse, R34, R12 ;  /* 0x00000022140c723c */ /* 0x040ff0000004180c */
[----:B------:R-:W-:Y:S01]  /*79b0*/  HMMA.16816.F32.BF16 R4, R20, R30, R4 ;  /* 0x0000001e1404723c */ /* 0x000fe20000041804 */
[----:B------:R-:W1:Y:S07]  /*79c0*/  LDSM.16.M88.4 R20, [R213+0x2000] ;  /* 0x00200000d514783b */ /* 0x000e6e0000000200 */
[C---:B--2---:R-:W-:Y:S08]  /*79d0*/  HMMA.16816.F32.BF16 R176, R24.reuse, R32, R176 ;  /* 0x0000002018b0723c */ /* 0x044ff000000418b0 */
[C---:B------:R-:W-:Y:S01]  /*79e0*/  HMMA.16816.F32.BF16 R172, R24.reuse, R34, R172 ;  /* 0x0000002218ac723c */ /* 0x040fe200000418ac */
[----:B------:R-:W-:Y:S07]  /*79f0*/  LDSM.16.M88.4 R32, [R218+0x4000] ;  /* 0x00400000da20783b */ /* 0x000fee0000000200 */
[C---:B------:R-:W-:Y:S08]  /*7a00*/  HMMA.16816.F32.BF16 R168, R24.reuse, R28, R168 ;  /* 0x0000001c18a8723c */ /* 0x040ff000000418a8 */
[----:B------:R-:W-:Y:S01]  /*7a10*/  HMMA.16816.F32.BF16 R164, R24, R30, R164 ;  /* 0x0000001e18a4723c */ /* 0x000fe200000418a4 */
[----:B------:R-:W-:Y:S04]  /*7a20*/  LDSM.16.M88.4 R28, [R218+0x6000] ;  /* 0x00600000da1c783b */ /* 0x000fe80000000200 */
[----:B------:R-:W2:Y:S03]  /*7a30*/  LDSM.16.M88.4 R24, [R217+0x9000] ;  /* 0x00900000d918783b */ /* 0x000ea60000000200 */
        /* <DEDUP_REMOVED lines=10> */
[----:B-----5:R-:W3:Y:S04]  /*7ae0*/  LDSM.16.M88.4 R180, [R205] ;  /* 0x00000000cdb4783b */ /* 0x020ee80000000200 */
[----:B------:R-:W4:Y:S03]  /*7af0*/  LDSM.16.M88.4 R188, [R216+0x4000] ;  /* 0x00400000d8bc783b */ /* 0x000f260000000200 */
[C---:B--2---:R-:W-:Y:S08]  /*7b00*/  HMMA.16816.F32.BF16 R16, R28.reuse, R24, R16 ;  /* 0x000000181c10723c */ /* 0x044ff00000041810 */
[C---:B------:R-:W-:Y:S08]  /*7b10*/  HMMA.16816.F32.BF16 R12, R28.reuse, R26, R12 ;  /* 0x0000001a1c0c723c */ /* 0x040ff0000004180c */
[C---:B-1----:R-:W-:Y:S08]  /*7b20*/  HMMA.16816.F32.BF16 R8, R28.reuse, R20, R8 ;  /* 0x000000141c08723c */ /* 0x042ff00000041808 */
[----:B------:R-:W-:Y:S01]  /*7b30*/  HMMA.16816.F32.BF16 R4, R28, R22, R4 ;  /* 0x000000161c04723c */ /* 0x000fe20000041804 */
[----:B------:R-:W1:Y:S07]  /*7b40*/  LDSM.16.M88.4 R28, [R204] ;  /* 0x00000000cc1c783b */ /* 0x000e6e0000000200 */
[C---:B------:R-:W-:Y:S08]  /*7b50*/  HMMA.16816.F32.BF16 R176, R32.reuse, R24, R176 ;  /* 0x0000001820b0723c */ /* 0x040ff000000418b0 */
[C---:B------:R-:W-:Y:S01]  /*7b60*/  HMMA.16816.F32.BF16 R172, R32.reuse, R26, R172 ;  /* 0x0000001a20ac723c */ /* 0x040fe200000418ac */
[----:B------:R-:W-:Y:S07]  /*7b70*/  LDSM.16.M88.4 R24, [R211+0x9000] ;  /* 0x00900000d318783b */ /* 0x000fee0000000200 */
[C---:B------:R-:W-:Y:S08]  /*7b80*/  HMMA.16816.F32.BF16 R168, R32.reuse, R20, R168 ;  /* 0x0000001420a8723c */ /* 0x040ff000000418a8 */
[----:B------:R-:W-:Y:S01]  /*7b90*/  HMMA.16816.F32.BF16 R164, R32, R22, R164 ;  /* 0x0000001620a4723c */ /* 0x000fe200000418a4 */
[----:B------:R-:W2:Y:S04]  /*7ba0*/  LDSM.16.M88.4 R32, [R214+0x6000] ;  /* 0x00600000d620783b */ /* 0x000ea80000000200 */
[----:B------:R-:W2:Y:S03]  /*7bb0*/  LDSM.16.M88.4 R20, [R211+0x9800] ;  /* 0x00980000d314783b */ /* 0x000ea60000000200 */
[C---:B---3--:R-:W-:Y:S08]  /*7bc0*/  HMMA.16816.F32.BF16 R16, R184.reuse, R180, R16 ;  /* 0x000000b4b810723c */ /* 0x048ff00000041810 */
[----:B------:R-:W-:Y:S08]  /*7bd0*/  HMMA.16816.F32.BF16 R12, R184, R182, R12 ;  /* 0x000000b6b80c723c */ /* 0x000ff0000004180c */
[C---:B----4-:R-:W-:Y:S08]  /*7be0*/  HMMA.16816.F32.BF16 R176, R188.reuse, R180, R176 ;  /* 0x000000b4bcb0723c */ /* 0x050ff000000418b0 */
[----:B------:R-:W-:Y:S01]  /*7bf0*/  HMMA.16816.F32.BF16 R172, R188, R182, R172 ;  /* 0x000000b6bcac723c */ /* 0x000fe200000418ac */
[----:B------:R-:W3:Y:S07]  /*7c00*/  LDSM.16.M88.4 R180, [R214+0x4000] ;  /* 0x00400000d6b4783b */ /* 0x000eee0000000200 */
[C---:B-1----:R-:W-:Y:S08]  /*7c10*/  HMMA.16816.F32.BF16 R8, R184.reuse, R28, R8 ;  /* 0x0000001cb808723c */ /* 0x042ff00000041808 */
[----:B------:R-:W-:Y:S01]  /*7c20*/  HMMA.16816.F32.BF16 R4, R184, R30, R4 ;  /* 0x0000001eb804723c */ /* 0x000fe20000041804 */
[----:B------:R-:W-:Y:S07]  /*7c30*/  LDSM.16.M88.4 R184, [R213+0x4000] ;  /* 0x00400000d5b8783b */ /* 0x000fee0000000200 */
[C---:B------:R-:W-:Y:S08]  /*7c40*/  HMMA.16816.F32.BF16 R168, R188.reuse, R28, R168 ;  /* 0x0000001cbca8723c */ /* 0x040ff000000418a8 */
[----:B------:R-:W-:Y:S01]  /*7c50*/  HMMA.16816.F32.BF16 R164, R188, R30, R164 ;  /* 0x0000001ebca4723c */ /* 0x000fe200000418a4 */
[----:B------:R-:W1:Y:S07]  /*7c60*/  LDSM.16.M88.4 R28, [R206+0x1000] ;  /* 0x00100000ce1c783b */ /* 0x000e6e0000000200 */
[C---:B--2---:R-:W-:Y:S08]  /*7c70*/  HMMA.16816.F32.BF16 R16, R32.reuse, R24, R16 ;  /* 0x000000182010723c */ /* 0x044ff00000041810 */
[C---:B------:R-:W-:Y:S08]  /*7c80*/  HMMA.16816.F32.BF16 R12, R32.reuse, R26, R12 ;  /* 0x0000001a200c723c */ /* 0x040ff0000004180c */
[C---:B------:R-:W-:Y:S08]  /*7c90*/  HMMA.16816.F32.BF16 R8, R32.reuse, R20, R8 ;  /* 0x000000142008723c */ /* 0x040ff00000041808 */
[----:B------:R-:W-:Y:S01]  /*7ca0*/  HMMA.16816.F32.BF16 R4, R32, R22, R4 ;  /* 0x000000162004723c */ /* 0x000fe20000041804 */
[----:B------:R-:W2:Y:S07]  /*7cb0*/  LDSM.16.M88.4 R32, [R213+0x6000] ;  /* 0x00600000d520783b */ /* 0x000eae0000000200 */
[C---:B---3--:R-:W-:Y:S08]  /*7cc0*/  HMMA.16816.F32.BF16 R176, R180.reuse, R24, R176 ;  /* 0x00000018b4b0723c */ /* 0x048ff000000418b0 */
[----:B------:R-:W-:Y:S01]  /*7cd0*/  HMMA.16816.F32.BF16 R172, R180, R26, R172 ;  /* 0x0000001ab4ac723c */ /* 0x000fe200000418ac */
[----:B------:R-:W3:Y:S01]  /*7ce0*/  LDSM.16.M88.4 R24, [R206+0x1800] ;  /* 0x00180000ce18783b */ /* 0x000ee20000000200 */
[----:B------:R-:W-:-:S06]  /*7cf0*/  DEPBAR.LE SB0, 0x0 ;  /* 0x000080000000791a */ /* 0x000fcc0000000000 */
[C---:B------:R-:W-:Y:S08]  /*7d00*/  HMMA.16816.F32.BF16 R168, R180.reuse, R20, R168 ;  /* 0x00000014b4a8723c */ /* 0x040ff000000418a8 */
[----:B------:R-:W-:Y:S08]  /*7d10*/  HMMA.16816.F32.BF16 R164, R180, R22, R164 ;  /* 0x00000016b4a4723c */ /* 0x000ff000000418a4 */
[-C--:B-1----:R-:W-:Y:S08]  /*7d20*/  HMMA.16816.F32.BF16 R176, R184, R28.reuse, R176 ;  /* 0x0000001cb8b0723c */ /* 0x082ff000000418b0 */
[C---:B--2---:R-:W-:Y:S08]  /*7d30*/  HMMA.16816.F32.BF16 R16, R32.reuse, R28, R16 ;  /* 0x0000001c2010723c */ /* 0x044ff00000041810 */
[C---:B------:R-:W-:Y:S08]  /*7d40*/  HMMA.16816.F32.BF16 R12, R32.reuse, R30, R12 ;  /* 0x0000001e200c723c */ /* 0x040ff0000004180c */
[C---:B---3--:R-:W-:Y:S08]  /*7d50*/  HMMA.16816.F32.BF16 R8, R32.reuse, R24, R8 ;  /* 0x000000182008723c */ /* 0x048ff00000041808 */
[----:B------:R-:W-:Y:S08]  /*7d60*/  HMMA.16816.F32.BF16 R4, R32, R26, R4 ;  /* 0x0000001a2004723c */ /* 0x000ff00000041804 */
        /* <DEDUP_REMOVED lines=29> */
.L_x_887:
[----:B------:R-:W2:Y:S01]  /*7f40*/  LDL.64 R28, [R1] ;  /* 0x00000000011c7983 */ /* 0x000ea20000100a00 */
[----:B------:R-:W-:Y:S01]  /*7f50*/  UIADD3 UR31, UR26, -0x3, URZ ;  /* 0xfffffffd1a1f7890 */ /* 0x000fe2000fffe03f */
[----:B------:R-:W-:-:S02]  /*7f60*/  IMAD.WIDE.U32 R34, R200, -0x2daee0ad, RZ ;  /* 0xd2511f53c8227825 */ /* 0x000fc400078e00ff */
[----:B------:R-:W-:Y:S02]  /*7f70*/  STL.64 [R1+0x20], R192 ;  /* 0x000020c001007387 */ /* 0x000fe40000100a00 */
[----:B-1----:R-:W-:Y:S02]  /*7f80*/  IMAD.U32 R21, RZ, RZ, UR29 ;  /* 0x0000001dff157e24 */ /* 0x002fe4000f8e00ff */
[----:B------:R-:W-:Y:S02]  /*7f90*/  IMAD.U32 R20, RZ, RZ, UR31 ;  /* 0x0000001fff147e24 */ /* 0x000fe4000f8e00ff */
[----:B------:R-:W-:Y:S01]  /*7fa0*/  IMAD.WIDE.U32 R26, R203, -0x326172a9, RZ ;  /* 0xcd9e8d57cb1a7825 */ /* 0x000fe200078e00ff */
[----:B------:R-:W-:-:S03]  /*7fb0*/  LOP3.LUT R180, R35, UR31, R21, 0x96, !PT ;  /* 0x0000001f23b47c12 */ /* 0x000fc6000f8e9615 */
[----:B------:R-:W-:Y:S01]  /*7fc0*/  IMAD R25, R20, 0x20, R249 ;  /* 0x0000002014197824 */ /* 0x000fe200078e02f9 */
[----:B------:R-:W-:Y:S01]  /*7fd0*/  LOP3.LUT R30, R27, R201, RZ, 0x3c, !PT ;  /* 0x000000c91b1e7212 */ /* 0x000fe200078e3cff */
[----:B------:R-:W-:-:S03]  /*7fe0*/  IMAD.WIDE.U32 R180, R180, -0x326172a9, RZ ;  /* 0xcd9e8d57b4b47825 */ /* 0x000fc600078e00ff */
[C---:B------:R-:W-:Y:S02]  /*7ff0*/  IADD3 R21, R25.reuse, 0x8, RZ ;  /* 0x0000000819157810 */ /* 0x040fe40007ffe0ff */
[----:B------:R-:W-:Y:S02]  /*8000*/  IADD3 R23, R25, 0x1, RZ ;  /* 0x0000000119177810 */ /* 0x000fe40007ffe0ff */
[-C--:B------:R-:W-:Y:S02]  /*8010*/  ISETP.GE.AND P5, PT, R21, R248.reuse, PT ;  /* 0x000000f81500720c */ /* 0x080fe40003fa6270 */
[C---:B------:R-:W-:Y:S02]  /*8020*/  ISETP.GE.AND P4, PT, R23.reuse, R248, PT ;  /* 0x000000f81700720c */ /* 0x040fe40003f86270 */
[C---:B------:R-:W-:Y:S02]  /*8030*/  ISETP.GE.AND P1, PT, R23.reuse, R242, PT ;  /* 0x000000f21700720c */ /* 0x040fe40003f26270 */
[----:B------:R-:W-:-:S02]  /*8040*/  ISETP.GE.AND P3, PT, R23, R240, PT ;  /* 0x000000f01700720c */ /* 0x000fc40003f66270 */
[----:B------:R-:W-:Y:S01]  /*8050*/  ISETP.GE.AND P0, PT, R23, R2, PT ;  /* 0x000000021700720c */ /* 0x000fe20003f06270 */
[----:B------:R-:W-:Y:S01]  /*8060*/  IMAD R23, R202, -0x326172a9, RZ ;  /* 0xcd9e8d57ca177824 */ /* 0x000fe200078e02ff */
[C---:B------:R-:W-:Y:S02]  /*8070*/  ISETP.GE.AND P2, PT, R21.reuse, R242, PT ;  /* 0x000000f21500720c */ /* 0x040fe40003f46270 */
[----:B------:R-:W-:Y:S02]  /*8080*/  FSEL R172, R172, -INF , !P5 ;  /* 0xff800000acac7808 */ /* 0x000fe40006800000 */
[C---:B------:R-:W-:Y:S02]  /*8090*/  ISETP.GE.AND P6, PT, R21.reuse, R240, PT ;  /* 0x000000f01500720c */ /* 0x040fe40003fc6270 */
[----:B------:R-:W-:Y:S02]  /*80a0*/  ISETP.GE.AND P5, PT, R21, R2, PT ;  /* 0x000000021500720c */ /* 0x000fe40003fa6270 */
[----:B------:R-:W-:-:S02]  /*80b0*/  IADD3 R21, R25, 0x9, RZ ;  /* 0x0000000919157810 */ /* 0x000fc40007ffe0ff */
[C---:B------:R-:W-:Y:S02]  /*80c0*/  LOP3.LUT R31, R181.reuse, UR15, R26, 0x96, !PT ;  /* 0x0000000fb51f7c12 */ /* 0x040fe4000f8e961a */
[----:B------:R-:W-:Y:S02]  /*80d0*/  LOP3.LUT R20, R181, UR15, R23, 0x96, !PT ;  /* 0x0000000fb5147c12 */ /* 0x000fe4000f8e9617 */
[----:B------:R-:W-:Y:S01]  /*80e0*/  FSEL R181, R174, -INF , !P2 ;  /* 0xff800000aeb57808 */ /* 0x000fe20005000000 */
[----:B------:R-:W-:Y:S01]  /*80f0*/  IMAD.WIDE.U32 R198, R31, -0x2daee0ad, RZ ;  /* 0xd2511f531fc67825 */ /* 0x000fe200078e00ff */
[----:B------:R-:W-:Y:S02]  /*8100*/  FSEL R174, R12, -INF , !P6 ;  /* 0xff8000000cae7808 */ /* 0x000fe40007000000 */
[----:B------:R-:W-:Y:S01]  /*8110*/  ISETP.GE.AND P6, PT, R21, R242, PT ;  /* 0x000000f21500720c */ /* 0x000fe20003fc6270 */
[----:B------:R-:W-:Y:S01]  /*8120*/  IMAD.WIDE.U32 R26, R20, -0x2daee0ad, RZ ;  /* 0xd2511f53141a7825 */ /* 0x000fe200078e00ff */
[----:B------:R-:W-:-:S02]  /*8130*/  FSEL R14, R14, -INF , !P5 ;  /* 0xff8000000e0e7808 */ /* 0x000fc40006800000 */
[----:B------:R-:W-:Y:S02]  /*8140*/  LOP3.LUT R188, R251, UR13, R180, 0x96, !PT ;  /* 0x0000000dfbbc7c12 */ /* 0x000fe4000f8e96b4 */
[----:B------:R-:W-:Y:S02]  /*8150*/  ISETP.GE.AND P5, PT, R21, R240, PT ;  /* 0x000000f01500720c */ /* 0x000fe40003fa6270 */
[----:B------:R-:W-:Y:S01]  /*8160*/  IADD3 R23, R25, 0x10, RZ ;  /* 0x0000001019177810 */ /* 0x000fe20007ffe0ff */
[----:B------:R-:W-:Y:S01]  /*8170*/  IMAD.WIDE.U32 R188, R188, -0x2daee0ad, RZ ;  /* 0xd2511f53bcbc7825 */ /* 0x000fe200078e00ff */
[----:B------:R-:W-:Y:S02]  /*8180*/  ISETP.GE.AND P2, PT, R21, R248, PT ;  /* 0x000000f81500720c */ /* 0x000fe40003f46270 */
[----:B------:R-:W-:Y:S02]  /*8190*/  FSEL R175, R175, -INF , !P6 ;  /* 0xff800000afaf7808 */ /* 0x000fe40007000000 */
[----:B------:R-:W-:-:S02]  /*81a0*/  FSEL R252, R13, -INF , !P5 ;  /* 0xff8000000dfc7808 */ /* 0x000fc40006800000 */
[----:B------:R-:W-:Y:S02]  /*81b0*/  ISETP.GE.AND P6, PT, R23, R248, PT ;  /* 0x000000f81700720c */ /* 0x000fe40003fc6270 */
[----:B------:R-:W-:Y:S02]  /*81c0*/  IADD3 R13, R25, 0x11, RZ ;  /* 0x00000011190d7810 */ /* 0x000fe40007ffe0ff */
[----:B------:R-:W-:Y:S02]  /*81d0*/  FSEL R182, R173, -INF , !P2 ;  /* 0xff800000adb67808 */ /* 0x000fe40005000000 */
[----:B------:R-:W-:Y:S02]  /*81e0*/  ISETP.GE.AND P2, PT, R21, R2, PT ;  /* 0x000000021500720c */ /* 0x000fe40003f46270 */
[----:B------:R-:W-:Y:S02]  /*81f0*/  FSEL R20, R168, -INF , !P6 ;  /* 0xff800000a8147808 */ /* 0x000fe40007000000 */
[----:B------:R-:W-:-:S02]  /*8200*/  ISETP.GE.AND P6, PT, R13, R248, PT ;  /* 0x000000f80d00720c */ /* 0x000fc40003fc6270 */
[----:B------:R-:W-:Y:S02]  /*8210*/  LOP3.LUT R26, R189, UR10, R26, 0x96, !PT ;  /* 0x0000000abd1a7c12 */ /* 0x000fe4000f8e961a */
[----:B------:R-:W-:Y:S02]  /*8220*/  FSEL R12, R15, -INF , !P2 ;  /* 0xff8000000f0c7808 */ /* 0x000fe40005000000 */
[C---:B------:R-:W-:Y:S02]  /*8230*/  ISETP.GE.AND P2, PT, R23.reuse, R242, PT ;  /* 0x000000f21700720c */ /* 0x040fe40003f46270 */
[C---:B------:R-:W-:Y:S02]  /*8240*/  ISETP.GE.AND P5, PT, R23.reuse, R240, PT ;  /* 0x000000f01700720c */ /* 0x040fe40003fa6270 */
[----:B------:R-:W-:Y:S02]  /*8250*/  FSEL R21, R170, -INF , !P2 ;  /* 0xff800000aa157808 */ /* 0x000fe40005000000 */
[----:B------:R-:W-:-:S02]  /*8260*/  ISETP.GE.AND P2, PT, R23, R2, PT ;  /* 0x000000021700720c */ /* 0x000fc40003f46270 */
[----:B------:R-:W-:Y:S02]  /*8270*/  FSEL R168, R177, -INF , !P4 ;  /* 0xff800000b1a87808 */ /* 0x000fe40006000000 */
[----:B------:R-:W-:Y:S02]  /*8280*/  FSEL R179, R179, -INF , !P1 ;  /* 0xff800000b3b37808 */ /* 0x000fe40004800000 */
[C---:B------:R-:W-:Y:S02]  /*8290*/  ISETP.GE.AND P4, PT, R13.reuse, R240, PT ;  /* 0x000000f00d00720c */ /* 0x040fe40003f86270 */
[----:B------:R-:W-:Y:S02]  /*82a0*/  ISETP.GE.AND P1, PT, R13, R2, PT ;  /* 0x000000020d00720c */ /* 0x000fe40003f26270 */
[----:B--2---:R-:W-:Y:S01]  /*82b0*/  LOP3.LUT R22, R27, UR12, R28, 0x96, !PT ;  /* 0x0000000c1b167c12 */ /* 0x004fe2000f8e961c */
[----:B------:R-:W-:-:S04]  /*82c0*/  IMAD.WIDE.U32 R26, R26, -0x326172a9, RZ ;  /* 0xcd9e8d571a1a7825 */ /* 0x000fc800078e00ff */
[----:B------:R-:W-:Y:S01]  /*82d0*/  IMAD.WIDE.U32 R32, R22, -0x326172a9, RZ ;  /* 0xcd9e8d5716207825 */ /* 0x000fe200078e00ff */
[----:B------:R-:W-:Y:S02]  /*82e0*/  FSEL R22, R169, -INF , !P6 ;  /* 0xff800000a9167808 */ /* 0x000fe40007000000 */
[----:B------:R-:W-:Y:S02]  /*82f0*/  ISETP.GE.AND P6, PT, R13, R242, PT ;  /* 0x000000f20d00720c */ /* 0x000fe40003fc6270 */
[----:B------:R-:W-:Y:S02]  /*8300*/  LOP3.LUT R15, R33, UR11, R250, 0x96, !PT ;  /* 0x0000000b210f7c12 */ /* 0x000fe4000f8e96fa */
[----:B------:R-:W-:Y:S02]  /*8310*/  FSEL R23, R171, -INF , !P6 ;  /* 0xff800000ab177808 */ /* 0x000fe40007000000 */
[----:B------:R-:W-:Y:S01]  /*8320*/  ISETP.GE.AND P6, PT, R25, R248, PT ;  /* 0x000000f81900720c */ /* 0x000fe20003fc6270 */
[----:B------:R-:W-:Y:S01]  /*8330*/  IMAD.WIDE.U32 R28, R15, -0x2daee0ad, RZ ;  /* 0xd2511f530f1c7825 */ /* 0x000fe200078e00ff */
[----:B------:R-:W-:-:S02]  /*8340*/  LOP3.LUT R32, R27, UR9, R32, 0x96, !PT ;  /* 0x000000091b207c12 */ /* 0x000fc4000f8e9620 */
[----:B------:R-:W-:Y:S02]  /*8350*/  FSEL R170, R176, -INF , !P6 ;  /* 0xff800000b0aa7808 */ /* 0x000fe40007000000 */
[----:B------:R-:W-:Y:S01]  /*8360*/  ISETP.GE.AND P6, PT, R25, R242, PT ;  /* 0x000000f21900720c */ /* 0x000fe20003fc6270 */
[----:B------:R-:W-:Y:S01]  /*8370*/  IMAD.WIDE.U32 R32, R32, -0x2daee0ad, RZ ;  /* 0xd2511f5320207825 */ /* 0x000fe200078e00ff */
[----:B------:R-:W-:Y:S02]  /*8380*/  FSEL R176, R17, -INF , !P3 ;  /* 0xff80000011b07808 */ /* 0x000fe40005800000 */
[----:B------:R-:W-:Y:S02]  /*8390*/  FSEL R177, R178, -INF , !P6 ;  /* 0xff800000b2b17808 */ /* 0x000fe40007000000 */
[----:B------:R-:W-:Y:S02]  /*83a0*/  FSEL R178, R19, -INF , !P0 ;  /* 0xff80000013b27808 */ /* 0x000fe40004000000 */
[----:B------:R-:W-:-:S02]  /*83b0*/  LOP3.LUT R188, R29, UR8, R188, 0x96, !PT ;  /* 0x000000081dbc7c12 */ /* 0x000fc4000f8e96bc */
[----:B------:R-:W-:Y:S02]  /*83c0*/  LOP3.LUT R15, R33, UR6, R28, 0x96, !PT ;  /* 0x00000006210f7c12 */ /* 0x000fe4000f8e961c */
[C---:B------:R-:W-:Y:S01]  /*83d0*/  ISETP.GE.AND P3, PT, R25.reuse, R240, PT ;  /* 0x000000f01900720c */ /* 0x040fe20003f66270 */
[----:B------:R-:W-:Y:S01]  /*83e0*/  IMAD.WIDE.U32 R188, R188, -0x326172a9, RZ ;  /* 0xcd9e8d57bcbc7825 */ /* 0x000fe200078e00ff */
[C---:B------:R-:W-:Y:S02]  /*83f0*/  ISETP.GE.AND P0, PT, R25.reuse, R2, PT ;  /* 0x000000021900720c */ /* 0x040fe40003f06270 */
[C---:B------:R-:W-:Y:S02]  /*8400*/  IADD3 R29, R25.reuse, 0x18, RZ ;  /* 0x00000018191d7810 */ /* 0x040fe40007ffe0ff */
[----:B------:R-:W-:Y:S02]  /*8410*/  IADD3 R17, R25, 0x19, RZ ;  /* 0x0000001919117810 */ /* 0x000fe40007ffe0ff */
[----:B------:R-:W-:-:S02]  /*8420*/  FSEL R186, R16, -INF , !P3 ;  /* 0xff80000010ba7808 */ /* 0x000fc40005800000 */
[----:B------:R-:W-:Y:S01]  /*8430*/  FSEL R13, R18, -INF , !P0 ;  /* 0xff800000120d7808 */ /* 0x000fe20004000000 */
[----:B------:R-:W-:Y:S01]  /*8440*/  IMAD.WIDE.U32 R18, R15, -0x326172a9, RZ ;  /* 0xcd9e8d570f127825 */ /* 0x000fe200078e00ff */
[----:B------:R-:W-:Y:S02]  /*8450*/  ISETP.GE.AND P3, PT, R29, R242, PT ;  /* 0x000000f21d00720c */ /* 0x000fe40003f66270 */
[-C--:B------:R-:W-:Y:S02]  /*8460*/  ISETP.GE.AND P0, PT, R17, R248.reuse, PT ;  /* 0x000000f81100720c */ /* 0x080fe40003f06270 */
[----:B------:R-:W-:Y:S02]  /*8470*/  FSEL R25, R166, -INF , !P3 ;  /* 0xff800000a6197808 */ /* 0x000fe40005800000 */
[----:B------:R-:W-:Y:S02]  /*8480*/  FSEL R27, R165, -INF , !P0 ;  /* 0xff800000a51b7808 */ /* 0x000fe40004000000 */
[----:B------:R-:W-:-:S02]  /*8490*/  ISETP.GE.AND P6, PT, R29, R248, PT ;  /* 0x000000f81d00720c */ /* 0x000fc40003fc6270 */
[C---:B------:R-:W-:Y:S02]  /*84a0*/  ISETP.GE.AND P3, PT, R29.reuse, R240, PT ;  /* 0x000000f01d00720c */ /* 0x040fe40003f66270 */
[----:B------:R-:W-:Y:S02]  /*84b0*/  ISETP.GE.AND P0, PT, R29, R2, PT ;  /* 0x000000021d00720c */ /* 0x000fe40003f06270 */
[----:B------:R-:W-:Y:S02]  /*84c0*/  LOP3.LUT R16, R18, 0xffff, RZ, 0xc0, !PT ;  /* 0x0000ffff12107812 */ /* 0x000fe400078ec0ff */
[----:B------:R-:W-:Y:S02]  /*84d0*/  FSEL R29, R8, -INF , !P5 ;  /* 0xff800000081d7808 */ /* 0x000fe40006800000 */
[----:B------:R-:W-:Y:S02]  /*84e0*/  LOP3.LUT R8, R19, UR16, R188, 0x96, !PT ;  /* 0x0000001013087c12 */ /* 0x000fe4000f8e96bc */
[----:B------:R-:W-:Y:S01]  /*84f0*/  FSEL R24, R164, -INF , !P6 ;  /* 0xff800000a4187808 */ /* 0x000fe20007000000 */
[----:B------:R-:W-:Y:S01]  /*8500*/  IMAD.WIDE.U32 R164, R30, -0x2daee0ad, RZ ;  /* 0xd2511f531ea47825 */ /* 0x000fe200078e00ff */
[----:B------:R-:W-:-:S02]  /*8510*/  SHF.R.U32.HI R16, RZ, 0x8, R16 ;  /* 0x00000008ff107819 */ /* 0x000fc40000011610 */
[----:B------:R-:W-:Y:S02]  /*8520*/  LOP3.LUT R187, R18, 0xff, RZ, 0xc0, !PT ;  /* 0x000000ff12bb7812 */ /* 0x000fe400078ec0ff */
[----:B------:R-:W-:Y:S02]  /*8530*/  ISETP.GE.AND P6, PT, R17, R242, PT ;  /* 0x000000f21100720c */ /* 0x000fe40003fc6270 */
[----:B------:R-:W-:Y:S02]  /*8540*/  SHF.R.U32.HI R15, RZ, 0x10, R8 ;  /* 0x00000010ff0f7819 */ /* 0x000fe40000011608 */
[----:B------:R-:W-:Y:S02]  /*8550*/  PRMT R187, R187, 0x5410, R16 ;  /* 0x00005410bbbb7816 */ /* 0x000fe40000000010 */
[----:B------:R-:W-:Y:S02]  /*8560*/  FSEL R28, R167, -INF , !P6 ;  /* 0xff800000a71c7808 */ /* 0x000fe40007000000 */
[----:B------:R-:W-:-:S02]  /*8570*/  LOP3.LUT R16, R8, 0xffff, RZ, 0xc0, !PT ;  /* 0x0000ffff08107812 */ /* 0x000fc400078ec0ff */
[----:B------:R-:W-:Y:S02]  /*8580*/  LOP3.LUT R171, R8, 0xff, RZ, 0xc0, !PT ;  /* 0x000000ff08ab7812 */ /* 0x000fe400078ec0ff */
[C---:B------:R-:W-:Y:S02]  /*8590*/  ISETP.GE.AND P6, PT, R17.reuse, R240, PT ;  /* 0x000000f01100720c */ /* 0x040fe40003fc6270 */
[----:B------:R-:W-:Y:S02]  /*85a0*/  ISETP.GE.AND P5, PT, R17, R2, PT ;  /* 0x000000021100720c */ /* 0x000fe40003fa6270 */
[----:B------:R-:W-:Y:S02]  /*85b0*/  SHF.R.U32.HI R8, RZ, 0x18, R8 ;  /* 0x00000018ff087819 */ /* 0x000fe40000011608 */
[----:B------:R-:W-:Y:S02]  /*85c0*/  LOP3.LUT R15, R15, 0xff, RZ, 0xc0, !PT ;  /* 0x000000ff0f0f7812 */ /* 0x000fe400078ec0ff */
[----:B------:R-:W-:-:S02]  /*85d0*/  FMNMX.FTZ R17, R197, R170, !PT ;  /* 0x000000aac5117209 */ /* 0x000fc40007810000 */
[----:B------:R-:W-:Y:S02]  /*85e0*/  PRMT R15, R15, 0x5410, R8 ;  /* 0x000054100f0f7816 */ /* 0x000fe40000000008 */
[----:B------:R-:W-:Y:S02]  /*85f0*/  FMNMX.FTZ R17, R168, R17, !PT ;  /* 0x00000011a8117209 */ /* 0x000fe40007810000 */
[----:B------:R-:W-:Y:S02]  /*8600*/  FMNMX.FTZ R8, R196, R177, !PT ;  /* 0x000000b1c4087209 */ /* 0x000fe40007810000 */
[----:B------:R-:W-:Y:S02]  /*8610*/  FMNMX.FTZ R17, R172, R17, !PT ;  /* 0x00000011ac117209 */ /* 0x000fe40007810000 */
[----:B------:R-:W-:Y:S02]  /*8620*/  FMNMX.FTZ R8, R179, R8, !PT ;  /* 0x00000008b3087209 */ /* 0x000fe40007810000 */
[----:B------:R-:W-:-:S02]  /*8630*/  FMNMX.FTZ R17, R182, R17, !PT ;  /* 0x00000011b6117209 */ /* 0x000fc40007810000 */
[----:B------:R-:W-:Y:S02]  /*8640*/  FMNMX.FTZ R8, R181, R8, !PT ;  /* 0x00000008b5087209 */ /* 0x000fe40007810000 */
[----:B------:R-:W-:Y:S02]  /*8650*/  SHF.R.U32.HI R173, RZ, 0x10, R18 ;  /* 0x00000010ffad7819 */ /* 0x000fe40000011612 */
[----:B------:R-:W-:Y:S02]  /*8660*/  LOP3.LUT R34, R165, UR14, R34, 0x96, !PT ;  /* 0x0000000ea5227c12 */ /* 0x000fe4000f8e9622 */
[----:B------:R-:W-:Y:S02]  /*8670*/  FMNMX.FTZ R8, R175, R8, !PT ;  /* 0x00000008af087209 */ /* 0x000fe40007810000 */
[----:B------:R-:W-:Y:S01]  /*8680*/  FMNMX.FTZ R17, R20, R17, !PT ;  /* 0x0000001114117209 */ /* 0x000fe20007810000 */
[----:B------:R-:W-:Y:S01]  /*8690*/  IMAD.WIDE.U32 R34, R34, -0x326172a9, RZ ;  /* 0xcd9e8d5722227825 */ /* 0x000fe200078e00ff */
[----:B------:R-:W-:-:S02]  /*86a0*/  SHF.R.U32.HI R18, RZ, 0x18, R18 ;  /* 0x00000018ff127819 */ /* 0x000fc40000011612 */
[----:B------:R-:W-:Y:S02]  /*86b0*/  LOP3.LUT R173, R173, 0xff, RZ, 0xc0, !PT ;  /* 0x000000ffadad7812 */ /* 0x000fe400078ec0ff */
[----:B------:R-:W-:Y:S02]  /*86c0*/  SHF.R.U32.HI R16, RZ, 0x8, R16 ;  /* 0x00000008ff107819 */ /* 0x000fe40000011610 */
[----:B------:R-:W-:Y:S02]  /*86d0*/  FMNMX.FTZ R8, R21, R8, !PT ;  /* 0x0000000815087209 */ /* 0x000fe40007810000 */
[----:B------:R-:W-:Y:S02]  /*86e0*/  FMNMX.FTZ R17, R22, R17, !PT ;  /* 0x0000001116117209 */ /* 0x000fe40007810000 */
[----:B------:R-:W-:Y:S02]  /*86f0*/  PRMT R173, R173, 0x5410, R18 ;  /* 0x00005410adad7816 */ /* 0x000fe40000000012 */
[----:B------:R-:W-:-:S02]  /*8700*/  PRMT R171, R171, 0x5410, R16 ;  /* 0x00005410abab7816 */ /* 0x000fc40000000010 */
[----:B------:R-:W-:Y:S02]  /*8710*/  FMNMX.FTZ R16, R23, R8, !PT ;  /* 0x0000000817107209 */ /* 0x000fe40007810000 */
[----:B------:R-:W-:Y:S02]  /*8720*/  FMNMX.FTZ R18, R24, R17, !PT ;  /* 0x0000001118127209 */ /* 0x000fe40007810000 */
[----:B------:R-:W-:Y:S02]  /*8730*/  LOP3.LUT R180, R35, UR13, R180, 0x96, !PT ;  /* 0x0000000d23b47c12 */ /* 0x000fe4000f8e96b4 */
[----:B------:R-:W-:Y:S02]  /*8740*/  FMNMX.FTZ R18, R27, R18, !PT ;  /* 0x000000121b127209 */ /* 0x000fe40007810000 */
[----:B------:R-:W-:Y:S01]  /*8750*/  FMNMX.FTZ R17, R25, R16, !PT ;  /* 0x0000001019117209 */ /* 0x000fe20007810000 */
[----:B------:R-:W-:Y:S01]  /*8760*/  IMAD.WIDE.U32 R30, R180, -0x2daee0ad, RZ ;  /* 0xd2511f53b41e7825 */ /* 0x000fe200078e00ff */
[----:B------:R-:W-:Y:S01]  /*8770*/  LOP3.LUT R8, R199, UR12, R164, 0x96, !PT ;  /* 0x0000000cc7087c12 */ /* 0x000fe2000f8e96a4 */
[----:B------:R-:W1:Y:S01]  /*8780*/  SHFL.BFLY PT, R167, R18, 0x2, 0x1f ;  /* 0x0c401f0012a77f89 */ /* 0x000e6200000e0000 */
[----:B------:R-:W-:-:S02]  /*8790*/  FMNMX.FTZ R166, R28, R17, !PT ;  /* 0x000000111ca67209 */ /* 0x000fc40007810000 */
[----:B------:R-:W-:Y:S01]  /*87a0*/  LOP3.LUT R198, R31, UR10, R198, 0x96, !PT ;  /* 0x0000000a1fc67c12 */ /* 0x000fe2000f8e96c6 */
[----:B------:R-:W-:Y:S01]  /*87b0*/  IMAD.WIDE.U32 R190, R8, -0x326172a9, RZ ;  /* 0xcd9e8d5708be7825 */ /* 0x000fe200078e00ff */
[----:B------:R-:W-:Y:S01]  /*87c0*/  FMNMX.FTZ R19, R3, R186, !PT ;  /* 0x000000ba03137209 */ /* 0x000fe20007810000 */
[----:B------:R-:W2:Y:S01]  /*87d0*/  SHFL.BFLY PT, R31, R166, 0x2, 0x1f ;  /* 0x0c401f00a61f7f89 */ /* 0x000ea200000e0000 */
[----:B------:R-:W-:Y:S01]  /*87e0*/  FSEL R33, R11, -INF , !P1 ;  /* 0xff8000000b217808 */ /* 0x000fe20004800000 */
[----:B------:R-:W-:Y:S01]  /*87f0*/  IMAD.WIDE.U32 R198, R198, -0x326172a9, RZ ;  /* 0xcd9e8d57c6c67825 */ /* 0x000fe200078e00ff */
[----:B------:R-:W-:Y:S02]  /*8800*/  LOP3.LUT R8, R191, UR11, R34, 0x96, !PT ;  /* 0x0000000bbf087c12 */ /* 0x000fe4000f8e9622 */
[----:B------:R-:W-:Y:S02]  /*8810*/  FMNMX.FTZ R19, R176, R19, !PT ;  /* 0x00000013b0137209 */ /* 0x000fe40007810000 */
[----:B------:R-:W-:Y:S01]  /*8820*/  FSEL R34, R4, -INF , !P3 ;  /* 0xff80000004227808 */ /* 0x000fe20005800000 */
[----:B------:R-:W-:Y:S01]  /*8830*/  IMAD.WIDE.U32 R16, R8, -0x2daee0ad, RZ ;  /* 0xd2511f5308107825 */ /* 0x000fe200078e00ff */
[----:B------:R-:W-:-:S02]  /*8840*/  FMNMX.FTZ R19, R174, R19, !PT ;  /* 0x00000013ae137209 */ /* 0x000fc40007810000 */
[----:B------:R-:W-:Y:S02]  /*8850*/  FSEL R180, R5, -INF , !P6 ;  /* 0xff80000005b47808 */ /* 0x000fe40007000000 */
[----:B------:R-:W-:Y:S02]  /*8860*/  LOP3.LUT R8, R17, UR8, R30, 0x96, !PT ;  /* 0x0000000811087c12 */ /* 0x000fe4000f8e961e */
[----:B------:R-:W-:Y:S02]  /*8870*/  FMNMX.FTZ R17, R0, R13, !PT ;  /* 0x0000000d00117209 */ /* 0x000fe40007810000 */
[----:B------:R-:W-:Y:S02]  /*8880*/  FSEL R30, R10, -INF , !P2 ;  /* 0xff8000000a1e7808 */ /* 0x000fe40005000000 */
[----:B-1----:R-:W-:Y:S02]  /*8890*/  FMNMX.FTZ R167, R18, R167, !PT ;  /* 0x000000a712a77209 */ /* 0x002fe40007810000 */
[----:B------:R-:W-:-:S02]  /*88a0*/  FMNMX.FTZ R17, R178, R17, !PT ;  /* 0x00000011b2117209 */ /* 0x000fc40007810000 */
[----:B------:R-:W-:Y:S02]  /*88b0*/  FMNMX.FTZ R18, R252, R19, !PT ;  /* 0x00000013fc127209 */ /* 0x000fe40007810000 */
[----:B--2---:R-:W-:Y:S02]  /*88c0*/  FMNMX.FTZ R166, R31, R166, !PT ;  /* 0x000000a61fa67209 */ /* 0x004fe40007810000 */
[----:B------:R-:W-:Y:S02]  /*88d0*/  FMNMX.FTZ R17, R14, R17, !PT ;  /* 0x000000110e117209 */ /* 0x000fe40007810000 */
[----:B------:R-:W-:Y:S01]  /*88e0*/  FSEL R31, R9, -INF , !P4 ;  /* 0xff800000091f7808 */ /* 0x000fe20006000000 */
[----:B------:R-:W-:Y:S01]  /*88f0*/  SHFL.BFLY PT, R11, R166, 0x1, 0x1f ;  /* 0x0c201f00a60b7f89 */ /* 0x000fe200000e0000 */
[----:B------:R-:W-:Y:S02]  /*8900*/  FMNMX.FTZ R10, R29, R18, !PT ;  /* 0x000000121d0a7209 */ /* 0x000fe40007810000 */
[----:B------:R-:W-:-:S02]  /*8910*/  FMNMX.FTZ R9, R12, R17, !PT ;  /* 0x000000110c097209 */ /* 0x000fc40007810000 */
[----:B------:R-:W-:Y:S02]  /*8920*/  FMNMX.FTZ R165, R31, R10, !PT ;  /* 0x0000000a1fa57209 */ /* 0x000fe40007810000 */
[----:B------:R-:W-:Y:S02]  /*8930*/  FMNMX.FTZ R4, R30, R9, !PT ;  /* 0x000000091e047209 */ /* 0x000fe40007810000 */
[----:B------:R-:W-:Y:S02]  /*8940*/  FMNMX.FTZ R165, R34, R165, !PT ;  /* 0x000000a522a57209 */ /* 0x000fe40007810000 */
[----:B------:R-:W-:Y:S02]  /*8950*/  FMNMX.FTZ R4, R33, R4, !PT ;  /* 0x0000000421047209 */ /* 0x000fe40007810000 */
[----:B------:R-:W-:Y:S02]  /*8960*/  FSEL R35, R6, -INF , !P0 ;  /* 0xff80000006237808 */ /* 0x000fe40004000000 */
[----:B------:R-:W-:Y:S01]  /*8970*/  FMNMX.FTZ R165, R180, R165, !PT ;  /* 0x000000a5b4a57209 */ /* 0x000fe20007810000 */
[----:B------:R-:W-:Y:S01]  /*8980*/  SHFL.BFLY PT, R6, R167, 0x1, 0x1f ;  /* 0x0c201f00a7067f89 */ /* 0x000fe200000e0000 */
[----:B------:R-:W-:-:S02]  /*8990*/  FMNMX.FTZ R5, R35, R4, !PT ;  /* 0x0000000423057209 */ /* 0x000fc40007810000 */
[----:B------:R-:W-:Y:S01]  /*89a0*/  LOP3.LUT R190, R199, UR9, R190, 0x96, !PT ;  /* 0x00000009c7be7c12 */ /* 0x000fe2000f8e96be */
[----:B------:R-:W1:Y:S01]  /*89b0*/  SHFL.BFLY PT, R4, R165, 0x2, 0x1f ;  /* 0x0c401f00a5047f89 */ /* 0x000e6200000e0000 */
[----:B------:R-:W-:-:S03]  /*89c0*/  FSEL R184, R7, -INF , !P5 ;  /* 0xff80000007b87808 */ /* 0x000fc60006800000 */
[----:B------:R-:W-:Y:S01]  /*89d0*/  IMAD.WIDE.U32 R190, R190, -0x2daee0ad, RZ ;  /* 0xd2511f53bebe7825 */ /* 0x000fe200078e00ff */
[----:B------:R-:W-:-:S04]  /*89e0*/  FMNMX.FTZ R18, R184, R5, !PT ;  /* 0x00000005b8127209 */ /* 0x000fc80007810000 */
[----:B------:R-:W-:Y:S01]  /*89f0*/  LOP3.LUT R16, R191, UR6, R16, 0x96, !PT ;  /* 0x00000006bf107c12 */ /* 0x000fe2000f8e9610 */
[----:B------:R-:W2:Y:S04]  /*8a00*/  SHFL.BFLY PT, R9, R18, 0x2, 0x1f ;  /* 0x0c401f0012097f89 */ /* 0x000ea800000e0000 */
[----:B------:R-:W-:-:S05]  /*8a10*/  IMAD.WIDE.U32 R192, R16, -0x326172a9, RZ ;  /* 0xcd9e8d5710c07825 */ /* 0x000fca00078e00ff */
[C---:B------:R-:W-:Y:S02]  /*8a20*/  LOP3.LUT R16, R192.reuse, 0xffff, RZ, 0xc0, !PT ;  /* 0x0000ffffc0107812 */ /* 0x040fe400078ec0ff */
[----:B------:R-:W-:Y:S02]  /*8a30*/  LOP3.LUT R199, R192, 0xff, RZ, 0xc0, !PT ;  /* 0x000000ffc0c77812 */ /* 0x000fe400078ec0ff */
[----:B------:R-:W-:Y:S02]  /*8a40*/  SHF.R.U32.HI R16, RZ, 0x8, R16 ;  /* 0x00000008ff107819 */ /* 0x000fe40000011610 */
[----:B-1----:R-:W-:Y:S02]  /*8a50*/  FMNMX.FTZ R165, R4, R165, !PT ;  /* 0x000000a504a57209 */ /* 0x002fe40007810000 */
[----:B------:R-:W-:Y:S02]  /*8a60*/  FMNMX.FTZ R167, R167, R6, !PT ;  /* 0x00000006a7a77209 */ /* 0x000fe40007810000 */
[----:B------:R-:W-:Y:S01]  /*8a70*/  PRMT R199, R199, 0x5410, R16 ;  /* 0x00005410c7c77816 */ /* 0x000fe20000000010 */
[----:B------:R-:W1:Y:S01]  /*8a80*/  SHFL.BFLY PT, R6, R165, 0x1, 0x1f ;  /* 0x0c201f00a5067f89 */ /* 0x000e6200000e0000 */
[----:B------:R-:W-:Y:S01]  /*8a90*/  IMAD.WIDE.U32 R16, R8, -0x326172a9, RZ ;  /* 0xcd9e8d5708107825 */ /* 0x000fe200078e00ff */
[----:B------:R-:W-:-:S02]  /*8aa0*/  FSETP.NEU.FTZ.AND P2, PT, R167, -INF , PT ;  /* 0xff800000a700780b */ /* 0x000fc40003f5d000 */
[----:B--2---:R-:W-:Y:S01]  /*8ab0*/  FMNMX.FTZ R18, R9, R18, !PT ;  /* 0x0000001209127209 */ /* 0x004fe20007810000 */
[----:B------:R-:W-:Y:S01]  /*8ac0*/  FMUL.FTZ R185, R167, c[0x0][0x23c] ;  /* 0x00008f00a7b97a20 */ /* 0x000fe20000410000 */
[----:B------:R-:W-:Y:S02]  /*8ad0*/  LOP3.LUT R5, R193, UR16, R16, 0x96, !PT ;  /* 0x00000010c1057c12 */ /* 0x000fe4000f8e9610 */
[----:B------:R-:W-:Y:S02]  /*8ae0*/  FMNMX.FTZ R166, R166, R11, !PT ;  /* 0x0000000ba6a67209 */ /* 0x000fe40007810000 */
[C---:B------:R-:W-:Y:S02]  /*8af0*/  LOP3.LUT R9, R5.reuse, 0xffff, RZ, 0xc0, !PT ;  /* 0x0000ffff05097812 */ /* 0x040fe400078ec0ff */
[----:B------:R-:W-:Y:S02]  /*8b00*/  LOP3.LUT R4, R5, 0xff, RZ, 0xc0, !PT ;  /* 0x000000ff05047812 */ /* 0x000fe400078ec0ff */
[----:B------:R-:W-:-:S02]  /*8b10*/  SHF.R.U32.HI R9, RZ, 0x8, R9 ;  /* 0x00000008ff097819 */ /* 0x000fc40000011609 */
[----:B------:R-:W-:Y:S02]  /*8b20*/  FSEL R185, R185, RZ, P2 ;  /* 0x000000ffb9b97208 */ /* 0x000fe40001000000 */
[----:B------:R-:W-:Y:S02]  /*8b30*/  PRMT R4, R4, 0x5410, R9 ;  /* 0x0000541004047816 */ /* 0x000fe40000000009 */
[----:B------:R-:W2:Y:S01]  /*8b40*/  SHFL.BFLY PT, R9, R18, 0x1, 0x1f ;  /* 0x0c201f0012097f89 */ /* 0x000ea200000e0000 */
[C---:B------:R-:W-:Y:S01]  /*8b50*/  FMUL.FTZ R8, R166.reuse, c[0x0][0x23c] ;  /* 0x00008f00a6087a20 */ /* 0x040fe20000410000 */
[--C-:B------:R-:W-:Y:S02]  /*8b60*/  SHF.R.U32.HI R7, RZ, 0x10, R192.reuse ;  /* 0x00000010ff077819 */ /* 0x100fe400000116c0 */
[----:B-1----:R-:W-:Y:S02]  /*8b70*/  FMNMX.FTZ R165, R165, R6, !PT ;  /* 0x00000006a5a57209 */ /* 0x002fe40007810000 */
[----:B------:R-:W1:Y:S01]  /*8b80*/  LDC.U8 R6, c[0x0][0x2d8] ;  /* 0x0000b600ff067b82 */ /* 0x000e620000000000 */
[----:B------:R-:W-:Y:S01]  /*8b90*/  FSETP.NEU.FTZ.AND P1, PT, R166, -INF , PT ;  /* 0xff800000a600780b */ /* 0x000fe20003f3d000 */
[--C-:B------:R-:W-:Y:S01]  /*8ba0*/  FFMA.FTZ R183, R170, c[0x0][0x23c], -R185.reuse ;  /* 0x00008f00aab77a23 */ /* 0x100fe200000108b9 */
[----:B------:R-:W-:Y:S01]  /*8bb0*/  LOP3.LUT R7, R7, 0xff, RZ, 0xc0, !PT ;  /* 0x000000ff07077812 */ /* 0x000fe200078ec0ff */
[--C-:B------:R-:W-:Y:S01]  /*8bc0*/  FFMA.FTZ R170, R168, c[0x0][0x23c], -R185.reuse ;  /* 0x00008f00a8aa7a23 */ /* 0x100fe200000108b9 */
[----:B------:R-:W-:Y:S01]  /*8bd0*/  SHF.R.U32.HI R10, RZ, 0x18, R192 ;  /* 0x00000018ff0a7819 */ /* 0x000fe200000116c0 */
[--C-:B------:R-:W-:Y:S01]  /*8be0*/  FFMA.FTZ R168, R182, c[0x0][0x23c], -R185.reuse ;  /* 0x00008f00b6a87a23 */ /* 0x100fe200000108b9 */
[----:B------:R-:W-:Y:S01]  /*8bf0*/  FSEL R182, R8, RZ, P1 ;  /* 0x000000ff08b67208 */ /* 0x000fe20000800000 */
[----:B------:R-:W-:Y:S01]  /*8c00*/  FFMA.FTZ R169, R172, c[0x0][0x23c], -R185 ;  /* 0x00008f00aca97a23 */ /* 0x000fe200000108b9 */
[----:B------:R-:W-:Y:S01]  /*8c10*/  PRMT R7, R7, 0x5410, R10 ;  /* 0x0000541007077816 */ /* 0x000fe2000000000a */
[----:B------:R-:W-:Y:S01]  /*8c20*/  IMAD.MOV.U32 R11, RZ, RZ, R17 ;  /* 0x000000ffff0b7224 */ /* 0x000fe200078e0011 */
[----:B------:R-:W-:Y:S01]  /*8c30*/  FSETP.NEU.FTZ.AND P0, PT, R165, -INF , PT ;  /* 0xff800000a500780b */ /* 0x000fe20003f1d000 */
[----:B------:R-:W-:Y:S01]  /*8c40*/  FFMA.FTZ R17, R181, c[0x0][0x23c], -R182 ;  /* 0x00008f00b5117a23 */ /* 0x000fe200000108b6 */
[----:B------:R-:W-:Y:S01]  /*8c50*/  MUFU.EX2 R168, R168 ;  /* 0x000000a800a87308 */ /* 0x000fe20000000800 */
[----:B------:R-:W-:Y:S01]  /*8c60*/  IMAD.MOV.U32 R10, RZ, RZ, R16 ;  /* 0x000000ffff0a7224 */ /* 0x000fe200078e0010 */
[----:B------:R-:W-:Y:S01]  /*8c70*/  FSEL R188, R167, RZ, P2 ;  /* 0x000000ffa7bc7208 */ /* 0x000fe20001000000 */
[----:B------:R-:W-:Y:S01]  /*8c80*/  FMUL.FTZ R181, R165, c[0x0][0x23c] ;  /* 0x00008f00a5b57a20 */ /* 0x000fe20000410000 */
[----:B------:R3:W5:Y:S01]  /*8c90*/  LDL.LU.64 R192, [R1+0x20] ;  /* 0x0000200001c07983 */ /* 0x0007620000300a00 */
[--C-:B------:R-:W-:Y:S01]  /*8ca0*/  FFMA.FTZ R16, R175, c[0x0][0x23c], -R182.reuse ;  /* 0x00008f00af107a23 */ /* 0x100fe200000108b6 */
[--C-:B------:R-:W-:Y:S01]  /*8cb0*/  SHF.R.U32.HI R8, RZ, 0x10, R5.reuse ;  /* 0x00000010ff087819 */ /* 0x100fe20000011605 */
[--C-:B------:R-:W-:Y:S01]  /*8cc0*/  FFMA.FTZ R164, R177, c[0x0][0x23c], -R182.reuse ;  /* 0x00008f00b1a47a23 */ /* 0x100fe200000108b6 */
[----:B------:R-:W4:Y:S01]  /*8cd0*/  MUFU.EX2 R169, R169 ;  /* 0x000000a900a97308 */ /* 0x000f220000000800 */
[----:B------:R-:W-:Y:S01]  /*8ce0*/  FSEL R181, R181, RZ, P0 ;  /* 0x000000ffb5b57208 */ /* 0x000fe20000000000 */
[----:B------:R-:W-:Y:S01]  /*8cf0*/  FFMA.FTZ R19, R179, c[0x0][0x23c], -R182 ;  /* 0x00008f00b3137a23 */ /* 0x000fe200000108b6 */
[----:B------:R-:W-:Y:S01]  /*8d00*/  SHF.R.U32.HI R5, RZ, 0x18, R5 ;  /* 0x00000018ff057819 */ /* 0x000fe20000011605 */
[----:B------:R-:W-:Y:S01]  /*8d10*/  FADD.FTZ R188, R197, -R188 ;  /* 0x800000bcc5bc7221 */ /* 0x000fe20000010000 */
[----:B------:R-:W-:Y:S01]  /*8d20*/  LOP3.LUT R8, R8, 0xff, RZ, 0xc0, !PT ;  /* 0x000000ff08087812 */ /* 0x000fe200078ec0ff */
[----:B------:R-:W-:Y:S01]  /*8d30*/  FFMA.FTZ R172, R186, c[0x0][0x23c], -R181 ;  /* 0x00008f00baac7a23 */ /* 0x000fe200000108b5 */
[----:B--2---:R-:W-:Y:S01]  /*8d40*/  FMNMX.FTZ R18, R18, R9, !PT ;  /* 0x0000000912127209 */ /* 0x004fe20007810000 */
[----:B------:R-:W-:Y:S01]  /*8d50*/  MUFU.EX2 R183, R183 ;  /* 0x000000b700b77308 */ /* 0x000fe20000000800 */
[----:B------:R-:W-:Y:S01]  /*8d60*/  FSEL R179, R166, RZ, P1 ;  /* 0x000000ffa6b37208 */ /* 0x000fe20000800000 */
[----:B------:R-:W-:Y:S01]  /*8d70*/  IMAD.MOV.U32 R197, RZ, RZ, R11 ;  /* 0x000000ffffc57224 */ /* 0x000fe200078e000b */
[----:B------:R-:W-:Y:S01]  /*8d80*/  PRMT R5, R8, 0x5410, R5 ;  /* 0x0000541008057816 */ /* 0x000fe20000000005 */
[----:B------:R-:W-:Y:S01]  /*8d90*/  FFMA.FTZ R175, R252, c[0x0][0x23c], -R181 ;  /* 0x00008f00fcaf7a23 */ /* 0x000fe200000108b5 */
[----:B-1----:R-:W-:Y:S01]  /*8da0*/  PRMT R186, R6, 0x7054, R6 ;  /* 0x0000705406ba7816 */ /* 0x002fe20000000006 */
[----:B------:R-:W-:Y:S01]  /*8db0*/  FADD.FTZ R179, R196, -R179 ;  /* 0x800000b3c4b37221 */ /* 0x000fe20000010000 */
[----:B------:R-:W-:Y:S01]  /*8dc0*/  FSEL R8, R165, RZ, P0 ;  /* 0x000000ffa5087208 */ /* 0x000fe20000000000 */
[----:B------:R-:W1:Y:S01]  /*8dd0*/  MUFU.EX2 R170, R170 ;  /* 0x000000aa00aa7308 */ /* 0x000e620000000800 */
[----:B------:R-:W-:Y:S01]  /*8de0*/  FSETP.NEU.FTZ.AND P0, PT, R18, -INF , PT ;  /* 0xff8000001200780b */ /* 0x000fe20003f1d000 */
[----:B------:R-:W-:Y:S01]  /*8df0*/  IMAD.MOV.U32 R196, RZ, RZ, R10 ;  /* 0x000000ffffc47224 */ /* 0x000fe200078e000a */
[--C-:B------:R-:W-:Y:S01]  /*8e00*/  HSET2.LE.AND R10, R187, R186.reuse, PT ;  /* 0x000000babb0a7233 */ /* 0x100fe20003803000 */
[----:B----4-:R-:W-:Y:S01]  /*8e10*/  F2FP.BF16.PACK_AB R9, R168, R169 ;  /* 0x000000a9a809723e */ /* 0x010fe200000010ff */
[C---:B------:R-:W-:Y:S01]  /*8e20*/  FMUL.FTZ R187, R18.reuse, c[0x0][0x23c] ;  /* 0x00008f0012bb7a20 */ /* 0x040fe20000410000 */
[----:B------:R-:W-:Y:S01]  /*8e30*/  FSEL R191, R18, RZ, P0 ;  /* 0x000000ff12bf7208 */ /* 0x000fe20000000000 */
[----:B------:R-:W-:Y:S01]  /*8e40*/  FADD.FTZ R177, R3, -R8 ;  /* 0x8000000803b17221 */ /* 0x000fe20000010000 */
[----:B------:R-:W-:Y:S01]  /*8e50*/  MUFU.EX2 R17, R17 ;  /* 0x0000001100117308 */ /* 0x000fe20000000800 */
[----:B------:R-:W-:Y:S01]  /*8e60*/  LOP3.LUT R10, R10, R9, RZ, 0xc0, !PT ;  /* 0x000000090a0a7212 */ /* 0x000fe200078ec0ff */
[--C-:B------:R-:W-:Y:S01]  /*8e70*/  HSET2.LE.AND R8, R171, R186.reuse, PT ;  /* 0x000000baab087233 */ /* 0x100fe20003803000 */
[----:B------:R-:W-:Y:S01]  /*8e80*/  FADD.FTZ R191, R0, -R191 ;  /* 0x800000bf00bf7221 */ /* 0x000fe20000010000 */
[--C-:B------:R-:W-:Y:S01]  /*8e90*/  HSET2.LE.AND R11, R173, R186.reuse, PT ;  /* 0x000000baad0b7233 */ /* 0x100fe20003803000 */
[----:B------:R-:W-:Y:S01]  /*8ea0*/  FSEL R187, R187, RZ, P0 ;  /* 0x000000ffbbbb7208 */ /* 0x000fe20000000000 */
[--C-:B------:R-:W-:Y:S01]  /*8eb0*/  FFMA.FTZ R3, R176, c[0x0][0x23c], -R181.reuse ;  /* 0x00008f00b0037a23 */ /* 0x100fe200000108b5 */
[--C-:B------:R-:W-:Y:S01]  /*8ec0*/  HSET2.LE.AND R4, R4, R186.reuse, PT ;  /* 0x000000ba04047233 */ /* 0x100fe20003803000 */
[----:B------:R-:W2:Y:S01]  /*8ed0*/  MUFU.EX2 R16, R16 ;  /* 0x0000001000107308 */ /* 0x000ea20000000800 */
[----:B-1----:R-:W-:Y:S01]  /*8ee0*/  F2FP.BF16.PACK_AB R9, R170, R183 ;  /* 0x000000b7aa09723e */ /* 0x002fe200000010ff */
[----:B------:R-:W-:Y:S01]  /*8ef0*/  FFMA.FTZ R176, R174, c[0x0][0x23c], -R181 ;  /* 0x00008f00aeb07a23 */ /* 0x000fe200000108b5 */
[--C-:B------:R-:W-:Y:S01]  /*8f00*/  HSET2.LE.AND R5, R5, R186.reuse, PT ;  /* 0x000000ba05057233 */ /* 0x100fe20003803000 */
[--C-:B------:R-:W-:Y:S01]  /*8f10*/  FFMA.FTZ R174, R13, c[0x0][0x23c], -R187.reuse ;  /* 0x00008f000dae7a23 */ /* 0x100fe200000108bb */
[----:B------:R-:W-:Y:S01]  /*8f20*/  LOP3.LUT R8, R8, R9, RZ, 0xc0, !PT ;  /* 0x0000000908087212 */ /* 0x000fe200078ec0ff */
[--C-:B------:R-:W-:Y:S01]  /*8f30*/  HSET2.LE.AND R9, R15, R186.reuse, PT ;  /* 0x000000ba0f097233 */ /* 0x100fe20003803000 */
[--C-:B------:R-:W-:Y:S01]  /*8f40*/  FFMA.FTZ R173, R178, c[0x0][0x23c], -R187.reuse ;  /* 0x00008f00b2ad7a23 */ /* 0x100fe200000108bb */
[----:B------:R-:W-:Y:S01]  /*8f50*/  MUFU.EX2 R164, R164 ;  /* 0x000000a400a47308 */ /* 0x000fe20000000800 */
[----:B------:R-:W-:Y:S01]  /*8f60*/  FFMA.FTZ R171, R14, c[0x0][0x23c], -R187 ;  /* 0x00008f000eab7a23 */ /* 0x000fe200000108bb */
[----:B------:R-:W-:Y:S01]  /*8f70*/  HSET2.LE.AND R7, R7, R186, PT ;  /* 0x000000ba07077233 */ /* 0x000fe20003803000 */
[----:B------:R-:W-:Y:S01]  /*8f80*/  FMUL.FTZ R178, R177, c[0x0][0x23c] ;  /* 0x00008f00b1b27a20 */ /* 0x000fe20000410000 */
[----:B------:R-:W-:Y:S01]  /*8f90*/  LOP3.LUT R26, R189, UR7, R26, 0x96, !PT ;  /* 0x00000007bd1a7c12 */ /* 0x000fe2000f8e961a */
[----:B------:R-:W-:Y:S01]  /*8fa0*/  FMUL.FTZ R188, R188, c[0x0][0x23c] ;  /* 0x00008f00bcbc7a20 */ /* 0x000fe20000410000 */
[----:B------:R-:W-:Y:S01]  /*8fb0*/  UISETP.GE.AND UP0, UPT, UR26, 0x4, UPT ;  /* 0x000000041a00788c */ /* 0x000fe2000bf06270 */
[----:B------:R-:W-:Y:S01]  /*8fc0*/  FMUL.FTZ R179, R179, c[0x0][0x23c] ;  /* 0x00008f00b3b37a20 */ /* 0x000fe20000410000 */
[----:B------:R-:W1:Y:S01]  /*8fd0*/  MUFU.EX2 R19, R19 ;  /* 0x0000001300137308 */ /* 0x000e620000000800 */
[----:B--2---:R-:W-:Y:S01]  /*8fe0*/  F2FP.BF16.PACK_AB R0, R16, R17 ;  /* 0x000000111000723e */ /* 0x004fe200000010ff */
[----:B------:R-:W-:-:S02]  /*8ff0*/  FMUL.FTZ R177, R191, c[0x0][0x23c] ;  /* 0x00008f00bfb17a20 */ /* 0x000fc40000410000 */
[--C-:B------:R-:W-:Y:S01]  /*9000*/  FFMA.FTZ R196, R20, c[0x0][0x23c], -R185.reuse ;  /* 0x00008f0014c47a23 */ /* 0x100fe200000108b9 */
[----:B------:R-:W-:Y:S01]  /*9010*/  LOP3.LUT R11, R11, R0, RZ, 0xc0, !PT ;  /* 0x000000000b0b7212 */ /* 0x000fe200078ec0ff */
[----:B------:R-:W-:Y:S01]  /*9020*/  FFMA.FTZ R191, R21, c[0x0][0x23c], -R182 ;  /* 0x00008f0015bf7a23 */ /* 0x000fe200000108b6 */
[----:B------:R-:W-:Y:S01]  /*9030*/  PLOP3.LUT P0, PT, PT, PT, UP0, 0x80, 0x0 ;  /* 0x000000000000781c */ /* 0x000fe20003f0f008 */
[----:B------:R-:W-:Y:S01]  /*9040*/  MUFU.EX2 R172, R172 ;  /* 0x000000ac00ac7308 */ /* 0x000fe20000000800 */
[--C-:B------:R-:W-:Y:S02]  /*9050*/  FFMA.FTZ R189, R22, c[0x0][0x23c], -R185.reuse ;  /* 0x00008f0016bd7a23 */ /* 0x100fe400000108b9 */
[----:B------:R-:W-:Y:S02]  /*9060*/  FFMA.FTZ R24, R24, c[0x0][0x23c], -R185 ;  /* 0x00008f0018187a23 */ /* 0x000fe400000108b9 */
[--C-:B------:R-:W-:Y:S02]  /*9070*/  FFMA.FTZ R34, R34, c[0x0][0x23c], -R181.reuse ;  /* 0x00008f0022227a23 */ /* 0x100fe400000108b5 */
[--C-:B------:R-:W-:Y:S01]  /*9080*/  FFMA.FTZ R252, R31, c[0x0][0x23c], -R181.reuse ;  /* 0x00008f001ffc7a23 */ /* 0x100fe200000108b5 */
[----:B-1----:R-:W-:Y:S01]  /*9090*/  F2FP.BF16.PACK_AB R0, R19, R164 ;  /* 0x000000a41300723e */ /* 0x002fe200000010ff */
[----:B------:R-:W1:Y:S01]  /*90a0*/  MUFU.EX2 R3, R3 ;  /* 0x0000000300037308 */ /* 0x000e620000000800 */
[----:B------:R-:W-:-:S02]  /*90b0*/  FFMA.FTZ R180, R180, c[0x0][0x23c], -R181 ;  /* 0x00008f00b4b47a23 */ /* 0x000fc400000108b5 */
[----:B------:R-:W-:Y:S01]  /*90c0*/  LOP3.LUT R9, R9, R0, RZ, 0xc0, !PT ;  /* 0x0000000009097212 */ /* 0x000fe200078ec0ff */
[--C-:B------:R-:W-:Y:S02]  /*90d0*/  FFMA.FTZ R0, R12, c[0x0][0x23c], -R187.reuse ;  /* 0x00008f000c007a23 */ /* 0x100fe400000108bb */
[--C-:B------:R-:W-:Y:S02]  /*90e0*/  FFMA.FTZ R33, R33, c[0x0][0x23c], -R187.reuse ;  /* 0x00008f0021217a23 */ /* 0x100fe400000108bb */
[----:B------:R-:W-:Y:S01]  /*90f0*/  MUFU.EX2 R174, R174 ;  /* 0x000000ae00ae7308 */ /* 0x000fe20000000800 */
[----:B------:R-:W-:-:S07]  /*9100*/  FFMA.FTZ R35, R35, c[0x0][0x23c], -R187 ;  /* 0x00008f0023237a23 */ /* 0x000fce00000108bb */
[----:B------:R-:W2:Y:S01]  /*9110*/  MUFU.EX2 R173, R173 ;  /* 0x000000ad00ad7308 */ /* 0x000ea20000000800 */
[----:B-1----:R-:W-:-:S04]  /*9120*/  F2FP.BF16.PACK_AB R13, R3, R172 ;  /* 0x000000ac030d723e */ /* 0x002fc800000010ff */
[----:B------:R-:W-:-:S03]  /*9130*/  LOP3.LUT R4, R4, R13, RZ, 0xc0, !PT ;  /* 0x0000000d04047212 */ /* 0x000fc600078ec0ff */
[----:B------:R-:W-:Y:S08]  /*9140*/  MUFU.EX2 R176, R176 ;  /* 0x000000b000b07308 */ /* 0x000ff00000000800 */
[----:B------:R-:W1:Y:S01]  /*9150*/  MUFU.EX2 R175, R175 ;  /* 0x000000af00af7308 */ /* 0x000e620000000800 */
[----:B--2---:R-:W-:-:S04]  /*9160*/  F2FP.BF16.PACK_AB R6, R173, R174 ;  /* 0x000000aead06723e */ /* 0x004fc800000010ff */
[----:B------:R-:W-:Y:S01]  /*9170*/  LOP3.LUT R5, R5, R6, RZ, 0xc0, !PT ;  /* 0x0000000605057212 */ /* 0x000fe200078ec0ff */
[----:B------:R-:W-:Y:S01]  /*9180*/  HSET2.LE.AND R6, R199, R186, PT ;  /* 0x000000bac7067233 */ /* 0x000fe20003803000 */
[----:B------:R-:W-:Y:S01]  /*9190*/  LOP3.LUT R199, R197, UR7, R198, 0x96, !PT ;  /* 0x00000007c5c77c12 */ /* 0x000fe2000f8e96c6 */
[----:B------:R-:W-:Y:S01]  /*91a0*/  MUFU.EX2 R171, R171 ;  /* 0x000000ab00ab7308 */ /* 0x000fe20000000800 */
[----:B------:R-:W-:Y:S02]  /*91b0*/  FFMA.FTZ R198, R27, c[0x0][0x23c], -R185 ;  /* 0x00008f001bc67a23 */ /* 0x000fe400000108b9 */
[----:B------:R-:W-:-:S04]  /*91c0*/  IMAD.WIDE.U32 R26, R26, -0x2daee0ad, RZ ;  /* 0xd2511f531a1a7825 */ /* 0x000fc800078e00ff */
[----:B------:R-:W-:Y:S01]  /*91d0*/  FFMA.FTZ R197, R25, c[0x0][0x23c], -R182 ;  /* 0x00008f0019c57a23 */ /* 0x000fe200000108b6 */
[----:B------:R-:W2:Y:S01]  /*91e0*/  MUFU.EX2 R0, R0 ;  /* 0x0000000000007308 */ /* 0x000ea20000000800 */
[----:B-1----:R-:W-:Y:S02]  /*91f0*/  F2FP.BF16.PACK_AB R13, R175, R176 ;  /* 0x000000b0af0d723e */ /* 0x002fe400000010ff */
[----:B------:R-:W-:Y:S02]  /*9200*/  LOP3.LUT R32, R27, UR17, R32, 0x96, !PT ;  /* 0x000000111b207c12 */ /* 0x000fe4000f8e9620 */
[----:B------:R-:W-:Y:S02]  /*9210*/  LOP3.LUT R6, R6, R13, RZ, 0xc0, !PT ;  /* 0x0000000d06067212 */ /* 0x000fe400078ec0ff */
[----:B------:R-:W-:Y:S01]  /*9220*/  SHF.R.U32.HI R20, RZ, 0x10, R26 ;  /* 0x00000010ff147819 */ /* 0x000fe2000001161a */
[----:B------:R-:W1:Y:S03]  /*9230*/  MUFU.EX2 R188, R188 ;  /* 0x000000bc00bc7308 */ /* 0x000e660000000800 */
[----:B------:R-:W-:-:S02]  /*9240*/  LOP3.LUT R25, R20, 0xff, RZ, 0xc0, !PT ;  /* 0x000000ff14197812 */ /* 0x000fc400078ec0ff */
[----:B--2---:R-:W-:-:S03]  /*9250*/  F2FP.BF16.PACK_AB R12, R0, R171 ;  /* 0x000000ab000c723e */ /* 0x004fc600000010ff */
[----:B------:R-:W2:Y:S01]  /*9260*/  MUFU.EX2 R179, R179 ;  /* 0x000000b300b37308 */ /* 0x000ea20000000800 */
[----:B------:R-:W-:Y:S02]  /*9270*/  LOP3.LUT R7, R7, R12, RZ, 0xc0, !PT ;  /* 0x0000000c07077212 */ /* 0x000fe400078ec0ff */
[----:B------:R-:W4:Y:S01]  /*9280*/  LDSM.16.MT88.4 R12, [R212+0xa000] ;  /* 0x00a00000d40c783b */ /* 0x000f220000004200 */
[----:B-1----:R-:W-:-:S04]  /*9290*/  FMUL.FTZ R160, R160, R188 ;  /* 0x000000bca0a07220 */ /* 0x002fc80000410000 */
[----:B------:R-:W1:Y:S01]  /*92a0*/  MUFU.EX2 R178, R178 ;  /* 0x000000b200b27308 */ /* 0x000e620000000800 */
[-C--:B------:R-:W-:Y:S02]  /*92b0*/  FMUL.FTZ R161, R161, R188.reuse ;  /* 0x000000bca1a17220 */ /* 0x080fe40000410000 */
[-C--:B------:R-:W-:Y:S02]  /*92c0*/  FMUL.FTZ R40, R40, R188.reuse ;  /* 0x000000bc28287220 */ /* 0x080fe40000410000 */
[-C--:B------:R-:W-:Y:S02]  /*92d0*/  FMUL.FTZ R41, R41, R188.reuse ;  /* 0x000000bc29297220 */ /* 0x080fe40000410000 */
[----:B------:R-:W-:Y:S01]  /*92e0*/  FMUL.FTZ R44, R44, R188 ;  /* 0x000000bc2c2c7220 */ /* 0x000fe20000410000 */
[----:B------:R-:W3:Y:S01]  /*92f0*/  MUFU.EX2 R177, R177 ;  /* 0x000000b100b17308 */ /* 0x000ee20000000800 */
[-C--:B--2---:R-:W-:Y:S02]  /*9300*/  FMUL.FTZ R162, R162, R179.reuse ;  /* 0x000000b3a2a27220 */ /* 0x084fe40000410000 */
[----:B------:R-:W-:-:S02]  /*9310*/  FMUL.FTZ R163, R163, R179 ;  /* 0x000000b3a3a37220 */ /* 0x000fc40000410000 */
[-C--:B------:R-:W-:Y:S02]  /*9320*/  FMUL.FTZ R42, R42, R179.reuse ;  /* 0x000000b32a2a7220 */ /* 0x080fe40000410000 */
[----:B------:R-:W-:Y:S01]  /*9330*/  FMUL.FTZ R43, R43, R179 ;  /* 0x000000b32b2b7220 */ /* 0x000fe20000410000 */
[----:B------:R-:W-:Y:S01]  /*9340*/  MUFU.EX2 R197, R197 ;  /* 0x000000c500c57308 */ /* 0x000fe20000000800 */
[-C--:B-1----:R-:W-:Y:S02]  /*9350*/  FMUL.FTZ R156, R156, R178.reuse ;  /* 0x000000b29c9c7220 */ /* 0x082fe40000410000 */
[-C--:B------:R-:W-:Y:S02]  /*9360*/  FMUL.FTZ R157, R157, R178.reuse ;  /* 0x000000b29d9d7220 */ /* 0x080fe40000410000 */
[-C--:B------:R-:W-:Y:S02]  /*9370*/  FMUL.FTZ R36, R36, R178.reuse ;  /* 0x000000b224247220 */ /* 0x080fe40000410000 */
[----:B------:R-:W-:Y:S01]  /*9380*/  FMUL.FTZ R37, R37, R178 ;  /* 0x000000b225257220 */ /* 0x000fe20000410000 */
[----:B------:R-:W-:Y:S01]  /*9390*/  MUFU.EX2 R191, R191 ;  /* 0x000000bf00bf7308 */ /* 0x000fe20000000800 */
[----:B---3--:R-:W-:-:S02]  /*93a0*/  FMUL.FTZ R158, R158, R177 ;  /* 0x000000b19e9e7220 */ /* 0x008fc40000410000 */
[-C--:B------:R-:W-:Y:S02]  /*93b0*/  FMUL.FTZ R159, R159, R177.reuse ;  /* 0x000000b19f9f7220 */ /* 0x080fe40000410000 */
[-C--:B------:R-:W-:Y:S02]  /*93c0*/  FMUL.FTZ R38, R38, R177.reuse ;  /* 0x000000b126267220 */ /* 0x080fe40000410000 */
[----:B------:R-:W-:Y:S01]  /*93d0*/  FMUL.FTZ R39, R39, R177 ;  /* 0x000000b127277220 */ /* 0x000fe20000410000 */
[----:B------:R-:W-:Y:S01]  /*93e0*/  MUFU.EX2 R196, R196 ;  /* 0x000000c400c47308 */ /* 0x000fe20000000800 */
[----:B------:R-:W-:Y:S02]  /*93f0*/  FMUL.FTZ R45, R45, R188 ;  /* 0x000000bc2d2d7220 */ /* 0x000fe40000410000 */
[-C--:B------:R-:W-:Y:S01]  /*9400*/  FMUL.FTZ R46, R46, R179.reuse ;  /* 0x000000b32e2e7220 */ /* 0x080fe20000410000 */
[----:B----4-:R-:W-:Y:S01]  /*9410*/  HMMA.16816.F32.BF16 R160, R8, R12, R160 ;  /* 0x0000000c08a0723c */ /* 0x010fe200000418a0 */
[----:B------:R-:W-:-:S02]  /*9420*/  FMUL.FTZ R47, R47, R179 ;  /* 0x000000b32f2f7220 */ /* 0x000fc40000410000 */
[-C--:B------:R-:W-:Y:S01]  /*9430*/  FMUL.FTZ R48, R48, R178.reuse ;  /* 0x000000b230307220 */ /* 0x080fe20000410000 */
[----:B------:R-:W-:Y:S01]  /*9440*/  MUFU.EX2 R189, R189 ;  /* 0x000000bd00bd7308 */ /* 0x000fe20000000800 */
[-C--:B------:R-:W-:Y:S02]  /*9450*/  FMUL.FTZ R49, R49, R178.reuse ;  /* 0x000000b231317220 */ /* 0x080fe40000410000 */
[-C--:B------:R-:W-:Y:S01]  /*9460*/  FMUL.FTZ R50, R50, R177.reuse ;  /* 0x000000b132327220 */ /* 0x080fe20000410000 */
[----:B------:R-:W-:Y:S01]  /*9470*/  HMMA.16816.F32.BF16 R156, R4, R12, R156 ;  /* 0x0000000c049c723c */ /* 0x000fe2000004189c */
[----:B------:R-:W-:Y:S02]  /*9480*/  FMUL.FTZ R51, R51, R177 ;  /* 0x000000b133337220 */ /* 0x000fe40000410000 */
[-C--:B------:R-:W-:Y:S01]  /*9490*/  FMUL.FTZ R52, R52, R178.reuse ;  /* 0x000000b234347220 */ /* 0x080fe20000410000 */
[----:B------:R1:W-:Y:S01]  /*94a0*/  MUFU.EX2 R185, R24 ;  /* 0x0000001800b97308 */ /* 0x0003e20000000800 */
[----:B------:R-:W-:-:S02]  /*94b0*/  FMUL.FTZ R53, R53, R178 ;  /* 0x000000b235357220 */ /* 0x000fc40000410000 */
[-C--:B------:R-:W-:Y:S01]  /*94c0*/  FMUL.FTZ R54, R54, R177.reuse ;  /* 0x000000b136367220 */ /* 0x080fe20000410000 */
[-C--:B------:R-:W-:Y:S01]  /*94d0*/  HMMA.16816.F32.BF16 R36, R4, R14.reuse, R36 ;  /* 0x0000000e0424723c */ /* 0x080fe20000041824 */
[----:B------:R-:W-:Y:S02]  /*94e0*/  FMUL.FTZ R55, R55, R177 ;  /* 0x000000b137377220 */ /* 0x000fe40000410000 */
[-C--:B------:R-:W-:Y:S01]  /*94f0*/  FMUL.FTZ R56, R56, R188.reuse ;  /* 0x000000bc38387220 */ /* 0x080fe20000410000 */
[----:B------:R-:W-:Y:S01]  /*9500*/  MUFU.EX2 R198, R198 ;  /* 0x000000c600c67308 */ /* 0x000fe20000000800 */
[----:B------:R-:W-:Y:S02]  /*9510*/  FMUL.FTZ R57, R57, R188 ;  /* 0x000000bc39397220 */ /* 0x000fe40000410000 */
[-C--:B------:R-:W-:Y:S01]  /*9520*/  FMUL.FTZ R58, R58, R179.reuse ;  /* 0x000000b33a3a7220 */ /* 0x080fe20000410000 */
[----:B------:R-:W-:Y:S01]  /*9530*/  HMMA.16816.F32.BF16 R40, R8, R14, R40 ;  /* 0x0000000e0828723c */ /* 0x000fe20000041828 */
[----:B------:R-:W2:Y:S01]  /*9540*/  LDSM.16.MT88.4 R12, [R210+0xa000] ;  /* 0x00a00000d20c783b */ /* 0x000ea20000004200 */
[----:B------:R-:W-:-:S02]  /*9550*/  FMUL.FTZ R59, R59, R179 ;  /* 0x000000b33b3b7220 */ /* 0x000fc40000410000 */
[-C--:B------:R-:W-:Y:S01]  /*9560*/  FMUL.FTZ R60, R60, R188.reuse ;  /* 0x000000bc3c3c7220 */ /* 0x080fe20000410000 */
[----:B------:R-:W-:Y:S01]  /*9570*/  MUFU.EX2 R252, R252 ;  /* 0x000000fc00fc7308 */ /* 0x000fe20000000800 */
[----:B------:R-:W-:Y:S02]  /*9580*/  FMUL.FTZ R61, R61, R188 ;  /* 0x000000bc3d3d7220 */ /* 0x000fe40000410000 */
[-C--:B------:R-:W-:Y:S02]  /*9590*/  FMUL.FTZ R62, R62, R179.reuse ;  /* 0x000000b33e3e7220 */ /* 0x080fe40000410000 */
[----:B------:R-:W-:Y:S02]  /*95a0*/  FMUL.FTZ R63, R63, R179 ;  /* 0x000000b33f3f7220 */ /* 0x000fe40000410000 */
[-C--:B------:R-:W-:Y:S01]  /*95b0*/  FMUL.FTZ R64, R64, R178.reuse ;  /* 0x000000b240407220 */ /* 0x080fe20000410000 */
[----:B------:R-:W-:Y:S01]  /*95c0*/  MUFU.EX2 R180, R180 ;  /* 0x000000b400b47308 */ /* 0x000fe20000000800 */
        /* <DEDUP_REMOVED lines=14> */
[-C--:B--2---:R-:W-:Y:S01]  /*96b0*/  HMMA.16816.F32.BF16 R44, R8, R12.reuse, R44 ;  /* 0x0000000c082c723c */ /* 0x084fe2000004182c */
        /* <DEDUP_REMOVED lines=52> */
[----:B------:R-:W2:Y:S01]  /*9a00*/  LDSM.16.MT88.4 R12, [R208+0xa000] ;  /* 0x00a00000d00c783b */ /* 0x000ea20000004200 */
        /* <DEDUP_REMOVED lines=36> */
[----:B------:R-:W2:Y:S01]  /*9c50*/  LDSM.16.MT88.4 R12, [R212+0xb000] ;  /* 0x00b00000d40c783b */ /* 0x000ea20000004200 */
[----:B------:R-:W-:-:S02]  /*9c60*/  FMUL.FTZ R139, R139, R179 ;  /* 0x000000b38b8b7220 */ /* 0x000fc40000410000 */
[----:B------:R-:W-:Y:S02]  /*9c70*/  FFMA.FTZ R243, R243, R188, R183 ;  /* 0x000000bcf3f37223 */ /* 0x000fe400000100b7 */
[----:B------:R-:W-:Y:S02]  /*9c80*/  FFMA.FTZ R164, R238, R179, R164 ;  /* 0x000000b3eea47223 */ /* 0x000fe400000100a4 */
[----:B------:R-:W-:Y:S02]  /*9c90*/  FFMA.FTZ R172, R241, R178, R172 ;  /* 0x000000b2f1ac7223 */ /* 0x000fe400000100ac */
[----:B------:R-:W-:Y:S02]  /*9ca0*/  FFMA.FTZ R174, R239, R177, R174 ;  /* 0x000000b1efae7223 */ /* 0x000fe400000100ae */
        /* <DEDUP_REMOVED lines=25> */
[----:B------:R-:W-:Y:S01]  /*9e40*/  HMMA.16816.F32.BF16 R128, R8, R14, R128 ;  /* 0x0000000e0880723c */ /* 0x000fe20000041880 */
[----:B------:R-:W2:Y:S07]  /*9e50*/  LDSM.16.MT88.4 R12, [R208+0xb000] ;  /* 0x00b00000d00c783b */ /* 0x000eae0000004200 */
[-C--:B--2---:R-:W-:Y:S08]  /*9e60*/  HMMA.16816.F32.BF16 R140, R4, R12.reuse, R140 ;  /* 0x0000000c048c723c */ /* 0x084ff0000004188c */
[----:B------:R-:W-:Y:S07]  /*9e70*/  HMMA.16816.F32.BF16 R144, R8, R12, R144 ;  /* 0x0000000c0890723c */ /* 0x000fee0000041890 */
[C---:B------:R-:W-:Y:S01]  /*9e80*/  LOP3.LUT R13, R26.reuse, 0xff, RZ, 0xc0, !PT ;  /* 0x000000ff1a0d7812 */ /* 0x040fe200078ec0ff */
[-C--:B------:R-:W-:Y:S01]  /*9e90*/  HMMA.16816.F32.BF16 R4, R4, R14.reuse, R132 ;  /* 0x0000000e0404723c */ /* 0x080fe20000041884 */
[----:B------:R-:W2:Y:S07]  /*9ea0*/  MUFU.EX2 R132, R34 ;  /* 0x0000002200847308 */ /* 0x000eae0000000800 */
[----:B------:R-:W-:Y:S07]  /*9eb0*/  HMMA.16816.F32.BF16 R8, R8, R14, R136 ;  /* 0x0000000e0808723c */ /* 0x000fee0000041888 */
[----:B------:R-:W-:-:S02]  /*9ec0*/  LOP3.LUT R15, R26, 0xffff, RZ, 0xc0, !PT ;  /* 0x0000ffff1a0f7812 */ /* 0x000fc400078ec0ff */
[----:B------:R-:W-:Y:S01]  /*9ed0*/  SHF.R.U32.HI R14, RZ, 0x18, R26 ;  /* 0x00000018ff0e7819 */ /* 0x000fe2000001161a */
[----:B------:R-:W-:Y:S01]  /*9ee0*/  IMAD.WIDE.U32 R26, R199, -0x2daee0ad, RZ ;  /* 0xd2511f53c71a7825 */ /* 0x000fe200078e00ff */
[----:B-1----:R-:W-:Y:S02]  /*9ef0*/  SHF.R.U32.HI R24, RZ, 0x8, R15 ;  /* 0x00000008ff187819 */ /* 0x002fe4000001160f */
[----:B------:R-:W-:Y:S01]  /*9f00*/  PRMT R25, R25, 0x5410, R14 ;  /* 0x0000541019197816 */ /* 0x000fe2000000000e */
[----:B--2---:R-:W-:Y:S01]  /*9f10*/  IMAD.MOV.U32 R188, RZ, RZ, R132 ;  /* 0x000000ffffbc7224 */ /* 0x004fe200078e0084 */
[----:B------:R-:W-:Y:S01]  /*9f20*/  SHF.R.U32.HI R21, RZ, 0x10, R26 ;  /* 0x00000010ff157819 */ /* 0x000fe2000001161a */
[----:B------:R-:W-:Y:S01]  /*9f30*/  FFMA.FTZ R199, R29, c[0x0][0x23c], -R181 ;  /* 0x00008f001dc77a23 */ /* 0x000fe200000108b5 */
[----:B------:R-:W-:Y:S01]  /*9f40*/  LOP3.LUT R12, R27, UR17, R190, 0x96, !PT ;  /* 0x000000111b0c7c12 */ /* 0x000fe2000f8e96be */
[----:B------:R-:W-:Y:S01]  /*9f50*/  FFMA.FTZ R190, R23, c[0x0][0x23c], -R182 ;  /* 0x00008f0017be7a23 */ /* 0x000fe200000108b6 */
[----:B------:R-:W-:Y:S01]  /*9f60*/  SHF.R.U32.HI R135, RZ, 0x18, R26 ;  /* 0x00000018ff877819 */ /* 0x000fe2000001161a */
[----:B------:R-:W-:Y:S01]  /*9f70*/  FFMA.FTZ R182, R28, c[0x0][0x23c], -R182 ;  /* 0x00008f001cb67a23 */ /* 0x000fe200000108b6 */
[----:B------:R-:W-:Y:S01]  /*9f80*/  LOP3.LUT R14, R21, 0xff, RZ, 0xc0, !PT ;  /* 0x000000ff150e7812 */ /* 0x000fe200078ec0ff */
[--C-:B------:R-:W-:Y:S01]  /*9f90*/  HSET2.LE.AND R25, R25, R186.reuse, PT ;  /* 0x000000ba19197233 */ /* 0x100fe20003803000 */
[----:B------:R-:W-:Y:S01]  /*9fa0*/  LOP3.LUT R21, R32, 0xff, RZ, 0xc0, !PT ;  /* 0x000000ff20157812 */ /* 0x000fe200078ec0ff */
[----:B------:R-:W-:Y:S01]  /*9fb0*/  MUFU.EX2 R190, R190 ;  /* 0x000000be00be7308 */ /* 0x000fe20000000800 */
[----:B------:R-:W-:Y:S01]  /*9fc0*/  PRMT R135, R14, 0x5410, R135 ;  /* 0x000054100e877816 */ /* 0x000fe20000000087 */
[--C-:B------:R-:W-:Y:S01]  /*9fd0*/  FFMA.FTZ R181, R30, c[0x0][0x23c], -R187.reuse ;  /* 0x00008f001eb57a23 */ /* 0x100fe200000108bb */
[----:B------:R-:W-:Y:S01]  /*9fe0*/  LOP3.LUT R14, R32, 0xffff, RZ, 0xc0, !PT ;  /* 0x0000ffff200e7812 */ /* 0x000fe200078ec0ff */
[----:B------:R-:W-:Y:S01]  /*9ff0*/  FFMA.FTZ R187, R184, c[0x0][0x23c], -R187 ;  /* 0x00008f00b8bb7a23 */ /* 0x000fe200000108bb */
[----:B------:R-:W-:Y:S01]  /*a000*/  SHF.R.U32.HI R15, RZ, 0x10, R32 ;  /* 0x00000010ff0f7819 */ /* 0x000fe20000011620 */
[----:B------:R-:W-:Y:S01]  /*a010*/  HSET2.LE.AND R135, R135, R186, PT ;  /* 0x000000ba87877233 */ /* 0x000fe20003803000 */
[----:B------:R-:W-:Y:S01]  /*a020*/  SHF.R.U32.HI R14, RZ, 0x8, R14 ;  /* 0x00000008ff0e7819 */ /* 0x000fe2000001160e */
[----:B------:R-:W1:Y:S01]  /*a030*/  MUFU.EX2 R182, R182 ;  /* 0x000000b600b67308 */ /* 0x000e620000000800 */
[----:B------:R-:W-:-:S02]  /*a040*/  LOP3.LUT R22, R26, 0xffff, RZ, 0xc0, !PT ;  /* 0x0000ffff1a167812 */ /* 0x000fc400078ec0ff */
[----:B------:R-:W-:Y:S02]  /*a050*/  PRMT R21, R21, 0x5410, R14 ;  /* 0x0000541015157816 */ /* 0x000fe4000000000e */
[C---:B------:R-:W-:Y:S02]  /*a060*/  LOP3.LUT R14, R12.reuse, 0xffff, RZ, 0xc0, !PT ;  /* 0x0000ffff0c0e7812 */ /* 0x040fe400078ec0ff */
[----:B------:R-:W-:Y:S01]  /*a070*/  LOP3.LUT R27, R12, 0xff, RZ, 0xc0, !PT ;  /* 0x000000ff0c1b7812 */ /* 0x000fe200078ec0ff */
[----:B------:R-:W-:Y:S01]  /*a080*/  HSET2.LE.AND R21, R21, R186, PT ;  /* 0x000000ba15157233 */ /* 0x000fe20003803000 */
[----:B------:R-:W-:Y:S01]  /*a090*/  SHF.R.U32.HI R14, RZ, 0x8, R14 ;  /* 0x00000008ff0e7819 */ /* 0x000fe2000001160e */
[----:B------:R-:W2:Y:S01]  /*a0a0*/  MUFU.EX2 R199, R199 ;  /* 0x000000c700c77308 */ /* 0x000ea20000000800 */
[----:B------:R-:W-:Y:S02]  /*a0b0*/  SHF.R.U32.HI R32, RZ, 0x18, R32 ;  /* 0x00000018ff207819 */ /* 0x000fe40000011620 */
[----:B------:R-:W-:-:S02]  /*a0c0*/  LOP3.LUT R15, R15, 0xff, RZ, 0xc0, !PT ;  /* 0x000000ff0f0f7812 */ /* 0x000fc400078ec0ff */
[----:B------:R-:W-:Y:S02]  /*a0d0*/  PRMT R27, R27, 0x5410, R14 ;  /* 0x000054101b1b7816 */ /* 0x000fe4000000000e */
[--C-:B------:R-:W-:Y:S01]  /*a0e0*/  SHF.R.U32.HI R14, RZ, 0x10, R12.reuse ;  /* 0x00000010ff0e7819 */ /* 0x100fe2000001160c */
[----:B------:R-:W-:Y:S01]  /*a0f0*/  MUFU.EX2 R181, R181 ;  /* 0x000000b500b57308 */ /* 0x000fe20000000800 */
[----:B------:R-:W-:Y:S01]  /*a100*/  SHF.R.U32.HI R133, RZ, 0x18, R12 ;  /* 0x00000018ff857819 */ /* 0x000fe2000001160c */
[--C-:B------:R-:W-:Y:S01]  /*a110*/  HSET2.LE.AND R132, R27, R186.reuse, PT ;  /* 0x000000ba1b847233 */ /* 0x100fe20003803000 */
[----:B------:R-:W-:Y:S02]  /*a120*/  PRMT R13, R13, 0x5410, R24 ;  /* 0x000054100d0d7816 */ /* 0x000fe40000000018 */
[----:B------:R-:W-:Y:S02]  /*a130*/  PRMT R15, R15, 0x5410, R32 ;  /* 0x000054100f0f7816 */ /* 0x000fe40000000020 */
[----:B-1----:R-:W-:Y:S01]  /*a140*/  F2FP.BF16.PACK_AB R12, R182, R197 ;  /* 0x000000c5b60c723e */ /* 0x002fe200000010ff */
[--C-:B------:R-:W-:Y:S01]  /*a150*/  HSET2.LE.AND R13, R13, R186.reuse, PT ;  /* 0x000000ba0d0d7233 */ /* 0x100fe20003803000 */
[----:B------:R-:W-:Y:S01]  /*a160*/  LOP3.LUT R23, R26, 0xff, RZ, 0xc0, !PT ;  /* 0x000000ff1a177812 */ /* 0x000fe200078ec0ff */
[----:B------:R-:W-:Y:S01]  /*a170*/  HSET2.LE.AND R15, R15, R186, PT ;  /* 0x000000ba0f0f7233 */ /* 0x000fe20003803000 */
[----:B------:R-:W-:Y:S01]  /*a180*/  SHF.R.U32.HI R22, RZ, 0x8, R22 ;  /* 0x00000008ff167819 */ /* 0x000fe20000011616 */
[----:B------:R-:W1:Y:S01]  /*a190*/  MUFU.EX2 R184, R33 ;  /* 0x0000002100b87308 */ /* 0x000e620000000800 */
[----:B------:R-:W-:-:S02]  /*a1a0*/  LOP3.LUT R139, R25, R12, RZ, 0xc0, !PT ;  /* 0x0000000c198b7212 */ /* 0x000fc400078ec0ff */
[----:B------:R-:W-:Y:S01]  /*a1b0*/  PRMT R23, R23, 0x5410, R22 ;  /* 0x0000541017177816 */ /* 0x000fe20000000016 */
[----:B------:R-:W3:Y:S01]  /*a1c0*/  LDSM.16.MT88.4 R24, [R212+0xa800] ;  /* 0x00a80000d418783b */ /* 0x000ee20000004200 */
[----:B------:R-:W-:Y:S02]  /*a1d0*/  LOP3.LUT R14, R14, 0xff, RZ, 0xc0, !PT ;  /* 0x000000ff0e0e7812 */ /* 0x000fe400078ec0ff */
[----:B------:R-:W-:Y:S01]  /*a1e0*/  F2FP.BF16.PACK_AB R12, R190, R191 ;  /* 0x000000bfbe0c723e */ /* 0x000fe200000010ff */
[--C-:B------:R-:W-:Y:S01]  /*a1f0*/  HSET2.LE.AND R134, R23, R186.reuse, PT ;  /* 0x000000ba17867233 */ /* 0x100fe20003803000 */
[----:B------:R-:W-:Y:S01]  /*a200*/  F2FP.BF16.PACK_AB R138, R198, R185 ;  /* 0x000000b9c68a723e */ /* 0x000fe200000010ff */
[----:B------:R-:W-:Y:S01]  /*a210*/  MUFU.EX2 R183, R187 ;  /* 0x000000bb00b77308 */ /* 0x000fe20000000800 */
[----:B------:R-:W-:Y:S01]  /*a220*/  F2FP.BF16.PACK_AB R136, R189, R196 ;  /* 0x000000c4bd88723e */ /* 0x000fe200000010ff */
[----:B------:R-:W-:Y:S01]  /*a230*/  FADD.FTZ R196, R196, R169 ;  /* 0x000000a9c4c47221 */ /* 0x000fe20000010000 */
[----:B------:R-:W-:Y:S01]  /*a240*/  PRMT R133, R14, 0x5410, R133 ;  /* 0x000054100e857816 */ /* 0x000fe20000000085 */
[----:B------:R-:W-:Y:S01]  /*a250*/  FADD.FTZ R191, R191, R16 ;  /* 0x00000010bfbf7221 */ /* 0x000fe20000010000 */
[----:B------:R-:W-:Y:S01]  /*a260*/  LOP3.LUT R138, R13, R138, RZ, 0xc0, !PT ;  /* 0x0000008a0d8a7212 */ /* 0x000fe200078ec0ff */
[----:B------:R-:W-:Y:S01]  /*a270*/  FADD.FTZ R196, R189, R196 ;  /* 0x000000c4bdc47221 */ /* 0x000fe20000010000 */
[----:B------:R-:W-:Y:S01]  /*a280*/  LOP3.LUT R136, R21, R136, RZ, 0xc0, !PT ;  /* 0x0000008815887212 */ /* 0x000fe200078ec0ff */
[----:B------:R-:W-:Y:S01]  /*a290*/  HSET2.LE.AND R133, R133, R186, PT ;  /* 0x000000ba85857233 */ /* 0x000fe20003803000 */
[----:B------:R-:W-:Y:S01]  /*a2a0*/  LOP3.LUT R137, R15, R12, RZ, 0xc0, !PT ;  /* 0x0000000c0f897212 */ /* 0x000fe200078ec0ff */
[----:B------:R-:W4:Y:S01]  /*a2b0*/  LDSM.16.MT88.4 R20, [R210+0xa800] ;  /* 0x00a80000d214783b */ /* 0x000f220000004200 */
[----:B------:R-:W3:Y:S01]  /*a2c0*/  MUFU.EX2 R186, R35 ;  /* 0x0000002300ba7308 */ /* 0x000ee20000000800 */
[----:B--2---:R-:W-:Y:S01]  /*a2d0*/  F2FP.BF16.PACK_AB R29, R252, R199 ;  /* 0x000000c7fc1d723e */ /* 0x004fe200000010ff */
[----:B------:R-:W-:Y:S01]  /*a2e0*/  FADD.FTZ R199, R199, R176 ;  /* 0x000000b0c7c77221 */ /* 0x000fe20000010000 */
[----:B------:R-:W2:Y:S01]  /*a2f0*/  LDSM.16.MT88.4 R12, [R209+0xa800] ;  /* 0x00a80000d10c783b */ /* 0x000ea20000004200 */
[----:B-1----:R-:W-:Y:S01]  /*a300*/  F2FP.BF16.PACK_AB R28, R184, R181 ;  /* 0x000000b5b81c723e */ /* 0x002fe200000010ff */
[----:B------:R-:W-:Y:S01]  /*a310*/  FADD.FTZ R181, R181, R0 ;  /* 0x00000000b5b57221 */ /* 0x000fe20000010000 */
[----:B------:R-:W-:Y:S01]  /*a320*/  LOP3.LUT R132, R132, R29, RZ, 0xc0, !PT ;  /* 0x0000001d84847212 */ /* 0x000fe200078ec0ff */
[----:B------:R-:W-:Y:S01]  /*a330*/  FADD.FTZ R190, R190, R191 ;  /* 0x000000bfbebe7221 */ /* 0x000fe20000010000 */
[----:B------:R-:W-:Y:S01]  /*a340*/  LOP3.LUT R133, R133, R28, RZ, 0xc0, !PT ;  /* 0x0000001c85857212 */ /* 0x000fe200078ec0ff */
[----:B------:R-:W-:Y:S01]  /*a350*/  FADD.FTZ R199, R252, R199 ;  /* 0x000000c7fcc77221 */ /* 0x000fe20000010000 */
[----:B------:R-:W-:Y:S01]  /*a360*/  F2FP.BF16.PACK_AB R29, R180, R188 ;  /* 0x000000bcb41d723e */ /* 0x000fe200000010ff */
[----:B------:R-:W-:-:S02]  /*a370*/  FADD.FTZ R181, R184, R181 ;  /* 0x000000b5b8b57221 */ /* 0x000fc40000010000 */
[----:B------:R-:W-:Y:S01]  /*a380*/  FADD.FTZ R185, R185, R196 ;  /* 0x000000c4b9b97221 */ /* 0x000fe20000010000 */
[----:B------:R-:W-:Y:S01]  /*a390*/  LOP3.LUT R134, R134, R29, RZ, 0xc0, !PT ;  /* 0x0000001d86867212 */ /* 0x000fe200078ec0ff */
[----:B------:R-:W-:Y:S01]  /*a3a0*/  FADD.FTZ R197, R197, R190 ;  /* 0x000000bec5c57221 */ /* 0x000fe20000010000 */
[----:B---3--:R-:W-:Y:S01]  /*a3b0*/  F2FP.BF16.PACK_AB R28, R183, R186 ;  /* 0x000000bab71c723e */ /* 0x008fe200000010ff */
[----:B------:R-:W1:Y:S01]  /*a3c0*/  LDSM.16.MT88.4 R32, [R208+0xa800] ;  /* 0x00a80000d020783b */ /* 0x000e620000004200 */
[----:B------:R-:W-:Y:S02]  /*a3d0*/  FADD.FTZ R199, R188, R199 ;  /* 0x000000c7bcc77221 */ /* 0x000fe40000010000 */
[----:B------:R-:W-:Y:S01]  /*a3e0*/  LOP3.LUT R135, R135, R28, RZ, 0xc0, !PT ;  /* 0x0000001c87877212 */ /* 0x000fe200078ec0ff */
[----:B------:R-:W-:Y:S01]  /*a3f0*/  FADD.FTZ R186, R186, R181 ;  /* 0x000000b5baba7221 */ /* 0x000fe20000010000 */
[----:B------:R-:W3:Y:S01]  /*a400*/  LDSM.16.MT88.4 R28, [R212+0xb800] ;  /* 0x00b80000d41c783b */ /* 0x000ee20000004200 */
[----:B------:R-:W-:Y:S01]  /*a410*/  HMMA.16816.F32.BF16 R160, R136, R24, R160 ;  /* 0x0000001888a0723c */ /* 0x000fe200000418a0 */
[----:B------:R-:W-:-:S02]  /*a420*/  FADD.FTZ R243, R198, R185 ;  /* 0x000000b9c6f37221 */ /* 0x000fc40000010000 */
[----:B------:R-:W-:Y:S02]  /*a430*/  FADD.FTZ R238, R182, R197 ;  /* 0x000000c5b6ee7221 */ /* 0x000fe40000010000 */
[----:B------:R-:W-:Y:S02]  /*a440*/  FADD.FTZ R241, R180, R199 ;  /* 0x000000c7b4f17221 */ /* 0x000fe40000010000 */
[----:B------:R-:W-:Y:S01]  /*a450*/  FADD.FTZ R239, R183, R186 ;  /* 0x000000bab7ef7221 */ /* 0x000fe20000010000 */
[C---:B------:R-:W-:Y:S08]  /*a460*/  HMMA.16816.F32.BF16 R156, R132.reuse, R24, R156 ;  /* 0x00000018849c723c */ /* 0x040ff0000004189c */
[-C--:B------:R-:W-:Y:S08]  /*a470*/  HMMA.16816.F32.BF16 R36, R132, R26.reuse, R36 ;  /* 0x0000001a8424723c */ /* 0x080ff00000041824 */
[C---:B------:R-:W-:Y:S01]  /*a480*/  HMMA.16816.F32.BF16 R40, R136.reuse, R26, R40 ;  /* 0x0000001a8828723c */ /* 0x040fe20000041828 */
[----:B------:R-:W1:Y:S07]  /*a490*/  LDSM.16.MT88.4 R24, [R210+0xb800] ;  /* 0x00b80000d218783b */ /* 0x000e6e0000004200 */
[-C--:B----4-:R-:W-:Y:S08]  /*a4a0*/  HMMA.16816.F32.BF16 R44, R136, R20.reuse, R44 ;  /* 0x00000014882c723c */ /* 0x090ff0000004182c */
[C---:B------:R-:W-:Y:S08]  /*a4b0*/  HMMA.16816.F32.BF16 R48, R132.reuse, R20, R48 ;  /* 0x000000148430723c */ /* 0x040ff00000041830 */
[-C--:B------:R-:W-:Y:S08]  /*a4c0*/  HMMA.16816.F32.BF16 R52, R132, R22.reuse, R52 ;  /* 0x000000168434723c */ /* 0x080ff00000041834 */
[C---:B------:R-:W-:Y:S01]  /*a4d0*/  HMMA.16816.F32.BF16 R56, R136.reuse, R22, R56 ;  /* 0x000000168838723c */ /* 0x040fe20000041838 */
[----:B------:R-:W4:Y:S07]  /*a4e0*/  LDSM.16.MT88.4 R20, [R209+0xb800] ;  /* 0x00b80000d114783b */ /* 0x000f2e0000004200 */
[-C--:B--2---:R-:W-:Y:S08]  /*a4f0*/  HMMA.16816.F32.BF16 R60, R136, R12.reuse, R60 ;  /* 0x0000000c883c723c */ /* 0x084ff0000004183c */
[C---:B------:R-:W-:Y:S08]  /*a500*/  HMMA.16816.F32.BF16 R64, R132.reuse, R12, R64 ;  /* 0x0000000c8440723c */ /* 0x040ff00000041840 */
[-C--:B------:R-:W-:Y:S08]  /*a510*/  HMMA.16816.F32.BF16 R68, R132, R14.reuse, R68 ;  /* 0x0000000e8444723c */ /* 0x080ff00000041844 */
[----:B------:R-:W-:Y:S01]  /*a520*/  HMMA.16816.F32.BF16 R72, R136, R14, R72 ;  /* 0x0000000e8848723c */ /* 0x000fe20000041848 */
[----:B------:R-:W2:Y:S07]  /*a530*/  LDSM.16.MT88.4 R12, [R208+0xb800] ;  /* 0x00b80000d00c783b */ /* 0x000eae0000004200 */
[C---:B-1----:R-:W-:Y:S08]  /*a540*/  HMMA.16816.F32.BF16 R80, R132.reuse, R32, R80 ;  /* 0x000000208450723c */ /* 0x042ff00000041850 */
[C---:B------:R-:W-:Y:S08]  /*a550*/  HMMA.16816.F32.BF16 R84, R132.reuse, R34, R84 ;  /* 0x000000228454723c */ /* 0x040ff00000041854 */
[C---:B---3--:R-:W-:Y:S08]  /*a560*/  HMMA.16816.F32.BF16 R96, R132.reuse, R28, R96 ;  /* 0x0000001c8460723c */ /* 0x048ff00000041860 */
[C---:B------:R-:W-:Y:S08]  /*a570*/  HMMA.16816.F32.BF16 R100, R132.reuse, R30, R100 ;  /* 0x0000001e8464723c */ /* 0x040ff00000041864 */
[C---:B------:R-:W-:Y:S08]  /*a580*/  HMMA.16816.F32.BF16 R108, R132.reuse, R24, R108 ;  /* 0x00000018846c723c */ /* 0x040ff0000004186c */
[C---:B------:R-:W-:Y:S08]  /*a590*/  HMMA.16816.F32.BF16 R112, R132.reuse, R26, R112 ;  /* 0x0000001a8470723c */ /* 0x040ff00000041870 */
[C---:B----4-:R-:W-:Y:S08]  /*a5a0*/  HMMA.16816.F32.BF16 R124, R132.reuse, R20, R124 ;  /* 0x00000014847c723c */ /* 0x050ff0000004187c */
[C---:B------:R-:W-:Y:S08]  /*a5b0*/  HMMA.16816.F32.BF16 R148, R132.reuse, R22, R148 ;  /* 0x000000168494723c */ /* 0x040ff00000041894 */
[----:B--2---:R-:W-:Y:S08]  /*a5c0*/  HMMA.16816.F32.BF16 R140, R132, R12, R140 ;  /* 0x0000000c848c723c */ /* 0x004ff0000004188c */
        /* <DEDUP_REMOVED lines=12> */
[----:B------:R-:W-:Y:S01]  /*a690*/  UIADD3 UR4, UR26, -0x2, URZ ;  /* 0xfffffffe1a047890 */ /* 0x000fe2000fffe03f */
[----:B------:R-:W-:Y:S01]  /*a6a0*/  IMAD.MOV.U32 R3, RZ, RZ, R244 ;  /* 0x000000ffff037224 */ /* 0x000fe200078e00f4 */
[----:B------:R-:W-:-:S04]  /*a6b0*/  DEPBAR.LE SB0, 0x0 ;  /* 0x000080000000791a */ /* 0x000fc80000000000 */
[----:B------:R-:W-:Y:S01]  /*a6c0*/  IMAD.U32 R0, RZ, RZ, UR4 ;  /* 0x00000004ff007e24 */ /* 0x000fe2000f8e00ff */
[----:B------:R-:W-:Y:S02]  /*a6d0*/  ULDC UR5, c[0x0][0x1a0] ;  /* 0x0000680000057ab9 */ /* 0x000fe40000000800 */
[----:B------:R-:W-:Y:S01]  /*a6e0*/  USHF.L.U32 UR5, UR5, 0x6, URZ ;  /* 0x0000000605057899 */ /* 0x000fe2000800063f */
[----:B------:R-:W-:-:S03]  /*a6f0*/  IMAD R0, R0, UR22, R3 ;  /* 0x0000001600007c24 */ /* 0x000fc6000f8e0203 */
[----:B------:R-:W-:Y:S02]  /*a700*/  UIADD3 UR4, UP0, -UR5, 0x80, URZ ;  /* 0x0000008005047890 */ /* 0x000fe4000ff1e13f */
[----:B------:R-:W-:Y:S02]  /*a710*/  LEA R0, R0, c[0x0][0x170], 0x1 ;  /* 0x00005c0000007a11 */ /* 0x000fe400078e08ff */
[----:B------:R-:W-:Y:S01]  /*a720*/  UIADD3.X UR32, URZ, ~UR30, URZ, UP0, !UPT ;  /* 0x8000001e3f207290 */ /* 0x000fe200087fe43f */
[----:B------:R-:W-:Y:S01]  /*a730*/  BAR.SYNC.DEFER_BLOCKING 0x0 ;  /* 0x0000000000007b1d */ /* 0x000fe20000010000 */
[----:B------:R-:W-:Y:S01]  /*a740*/  IADD3 R0, R0, -UR5, RZ ;  /* 0x8000000500007c10 */ /* 0x000fe2000fffe0ff */
[----:B------:R-:W-:Y:S01]  /*a750*/  UISETP.NE.AND UP0, UPT, UR26, 0x4, UPT ;  /* 0x000000041a00788c */ /* 0x000fe2000bf05270 */
[----:B-----5:R-:W-:Y:S02]  /*a760*/  IADD3 R4, P1, R192, -UR5, RZ ;  /* 0x80000005c0047c10 */ /* 0x020fe4000ff3e0ff */
[----:B------:R-:W-:-:S02]  /*a770*/  IADD3 R6, P3, R0, -UR5, RZ ;  /* 0x8000000500067c10 */ /* 0x000fc4000ff7e0ff */
[----:B------:R-:W-:Y:S02]  /*a780*/  IADD3 R8, P2, R0, UR4, RZ ;  /* 0x0000000400087c10 */ /* 0x000fe4000ff5e0ff */
[----:B------:R-:W-:Y:S02]  /*a790*/  IADD3 R16, P0, R192, UR4, RZ ;  /* 0x00000004c0107c10 */ /* 0x000fe4000ff1e0ff */
[C---:B------:R-:W-:Y:S02]  /*a7a0*/  IADD3.X R7, R195.reuse, ~UR30, RZ, P3, !PT ;  /* 0x8000001ec3077c10 */ /* 0x040fe40009ffe4ff */
[----:B------:R-:W-:Y:S02]  /*a7b0*/  IADD3.X R9, R195, UR32, RZ, P2, !PT ;  /* 0x00000020c3097c10 */ /* 0x000fe400097fe4ff */
[C---:B------:R-:W-:Y:S01]  /*a7c0*/  IADD3.X R5, R193.reuse, ~UR30, RZ, P1, !PT ;  /* 0x8000001ec1057c10 */ /* 0x040fe20008ffe4ff */
[----:B------:R-:W-:Y:S01]  /*a7d0*/  STL.64 [R1+0x18], R6 ;  /* 0x0000180601007387 */ /* 0x000fe20000100a00 */
[----:B------:R-:W-:-:S02]  /*a7e0*/  IADD3.X R17, R193, UR32, RZ, P0, !PT ;  /* 0x00000020c1117c10 */ /* 0x000fc400087fe4ff */
[----:B------:R-:W-:Y:S01]  /*a7f0*/  PLOP3.LUT P0, PT, PT, PT, UP0, 0x80, 0x0 ;  /* 0x000000000000781c */ /* 0x000fe20003f0f008 */
[----:B------:R-:W-:Y:S04]  /*a800*/  STL.64 [R1+0x10], R4 ;  /* 0x0000100401007387 */ /* 0x000fe80000100a00 */
[----:B------:R-:W-:Y:S01]  /*a810*/  @!PT LDS RZ, [RZ] ;  /* 0x00000000fffff984 */ /* 0x000fe20000000800 */
[----:B------:R-:W-:Y:S01]  /*a820*/  @!PT LDS RZ, [RZ] ;  /* 0x00000000fffff984 */ /* 0x000fe20000000800 */
[----:B------:R-:W-:Y:S01]  /*a830*/  @!PT LDS RZ, [RZ] ;  /* 0x00000000fffff984 */ /* 0x000fe20000000800 */
[----:B------:R1:W-:Y:S04]  /*a840*/  LDGSTS.E.BYPASS.LTC128B.128 [R226+0xa000], [R6.64] ;  /* 0x0a00000006e27fae */ /* 0x0003e8000b901d58 */
[----:B------:R2:W-:Y:S04]  /*a850*/  LDGSTS.E.BYPASS.LTC128B.128 [R226+0xb000], [R8.64] ;  /* 0x0b00000008e27fae */ /* 0x0005e8000b901d58 */
[----:B------:R1:W-:Y:S04]  /*a860*/  LDGSTS.E.BYPASS.LTC128B.128 [R226+0xa800], [R4.64] ;  /* 0x0a80000004e27fae */ /* 0x0003e8000b901d58 */
[----:B------:R3:W-:Y:S04]  /*a870*/  LDGSTS.E.BYPASS.LTC128B.128 [R226+0xb800], [R16.64] ;  /* 0x0b80000010e27fae */ /* 0x0007e8000b901d58 */
[----:B------:R-:W-:Y:S04]  /*a880*/  LDSM.16.M88.4 R180, [R217+0x8000] ;  /* 0x00800000d9b4783b */ /* 0x000fe80000000200 */
[----:B------:R-:W-:Y:S04]  /*a890*/  LDSM.16.M88.4 R24, [R217+0x8800] ;  /* 0x00880000d918783b */ /* 0x000fe80000000200 */
[----:B------:R-:W4:Y:S04]  /*a8a0*/  LDSM.16.M88.4 R172, [R218] ;  /* 0x00000000daac783b */ /* 0x000f280000000200 */
[----:B------:R-:W-:Y:S04]  /*a8b0*/  LDSM.16.M88.4 R192, [R215] ;  /* 0x00000000d7c0783b */ /* 0x000fe80000000200 */
[----:B------:R-:W-:Y:S04]  /*a8c0*/  LDSM.16.M88.4 R32, [R216+0x2000] ;  /* 0x00200000d820783b */ /* 0x000fe80000000200 */
[----:B-1----:R-:W1:Y:S04]  /*a8d0*/  LDSM.16.M88.4 R4, [R218+0x2000] ;  /* 0x00200000da04783b */ /* 0x002e680000000200 */
[----:B------:R-:W1:Y:S04]  /*a8e0*/  LDSM.16.M88.4 R188, [R207] ;  /* 0x00000000cfbc783b */ /* 0x000e680000000200 */
[----:B------:R-:W2:Y:S04]  /*a8f0*/  LDSM.16.M88.4 R28, [R216] ;  /* 0x00000000d81c783b */ /* 0x000ea80000000200 */
[----:B------:R-:W-:Y:S04]  /*a900*/  LDSM.16.M88.4 R168, [R211+0x8000] ;  /* 0x00800000d3a8783b */ /* 0x000fe80000000200 */
[----:B------:R-:W-:Y:S04]  /*a910*/  LDSM.16.M88.4 R196, [R213] ;  /* 0x00000000d5c4783b */ /* 0x000fe80000000200 */
[----:B------:R-:W0:Y:S01]  /*a920*/  LDGDEPBAR ;  /* 0x00000000000079af */ /* 0x000e220000000000 */
[C---:B----4-:R-:W-:Y:S08]  /*a930*/  HMMA.16816.F32.BF16 R184, R172.reuse, R180, RZ ;  /* 0x000000b4acb8723c */ /* 0x050ff000000418ff */
[----:B------:R-:W-:Y:S08]  /*a940*/  HMMA.16816.F32.BF16 R176, R172, R24, RZ ;  /* 0x00000018acb0723c */ /* 0x000ff000000418ff */
[C---:B-1----:R-:W-:Y:S08]  /*a950*/  HMMA.16816.F32.BF16 R20, R4.reuse, R180, RZ ;  /* 0x000000b40414723c */ /* 0x042ff000000418ff */
[C---:B--2---:R-:W-:Y:S08]  /*a960*/  HMMA.16816.F32.BF16 R8, R4.reuse, R24, RZ ;  /* 0x000000180408723c */ /* 0x044ff000000418ff */
[C---:B------:R-:W-:Y:S08]  /*a970*/  HMMA.16816.F32.BF16 R12, R4.reuse, R182, RZ ;  /* 0x000000b6040c723c */ /* 0x040ff000000418ff */
[----:B------:R-:W-:Y:S08]  /*a980*/  HMMA.16816.F32.BF16 R4, R4, R26, RZ ;  /* 0x0000001a0404723c */ /* 0x000ff000000418ff */
[----:B------:R-:W-:Y:S08]  /*a990*/  HMMA.16816.F32.BF16 R180, R172, R182, RZ ;  /* 0x000000b6acb4723c */ /* 0x000ff000000418ff */
[C---:B------:R-:W-:Y:S08]  /*a9a0*/  HMMA.16816.F32.BF16 R20, R32.reuse, R192, R20 ;  /* 0x000000c02014723c */ /* 0x040ff00000041814 */
        /* <DEDUP_REMOVED lines=35> */
[----:B------:R-:W4:Y:S04]  /*abe0*/  LDSM.16.M88.4 R188, [R205] ;  /* 0x00000000cdbc783b */ /* 0x000f280000000200 */
[----:B------:R-:W3:Y:S03]  /*abf0*/  LDSM.16.M88.4 R196, [R216+0x4000] ;  /* 0x00400000d8c4783b */ /* 0x000ee60000000200 */
        /* <DEDUP_REMOVED lines=12> */
[C---:B----4-:R-:W-:Y:S08]  /*acc0*/  HMMA.16816.F32.BF16 R20, R192.reuse, R188, R20 ;  /* 0x000000bcc014723c */ /* 0x050ff00000041814 */
[----:B------:R-:W-:Y:S08]  /*acd0*/  HMMA.16816.F32.BF16 R12, R192, R190, R12 ;  /* 0x000000bec00c723c */ /* 0x000ff0000004180c */
[C---:B---3--:R-:W-:Y:S08]  /*ace0*/  HMMA.16816.F32.BF16 R184, R196.reuse, R188, R184 ;  /* 0x000000bcc4b8723c */ /* 0x048ff000000418b8 */
        /* <DEDUP_REMOVED lines=53> */
.L_x_888:
[----:B------:R-:W2:Y:S01]  /*b040*/  LDL.64 R30, [R1] ;  /* 0x00000000011e7983 */ /* 0x000ea20000100a00 */
[----:B------:R-:W-:Y:S01]  /*b050*/  UIADD3 UR31, UR26, -0x4, URZ ;  /* 0xfffffffc1a1f7890 */ /* 0x000fe2000fffe03f */
[----:B------:R-:W-:Y:S01]  /*b060*/  IMAD.WIDE.U32 R28, R200, -0x2daee0ad, RZ ;  /* 0xd2511f53c81c7825 */ /* 0x000fe200078e00ff */
[----:B------:R-:W-:-:S03]  /*b070*/  UISETP.GE.AND UP0, UPT, UR26, 0x5, UPT ;  /* 0x000000051a00788c */ /* 0x000fc6000bf06270 */
[----:B------:R-:W-:Y:S02]  /*b080*/  IMAD.U32 R3, RZ, RZ, UR29 ;  /* 0x0000001dff037e24 */ /* 0x000fe4000f8e00ff */
[----:B------:R-:W-:Y:S02]  /*b090*/  IMAD.U32 R0, RZ, RZ, UR31 ;  /* 0x0000001fff007e24 */ /* 0x000fe4000f8e00ff */
[----:B-1----:R-:W-:Y:S01]  /*b0a0*/  IMAD.WIDE.U32 R24, R203, -0x326172a9, RZ ;  /* 0xcd9e8d57cb187825 */ /* 0x002fe200078e00ff */
[----:B------:R-:W-:-:S03]  /*b0b0*/  LOP3.LUT R188, R29, UR31, R3, 0x96, !PT ;  /* 0x0000001f1dbc7c12 */ /* 0x000fc6000f8e9603 */
[----:B------:R-:W-:Y:S01]  /*b0c0*/  IMAD R169, R0, 0x20, R249 ;  /* 0x0000002000a97824 */ /* 0x000fe200078e02f9 */
[----:B------:R-:W-:Y:S01]  /*b0d0*/  LOP3.LUT R3, R25, R201, RZ, 0x3c, !PT ;  /* 0x000000c919037212 */ /* 0x000fe200078e3cff */
[----:B------:R-:W-:-:S03]  /*b0e0*/  IMAD.WIDE.U32 R188, R188, -0x326172a9, RZ ;  /* 0xcd9e8d57bcbc7825 */ /* 0x000fc600078e00ff */
[C---:B------:R-:W-:Y:S02]  /*b0f0*/  IADD3 R17, R169.reuse, 0x1, RZ ;  /* 0x00000001a9117810 */ /* 0x040fe40007ffe0ff */
[----:B------:R-:W-:Y:S02]  /*b100*/  IADD3 R19, R169, 0x8, RZ ;  /* 0x00000008a9137810 */ /* 0x000fe40007ffe0ff */
[C---:B------:R-:W-:Y:S02]  /*b110*/  ISETP.GE.AND P1, PT, R17.reuse, R248, PT ;  /* 0x000000f81100720c */ /* 0x040fe40003f26270 */
[C---:B------:R-:W-:Y:S02]  /*b120*/  ISETP.GE.AND P2, PT, R17.reuse, R242, PT ;  /* 0x000000f21100720c */ /* 0x040fe40003f46270 */
[C---:B------:R-:W-:Y:S02]  /*b130*/  ISETP.GE.AND P5, PT, R17.reuse, R240, PT ;  /* 0x000000f01100720c */ /* 0x040fe40003fa6270 */
[----:B------:R-:W-:-:S02]  /*b140*/  ISETP.GE.AND P0, PT, R17, R2, PT ;  /* 0x000000021100720c */ /* 0x000fc40003f06270 */
[----:B------:R-:W-:Y:S02]  /*b150*/  IADD3 R17, R169, 0x9, RZ ;  /* 0x00000009a9117810 */ /* 0x000fe40007ffe0ff */
[----:B------:R-:W-:Y:S02]  /*b160*/  FSEL R168, R187, -INF , !P2 ;  /* 0xff800000bba87808 */ /* 0x000fe40005000000 */
[C---:B------:R-:W-:Y:S02]  /*b170*/  ISETP.GE.AND P6, PT, R19.reuse, R248, PT ;  /* 0x000000f81300720c */ /* 0x040fe40003fc6270 */
[----:B------:R-:W-:Y:S02]  /*b180*/  ISETP.GE.AND P4, PT, R19, R242, PT ;  /* 0x000000f21300720c */ /* 0x000fe40003f86270 */
[----:B------:R-:W-:Y:S02]  /*b190*/  ISETP.GE.AND P2, PT, R17, R248, PT ;  /* 0x000000f81100720c */ /* 0x000fe40003f46270 */
[----:B------:R-:W-:-:S02]  /*b1a0*/  FSEL R33, R180, -INF , !P6 ;  /* 0xff800000b4217808 */ /* 0x000fc40007000000 */
[----:B------:R-:W-:Y:S02]  /*b1b0*/  FSEL R182, R182, -INF , !P4 ;  /* 0xff800000b6b67808 */ /* 0x000fe40006000000 */
[----:B------:R-:W-:Y:S02]  /*b1c0*/  FSEL R35, R181, -INF , !P2 ;  /* 0xff800000b5237808 */ /* 0x000fe40005000000 */
[C---:B------:R-:W-:Y:S02]  /*b1d0*/  ISETP.GE.AND P6, PT, R17.reuse, R242, PT ;  /* 0x000000f21100720c */ /* 0x040fe40003fc6270 */
[C---:B------:R-:W-:Y:S02]  /*b1e0*/  ISETP.GE.AND P4, PT, R17.reuse, R240, PT ;  /* 0x000000f01100720c */ /* 0x040fe40003f86270 */
[----:B------:R-:W-:Y:S01]  /*b1f0*/  ISETP.GE.AND P2, PT, R17, R2, PT ;  /* 0x000000021100720c */ /* 0x000fe20003f46270 */
[----:B------:R-:W-:Y:S01]  /*b200*/  IMAD R17, R202, -0x326172a9, RZ ;  /* 0xcd9e8d57ca117824 */ /* 0x000fe200078e02ff */
[----:B------:R-:W-:-:S02]  /*b210*/  ISETP.GE.AND P3, PT, R19, R240, PT ;  /* 0x000000f01300720c */ /* 0x000fc40003f66270 */
[----:B------:R-:W-:Y:S02]  /*b220*/  FSEL R29, R185, -INF , !P1 ;  /* 0xff800000b91d7808 */ /* 0x000fe40004800000 */
[----:B------:R-:W-:Y:S02]  /*b230*/  ISETP.GE.AND P1, PT, R19, R2, PT ;  /* 0x000000021300720c */ /* 0x000fe40003f26270 */
[----:B------:R-:W-:Y:S02]  /*b240*/  LOP3.LUT R17, R189, UR15, R17, 0x96, !PT ;  /* 0x0000000fbd117c12 */ /* 0x000fe4000f8e9611 */
[----:B------:R-:W-:Y:S02]  /*b250*/  FSEL R164, R12, -INF , !P3 ;  /* 0xff8000000ca47808 */ /* 0x000fe40005800000 */
[----:B------:R-:W-:Y:S01]  /*b260*/  FSEL R185, R14, -INF , !P1 ;  /* 0xff8000000eb97808 */ /* 0x000fe20004800000 */
[----:B------:R-:W-:Y:S01]  /*b270*/  IMAD.WIDE.U32 R26, R17, -0x2daee0ad, RZ ;  /* 0xd2511f53111a7825 */ /* 0x000fe200078e00ff */
[----:B------:R-:W-:-:S02]  /*b280*/  FSEL R12, R13, -INF , !P4 ;  /* 0xff8000000d0c7808 */ /* 0x000fc40006000000 */
[----:B------:R-:W-:Y:S02]  /*b290*/  IADD3 R13, R169, 0x11, RZ ;  /* 0x00000011a90d7810 */ /* 0x000fe40007ffe0ff */
[----:B------:R-:W-:Y:S02]  /*b2a0*/  LOP3.LUT R14, R251, UR13, R188, 0x96, !PT ;  /* 0x0000000dfb0e7c12 */ /* 0x000fe4000f8e96bc */
[----:B------:R-:W-:Y:S02]  /*b2b0*/  FSEL R15, R15, -INF , !P2 ;  /* 0xff8000000f0f7808 */ /* 0x000fe40005000000 */
[----:B------:R-:W-:Y:S01]  /*b2c0*/  ISETP.GE.AND P2, PT, R13, R248, PT ;  /* 0x000000f80d00720c */ /* 0x000fe20003f46270 */
[----:B------:R-:W-:Y:S01]  /*b2d0*/  IMAD.WIDE.U32 R180, R14, -0x2daee0ad, RZ ;  /* 0xd2511f530eb47825 */ /* 0x000fe200078e00ff */
[----:B------:R-:W-:Y:S02]  /*b2e0*/  IADD3 R19, R169, 0x10, RZ ;  /* 0x00000010a9137810 */ /* 0x000fe40007ffe0ff */
[----:B------:R-:W-:-:S02]  /*b2f0*/  FSEL R177, R177, -INF , !P2 ;  /* 0xff800000b1b17808 */ /* 0x000fc40005000000 */
[----:B------:R-:W-:Y:S02]  /*b300*/  ISETP.GE.AND P2, PT, R13, R2, PT ;  /* 0x000000020d00720c */ /* 0x000fe40003f46270 */
[----:B------:R-:W-:Y:S02]  /*b310*/  ISETP.GE.AND P3, PT, R19, R240, PT ;  /* 0x000000f01300720c */ /* 0x000fe40003f66270 */
[----:B------:R-:W-:Y:S02]  /*b320*/  FSEL R25, R11, -INF , !P2 ;  /* 0xff8000000b197808 */ /* 0x000fe40005000000 */
[----:B------:R-:W-:Y:S02]  /*b330*/  ISETP.GE.AND P2, PT, R169, R248, PT ;  /* 0x000000f8a900720c */ /* 0x000fe40003f46270 */
[----:B------:R-:W-:Y:S02]  /*b340*/  LOP3.LUT R26, R181, UR10, R26, 0x96, !PT ;  /* 0x0000000ab51a7c12 */ /* 0x000fe4000f8e961a */
[----:B------:R-:W-:-:S02]  /*b350*/  FSEL R17, R8, -INF , !P3 ;  /* 0xff80000008117808 */ /* 0x000fc40005800000 */
[----:B------:R-:W-:Y:S02]  /*b360*/  ISETP.GE.AND P4, PT, R19, R2, PT ;  /* 0x000000021300720c */ /* 0x000fe40003f86270 */
[----:B------:R-:W-:Y:S02]  /*b370*/  FSEL R170, R183, -INF , !P6 ;  /* 0xff800000b7aa7808 */ /* 0x000fe40007000000 */
[----:B------:R-:W-:Y:S02]  /*b380*/  FSEL R184, R184, -INF , !P2 ;  /* 0xff800000b8b87808 */ /* 0x000fe40005000000 */
[C---:B------:R-:W-:Y:S02]  /*b390*/  ISETP.GE.AND P6, PT, R19.reuse, R248, PT ;  /* 0x000000f81300720c */ /* 0x040fe40003fc6270 */
[----:B------:R-:W-:Y:S02]  /*b3a0*/  ISETP.GE.AND P1, PT, R19, R242, PT ;  /* 0x000000f21300720c */ /* 0x000fe40003f26270 */
[----:B------:R-:W-:-:S02]  /*b3b0*/  FSEL R19, R10, -INF , !P4 ;  /* 0xff8000000a137808 */ /* 0x000fc40006000000 */
[----:B------:R-:W-:Y:S02]  /*b3c0*/  FSEL R178, R178, -INF , !P1 ;  /* 0xff800000b2b27808 */ /* 0x000fe40004800000 */
[----:B------:R-:W-:Y:S02]  /*b3d0*/  ISETP.GE.AND P1, PT, R13, R240, PT ;  /* 0x000000f00d00720c */ /* 0x000fe40003f26270 */
[----:B------:R-:W-:Y:S02]  /*b3e0*/  FSEL R16, R176, -INF , !P6 ;  /* 0xff800000b0107808 */ /* 0x000fe40007000000 */
[-C--:B------:R-:W-:Y:S02]  /*b3f0*/  ISETP.GE.AND P2, PT, R169, R242.reuse, PT ;  /* 0x000000f2a900720c */ /* 0x080fe40003f46270 */
[----:B------:R-:W-:Y:S02]  /*b400*/  LOP3.LUT R0, R189, UR15, R24, 0x96, !PT ;  /* 0x0000000fbd007c12 */ /* 0x000fe4000f8e9618 */
[----:B------:R-:W-:-:S02]  /*b410*/  ISETP.GE.AND P6, PT, R13, R242, PT ;  /* 0x000000f20d00720c */ /* 0x000fc40003fc6270 */
[----:B------:R-:W-:Y:S01]  /*b420*/  IADD3 R13, R169, 0x18, RZ ;  /* 0x00000018a90d7810 */ /* 0x000fe20007ffe0ff */
[----:B------:R-:W-:Y:S01]  /*b430*/  IMAD.WIDE.U32 R190, R0, -0x2daee0ad, RZ ;  /* 0xd2511f5300be7825 */ /* 0x000fe200078e00ff */
[----:B------:R-:W-:Y:S02]  /*b440*/  FSEL R24, R9, -INF , !P1 ;  /* 0xff80000009187808 */ /* 0x000fe40004800000 */
[----:B------:R-:W-:Y:S02]  /*b450*/  ISETP.GE.AND P3, PT, R13, R248, PT ;  /* 0x000000f80d00720c */ /* 0x000fe40003f66270 */
[----:B------:R-:W-:Y:S02]  /*b460*/  FSEL R179, R179, -INF , !P6 ;  /* 0xff800000b3b37808 */ /* 0x000fe40007000000 */
[C---:B------:R-:W-:Y:S02]  /*b470*/  ISETP.GE.AND P6, PT, R13.reuse, R242, PT ;  /* 0x000000f20d00720c */ /* 0x040fe40003fc6270 */
[----:B------:R-:W-:-:S02]  /*b480*/  ISETP.GE.AND P4, PT, R13, R240, PT ;  /* 0x000000f00d00720c */ /* 0x000fc40003f86270 */
[----:B------:R-:W-:Y:S02]  /*b490*/  ISETP.GE.AND P1, PT, R13, R2, PT ;  /* 0x000000020d00720c */ /* 0x000fe40003f26270 */
[----:B------:R-:W-:Y:S02]  /*b4a0*/  FSEL R13, R23, -INF , !P0 ;  /* 0xff800000170d7808 */ /* 0x000fe40004000000 */
[----:B--2---:R-:W-:Y:S01]  /*b4b0*/  LOP3.LUT R14, R27, UR12, R30, 0x96, !PT ;  /* 0x0000000c1b0e7c12 */ /* 0x004fe2000f8e961e */
[----:B------:R-:W-:-:S04]  /*b4c0*/  IMAD.WIDE.U32 R26, R26, -0x326172a9, RZ ;  /* 0xcd9e8d571a1a7825 */ /* 0x000fc800078e00ff */
[----:B------:R-:W-:Y:S01]  /*b4d0*/  IMAD.WIDE.U32 R30, R14, -0x326172a9, RZ ;  /* 0xcd9e8d570e1e7825 */ /* 0x000fe200078e00ff */
[----:B------:R-:W-:Y:S02]  /*b4e0*/  FSEL R14, R21, -INF , !P5 ;  /* 0xff800000150e7808 */ /* 0x000fe40006800000 */
[----:B------:R-:W-:Y:S02]  /*b4f0*/  ISETP.GE.AND P5, PT, R169, R240, PT ;  /* 0x000000f0a900720c */ /* 0x000fe40003fa6270 */
[----:B------:R-:W-:Y:S02]  /*b500*/  LOP3.LUT R8, R31, UR11, R250, 0x96, !PT ;  /* 0x0000000b1f087c12 */ /* 0x000fe4000f8e96fa */
[----:B------:R-:W-:-:S03]  /*b510*/  LOP3.LUT R30, R27, UR9, R30, 0x96, !PT ;  /* 0x000000091b1e7c12 */ /* 0x000fc6000f8e961e */
[----:B------:R-:W-:Y:S01]  /*b520*/  IMAD.WIDE.U32 R10, R8, -0x2daee0ad, RZ ;  /* 0xd2511f53080a7825 */ /* 0x000fe200078e00ff */
[----:B------:R-:W-:-:S03]  /*b530*/  FMNMX.FTZ R8, R167, R184, !PT ;  /* 0x000000b8a7087209 */ /* 0x000fc60007810000 */
[----:B------:R-:W-:Y:S01]  /*b540*/  IMAD.WIDE.U32 R30, R30, -0x2daee0ad, RZ ;  /* 0xd2511f531e1e7825 */ /* 0x000fe200078e00ff */
[----:B------:R-:W-:Y:S02]  /*b550*/  FMNMX.FTZ R8, R29, R8, !PT ;  /* 0x000000081d087209 */ /* 0x000fe40007810000 */
[----:B------:R-:W-:Y:S02]  /*b560*/  LOP3.LUT R187, R11, UR8, R180, 0x96, !PT ;  /* 0x000000080bbb7c12 */ /* 0x000fe4000f8e96b4 */
[----:B------:R-:W-:Y:S02]  /*b570*/  FMNMX.FTZ R8, R33, R8, !PT ;  /* 0x0000000821087209 */ /* 0x000fe40007810000 */
[----:B------:R-:W-:Y:S02]  /*b580*/  LOP3.LUT R9, R31, UR6, R10, 0x96, !PT ;  /* 0x000000061f097c12 */ /* 0x000fe4000f8e960a */
[----:B------:R-:W-:Y:S02]  /*b590*/  FMNMX.FTZ R11, R35, R8, !PT ;  /* 0x00000008230b7209 */ /* 0x000fe40007810000 */
[----:B------:R-:W-:Y:S01]  /*b5a0*/  FSEL R10, R186, -INF , !P2 ;  /* 0xff800000ba0a7808 */ /* 0x000fe20005000000 */
[----:B------:R-:W-:Y:S01]  /*b5b0*/  IMAD.WIDE.U32 R180, R9, -0x326172a9, RZ ;  /* 0xcd9e8d5709b47825 */ /* 0x000fe200078e00ff */
[----:B------:R-:W-:-:S02]  /*b5c0*/  ISETP.GE.AND P2, PT, R169, R2, PT ;  /* 0x00000002a900720c */ /* 0x000fc40003f46270 */
[----:B------:R-:W-:Y:S01]  /*b5d0*/  IADD3 R169, R169, 0x19, RZ ;  /* 0x00000019a9a97810 */ /* 0x000fe20007ffe0ff */
[----:B------:R-:W-:Y:S01]  /*b5e0*/  IMAD.WIDE.U32 R186, R187, -0x326172a9, RZ ;  /* 0xcd9e8d57bbba7825 */ /* 0x000fe200078e00ff */
[----:B------:R-:W-:Y:S02]  /*b5f0*/  FMNMX.FTZ R32, R16, R11, !PT ;  /* 0x0000000b10207209 */ /* 0x000fe40007810000 */
[----:B------:R-:W-:Y:S02]  /*b600*/  FSEL R8, R20, -INF , !P5 ;  /* 0xff80000014087808 */ /* 0x000fe40006800000 */
[----:B------:R-:W-:Y:S02]  /*b610*/  ISETP.GE.AND P0, PT, R169, R248, PT ;  /* 0x000000f8a900720c */ /* 0x000fe40003f06270 */
[----:B------:R-:W-:Y:S02]  /*b620*/  FSEL R20, R172, -INF , !P3 ;  /* 0xff800000ac147808 */ /* 0x000fe40005800000 */
[----:B------:R-:W-:-:S02]  /*b630*/  FMNMX.FTZ R11, R177, R32, !PT ;  /* 0x00000020b10b7209 */ /* 0x000fc40007810000 */
[----:B------:R-:W-:Y:S02]  /*b640*/  FSEL R21, R173, -INF , !P0 ;  /* 0xff800000ad157808 */ /* 0x000fe40004000000 */
[----:B------:R-:W-:Y:S02]  /*b650*/  FMNMX.FTZ R32, R20, R11, !PT ;  /* 0x0000000b14207209 */ /* 0x000fe40007810000 */
[C---:B------:R-:W-:Y:S02]  /*b660*/  LOP3.LUT R172, R180.reuse, 0xffff, RZ, 0xc0, !PT ;  /* 0x0000ffffb4ac7812 */ /* 0x040fe400078ec0ff */
[----:B------:R-:W-:Y:S02]  /*b670*/  FMNMX.FTZ R32, R21, R32, !PT ;  /* 0x0000002015207209 */ /* 0x000fe40007810000 */
[----:B------:R-:W-:Y:S02]  /*b680*/  LOP3.LUT R171, R180, 0xff, RZ, 0xc0, !PT ;  /* 0x000000ffb4ab7812 */ /* 0x000fe400078ec0ff */
[----:B------:R-:W-:Y:S01]  /*b690*/  SHF.R.U32.HI R172, RZ, 0x8, R172 ;  /* 0x00000008ffac7819 */ /* 0x000fe200000116ac */
[----:B------:R-:W1:Y:S01]  /*b6a0*/  SHFL.BFLY PT, R23, R32, 0x2, 0x1f ;  /* 0x0c401f0020177f89 */ /* 0x000e6200000e0000 */
[----:B------:R-:W-:-:S02]  /*b6b0*/  LOP3.LUT R34, R181, UR16, R186, 0x96, !PT ;  /* 0x00000010b5227c12 */ /* 0x000fc4000f8e96ba */
[----:B------:R-:W-:Y:S02]  /*b6c0*/  PRMT R171, R171, 0x5410, R172 ;  /* 0x00005410abab7816 */ /* 0x000fe400000000ac */
[C---:B------:R-:W-:Y:S02]  /*b6d0*/  LOP3.LUT R172, R34.reuse, 0xffff, RZ, 0xc0, !PT ;  /* 0x0000ffff22ac7812 */ /* 0x040fe400078ec0ff */
[C---:B------:R-:W-:Y:S02]  /*b6e0*/  ISETP.GE.AND P5, PT, R169.reuse, R242, PT ;  /* 0x000000f2a900720c */ /* 0x040fe40003fa6270 */
[C---:B------:R-:W-:Y:S02]  /*b6f0*/  ISETP.GE.AND P3, PT, R169.reuse, R240, PT ;  /* 0x000000f0a900720c */ /* 0x040fe40003f66270 */
[----:B------:R-:W-:Y:S02]  /*b700*/  ISETP.GE.AND P0, PT, R169, R2, PT ;  /* 0x00000002a900720c */ /* 0x000fe40003f06270 */
[----:B------:R-:W-:-:S02]  /*b710*/  LOP3.LUT R169, R34, 0xff, RZ, 0xc0, !PT ;  /* 0x000000ff22a97812 */ /* 0x000fc400078ec0ff */
[----:B------:R-:W-:Y:S02]  /*b720*/  SHF.R.U32.HI R172, RZ, 0x8, R172 ;  /* 0x00000008ffac7819 */ /* 0x000fe400000116ac */
[----:B------:R-:W-:Y:S02]  /*b730*/  SHF.R.U32.HI R9, RZ, 0x10, R34 ;  /* 0x00000010ff097819 */ /* 0x000fe40000011622 */
[----:B------:R-:W-:Y:S01]  /*b740*/  PRMT R169, R169, 0x5410, R172 ;  /* 0x00005410a9a97816 */ /* 0x000fe200000000ac */
[----:B------:R-:W-:Y:S01]  /*b750*/  IMAD.WIDE.U32 R172, R3, -0x2daee0ad, RZ ;  /* 0xd2511f5303ac7825 */ /* 0x000fe200078e00ff */
[----:B------:R-:W-:Y:S02]  /*b760*/  SHF.R.U32.HI R34, RZ, 0x18, R34 ;  /* 0x00000018ff227819 */ /* 0x000fe40000011622 */
[----:B------:R-:W-:Y:S02]  /*b770*/  LOP3.LUT R9, R9, 0xff, RZ, 0xc0, !PT ;  /* 0x000000ff09097812 */ /* 0x000fe400078ec0ff */
[----:B-1----:R-:W-:-:S02]  /*b780*/  FMNMX.FTZ R3, R32, R23, !PT ;  /* 0x0000001720037209 */ /* 0x002fc40007810000 */
[----:B------:R-:W-:Y:S02]  /*b790*/  FMNMX.FTZ R23, R166, R10, !PT ;  /* 0x0000000aa6177209 */ /* 0x000fe40007810000 */
[----:B------:R-:W-:Y:S02]  /*b7a0*/  FSEL R195, R22, -INF , !P2 ;  /* 0xff80000016c37808 */ /* 0x000fe40005000000 */
[----:B------:R-:W-:Y:S02]  /*b7b0*/  FMNMX.FTZ R23, R168, R23, !PT ;  /* 0x00000017a8177209 */ /* 0x000fe40007810000 */
[----:B------:R-:W-:Y:S02]  /*b7c0*/  PRMT R9, R9, 0x5410, R34 ;  /* 0x0000541009097816 */ /* 0x000fe40000000022 */
        /* <DEDUP_REMOVED lines=8> */
[----:B------:R-:W-:Y:S02]  /*b850*/  LOP3.LUT R31, R173, UR14, R28, 0x96, !PT ;  /* 0x0000000ead1f7c12 */ /* 0x000fe4000f8e961c */
[----:B------:R-:W-:Y:S02]  /*b860*/  FMNMX.FTZ R28, R178, R23, !PT ;  /* 0x00000017b21c7209 */ /* 0x000fe40007810000 */
[----:B------:R-:W-:Y:S01]  /*b870*/  FMNMX.FTZ R32, R12, R27, !PT ;  /* 0x0000001b0c207209 */ /* 0x000fe20007810000 */
[----:B------:R-:W-:Y:S01]  /*b880*/  IMAD.WIDE.U32 R196, R31, -0x326172a9, RZ ;  /* 0xcd9e8d571fc47825 */ /* 0x000fe200078e00ff */
[----:B------:R-:W-:Y:S02]  /*b890*/  FSEL R23, R4, -INF , !P4 ;  /* 0xff80000004177808 */ /* 0x000fe40006000000 */
[----:B------:R-:W-:Y:S02]  /*b8a0*/  FMNMX.FTZ R4, R15, R34, !PT ;  /* 0x000000220f047209 */ /* 0x000fe40007810000 */
[----:B------:R-:W-:-:S02]  /*b8b0*/  FMNMX.FTZ R181, R17, R32, !PT ;  /* 0x0000002011b57209 */ /* 0x000fc40007810000 */
[----:B------:R-:W-:Y:S02]  /*b8c0*/  FSEL R27, R6, -INF , !P1 ;  /* 0xff800000061b7808 */ /* 0x000fe40004800000 */
[----:B------:R-:W-:Y:S02]  /*b8d0*/  FMNMX.FTZ R6, R19, R4, !PT ;  /* 0x0000000413067209 */ /* 0x000fe40007810000 */
[----:B------:R-:W-:Y:S02]  /*b8e0*/  FMNMX.FTZ R32, R24, R181, !PT ;  /* 0x000000b518207209 */ /* 0x000fe40007810000 */
[----:B------:R-:W-:Y:S02]  /*b8f0*/  FMNMX.FTZ R6, R25, R6, !PT ;  /* 0x0000000619067209 */ /* 0x000fe40007810000 */
[----:B------:R-:W-:Y:S02]  /*b900*/  FMNMX.FTZ R173, R179, R28, !PT ;  /* 0x0000001cb3ad7209 */ /* 0x000fe40007810000 */
[----:B------:R-:W-:-:S02]  /*b910*/  FSEL R28, R5, -INF , !P3 ;  /* 0xff800000051c7808 */ /* 0x000fc40005800000 */
[----:B------:R-:W-:Y:S02]  /*b920*/  FSEL R22, R174, -INF , !P6 ;  /* 0xff800000ae167808 */ /* 0x000fe40007000000 */
[----:B------:R-:W-:Y:S02]  /*b930*/  FMNMX.FTZ R5, R23, R32, !PT ;  /* 0x0000002017057209 */ /* 0x000fe40007810000 */
[----:B------:R-:W-:Y:S01]  /*b940*/  FSEL R181, R7, -INF , !P0 ;  /* 0xff80000007b57808 */ /* 0x000fe20004000000 */
[----:B------:R-:W1:Y:S01]  /*b950*/  SHFL.BFLY PT, R32, R3, 0x1, 0x1f ;  /* 0x0c201f0003207f89 */ /* 0x000e6200000e0000 */
[----:B------:R-:W-:Y:S02]  /*b960*/  FMNMX.FTZ R6, R27, R6, !PT ;  /* 0x000000061b067209 */ /* 0x000fe40007810000 */
[----:B------:R-:W-:Y:S02]  /*b970*/  FSEL R175, R175, -INF , !P5 ;  /* 0xff800000afaf7808 */ /* 0x000fe40006800000 */
[----:B------:R-:W-:-:S02]  /*b980*/  FMNMX.FTZ R4, R22, R173, !PT ;  /* 0x000000ad16047209 */ /* 0x000fc40007810000 */
[----:B------:R-:W-:Y:S02]  /*b990*/  FMNMX.FTZ R5, R28, R5, !PT ;  /* 0x000000051c057209 */ /* 0x000fe40007810000 */
[----:B------:R-:W-:Y:S02]  /*b9a0*/  FMNMX.FTZ R31, R181, R6, !PT ;  /* 0x00000006b51f7209 */ /* 0x000fe40007810000 */
[----:B------:R-:W-:Y:S01]  /*b9b0*/  FMNMX.FTZ R4, R175, R4, !PT ;  /* 0x00000004af047209 */ /* 0x000fe20007810000 */
[----:B------:R-:W2:Y:S01]  /*b9c0*/  SHFL.BFLY PT, R6, R5, 0x2, 0x1f ;  /* 0x0c401f0005067f89 */ /* 0x000ea200000e0000 */
[----:B------:R-:W-:Y:S02]  /*b9d0*/  LOP3.LUT R188, R197, UR13, R188, 0x96, !PT ;  /* 0x0000000dc5bc7c12 */ /* 0x000fe4000f8e96bc */
[----:B------:R-:W-:Y:S01]  /*b9e0*/  LOP3.LUT R0, R191, UR12, R172, 0x96, !PT ;  /* 0x0000000cbf007c12 */ /* 0x000fe2000f8e96ac */
[----:B------:R-:W3:Y:S01]  /*b9f0*/  SHFL.BFLY PT, R34, R31, 0x2, 0x1f ;  /* 0x0c401f001f227f89 */ /* 0x000ee200000e0000 */
[--C-:B------:R-:W-:Y:S01]  /*ba00*/  SHF.R.U32.HI R11, RZ, 0x10, R180.reuse ;  /* 0x00000010ff0b7819 */ /* 0x100fe200000116b4 */
[----:B------:R-:W-:Y:S01]  /*ba10*/  IMAD.WIDE.U32 R192, R188, -0x2daee0ad, RZ ;  /* 0xd2511f53bcc07825 */ /* 0x000fe200078e00ff */
[----:B------:R-:W-:Y:S01]  /*ba20*/  SHF.R.U32.HI R176, RZ, 0x18, R180 ;  /* 0x00000018ffb07819 */ /* 0x000fe200000116b4 */
[----:B------:R-:W4:Y:S01]  /*ba30*/  SHFL.BFLY PT, R7, R4, 0x2, 0x1f ;  /* 0x0c401f0004077f89 */ /* 0x000f2200000e0000 */
[----:B------:R-:W-:Y:S01]  /*ba40*/  LOP3.LUT R11, R11, 0xff, RZ, 0xc0, !PT ;  /* 0x000000ff0b0b7812 */ /* 0x000fe200078ec0ff */
[----:B------:R-:W-:Y:S01]  /*ba50*/  IMAD.WIDE.U32 R188, R0, -0x326172a9, RZ ;  /* 0xcd9e8d5700bc7825 */ /* 0x000fe200078e00ff */
[----:B------:R-:W-:-:S02]  /*ba60*/  LOP3.LUT R190, R193, UR10, R190, 0x96, !PT ;  /* 0x0000000ac1be7c12 */ /* 0x000fc4000f8e96be */
[----:B-1----:R-:W-:Y:S02]  /*ba70*/  FMNMX.FTZ R198, R3, R32, !PT ;  /* 0x0000002003c67209 */ /* 0x002fe40007810000 */
[----:B------:R-:W-:Y:S01]  /*ba80*/  PRMT R11, R11, 0x5410, R176 ;  /* 0x000054100b0b7816 */ /* 0x000fe200000000b0 */
[----:B------:R-:W-:Y:S01]  /*ba90*/  IMAD.WIDE.U32 R190, R190, -0x326172a9, RZ ;  /* 0xcd9e8d57bebe7825 */ /* 0x000fe200078e00ff */
[C---:B------:R-:W-:Y:S01]  /*baa0*/  FSETP.NEU.FTZ.AND P1, PT, R198.reuse, -INF , PT ;  /* 0xff800000c600780b */ /* 0x040fe20003f3d000 */
[----:B------:R-:W-:Y:S01]  /*bab0*/  STL [R1+0x8], R198 ;  /* 0x000008c601007387 */ /* 0x000fe20000100800 */
[----:B------:R-:W-:Y:S01]  /*bac0*/  LOP3.LUT R26, R187, UR7, R26, 0x96, !PT ;  /* 0x00000007bb1a7c12 */ /* 0x000fe2000f8e961a */
[----:B------:R-:W-:Y:S01]  /*bad0*/  FMUL.FTZ R180, R198, c[0x0][0x23c] ;  /* 0x00008f00c6b47a20 */ /* 0x000fe20000410000 */
[----:B------:R-:W-:Y:S02]  /*bae0*/  LOP3.LUT R188, R191, UR9, R188, 0x96, !PT ;  /* 0x00000009bfbc7c12 */ /* 0x000fe4000f8e96bc */
[----:B--2---:R-:W-:-:S02]  /*baf0*/  FMNMX.FTZ R6, R5, R6, !PT ;  /* 0x0000000605067209 */ /* 0x004fc40007810000 */
[----:B------:R-:W-:Y:S02]  /*bb00*/  FSEL R180, R180, RZ, P1 ;  /* 0x000000ffb4b47208 */ /* 0x000fe40000800000 */
[----:B---3--:R-:W-:Y:S01]  /*bb10*/  FMNMX.FTZ R5, R31, R34, !PT ;  /* 0x000000221f057209 */ /* 0x008fe20007810000 */
[----:B------:R-:W1:Y:S02]  /*bb20*/  SHFL.BFLY PT, R3, R6, 0x1, 0x1f ;  /* 0x0c201f0006037f89 */ /* 0x000e6400000e0000 */
[----:B------:R-:W-:Y:S01]  /*bb30*/  FFMA.FTZ R34, R29, c[0x0][0x23c], -R180 ;  /* 0x00008f001d227a23 */ /* 0x000fe200000108b4 */
[----:B----4-:R-:W-:Y:S01]  /*bb40*/  FMNMX.FTZ R7, R4, R7, !PT ;  /* 0x0000000704077209 */ /* 0x010fe20007810000 */
[----:B------:R-:W2:Y:S01]  /*bb50*/  SHFL.BFLY PT, R0, R5, 0x1, 0x1f ;  /* 0x0c201f0005007f89 */ /* 0x000ea200000e0000 */
[----:B------:R-:W-:Y:S01]  /*bb60*/  LOP3.LUT R4, R189, UR11, R196, 0x96, !PT ;  /* 0x0000000bbd047c12 */ /* 0x000fe2000f8e96c4 */
[--C-:B------:R-:W-:Y:S02]  /*bb70*/  FFMA.FTZ R33, R33, c[0x0][0x23c], -R180.reuse ;  /* 0x00008f0021217a23 */ /* 0x100fe400000108b4 */
[----:B------:R-:W3:Y:S01]  /*bb80*/  SHFL.BFLY PT, R252, R7, 0x1, 0x1f ;  /* 0x0c201f0007fc7f89 */ /* 0x000ee200000e0000 */
[----:B------:R-:W-:Y:S01]  /*bb90*/  FFMA.FTZ R32, R35, c[0x0][0x23c], -R180 ;  /* 0x00008f0023207a23 */ /* 0x000fe200000108b4 */
[----:B------:R-:W-:Y:S01]  /*bba0*/  MUFU.EX2 R34, R34 ;  /* 0x0000002200227308 */ /* 0x000fe20000000800 */
[----:B------:R-:W-:-:S04]  /*bbb0*/  IMAD.WIDE.U32 R172, R4, -0x2daee0ad, RZ ;  /* 0xd2511f5304ac7825 */ /* 0x000fc800078e00ff */
[----:B------:R-:W-:Y:S01]  /*bbc0*/  IMAD.WIDE.U32 R188, R188, -0x2daee0ad, RZ ;  /* 0xd2511f53bcbc7825 */ /* 0x000fe200078e00ff */
[----:B------:R-:W-:Y:S02]  /*bbd0*/  LOP3.LUT R192, R173, UR8, R192, 0x96, !PT ;  /* 0x00000008adc07c12 */ /* 0x000fe4000f8e96c0 */
[----:B------:R-:W-:Y:S01]  /*bbe0*/  MUFU.EX2 R33, R33 ;  /* 0x0000002100217308 */ /* 0x000fe20000000800 */
[----:B------:R-:W-:Y:S01]  /*bbf0*/  FFMA.FTZ R31, R184, c[0x0][0x23c], -R180 ;  /* 0x00008f00b81f7a23 */ /* 0x000fe200000108b4 */
[----:B------:R-:W-:Y:S01]  /*bc00*/  LOP3.LUT R4, R189, UR6, R172, 0x96, !PT ;  /* 0x00000006bd047c12 */ /* 0x000fe2000f8e96ac */
[----:B------:R-:W-:Y:S01]  /*bc10*/  IMAD.WIDE.U32 R192, R192, -0x326172a9, RZ ;  /* 0xcd9e8d57c0c07825 */ /* 0x000fe200078e00ff */
[----:B-1----:R-:W-:-:S03]  /*bc20*/  FMNMX.FTZ R3, R6, R3, !PT ;  /* 0x0000000306037209 */ /* 0x002fc60007810000 */
[----:B------:R-:W-:Y:S01]  /*bc30*/  IMAD.WIDE.U32 R196, R4, -0x326172a9, RZ ;  /* 0xcd9e8d5704c47825 */ /* 0x000fe200078e00ff */
[----:B------:R-:W-:Y:S01]  /*bc40*/  FSEL R6, R198, RZ, P1 ;  /* 0x000000ffc6067208 */ /* 0x000fe20000800000 */
[----:B------:R-:W1:Y:S01]  /*bc50*/  MUFU.EX2 R32, R32 ;  /* 0x0000002000207308 */ /* 0x000e620000000800 */
[----:B--2---:R-:W-:Y:S01]  /*bc60*/  FMNMX.FTZ R0, R5, R0, !PT ;  /* 0x0000000005007209 */ /* 0x004fe20007810000 */
[C---:B------:R-:W-:Y:S01]  /*bc70*/  FMUL.FTZ R183, R3.reuse, c[0x0][0x23c] ;  /* 0x00008f0003b77a20 */ /* 0x040fe20000410000 */
[----:B------:R-:W2:Y:S01]  /*bc80*/  LDC.U8 R5, c[0x0][0x2d8] ;  /* 0x0000b600ff057b82 */ /* 0x000ea20000000000 */
[----:B------:R-:W-:Y:S01]  /*bc90*/  FSETP.NEU.FTZ.AND P1, PT, R3, -INF , PT ;  /* 0xff8000000300780b */ /* 0x000fe20003f3d000 */
[----:B------:R-:W-:Y:S01]  /*bca0*/  FFMA.FTZ R187, R16, c[0x0][0x23c], -R180 ;  /* 0x00008f0010bb7a23 */ /* 0x000fe200000108b4 */
[----:B---3--:R-:W-:Y:S01]  /*bcb0*/  FMNMX.FTZ R252, R7, R252, !PT ;  /* 0x000000fc07fc7209 */ /* 0x008fe20007810000 */
[----:B------:R-:W-:Y:S01]  /*bcc0*/  FADD.FTZ R7, R167, -R6 ;  /* 0x80000006a7077221 */ /* 0x000fe20000010000 */
[----:B------:R-:W-:Y:S01]  /*bcd0*/  FSEL R183, R183, RZ, P1 ;  /* 0x000000ffb7b77208 */ /* 0x000fe20000800000 */
[----:B------:R-:W-:Y:S01]  /*bce0*/  MUFU.EX2 R31, R31 ;  /* 0x0000001f001f7308 */ /* 0x000fe20000000800 */
[C---:B------:R-:W-:Y:S01]  /*bcf0*/  FSETP.NEU.FTZ.AND P0, PT, R252.reuse, -INF , PT ;  /* 0xff800000fc00780b */ /* 0x040fe20003f1d000 */
[C---:B------:R-:W-:Y:S01]  /*bd00*/  FMUL.FTZ R29, R252.reuse, c[0x0][0x23c] ;  /* 0x00008f00fc1d7a20 */ /* 0x040fe20000410000 */
[----:B------:R-:W-:Y:S01]  /*bd10*/  FSEL R176, R3, RZ, P1 ;  /* 0x000000ff03b07208 */ /* 0x000fe20000800000 */
[----:B------:R-:W-:Y:S01]  /*bd20*/  FMUL.FTZ R186, R7, c[0x0][0x23c] ;  /* 0x00008f0007ba7a20 */ /* 0x000fe20000410000 */
[----:B------:R-:W-:Y:S01]  /*bd30*/  FSEL R35, R252, RZ, P0 ;  /* 0x000000fffc237208 */ /* 0x000fe20000000000 */
[----:B------:R-:W-:Y:S01]  /*bd40*/  FFMA.FTZ R194, R17, c[0x0][0x23c], -R183 ;  /* 0x00008f0011c27a23 */ /* 0x000fe200000108b7 */
[----:B------:R-:W-:Y:S01]  /*bd50*/  FSEL R29, R29, RZ, P0 ;  /* 0x000000ff1d1d7208 */ /* 0x000fe20000000000 */
[----:B------:R-:W-:Y:S01]  /*bd60*/  FADD.FTZ R176, R165, -R176 ;  /* 0x800000b0a5b07221 */ /* 0x000fe20000010000 */
[----:B------:R-:W-:Y:S01]  /*bd70*/  FSETP.NEU.FTZ.AND P0, PT, R0, -INF , PT ;  /* 0xff8000000000780b */ /* 0x000fe20003f1d000 */
[----:B------:R-:W-:Y:S01]  /*bd80*/  FADD.FTZ R6, R166, -R35 ;  /* 0x80000023a6067221 */ /* 0x000fe20000010000 */
[----:B------:R-:W-:Y:S01]  /*bd90*/  LOP3.LUT R7, R196, 0xff, RZ, 0xc0, !PT ;  /* 0x000000ffc4077812 */ /* 0x000fe200078ec0ff */
[--C-:B------:R-:W-:Y:S01]  /*bda0*/  FFMA.FTZ R35, R182, c[0x0][0x23c], -R29.reuse ;  /* 0x00008f00b6237a23 */ /* 0x100fe2000001081d */
[----:B------:R-:W3:Y:S01]  /*bdb0*/  MUFU.EX2 R186, R186 ;  /* 0x000000ba00ba7308 */ /* 0x000ee20000000800 */
[--C-:B------:R-:W-:Y:S01]  /*bdc0*/  FFMA.FTZ R172, R170, c[0x0][0x23c], -R29.reuse ;  /* 0x00008f00aaac7a23 */ /* 0x100fe2000001081d */
[----:B------:R-:W-:Y:S01]  /*bdd0*/  LOP3.LUT R191, R193, UR7, R190, 0x96, !PT ;  /* 0x00000007c1bf7c12 */ /* 0x000fe2000f8e96be */
[----:B------:R-:W-:Y:S01]  /*bde0*/  FFMA.FTZ R184, R10, c[0x0][0x23c], -R29 ;  /* 0x00008f000ab87a23 */ /* 0x000fe2000001081d */
[----:B-1----:R-:W-:Y:S01]  /*bdf0*/  F2FP.BF16.PACK_AB R10, R32, R33 ;  /* 0x00000021200a723e */ /* 0x002fe200000010ff */
[----:B------:R-:W-:Y:S01]  /*be00*/  FFMA.FTZ R170, R14, c[0x0][0x23c], -R183 ;  /* 0x00008f000eaa7a23 */ /* 0x000fe200000108b7 */
[----:B--2---:R-:W-:Y:S01]  /*be10*/  PRMT R182, R5, 0x7054, R5 ;  /* 0x0000705405b67816 */ /* 0x004fe20000000005 */
[----:B------:R-:W-:Y:S01]  /*be20*/  FFMA.FTZ R173, R168, c[0x0][0x23c], -R29 ;  /* 0x00008f00a8ad7a23 */ /* 0x000fe2000001081d */
[----:B------:R-:W-:Y:S01]  /*be30*/  MUFU.EX2 R35, R35 ;  /* 0x0000002300237308 */ /* 0x000fe20000000800 */
[----:B------:R-:W-:Y:S01]  /*be40*/  FSEL R5, R0, RZ, P0 ;  /* 0x000000ff00057208 */ /* 0x000fe20000000000 */
[----:B------:R-:W-:Y:S01]  /*be50*/  FFMA.FTZ R168, R12, c[0x0][0x23c], -R183 ;  /* 0x00008f000ca87a23 */ /* 0x000fe200000108b7 */
[--C-:B------:R-:W-:Y:S01]  /*be60*/  HSET2.LE.AND R171, R171, R182.reuse, PT ;  /* 0x000000b6abab7233 */ /* 0x100fe20003803000 */
[----:B------:R-:W-:Y:S01]  /*be70*/  FMUL.FTZ R176, R176, c[0x0][0x23c] ;  /* 0x00008f00b0b07a20 */ /* 0x000fe20000410000 */
[--C-:B------:R-:W-:Y:S01]  /*be80*/  HSET2.LE.AND R11, R11, R182.reuse, PT ;  /* 0x000000b60b0b7233 */ /* 0x100fe20003803000 */
[----:B------:R-:W-:Y:S01]  /*be90*/  FADD.FTZ R174, R18, -R5 ;  /* 0x8000000512ae7221 */ /* 0x000fe20000010000 */
[----:B------:R-:W-:Y:S01]  /*bea0*/  LOP3.LUT R5, R197, UR16, R192, 0x96, !PT ;  /* 0x00000010c5057c12 */ /* 0x000fe2000f8e96c0 */
[----:B------:R-:W1:Y:S01]  /*beb0*/  MUFU.EX2 R172, R172 ;  /* 0x000000ac00ac7308 */ /* 0x000e620000000800 */
[----:B------:R-:W-:Y:S01]  /*bec0*/  LOP3.LUT R10, R171, R10, RZ, 0xc0, !PT ;  /* 0x0000000aab0a7212 */ /* 0x000fe200078ec0ff */
[----:B------:R-:W-:Y:S01]  /*bed0*/  FFMA.FTZ R171, R8, c[0x0][0x23c], -R183 ;  /* 0x00008f0008ab7a23 */ /* 0x000fe200000108b7 */
[C---:B------:R-:W-:Y:S01]  /*bee0*/  LOP3.LUT R165, R5.reuse, 0xffff, RZ, 0xc0, !PT ;  /* 0x0000ffff05a57812 */ /* 0x040fe200078ec0ff */
[--C-:B------:R-:W-:Y:S01]  /*bef0*/  HSET2.LE.AND R169, R169, R182.reuse, PT ;  /* 0x000000b6a9a97233 */ /* 0x100fe20003803000 */
[----:B------:R-:W-:Y:S01]  /*bf00*/  LOP3.LUT R4, R5, 0xff, RZ, 0xc0, !PT ;  /* 0x000000ff05047812 */ /* 0x000fe200078ec0ff */
[--C-:B------:R-:W-:Y:S01]  /*bf10*/  HSET2.LE.AND R9, R9, R182.reuse, PT ;  /* 0x000000b609097233 */ /* 0x100fe20003803000 */
[----:B------:R-:W-:Y:S01]  /*bf20*/  SHF.R.U32.HI R165, RZ, 0x8, R165 ;  /* 0x00000008ffa57819 */ /* 0x000fe200000116a5 */
[----:B------:R-:W-:Y:S01]  /*bf30*/  MUFU.EX2 R171, R171 ;  /* 0x000000ab00ab7308 */ /* 0x000fe20000000800 */
[----:B------:R-:W-:Y:S01]  /*bf40*/  SHF.R.U32.HI R12, RZ, 0x18, R5 ;  /* 0x00000018ff0c7819 */ /* 0x000fe20000011605 */
[----:B------:R-:W-:Y:S01]  /*bf50*/  FMUL.FTZ R174, R174, c[0x0][0x23c] ;  /* 0x00008f00aeae7a20 */ /* 0x000fe20000410000 */
[----:B------:R-:W-:Y:S01]  /*bf60*/  PRMT R165, R4, 0x5410, R165 ;  /* 0x0000541004a57816 */ /* 0x000fe200000000a5 */
[-C--:B---3--:R-:W-:Y:S01]  /*bf70*/  FMUL.FTZ R160, R160, R186.reuse ;  /* 0x000000baa0a07220 */ /* 0x088fe20000410000 */
[----:B------:R-:W-:Y:S01]  /*bf80*/  F2FP.BF16.PACK_AB R8, R34, R31 ;  /* 0x0000001f2208723e */ /* 0x000fe200000010ff */
[----:B------:R-:W-:Y:S01]  /*bf90*/  FMUL.FTZ R161, R161, R186 ;  /* 0x000000baa1a17220 */ /* 0x000fe20000410000 */
[----:B-1----:R-:W-:Y:S01]  /*bfa0*/  F2FP.BF16.PACK_AB R18, R172, R35 ;  /* 0x00000023ac12723e */ /* 0x002fe200000010ff */
[----:B------:R-:W1:Y:S01]  /*bfb0*/  MUFU.EX2 R170, R170 ;  /* 0x000000aa00aa7308 */ /* 0x000e620000000800 */
[----:B------:R-:W-:Y:S01]  /*bfc0*/  HSET2.LE.AND R4, R165, R182, PT ;  /* 0x000000b6a5047233 */ /* 0x000fe20003803000 */
[----:B------:R-:W-:Y:S01]  /*bfd0*/  LOP3.LUT R8, R169, R8, RZ, 0xc0, !PT ;  /* 0x00000008a9087212 */ /* 0x000fe200078ec0ff */
[----:B------:R-:W-:Y:S01]  /*bfe0*/  FFMA.FTZ R169, R164, c[0x0][0x23c], -R183 ;  /* 0x00008f00a4a97a23 */ /* 0x000fe200000108b7 */
[----:B------:R-:W-:Y:S01]  /*bff0*/  LOP3.LUT R11, R11, R18, RZ, 0xc0, !PT ;  /* 0x000000120b0b7212 */ /* 0x000fe200078ec0ff */
[----:B------:R-:W-:-:S02]  /*c000*/  FMUL.FTZ R18, R0, c[0x0][0x23c] ;  /* 0x00008f0000127a20 */ /* 0x000fc40000410000 */
[-C--:B------:R-:W-:Y:S01]  /*c010*/  FMUL.FTZ R40, R40, R186.reuse ;  /* 0x000000ba28287220 */ /* 0x080fe20000410000 */
[----:B------:R-:W-:Y:S01]  /*c020*/  MUFU.EX2 R168, R168 ;  /* 0x000000a800a87308 */ /* 0x000fe20000000800 */
[-C--:B------:R-:W-:Y:S01]  /*c030*/  FMUL.FTZ R41, R41, R186.reuse ;  /* 0x000000ba29297220 */ /* 0x080fe20000410000 */
[----:B------:R-:W-:Y:S01]  /*c040*/  FSEL R18, R18, RZ, P0 ;  /* 0x000000ff12127208 */ /* 0x000fe20000000000 */
[-C--:B------:R-:W-:Y:S01]  /*c050*/  FMUL.FTZ R44, R44, R186.reuse ;  /* 0x000000ba2c2c7220 */ /* 0x080fe20000410000 */
[----:B------:R-:W-:Y:S01]  /*c060*/  PLOP3.LUT P0, PT, PT, PT, UP0, 0x80, 0x0 ;  /* 0x000000000000781c */ /* 0x000fe20003f0f008 */
[----:B------:R-:W-:Y:S02]  /*c070*/  FMUL.FTZ R45, R45, R186 ;  /* 0x000000ba2d2d7220 */ /* 0x000fe40000410000 */
[--C-:B------:R-:W-:Y:S01]  /*c080*/  FFMA.FTZ R167, R195, c[0x0][0x23c], -R18.reuse ;  /* 0x00008f00c3a77a23 */ /* 0x100fe20000010812 */
[----:B------:R-:W-:Y:S01]  /*c090*/  MUFU.EX2 R169, R169 ;  /* 0x000000a900a97308 */ /* 0x000fe20000000800 */
[--C-:B------:R-:W-:Y:S01]  /*c0a0*/  FFMA.FTZ R166, R13, c[0x0][0x23c], -R18.reuse ;  /* 0x00008f000da67a23 */ /* 0x100fe20000010812 */
[----:B-1----:R-:W-:Y:S01]  /*c0b0*/  F2FP.BF16.PACK_AB R13, R170, R171 ;  /* 0x000000abaa0d723e */ /* 0x002fe200000010ff */
[----:B------:R-:W-:-:S02]  /*c0c0*/  FFMA.FTZ R165, R185, c[0x0][0x23c], -R18 ;  /* 0x00008f00b9a57a23 */ /* 0x000fc40000010812 */
[----:B------:R-:W-:Y:S01]  /*c0d0*/  FFMA.FTZ R164, R15, c[0x0][0x23c], -R18 ;  /* 0x00008f000fa47a23 */ /* 0x000fe20000010812 */
[----:B------:R-:W-:Y:S01]  /*c0e0*/  LOP3.LUT R4, R4, R13, RZ, 0xc0, !PT ;  /* 0x0000000d04047212 */ /* 0x000fe200078ec0ff */
[----:B------:R-:W-:Y:S01]  /*c0f0*/  FMUL.FTZ R185, R6, c[0x0][0x23c] ;  /* 0x00008f0006b97a20 */ /* 0x000fe20000410000 */
[----:B------:R-:W-:Y:S01]  /*c100*/  MUFU.EX2 R167, R167 ;  /* 0x000000a700a77308 */ /* 0x000fe20000000800 */
[----:B------:R-:W-:Y:S01]  /*c110*/  SHF.R.U32.HI R13, RZ, 0x10, R5 ;  /* 0x00000010ff0d7819 */ /* 0x000fe20000011605 */
[-C--:B------:R-:W-:Y:S02]  /*c120*/  FMUL.FTZ R56, R56, R186.reuse ;  /* 0x000000ba38387220 */ /* 0x080fe40000410000 */
[-C--:B------:R-:W-:Y:S01]  /*c130*/  FMUL.FTZ R57, R57, R186.reuse ;  /* 0x000000ba39397220 */ /* 0x080fe20000410000 */
[----:B------:R-:W-:Y:S01]  /*c140*/  LOP3.LUT R5, R13, 0xff, RZ, 0xc0, !PT ;  /* 0x000000ff0d057812 */ /* 0x000fe200078ec0ff */
[-C--:B------:R-:W-:Y:S02]  /*c150*/  FMUL.FTZ R60, R60, R186.reuse ;  /* 0x000000ba3c3c7220 */ /* 0x080fe40000410000 */
[----:B------:R-:W1:Y:S01]  /*c160*/  MUFU.EX2 R166, R166 ;  /* 0x000000a600a67308 */ /* 0x000e620000000800 */
[----:B------:R-:W-:Y:S01]  /*c170*/  PRMT R5, R5, 0x5410, R12 ;  /* 0x0000541005057816 */ /* 0x000fe2000000000c */
[----:B------:R-:W-:-:S02]  /*c180*/  FMUL.FTZ R61, R61, R186 ;  /* 0x000000ba3d3d7220 */ /* 0x000fc40000410000 */
[-C--:B------:R-:W-:Y:S02]  /*c190*/  FMUL.FTZ R72, R72, R186.reuse ;  /* 0x000000ba48487220 */ /* 0x080fe40000410000 */
[----:B------:R-:W-:Y:S01]  /*c1a0*/  HSET2.LE.AND R5, R5, R182, PT ;  /* 0x000000b605057233 */ /* 0x000fe20003803000 */
[-C--:B------:R-:W-:Y:S01]  /*c1b0*/  FMUL.FTZ R73, R73, R186.reuse ;  /* 0x000000ba49497220 */ /* 0x080fe20000410000 */
[----:B------:R-:W-:Y:S01]  /*c1c0*/  MUFU.EX2 R184, R184 ;  /* 0x000000b800b87308 */ /* 0x000fe20000000800 */
[-C--:B------:R-:W-:Y:S02]  /*c1d0*/  FMUL.FTZ R76, R76, R186.reuse ;  /* 0x000000ba4c4c7220 */ /* 0x080fe40000410000 */
[-C--:B------:R-:W-:Y:S02]  /*c1e0*/  FMUL.FTZ R77, R77, R186.reuse ;  /* 0x000000ba4d4d7220 */ /* 0x080fe40000410000 */
[-C--:B------:R-:W-:Y:S02]  /*c1f0*/  FMUL.FTZ R88, R88, R186.reuse ;  /* 0x000000ba58587220 */ /* 0x080fe40000410000 */
[-C--:B------:R-:W-:Y:S01]  /*c200*/  FMUL.FTZ R89, R89, R186.reuse ;  /* 0x000000ba59597220 */ /* 0x080fe20000410000 */
[----:B-1----:R-:W-:Y:S01]  /*c210*/  F2FP.BF16.PACK_AB R12, R166, R167 ;  /* 0x000000a7a60c723e */ /* 0x002fe200000010ff */
[----:B------:R-:W1:Y:S01]  /*c220*/  MUFU.EX2 R173, R173 ;  /* 0x000000ad00ad7308 */ /* 0x000e620000000800 */
[----:B------:R-:W-:-:S02]  /*c230*/  FMUL.FTZ R92, R92, R186 ;  /* 0x000000ba5c5c7220 */ /* 0x000fc40000410000 */
[----:B------:R-:W-:Y:S01]  /*c240*/  LOP3.LUT R5, R5, R12, RZ, 0xc0, !PT ;  /* 0x0000000c05057212 */ /* 0x000fe200078ec0ff */
[-C--:B------:R-:W-:Y:S01]  /*c250*/  FMUL.FTZ R93, R93, R186.reuse ;  /* 0x000000ba5d5d7220 */ /* 0x080fe20000410000 */
[----:B------:R-:W-:Y:S01]  /*c260*/  LOP3.LUT R12, R196, 0xffff, RZ, 0xc0, !PT ;  /* 0x0000ffffc40c7812 */ /* 0x000fe200078ec0ff */
[-C--:B------:R-:W-:Y:S02]  /*c270*/  FMUL.FTZ R104, R104, R186.reuse ;  /* 0x000000ba68687220 */ /* 0x080fe40000410000 */
[----:B------:R-:W-:Y:S01]  /*c280*/  MUFU.EX2 R165, R165 ;  /* 0x000000a500a57308 */ /* 0x000fe20000000800 */
[----:B------:R-:W-:Y:S01]  /*c290*/  SHF.R.U32.HI R12, RZ, 0x8, R12 ;  /* 0x00000008ff0c7819 */ /* 0x000fe2000001160c */
[-C--:B------:R-:W-:Y:S02]  /*c2a0*/  FMUL.FTZ R105, R105, R186.reuse ;  /* 0x000000ba69697220 */ /* 0x080fe40000410000 */
[-C--:B------:R-:W-:Y:S01]  /*c2b0*/  FMUL.FTZ R152, R152, R186.reuse ;  /* 0x000000ba98987220 */ /* 0x080fe20000410000 */
[----:B------:R-:W-:Y:S01]  /*c2c0*/  PRMT R7, R7, 0x5410, R12 ;  /* 0x0000541007077816 */ /* 0x000fe2000000000c */
[----:B------:R-:W-:Y:S01]  /*c2d0*/  FMUL.FTZ R153, R153, R186 ;  /* 0x000000ba99997220 */ /* 0x000fe20000410000 */
[--C-:B------:R-:W-:Y:S01]  /*c2e0*/  SHF.R.U32.HI R12, RZ, 0x10, R196.reuse ;  /* 0x00000010ff0c7819 */ /* 0x100fe200000116c4 */
[----:B------:R-:W2:Y:S01]  /*c2f0*/  MUFU.EX2 R164, R164 ;  /* 0x000000a400a47308 */ /* 0x000ea20000000800 */
[----:B-1----:R-:W-:Y:S01]  /*c300*/  F2FP.BF16.PACK_AB R14, R173, R184 ;  /* 0x000000b8ad0e723e */ /* 0x002fe200000010ff */
[--C-:B------:R-:W-:Y:S01]  /*c310*/  HSET2.LE.AND R6, R7, R182.reuse, PT ;  /* 0x000000b607067233 */ /* 0x100fe20003803000 */
[----:B------:R-:W-:Y:S01]  /*c320*/  F2FP.BF16.PACK_AB R7, R168, R169 ;  /* 0x000000a9a807723e */ /* 0x000fe200000010ff */
[-C--:B------:R-:W-:Y:S01]  /*c330*/  FMUL.FTZ R116, R116, R186.reuse ;  /* 0x000000ba74747220 */ /* 0x080fe20000410000 */
[----:B------:R-:W-:Y:S01]  /*c340*/  LOP3.LUT R12, R12, 0xff, RZ, 0xc0, !PT ;  /* 0x000000ff0c0c7812 */ /* 0x000fe200078ec0ff */
[-C--:B------:R-:W-:Y:S01]  /*c350*/  FMUL.FTZ R117, R117, R186.reuse ;  /* 0x000000ba75757220 */ /* 0x080fe20000410000 */
[----:B------:R-:W-:Y:S01]  /*c360*/  LOP3.LUT R6, R6, R7, RZ, 0xc0, !PT ;  /* 0x0000000706067212 */ /* 0x000fe200078ec0ff */
[----:B------:R-:W1:Y:S01]  /*c370*/  MUFU.EX2 R185, R185 ;  /* 0x000000b900b97308 */ /* 0x000e620000000800 */
[----:B------:R-:W-:Y:S01]  /*c380*/  SHF.R.U32.HI R7, RZ, 0x18, R196 ;  /* 0x00000018ff077819 */ /* 0x000fe200000116c4 */
[----:B------:R-:W-:Y:S01]  /*c390*/  FMUL.FTZ R120, R120, R186 ;  /* 0x000000ba78787220 */ /* 0x000fe20000410000 */
[----:B------:R-:W-:Y:S01]  /*c3a0*/  LOP3.LUT R9, R9, R14, RZ, 0xc0, !PT ;  /* 0x0000000e09097212 */ /* 0x000fe200078ec0ff */
[-C--:B------:R-:W-:Y:S01]  /*c3b0*/  FMUL.FTZ R121, R121, R186.reuse ;  /* 0x000000ba79797220 */ /* 0x080fe20000410000 */
[----:B------:R-:W-:Y:S01]  /*c3c0*/  PRMT R7, R12, 0x5410, R7 ;  /* 0x000054100c077816 */ /* 0x000fe20000000007 */
[-C--:B------:R-:W-:Y:S01]  /*c3d0*/  FMUL.FTZ R128, R128, R186.reuse ;  /* 0x000000ba80807220 */ /* 0x080fe20000410000 */
[----:B--2---:R-:W-:Y:S01]  /*c3e0*/  F2FP.BF16.PACK_AB R12, R164, R165 ;  /* 0x000000a5a40c723e */ /* 0x004fe200000010ff */
[----:B------:R-:W2:Y:S02]  /*c3f0*/  MUFU.EX2 R176, R176 ;  /* 0x000000b000b07308 */ /* 0x000ea40000000800 */
[----:B------:R-:W-:Y:S01]  /*c400*/  HSET2.LE.AND R7, R7, R182, PT ;  /* 0x000000b607077233 */ /* 0x000fe20003803000 */
[----:B------:R-:W-:-:S02]  /*c410*/  FMUL.FTZ R129, R129, R186 ;  /* 0x000000ba81817220 */ /* 0x000fc40000410000 */
[----:B------:R-:W-:Y:S02]  /*c420*/  FMUL.FTZ R144, R144, R186 ;  /* 0x000000ba90907220 */ /* 0x000fe40000410000 */
[----:B------:R-:W-:Y:S01]  /*c430*/  LOP3.LUT R7, R7, R12, RZ, 0xc0, !PT ;  /* 0x0000000c07077212 */ /* 0x000fe200078ec0ff */
[-C--:B-1----:R-:W-:Y:S01]  /*c440*/  FMUL.FTZ R162, R162, R185.reuse ;  /* 0x000000b9a2a27220 */ /* 0x082fe20000410000 */
[----:B------:R-:W1:Y:S01]  /*c450*/  LDSM.16.MT88.4 R12, [R212+0xa000] ;  /* 0x00a00000d40c783b */ /* 0x000e620000004200 */
[----:B------:R-:W3:Y:S01]  /*c460*/  MUFU.EX2 R174, R174 ;  /* 0x000000ae00ae7308 */ /* 0x000ee20000000800 */
[-C--:B------:R-:W-:Y:S02]  /*c470*/  FMUL.FTZ R163, R163, R185.reuse ;  /* 0x000000b9a3a37220 */ /* 0x080fe40000410000 */
[-C--:B------:R-:W-:Y:S02]  /*c480*/  FMUL.FTZ R42, R42, R185.reuse ;  /* 0x000000b92a2a7220 */ /* 0x080fe40000410000 */
[----:B------:R-:W-:-:S02]  /*c490*/  FMUL.FTZ R43, R43, R185 ;  /* 0x000000b92b2b7220 */ /* 0x000fc40000410000 */
[-C--:B--2---:R-:W-:Y:S01]  /*c4a0*/  FMUL.FTZ R156, R156, R176.reuse ;  /* 0x000000b09c9c7220 */ /* 0x084fe20000410000 */
[----:B------:R-:W-:Y:S01]  /*c4b0*/  MUFU.EX2 R194, R194 ;  /* 0x000000c200c27308 */ /* 0x000fe20000000800 */
[-C--:B------:R-:W-:Y:S02]  /*c4c0*/  FMUL.FTZ R157, R157, R176.reuse ;  /* 0x000000b09d9d7220 */ /* 0x080fe40000410000 */
[-C--:B------:R-:W-:Y:S02]  /*c4d0*/  FMUL.FTZ R36, R36, R176.reuse ;  /* 0x000000b024247220 */ /* 0x080fe40000410000 */
[----:B------:R-:W-:Y:S02]  /*c4e0*/  FMUL.FTZ R37, R37, R176 ;  /* 0x000000b025257220 */ /* 0x000fe40000410000 */
[----:B------:R-:W-:Y:S01]  /*c4f0*/  FMUL.FTZ R46, R46, R185 ;  /* 0x000000b92e2e7220 */ /* 0x000fe20000410000 */
[----:B------:R-:W-:Y:S01]  /*c500*/  MUFU.EX2 R187, R187 ;  /* 0x000000bb00bb7308 */ /* 0x000fe20000000800 */
[----:B---3--:R-:W-:-:S02]  /*c510*/  FMUL.FTZ R158, R158, R174 ;  /* 0x000000ae9e9e7220 */ /* 0x008fc40000410000 */
[-C--:B------:R-:W-:Y:S02]  /*c520*/  FMUL.FTZ R159, R159, R174.reuse ;  /* 0x000000ae9f9f7220 */ /* 0x080fe40000410000 */
[-C--:B------:R-:W-:Y:S02]  /*c530*/  FMUL.FTZ R38, R38, R174.reuse ;  /* 0x000000ae26267220 */ /* 0x080fe40000410000 */
[----:B------:R-:W-:Y:S02]  /*c540*/  FMUL.FTZ R39, R39, R174 ;  /* 0x000000ae27277220 */ /* 0x000fe40000410000 */
[----:B------:R-:W-:Y:S02]  /*c550*/  FMUL.FTZ R47, R47, R185 ;  /* 0x000000b92f2f7220 */ /* 0x000fe40000410000 */
[-C--:B------:R-:W-:Y:S02]  /*c560*/  FMUL.FTZ R48, R48, R176.reuse ;  /* 0x000000b030307220 */ /* 0x080fe40000410000 */
[----:B------:R-:W-:-:S02]  /*c570*/  FMUL.FTZ R49, R49, R176 ;  /* 0x000000b031317220 */ /* 0x000fc40000410000 */
[-C--:B------:R-:W-:Y:S02]  /*c580*/  FMUL.FTZ R50, R50, R174.reuse ;  /* 0x000000ae32327220 */ /* 0x080fe40000410000 */
[----:B------:R-:W-:Y:S02]  /*c590*/  FMUL.FTZ R51, R51, R174 ;  /* 0x000000ae33337220 */ /* 0x000fe40000410000 */
[-C--:B------:R-:W-:Y:S02]  /*c5a0*/  FMUL.FTZ R52, R52, R176.reuse ;  /* 0x000000b034347220 */ /* 0x080fe40000410000 */
[----:B------:R-:W-:Y:S01]  /*c5b0*/  FMUL.FTZ R53, R53, R176 ;  /* 0x000000b035357220 */ /* 0x000fe20000410000 */
[----:B-1----:R-:W-:Y:S01]  /*c5c0*/  HMMA.16816.F32.BF16 R160, R8, R12, R160 ;  /* 0x0000000c08a0723c */ /* 0x002fe200000418a0 */
[-C--:B------:R-:W-:Y:S02]  /*c5d0*/  FMUL.FTZ R54, R54, R174.reuse ;  /* 0x000000ae36367220 */ /* 0x080fe40000410000 */
[----:B------:R-:W-:-:S02]  /*c5e0*/  FMUL.FTZ R55, R55, R174 ;  /* 0x000000ae37377220 */ /* 0x000fc40000410000 */
[-C--:B------:R-:W-:Y:S02]  /*c5f0*/  FMUL.FTZ R58, R58, R185.reuse ;  /* 0x000000b93a3a7220 */ /* 0x080fe40000410000 */
        /* <DEDUP_REMOVED lines=12> */
[----:B------:R-:W1:Y:S01]  /*c6c0*/  LDSM.16.MT88.4 R12, [R210+0xa000] ;  /* 0x00a00000d20c783b */ /* 0x000e620000004200 */
        /* <DEDUP_REMOVED lines=29> */
[-C--:B------:R-:W-:Y:S01]  /*c8a0*/  FMUL.FTZ R107, R107, R185.reuse ;  /* 0x000000b96b6b7220 */ /* 0x080fe20000410000 */
[-C--:B------:R-:W-:Y:S01]  /*c8b0*/  HMMA.16816.F32.BF16 R52, R4, R14.reuse, R52 ;  /* 0x0000000e0434723c */ /* 0x080fe20000041834 */
[-C--:B------:R-:W-:Y:S02]  /*c8c0*/  FMUL.FTZ R154, R154, R185.reuse ;  /* 0x000000b99a9a7220 */ /* 0x080fe40000410000 */
[----:B------:R-:W-:Y:S02]  /*c8d0*/  FMUL.FTZ R155, R155, R185 ;  /* 0x000000b99b9b7220 */ /* 0x000fe40000410000 */
[-C--:B------:R-:W-:Y:S02]  /*c8e0*/  FMUL.FTZ R108, R108, R176.reuse ;  /* 0x000000b06c6c7220 */ /* 0x080fe40000410000 */
[----:B------:R-:W-:Y:S01]  /*c8f0*/  FMUL.FTZ R109, R109, R176 ;  /* 0x000000b06d6d7220 */ /* 0x000fe20000410000 */
        /* <DEDUP_REMOVED lines=42> */
[--C-:B------:R-:W-:Y:S02]  /*cba0*/  FFMA.FTZ R190, R177, c[0x0][0x23c], -R180.reuse ;  /* 0x00008f00b1be7a23 */ /* 0x100fe400000108b4 */
[----:B------:R-:W-:-:S02]  /*cbb0*/  FFMA.FTZ R177, R21, c[0x0][0x23c], -R180 ;  /* 0x00008f0015b17a23 */ /* 0x000fc400000108b4 */
[--C-:B------:R-:W-:Y:S02]  /*cbc0*/  FFMA.FTZ R189, R178, c[0x0][0x23c], -R29.reuse ;  /* 0x00008f00b2bd7a23 */ /* 0x100fe4000001081d */
[--C-:B------:R-:W-:Y:S01]  /*cbd0*/  FFMA.FTZ R178, R179, c[0x0][0x23c], -R29.reuse ;  /* 0x00008f00b3b27a23 */ /* 0x100fe2000001081d */
[----:B------:R-:W-:Y:S01]  /*cbe0*/  MUFU.EX2 R190, R190 ;  /* 0x000000be00be7308 */ /* 0x000fe20000000800 */
[----:B------:R-:W-:Y:S02]  /*cbf0*/  FFMA.FTZ R175, R175, c[0x0][0x23c], -R29 ;  /* 0x00008f00afaf7a23 */ /* 0x000fe4000001081d */
[----:B------:R-:W-:Y:S02]  /*cc00*/  FFMA.FTZ R192, R23, c[0x0][0x23c], -R183 ;  /* 0x00008f0017c07a23 */ /* 0x000fe400000108b7 */
[--C-:B------:R-:W-:Y:S02]  /*cc10*/  FFMA.FTZ R25, R25, c[0x0][0x23c], -R18.reuse ;  /* 0x00008f0019197a23 */ /* 0x100fe40000010812 */
[--C-:B------:R-:W-:Y:S01]  /*cc20*/  FFMA.FTZ R27, R27, c[0x0][0x23c], -R18.reuse ;  /* 0x00008f001b1b7a23 */ /* 0x100fe20000010812 */
[----:B------:R-:W-:Y:S01]  /*cc30*/  MUFU.EX2 R189, R189 ;  /* 0x000000bd00bd7308 */ /* 0x000fe20000000800 */
[----:B------:R-:W-:-:S02]  /*cc40*/  FFMA.FTZ R181, R181, c[0x0][0x23c], -R18 ;  /* 0x00008f00b5b57a23 */ /* 0x000fc40000010812 */
[--C-:B------:R-:W-:Y:S02]  /*cc50*/  FFMA.FTZ R179, R24, c[0x0][0x23c], -R183.reuse ;  /* 0x00008f0018b37a23 */ /* 0x100fe400000108b7 */
[----:B------:R-:W-:Y:S02]  /*cc60*/  FFMA.FTZ R183, R28, c[0x0][0x23c], -R183 ;  /* 0x00008f001cb77a23 */ /* 0x000fe400000108b7 */
[----:B------:R-:W-:Y:S01]  /*cc70*/  FFMA.FTZ R238, R238, R185, R184 ;  /* 0x000000b9eeee7223 */ /* 0x000fe200000100b8 */
[----:B------:R-:W-:Y:S01]  /*cc80*/  MUFU.EX2 R178, R178 ;  /* 0x000000b200b27308 */ /* 0x000fe20000000800 */
[----:B------:R-:W-:Y:S02]  /*cc90*/  FFMA.FTZ R243, R243, R186, R31 ;  /* 0x000000baf3f37223 */ /* 0x000fe4000001001f */
[----:B------:R-:W-:Y:S02]  /*cca0*/  FFMA.FTZ R171, R241, R176, R171 ;  /* 0x000000b0f1ab7223 */ /* 0x000fe400000100ab */
[----:B------:R-:W-:-:S02]  /*ccb0*/  FFMA.FTZ R167, R239, R174, R167 ;  /* 0x000000aeefa77223 */ /* 0x000fc400000100a7 */
[----:B------:R-:W-:Y:S01]  /*ccc0*/  FADD.FTZ R34, R34, R243 ;  /* 0x000000f322227221 */ /* 0x000fe20000010000 */
[----:B------:R-:W-:Y:S01]  /*ccd0*/  MUFU.EX2 R175, R175 ;  /* 0x000000af00af7308 */ /* 0x000fe20000000800 */
[----:B------:R-:W-:Y:S01]  /*cce0*/  FADD.FTZ R238, R173, R238 ;  /* 0x000000eeadee7221 */ /* 0x000fe20000010000 */
[-C--:B-1----:R-:W-:Y:S01]  /*ccf0*/  HMMA.16816.F32.BF16 R76, R8, R12.reuse, R76 ;  /* 0x0000000c084c723c */ /* 0x082fe2000004184c */
        /* <DEDUP_REMOVED lines=9> */
[----:B------:R-:W1:Y:S01]  /*cd90*/  MUFU.EX2 R179, R179 ;  /* 0x000000b300b37308 */ /* 0x000e620000000800 */
[----:B------:R-:W-:Y:S01]  /*cda0*/  FADD.FTZ R172, R172, R35 ;  /* 0x00000023acac7221 */ /* 0x000fe20000010000 */
[-C--:B------:R-:W-:Y:S01]  /*cdb0*/  HMMA.16816.F32.BF16 R84, R4, R14.reuse, R84 ;  /* 0x0000000e0454723c */ /* 0x080fe20000041854 */
[----:B------:R-:W-:Y:S02]  /*cdc0*/  FADD.FTZ R169, R168, R169 ;  /* 0x000000a9a8a97221 */ /* 0x000fe40000010000 */
[----:B------:R-:W-:Y:S02]  /*cdd0*/  FADD.FTZ R164, R164, R165 ;  /* 0x000000a5a4a47221 */ /* 0x000fe40000010000 */
[----:B------:R-:W-:Y:S01]  /*cde0*/  IMAD.MOV.U32 R166, RZ, RZ, R252 ;  /* 0x000000ffffa67224 */ /* 0x000fe200078e00fc */
[----:B------:R1:W-:Y:S01]  /*cdf0*/  MUFU.EX2 R184, R25 ;  /* 0x0000001900b87308 */ /* 0x0003e20000000800 */
[----:B------:R-:W-:Y:S01]  /*ce00*/  IMAD.MOV.U32 R167, RZ, RZ, R198 ;  /* 0x000000ffffa77224 */ /* 0x000fe200078e00c6 */
[----:B------:R-:W-:Y:S01]  /*ce10*/  HMMA.16816.F32.BF16 R88, R8, R14, R88 ;  /* 0x0000000e0858723c */ /* 0x000fe20000041858 */
[----:B------:R-:W2:Y:S01]  /*ce20*/  LDSM.16.MT88.4 R12, [R212+0xb000] ;  /* 0x00b00000d40c783b */ /* 0x000ea20000004200 */
[----:B------:R-:W-:-:S04]  /*ce30*/  IMAD.MOV.U32 R165, RZ, RZ, R3 ;  /* 0x000000ffffa57224 */ /* 0x000fc800078e0003 */
[----:B------:R-:W-:Y:S08]  /*ce40*/  MUFU.EX2 R192, R192 ;  /* 0x000000c000c07308 */ /* 0x000ff00000000800 */
[----:B------:R-:W-:Y:S01]  /*ce50*/  MUFU.EX2 R183, R183 ;  /* 0x000000b700b77308 */ /* 0x000fe20000000800 */
[----:B-1----:R-:W-:Y:S01]  /*ce60*/  F2FP.BF16.PACK_AB R25, R179, R194 ;  /* 0x000000c2b319723e */ /* 0x002fe200000010ff */
[----:B------:R-:W-:-:S04]  /*ce70*/  FADD.FTZ R194, R194, R169 ;  /* 0x000000a9c2c27221 */ /* 0x000fc80000010000 */
[----:B------:R-:W-:Y:S02]  /*ce80*/  FADD.FTZ R179, R179, R194 ;  /* 0x000000c2b3b37221 */ /* 0x000fe40000010000 */
[----:B------:R-:W-:Y:S01]  /*ce90*/  MUFU.EX2 R181, R181 ;  /* 0x000000b500b57308 */ /* 0x000fe20000000800 */
[-C--:B--2---:R-:W-:Y:S08]  /*cea0*/  HMMA.16816.F32.BF16 R92, R8, R12.reuse, R92 ;  /* 0x0000000c085c723c */ /* 0x084ff0000004185c */
        /* <DEDUP_REMOVED lines=13> */
[----:B------:R-:W1:Y:S07]  /*cf80*/  LDSM.16.MT88.4 R12, [R208+0xb000] ;  /* 0x00b00000d00c783b */ /* 0x000e6e0000004200 */
[-C--:B-1----:R-:W-:Y:S08]  /*cf90*/  HMMA.16816.F32.BF16 R140, R4, R12.reuse, R140 ;  /* 0x0000000c048c723c */ /* 0x082ff0000004188c */
[----:B------:R-:W-:Y:S07]  /*cfa0*/  HMMA.16816.F32.BF16 R144, R8, R12, R144 ;  /* 0x0000000c0890723c */ /* 0x000fee0000041890 */
[----:B------:R-:W-:Y:S01]  /*cfb0*/  IMAD.WIDE.U32 R12, R26, -0x2daee0ad, RZ ;  /* 0xd2511f531a0c7825 */ /* 0x000fe200078e00ff */
[----:B------:R-:W-:Y:S03]  /*cfc0*/  HMMA.16816.F32.BF16 R4, R4, R14, R132 ;  /* 0x0000000e0404723c */ /* 0x000fe60000041884 */
[----:B------:R-:W-:Y:S01]  /*cfd0*/  FFMA.FTZ R26, R20, c[0x0][0x23c], -R180 ;  /* 0x00008f00141a7a23 */ /* 0x000fe200000108b4 */
[----:B------:R-:W-:-:S02]  /*cfe0*/  LOP3.LUT R16, R12, 0xffff, RZ, 0xc0, !PT ;  /* 0x0000ffff0c107812 */ /* 0x000fc400078ec0ff */
[----:B------:R-:W-:Y:S01]  /*cff0*/  LOP3.LUT R30, R13, UR17, R30, 0x96, !PT ;  /* 0x000000110d1e7c12 */ /* 0x000fe2000f8e961e */
[----:B------:R-:W-:Y:S01]  /*d000*/  IMAD.WIDE.U32 R134, R191, -0x2daee0ad, RZ ;  /* 0xd2511f53bf867825 */ /* 0x000fe200078e00ff */
[----:B------:R-:W-:Y:S01]  /*d010*/  HMMA.16816.F32.BF16 R8, R8, R14, R136 ;  /* 0x0000000e0808723c */ /* 0x000fe20000041888 */
[----:B------:R-:W-:Y:S01]  /*d020*/  SHF.R.U32.HI R21, RZ, 0x8, R16 ;  /* 0x00000008ff157819 */ /* 0x000fe20000011610 */
[----:B------:R-:W-:Y:S01]  /*d030*/  MUFU.EX2 R180, R26 ;  /* 0x0000001a00b47308 */ /* 0x000fe20000000800 */
[----:B------:R-:W-:Y:S01]  /*d040*/  SHF.R.U32.HI R13, RZ, 0x10, R12 ;  /* 0x00000010ff0d7819 */ /* 0x000fe2000001160c */
[----:B------:R-:W-:Y:S01]  /*d050*/  FFMA.FTZ R191, R19, c[0x0][0x23c], -R18 ;  /* 0x00008f0013bf7a23 */ /* 0x000fe20000010812 */
[----:B------:R-:W-:Y:S02]  /*d060*/  SHF.R.U32.HI R17, RZ, 0x18, R30 ;  /* 0x00000018ff117819 */ /* 0x000fe4000001161e */
[----:B------:R-:W-:Y:S02]  /*d070*/  LOP3.LUT R14, R12, 0xff, RZ, 0xc0, !PT ;  /* 0x000000ff0c0e7812 */ /* 0x000fe400078ec0ff */
[----:B------:R-:W-:Y:S01]  /*d080*/  SHF.R.U32.HI R15, RZ, 0x18, R12 ;  /* 0x00000018ff0f7819 */ /* 0x000fe2000001160c */
[----:B------:R-:W-:Y:S01]  /*d090*/  MUFU.EX2 R191, R191 ;  /* 0x000000bf00bf7308 */ /* 0x000fe20000000800 */
[----:B------:R-:W-:-:S02]  /*d0a0*/  PRMT R21, R14, 0x5410, R21 ;  /* 0x000054100e157816 */ /* 0x000fc40000000015 */
[----:B------:R-:W-:Y:S02]  /*d0b0*/  LOP3.LUT R14, R30, 0xffff, RZ, 0xc0, !PT ;  /* 0x0000ffff1e0e7812 */ /* 0x000fe400078ec0ff */
[----:B------:R-:W-:Y:S01]  /*d0c0*/  LOP3.LUT R12, R135, UR17, R188, 0x96, !PT ;  /* 0x00000011870c7c12 */ /* 0x000fe2000f8e96bc */
[----:B------:R-:W-:Y:S01]  /*d0d0*/  FFMA.FTZ R188, R22, c[0x0][0x23c], -R29 ;  /* 0x00008f0016bc7a23 */ /* 0x000fe2000001081d */
[----:B------:R-:W-:Y:S01]  /*d0e0*/  SHF.R.U32.HI R14, RZ, 0x8, R14 ;  /* 0x00000008ff0e7819 */ /* 0x000fe2000001160e */
[----:B------:R-:W-:Y:S01]  /*d0f0*/  HSET2.LE.AND R21, R21, R182, PT ;  /* 0x000000b615157233 */ /* 0x000fe20003803000 */
[----:B------:R-:W-:Y:S02]  /*d100*/  LOP3.LUT R29, R30, 0xff, RZ, 0xc0, !PT ;  /* 0x000000ff1e1d7812 */ /* 0x000fe400078ec0ff */
[----:B------:R-:W-:Y:S01]  /*d110*/  LOP3.LUT R23, R12, 0xffff, RZ, 0xc0, !PT ;  /* 0x0000ffff0c177812 */ /* 0x000fe200078ec0ff */
[----:B------:R-:W1:Y:S01]  /*d120*/  MUFU.EX2 R188, R188 ;  /* 0x000000bc00bc7308 */ /* 0x000e620000000800 */
[----:B------:R-:W-:-:S02]  /*d130*/  PRMT R29, R29, 0x5410, R14 ;  /* 0x000054101d1d7816 */ /* 0x000fc4000000000e */
[----:B------:R-:W-:Y:S02]  /*d140*/  SHF.R.U32.HI R14, RZ, 0x10, R30 ;  /* 0x00000010ff0e7819 */ /* 0x000fe4000001161e */
[----:B------:R-:W-:Y:S01]  /*d150*/  SHF.R.U32.HI R23, RZ, 0x8, R23 ;  /* 0x00000008ff177819 */ /* 0x000fe20000011617 */
[----:B------:R-:W-:Y:S01]  /*d160*/  HSET2.LE.AND R29, R29, R182, PT ;  /* 0x000000b61d1d7233 */ /* 0x000fe20003803000 */
[----:B------:R-:W-:Y:S02]  /*d170*/  LOP3.LUT R14, R14, 0xff, RZ, 0xc0, !PT ;  /* 0x000000ff0e0e7812 */ /* 0x000fe400078ec0ff */
[----:B------:R-:W-:Y:S02]  /*d180*/  LOP3.LUT R132, R13, 0xff, RZ, 0xc0, !PT ;  /* 0x000000ff0d847812 */ /* 0x000fe400078ec0ff */
[----:B------:R-:W-:Y:S02]  /*d190*/  PRMT R17, R14, 0x5410, R17 ;  /* 0x000054100e117816 */ /* 0x000fe40000000011 */
[----:B------:R-:W-:-:S02]  /*d1a0*/  LOP3.LUT R14, R12, 0xff, RZ, 0xc0, !PT ;  /* 0x000000ff0c0e7812 */ /* 0x000fc400078ec0ff */
[----:B------:R-:W-:Y:S01]  /*d1b0*/  SHF.R.U32.HI R16, RZ, 0x10, R134 ;  /* 0x00000010ff107819 */ /* 0x000fe20000011686 */
[--C-:B------:R-:W-:Y:S01]  /*d1c0*/  HSET2.LE.AND R17, R17, R182.reuse, PT ;  /* 0x000000b611117233 */ /* 0x100fe20003803000 */
[----:B------:R-:W-:Y:S02]  /*d1d0*/  PRMT R23, R14, 0x5410, R23 ;  /* 0x000054100e177816 */ /* 0x000fe40000000017 */
[----:B------:R-:W-:Y:S02]  /*d1e0*/  SHF.R.U32.HI R14, RZ, 0x10, R12 ;  /* 0x00000010ff0e7819 */ /* 0x000fe4000001160c */
[----:B------:R-:W-:Y:S02]  /*d1f0*/  LOP3.LUT R13, R134, 0xffff, RZ, 0xc0, !PT ;  /* 0x0000ffff860d7812 */ /* 0x000fe400078ec0ff */
[----:B------:R-:W-:Y:S02]  /*d200*/  SHF.R.U32.HI R133, RZ, 0x18, R134 ;  /* 0x00000018ff857819 */ /* 0x000fe40000011686 */
[----:B------:R-:W-:Y:S01]  /*d210*/  PRMT R15, R132, 0x5410, R15 ;  /* 0x00005410840f7816 */ /* 0x000fe2000000000f */
[----:B------:R-:W-:Y:S01]  /*d220*/  HSET2.LE.AND R132, R23, R182, PT ;  /* 0x000000b617847233 */ /* 0x000fe20003803000 */
[----:B------:R-:W-:-:S02]  /*d230*/  LOP3.LUT R16, R16, 0xff, RZ, 0xc0, !PT ;  /* 0x000000ff10107812 */ /* 0x000fc400078ec0ff */
[----:B------:R-:W-:Y:S01]  /*d240*/  SHF.R.U32.HI R12, RZ, 0x18, R12 ;  /* 0x00000018ff0c7819 */ /* 0x000fe2000001160c */
[----:B------:R-:W-:Y:S01]  /*d250*/  HSET2.LE.AND R15, R15, R182, PT ;  /* 0x000000b60f0f7233 */ /* 0x000fe20003803000 */
[----:B------:R-:W-:Y:S02]  /*d260*/  LOP3.LUT R135, R14, 0xff, RZ, 0xc0, !PT ;  /* 0x000000ff0e877812 */ /* 0x000fe400078ec0ff */
[----:B------:R-:W-:Y:S02]  /*d270*/  LOP3.LUT R20, R134, 0xff, RZ, 0xc0, !PT ;  /* 0x000000ff86147812 */ /* 0x000fe400078ec0ff */
[----:B------:R-:W-:Y:S02]  /*d280*/  SHF.R.U32.HI R13, RZ, 0x8, R13 ;  /* 0x00000008ff0d7819 */ /* 0x000fe4000001160d */
[----:B------:R-:W-:Y:S02]  /*d290*/  PRMT R133, R16, 0x5410, R133 ;  /* 0x0000541010857816 */ /* 0x000fe40000000085 */
[----:B------:R-:W-:-:S02]  /*d2a0*/  PRMT R19, R135, 0x5410, R12 ;  /* 0x0000541087137816 */ /* 0x000fc4000000000c */
[----:B------:R-:W-:Y:S01]  /*d2b0*/  PRMT R13, R20, 0x5410, R13 ;  /* 0x00005410140d7816 */ /* 0x000fe2000000000d */
[--C-:B------:R-:W-:Y:S01]  /*d2c0*/  HSET2.LE.AND R135, R133, R182.reuse, PT ;  /* 0x000000b685877233 */ /* 0x100fe20003803000 */
[----:B-1----:R-:W-:Y:S01]  /*d2d0*/  F2FP.BF16.PACK_AB R14, R175, R188 ;  /* 0x000000bcaf0e723e */ /* 0x002fe200000010ff */
[--C-:B------:R-:W-:Y:S01]  /*d2e0*/  HSET2.LE.AND R133, R19, R182.reuse, PT ;  /* 0x000000b613857233 */ /* 0x100fe20003803000 */
[----:B------:R-:W-:Y:S01]  /*d2f0*/  F2FP.BF16.PACK_AB R12, R178, R189 ;  /* 0x000000bdb20c723e */ /* 0x000fe200000010ff */
[----:B------:R-:W-:Y:S01]  /*d300*/  HSET2.LE.AND R134, R13, R182, PT ;  /* 0x000000b60d867233 */ /* 0x000fe20003803000 */
[----:B------:R-:W-:Y:S01]  /*d310*/  F2FP.BF16.PACK_AB R138, R177, R180 ;  /* 0x000000b4b18a723e */ /* 0x000fe200000010ff */
[----:B------:R-:W1:Y:S01]  /*d320*/  MUFU.EX2 R182, R27 ;  /* 0x0000001b00b67308 */ /* 0x000e620000000800 */
[----:B------:R-:W-:Y:S01]  /*d330*/  LOP3.LUT R139, R15, R14, RZ, 0xc0, !PT ;  /* 0x0000000e0f8b7212 */ /* 0x000fe200078ec0ff */
[----:B------:R-:W-:Y:S01]  /*d340*/  FADD.FTZ R189, R189, R172 ;  /* 0x000000acbdbd7221 */ /* 0x000fe20000010000 */
[----:B------:R-:W-:-:S02]  /*d350*/  LOP3.LUT R138, R21, R138, RZ, 0xc0, !PT ;  /* 0x0000008a158a7212 */ /* 0x000fc400078ec0ff */
[----:B------:R-:W-:Y:S01]  /*d360*/  LOP3.LUT R137, R17, R12, RZ, 0xc0, !PT ;  /* 0x0000000c11897212 */ /* 0x000fe200078ec0ff */
[----:B------:R-:W2:Y:S01]  /*d370*/  LDSM.16.MT88.4 R20, [R212+0xa800] ;  /* 0x00a80000d414783b */ /* 0x000ea20000004200 */
[----:B------:R-:W-:Y:S01]  /*d380*/  F2FP.BF16.PACK_AB R24, R184, R191 ;  /* 0x000000bfb818723e */ /* 0x000fe200000010ff */
[----:B------:R-:W-:Y:S01]  /*d390*/  FADD.FTZ R191, R191, R164 ;  /* 0x000000a4bfbf7221 */ /* 0x000fe20000010000 */
[----:B------:R-:W-:Y:S01]  /*d3a0*/  LOP3.LUT R132, R132, R25, RZ, 0xc0, !PT ;  /* 0x0000001984847212 */ /* 0x000fe200078ec0ff */
[----:B------:R-:W3:Y:S01]  /*d3b0*/  LDSM.16.MT88.4 R16, [R210+0xa800] ;  /* 0x00a80000d210783b */ /* 0x000ee20000004200 */
[----:B------:R-:W-:Y:S01]  /*d3c0*/  LOP3.LUT R133, R133, R24, RZ, 0xc0, !PT ;  /* 0x0000001885857212 */ /* 0x000fe200078ec0ff */
[----:B------:R-:W-:Y:S01]  /*d3d0*/  FADD.FTZ R189, R178, R189 ;  /* 0x000000bdb2bd7221 */ /* 0x000fe20000010000 */
[----:B------:R-:W-:Y:S01]  /*d3e0*/  F2FP.BF16.PACK_AB R136, R190, R187 ;  /* 0x000000bbbe88723e */ /* 0x000fe200000010ff */
[----:B------:R-:W4:Y:S01]  /*d3f0*/  LDSM.16.MT88.4 R12, [R209+0xa800] ;  /* 0x00a80000d10c783b */ /* 0x000f220000004200 */
[----:B------:R-:W-:Y:S01]  /*d400*/  F2FP.BF16.PACK_AB R25, R183, R192 ;  /* 0x000000c0b719723e */ /* 0x000fe200000010ff */
[----:B------:R-:W-:Y:S01]  /*d410*/  FADD.FTZ R187, R187, R32 ;  /* 0x00000020bbbb7221 */ /* 0x000fe20000010000 */
[----:B-1----:R-:W-:Y:S01]  /*d420*/  F2FP.BF16.PACK_AB R24, R181, R182 ;  /* 0x000000b6b518723e */ /* 0x002fe200000010ff */
[----:B------:R-:W-:Y:S01]  /*d430*/  FADD.FTZ R191, R184, R191 ;  /* 0x000000bfb8bf7221 */ /* 0x000fe20000010000 */
[----:B------:R-:W-:Y:S01]  /*d440*/  LOP3.LUT R136, R29, R136, RZ, 0xc0, !PT ;  /* 0x000000881d887212 */ /* 0x000fe200078ec0ff */
[----:B------:R-:W-:Y:S01]  /*d450*/  FADD.FTZ R187, R190, R187 ;  /* 0x000000bbbebb7221 */ /* 0x000fe20000010000 */
[----:B------:R-:W-:Y:S01]  /*d460*/  LOP3.LUT R134, R134, R25, RZ, 0xc0, !PT ;  /* 0x0000001986867212 */ /* 0x000fe200078ec0ff */
[----:B------:R-:W1:Y:S01]  /*d470*/  LDSM.16.MT88.4 R28, [R208+0xa800] ;  /* 0x00a80000d01c783b */ /* 0x000e620000004200 */
[----:B------:R-:W-:Y:S01]  /*d480*/  LOP3.LUT R135, R135, R24, RZ, 0xc0, !PT ;  /* 0x0000001887877212 */ /* 0x000fe200078ec0ff */
[----:B------:R-:W-:-:S02]  /*d490*/  FADD.FTZ R180, R180, R187 ;  /* 0x000000bbb4b47221 */ /* 0x000fc40000010000 */
[----:B------:R-:W5:Y:S01]  /*d4a0*/  LDSM.16.MT88.4 R24, [R212+0xb800] ;  /* 0x00b80000d418783b */ /* 0x000f620000004200 */
[----:B------:R-:W-:Y:S02]  /*d4b0*/  FADD.FTZ R188, R188, R189 ;  /* 0x000000bdbcbc7221 */ /* 0x000fe40000010000 */
[----:B------:R-:W-:Y:S02]  /*d4c0*/  FADD.FTZ R192, R192, R179 ;  /* 0x000000b3c0c07221 */ /* 0x000fe40000010000 */
[----:B------:R-:W-:Y:S02]  /*d4d0*/  FADD.FTZ R182, R182, R191 ;  /* 0x000000bfb6b67221 */ /* 0x000fe40000010000 */
[----:B------:R-:W-:Y:S02]  /*d4e0*/  FADD.FTZ R243, R177, R180 ;  /* 0x000000b4b1f37221 */ /* 0x000fe40000010000 */
[----:B------:R-:W-:Y:S02]  /*d4f0*/  FADD.FTZ R238, R175, R188 ;  /* 0x000000bcafee7221 */ /* 0x000fe40000010000 */
[----:B------:R-:W-:-:S02]  /*d500*/  FADD.FTZ R241, R183, R192 ;  /* 0x000000c0b7f17221 */ /* 0x000fc40000010000 */
[----:B------:R-:W-:Y:S01]  /*d510*/  FADD.FTZ R239, R181, R182 ;  /* 0x000000b6b5ef7221 */ /* 0x000fe20000010000 */
[-C--:B--2---:R-:W-:Y:S08]  /*d520*/  HMMA.16816.F32.BF16 R160, R136, R20.reuse, R160 ;  /* 0x0000001488a0723c */ /* 0x084ff000000418a0 */
[C---:B------:R-:W-:Y:S08]  /*d530*/  HMMA.16816.F32.BF16 R156, R132.reuse, R20, R156 ;  /* 0x00000014849c723c */ /* 0x040ff0000004189c */
[-C--:B------:R-:W-:Y:S08]  /*d540*/  HMMA.16816.F32.BF16 R36, R132, R22.reuse, R36 ;  /* 0x000000168424723c */ /* 0x080ff00000041824 */
[C---:B------:R-:W-:Y:S01]  /*d550*/  HMMA.16816.F32.BF16 R40, R136.reuse, R22, R40 ;  /* 0x000000168828723c */ /* 0x040fe20000041828 */
[----:B------:R-:W2:Y:S07]  /*d560*/  LDSM.16.MT88.4 R20, [R210+0xb800] ;  /* 0x00b80000d214783b */ /* 0x000eae0000004200 */
[-C--:B---3--:R-:W-:Y:S08]  /*d570*/  HMMA.16816.F32.BF16 R44, R136, R16.reuse, R44 ;  /* 0x00000010882c723c */ /* 0x088ff0000004182c */
[C---:B------:R-:W-:Y:S08]  /*d580*/  HMMA.16816.F32.BF16 R48, R132.reuse, R16, R48 ;  /* 0x000000108430723c */ /* 0x040ff00000041830 */
[-C--:B------:R-:W-:Y:S08]  /*d590*/  HMMA.16816.F32.BF16 R52, R132, R18.reuse, R52 ;  /* 0x000000128434723c */ /* 0x080ff00000041834 */
[C---:B------:R-:W-:Y:S01]  /*d5a0*/  HMMA.16816.F32.BF16 R56, R136.reuse, R18, R56 ;  /* 0x000000128838723c */ /* 0x040fe20000041838 */
[----:B------:R-:W3:Y:S07]  /*d5b0*/  LDSM.16.MT88.4 R16, [R209+0xb800] ;  /* 0x00b80000d110783b */ /* 0x000eee0000004200 */
[-C--:B----4-:R-:W-:Y:S08]  /*d5c0*/  HMMA.16816.F32.BF16 R60, R136, R12.reuse, R60 ;  /* 0x0000000c883c723c */ /* 0x090ff0000004183c */
[C---:B------:R-:W-:Y:S08]  /*d5d0*/  HMMA.16816.F32.BF16 R64, R132.reuse, R12, R64 ;  /* 0x0000000c8440723c */ /* 0x040ff00000041840 */
[-C--:B------:R-:W-:Y:S08]  /*d5e0*/  HMMA.16816.F32.BF16 R68, R132, R14.reuse, R68 ;  /* 0x0000000e8444723c */ /* 0x080ff00000041844 */
[----:B------:R-:W-:Y:S01]  /*d5f0*/  HMMA.16816.F32.BF16 R72, R136, R14, R72 ;  /* 0x0000000e8848723c */ /* 0x000fe20000041848 */
[----:B------:R-:W4:Y:S07]  /*d600*/  LDSM.16.MT88.4 R12, [R208+0xb800] ;  /* 0x00b80000d00c783b */ /* 0x000f2e0000004200 */
[C---:B-1----:R-:W-:Y:S08]  /*d610*/  HMMA.16816.F32.BF16 R80, R132.reuse, R28, R80 ;  /* 0x0000001c8450723c */ /* 0x042ff00000041850 */
[C---:B------:R-:W-:Y:S08]  /*d620*/  HMMA.16816.F32.BF16 R84, R132.reuse, R30, R84 ;  /* 0x0000001e8454723c */ /* 0x040ff00000041854 */
[C---:B-----5:R-:W-:Y:S08]  /*d630*/  HMMA.16816.F32.BF16 R96, R132.reuse, R24, R96 ;  /* 0x000000188460723c */ /* 0x060ff00000041860 */
[C---:B------:R-:W-:Y:S08]  /*d640*/  HMMA.16816.F32.BF16 R100, R132.reuse, R26, R100 ;  /* 0x0000001a8464723c */ /* 0x040ff00000041864 */
[C---:B--2---:R-:W-:Y:S08]  /*d650*/  HMMA.16816.F32.BF16 R108, R132.reuse, R20, R108 ;  /* 0x00000014846c723c */ /* 0x044ff0000004186c */
[C---:B------:R-:W-:Y:S08]  /*d660*/  HMMA.16816.F32.BF16 R112, R132.reuse, R22, R112 ;  /* 0x000000168470723c */ /* 0x040ff00000041870 */
[C---:B---3--:R-:W-:Y:S08]  /*d670*/  HMMA.16816.F32.BF16 R124, R132.reuse, R16, R124 ;  /* 0x00000010847c723c */ /* 0x048ff0000004187c */
[C---:B------:R-:W-:Y:S08]  /*d680*/  HMMA.16816.F32.BF16 R148, R132.reuse, R18, R148 ;  /* 0x000000128494723c */ /* 0x040ff00000041894 */
[----:B----4-:R-:W-:Y:S08]  /*d690*/  HMMA.16816.F32.BF16 R140, R132, R12, R140 ;  /* 0x0000000c848c723c */ /* 0x010ff0000004188c */
        /* <DEDUP_REMOVED lines=8> */
[----:B------:R-:W-:Y:S01]  /*d720*/  IMAD.MOV.U32 R18, RZ, RZ, R0 ;  /* 0x000000ffff127224 */ /* 0x000fe200078e0000 */
[----:B------:R-:W-:Y:S08]  /*d730*/  HMMA.16816.F32.BF16 R144, R136, R12, R144 ;  /* 0x0000000c8890723c */ /* 0x000ff00000041890 */
[-C--:B------:R-:W-:Y:S08]  /*d740*/  HMMA.16816.F32.BF16 R132, R132, R14.reuse, R4 ;  /* 0x0000000e8484723c */ /* 0x080ff00000041804 */
[----:B------:R-:W-:Y:S01]  /*d750*/  HMMA.16816.F32.BF16 R136, R136, R14, R8 ;  /* 0x0000000e8888723c */ /* 0x000fe20000041808 */
[----:B------:R-:W-:Y:S11]  /*d760*/  @!P0 BRA `(.L_x_885) ;  /* 0x000031e000008947 */ /* 0x000ff60003800000 */
[----:B------:R-:W2:Y:S01]  /*d770*/  LDL.LU.64 R198, [R1+0x10] ;  /* 0x0000100001c67983 */ /* 0x000ea20000300a00 */
[----:B------:R-:W-:-:S04]  /*d780*/  DEPBAR.LE SB0, 0x0 ;  /* 0x000080000000791a */ /* 0x000fc80000000000 */
[----:B------:R-:W3:Y:S01]  /*d790*/  LDL.LU.64 R196, [R1+0x18] ;  /* 0x0000180001c47983 */ /* 0x000ee20000300a00 */
[----:B------:R-:W-:Y:S02]  /*d7a0*/  ULDC UR5, c[0x0][0x1a0] ;  /* 0x0000680000057ab9 */ /* 0x000fe40000000800 */
[----:B------:R-:W-:Y:S02]  /*d7b0*/  USHF.L.U32 UR5, UR5, 0x6, URZ ;  /* 0x0000000605057899 */ /* 0x000fe4000800063f */
[----:B------:R-:W-:Y:S02]  /*d7c0*/  UIADD3 UR31, UR26, -0x5, URZ ;  /* 0xfffffffb1a1f7890 */ /* 0x000fe4000fffe03f */
[----:B------:R-:W-:Y:S02]  /*d7d0*/  UIADD3 UR4, -UR5, 0x80, URZ ;  /* 0x0000008005047890 */ /* 0x000fe4000fffe13f */
[----:B------:R-:W-:Y:S01]  /*d7e0*/  UISETP.NE.AND UP0, UPT, UR26, 0x5, UPT ;  /* 0x000000051a00788c */ /* 0x000fe2000bf05270 */
[----:B------:R-:W-:Y:S01]  /*d7f0*/  BAR.SYNC.DEFER_BLOCKING 0x0 ;  /* 0x0000000000007b1d */ /* 0x000fe20000010000 */
[----:B--2---:R-:W-:-:S02]  /*d800*/  IADD3 R12, P1, R198, -UR5, RZ ;  /* 0x80000005c60c7c10 */ /* 0x004fc4000ff3e0ff */
[----:B------:R-:W-:Y:S02]  /*d810*/  IADD3 R16, P0, R198, UR4, RZ ;  /* 0x00000004c6107c10 */ /* 0x000fe4000ff1e0ff */
[----:B------:R-:W-:Y:S02]  /*d820*/  IADD3.X R13, R199, ~UR30, RZ, P1, !PT ;  /* 0x8000001ec70d7c10 */ /* 0x000fe40008ffe4ff */
[C---:B---3--:R-:W-:Y:S02]  /*d830*/  IADD3 R4, P3, R196.reuse, -UR5, RZ ;  /* 0x80000005c4047c10 */ /* 0x048fe4000ff7e0ff */
[----:B------:R-:W-:Y:S02]  /*d840*/  IADD3 R14, P2, R196, UR4, RZ ;  /* 0x00000004c40e7c10 */ /* 0x000fe4000ff5e0ff */
[C---:B------:R-:W-:Y:S02]  /*d850*/  IADD3.X R5, R197.reuse, ~UR30, RZ, P3, !PT ;  /* 0x8000001ec5057c10 */ /* 0x040fe40009ffe4ff */
[----:B------:R-:W-:-:S02]  /*d860*/  IADD3.X R15, R197, UR32, RZ, P2, !PT ;  /* 0x00000020c50f7c10 */ /* 0x000fc400097fe4ff */
[----:B------:R-:W-:Y:S01]  /*d870*/  IADD3.X R17, R199, UR32, RZ, P0, !PT ;  /* 0x00000020c7117c10 */ /* 0x000fe200087fe4ff */
        /* <DEDUP_REMOVED lines=8> */
[----:B------:R-:W1:Y:S04]  /*d900*/  LDSM.16.M88.4 R180, [R218+0x2000] ;  /* 0x00200000dab4783b */ /* 0x000e680000000200 */
[----:B------:R-:W4:Y:S04]  /*d910*/  LDSM.16.M88.4 R28, [R217+0x8800] ;  /* 0x00880000d91c783b */ /* 0x000f280000000200 */
[----:B------:R-:W3:Y:S04]  /*d920*/  LDSM.16.M88.4 R176, [R218] ;  /* 0x00000000dab0783b */ /* 0x000ee80000000200 */
[----:B------:R-:W-:Y:S04]  /*d930*/  LDSM.16.M88.4 R172, [R215] ;  /* 0x00000000d7ac783b */ /* 0x000fe80000000200 */
[----:B------:R-:W5:Y:S04]  /*d940*/  LDSM.16.M88.4 R20, [R216+0x2000] ;  /* 0x00200000d814783b */ /* 0x000f680000000200 */
[----:B------:R-:W3:Y:S04]  /*d950*/  LDSM.16.M88.4 R32, [R207] ;  /* 0x00000000cf20783b */ /* 0x000ee80000000200 */
[----:B------:R-:W3:Y:S04]  /*d960*/  LDSM.16.M88.4 R24, [R216] ;  /* 0x00000000d818783b */ /* 0x000ee80000000200 */
[----:B------:R-:W-:Y:S04]  /*d970*/  LDSM.16.M88.4 R168, [R211+0x8800] ;  /* 0x00880000d3a8783b */ /* 0x000fe80000000200 */
[----:B------:R-:W-:Y:S04]  /*d980*/  LDSM.16.M88.4 R164, [R214] ;  /* 0x00000000d6a4783b */ /* 0x000fe80000000200 */
[----:B------:R-:W-:Y:S01]  /*d990*/  LDSM.16.M88.4 R192, [R218+0x6000] ;  /* 0x00600000dac0783b */ /* 0x000fe20000000200 */
[C---:B-1----:R-:W-:Y:S03]  /*d9a0*/  HMMA.16816.F32.BF16 R4, R180.reuse, R8, RZ ;  /* 0x00000008b404723c */ /* 0x042fe600000418ff */
[----:B------:R-:W-:Y:S04]  /*d9b0*/  LDSM.16.M88.4 R196, [R218+0x4000] ;  /* 0x00400000dac4783b */ /* 0x000fe80000000200 */
[----:B------:R-:W0:Y:S01]  /*d9c0*/  LDGDEPBAR ;  /* 0x00000000000079af */ /* 0x000e220000000000 */
[C---:B----4-:R-:W-:Y:S08]  /*d9d0*/  HMMA.16816.F32.BF16 R184, R180.reuse, R28, RZ ;  /* 0x0000001cb4b8723c */ /* 0x050ff000000418ff */
[C---:B--2---:R-:W-:Y:S08]  /*d9e0*/  HMMA.16816.F32.BF16 R12, R180.reuse, R10, RZ ;  /* 0x0000000ab40c723c */ /* 0x044ff000000418ff */
[----:B------:R-:W-:Y:S08]  /*d9f0*/  HMMA.16816.F32.BF16 R180, R180, R30, RZ ;  /* 0x0000001eb4b4723c */ /* 0x000ff000000418ff */
[C---:B---3--:R-:W-:Y:S08]  /*da00*/  HMMA.16816.F32.BF16 R16, R176.reuse, R8, RZ ;  /* 0x00000008b010723c */ /* 0x048ff000000418ff */
[C---:B------:R-:W-:Y:S08]  /*da10*/  HMMA.16816.F32.BF16 R8, R176.reuse, R10, RZ ;  /* 0x0000000ab008723c */ /* 0x040ff000000418ff */
[C---:B------:R-:W-:Y:S08]  /*da20*/  HMMA.16816.F32.BF16 R188, R176.reuse, R28, RZ ;  /* 0x0000001cb0bc723c */ /* 0x040ff000000418ff */
[----:B------:R-:W-:Y:S01]  /*da30*/  HMMA.16816.F32.BF16 R176, R176, R30, RZ ;  /* 0x0000001eb0b0723c */ /* 0x000fe200000418ff */
[----:B------:R-:W1:Y:S07]  /*da40*/  LDSM.16.M88.4 R28, [R211+0x8000] ;  /* 0x00800000d31c783b */ /* 0x000e6e0000000200 */
[C---:B-----5:R-:W-:Y:S08]  /*da50*/  HMMA.16816.F32.BF16 R4, R20.reuse, R172, R4 ;  /* 0x000000ac1404723c */ /* 0x060ff00000041804 */
[C---:B------:R-:W-:Y:S08]  /*da60*/  HMMA.16816.F32.BF16 R184, R20.reuse, R32, R184 ;  /* 0x0000002014b8723c */ /* 0x040ff000000418b8 */
[C---:B------:R-:W-:Y:S08]  /*da70*/  HMMA.16816.F32.BF16 R12, R20.reuse, R174, R12 ;  /* 0x000000ae140c723c */ /* 0x040ff0000004180c */
[----:B------:R-:W-:Y:S01]  /*da80*/  HMMA.16816.F32.BF16 R180, R20, R34, R180 ;  /* 0x0000002214b4723c */ /* 0x000fe200000418b4 */
[----:B------:R-:W2:Y:S07]  /*da90*/  LDSM.16.M88.4 R20, [R214+0x2000] ;  /* 0x00200000d614783b */ /* 0x000eae0000000200 */
[C---:B------:R-:W-:Y:S08]  /*daa0*/  HMMA.16816.F32.BF16 R16, R24.reuse, R172, R16 ;  /* 0x000000ac1810723c */ /* 0x040ff00000041810 */
[C---:B------:R-:W-:Y:S01]  /*dab0*/  HMMA.16816.F32.BF16 R8, R24.reuse, R174, R8 ;  /* 0x000000ae1808723c */ /* 0x040fe20000041808 */
[----:B------:R-:W-:Y:S07]  /*dac0*/  LDSM.16.M88.4 R172, [R216+0x4000] ;  /* 0x00400000d8ac783b */ /* 0x000fee0000000200 */
[C---:B------:R-:W-:Y:S08]  /*dad0*/  HMMA.16816.F32.BF16 R188, R24.reuse, R32, R188 ;  /* 0x0000002018bc723c */ /* 0x040ff000000418bc */
[----:B------:R-:W-:Y:S01]  /*dae0*/  HMMA.16816.F32.BF16 R176, R24, R34, R176 ;  /* 0x0000002218b0723c */ /* 0x000fe200000418b0 */
[----:B------:R-:W-:Y:S04]  /*daf0*/  LDSM.16.M88.4 R24, [R206] ;  /* 0x00000000ce18783b */ /* 0x000fe80000000200 */
[----:B------:R-:W-:Y:S03]  /*db00*/  LDSM.16.M88.4 R32, [R206+0x800] ;  /* 0x00080000ce20783b */ /* 0x000fe60000000200 */
[-C--:B-1----:R-:W-:Y:S08]  /*db10*/  HMMA.16816.F32.BF16 R16, R164, R28.reuse, R16 ;  /* 0x0000001ca410723c */ /* 0x082ff00000041810 */
[C---:B--2---:R-:W-:Y:S08]  /*db20*/  HMMA.16816.F32.BF16 R4, R20.reuse, R28, R4 ;  /* 0x0000001c1404723c */ /* 0x044ff00000041804 */
[C---:B------:R-:W-:Y:S08]  /*db30*/  HMMA.16816.F32.BF16 R184, R20.reuse, R168, R184 ;  /* 0x000000a814b8723c */ /* 0x040ff000000418b8 */
[C---:B------:R-:W-:Y:S08]  /*db40*/  HMMA.16816.F32.BF16 R12, R20.reuse, R30, R12 ;  /* 0x0000001e140c723c */ /* 0x040ff0000004180c */
[----:B------:R-:W-:Y:S01]  /*db50*/  HMMA.16816.F32.BF16 R180, R20, R170, R180 ;  /* 0x000000aa14b4723c */ /* 0x000fe200000418b4 */
[----:B------:R-:W1:Y:S07]  /*db60*/  LDSM.16.M88.4 R20, [R213+0x2000] ;  /* 0x00200000d514783b */ /* 0x000e6e0000000200 */
[C---:B------:R-:W-:Y:S01]  /*db70*/  HMMA.16816.F32.BF16 R8, R164.reuse, R30, R8 ;  /* 0x0000001ea408723c */ /* 0x040fe20000041808 */
[----:B------:R-:W2:Y:S07]  /*db80*/  LDSM.16.M88.4 R28, [R213] ;  /* 0x00000000d51c783b */ /* 0x000eae0000000200 */
[C---:B------:R-:W-:Y:S08]  /*db90*/  HMMA.16816.F32.BF16 R188, R164.reuse, R168, R188 ;  /* 0x000000a8a4bc723c */ /* 0x040ff000000418bc */
[----:B------:R-:W-:Y:S01]  /*dba0*/  HMMA.16816.F32.BF16 R176, R164, R170, R176 ;  /* 0x000000aaa4b0723c */ /* 0x000fe200000418b0 */
[----:B------:R-:W-:Y:S04]  /*dbb0*/  LDSM.16.M88.4 R168, [R216+0x6000] ;  /* 0x00600000d8a8783b */ /* 0x000fe80000000200 */
        /* <DEDUP_REMOVED lines=8> */
[----:B------:R-:W2:Y:S07]  /*dc40*/  LDSM.16.M88.4 R24, [R205] ;  /* 0x00000000cd18783b */ /* 0x000eae0000000200 */
[C---:B------:R-:W-:Y:S08]  /*dc50*/  HMMA.16816.F32.BF16 R188, R28.reuse, R32, R188 ;  /* 0x000000201cbc723c */ /* 0x040ff000000418bc */
[----:B------:R-:W-:Y:S01]  /*dc60*/  HMMA.16816.F32.BF16 R176, R28, R34, R176 ;  /* 0x000000221cb0723c */ /* 0x000fe200000418b0 */
[----:B------:R-:W-:Y:S04]  /*dc70*/  LDSM.16.M88.4 R32, [R214+0x6000] ;  /* 0x00600000d620783b */ /* 0x000fe80000000200 */
[----:B------:R-:W-:Y:S03]  /*dc80*/  LDSM.16.M88.4 R28, [R213+0x4000] ;  /* 0x00400000d51c783b */ /* 0x000fe60000000200 */
[-C--:B-1----:R-:W-:Y:S08]  /*dc90*/  HMMA.16816.F32.BF16 R4, R192, R20.reuse, R4 ;  /* 0x00000014c004723c */ /* 0x082ff00000041804 */
[----:B------:R-:W-:Y:S08]  /*dca0*/  HMMA.16816.F32.BF16 R16, R196, R20, R16 ;  /* 0x00000014c410723c */ /* 0x000ff00000041810 */
[-C--:B------:R-:W-:Y:S08]  /*dcb0*/  HMMA.16816.F32.BF16 R12, R192, R22.reuse, R12 ;  /* 0x00000016c00c723c */ /* 0x080ff0000004180c */
[----:B------:R-:W-:Y:S01]  /*dcc0*/  HMMA.16816.F32.BF16 R8, R196, R22, R8 ;  /* 0x00000016c408723c */ /* 0x000fe20000041808 */
[----:B------:R-:W1:Y:S07]  /*dcd0*/  LDSM.16.M88.4 R20, [R211+0x9000] ;  /* 0x00900000d314783b */ /* 0x000e6e0000000200 */
[-C--:B--2---:R-:W-:Y:S08]  /*dce0*/  HMMA.16816.F32.BF16 R4, R168, R24.reuse, R4 ;  /* 0x00000018a804723c */ /* 0x084ff00000041804 */
[----:B------:R-:W-:Y:S08]  /*dcf0*/  HMMA.16816.F32.BF16 R16, R172, R24, R16 ;  /* 0x00000018ac10723c */ /* 0x000ff00000041810 */
[-C--:B------:R-:W-:Y:S08]  /*dd00*/  HMMA.16816.F32.BF16 R12, R168, R26.reuse, R12 ;  /* 0x0000001aa80c723c */ /* 0x080ff0000004180c */
[----:B------:R-:W-:Y:S01]  /*dd10*/  HMMA.16816.F32.BF16 R8, R172, R26, R8 ;  /* 0x0000001aac08723c */ /* 0x000fe20000041808 */
[----:B------:R-:W-:Y:S07]  /*dd20*/  LDSM.16.M88.4 R24, [R213+0x6000] ;  /* 0x00600000d518783b */ /* 0x000fee0000000200 */
[-C--:B-1----:R-:W-:Y:S08]  /*dd30*/  HMMA.16816.F32.BF16 R4, R32, R20.reuse, R4 ;  /* 0x000000142004723c */ /* 0x082ff00000041804 */
[----:B------:R-:W-:Y:S08]  /*dd40*/  HMMA.16816.F32.BF16 R16, R164, R20, R16 ;  /* 0x00000014a410723c */ /* 0x000ff00000041810 */
[-C--:B------:R-:W-:Y:S08]  /*dd50*/  HMMA.16816.F32.BF16 R12, R32, R22.reuse, R12 ;  /* 0x00000016200c723c */ /* 0x080ff0000004180c */
[----:B------:R-:W-:Y:S01]  /*dd60*/  HMMA.16816.F32.BF16 R8, R164, R22, R8 ;  /* 0x00000016a408723c */ /* 0x000fe20000041808 */
[----:B------:R-:W1:Y:S07]  /*dd70*/  LDSM.16.M88.4 R20, [R206+0x1000] ;  /* 0x00100000ce14783b */ /* 0x000e6e0000000200 */
[-C--:B-1----:R-:W-:Y:S08]  /*dd80*/  HMMA.16816.F32.BF16 R16, R28, R20.reuse, R16 ;  /* 0x000000141c10723c */ /* 0x082ff00000041810 */
[C---:B------:R-:W-:Y:S07]  /*dd90*/  HMMA.16816.F32.BF16 R4, R24.reuse, R20, R4 ;  /* 0x000000141804723c */ /* 0x040fee0000041804 */
[----:B------:R-:W-:Y:S01]  /*dda0*/  IMAD.U32 R20, RZ, RZ, UR31 ;  /* 0x0000001fff147e24 */ /* 0x000fe2000f8e00ff */
[-C--:B------:R-:W-:Y:S08]  /*ddb0*/  HMMA.16816.F32.BF16 R12, R24, R22.reuse, R12 ;  /* 0x00000016180c723c */ /* 0x080ff0000004180c */
[----:B------:R-:W-:Y:S07]  /*ddc0*/  HMMA.16816.F32.BF16 R8, R28, R22, R8 ;  /* 0x000000161c08723c */ /* 0x000fee0000041808 */
[----:B------:R-:W-:-:S05]  /*ddd0*/  IMAD R23, R20, 0x20, R249 ;  /* 0x0000002014177824 */ /* 0x000fca00078e02f9 */
[C---:B------:R-:W-:Y:S02]  /*dde0*/  IADD3 R21, R23.reuse, 0x1, RZ ;  /* 0x0000000117157810 */ /* 0x040fe40007ffe0ff */
[-C--:B------:R-:W-:Y:S02]  /*ddf0*/  ISETP.GE.AND P4, PT, R23, R248.reuse, PT ;  /* 0x000000f81700720c */ /* 0x080fe40003f86270 */
[----:B------:R-:W-:Y:S02]  /*de00*/  ISETP.GE.AND P0, PT, R21, R248, PT ;  /* 0x000000f81500720c */ /* 0x000fe40003f06270 */
[----:B------:R-:W-:Y:S02]  /*de10*/  ISETP.GE.AND P5, PT, R23, R242, PT ;  /* 0x000000f21700720c */ /* 0x000fe40003fa6270 */
[----:B------:R-:W-:Y:S02]  /*de20*/  FSEL R20, R16, -INF , !P4 ;  /* 0xff80000010147808 */ /* 0x000fe40006000000 */
[----:B------:R-:W-:-:S02]  /*de30*/  FSEL R16, R17, -INF , !P0 ;  /* 0xff80000011107808 */ /* 0x000fc40004000000 */
[C---:B------:R-:W-:Y:S01]  /*de40*/  ISETP.GE.AND P2, PT, R21.reuse, R242, PT ;  /* 0x000000f21500720c */ /* 0x040fe20003f46270 */
[----:B------:R-:W-:Y:S01]  /*de50*/  STL [R1+0x1c], R20 ;  /* 0x00001c1401007387 */ /* 0x000fe20000100800 */
[----:B------:R-:W-:Y:S02]  /*de60*/  FSEL R17, R18, -INF , !P5 ;  /* 0xff80000012117808 */ /* 0x000fe40006800000 */
[C---:B------:R-:W-:Y:S01]  /*de70*/  ISETP.GE.AND P1, PT, R21.reuse, R240, PT ;  /* 0x000000f01500720c */ /* 0x040fe20003f26270 */
[----:B------:R1:W-:Y:S01]  /*de80*/  STL [R1+0x18], R16 ;  /* 0x0000181001007387 */ /* 0x0003e20000100800 */
[----:B------:R-:W-:Y:S02]  /*de90*/  ISETP.GE.AND P3, PT, R21, R2, PT ;  /* 0x000000021500720c */ /* 0x000fe40003f66270 */
[----:B------:R-:W-:Y:S01]  /*dea0*/  IADD3 R21, R23, 0x8, RZ ;  /* 0x0000000817157810 */ /* 0x000fe20007ffe0ff */
[----:B------:R2:W-:Y:S01]  /*deb0*/  STL [R1+0x14], R17 ;  /* 0x0000141101007387 */ /* 0x0005e20000100800 */
[----:B------:R-:W-:-:S02]  /*dec0*/  FSEL R249, R5, -INF , !P1 ;  /* 0xff80000005f97808 */ /* 0x000fc40004800000 */
[----:B------:R-:W-:Y:S02]  /*ded0*/  ISETP.GE.AND P0, PT, R21, R240, PT ;  /* 0x000000f01500720c */ /* 0x000fe40003f06270 */
[----:B------:R-:W-:Y:S02]  /*dee0*/  ISETP.GE.AND P1, PT, R23, R2, PT ;  /* 0x000000021700720c */ /* 0x000fe40003f26270 */
[----:B------:R-:W-:Y:S02]  /*def0*/  FSEL R5, R12, -INF , !P0 ;  /* 0xff8000000c057808 */ /* 0x000fe40004000000 */
[----:B------:R-:W-:Y:S02]  /*df00*/  FSEL R6, R6, -INF , !P1 ;  /* 0xff80000006067808 */ /* 0x000fe40004800000 */
[C---:B------:R-:W-:Y:S02]  /*df10*/  ISETP.GE.AND P6, PT, R21.reuse, R248, PT ;  /* 0x000000f81500720c */ /* 0x040fe40003fc6270 */
[----:B------:R-:W-:-:S02]  /*df20*/  ISETP.GE.AND P4, PT, R21, R242, PT ;  /* 0x000000f21500720c */ /* 0x000fc40003f86270 */
[----:B------:R-:W-:Y:S02]  /*df30*/  ISETP.GE.AND P5, PT, R21, R2, PT ;  /* 0x000000021500720c */ /* 0x000fe40003fa6270 */
[----:B------:R-:W-:Y:S02]  /*df40*/  FSEL R12, R7, -INF , !P3 ;  /* 0xff800000070c7808 */ /* 0x000fe40005800000 */
[----:B------:R-:W-:Y:S02]  /*df50*/  FSEL R7, R8, -INF , !P6 ;  /* 0xff80000008077808 */ /* 0x000fe40007000000 */
[----:B-1----:R-:W-:Y:S02]  /*df60*/  FSEL R16, R19, -INF , !P2 ;  /* 0xff80000013107808 */ /* 0x002fe40005000000 */
[C---:B------:R-:W-:Y:S02]  /*df70*/  ISETP.GE.AND P2, PT, R23.reuse, R240, PT ;  /* 0x000000f01700720c */ /* 0x040fe40003f46270 */
[----:B--2---:R-:W-:Y:S01]  /*df80*/  IADD3 R17, R23, 0x9, RZ ;  /* 0x0000000917117810 */ /* 0x004fe20007ffe0ff */
[----:B------:R-:W-:Y:S01]  /*df90*/  STL [R1+0x10], R16 ;  /* 0x0000101001007387 */ /* 0x000fe20000100800 */
[----:B------:R-:W-:-:S02]  /*dfa0*/  FSEL R4, R4, -INF , !P2 ;  /* 0xff80000004047808 */ /* 0x000fc40005000000 */
[C---:B------:R-:W-:Y:S02]  /*dfb0*/  ISETP.GE.AND P2, PT, R17.reuse, R240, PT ;  /* 0x000000f01100720c */ /* 0x040fe40003f46270 */
[----:B------:R-:W-:Y:S02]  /*dfc0*/  ISETP.GE.AND P0, PT, R17, R248, PT ;  /* 0x000000f81100720c */ /* 0x000fe40003f06270 */
[----:B------:R-:W-:Y:S02]  /*dfd0*/  FSEL R13, R13, -INF , !P2 ;  /* 0xff8000000d0d7808 */ /* 0x000fe40005000000 */
[C---:B------:R-:W-:Y:S02]  /*dfe0*/  ISETP.GE.AND P2, PT, R17.reuse, R242, PT ;  /* 0x000000f21100720c */ /* 0x040fe40003f46270 */
[----:B------:R-:W-:Y:S02]  /*dff0*/  ISETP.GE.AND P1, PT, R17, R2, PT ;  /* 0x000000021100720c */ /* 0x000fe40003f26270 */
[----:B------:R-:W1:Y:S01]  /*e000*/  LDSM.16.M88.4 R16, [R217+0x9800] ;  /* 0x00980000d910783b */ /* 0x000e620000000200 */
[----:B------:R-:W-:-:S02]  /*e010*/  FSEL R9, R9, -INF , !P0 ;  /* 0xff80000009097808 */ /* 0x000fc40004000000 */
[----:B------:R-:W-:Y:S02]  /*e020*/  FSEL R8, R15, -INF , !P1 ;  /* 0xff8000000f087808 */ /* 0x000fe40004800000 */
[----:B------:R-:W-:Y:S01]  /*e030*/  FSEL R14, R14, -INF , !P5 ;  /* 0xff8000000e0e7808 */ /* 0x000fe20006800000 */
[-C--:B-1----:R-:W-:Y:S08]  /*e040*/  HMMA.16816.F32.BF16 R188, R196, R16.reuse, R188 ;  /* 0x00000010c4bc723c */ /* 0x082ff000000418bc */
[C---:B------:R-:W-:Y:S08]  /*e050*/  HMMA.16816.F32.BF16 R184, R192.reuse, R16, R184 ;  /* 0x00000010c0b8723c */ /* 0x040ff000000418b8 */
[-C--:B------:R-:W-:Y:S07]  /*e060*/  HMMA.16816.F32.BF16 R180, R192, R18.reuse, R180 ;  /* 0x00000012c0b4723c */ /* 0x080fee00000418b4 */
[----:B------:R-:W-:Y:S01]  /*e070*/  IMAD.MOV.U32 R195, RZ, RZ, R23 ;  /* 0x000000ffffc37224 */ /* 0x000fe200078e0017 */
[----:B------:R-:W-:Y:S01]  /*e080*/  HMMA.16816.F32.BF16 R176, R196, R18, R176 ;  /* 0x00000012c4b0723c */ /* 0x000fe200000418b0 */
[----:B------:R-:W1:Y:S04]  /*e090*/  LDSM.16.M88.4 R16, [R204] ;  /* 0x00000000cc10783b */ /* 0x000e680000000200 */
[----:B------:R-:W2:Y:S03]  /*e0a0*/  LDSM.16.M88.4 R20, [R211+0x9800] ;  /* 0x00980000d314783b */ /* 0x000ea60000000200 */
[-C--:B-1----:R-:W-:Y:S08]  /*e0b0*/  HMMA.16816.F32.BF16 R188, R172, R16.reuse, R188 ;  /* 0x00000010acbc723c */ /* 0x082ff000000418bc */
[C---:B------:R-:W-:Y:S08]  /*e0c0*/  HMMA.16816.F32.BF16 R184, R168.reuse, R16, R184 ;  /* 0x00000010a8b8723c */ /* 0x040ff000000418b8 */
[-C--:B------:R-:W-:Y:S08]  /*e0d0*/  HMMA.16816.F32.BF16 R180, R168, R18.reuse, R180 ;  /* 0x00000012a8b4723c */ /* 0x080ff000000418b4 */
[----:B------:R-:W-:Y:S01]  /*e0e0*/  HMMA.16816.F32.BF16 R176, R172, R18, R176 ;  /* 0x00000012acb0723c */ /* 0x000fe200000418b0 */
[----:B------:R-:W1:Y:S01]  /*e0f0*/  LDSM.16.M88.4 R16, [R206+0x1800] ;  /* 0x00180000ce10783b */ /* 0x000e620000000200 */
[----:B------:R-:W-:-:S06]  /*e100*/  DEPBAR.LE SB0, 0x0 ;  /* 0x000080000000791a */ /* 0x000fcc0000000000 */
[-C--:B--2---:R-:W-:Y:S08]  /*e110*/  HMMA.16816.F32.BF16 R188, R164, R20.reuse, R188 ;  /* 0x00000014a4bc723c */ /* 0x084ff000000418bc */
[C---:B------:R-:W-:Y:S07]  /*e120*/  HMMA.16816.F32.BF16 R184, R32.reuse, R20, R184 ;  /* 0x0000001420b8723c */ /* 0x040fee00000418b8 */
[----:B------:R-:W-:Y:S01]  /*e130*/  FSEL R20, R10, -INF , !P4 ;  /* 0xff8000000a147808 */ /* 0x000fe20006000000 */
[----:B------:R-:W-:Y:S01]  /*e140*/  HMMA.16816.F32.BF16 R180, R32, R22, R180 ;  /* 0x0000001620b4723c */ /* 0x000fe200000418b4 */
[----:B------:R-:W-:-:S02]  /*e150*/  IADD3 R21, R195, 0x18, RZ ;  /* 0x00000018c3157810 */ /* 0x000fc40007ffe0ff */
[----:B------:R-:W-:Y:S01]  /*e160*/  FSEL R10, R11, -INF , !P2 ;  /* 0xff8000000b0a7808 */ /* 0x000fe20005000000 */
[----:B------:R-:W-:Y:S01]  /*e170*/  BAR.SYNC.DEFER_BLOCKING 0x0 ;  /* 0x0000000000007b1d */ /* 0x000fe20000010000 */
[----:B------:R-:W-:Y:S02]  /*e180*/  ISETP.GE.AND P4, PT, R21, R242, PT ;  /* 0x000000f21500720c */ /* 0x000fe40003f86270 */
[----:B------:R-:W-:Y:S01]  /*e190*/  IADD3 R33, R195, 0x10, RZ ;  /* 0x00000010c3217810 */ /* 0x000fe20007ffe0ff */
[----:B------:R-:W-:Y:S01]  /*e1a0*/  HMMA.16816.F32.BF16 R176, R164, R22, R176 ;  /* 0x00000016a4b0723c */ /* 0x000fe200000418b0 */
[-C--:B------:R-:W-:Y:S02]  /*e1b0*/  ISETP.GE.AND P6, PT, R21, R248.reuse, PT ;  /* 0x000000f81500720c */ /* 0x080fe40003fc6270 */
[C---:B------:R-:W-:Y:S02]  /*e1c0*/  ISETP.GE.AND P3, PT, R33.reuse, R248, PT ;  /* 0x000000f82100720c */ /* 0x040fe40003f66270 */
[----:B------:R-:W-:-:S02]  /*e1d0*/  ISETP.GE.AND P1, PT, R33, R242, PT ;  /* 0x000000f22100720c */ /* 0x000fc40003f26270 */
[----:B------:R-:W-:Y:S01]  /*e1e0*/  IADD3 R23, R195, 0x11, RZ ;  /* 0x00000011c3177810 */ /* 0x000fe20007ffe0ff */
[----:B-1----:R-:W-:Y:S03]  /*e1f0*/  HMMA.16816.F32.BF16 R188, R28, R16, R188 ;  /* 0x000000101cbc723c */ /* 0x002fe600000418bc */
[C---:B------:R-:W-:Y:S02]  /*e200*/  ISETP.GE.AND P0, PT, R23.reuse, R248, PT ;  /* 0x000000f81700720c */ /* 0x040fe40003f06270 */
[----:B------:R-:W-:-:S03]  /*e210*/  ISETP.GE.AND P2, PT, R23, R242, PT ;  /* 0x000000f21700720c */ /* 0x000fc60003f46270 */
[C---:B------:R-:W-:Y:S07]  /*e220*/  HMMA.16816.F32.BF16 R184, R24.reuse, R16, R184 ;  /* 0x0000001018b8723c */ /* 0x040fee00000418b8 */
[----:B------:R-:W-:Y:S01]  /*e230*/  IADD3 R17, R195, 0x19, RZ ;  /* 0x00000019c3117810 */ /* 0x000fe20007ffe0ff */
[----:B------:R-:W-:Y:S03]  /*e240*/  HMMA.16816.F32.BF16 R180, R24, R18, R180 ;  /* 0x0000001218b4723c */ /* 0x000fe600000418b4 */
[----:B------:R-:W-:-:S05]  /*e250*/  ISETP.GE.AND P5, PT, R17, R248, PT ;  /* 0x000000f81100720c */ /* 0x000fca0003fa6270 */
[----:B------:R-:W-:Y:S01]  /*e260*/  HMMA.16816.F32.BF16 R176, R28, R18, R176 ;  /* 0x000000121cb0723c */ /* 0x000fe200000418b0 */
[----:B------:R-:W-:Y:S02]  /*e270*/  FSEL R173, R188, -INF , !P3 ;  /* 0xff800000bcad7808 */ /* 0x000fe40005800000 */
[----:B------:R-:W-:Y:S02]  /*e280*/  ISETP.GE.AND P3, PT, R17, R242, PT ;  /* 0x000000f21100720c */ /* 0x000fe40003f66270 */
[----:B------:R-:W-:Y:S02]  /*e290*/  FSEL R242, R189, -INF , !P0 ;  /* 0xff800000bdf27808 */ /* 0x000fe40004000000 */
[----:B------:R-:W-:Y:S02]  /*e2a0*/  FSEL R175, R191, -INF , !P2 ;  /* 0xff800000bfaf7808 */ /* 0x000fe40005000000 */
[-C--:B------:R-:W-:Y:S02]  /*e2b0*/  ISETP.GE.AND P0, PT, R33, R240.reuse, PT ;  /* 0x000000f02100720c */ /* 0x080fe40003f06270 */
[----:B------:R-:W-:-:S02]  /*e2c0*/  ISETP.GE.AND P2, PT, R23, R240, PT ;  /* 0x000000f01700720c */ /* 0x000fc40003f46270 */
[----:B------:R-:W-:Y:S02]  /*e2d0*/  FSEL R174, R190, -INF , !P1 ;  /* 0xff800000beae7808 */ /* 0x000fe40004800000 */
[----:B------:R-:W-:Y:S02]  /*e2e0*/  FSEL R193, R184, -INF , !P0 ;  /* 0xff800000b8c17808 */ /* 0x000fe40004000000 */
[----:B------:R-:W-:Y:S02]  /*e2f0*/  FSEL R195, R185, -INF , !P2 ;  /* 0xff800000b9c37808 */ /* 0x000fe40005000000 */
[----:B------:R-:W-:Y:S02]  /*e300*/  ISETP.GE.AND P1, PT, R33, R2, PT ;  /* 0x000000022100720c */ /* 0x000fe40003f26270 */
[-C--:B------:R-:W-:Y:S02]  /*e310*/  ISETP.GE.AND P0, PT, R21, R240.reuse, PT ;  /* 0x000000f01500720c */ /* 0x080fe40003f06270 */
[----:B------:R-:W-:-:S02]  /*e320*/  ISETP.GE.AND P2, PT, R17, R240, PT ;  /* 0x000000f01100720c */ /* 0x000fc40003f46270 */
[----:B------:R-:W-:Y:S02]  /*e330*/  FSEL R197, R180, -INF , !P0 ;  /* 0xff800000b4c57808 */ /* 0x000fe40004000000 */
[----:B------:R-:W-:Y:S02]  /*e340*/  FSEL R199, R181, -INF , !P2 ;  /* 0xff800000b5c77808 */ /* 0x000fe40005000000 */
[----:B------:R-:W-:Y:S02]  /*e350*/  FSEL R194, R186, -INF , !P1 ;  /* 0xff800000bac27808 */ /* 0x000fe40004800000 */
[-C--:B------:R-:W-:Y:S02]  /*e360*/  ISETP.GE.AND P0, PT, R23, R2.reuse, PT ;  /* 0x000000021700720c */ /* 0x080fe40003f06270 */
[-C--:B------:R-:W-:Y:S02]  /*e370*/  ISETP.GE.AND P2, PT, R21, R2.reuse, PT ;  /* 0x000000021500720c */ /* 0x080fe40003f46270 */
[----:B------:R-:W-:-:S02]  /*e380*/  ISETP.GE.AND P1, PT, R17, R2, PT ;  /* 0x000000021100720c */ /* 0x000fc40003f26270 */
[----:B------:R-:W-:Y:S02]  /*e390*/  FSEL R2, R176, -INF , !P6 ;  /* 0xff800000b0027808 */ /* 0x000fe40007000000 */
[----:B------:R-:W-:Y:S02]  /*e3a0*/  FSEL R196, R187, -INF , !P0 ;  /* 0xff800000bbc47808 */ /* 0x000fe40004000000 */
[----:B------:R-:W-:Y:S01]  /*e3b0*/  PLOP3.LUT P0, PT, PT, PT, UP0, 0x80, 0x0 ;  /* 0x000000000000781c */ /* 0x000fe20003f0f008 */
[----:B------:R1:W-:Y:S01]  /*e3c0*/  STL [R1+0xc], R2 ;  /* 0x00000c0201007387 */ /* 0x0003e20000100800 */
[----:B------:R-:W-:Y:S02]  /*e3d0*/  FSEL R198, R182, -INF , !P2 ;  /* 0xff800000b6c67808 */ /* 0x000fe40005000000 */
[----:B------:R-:W-:Y:S02]  /*e3e0*/  FSEL R240, R183, -INF , !P1 ;  /* 0xff800000b7f07808 */ /* 0x000fe40004800000 */
[----:B------:R-:W-:-:S02]  /*e3f0*/  FSEL R177, R177, -INF , !P5 ;  /* 0xff800000b1b17808 */ /* 0x000fc40006800000 */
[----:B------:R-:W-:Y:S02]  /*e400*/  FSEL R178, R178, -INF , !P4 ;  /* 0xff800000b2b27808 */ /* 0x000fe40006000000 */
[----:B------:R-:W-:-:S03]  /*e410*/  FSEL R179, R179, -INF , !P3 ;  /* 0xff800000b3b37808 */ /* 0x000fc60005800000 */
[----:B------:R-:W-:Y:S05]  /*e420*/  @!P0 BRA `(.L_x_889) ;  /* 0x0000018000008947 */ /* 0x000fea0003800000 */
[----:B------:R-:W-:Y:S02]  /*e430*/  UIADD3 UR32, UR26, -0x6, URZ ;  /* 0xfffffffa1a207890 */ /* 0x000fe4000fffe03f */
[----:B------:R-:W-:Y:S02]  /*e440*/  ULDC.64 UR4, c[0x0][0x198] ;  /* 0x0000660000047ab9 */ /* 0x000fe40000000a00 */
[----:B------:R-:W-:Y:S02]  /*e450*/  USHF.R.S32.HI UR30, URZ, 0x1f, UR32 ;  /* 0x0000001f3f1e7899 */ /* 0x000fe40008011420 */
[----:B------:R-:W-:Y:S02]  /*e460*/  UIMAD.WIDE.U32 UR34, UR32, UR4, URZ ;  /* 0x00000004202272a5 */ /* 0x000fe4000f8e003f */
[----:B------:R-:W-:-:S04]  /*e470*/  UIMAD UR30, UR30, UR4, URZ ;  /* 0x000000041e1e72a4 */ /* 0x000fc8000f8e023f */
[----:B------:R-:W-:Y:S01]  /*e480*/  UIMAD UR5, UR32, UR5, UR30 ;  /* 0x00000005200572a4 */ /* 0x000fe2000f8e021e */
[----:B------:R-:W-:Y:S02]  /*e490*/  IMAD.U32 R15, RZ, RZ, UR34 ;  /* 0x00000022ff0f7e24 */ /* 0x000fe4000f8e00ff */
[----:B-1----:R-:W-:Y:S01]  /*e4a0*/  IMAD.U32 R2, RZ, RZ, UR34 ;  /* 0x00000022ff027e24 */ /* 0x002fe2000f8e00ff */
        /* <DEDUP_REMOVED lines=16> */
.L_x_889:
[----:B------:R-:W2:Y:S04]  /*e5b0*/  LDL.LU R11, [R1+0x10] ;  /* 0x00001000010b7983 */ /* 0x000ea80000300800 */
[----:B-1----:R-:W3:Y:S04]  /*e5c0*/  LDL.LU R2, [R1+0x8] ;  /* 0x0000080001027983 */ /* 0x002ee80000300800 */
[----:B------:R-:W4:Y:S04]  /*e5d0*/  LDL.LU R29, [R1+0x1c] ;  /* 0x00001c00011d7983 */ /* 0x000f280000300800 */
[----:B------:R-:W4:Y:S04]  /*e5e0*/  LDL.LU R21, [R1+0x18] ;  /* 0x0000180001157983 */ /* 0x000f280000300800 */
[----:B------:R-:W4:Y:S04]  /*e5f0*/  LDL.LU R23, [R1+0x14] ;  /* 0x0000140001177983 */ /* 0x000f280000300800 */
[----:B------:R-:W4:Y:S04]  /*e600*/  LDL.LU.64 R32, [R1] ;  /* 0x0000000001207983 */ /* 0x000f280000300a00 */
[----:B------:R1:W-:Y:S04]  /*e610*/  STL [R1+0x30], R205 ;  /* 0x000030cd01007387 */ /* 0x0003e80000100800 */
[----:B-1----:R-:W4:Y:S01]  /*e620*/  LDL.LU R205, [R1+0xc] ;  /* 0x00000c0001cd7983 */ /* 0x002f220000300800 */
[----:B------:R-:W-:Y:S01]  /*e630*/  IMAD.WIDE.U32 R24, R200, -0x2daee0ad, RZ ;  /* 0xd2511f53c8187825 */ /* 0x000fe200078e00ff */
[----:B------:R-:W-:-:S03]  /*e640*/  MOV R17, UR29 ;  /* 0x0000001d00117c02 */ /* 0x000fc60008000f00 */
[----:B------:R-:W-:Y:S01]  /*e650*/  IMAD.WIDE.U32 R30, R203, -0x326172a9, RZ ;  /* 0xcd9e8d57cb1e7825 */ /* 0x000fe200078e00ff */
[----:B------:R-:W-:-:S04]  /*e660*/  LOP3.LUT R26, R25, UR31, R17, 0x96, !PT ;  /* 0x0000001f191a7c12 */ /* 0x000fc8000f8e9611 */
[----:B------:R-:W-:Y:S01]  /*e670*/  LOP3.LUT R34, R31, R201, RZ, 0x3c, !PT ;  /* 0x000000c91f227212 */ /* 0x000fe200078e3cff */
[----:B------:R-:W-:Y:S01]  /*e680*/  IMAD.WIDE.U32 R26, R26, -0x326172a9, RZ ;  /* 0xcd9e8d571a1a7825 */ /* 0x000fe200078e00ff */
[----:B------:R-:W-:Y:S03]  /*e690*/  STL.64 [R1+0x28], R206 ;  /* 0x000028ce01007387 */ /* 0x000fe60000100a00 */
[----:B------:R-:W-:Y:S01]  /*e6a0*/  IMAD.WIDE.U32 R34, R34, -0x2daee0ad, RZ ;  /* 0xd2511f5322227825 */ /* 0x000fe200078e00ff */
[----:B------:R-:W-:Y:S01]  /*e6b0*/  STL [R1+0x20], R204 ;  /* 0x000020cc01007387 */ /* 0x000fe20000100800 */
[----:B------:R-:W-:-:S03]  /*e6c0*/  LOP3.LUT R28, R251, UR13, R26, 0x96, !PT ;  /* 0x0000000dfb1c7c12 */ /* 0x000fc6000f8e961a */
[----:B------:R-:W-:Y:S02]  /*e6d0*/  LOP3.LUT R24, R35, UR14, R24, 0x96, !PT ;  /* 0x0000000e23187c12 */ /* 0x000fe4000f8e9618 */
[----:B------:R-:W-:-:S03]  /*e6e0*/  LOP3.LUT R30, R27, UR15, R30, 0x96, !PT ;  /* 0x0000000f1b1e7c12 */ /* 0x000fc6000f8e961e */
[----:B------:R-:W-:-:S04]  /*e6f0*/  IMAD.WIDE.U32 R24, R24, -0x326172a9, RZ ;  /* 0xcd9e8d5718187825 */ /* 0x000fc800078e00ff */
[----:B------:R-:W-:Y:S01]  /*e700*/  IMAD.WIDE.U32 R30, R30, -0x2daee0ad, RZ ;  /* 0xd2511f531e1e7825 */ /* 0x000fe200078e00ff */
[----:B------:R-:W-:-:S05]  /*e710*/  LOP3.LUT R17, R25, UR13, R26, 0x96, !PT ;  /* 0x0000000d19117c12 */ /* 0x000fca000f8e961a */
[----:B------:R-:W-:Y:S01]  /*e720*/  IMAD.WIDE.U32 R170, R17, -0x2daee0ad, RZ ;  /* 0xd2511f5311aa7825 */ /* 0x000fe200078e00ff */
[----:B--2---:R-:W-:Y:S02]  /*e730*/  MOV R164, R11 ;  /* 0x0000000b00a47202 */ /* 0x004fe40000000f00 */
[----:B---3--:R-:W-:-:S04]  /*e740*/  MOV R172, R2 ;  /* 0x0000000200ac7202 */ /* 0x008fc80000000f00 */
[----:B----4-:R-:W-:-:S04]  /*e750*/  FMNMX.FTZ R2, R172, R29, !PT ;  /* 0x0000001dac027209 */ /* 0x010fc80007810000 */
[----:B------:R-:W-:-:S04]  /*e760*/  FMNMX.FTZ R2, R21, R2, !PT ;  /* 0x0000000215027209 */ /* 0x000fc80007810000 */
[----:B------:R-:W-:-:S04]  /*e770*/  FMNMX.FTZ R2, R7, R2, !PT ;  /* 0x0000000207027209 */ /* 0x000fc80007810000 */
[----:B------:R-:W-:-:S04]  /*e780*/  FMNMX.FTZ R2, R9, R2, !PT ;  /* 0x0000000209027209 */ /* 0x000fc80007810000 */
[----:B------:R-:W-:-:S04]  /*e790*/  FMNMX.FTZ R11, R173, R2, !PT ;  /* 0x00000002ad0b7209 */ /* 0x000fc80007810000 */
[----:B------:R-:W-:Y:S02]  /*e7a0*/  FMNMX.FTZ R2, R242, R11, !PT ;  /* 0x0000000bf2027209 */ /* 0x000fe40007810000 */
[----:B------:R-:W-:-:S04]  /*e7b0*/  FMNMX.FTZ R11, R252, R23, !PT ;  /* 0x00000017fc0b7209 */ /* 0x000fc80007810000 */
[----:B------:R-:W-:-:S04]  /*e7c0*/  FMNMX.FTZ R11, R164, R11, !PT ;  /* 0x0000000ba40b7209 */ /* 0x000fc80007810000 */
[----:B------:R-:W-:-:S04]  /*e7d0*/  FMNMX.FTZ R11, R20, R11, !PT ;  /* 0x0000000b140b7209 */ /* 0x000fc80007810000 */
[----:B------:R-:W-:Y:S02]  /*e7e0*/  FMNMX.FTZ R11, R10, R11, !PT ;  /* 0x0000000b0a0b7209 */ /* 0x000fe40007810000 */
[----:B------:R-:W-:-:S04]  /*e7f0*/  FMNMX.FTZ R2, R205, R2, !PT ;  /* 0x00000002cd027209 */ /* 0x000fc80007810000 */
[----:B------:R-:W-:Y:S02]  /*e800*/  FMNMX.FTZ R15, R177, R2, !PT ;  /* 0x00000002b10f7209 */ /* 0x000fe40007810000 */
[----:B------:R-:W-:-:S03]  /*e810*/  FMNMX.FTZ R2, R174, R11, !PT ;  /* 0x0000000bae027209 */ /* 0x000fc60007810000 */
[----:B------:R-:W1:Y:S01]  /*e820*/  SHFL.BFLY PT, R16, R15, 0x2, 0x1f ;  /* 0x0c401f000f107f89 */ /* 0x000e6200000e0000 */
[----:B------:R-:W-:-:S04]  /*e830*/  FMNMX.FTZ R11, R175, R2, !PT ;  /* 0x00000002af0b7209 */ /* 0x000fc80007810000 */
[----:B------:R-:W-:-:S04]  /*e840*/  FMNMX.FTZ R2, R178, R11, !PT ;  /* 0x0000000bb2027209 */ /* 0x000fc80007810000 */
[----:B------:R-:W-:Y:S02]  /*e850*/  FMNMX.FTZ R11, R179, R2, !PT ;  /* 0x00000002b30b7209 */ /* 0x000fe40007810000 */
[----:B------:R-:W-:-:S04]  /*e860*/  FMNMX.FTZ R2, R3, R4, !PT ;  /* 0x0000000403027209 */ /* 0x000fc80007810000 */
[----:B------:R-:W-:-:S04]  /*e870*/  FMNMX.FTZ R2, R249, R2, !PT ;  /* 0x00000002f9027209 */ /* 0x000fc80007810000 */
[----:B------:R-:W-:Y:S01]  /*e880*/  FMNMX.FTZ R2, R5, R2, !PT ;  /* 0x0000000205027209 */ /* 0x000fe20007810000 */
[----:B------:R-:W2:Y:S01]  /*e890*/  SHFL.BFLY PT, R18, R11, 0x2, 0x1f ;  /* 0x0c401f000b127f89 */ /* 0x000ea200000e0000 */
[----:B-1----:R-:W-:Y:S02]  /*e8a0*/  FMNMX.FTZ R16, R15, R16, !PT ;  /* 0x000000100f107209 */ /* 0x002fe40007810000 */
[----:B------:R-:W-:Y:S02]  /*e8b0*/  FMNMX.FTZ R2, R13, R2, !PT ;  /* 0x000000020d027209 */ /* 0x000fe40007810000 */
[----:B------:R-:W-:Y:S01]  /*e8c0*/  FMNMX.FTZ R15, R0, R6, !PT ;  /* 0x00000006000f7209 */ /* 0x000fe20007810000 */
[----:B------:R-:W1:Y:S01]  /*e8d0*/  SHFL.BFLY PT, R167, R16, 0x1, 0x1f ;  /* 0x0c201f0010a77f89 */ /* 0x000e6200000e0000 */
        /* <DEDUP_REMOVED lines=11> */
[----:B------:R-:W-:Y:S02]  /*e990*/  FMNMX.FTZ R15, R198, R15, !PT ;  /* 0x0000000fc60f7209 */ /* 0x000fe40007810000 */
[----:B-1----:R-:W-:Y:S01]  /*e9a0*/  FMNMX.FTZ R167, R16, R167, !PT ;  /* 0x000000a710a77209 */ /* 0x002fe20007810000 */
[----:B------:R-:W1:Y:S01]  /*e9b0*/  SHFL.BFLY PT, R166, R11, 0x1, 0x1f ;  /* 0x0c201f000ba67f89 */ /* 0x000e6200000e0000 */
[----:B------:R-:W-:Y:S01]  /*e9c0*/  FMNMX.FTZ R18, R240, R15, !PT ;  /* 0x0000000ff0127209 */ /* 0x000fe20007810000 */
[----:B------:R-:W-:Y:S01]  /*e9d0*/  IMAD R15, R202, -0x326172a9, RZ ;  /* 0xcd9e8d57ca0f7824 */ /* 0x000fe200078e02ff */
[C---:B------:R-:W-:Y:S01]  /*e9e0*/  FSETP.NEU.FTZ.AND P2, PT, R167.reuse, -INF , PT ;  /* 0xff800000a700780b */ /* 0x040fe20003f5d000 */
[----:B------:R-:W-:-:S02]  /*e9f0*/  FMUL.FTZ R2, R167, c[0x0][0x23c] ;  /* 0x00008f00a7027a20 */ /* 0x000fc40000410000 */
[----:B------:R-:W2:Y:S01]  /*ea00*/  SHFL.BFLY PT, R19, R18, 0x2, 0x1f ;  /* 0x0c401f0012137f89 */ /* 0x000ea200000e0000 */
[----:B------:R-:W-:Y:S02]  /*ea10*/  LOP3.LUT R168, R27, UR15, R15, 0x96, !PT ;  /* 0x0000000f1ba87c12 */ /* 0x000fe4000f8e960f */
[----:B------:R-:W-:-:S03]  /*ea20*/  FSEL R204, R2, RZ, P2 ;  /* 0x000000ff02cc7208 */ /* 0x000fc60001000000 */
[----:B------:R-:W-:-:S04]  /*ea30*/  IMAD.WIDE.U32 R168, R168, -0x2daee0ad, RZ ;  /* 0xd2511f53a8a87825 */ /* 0x000fc800078e00ff */
[----:B------:R-:W-:Y:S02]  /*ea40*/  FFMA.FTZ R16, R29, c[0x0][0x23c], -R204 ;  /* 0x00008f001d107a23 */ /* 0x000fe400000108cc */
[----:B------:R-:W-:Y:S01]  /*ea50*/  IMAD.WIDE.U32 R28, R28, -0x2daee0ad, RZ ;  /* 0xd2511f531c1c7825 */ /* 0x000fe200078e00ff */
[----:B---3--:R-:W-:Y:S02]  /*ea60*/  FMNMX.FTZ R165, R22, R165, !PT ;  /* 0x000000a516a57209 */ /* 0x008fe40007810000 */
[----:B------:R-:W-:Y:S01]  /*ea70*/  LOP3.LUT R32, R169, UR12, R32, 0x96, !PT ;  /* 0x0000000ca9207c12 */ /* 0x000fe2000f8e9620 */
[----:B------:R-:W-:Y:S01]  /*ea80*/  FFMA.FTZ R2, R21, c[0x0][0x23c], -R204 ;  /* 0x00008f0015027a23 */ /* 0x000fe200000108cc */
[----:B------:R-:W-:Y:S01]  /*ea90*/  LOP3.LUT R21, R29, UR10, R168, 0x96, !PT ;  /* 0x0000000a1d157c12 */ /* 0x000fe2000f8e96a8 */
[----:B------:R-:W3:Y:S01]  /*eaa0*/  SHFL.BFLY PT, R26, R165, 0x1, 0x1f ;  /* 0x0c201f00a51a7f89 */ /* 0x000ee200000e0000 */
[----:B------:R-:W-:Y:S01]  /*eab0*/  LOP3.LUT R15, R31, UR12, R34, 0x96, !PT ;  /* 0x0000000c1f0f7c12 */ /* 0x000fe2000f8e9622 */
[----:B------:R-:W-:Y:S01]  /*eac0*/  IMAD.WIDE.U32 R32, R32, -0x326172a9, RZ ;  /* 0xcd9e8d5720207825 */ /* 0x000fe200078e00ff */
[----:B-1----:R-:W-:-:S03]  /*ead0*/  FMNMX.FTZ R166, R11, R166, !PT ;  /* 0x000000a60ba67209 */ /* 0x002fc60007810000 */
[----:B------:R-:W-:Y:S01]  /*eae0*/  IMAD.WIDE.U32 R34, R21, -0x326172a9, RZ ;  /* 0xcd9e8d5715227825 */ /* 0x000fe200078e00ff */
[----:B------:R-:W-:-:S04]  /*eaf0*/  LOP3.LUT R250, R33, UR11, R250, 0x96, !PT ;  /* 0x0000000b21fa7c12 */ /* 0x000fc8000f8e96fa */
[----:B------:R-:W-:Y:S01]  /*eb00*/  LOP3.LUT R32, R35, UR9, R32, 0x96, !PT ;  /* 0x0000000923207c12 */ /* 0x000fe2000f8e9620 */
[C---:B------:R-:W-:Y:S01]  /*eb10*/  FMUL.FTZ R251, R166.reuse, c[0x0][0x23c] ;  /* 0x00008f00a6fb7a20 */ /* 0x040fe20000410000 */
[----:B--2---:R-:W-:Y:S02]  /*eb20*/  FMNMX.FTZ R18, R19, R18, !PT ;  /* 0x0000001213127209 */ /* 0x004fe40007810000 */
[----:B------:R-:W-:Y:S02]  /*eb30*/  FSETP.NEU.FTZ.AND P1, PT, R166, -INF , PT ;  /* 0xff800000a600780b */ /* 0x000fe40003f3d000 */
[----:B------:R-:W-:Y:S01]  /*eb40*/  LOP3.LUT R22, R171, UR10, R30, 0x96, !PT ;  /* 0x0000000aab167c12 */ /* 0x000fe2000f8e961e */
[----:B------:R-:W-:Y:S01]  /*eb50*/  IMAD.WIDE.U32 R30, R250, -0x2daee0ad, RZ ;  /* 0xd2511f53fa1e7825 */ /* 0x000fe200078e00ff */
[----:B------:R-:W-:-:S03]  /*eb60*/  FSEL R251, R251, RZ, P1 ;  /* 0x000000fffbfb7208 */ /* 0x000fc60000800000 */
[----:B------:R-:W-:Y:S01]  /*eb70*/  IMAD.WIDE.U32 R206, R32, -0x2daee0ad, RZ ;  /* 0xd2511f5320ce7825 */ /* 0x000fe200078e00ff */
[----:B------:R-:W1:Y:S01]  /*eb80*/  SHFL.BFLY PT, R11, R18, 0x1, 0x1f ;  /* 0x0c201f00120b7f89 */ /* 0x000e6200000e0000 */
[----:B------:R-:W-:Y:S02]  /*eb90*/  LOP3.LUT R28, R31, UR8, R28, 0x96, !PT ;  /* 0x000000081f1c7c12 */ /* 0x000fe4000f8e961c */
[----:B------:R-:W-:Y:S01]  /*eba0*/  IMAD.WIDE.U32 R168, R15, -0x326172a9, RZ ;  /* 0xcd9e8d570fa87825 */ /* 0x000fe200078e00ff */
[----:B------:R-:W-:-:S03]  /*ebb0*/  LOP3.LUT R15, R207, UR6, R30, 0x96, !PT ;  /* 0x00000006cf0f7c12 */ /* 0x000fc6000f8e961e */
[----:B------:R-:W-:Y:S02]  /*ebc0*/  FFMA.FTZ R182, R23, c[0x0][0x23c], -R251 ;  /* 0x00008f0017b67a23 */ /* 0x000fe400000108fb */
[----:B------:R-:W-:Y:S01]  /*ebd0*/  IMAD.WIDE.U32 R22, R22, -0x326172a9, RZ ;  /* 0xcd9e8d5716167825 */ /* 0x000fe200078e00ff */
[----:B------:R-:W-:-:S03]  /*ebe0*/  LOP3.LUT R24, R169, UR11, R24, 0x96, !PT ;  /* 0x0000000ba9187c12 */ /* 0x000fc6000f8e9618 */
[----:B------:R-:W-:Y:S01]  /*ebf0*/  IMAD.WIDE.U32 R30, R28, -0x326172a9, RZ ;  /* 0xcd9e8d571c1e7825 */ /* 0x000fe200078e00ff */
[----:B---3--:R-:W-:-:S03]  /*ec00*/  FMNMX.FTZ R165, R165, R26, !PT ;  /* 0x0000001aa5a57209 */ /* 0x008fc60007810000 */
[----:B------:R-:W-:-:S04]  /*ec10*/  IMAD.WIDE.U32 R28, R15, -0x326172a9, RZ ;  /* 0xcd9e8d570f1c7825 */ /* 0x000fc800078e00ff */
[----:B------:R-:W-:Y:S01]  /*ec20*/  FFMA.FTZ R183, R9, c[0x0][0x23c], -R204 ;  /* 0x00008f0009b77a23 */ /* 0x000fe200000108cc */
[----:B------:R-:W-:Y:S02]  /*ec30*/  LOP3.LUT R9, R23, UR9, R168, 0x96, !PT ;  /* 0x0000000917097c12 */ /* 0x000fe4000f8e96a8 */
[----:B------:R-:W-:Y:S01]  /*ec40*/  LOP3.LUT R15, R28, 0xffff, RZ, 0xc0, !PT ;  /* 0x0000ffff1c0f7812 */ /* 0x000fe200078ec0ff */
[----:B------:R-:W-:Y:S01]  /*ec50*/  IMAD.WIDE.U32 R24, R24, -0x2daee0ad, RZ ;  /* 0xd2511f5318187825 */ /* 0x000fe200078e00ff */
[----:B------:R-:W-:Y:S02]  /*ec60*/  LOP3.LUT R248, R31, UR7, R34, 0x96, !PT ;  /* 0x000000071ff87c12 */ /* 0x000fe4000f8e9622 */
[----:B------:R-:W-:Y:S01]  /*ec70*/  LOP3.LUT R23, R29, UR16, R30, 0x96, !PT ;  /* 0x000000101d177c12 */ /* 0x000fe2000f8e961e */
[C---:B------:R-:W-:Y:S01]  /*ec80*/  FMUL.FTZ R250, R165.reuse, c[0x0][0x23c] ;  /* 0x00008f00a5fa7a20 */ /* 0x040fe20000410000 */
[----:B------:R-:W-:Y:S01]  /*ec90*/  FSETP.NEU.FTZ.AND P0, PT, R165, -INF , PT ;  /* 0xff800000a500780b */ /* 0x000fe20003f1d000 */
[----:B------:R-:W-:Y:S01]  /*eca0*/  IMAD.WIDE.U32 R30, R9, -0x2daee0ad, RZ ;  /* 0xd2511f53091e7825 */ /* 0x000fe200078e00ff */
[----:B------:R-:W-:-:S03]  /*ecb0*/  LOP3.LUT R21, R28, 0xff, RZ, 0xc0, !PT ;  /* 0x000000ff1c157812 */ /* 0x000fc600078ec0ff */
[----:B------:R-:W-:Y:S01]  /*ecc0*/  FFMA.FTZ R19, R10, c[0x0][0x23c], -R251 ;  /* 0x00008f000a137a23 */ /* 0x000fe200000108fb */
[----:B------:R-:W-:Y:S01]  /*ecd0*/  SHF.R.U32.HI R10, RZ, 0x8, R15 ;  /* 0x00000008ff0a7819 */ /* 0x000fe2000001160f */
[----:B------:R-:W-:Y:S01]  /*ece0*/  FFMA.FTZ R184, R7, c[0x0][0x23c], -R204 ;  /* 0x00008f0007b87a23 */ /* 0x000fe200000108cc */
[----:B------:R-:W-:Y:S01]  /*ecf0*/  LOP3.LUT R7, R25, UR8, R170, 0x96, !PT ;  /* 0x0000000819077c12 */ /* 0x000fe2000f8e96aa */
[--C-:B------:R-:W-:Y:S01]  /*ed00*/  FFMA.FTZ R181, R164, c[0x0][0x23c], -R251.reuse ;  /* 0x00008f00a4b57a23 */ /* 0x100fe200000108fb */
[----:B------:R-:W-:Y:S02]  /*ed10*/  FSEL R250, R250, RZ, P0 ;  /* 0x000000fffafa7208 */ /* 0x000fe40000000000 */
[----:B-1----:R-:W-:Y:S01]  /*ed20*/  FMNMX.FTZ R18, R18, R11, !PT ;  /* 0x0000000b12127209 */ /* 0x002fe20007810000 */
[----:B------:R-:W-:Y:S01]  /*ed30*/  FFMA.FTZ R180, R20, c[0x0][0x23c], -R251 ;  /* 0x00008f0014b47a23 */ /* 0x000fe200000108fb */
[----:B------:R-:W-:Y:S01]  /*ed40*/  LOP3.LUT R24, R31, UR6, R24, 0x96, !PT ;  /* 0x000000061f187c12 */ /* 0x000fe2000f8e9618 */
[----:B------:R-:W-:Y:S01]  /*ed50*/  MUFU.EX2 R182, R182 ;  /* 0x000000b600b67308 */ /* 0x000fe20000000800 */
[----:B------:R-:W-:Y:S01]  /*ed60*/  PRMT R21, R21, 0x5410, R10 ;  /* 0x0000541015157816 */ /* 0x000fe2000000000a */
[----:B------:R-:W1:Y:S01]  /*ed70*/  LDSM.16.MT88.4 R168, [R209+0xa000] ;  /* 0x00a00000d1a8783b */ /* 0x000e620000004200 */
[----:B------:R-:W-:-:S02]  /*ed80*/  SHF.R.U32.HI R9, RZ, 0x10, R28 ;  /* 0x00000010ff097819 */ /* 0x000fc4000001161c */
[----:B------:R-:W-:Y:S01]  /*ed90*/  FSEL R10, R167, RZ, P2 ;  /* 0x000000ffa70a7208 */ /* 0x000fe20001000000 */
[----:B------:R-:W-:Y:S01]  /*eda0*/  IMAD.WIDE.U32 R26, R7, -0x326172a9, RZ ;  /* 0xcd9e8d57071a7825 */ /* 0x000fe200078e00ff */
[----:B------:R-:W-:Y:S01]  /*edb0*/  SHF.R.U32.HI R11, RZ, 0x18, R28 ;  /* 0x00000018ff0b7819 */ /* 0x000fe2000001161c */
[----:B------:R-:W-:Y:S01]  /*edc0*/  MUFU.EX2 R183, R183 ;  /* 0x000000b700b77308 */ /* 0x000fe20000000800 */
[----:B------:R-:W-:Y:S01]  /*edd0*/  LDSM.16.MT88.4 R32, [R208+0xa000] ;  /* 0x00a00000d020783b */ /* 0x000fe20000004200 */
[----:B------:R-:W-:Y:S01]  /*ede0*/  FFMA.FTZ R164, R4, c[0x0][0x23c], -R250 ;  /* 0x00008f0004a47a23 */ /* 0x000fe200000108fa */
[----:B------:R-:W-:Y:S01]  /*edf0*/  LOP3.LUT R4, R9, 0xff, RZ, 0xc0, !PT ;  /* 0x000000ff09047812 */ /* 0x000fe200078ec0ff */
[----:B------:R-:W-:Y:S01]  /*ee00*/  IMAD.WIDE.U32 R24, R24, -0x326172a9, RZ ;  /* 0xcd9e8d5718187825 */ /* 0x000fe200078e00ff */
[----:B------:R-:W-:-:S03]  /*ee10*/  LOP3.LUT R176, R27, UR7, R22, 0x96, !PT ;  /* 0x000000071bb07c12 */ /* 0x000fc6000f8e9616 */
[----:B------:R-:W-:Y:S02]  /*ee20*/  FADD.FTZ R10, R172, -R10 ;  /* 0x8000000aac0a7221 */ /* 0x000fe40000010000 */
[----:B------:R-:W2:Y:S01]  /*ee30*/  LDC.U8 R172, c[0x0][0x2d8] ;  /* 0x0000b600ffac7b82 */ /* 0x000ea20000000000 */
[----:B------:R-:W-:Y:S01]  /*ee40*/  PRMT R11, R4, 0x5410, R11 ;  /* 0x00005410040b7816 */ /* 0x000fe2000000000b */
[----:B------:R-:W-:Y:S01]  /*ee50*/  FFMA.FTZ R17, R249, c[0x0][0x23c], -R250 ;  /* 0x00008f00f9117a23 */ /* 0x000fe200000108fa */
[----:B------:R-:W-:Y:S02]  /*ee60*/  LOP3.LUT R22, R25, UR16, R26, 0x96, !PT ;  /* 0x0000001019167c12 */ /* 0x000fe4000f8e961a */
[----:B------:R-:W-:Y:S01]  /*ee70*/  LOP3.LUT R4, R24, 0xffff, RZ, 0xc0, !PT ;  /* 0x0000ffff18047812 */ /* 0x000fe200078ec0ff */
[----:B------:R-:W-:Y:S01]  /*ee80*/  FMUL.FTZ R249, R18, c[0x0][0x23c] ;  /* 0x00008f0012f97a20 */ /* 0x000fe20000410000 */
[----:B------:R-:W-:Y:S02]  /*ee90*/  LOP3.LUT R25, R24, 0xff, RZ, 0xc0, !PT ;  /* 0x000000ff18197812 */ /* 0x000fe400078ec0ff */
[----:B------:R-:W-:-:S02]  /*eea0*/  SHF.R.U32.HI R20, RZ, 0x10, R24 ;  /* 0x00000010ff147819 */ /* 0x000fc40000011618 */
[----:B------:R-:W-:Y:S02]  /*eeb0*/  SHF.R.U32.HI R15, RZ, 0x18, R24 ;  /* 0x00000018ff0f7819 */ /* 0x000fe40000011618 */
[----:B------:R-:W-:Y:S02]  /*eec0*/  FSEL R24, R165, RZ, P0 ;  /* 0x000000ffa5187208 */ /* 0x000fe40000000000 */
[----:B------:R-:W-:-:S04]  /*eed0*/  FSETP.NEU.FTZ.AND P0, PT, R18, -INF , PT ;  /* 0xff8000001200780b */ /* 0x000fc80003f1d000 */
[----:B------:R-:W-:Y:S01]  /*eee0*/  FSEL R249, R249, RZ, P0 ;  /* 0x000000fff9f97208 */ /* 0x000fe20000000000 */
[----:B------:R-:W-:Y:S01]  /*eef0*/  MUFU.EX2 R180, R180 ;  /* 0x000000b400b47308 */ /* 0x000fe20000000800 */
[----:B------:R-:W-:Y:S01]  /*ef00*/  FFMA.FTZ R185, R5, c[0x0][0x23c], -R250 ;  /* 0x00008f0005b97a23 */ /* 0x000fe200000108fa */
[----:B------:R-:W-:Y:S02]  /*ef10*/  FSEL R5, R18, RZ, P0 ;  /* 0x000000ff12057208 */ /* 0x000fe40000000000 */
[----:B------:R-:W-:Y:S01]  /*ef20*/  FFMA.FTZ R186, R6, c[0x0][0x23c], -R249 ;  /* 0x00008f0006ba7a23 */ /* 0x000fe200000108f9 */
[----:B------:R-:W-:-:S03]  /*ef30*/  SHF.R.U32.HI R6, RZ, 0x8, R4 ;  /* 0x00000008ff067819 */ /* 0x000fc60000011604 */
[----:B------:R-:W3:Y:S01]  /*ef40*/  MUFU.EX2 R19, R19 ;  /* 0x0000001300137308 */ /* 0x000ee20000000800 */
[----:B------:R-:W-:Y:S01]  /*ef50*/  FFMA.FTZ R188, R13, c[0x0][0x23c], -R250 ;  /* 0x00008f000dbc7a23 */ /* 0x000fe200000108fa */
[----:B------:R-:W-:Y:S01]  /*ef60*/  PRMT R25, R25, 0x5410, R6 ;  /* 0x0000541019197816 */ /* 0x000fe20000000006 */
[----:B------:R-:W-:Y:S01]  /*ef70*/  FADD.FTZ R7, R3, -R24 ;  /* 0x8000001803077221 */ /* 0x000fe20000010000 */
[----:B------:R-:W-:Y:S01]  /*ef80*/  SHF.R.U32.HI R3, RZ, 0x10, R23 ;  /* 0x00000010ff037819 */ /* 0x000fe20000011617 */
[----:B------:R-:W-:Y:S01]  /*ef90*/  FADD.FTZ R4, R0, -R5 ;  /* 0x8000000500047221 */ /* 0x000fe20000010000 */
[----:B------:R-:W-:Y:S02]  /*efa0*/  LOP3.LUT R6, R22, 0xffff, RZ, 0xc0, !PT ;  /* 0x0000ffff16067812 */ /* 0x000fe400078ec0ff */
[----:B------:R-:W4:Y:S01]  /*efb0*/  MUFU.EX2 R181, R181 ;  /* 0x000000b500b57308 */ /* 0x000f220000000800 */
[----:B------:R-:W-:Y:S02]  /*efc0*/  SHF.R.U32.HI R0, RZ, 0x10, R22 ;  /* 0x00000010ff007819 */ /* 0x000fe40000011616 */
[----:B------:R-:W-:-:S02]  /*efd0*/  LOP3.LUT R26, R23, 0xffff, RZ, 0xc0, !PT ;  /* 0x0000ffff171a7812 */ /* 0x000fc400078ec0ff */
[----:B------:R-:W-:Y:S02]  /*efe0*/  LOP3.LUT R27, R23, 0xff, RZ, 0xc0, !PT ;  /* 0x000000ff171b7812 */ /* 0x000fe400078ec0ff */
[----:B------:R-:W-:Y:S01]  /*eff0*/  SHF.R.U32.HI R24, RZ, 0x18, R23 ;  /* 0x00000018ff187819 */ /* 0x000fe20000011617 */
[----:B------:R-:W-:Y:S01]  /*f000*/  MUFU.EX2 R185, R185 ;  /* 0x000000b900b97308 */ /* 0x000fe20000000800 */
[----:B------:R-:W-:Y:S02]  /*f010*/  FSEL R9, R166, RZ, P1 ;  /* 0x000000ffa6097208 */ /* 0x000fe40000800000 */
[----:B------:R-:W-:Y:S01]  /*f020*/  LOP3.LUT R23, R3, 0xff, RZ, 0xc0, !PT ;  /* 0x000000ff03177812 */ /* 0x000fe200078ec0ff */
[----:B------:R-:W-:Y:S01]  /*f030*/  FFMA.FTZ R3, R14, c[0x0][0x23c], -R249 ;  /* 0x00008f000e037a23 */ /* 0x000fe200000108f9 */
[----:B--2---:R-:W-:Y:S02]  /*f040*/  PRMT R172, R172, 0x7054, R172 ;  /* 0x00007054acac7816 */ /* 0x004fe400000000ac */
[----:B------:R-:W-:Y:S01]  /*f050*/  LOP3.LUT R13, R22, 0xff, RZ, 0xc0, !PT ;  /* 0x000000ff160d7812 */ /* 0x000fe200078ec0ff */
[----:B------:R-:W2:Y:S01]  /*f060*/  MUFU.EX2 R188, R188 ;  /* 0x000000bc00bc7308 */ /* 0x000ea20000000800 */
[----:B------:R-:W-:-:S02]  /*f070*/  SHF.R.U32.HI R6, RZ, 0x8, R6 ;  /* 0x00000008ff067819 */ /* 0x000fc40000011606 */
[----:B------:R-:W-:Y:S01]  /*f080*/  LOP3.LUT R0, R0, 0xff, RZ, 0xc0, !PT ;  /* 0x000000ff00007812 */ /* 0x000fe200078ec0ff */
[----:B------:R-:W-:Y:S01]  /*f090*/  FFMA.FTZ R14, R8, c[0x0][0x23c], -R249 ;  /* 0x00008f00080e7a23 */ /* 0x000fe200000108f9 */
[----:B------:R-:W-:Y:S01]  /*f0a0*/  SHF.R.U32.HI R5, RZ, 0x18, R22 ;  /* 0x00000018ff057819 */ /* 0x000fe20000011616 */
[----:B------:R-:W-:Y:S01]  /*f0b0*/  FADD.FTZ R9, R252, -R9 ;  /* 0x80000009fc097221 */ /* 0x000fe20000010000 */
[----:B------:R-:W-:Y:S01]  /*f0c0*/  PRMT R23, R23, 0x5410, R24 ;  /* 0x0000541017177816 */ /* 0x000fe20000000018 */
[--C-:B------:R-:W-:Y:S01]  /*f0d0*/  HSET2.LE.AND R11, R11, R172.reuse, PT ;  /* 0x000000ac0b0b7233 */ /* 0x100fe20003803000 */
[----:B------:R-:W-:Y:S01]  /*f0e0*/  PRMT R13, R13, 0x5410, R6 ;  /* 0x000054100d0d7816 */ /* 0x000fe20000000006 */
[----:B------:R-:W-:Y:S01]  /*f0f0*/  FFMA.FTZ R187, R12, c[0x0][0x23c], -R249 ;  /* 0x00008f000cbb7a23 */ /* 0x000fe200000108f9 */
[----:B------:R-:W-:Y:S01]  /*f100*/  PRMT R5, R0, 0x5410, R5 ;  /* 0x0000541000057816 */ /* 0x000fe20000000005 */
[----:B------:R-:W-:Y:S01]  /*f110*/  MUFU.EX2 R3, R3 ;  /* 0x0000000300037308 */ /* 0x000fe20000000800 */
[----:B---3--:R-:W-:Y:S01]  /*f120*/  F2FP.BF16.PACK_AB R6, R19, R180 ;  /* 0x000000b41306723e */ /* 0x008fe200000010ff */
[----:B------:R-:W-:Y:S01]  /*f130*/  FMUL.FTZ R191, R9, c[0x0][0x23c] ;  /* 0x00008f0009bf7a20 */ /* 0x000fe20000410000 */
[----:B------:R-:W-:-:S02]  /*f140*/  HSET2.LE.AND R9, R23, R172, PT ;  /* 0x000000ac17097233 */ /* 0x000fc40003803000 */
[----:B------:R-:W-:-:S03]  /*f150*/  LOP3.LUT R11, R11, R6, RZ, 0xc0, !PT ;  /* 0x000000060b0b7212 */ /* 0x000fc600078ec0ff */
[----:B------:R-:W3:Y:S01]  /*f160*/  MUFU.EX2 R0, R14 ;  /* 0x0000000e00007308 */ /* 0x000ee20000000800 */
[----:B----4-:R-:W-:Y:S02]  /*f170*/  F2FP.BF16.PACK_AB R6, R181, R182 ;  /* 0x000000b6b506723e */ /* 0x010fe400000010ff */
[----:B------:R-:W-:-:S05]  /*f180*/  LOP3.LUT R20, R20, 0xff, RZ, 0xc0, !PT ;  /* 0x000000ff14147812 */ /* 0x000fca00078ec0ff */
[----:B------:R-:W4:Y:S01]  /*f190*/  MUFU.EX2 R184, R184 ;  /* 0x000000b800b87308 */ /* 0x000f220000000800 */
[----:B------:R-:W-:Y:S01]  /*f1a0*/  LOP3.LUT R9, R9, R6, RZ, 0xc0, !PT ;  /* 0x0000000609097212 */ /* 0x000fe200078ec0ff */
[----:B------:R-:W-:Y:S01]  /*f1b0*/  FMUL.FTZ R190, R7, c[0x0][0x23c] ;  /* 0x00008f0007be7a20 */ /* 0x000fe20000410000 */
[----:B------:R-:W-:Y:S01]  /*f1c0*/  HSET2.LE.AND R6, R25, R172, PT ;  /* 0x000000ac19067233 */ /* 0x000fe20003803000 */
[----:B------:R-:W-:-:S04]  /*f1d0*/  PRMT R15, R20, 0x5410, R15 ;  /* 0x00005410140f7816 */ /* 0x000fc8000000000f */
[----:B------:R-:W-:Y:S01]  /*f1e0*/  MUFU.EX2 R164, R164 ;  /* 0x000000a400a47308 */ /* 0x000fe20000000800 */
[----:B--2---:R-:W-:-:S07]  /*f1f0*/  F2FP.BF16.PACK_AB R7, R188, R185 ;  /* 0x000000b9bc07723e */ /* 0x004fce00000010ff */
[----:B------:R-:W2:Y:S08]  /*f200*/  MUFU.EX2 R17, R17 ;  /* 0x0000001100117308 */ /* 0x000eb00000000800 */
[----:B------:R-:W-:Y:S08]  /*f210*/  MUFU.EX2 R186, R186 ;  /* 0x000000ba00ba7308 */ /* 0x000ff00000000800 */
[----:B------:R-:W1:Y:S01]  /*f220*/  MUFU.EX2 R187, R187 ;  /* 0x000000bb00bb7308 */ /* 0x000e620000000800 */
[----:B------:R-:W-:Y:S01]  /*f230*/  LOP3.LUT R6, R6, R7, RZ, 0xc0, !PT ;  /* 0x0000000706067212 */ /* 0x000fe200078ec0ff */
[----:B------:R-:W-:Y:S01]  /*f240*/  FMUL.FTZ R189, R4, c[0x0][0x23c] ;  /* 0x00008f0004bd7a20 */ /* 0x000fe20000410000 */
[--C-:B------:R-:W-:Y:S01]  /*f250*/  HSET2.LE.AND R7, R15, R172.reuse, PT ;  /* 0x000000ac0f077233 */ /* 0x100fe20003803000 */
[----:B---3--:R-:W-:Y:S01]  /*f260*/  F2FP.BF16.PACK_AB R4, R0, R3 ;  /* 0x000000030004723e */ /* 0x008fe200000010ff */
[--C-:B------:R-:W-:Y:S01]  /*f270*/  HSET2.LE.AND R21, R21, R172.reuse, PT ;  /* 0x000000ac15157233 */ /* 0x100fe20003803000 */
[----:B----4-:R-:W-:Y:S01]  /*f280*/  F2FP.BF16.PACK_AB R12, R183, R184 ;  /* 0x000000b8b70c723e */ /* 0x010fe200000010ff */
[----:B------:R-:W-:Y:S01]  /*f290*/  FMUL.FTZ R192, R10, c[0x0][0x23c] ;  /* 0x00008f000ac07a20 */ /* 0x000fe20000410000 */
[----:B------:R-:W-:Y:S01]  /*f2a0*/  LOP3.LUT R7, R7, R4, RZ, 0xc0, !PT ;  /* 0x0000000407077212 */ /* 0x000fe200078ec0ff */
[--C-:B------:R-:W-:Y:S01]  /*f2b0*/  HSET2.LE.AND R4, R13, R172.reuse, PT ;  /* 0x000000ac0d047233 */ /* 0x100fe20003803000 */
[----:B------:R-:W-:Y:S01]  /*f2c0*/  LOP3.LUT R10, R21, R12, RZ, 0xc0, !PT ;  /* 0x0000000c150a7212 */ /* 0x000fe200078ec0ff */
[----:B------:R-:W-:Y:S01]  /*f2d0*/  HSET2.LE.AND R5, R5, R172, PT ;  /* 0x000000ac05057233 */ /* 0x000fe20003803000 */
[----:B--2---:R-:W-:Y:S01]  /*f2e0*/  F2FP.BF16.PACK_AB R13, R17, R164 ;  /* 0x000000a4110d723e */ /* 0x004fe200000010ff */
[----:B------:R-:W2:Y:S01]  /*f2f0*/  LDSM.16.MT88.4 R20, [R212+0xa000] ;  /* 0x00a00000d414783b */ /* 0x000ea20000004200 */
[----:B-1----:R-:W-:-:S02]  /*f300*/  F2FP.BF16.PACK_AB R12, R187, R186 ;  /* 0x000000babb0c723e */ /* 0x002fc400000010ff */
[----:B------:R-:W-:Y:S02]  /*f310*/  LOP3.LUT R4, R4, R13, RZ, 0xc0, !PT ;  /* 0x0000000d04047212 */ /* 0x000fe400078ec0ff */
[----:B------:R-:W-:Y:S02]  /*f320*/  LOP3.LUT R5, R5, R12, RZ, 0xc0, !PT ;  /* 0x0000000c05057212 */ /* 0x000fe400078ec0ff */
[----:B------:R-:W1:Y:S01]  /*f330*/  LDSM.16.MT88.4 R12, [R210+0xa000] ;  /* 0x00a00000d20c783b */ /* 0x000e620000004200 */
[----:B------:R-:W-:Y:S01]  /*f340*/  MUFU.EX2 R16, R16 ;  /* 0x0000001000107308 */ /* 0x000fe20000000800 */
[----:B------:R-:W-:-:S07]  /*f350*/  SHF.R.U32.HI R26, RZ, 0x8, R26 ;  /* 0x00000008ff1a7819 */ /* 0x000fce000001161a */
[----:B------:R-:W3:Y:S01]  /*f360*/  MUFU.EX2 R2, R2 ;  /* 0x0000000200027308 */ /* 0x000ee20000000800 */
[----:B------:R-:W-:-:S07]  /*f370*/  PRMT R27, R27, 0x5410, R26 ;  /* 0x000054101b1b7816 */ /* 0x000fce000000001a */
[----:B------:R-:W4:Y:S08]  /*f380*/  MUFU.EX2 R192, R192 ;  /* 0x000000c000c07308 */ /* 0x000f300000000800 */
[----:B------:R-:W1:Y:S08]  /*f390*/  MUFU.EX2 R191, R191 ;  /* 0x000000bf00bf7308 */ /* 0x000e700000000800 */
[----:B------:R-:W2:Y:S08]  /*f3a0*/  MUFU.EX2 R190, R190 ;  /* 0x000000be00be7308 */ /* 0x000eb00000000800 */
[----:B------:R-:W2:Y:S01]  /*f3b0*/  MUFU.EX2 R189, R189 ;  /* 0x000000bd00bd7308 */ /* 0x000ea20000000800 */
[----:B------:R-:W-:Y:S01]  /*f3c0*/  HSET2.LE.AND R8, R27, R172, PT ;  /* 0x000000ac1b087233 */ /* 0x000fe20003803000 */
[----:B---3--:R-:W-:Y:S01]  /*f3d0*/  F2FP.BF16.PACK_AB R27, R2, R16 ;  /* 0x00000010021b723e */ /* 0x008fe200000010ff */
[----:B----4-:R-:W-:-:S02]  /*f3e0*/  FMUL.FTZ R60, R60, R192 ;  /* 0x000000c03c3c7220 */ /* 0x010fc40000410000 */
[----:B------:R-:W-:Y:S01]  /*f3f0*/  FMUL.FTZ R61, R61, R192 ;  /* 0x000000c03d3d7220 */ /* 0x000fe20000410000 */
[----:B------:R-:W-:Y:S01]  /*f400*/  LOP3.LUT R8, R8, R27, RZ, 0xc0, !PT ;  /* 0x0000001b08087212 */ /* 0x000fe200078ec0ff */
[-C--:B-1----:R-:W-:Y:S01]  /*f410*/  FMUL.FTZ R62, R62, R191.reuse ;  /* 0x000000bf3e3e7220 */ /* 0x082fe20000410000 */
[----:B------:R-:W-:Y:S01]  /*f420*/  LDSM.16.MT88.4 R24, [R210+0xb000] ;  /* 0x00b00000d218783b */ /* 0x000fe20000004200 */
[----:B------:R-:W-:Y:S02]  /*f430*/  FMUL.FTZ R63, R63, R191 ;  /* 0x000000bf3f3f7220 */ /* 0x000fe40000410000 */
[-C--:B--2---:R-:W-:Y:S02]  /*f440*/  FMUL.FTZ R64, R64, R190.reuse ;  /* 0x000000be40407220 */ /* 0x084fe40000410000 */
[----:B------:R-:W-:Y:S02]  /*f450*/  FMUL.FTZ R65, R65, R190 ;  /* 0x000000be41417220 */ /* 0x000fe40000410000 */
[----:B------:R-:W-:-:S02]  /*f460*/  FMUL.FTZ R160, R160, R192 ;  /* 0x000000c0a0a07220 */ /* 0x000fc40000410000 */
[-C--:B------:R-:W-:Y:S02]  /*f470*/  FMUL.FTZ R66, R66, R189.reuse ;  /* 0x000000bd42427220 */ /* 0x080fe40000410000 */
[----:B------:R-:W-:Y:S02]  /*f480*/  FMUL.FTZ R67, R67, R189 ;  /* 0x000000bd43437220 */ /* 0x000fe40000410000 */
        /* <DEDUP_REMOVED lines=32> */
[----:B------:R-:W-:Y:S07]  /*f690*/  HMMA.16816.F32.BF16 R64, R4, R168, R64 ;  /* 0x000000a80440723c */ /* 0x000fee0000041840 */
[----:B------:R-:W-:Y:S01]  /*f6a0*/  MOV R168, R30 ;  /* 0x0000001e00a87202 */ /* 0x000fe20000000f00 */
[----:B------:R-:W-:Y:S01]  /*f6b0*/  HMMA.16816.F32.BF16 R160, R8, R20, R160 ;  /* 0x0000001408a0723c */ /* 0x000fe200000418a0 */
[----:B------:R-:W-:-:S02]  /*f6c0*/  MOV R169, R31 ;  /* 0x0000001f00a97202 */ /* 0x000fc40000000f00 */
[----:B------:R-:W1:Y:S05]  /*f6d0*/  LDSM.16.MT88.4 R28, [R212+0xb000] ;  /* 0x00b00000d41c783b */ /* 0x000e6a0000004200 */
[----:B------:R-:W-:Y:S08]  /*f6e0*/  HMMA.16816.F32.BF16 R156, R4, R20, R156 ;  /* 0x00000014049c723c */ /* 0x000ff0000004189c */
[-C--:B------:R-:W-:Y:S08]  /*f6f0*/  HMMA.16816.F32.BF16 R40, R8, R22.reuse, R40 ;  /* 0x000000160828723c */ /* 0x080ff00000041828 */
[----:B------:R-:W-:Y:S01]  /*f700*/  HMMA.16816.F32.BF16 R36, R4, R22, R36 ;  /* 0x000000160424723c */ /* 0x000fe20000041824 */
[----:B------:R-:W2:Y:S07]  /*f710*/  LDSM.16.MT88.4 R20, [R209+0xb000] ;  /* 0x00b00000d114783b */ /* 0x000eae0000004200 */
[-C--:B------:R-:W-:Y:S08]  /*f720*/  HMMA.16816.F32.BF16 R44, R8, R12.reuse, R44 ;  /* 0x0000000c082c723c */ /* 0x080ff0000004182c */
[----:B------:R-:W-:Y:S08]  /*f730*/  HMMA.16816.F32.BF16 R48, R4, R12, R48 ;  /* 0x0000000c0430723c */ /* 0x000ff00000041830 */
[-C--:B------:R-:W-:Y:S08]  /*f740*/  HMMA.16816.F32.BF16 R56, R8, R14.reuse, R56 ;  /* 0x0000000e0838723c */ /* 0x080ff00000041838 */
[----:B------:R-:W-:Y:S01]  /*f750*/  HMMA.16816.F32.BF16 R52, R4, R14, R52 ;  /* 0x0000000e0434723c */ /* 0x000fe20000041834 */
[----:B------:R-:W3:Y:S01]  /*f760*/  LDSM.16.MT88.4 R12, [R208+0xb000] ;  /* 0x00b00000d00c783b */ /* 0x000ee20000004200 */
[----:B------:R-:W-:-:S02]  /*f770*/  FMUL.FTZ R72, R72, R192 ;  /* 0x000000c048487220 */ /* 0x000fc40000410000 */
[-C--:B------:R-:W-:Y:S02]  /*f780*/  FMUL.FTZ R73, R73, R192.reuse ;  /* 0x000000c049497220 */ /* 0x080fe40000410000 */
[-C--:B------:R-:W-:Y:S02]  /*f790*/  FMUL.FTZ R76, R76, R192.reuse ;  /* 0x000000c04c4c7220 */ /* 0x080fe40000410000 */
[----:B------:R-:W-:Y:S02]  /*f7a0*/  FMUL.FTZ R77, R77, R192 ;  /* 0x000000c04d4d7220 */ /* 0x000fe40000410000 */
        /* <DEDUP_REMOVED lines=40> */
[--C-:B------:R-:W-:Y:S02]  /*fa30*/  FFMA.FTZ R252, R173, c[0x0][0x23c], -R204.reuse ;  /* 0x00008f00adfc7a23 */ /* 0x100fe400000108cc */
[-C--:B------:R-:W-:Y:S02]  /*fa40*/  FMUL.FTZ R80, R80, R190.reuse ;  /* 0x000000be50507220 */ /* 0x080fe40000410000 */
[----:B------:R-:W-:Y:S02]  /*fa50*/  FMUL.FTZ R81, R81, R190 ;  /* 0x000000be51517220 */ /* 0x000fe40000410000 */
[-C--:B------:R-:W-:Y:S02]  /*fa60*/  FMUL.FTZ R82, R82, R189.reuse ;  /* 0x000000bd52527220 */ /* 0x080fe40000410000 */
[----:B------:R-:W-:Y:S01]  /*fa70*/  FMUL.FTZ R83, R83, R189 ;  /* 0x000000bd53537220 */ /* 0x000fe20000410000 */
[----:B------:R-:W-:Y:S01]  /*fa80*/  HMMA.16816.F32.BF16 R72, R8, R170, R72 ;  /* 0x000000aa0848723c */ /* 0x000fe20000041848 */
[----:B------:R-:W-:Y:S01]  /*fa90*/  FFMA.FTZ R242, R242, c[0x0][0x23c], -R204 ;  /* 0x00008f00f2f27a23 */ /* 0x000fe200000108cc */
[----:B------:R-:W4:Y:S01]  /*faa0*/  MUFU.EX2 R252, R252 ;  /* 0x000000fc00fc7308 */ /* 0x000f220000000800 */
[----:B------:R-:W-:-:S05]  /*fab0*/  FFMA.FTZ R243, R243, R192, R16 ;  /* 0x000000c0f3f37223 */ /* 0x000fca0000010010 */
[C---:B------:R-:W-:Y:S01]  /*fac0*/  HMMA.16816.F32.BF16 R76, R8.reuse, R32, R76 ;  /* 0x00000020084c723c */ /* 0x040fe2000004184c */
[----:B------:R-:W-:Y:S01]  /*fad0*/  FADD.FTZ R243, R2, R243 ;  /* 0x000000f302f37221 */ /* 0x000fe20000010000 */
[----:B------:R-:W-:Y:S06]  /*fae0*/  MUFU.EX2 R242, R242 ;  /* 0x000000f200f27308 */ /* 0x000fec0000000800 */
[C---:B------:R-:W-:Y:S08]  /*faf0*/  HMMA.16816.F32.BF16 R88, R8.reuse, R34, R88 ;  /* 0x000000220858723c */ /* 0x040ff00000041858 */
[C---:B-1----:R-:W-:Y:S08]  /*fb00*/  HMMA.16816.F32.BF16 R92, R8.reuse, R28, R92 ;  /* 0x0000001c085c723c */ /* 0x042ff0000004185c */
[C---:B------:R-:W-:Y:S08]  /*fb10*/  HMMA.16816.F32.BF16 R104, R8.reuse, R30, R104 ;  /* 0x0000001e0868723c */ /* 0x040ff00000041868 */
[C---:B------:R-:W-:Y:S08]  /*fb20*/  HMMA.16816.F32.BF16 R152, R8.reuse, R24, R152 ;  /* 0x000000180898723c */ /* 0x040ff00000041898 */
[C---:B------:R-:W-:Y:S08]  /*fb30*/  HMMA.16816.F32.BF16 R116, R8.reuse, R26, R116 ;  /* 0x0000001a0874723c */ /* 0x040ff00000041874 */
[C---:B--2---:R-:W-:Y:S08]  /*fb40*/  HMMA.16816.F32.BF16 R120, R8.reuse, R20, R120 ;  /* 0x000000140878723c */ /* 0x044ff00000041878 */
[C---:B------:R-:W-:Y:S08]  /*fb50*/  HMMA.16816.F32.BF16 R128, R8.reuse, R22, R128 ;  /* 0x000000160880723c */ /* 0x040ff00000041880 */
[C---:B---3--:R-:W-:Y:S08]  /*fb60*/  HMMA.16816.F32.BF16 R144, R8.reuse, R12, R144 ;  /* 0x0000000c0890723c */ /* 0x048ff00000041890 */
[----:B------:R-:W-:Y:S07]  /*fb70*/  HMMA.16816.F32.BF16 R136, R8, R14, R136 ;  /* 0x0000000e0888723c */ /* 0x000fee0000041888 */
[--C-:B------:R-:W-:Y:S01]  /*fb80*/  FFMA.FTZ R8, R205, c[0x0][0x23c], -R204.reuse ;  /* 0x00008f00cd087a23 */ /* 0x100fe200000108cc */
[----:B------:R-:W-:Y:S01]  /*fb90*/  HMMA.16816.F32.BF16 R80, R4, R32, R80 ;  /* 0x000000200450723c */ /* 0x000fe20000041850 */
[----:B------:R-:W-:Y:S01]  /*fba0*/  FFMA.FTZ R177, R177, c[0x0][0x23c], -R204 ;  /* 0x00008f00b1b17a23 */ /* 0x000fe200000108cc */
[----:B------:R1:W5:Y:S01]  /*fbb0*/  LDL.LU R205, [R1+0x30] ;  /* 0x0000300001cd7983 */ /* 0x0003620000300800 */
[----:B------:R-:W2:Y:S01]  /*fbc0*/  MUFU.EX2 R32, R8 ;  /* 0x0000000800207308 */ /* 0x000ea20000000800 */
[----:B------:R-:W-:-:S04]  /*fbd0*/  FADD.FTZ R184, R184, R243 ;  /* 0x000000f3b8b87221 */ /* 0x000fc80000010000 */
[----:B------:R-:W-:-:S03]  /*fbe0*/  FADD.FTZ R183, R183, R184 ;  /* 0x000000b8b7b77221 */ /* 0x000fc60000010000 */
[----:B------:R-:W3:Y:S01]  /*fbf0*/  MUFU.EX2 R204, R177 ;  /* 0x000000b100cc7308 */ /* 0x000ee20000000800 */
[--C-:B------:R-:W-:Y:S02]  /*fc00*/  FFMA.FTZ R193, R193, c[0x0][0x23c], -R250.reuse ;  /* 0x00008f00c1c17a23 */ /* 0x100fe400000108fa */
[--C-:B------:R-:W-:Y:S02]  /*fc10*/  FFMA.FTZ R195, R195, c[0x0][0x23c], -R250.reuse ;  /* 0x00008f00c3c37a23 */ /* 0x100fe400000108fa */
[--C-:B------:R-:W-:Y:S02]  /*fc20*/  FFMA.FTZ R197, R197, c[0x0][0x23c], -R250.reuse ;  /* 0x00008f00c5c57a23 */ /* 0x100fe400000108fa */
[----:B------:R-:W-:Y:S02]  /*fc30*/  FFMA.FTZ R250, R199, c[0x0][0x23c], -R250 ;  /* 0x00008f00c7fa7a23 */ /* 0x000fe400000108fa */
[----:B----4-:R-:W-:Y:S02]  /*fc40*/  FADD.FTZ R183, R252, R183 ;  /* 0x000000b7fcb77221 */ /* 0x010fe40000010000 */
[----:B------:R-:W-:-:S02]  /*fc50*/  FFMA.FTZ R199, R194, c[0x0][0x23c], -R249 ;  /* 0x00008f00c2c77a23 */ /* 0x000fc400000108f9 */
[--C-:B------:R-:W-:Y:S02]  /*fc60*/  FFMA.FTZ R196, R196, c[0x0][0x23c], -R249.reuse ;  /* 0x00008f00c4c47a23 */ /* 0x100fe400000108f9 */
[--C-:B------:R-:W-:Y:S02]  /*fc70*/  FFMA.FTZ R198, R198, c[0x0][0x23c], -R249.reuse ;  /* 0x00008f00c6c67a23 */ /* 0x100fe400000108f9 */
[----:B------:R-:W-:Y:S01]  /*fc80*/  FFMA.FTZ R249, R240, c[0x0][0x23c], -R249 ;  /* 0x00008f00f0f97a23 */ /* 0x000fe200000108f9 */
[----:B--2---:R-:W-:Y:S01]  /*fc90*/  MOV R240, R32 ;  /* 0x0000002000f07202 */ /* 0x004fe20000000f00 */
[-C--:B------:R-:W-:Y:S02]  /*fca0*/  FMUL.FTZ R96, R96, R190.reuse ;  /* 0x000000be60607220 */ /* 0x080fe40000410000 */
[----:B------:R-:W-:Y:S02]  /*fcb0*/  FMUL.FTZ R97, R97, R190 ;  /* 0x000000be61617220 */ /* 0x000fe40000410000 */
[----:B------:R-:W-:-:S02]  /*fcc0*/  FMUL.FTZ R98, R98, R189 ;  /* 0x000000bd62627220 */ /* 0x000fc40000410000 */
[----:B------:R-:W-:Y:S02]  /*fcd0*/  FMUL.FTZ R99, R99, R189 ;  /* 0x000000bd63637220 */ /* 0x000fe40000410000 */
[----:B------:R-:W-:Y:S02]  /*fce0*/  FADD.FTZ R183, R242, R183 ;  /* 0x000000b7f2b77221 */ /* 0x000fe40000010000 */
[----:B------:R-:W-:-:S04]  /*fcf0*/  IMAD.WIDE.U32 R10, R248, -0x2daee0ad, RZ ;  /* 0xd2511f53f80a7825 */ /* 0x000fc800078e00ff */
[----:B------:R-:W-:Y:S02]  /*fd00*/  FFMA.FTZ R174, R174, c[0x0][0x23c], -R251 ;  /* 0x00008f00aeae7a23 */ /* 0x000fe400000108fb */
[----:B------:R-:W-:Y:S01]  /*fd10*/  FADD.FTZ R183, R240, R183 ;  /* 0x000000b7f0b77221 */ /* 0x000fe20000010000 */
[----:B------:R-:W-:Y:S01]  /*fd20*/  HMMA.16816.F32.BF16 R96, R4, R28, R96 ;  /* 0x0000001c0460723c */ /* 0x000fe20000041860 */
[----:B------:R2:W-:Y:S01]  /*fd30*/  MUFU.EX2 R29, R174 ;  /* 0x000000ae001d7308 */ /* 0x0005e20000000800 */
[----:B------:R-:W-:Y:S01]  /*fd40*/  LOP3.LUT R8, R11, UR17, R206, 0x96, !PT ;  /* 0x000000110b087c12 */ /* 0x000fe2000f8e96ce */
[C---:B---3--:R-:W-:Y:S01]  /*fd50*/  FADD.FTZ R243, R204.reuse, R183 ;  /* 0x000000b7ccf37221 */ /* 0x048fe20000010000 */
[----:B------:R1:W5:Y:S01]  /*fd60*/  LDL.LU.64 R206, [R1+0x28] ;  /* 0x0000280001ce7983 */ /* 0x0003620000300a00 */
[----:B--2---:R-:W-:-:S03]  /*fd70*/  F2FP.BF16.PACK_AB R174, R204, R240 ;  /* 0x000000f0ccae723e */ /* 0x004fc600000010ff */
[----:B------:R1:W5:Y:S01]  /*fd80*/  LDL.LU R204, [R1+0x20] ;  /* 0x0000200001cc7983 */ /* 0x0003620000300800 */
[-C--:B------:R-:W-:Y:S02]  /*fd90*/  FMUL.FTZ R108, R108, R190.reuse ;  /* 0x000000be6c6c7220 */ /* 0x080fe40000410000 */
[-C--:B------:R-:W-:Y:S02]  /*fda0*/  FMUL.FTZ R109, R109, R190.reuse ;  /* 0x000000be6d6d7220 */ /* 0x080fe40000410000 */
[-C--:B------:R-:W-:Y:S02]  /*fdb0*/  FMUL.FTZ R110, R110, R189.reuse ;  /* 0x000000bd6e6e7220 */ /* 0x080fe40000410000 */
[----:B------:R-:W-:Y:S02]  /*fdc0*/  FMUL.FTZ R111, R111, R189 ;  /* 0x000000bd6f6f7220 */ /* 0x000fe40000410000 */
[----:B------:R-:W-:Y:S02]  /*fdd0*/  FFMA.FTZ R178, R178, c[0x0][0x23c], -R251 ;  /* 0x00008f00b2b27a23 */ /* 0x000fe400000108fb */
[----:B------:R-:W-:-:S02]  /*fde0*/  FMUL.FTZ R100, R100, R190 ;  /* 0x000000be64647220 */ /* 0x000fc40000410000 */
[-C--:B------:R-:W-:Y:S01]  /*fdf0*/  FMUL.FTZ R101, R101, R190.reuse ;  /* 0x000000be65657220 */ /* 0x080fe20000410000 */
[----:B------:R-:W-:Y:S01]  /*fe00*/  HMMA.16816.F32.BF16 R108, R4, R24, R108 ;  /* 0x00000018046c723c */ /* 0x000fe2000004186c */
[-C--:B------:R-:W-:Y:S01]  /*fe10*/  FMUL.FTZ R102, R102, R189.reuse ;  /* 0x000000bd66667220 */ /* 0x080fe20000410000 */
[----:B------:R-:W2:Y:S01]  /*fe20*/  MUFU.EX2 R24, R178 ;  /* 0x000000b200187308 */ /* 0x000ea20000000800 */
[----:B------:R-:W-:Y:S02]  /*fe30*/  FMUL.FTZ R103, R103, R189 ;  /* 0x000000bd67677220 */ /* 0x000fe40000410000 */
[----:B------:R-:W-:Y:S02]  /*fe40*/  FFMA.FTZ R175, R175, c[0x0][0x23c], -R251 ;  /* 0x00008f00afaf7a23 */ /* 0x000fe400000108fb */
[----:B------:R-:W-:-:S03]  /*fe50*/  FMUL.FTZ R112, R112, R190 ;  /* 0x000000be70707220 */ /* 0x000fc60000410000 */
[C---:B------:R-:W-:Y:S01]  /*fe60*/  HMMA.16816.F32.BF16 R100, R4.reuse, R30, R100 ;  /* 0x0000001e0464723c */ /* 0x040fe20000041864 */
[-C--:B------:R-:W-:Y:S01]  /*fe70*/  FMUL.FTZ R113, R113, R190.reuse ;  /* 0x000000be71717220 */ /* 0x080fe20000410000 */
[----:B------:R-:W3:Y:S01]  /*fe80*/  MUFU.EX2 R31, R175 ;  /* 0x000000af001f7308 */ /* 0x000ee20000000800 */
[-C--:B------:R-:W-:Y:S02]  /*fe90*/  FMUL.FTZ R114, R114, R189.reuse ;  /* 0x000000bd72727220 */ /* 0x080fe40000410000 */
[----:B------:R-:W-:Y:S02]  /*fea0*/  FMUL.FTZ R115, R115, R189 ;  /* 0x000000bd73737220 */ /* 0x000fe40000410000 */
[C---:B------:R-:W-:Y:S01]  /*feb0*/  LOP3.LUT R30, R10.reuse, 0xffff, RZ, 0xc0, !PT ;  /* 0x0000ffff0a1e7812 */ /* 0x040fe200078ec0ff */
[----:B------:R-:W-:Y:S01]  /*fec0*/  FFMA.FTZ R179, R179, c[0x0][0x23c], -R251 ;  /* 0x00008f00b3b37a23 */ /* 0x000fe200000108fb */
[----:B------:R-:W-:Y:S01]  /*fed0*/  LOP3.LUT R9, R10, 0xff, RZ, 0xc0, !PT ;  /* 0x000000ff0a097812 */ /* 0x000fe200078ec0ff */
[----:B------:R-:W-:Y:S01]  /*fee0*/  IMAD.WIDE.U32 R176, R176, -0x2daee0ad, RZ ;  /* 0xd2511f53b0b07825 */ /* 0x000fe200078e00ff */
[----:B------:R-:W-:Y:S01]  /*fef0*/  SHF.R.U32.HI R30, RZ, 0x8, R30 ;  /* 0x00000008ff1e7819 */ /* 0x000fe2000001161e */
[----:B------:R-:W-:Y:S02]  /*ff00*/  HMMA.16816.F32.BF16 R112, R4, R26, R112 ;  /* 0x0000001a0470723c */ /* 0x000fe40000041870 */
[----:B------:R-:W-:-:S02]  /*ff10*/  FMUL.FTZ R124, R124, R190 ;  /* 0x000000be7c7c7220 */ /* 0x000fc40000410000 */
[----:B------:R-:W-:Y:S02]  /*ff20*/  FMUL.FTZ R125, R125, R190 ;  /* 0x000000be7d7d7220 */ /* 0x000fe40000410000 */
[-C--:B------:R-:W-:Y:S02]  /*ff30*/  FMUL.FTZ R126, R126, R189.reuse ;  /* 0x000000bd7e7e7220 */ /* 0x080fe40000410000 */
[----:B------:R-:W-:Y:S01]  /*ff40*/  FMUL.FTZ R127, R127, R189 ;  /* 0x000000bd7f7f7220 */ /* 0x000fe20000410000 */
[----:B------:R-:W-:Y:S01]  /*ff50*/  PRMT R9, R9, 0x5410, R30 ;  /* 0x0000541009097816 */ /* 0x000fe2000000001e */
[----:B------:R4:W1:Y:S01]  /*ff60*/  MUFU.EX2 R248, R179 ;  /* 0x000000b300f87308 */ /* 0x0008620000000800 */
[--C-:B------:R-:W-:Y:S02]  /*ff70*/  SHF.R.U32.HI R26, RZ, 0x10, R10.reuse ;  /* 0x00000010ff1a7819 */ /* 0x100fe4000001160a */
[----:B------:R-:W-:Y:S02]  /*ff80*/  SHF.R.U32.HI R11, RZ, 0x18, R10 ;  /* 0x00000018ff0b7819 */ /* 0x000fe4000001160a */
[----:B--2---:R-:W-:-:S02]  /*ff90*/  MOV R251, R24 ;  /* 0x0000001800fb7202 */ /* 0x004fc40000000f00 */
[----:B------:R-:W-:Y:S02]  /*ffa0*/  MOV R30, R29 ;  /* 0x0000001d001e7202 */ /* 0x000fe40000000f00 */
[----:B------:R-:W-:Y:S02]  /*ffb0*/  LOP3.LUT R10, R177, UR17, R168, 0x96, !PT ;  /* 0x00000011b10a7c12 */ /* 0x000fe4000f8e96a8 */
[C---:B------:R-:W-:Y:S02]  /*ffc0*/  LOP3.LUT R28, R176.reuse, 0xffff, RZ, 0xc0, !PT ;  /* 0x0000ffffb01c7812 */ /* 0x040fe400078ec0ff */
[----:B------:R-:W-:Y:S02]  /*ffd0*/  LOP3.LUT R25, R176, 0xff, RZ, 0xc0, !PT ;  /* 0x000000ffb0197812 */ /* 0x000fe400078ec0ff */
[--C-:B------:R-:W-:Y:S02]  /*ffe0*/  SHF.R.U32.HI R27, RZ, 0x10, R176.reuse ;  /* 0x00000010ff1b7819 */ /* 0x100fe400000116b0 */
[----:B------:R-:W-:-:S02]  /*fff0*/  SHF.R.U32.HI R24, RZ, 0x18, R176 ;  /* 0x00000018ff187819 */ /* 0x000fc400000116b0 */
[----:B------:R-:W-:Y:S01]  /*10000*/  LOP3.LUT R29, R8, 0xffff, RZ, 0xc0, !PT ;  /* 0x0000ffff081d7812 */ /* 0x000fe200078ec0ff */
[----:B----4-:R-:W2:Y:S01]  /*10010*/  LDSM.16.MT88.4 R176, [R212+0xa800] ;  /* 0x00a80000d4b0783b */ /* 0x010ea20000004200 */
[----:B------:R-:W-:Y:S01]  /*10020*/  HMMA.16816.F32.BF16 R124, R4, R20, R124 ;  /* 0x00000014047c723c */ /* 0x000fe2000004187c */
[----:B------:R-:W-:Y:S02]  /*10030*/  LOP3.LUT R26, R26, 0xff, RZ, 0xc0, !PT ;  /* 0x000000ff1a1a7812 */ /* 0x000fe400078ec0ff */
[----:B------:R-:W-:Y:S01]  /*10040*/  SHF.R.U32.HI R29, RZ, 0x8, R29 ;  /* 0x00000008ff1d7819 */ /* 0x000fe2000001161d */
[----:B------:R-:W-:-:S03]  /*10050*/  FMUL.FTZ R148, R148, R190 ;  /* 0x000000be94947220 */ /* 0x000fc60000410000 */
[----:B------:R-:W-:Y:S01]  /*10060*/  LOP3.LUT R20, R8, 0xff, RZ, 0xc0, !PT ;  /* 0x000000ff08147812 */ /* 0x000fe200078ec0ff */
[----:B------:R-:W-:Y:S01]  /*10070*/  FMUL.FTZ R149, R149, R190 ;  /* 0x000000be95957220 */ /* 0x000fe20000410000 */
[----:B------:R3:W-:Y:S01]  /*10080*/  MUFU.EX2 R194, R250 ;  /* 0x000000fa00c27308 */ /* 0x0007e20000000800 */
[-C--:B------:R-:W-:Y:S01]  /*10090*/  FMUL.FTZ R150, R150, R189.reuse ;  /* 0x000000bd96967220 */ /* 0x080fe20000410000 */
[----:B------:R-:W-:Y:S01]  /*100a0*/  PRMT R21, R26, 0x5410, R11 ;  /* 0x000054101a157816 */ /* 0x000fe2000000000b */
[----:B------:R-:W-:Y:S01]  /*100b0*/  FMUL.FTZ R151, R151, R189 ;  /* 0x000000bd97977220 */ /* 0x000fe20000410000 */
[----:B------:R-:W-:Y:S02]  /*100c0*/  PRMT R11, R20, 0x5410, R29 ;  /* 0x00005410140b7816 */ /* 0x000fe4000000001d */
[----:B------:R-:W-:Y:S02]  /*100d0*/  SHF.R.U32.HI R20, RZ, 0x10, R8 ;  /* 0x00000010ff147819 */ /* 0x000fe40000011608 */
[----:B------:R-:W-:Y:S02]  /*100e0*/  MUFU.EX2 R193, R193 ;  /* 0x000000c100c17308 */ /* 0x000fe40000000800 */
[----:B------:R-:W-:Y:S01]  /*100f0*/  HMMA.16816.F32.BF16 R148, R4, R22, R148 ;  /* 0x000000160494723c */ /* 0x000fe20000041894 */
[----:B---3--:R-:W-:-:S02]  /*10100*/  MOV R250, R31 ;  /* 0x0000001f00fa7202 */ /* 0x008fc40000000f00 */
[----:B------:R-:W-:Y:S02]  /*10110*/  SHF.R.U32.HI R31, RZ, 0x18, R8 ;  /* 0x00000018ff1f7819 */ /* 0x000fe40000011608 */
[--C-:B------:R-:W-:Y:S01]  /*10120*/  SHF.R.U32.HI R8, RZ, 0x10, R10.reuse ;  /* 0x00000010ff087819 */ /* 0x100fe2000001160a */
[----:B------:R-:W-:Y:S01]  /*10130*/  MUFU.EX2 R195, R195 ;  /* 0x000000c300c37308 */ /* 0x000fe20000000800 */
[----:B------:R-:W-:Y:S02]  /*10140*/  SHF.R.U32.HI R23, RZ, 0x18, R10 ;  /* 0x00000018ff177819 */ /* 0x000fe4000001160a */
[----:B------:R-:W-:Y:S02]  /*10150*/  LOP3.LUT R8, R8, 0xff, RZ, 0xc0, !PT ;  /* 0x000000ff08087812 */ /* 0x000fe400078ec0ff */
[----:B------:R-:W-:-:S03]  /*10160*/  LOP3.LUT R20, R20, 0xff, RZ, 0xc0, !PT ;  /* 0x000000ff14147812 */ /* 0x000fc600078ec0ff */
[----:B------:R-:W-:Y:S01]  /*10170*/  MUFU.EX2 R197, R197 ;  /* 0x000000c500c57308 */ /* 0x000fe20000000800 */
[----:B------:R-:W-:Y:S02]  /*10180*/  LOP3.LUT R22, R10, 0xffff, RZ, 0xc0, !PT ;  /* 0x0000ffff0a167812 */ /* 0x000fe400078ec0ff */
[----:B------:R-:W-:-:S05]  /*10190*/  PRMT R23, R8, 0x5410, R23 ;  /* 0x0000541008177816 */ /* 0x000fca0000000017 */
[----:B------:R-:W-:Y:S01]  /*101a0*/  MUFU.EX2 R199, R199 ;  /* 0x000000c700c77308 */ /* 0x000fe20000000800 */
[----:B------:R-:W-:Y:S01]  /*101b0*/  LOP3.LUT R29, R10, 0xff, RZ, 0xc0, !PT ;  /* 0x000000ff0a1d7812 */ /* 0x000fe200078ec0ff */
[----:B------:R-:W-:Y:S01]  /*101c0*/  HSET2.LE.AND R8, R21, R172, PT ;  /* 0x000000ac15087233 */ /* 0x000fe20003803000 */
[----:B------:R-:W-:-:S05]  /*101d0*/  PRMT R31, R20, 0x5410, R31 ;  /* 0x00005410141f7816 */ /* 0x000fca000000001f */
[----:B------:R-:W-:Y:S01]  /*101e0*/  MUFU.EX2 R196, R196 ;  /* 0x000000c400c47308 */ /* 0x000fe20000000800 */
[----:B------:R-:W-:-:S07]  /*101f0*/  SHF.R.U32.HI R28, RZ, 0x8, R28 ;  /* 0x00000008ff1c7819 */ /* 0x000fce000001161c */
[----:B------:R-:W-:Y:S01]  /*10200*/  MUFU.EX2 R198, R198 ;  /* 0x000000c600c67308 */ /* 0x000fe20000000800 */
[----:B------:R-:W-:-:S07]  /*10210*/  LOP3.LUT R27, R27, 0xff, RZ, 0xc0, !PT ;  /* 0x000000ff1b1b7812 */ /* 0x000fce00078ec0ff */
[----:B------:R-:W3:Y:S01]  /*10220*/  MUFU.EX2 R249, R249 ;  /* 0x000000f900f97308 */ /* 0x000ee20000000800 */
[----:B------:R-:W-:Y:S02]  /*10230*/  SHF.R.U32.HI R10, RZ, 0x8, R22 ;  /* 0x00000008ff0a7819 */ /* 0x000fe40000011616 */
[----:B-1----:R-:W-:Y:S01]  /*10240*/  F2FP.BF16.PACK_AB R175, R248, R251 ;  /* 0x000000fbf8af723e */ /* 0x002fe200000010ff */
        /* <DEDUP_REMOVED lines=16> */
[----:B------:R-:W-:Y:S01]  /*10350*/  PRMT R25, R25, 0x5410, R28 ;  /* 0x0000541019197816 */ /* 0x000fe2000000001c */
[----:B------:R-:W-:Y:S01]  /*10360*/  HSET2.LE.AND R31, R31, R172, PT ;  /* 0x000000ac1f1f7233 */ /* 0x000fe20003803000 */
[----:B------:R-:W-:-:S02]  /*10370*/  PRMT R27, R27, 0x5410, R24 ;  /* 0x000054101b1b7816 */ /* 0x000fc40000000018 */
[----:B------:R-:W-:Y:S02]  /*10380*/  PRMT R29, R29, 0x5410, R10 ;  /* 0x000054101d1d7816 */ /* 0x000fe4000000000a */
[----:B------:R-:W-:Y:S02]  /*10390*/  LOP3.LUT R175, R8, R175, RZ, 0xc0, !PT ;  /* 0x000000af08af7212 */ /* 0x000fe400078ec0ff */
[----:B------:R-:W-:Y:S01]  /*103a0*/  F2FP.BF16.PACK_AB R8, R250, R30 ;  /* 0x0000001efa08723e */ /* 0x000fe200000010ff */
[C---:B------:R-:W-:Y:S01]  /*103b0*/  HMMA.16816.F32.BF16 R68, R4.reuse, R170, R68 ;  /* 0x000000aa0444723c */ /* 0x040fe20000041844 */
[--C-:B------:R-:W-:Y:S01]  /*103c0*/  HSET2.LE.AND R9, R9, R172.reuse, PT ;  /* 0x000000ac09097233 */ /* 0x100fe20003803000 */
[----:B---3--:R-:W-:Y:S01]  /*103d0*/  F2FP.BF16.PACK_AB R10, R249, R198 ;  /* 0x000000c6f90a723e */ /* 0x008fe200000010ff */
[--C-:B------:R-:W-:Y:S01]  /*103e0*/  HSET2.LE.AND R25, R25, R172.reuse, PT ;  /* 0x000000ac19197233 */ /* 0x100fe20003803000 */
[----:B------:R-:W-:Y:S01]  /*103f0*/  LOP3.LUT R173, R31, R8, RZ, 0xc0, !PT ;  /* 0x000000081fad7212 */ /* 0x000fe200078ec0ff */
[--C-:B------:R-:W-:Y:S01]  /*10400*/  HSET2.LE.AND R27, R27, R172.reuse, PT ;  /* 0x000000ac1b1b7233 */ /* 0x100fe20003803000 */
[----:B------:R-:W-:Y:S01]  /*10410*/  F2FP.BF16.PACK_AB R8, R196, R199 ;  /* 0x000000c7c408723e */ /* 0x000fe200000010ff */
[--C-:B------:R-:W-:Y:S01]  /*10420*/  HSET2.LE.AND R11, R11, R172.reuse, PT ;  /* 0x000000ac0b0b7233 */ /* 0x100fe20003803000 */
[----:B------:R-:W-:Y:S01]  /*10430*/  HMMA.16816.F32.BF16 R84, R4, R34, R84 ;  /* 0x000000220454723c */ /* 0x000fe20000041854 */
[----:B------:R-:W-:-:S02]  /*10440*/  HSET2.LE.AND R29, R29, R172, PT ;  /* 0x000000ac1d1d7233 */ /* 0x000fc40003803000 */
[----:B------:R-:W-:Y:S01]  /*10450*/  HSET2.LE.AND R23, R23, R172, PT ;  /* 0x000000ac17177233 */ /* 0x000fe20003803000 */
[----:B------:R-:W-:Y:S01]  /*10460*/  F2FP.BF16.PACK_AB R172, R242, R252 ;  /* 0x000000fcf2ac723e */ /* 0x000fe200000010ff */
[----:B------:R-:W1:Y:S03]  /*10470*/  LDSM.16.MT88.4 R168, [R210+0xa800] ;  /* 0x00a80000d2a8783b */ /* 0x000e660000004200 */
[----:B------:R-:W-:Y:S01]  /*10480*/  HMMA.16816.F32.BF16 R140, R4, R12, R140 ;  /* 0x0000000c048c723c */ /* 0x000fe2000004188c */
[----:B------:R-:W-:Y:S01]  /*10490*/  LOP3.LUT R174, R9, R174, RZ, 0xc0, !PT ;  /* 0x000000ae09ae7212 */ /* 0x000fe200078ec0ff */
[----:B------:R-:W3:Y:S01]  /*104a0*/  LDSM.16.MT88.4 R32, [R209+0xa800] ;  /* 0x00a80000d120783b */ /* 0x000ee20000004200 */
[----:B------:R-:W-:-:S05]  /*104b0*/  LOP3.LUT R172, R11, R172, RZ, 0xc0, !PT ;  /* 0x000000ac0bac7212 */ /* 0x000fca00078ec0ff */
[----:B------:R-:W-:Y:S01]  /*104c0*/  HMMA.16816.F32.BF16 R132, R4, R14, R132 ;  /* 0x0000000e0484723c */ /* 0x000fe20000041884 */
[----:B------:R-:W-:Y:S06]  /*104d0*/  LDSM.16.MT88.4 R12, [R209+0xb800] ;  /* 0x00b80000d10c783b */ /* 0x000fec0000004200 */
[----:B------:R-:W-:Y:S02]  /*104e0*/  F2FP.BF16.PACK_AB R6, R194, R197 ;  /* 0x000000c5c206723e */ /* 0x000fe400000010ff */
[----:B------:R-:W-:Y:S02]  /*104f0*/  F2FP.BF16.PACK_AB R4, R195, R193 ;  /* 0x000000c1c304723e */ /* 0x000fe400000010ff */
[----:B------:R-:W-:-:S02]  /*10500*/  LOP3.LUT R6, R25, R6, RZ, 0xc0, !PT ;  /* 0x0000000619067212 */ /* 0x000fc400078ec0ff */
[----:B------:R-:W-:Y:S02]  /*10510*/  LOP3.LUT R7, R27, R10, RZ, 0xc0, !PT ;  /* 0x0000000a1b077212 */ /* 0x000fe400078ec0ff */
[----:B------:R-:W-:Y:S01]  /*10520*/  LOP3.LUT R4, R29, R4, RZ, 0xc0, !PT ;  /* 0x000000041d047212 */ /* 0x000fe200078ec0ff */
[-C--:B--2---:R-:W-:Y:S01]  /*10530*/  HMMA.16816.F32.BF16 R160, R172, R176.reuse, R160 ;  /* 0x000000b0aca0723c */ /* 0x084fe200000418a0 */
[----:B------:R-:W-:Y:S01]  /*10540*/  LOP3.LUT R5, R23, R8, RZ, 0xc0, !PT ;  /* 0x0000000817057212 */ /* 0x000fe200078ec0ff */
[----:B------:R-:W-:Y:S04]  /*10550*/  LDSM.16.MT88.4 R24, [R212+0xb800] ;  /* 0x00b80000d418783b */ /* 0x000fe80000004200 */
[----:B------:R-:W-:Y:S02]  /*10560*/  LDSM.16.MT88.4 R20, [R210+0xb800] ;  /* 0x00b80000d214783b */ /* 0x000fe40000004200 */
[----:B------:R-:W-:Y:S02]  /*10570*/  HMMA.16816.F32.BF16 R156, R4, R176, R156 ;  /* 0x000000b0049c723c */ /* 0x000fe4000004189c */
[----:B------:R-:W-:Y:S05]  /*10580*/  LDSM.16.MT88.4 R8, [R208+0xb800] ;  /* 0x00b80000d008783b */ /* 0x000fea0000004200 */
[----:B------:R-:W-:-:S02]  /*10590*/  MOV R177, R30 ;  /* 0x0000001e00b17202 */ /* 0x000fc40000000f00 */
[----:B------:R-:W2:Y:S01]  /*105a0*/  LDSM.16.MT88.4 R28, [R208+0xa800] ;  /* 0x00a80000d01c783b */ /* 0x000ea20000004200 */
[----:B------:R-:W-:Y:S02]  /*105b0*/  FFMA.FTZ R182, R238, R191, R182 ;  /* 0x000000bfeeb67223 */ /* 0x000fe400000100b6 */
        /* <DEDUP_REMOVED lines=19> */
[----:B------:R-:W-:Y:S01]  /*106f0*/  HMMA.16816.F32.BF16 R40, R172, R178, R40 ;  /* 0x000000b2ac28723c */ /* 0x000fe20000041828 */
[----:B------:R-:W-:Y:S01]  /*10700*/  FADD.FTZ R3, R251, R180 ;  /* 0x000000b4fb037221 */ /* 0x000fe20000010000 */
[----:B------:R-:W-:Y:S01]  /*10710*/  @UP0 UIADD3 UR26, UR26, -0x6, URZ ;  /* 0xfffffffa1a1a0890 */ /* 0x000fe2000fffe03f */
[----:B------:R-:W-:-:S02]  /*10720*/  FADD.FTZ R197, R197, R188 ;  /* 0x000000bcc5c57221 */ /* 0x000fc40000010000 */
[----:B------:R-:W-:-:S03]  /*10730*/  FADD.FTZ R198, R198, R199 ;  /* 0x000000c7c6c67221 */ /* 0x000fc60000010000 */
[----:B-1----:R-:W-:Y:S01]  /*10740*/  HMMA.16816.F32.BF16 R44, R172, R168, R44 ;  /* 0x000000a8ac2c723c */ /* 0x002fe2000004182c */
[----:B------:R-:W-:Y:S02]  /*10750*/  FADD.FTZ R238, R248, R3 ;  /* 0x00000003f8ee7221 */ /* 0x000fe40000010000 */
[----:B------:R-:W-:Y:S02]  /*10760*/  FADD.FTZ R241, R194, R197 ;  /* 0x000000c5c2f17221 */ /* 0x000fe40000010000 */
[----:B------:R-:W-:-:S03]  /*10770*/  FADD.FTZ R239, R249, R198 ;  /* 0x000000c6f9ef7221 */ /* 0x000fc60000010000 */
[C---:B------:R-:W-:Y:S08]  /*10780*/  HMMA.16816.F32.BF16 R56, R172.reuse, R170, R56 ;  /* 0x000000aaac38723c */ /* 0x040ff00000041838 */
[C---:B---3--:R-:W-:Y:S08]  /*10790*/  HMMA.16816.F32.BF16 R60, R172.reuse, R32, R60 ;  /* 0x00000020ac3c723c */ /* 0x048ff0000004183c */
        /* <DEDUP_REMOVED lines=27> */
.L_x_885:
[----:B------:R-:W-:-:S12]  /*10950*/  UIADD3 UR26, UR31, -0x1, URZ ;  /* 0xffffffff1f1a7890 */ /* 0x000fd8000fffe03f */
.L_x_890:
[----:B------:R-:W-:-:S13]  /*10960*/  ISETP.LE.AND P0, PT, RZ, UR26, PT ;  /* 0x0000001aff007c0c */ /* 0x000fda000bf03270 */
[----:B------:R-:W-:Y:S05]  /*10970*/  @!P0 BRA `(.L_x_891) ;  /* 0x00002cb000008947 */ /* 0x000fea0003800000 */
[----:B------:R-:W-:Y:S01]  /*10980*/  IMAD.WIDE.U32 R248, R202, -0x326172a9, RZ ;  /* 0xcd9e8d57caf87825 */ /* 0x000fe200078e00ff */
[----:B------:R-:W1:Y:S01]  /*10990*/  LDC.U8 R240, c[0x0][0x2d8] ;  /* 0x0000b600fff07b82 */ /* 0x000e620000000000 */
[----:B------:R-:W-:Y:S01]  /*109a0*/  ULDC UR31, c[0x0][0x1a0] ;  /* 0x00006800001f7ab9 */ /* 0x000fe20000000800 */
[----:B------:R-:W-:Y:S01]  /*109b0*/  MOV R3, R166 ;  /* 0x000000a600037202 */ /* 0x000fe20000000f00 */
[----:B------:R-:W-:Y:S01]  /*109c0*/  IMAD.WIDE.U32 R250, R203, -0x326172a9, RZ ;  /* 0xcd9e8d57cbfa7825 */ /* 0x000fe200078e00ff */
[----:B------:R-:W-:Y:S01]  /*109d0*/  LOP3.LUT R4, R249, R201, RZ, 0x3c, !PT ;  /* 0x000000c9f9047212 */ /* 0x000fe200078e3cff */
[----:B------:R-:W-:Y:S01]  /*109e0*/  USHF.L.U32 UR31, UR31, 0x4, URZ ;  /* 0x000000041f1f7899 */ /* 0x000fe2000800063f */
[----:B------:R-:W-:Y:S01]  /*109f0*/  MOV R2, R167 ;  /* 0x000000a700027202 */ /* 0x000fe20000000f00 */
[----:B------:R-:W-:Y:S01]  /*10a00*/  IMAD.WIDE.U32 R8, R200, -0x2daee0ad, RZ ;  /* 0xd2511f53c8087825 */ /* 0x000fe200078e00ff */
[----:B------:R-:W-:Y:S01]  /*10a10*/  LOP3.LUT R201, R251, R201, RZ, 0x3c, !PT ;  /* 0x000000c9fbc97212 */ /* 0x000fe200078e3cff */
[----:B------:R-:W-:Y:S01]  /*10a20*/  USHF.L.U64.HI UR30, UR31, 0x1, UR27 ;  /* 0x000000011f1e7899 */ /* 0x000fe2000801021b */
[----:B------:R-:W-:Y:S01]  /*10a30*/  MOV R169, R18 ;  /* 0x0000001200a97202 */ /* 0x000fe20000000f00 */
[----:B------:R-:W-:Y:S01]  /*10a40*/  IMAD.WIDE.U32 R6, R4, -0x2daee0ad, RZ ;  /* 0xd2511f5304067825 */ /* 0x000fe200078e00ff */
[----:B------:R2:W-:Y:S01]  /*10a50*/  STL.64 [R1+0x10], R8 ;  /* 0x0000100801007387 */ /* 0x0005e20000100a00 */
[----:B------:R-:W-:Y:S01]  /*10a60*/  MOV R0, R165 ;  /* 0x000000a500007202 */ /* 0x000fe20000000f00 */
[----:B------:R-:W-:Y:S01]  /*10a70*/  USHF.L.U32 UR31, UR31, 0x1, URZ ;  /* 0x000000011f1f7899 */ /* 0x000fe2000800063f */
[----:B------:R-:W-:Y:S01]  /*10a80*/  IMAD.WIDE.U32 R4, R201, -0x2daee0ad, RZ ;  /* 0xd2511f53c9047825 */ /* 0x000fe200078e00ff */
[----:B------:R2:W-:Y:S01]  /*10a90*/  STL.64 [R1+0x8], R6 ;  /* 0x0000080601007387 */ /* 0x0005e20000100a00 */
[----:B------:R-:W-:-:S03]  /*10aa0*/  MOV R245, R247 ;  /* 0x000000f700f57202 */ /* 0x000fc60000000f00 */
[----:B------:R2:W-:Y:S01]  /*10ab0*/  STL.64 [R1], R4 ;  /* 0x0000000401007387 */ /* 0x0005e20000100a00 */
[----:B-1----:R-:W-:Y:S01]  /*10ac0*/  PRMT R240, R240, 0x7054, R240 ;  /* 0x00007054f0f07816 */ /* 0x002fe200000000f0 */
[----:B------:R-:W-:Y:S05]  /*10ad0*/  BRA `(.L_x_892) ;  /* 0x0000019000007947 */ /* 0x000fea0003800000 */
.L_x_894:
        /* <DEDUP_REMOVED lines=25> */
.L_x_892:
        /* <DEDUP_REMOVED lines=21> */
[----:B------:R-:W3:Y:S05]  /*10dc0*/  LDSM.16.M88.4 R172, [R217+0x8000] ;  /* 0x00800000d9ac783b */ /* 0x000eea0000000200 */
[----:B------:R-:W4:Y:S05]  /*10dd0*/  LDSM.16.M88.4 R176, [R218+0x2000] ;  /* 0x00200000dab0783b */ /* 0x000f2a0000000200 */
[----:B------:R-:W2:Y:S05]  /*10de0*/  LDSM.16.M88.4 R180, [R217+0x8800] ;  /* 0x00880000d9b4783b */ /* 0x000eaa0000000200 */
[----:B------:R-:W0:Y:S05]  /*10df0*/  LDGDEPBAR ;  /* 0x00000000000079af */ /* 0x000e2a0000000000 */
[----:B------:R-:W-:Y:S05]  /*10e00*/  LDSM.16.M88.4 R184, [R216] ;  /* 0x00000000d8b8783b */ /* 0x000fea0000000200 */
[----:B------:R-:W1:Y:S05]  /*10e10*/  LDSM.16.M88.4 R188, [R215] ;  /* 0x00000000d7bc783b */ /* 0x000e6a0000000200 */
[----:B-----5:R-:W1:Y:S05]  /*10e20*/  LDSM.16.M88.4 R192, [R216+0x2000] ;  /* 0x00200000d8c0783b */ /* 0x020e6a0000000200 */
[----:B------:R-:W1:Y:S01]  /*10e30*/  LDSM.16.M88.4 R196, [R207] ;  /* 0x00000000cfc4783b */ /* 0x000e620000000200 */
[-C--:B--23--:R-:W-:Y:S04]  /*10e40*/  HMMA.16816.F32.BF16 R4, R164, R172.reuse, RZ ;  /* 0x000000aca404723c */ /* 0x08cfe800000418ff */
[----:B------:R-:W-:Y:S04]  /*10e50*/  LDSM.16.M88.4 R200, [R214+0x2000] ;  /* 0x00200000d6c8783b */ /* 0x000fe80000000200 */
[C---:B----4-:R-:W-:Y:S08]  /*10e60*/  HMMA.16816.F32.BF16 R8, R176.reuse, R172, RZ ;  /* 0x000000acb008723c */ /* 0x050ff000000418ff */
[-C--:B------:R-:W-:Y:S08]  /*10e70*/  HMMA.16816.F32.BF16 R12, R176, R174.reuse, RZ ;  /* 0x000000aeb00c723c */ /* 0x080ff000000418ff */
[C---:B------:R-:W-:Y:S01]  /*10e80*/  HMMA.16816.F32.BF16 R16, R164.reuse, R174, RZ ;  /* 0x000000aea410723c */ /* 0x040fe200000418ff */
[----:B------:R-:W-:Y:S07]  /*10e90*/  LDSM.16.M88.4 R172, [R214] ;  /* 0x00000000d6ac783b */ /* 0x000fee0000000200 */
[-C--:B------:R-:W-:Y:S08]  /*10ea0*/  HMMA.16816.F32.BF16 R20, R164, R180.reuse, RZ ;  /* 0x000000b4a414723c */ /* 0x080ff000000418ff */
[C---:B------:R-:W-:Y:S08]  /*10eb0*/  HMMA.16816.F32.BF16 R24, R176.reuse, R180, RZ ;  /* 0x000000b4b018723c */ /* 0x040ff000000418ff */
[-C--:B------:R-:W-:Y:S01]  /*10ec0*/  HMMA.16816.F32.BF16 R28, R176, R182.reuse, RZ ;  /* 0x000000b6b01c723c */ /* 0x080fe200000418ff */
[----:B------:R-:W2:Y:S07]  /*10ed0*/  LDSM.16.M88.4 R176, [R211+0x8000] ;  /* 0x00800000d3b0783b */ /* 0x000eae0000000200 */
[----:B------:R-:W-:Y:S01]  /*10ee0*/  HMMA.16816.F32.BF16 R32, R164, R182, RZ ;  /* 0x000000b6a420723c */ /* 0x000fe200000418ff */
[----:B------:R-:W3:Y:S05]  /*10ef0*/  LDSM.16.M88.4 R164, [R211+0x8800] ;  /* 0x00880000d3a4783b */ /* 0x000eea0000000200 */
[----:B------:R-:W-:Y:S02]  /*10f00*/  LDSM.16.M88.4 R180, [R213] ;  /* 0x00000000d5b4783b */ /* 0x000fe40000000200 */
[-C--:B-1----:R-:W-:Y:S08]  /*10f10*/  HMMA.16816.F32.BF16 R4, R184, R188.reuse, R4 ;  /* 0x000000bcb804723c */ /* 0x082ff00000041804 */
[C---:B------:R-:W-:Y:S08]  /*10f20*/  HMMA.16816.F32.BF16 R8, R192.reuse, R188, R8 ;  /* 0x000000bcc008723c */ /* 0x040ff00000041808 */
        /* <DEDUP_REMOVED lines=8> */
[----:B------:R-:W1:Y:S05]  /*10fb0*/  LDSM.16.M88.4 R184, [R206+0x800] ;  /* 0x00080000ceb8783b */ /* 0x000e6a0000000200 */
        /* <DEDUP_REMOVED lines=23> */
[----:B------:R-:W1:Y:S05]  /*11130*/  LDSM.16.M88.4 R180, [R204] ;  /* 0x00000000ccb4783b */ /* 0x000e6a0000000200 */
        /* <DEDUP_REMOVED lines=18> */
[-C--:B------:R-:W-:Y:S08]  /*11260*/  HMMA.16816.F32.BF16 R20, R172, R180.reuse, R20 ;  /* 0x000000b4ac14723c */ /* 0x080ff00000041814 */
[C---:B------:R-:W-:Y:S08]  /*11270*/  HMMA.16816.F32.BF16 R24, R192.reuse, R180, R24 ;  /* 0x000000b4c018723c */ /* 0x040ff00000041818 */
[-C--:B------:R-:W-:Y:S01]  /*11280*/  HMMA.16816.F32.BF16 R28, R192, R182.reuse, R28 ;  /* 0x000000b6c01c723c */ /* 0x080fe2000004181c */
[----:B------:R-:W4:Y:S07]  /*11290*/  LDSM.16.M88.4 R192, [R213+0x6000] ;  /* 0x00600000d5c0783b */ /* 0x000f2e0000000200 */
[----:B------:R-:W-:Y:S01]  /*112a0*/  HMMA.16816.F32.BF16 R32, R172, R182, R32 ;  /* 0x000000b6ac20723c */ /* 0x000fe20000041820 */
[----:B------:R-:W1:Y:S01]  /*112b0*/  LDSM.16.M88.4 R172, [R206+0x1800] ;  /* 0x00180000ceac783b */ /* 0x000e620000000200 */
        /* <DEDUP_REMOVED lines=14> */
[-C--:B------:R-:W-:Y:S08]  /*113a0*/  HMMA.16816.F32.BF16 R20, R176, R172.reuse, R20 ;  /* 0x000000acb014723c */ /* 0x080ff00000041814 */
[C---:B------:R-:W-:Y:S08]  /*113b0*/  HMMA.16816.F32.BF16 R24, R192.reuse, R172, R24 ;  /* 0x000000acc018723c */ /* 0x040ff00000041818 */
[-C--:B------:R-:W-:Y:S08]  /*113c0*/  HMMA.16816.F32.BF16 R28, R192, R174.reuse, R28 ;  /* 0x000000aec01c723c */ /* 0x080ff0000004181c */
[----:B------:R-:W-:Y:S01]  /*113d0*/  HMMA.16816.F32.BF16 R32, R176, R174, R32 ;  /* 0x000000aeb020723c */ /* 0x000fe20000041820 */
[----:B------:R-:W-:-:S07]  /*113e0*/  @P0 BRA `(.L_x_894) ;  /* 0xfffff6f000000947 */ /* 0x000fce000383ffff */
.L_x_893:
[----:B------:R-:W2:Y:S01]  /*113f0*/  LDL.64 R178, [R1+0x10] ;  /* 0x0000100001b27983 */ /* 0x000ea20000100a00 */
[----:B------:R-:W-:Y:S02]  /*11400*/  FMNMX.FTZ R164, R4, R2, !PT ;  /* 0x0000000204a47209 */ /* 0x000fe40007810000 */
[----:B------:R-:W-:Y:S02]  /*11410*/  FMNMX.FTZ R166, R6, R3, !PT ;  /* 0x0000000306a67209 */ /* 0x000fe40007810000 */
[----:B------:R-:W-:Y:S01]  /*11420*/  FMNMX.FTZ R165, R5, R164, !PT ;  /* 0x000000a405a57209 */ /* 0x000fe20007810000 */
[----:B------:R-:W3:Y:S01]  /*11430*/  LDL.64 R194, [R1+0x8] ;  /* 0x0000080001c27983 */ /* 0x000ee20000100a00 */
[----:B------:R-:W-:Y:S02]  /*11440*/  FMNMX.FTZ R167, R7, R166, !PT ;  /* 0x000000a607a77209 */ /* 0x000fe40007810000 */
[----:B------:R-:W-:Y:S02]  /*11450*/  FMNMX.FTZ R164, R16, R165, !PT ;  /* 0x000000a510a47209 */ /* 0x000fe40007810000 */
[----:B------:R-:W-:Y:S01]  /*11460*/  FMNMX.FTZ R168, R8, R0, !PT ;  /* 0x0000000008a87209 */ /* 0x000fe20007810000 */
[----:B------:R-:W2:Y:S01]  /*11470*/  LDL.64 R192, [R1] ;  /* 0x0000000001c07983 */ /* 0x000ea20000100a00 */
        /* <DEDUP_REMOVED lines=17> */
[----:B------:R-:W-:Y:S04]  /*11590*/  FMNMX.FTZ R164, R28, R165, !PT ;  /* 0x000000a51ca47209 */ /* 0x000fe80007810000 */
[----:B------:R-:W-:Y:S01]  /*115a0*/  FMNMX.FTZ R173, R29, R164, !PT ;  /* 0x000000a41dad7209 */ /* 0x000fe20007810000 */
[----:B------:R-:W4:Y:S08]  /*115b0*/  SHFL.BFLY PT, R165, R172, 0x2, 0x1f ;  /* 0x0c401f00aca57f89 */ /* 0x000f3000000e0000 */
[----:B------:R-:W5:Y:S01]  /*115c0*/  SHFL.BFLY PT, R164, R173, 0x2, 0x1f ;  /* 0x0c401f00ada47f89 */ /* 0x000f6200000e0000 */
[--C-:B--2---:R-:W-:Y:S02]  /*115d0*/  LOP3.LUT R174, R193, UR14, R178.reuse, 0x96, !PT ;  /* 0x0000000ec1ae7c12 */ /* 0x104fe4000f8e96b2 */
[----:B-1----:R-:W-:Y:S02]  /*115e0*/  FMNMX.FTZ R170, R175, R166, !PT ;  /* 0x000000a6afaa7209 */ /* 0x002fe40007810000 */
[----:B----4-:R-:W-:Y:S01]  /*115f0*/  FMNMX.FTZ R171, R172, R165, !PT ;  /* 0x000000a5acab7209 */ /* 0x010fe20007810000 */
[----:B------:R-:W-:Y:S01]  /*11600*/  IMAD.WIDE.U32 R174, R174, -0x326172a9, RZ ;  /* 0xcd9e8d57aeae7825 */ /* 0x000fe200078e00ff */
[----:B-----5:R-:W-:Y:S01]  /*11610*/  FMNMX.FTZ R168, R173, R164, !PT ;  /* 0x000000a4ada87209 */ /* 0x020fe20007810000 */
[----:B------:R-:W1:Y:S01]  /*11620*/  SHFL.BFLY PT, R167, R170, 0x1, 0x1f ;  /* 0x0c201f00aaa77f89 */ /* 0x000e6200000e0000 */
[----:B---3--:R-:W-:Y:S05]  /*11630*/  LOP3.LUT R176, R195, UR14, R178, 0x96, !PT ;  /* 0x0000000ec3b07c12 */ /* 0x008fea000f8e96b2 */
[----:B------:R-:W-:Y:S02]  /*11640*/  IMAD.WIDE.U32 R176, R176, -0x326172a9, RZ ;  /* 0xcd9e8d57b0b07825 */ /* 0x000fe400078e00ff */
[----:B------:R-:W2:Y:S08]  /*11650*/  SHFL.BFLY PT, R166, R171, 0x1, 0x1f ;  /* 0x0c201f00aba67f89 */ /* 0x000eb000000e0000 */
[----:B------:R-:W3:Y:S01]  /*11660*/  SHFL.BFLY PT, R165, R168, 0x1, 0x1f ;  /* 0x0c201f00a8a57f89 */ /* 0x000ee200000e0000 */
[----:B-1----:R-:W-:Y:S02]  /*11670*/  FMNMX.FTZ R167, R170, R167, !PT ;  /* 0x000000a7aaa77209 */ /* 0x002fe40007810000 */
[----:B------:R-:W-:Y:S02]  /*11680*/  FMNMX.FTZ R170, R10, R169, !PT ;  /* 0x000000a90aaa7209 */ /* 0x000fe40007810000 */
[C---:B------:R-:W-:Y:S01]  /*11690*/  FSETP.NEU.FTZ.AND P1, PT, R167.reuse, -INF , PT ;  /* 0xff800000a700780b */ /* 0x040fe20003f3d000 */
[C---:B------:R-:W-:Y:S02]  /*116a0*/  FADD.FTZ R2, -R167.reuse, R2 ;  /* 0x00000002a7027221 */ /* 0x040fe40000010100 */
[----:B------:R-:W-:Y:S01]  /*116b0*/  FMUL.FTZ R182, R167, c[0x0][0x23c] ;  /* 0x00008f00a7b67a20 */ /* 0x000fe20000410000 */
[----:B--2---:R-:W-:Y:S01]  /*116c0*/  FMNMX.FTZ R166, R171, R166, !PT ;  /* 0x000000a6aba67209 */ /* 0x004fe20007810000 */
[----:B------:R-:W-:Y:S01]  /*116d0*/  FMUL.FTZ R164, R2, c[0x0][0x23c] ;  /* 0x00008f0002a47a20 */ /* 0x000fe20000410000 */
[----:B------:R-:W-:Y:S02]  /*116e0*/  FMNMX.FTZ R171, R11, R170, !PT ;  /* 0x000000aa0bab7209 */ /* 0x000fe40007810000 */
[----:B------:R-:W-:Y:S01]  /*116f0*/  FSEL R182, R182, RZ, P1 ;  /* 0x000000ffb6b67208 */ /* 0x000fe20000800000 */
[C---:B------:R-:W-:Y:S01]  /*11700*/  FADD.FTZ R2, -R166.reuse, R3 ;  /* 0x00000003a6027221 */ /* 0x040fe20000010100 */
[C---:B------:R-:W-:Y:S01]  /*11710*/  FSETP.NEU.FTZ.AND P1, PT, R166.reuse, -INF , PT ;  /* 0xff800000a600780b */ /* 0x040fe20003f3d000 */
[----:B------:R-:W-:Y:S01]  /*11720*/  FMUL.FTZ R181, R166, c[0x0][0x23c] ;  /* 0x00008f00a6b57a20 */ /* 0x000fe20000410000 */
[----:B---3--:R-:W-:Y:S01]  /*11730*/  FMNMX.FTZ R165, R168, R165, !PT ;  /* 0x000000a5a8a57209 */ /* 0x008fe20007810000 */
[----:B------:R-:W-:Y:S01]  /*11740*/  FMUL.FTZ R3, R2, c[0x0][0x23c] ;  /* 0x00008f0002037a20 */ /* 0x000fe20000410000 */
[----:B------:R-:W-:Y:S01]  /*11750*/  FMNMX.FTZ R168, R14, R171, !PT ;  /* 0x000000ab0ea87209 */ /* 0x000fe20007810000 */
[----:B------:R-:W-:Y:S01]  /*11760*/  FFMA.FTZ R184, R16, c[0x0][0x23c], -R182 ;  /* 0x00008f0010b87a23 */ /* 0x000fe200000108b6 */
[----:B------:R-:W-:Y:S01]  /*11770*/  FSEL R181, R181, RZ, P1 ;  /* 0x000000ffb5b57208 */ /* 0x000fe20000800000 */
[----:B------:R-:W-:Y:S01]  /*11780*/  FADD.FTZ R0, -R165, R0 ;  /* 0x00000000a5007221 */ /* 0x000fe20000010100 */
[----:B------:R-:W-:Y:S01]  /*11790*/  FMNMX.FTZ R171, R15, R168, !PT ;  /* 0x000000a80fab7209 */ /* 0x000fe20007810000 */
[C---:B------:R-:W-:Y:S01]  /*117a0*/  FMUL.FTZ R180, R165.reuse, c[0x0][0x23c] ;  /* 0x00008f00a5b47a20 */ /* 0x040fe20000410000 */
[----:B------:R-:W-:Y:S01]  /*117b0*/  FSETP.NEU.FTZ.AND P1, PT, R165, -INF , PT ;  /* 0xff800000a500780b */ /* 0x000fe20003f3d000 */
[----:B------:R-:W-:Y:S01]  /*117c0*/  FMUL.FTZ R2, R0, c[0x0][0x23c] ;  /* 0x00008f0000027a20 */ /* 0x000fe20000410000 */
[----:B------:R-:W-:Y:S01]  /*117d0*/  FMNMX.FTZ R0, R26, R171, !PT ;  /* 0x000000ab1a007209 */ /* 0x000fe20007810000 */
[--C-:B------:R-:W-:Y:S01]  /*117e0*/  FFMA.FTZ R186, R18, c[0x0][0x23c], -R181.reuse ;  /* 0x00008f0012ba7a23 */ /* 0x100fe200000108b5 */
[----:B------:R-:W-:Y:S01]  /*117f0*/  MOV R18, UR29 ;  /* 0x0000001d00127c02 */ /* 0x000fe20008000f00 */
[--C-:B------:R-:W-:Y:S01]  /*11800*/  FFMA.FTZ R187, R19, c[0x0][0x23c], -R181.reuse ;  /* 0x00008f0013bb7a23 */ /* 0x100fe200000108b5 */
[----:B------:R-:W-:Y:S01]  /*11810*/  FMNMX.FTZ R173, R27, R0, !PT ;  /* 0x000000001bad7209 */ /* 0x000fe20007810000 */
[--C-:B------:R-:W-:Y:S01]  /*11820*/  FFMA.FTZ R190, R6, c[0x0][0x23c], -R181.reuse ;  /* 0x00008f0006be7a23 */ /* 0x100fe200000108b5 */
[----:B------:R-:W-:Y:S01]  /*11830*/  LOP3.LUT R18, R179, UR26, R18, 0x96, !PT ;  /* 0x0000001ab3127c12 */ /* 0x000fe2000f8e9612 */
[----:B------:R-:W-:Y:S01]  /*11840*/  FFMA.FTZ R191, R7, c[0x0][0x23c], -R181 ;  /* 0x00008f0007bf7a23 */ /* 0x000fe200000108b5 */
[----:B------:R-:W-:Y:S01]  /*11850*/  FMNMX.FTZ R0, R30, R173, !PT ;  /* 0x000000ad1e007209 */ /* 0x000fe20007810000 */
[--C-:B------:R-:W-:Y:S01]  /*11860*/  FFMA.FTZ R185, R17, c[0x0][0x23c], -R182.reuse ;  /* 0x00008f0011b97a23 */ /* 0x100fe200000108b6 */
[----:B------:R-:W-:Y:S01]  /*11870*/  FSEL R180, R180, RZ, P1 ;  /* 0x000000ffb4b47208 */ /* 0x000fe20000800000 */
[--C-:B------:R-:W-:Y:S01]  /*11880*/  FFMA.FTZ R188, R4, c[0x0][0x23c], -R182.reuse ;  /* 0x00008f0004bc7a23 */ /* 0x100fe200000108b6 */
[----:B------:R-:W-:Y:S01]  /*11890*/  FMNMX.FTZ R171, R31, R0, !PT ;  /* 0x000000001fab7209 */ /* 0x000fe20007810000 */
[----:B------:R-:W-:Y:S01]  /*118a0*/  FFMA.FTZ R189, R5, c[0x0][0x23c], -R182 ;  /* 0x00008f0005bd7a23 */ /* 0x000fe200000108b6 */
[----:B------:R-:W-:Y:S01]  /*118b0*/  MUFU.EX2 R184, R184 ;  /* 0x000000b800b87308 */ /* 0x000fe20000000800 */
[--C-:B------:R-:W-:Y:S01]  /*118c0*/  FFMA.FTZ R193, R9, c[0x0][0x23c], -R180.reuse ;  /* 0x00008f0009c17a23 */ /* 0x100fe200000108b4 */
[----:B------:R-:W-:Y:S01]  /*118d0*/  UIADD3 UR26, UR26, -0x1, URZ ;  /* 0xffffffff1a1a7890 */ /* 0x000fe2000fffe03f */
[----:B------:R-:W1:Y:S01]  /*118e0*/  SHFL.BFLY PT, R0, R171, 0x2, 0x1f ;  /* 0x0c401f00ab007f89 */ /* 0x000e6200000e0000 */
[--C-:B------:R-:W-:Y:S02]  /*118f0*/  FFMA.FTZ R196, R12, c[0x0][0x23c], -R180.reuse ;  /* 0x00008f000cc47a23 */ /* 0x100fe400000108b4 */
[--C-:B------:R-:W-:Y:S02]  /*11900*/  FFMA.FTZ R197, R13, c[0x0][0x23c], -R180.reuse ;  /* 0x00008f000dc57a23 */ /* 0x100fe400000108b4 */
[----:B------:R-:W-:Y:S02]  /*11910*/  FFMA.FTZ R242, R28, c[0x0][0x23c], -R180 ;  /* 0x00008f001cf27a23 */ /* 0x000fe400000108b4 */
[----:B------:R-:W-:Y:S01]  /*11920*/  MUFU.EX2 R185, R185 ;  /* 0x000000b900b97308 */ /* 0x000fe20000000800 */
[----:B------:R-:W-:Y:S09]  /*11930*/  FFMA.FTZ R252, R20, c[0x0][0x23c], -R182 ;  /* 0x00008f0014fc7a23 */ /* 0x000ff200000108b6 */
[----:B------:R-:W-:Y:S01]  /*11940*/  MUFU.EX2 R186, R186 ;  /* 0x000000ba00ba7308 */ /* 0x000fe20000000800 */
[----:B-1----:R-:W-:Y:S01]  /*11950*/  FMNMX.FTZ R19, R171, R0, !PT ;  /* 0x00000000ab137209 */ /* 0x002fe20007810000 */
[----:B------:R-:W-:Y:S08]  /*11960*/  IMAD.WIDE.U32 R170, R18, -0x326172a9, RZ ;  /* 0xcd9e8d5712aa7825 */ /* 0x000ff000078e00ff */
[----:B------:R-:W-:Y:S01]  /*11970*/  MUFU.EX2 R187, R187 ;  /* 0x000000bb00bb7308 */ /* 0x000fe20000000800 */
[----:B------:R-:W1:Y:S01]  /*11980*/  SHFL.BFLY PT, R18, R19, 0x1, 0x1f ;  /* 0x0c201f0013127f89 */ /* 0x000e6200000e0000 */
[----:B------:R-:W-:Y:S02]  /*11990*/  LOP3.LUT R202, R177, UR13, R170, 0x96, !PT ;  /* 0x0000000db1ca7c12 */ /* 0x000fe4000f8e96aa */
[----:B------:R-:W-:Y:S02]  /*119a0*/  LOP3.LUT R168, R171, UR15, R248, 0x96, !PT ;  /* 0x0000000faba87c12 */ /* 0x000fe4000f8e96f8 */
[----:B------:R-:W-:Y:S01]  /*119b0*/  LOP3.LUT R170, R175, UR13, R170, 0x96, !PT ;  /* 0x0000000dafaa7c12 */ /* 0x000fe2000f8e96aa */
[----:B------:R-:W-:Y:S01]  /*119c0*/  IMAD.WIDE.U32 R202, R202, -0x2daee0ad, RZ ;  /* 0xd2511f53caca7825 */ /* 0x000fe200078e00ff */
[----:B------:R-:W-:Y:S02]  /*119d0*/  LOP3.LUT R0, R171, UR15, R250, 0x96, !PT ;  /* 0x0000000fab007c12 */ /* 0x000fe4000f8e96fa */
[----:B------:R-:W-:Y:S01]  /*119e0*/  MUFU.EX2 R188, R188 ;  /* 0x000000bc00bc7308 */ /* 0x000fe20000000800 */
        /* <DEDUP_REMOVED lines=10> */
[----:B-1----:R-:W-:Y:S02]  /*11a90*/  FMNMX.FTZ R18, R19, R18, !PT ;  /* 0x0000001213127209 */ /* 0x002fe40007810000 */
[----:B------:R-:W-:Y:S01]  /*11aa0*/  MUFU.EX2 R190, R190 ;  /* 0x000000be00be7308 */ /* 0x000fe20000000800 */
[----:B------:R-:W-:Y:S01]  /*11ab0*/  IMAD.WIDE.U32 R6, R0, -0x326172a9, RZ ;  /* 0xcd9e8d5700067825 */ /* 0x000fe200078e00ff */
[----:B------:R-:W-:Y:S03]  /*11ac0*/  FSETP.NEU.FTZ.AND P1, PT, R18, -INF , PT ;  /* 0xff8000001200780b */ /* 0x000fe60003f3d000 */
[----:B------:R-:W-:Y:S01]  /*11ad0*/  IMAD.WIDE.U32 R246, R168, -0x326172a9, RZ ;  /* 0xcd9e8d57a8f67825 */ /* 0x000fe200078e00ff */
[----:B------:R-:W-:Y:S03]  /*11ae0*/  LOP3.LUT R168, R179, UR11, R176, 0x96, !PT ;  /* 0x0000000bb3a87c12 */ /* 0x000fe6000f8e96b0 */
[----:B------:R-:W-:Y:S01]  /*11af0*/  FFMA.FTZ R192, R8, c[0x0][0x23c], -R180 ;  /* 0x00008f0008c07a23 */ /* 0x000fe200000108b4 */
[----:B------:R-:W-:Y:S01]  /*11b00*/  LOP3.LUT R8, R201, UR9, R178, 0x96, !PT ;  /* 0x00000009c9087c12 */ /* 0x000fe2000f8e96b2 */
[----:B------:R-:W-:Y:S01]  /*11b10*/  IMAD.WIDE.U32 R172, R168, -0x2daee0ad, RZ ;  /* 0xd2511f53a8ac7825 */ /* 0x000fe200078e00ff */
[----:B------:R-:W-:Y:S01]  /*11b20*/  LOP3.LUT R0, R247, UR11, R174, 0x96, !PT ;  /* 0x0000000bf7007c12 */ /* 0x000fe2000f8e96ae */
[----:B------:R-:W-:Y:S01]  /*11b30*/  MUFU.EX2 R191, R191 ;  /* 0x000000bf00bf7308 */ /* 0x000fe20000000800 */
[----:B------:R-:W-:Y:S01]  /*11b40*/  LOP3.LUT R246, R7, UR9, R246, 0x96, !PT ;  /* 0x0000000907f67c12 */ /* 0x000fe2000f8e96f6 */
[----:B------:R-:W-:Y:S01]  /*11b50*/  IMAD.WIDE.U32 R16, R8, -0x2daee0ad, RZ ;  /* 0xd2511f5308107825 */ /* 0x000fe200078e00ff */
[----:B------:R-:W-:Y:S03]  /*11b60*/  LOP3.LUT R202, R173, UR8, R202, 0x96, !PT ;  /* 0x00000008adca7c12 */ /* 0x000fe6000f8e96ca */
[----:B------:R-:W-:Y:S01]  /*11b70*/  IMAD.WIDE.U32 R8, R0, -0x2daee0ad, RZ ;  /* 0xd2511f5300087825 */ /* 0x000fe200078e00ff */
[----:B------:R-:W-:Y:S03]  /*11b80*/  LOP3.LUT R0, R17, UR6, R172, 0x96, !PT ;  /* 0x0000000611007c12 */ /* 0x000fe6000f8e96ac */
[----:B------:R-:W-:Y:S01]  /*11b90*/  IMAD.WIDE.U32 R246, R246, -0x2daee0ad, RZ ;  /* 0xd2511f53f6f67825 */ /* 0x000fe200078e00ff */
[----:B------:R-:W-:Y:S03]  /*11ba0*/  MUFU.EX2 R192, R192 ;  /* 0x000000c000c07308 */ /* 0x000fe60000000800 */
[----:B------:R-:W-:Y:S01]  /*11bb0*/  FMUL.FTZ R19, R18, c[0x0][0x23c] ;  /* 0x00008f0012137a20 */ /* 0x000fe20000410000 */
[----:B------:R-:W-:Y:S01]  /*11bc0*/  LOP3.LUT R8, R247, UR6, R8, 0x96, !PT ;  /* 0x00000006f7087c12 */ /* 0x000fe2000f8e9608 */
[----:B------:R-:W-:Y:S01]  /*11bd0*/  IMAD.WIDE.U32 R174, R0, -0x326172a9, RZ ;  /* 0xcd9e8d5700ae7825 */ /* 0x000fe200078e00ff */
[----:B------:R-:W-:Y:S02]  /*11be0*/  LOP3.LUT R0, R9, UR8, R170, 0x96, !PT ;  /* 0x0000000809007c12 */ /* 0x000fe4000f8e96aa */
[----:B------:R-:W-:Y:S01]  /*11bf0*/  FSEL R19, R19, RZ, P1 ;  /* 0x000000ff13137208 */ /* 0x000fe20000800000 */
[----:B------:R-:W-:Y:S01]  /*11c00*/  IMAD.WIDE.U32 R172, R8, -0x326172a9, RZ ;  /* 0xcd9e8d5708ac7825 */ /* 0x000fe200078e00ff */
[----:B------:R-:W-:Y:S01]  /*11c10*/  LOP3.LUT R168, R174, 0xffff, RZ, 0xc0, !PT ;  /* 0x0000ffffaea87812 */ /* 0x000fe200078ec0ff */
[----:B------:R-:W-:Y:S01]  /*11c20*/  MUFU.EX2 R193, R193 ;  /* 0x000000c100c17308 */ /* 0x000fe20000000800 */
[--C-:B------:R-:W-:Y:S01]  /*11c30*/  SHF.R.U32.HI R8, RZ, 0x10, R174.reuse ;  /* 0x00000010ff087819 */ /* 0x100fe200000116ae */
[----:B------:R-:W-:Y:S01]  /*11c40*/  IMAD.WIDE.U32 R4, R0, -0x326172a9, RZ ;  /* 0xcd9e8d5700047825 */ /* 0x000fe200078e00ff */
[----:B------:R-:W-:Y:S02]  /*11c50*/  LOP3.LUT R0, R172, 0xff, RZ, 0xc0, !PT ;  /* 0x000000ffac007812 */ /* 0x000fe400078ec0ff */
[----:B------:R-:W-:Y:S01]  /*11c60*/  LOP3.LUT R9, R174, 0xff, RZ, 0xc0, !PT ;  /* 0x000000ffae097812 */ /* 0x000fe200078ec0ff */
[----:B------:R-:W-:Y:S01]  /*11c70*/  FFMA.FTZ R195, R11, c[0x0][0x23c], -R19 ;  /* 0x00008f000bc37a23 */ /* 0x000fe20000010813 */
[----:B------:R-:W-:Y:S01]  /*11c80*/  LOP3.LUT R11, R172, 0xffff, RZ, 0xc0, !PT ;  /* 0x0000ffffac0b7812 */ /* 0x000fe200078ec0ff */
[----:B------:R-:W-:Y:S01]  /*11c90*/  IMAD.WIDE.U32 R202, R202, -0x326172a9, RZ ;  /* 0xcd9e8d57caca7825 */ /* 0x000fe200078e00ff */
[----:B------:R-:W-:Y:S01]  /*11ca0*/  SHF.R.U32.HI R171, RZ, 0x18, R174 ;  /* 0x00000018ffab7819 */ /* 0x000fe200000116ae */
[----:B------:R-:W1:Y:S01]  /*11cb0*/  MUFU.EX2 R164, R164 ;  /* 0x000000a400a47308 */ /* 0x000e620000000800 */
[----:B------:R-:W-:Y:S01]  /*11cc0*/  SHF.R.U32.HI R11, RZ, 0x8, R11 ;  /* 0x00000008ff0b7819 */ /* 0x000fe2000001160b */
[--C-:B------:R-:W-:Y:S01]  /*11cd0*/  FFMA.FTZ R194, R10, c[0x0][0x23c], -R19.reuse ;  /* 0x00008f000ac27a23 */ /* 0x100fe20000010813 */
[----:B------:R-:W-:Y:S01]  /*11ce0*/  LOP3.LUT R10, R173, UR16, R4, 0x96, !PT ;  /* 0x00000010ad0a7c12 */ /* 0x000fe2000f8e9604 */
[--C-:B------:R-:W-:Y:S01]  /*11cf0*/  FFMA.FTZ R198, R14, c[0x0][0x23c], -R19.reuse ;  /* 0x00008f000ec67a23 */ /* 0x100fe20000010813 */
[----:B------:R-:W-:Y:S01]  /*11d00*/  LOP3.LUT R177, R175, UR16, R202, 0x96, !PT ;  /* 0x00000010afb17c12 */ /* 0x000fe2000f8e96ca */
[----:B------:R-:W-:Y:S01]  /*11d10*/  FFMA.FTZ R199, R15, c[0x0][0x23c], -R19 ;  /* 0x00008f000fc77a23 */ /* 0x000fe20000010813 */
[--C-:B------:R-:W-:Y:S01]  /*11d20*/  SHF.R.U32.HI R12, RZ, 0x10, R172.reuse ;  /* 0x00000010ff0c7819 */ /* 0x100fe200000116ac */
[----:B------:R-:W-:Y:S01]  /*11d30*/  FFMA.FTZ R202, R34, c[0x0][0x23c], -R181 ;  /* 0x00008f0022ca7a23 */ /* 0x000fe200000108b5 */
[----:B------:R-:W-:Y:S01]  /*11d40*/  SHF.R.U32.HI R179, RZ, 0x18, R172 ;  /* 0x00000018ffb37819 */ /* 0x000fe200000116ac */
[----:B------:R-:W-:Y:S01]  /*11d50*/  MUFU.EX2 R194, R194 ;  /* 0x000000c200c27308 */ /* 0x000fe20000000800 */
[----:B------:R-:W-:Y:S01]  /*11d60*/  PRMT R13, R0, 0x5410, R11 ;  /* 0x00005410000d7816 */ /* 0x000fe2000000000b */
[----:B------:R-:W2:Y:S01]  /*11d70*/  LDSM.16.MT88.4 R172, [R212+0xa000] ;  /* 0x00a00000d4ac783b */ /* 0x000ea20000004200 */
[C---:B------:R-:W-:Y:S01]  /*11d80*/  LOP3.LUT R0, R10.reuse, 0xffff, RZ, 0xc0, !PT ;  /* 0x0000ffff0a007812 */ /* 0x040fe200078ec0ff */
[----:B------:R-:W-:Y:S01]  /*11d90*/  FFMA.FTZ R247, R29, c[0x0][0x23c], -R180 ;  /* 0x00008f001df77a23 */ /* 0x000fe200000108b4 */
[----:B------:R-:W-:Y:S01]  /*11da0*/  LOP3.LUT R11, R10, 0xff, RZ, 0xc0, !PT ;  /* 0x000000ff0a0b7812 */ /* 0x000fe200078ec0ff */
[--C-:B------:R-:W-:Y:S01]  /*11db0*/  HSET2.LE.AND R178, R13, R240.reuse, PT ;  /* 0x000000f00db27233 */ /* 0x100fe20003803000 */
[----:B------:R-:W-:Y:S01]  /*11dc0*/  SHF.R.U32.HI R0, RZ, 0x8, R0 ;  /* 0x00000008ff007819 */ /* 0x000fe20000011600 */
[----:B------:R-:W-:Y:S01]  /*11dd0*/  FFMA.FTZ R30, R30, c[0x0][0x23c], -R19 ;  /* 0x00008f001e1e7a23 */ /* 0x000fe20000010813 */
[----:B------:R-:W-:Y:S01]  /*11de0*/  SHF.R.U32.HI R168, RZ, 0x8, R168 ;  /* 0x00000008ffa87819 */ /* 0x000fe200000116a8 */
[----:B------:R-:W-:Y:S01]  /*11df0*/  MUFU.EX2 R195, R195 ;  /* 0x000000c300c37308 */ /* 0x000fe20000000800 */
[----:B------:R-:W-:Y:S01]  /*11e00*/  PRMT R11, R11, 0x5410, R0 ;  /* 0x000054100b0b7816 */ /* 0x000fe20000000000 */
[----:B------:R-:W-:Y:S01]  /*11e10*/  FADD.FTZ R0, -R18, R169 ;  /* 0x000000a912007221 */ /* 0x000fe20000010100 */
[----:B------:R-:W-:Y:S01]  /*11e20*/  LOP3.LUT R8, R8, 0xff, RZ, 0xc0, !PT ;  /* 0x000000ff08087812 */ /* 0x000fe200078ec0ff */
[----:B-1----:R-:W-:Y:S01]  /*11e30*/  FMUL.FTZ R40, R164, R40 ;  /* 0x00000028a4287220 */ /* 0x002fe20000410000 */
[----:B------:R-:W-:Y:S01]  /*11e40*/  PRMT R9, R9, 0x5410, R168 ;  /* 0x0000541009097816 */ /* 0x000fe200000000a8 */
[----:B------:R-:W-:Y:S01]  /*11e50*/  FMUL.FTZ R0, R0, c[0x0][0x23c] ;  /* 0x00008f0000007a20 */ /* 0x000fe20000410000 */
[----:B------:R-:W-:Y:S01]  /*11e60*/  PRMT R171, R8, 0x5410, R171 ;  /* 0x0000541008ab7816 */ /* 0x000fe200000000ab */
[--C-:B------:R-:W-:Y:S01]  /*11e70*/  HSET2.LE.AND R176, R11, R240.reuse, PT ;  /* 0x000000f00bb07233 */ /* 0x100fe20003803000 */
[C---:B------:R-:W-:Y:S01]  /*11e80*/  LOP3.LUT R168, R177.reuse, 0xffff, RZ, 0xc0, !PT ;  /* 0x0000ffffb1a87812 */ /* 0x040fe200078ec0ff */
[----:B------:R-:W1:Y:S01]  /*11e90*/  MUFU.EX2 R3, R3 ;  /* 0x0000000300037308 */ /* 0x000e620000000800 */
[--C-:B------:R-:W-:Y:S01]  /*11ea0*/  SHF.R.U32.HI R8, RZ, 0x10, R177.reuse ;  /* 0x00000010ff087819 */ /* 0x100fe200000116b1 */
[--C-:B------:R-:W-:Y:S01]  /*11eb0*/  HSET2.LE.AND R170, R9, R240.reuse, PT ;  /* 0x000000f009aa7233 */ /* 0x100fe20003803000 */
[----:B------:R-:W-:Y:S01]  /*11ec0*/  SHF.R.U32.HI R15, RZ, 0x10, R10 ;  /* 0x00000010ff0f7819 */ /* 0x000fe2000001160a */
[--C-:B------:R-:W-:Y:S01]  /*11ed0*/  HSET2.LE.AND R171, R171, R240.reuse, PT ;  /* 0x000000f0abab7233 */ /* 0x100fe20003803000 */
[----:B------:R-:W-:Y:S01]  /*11ee0*/  SHF.R.U32.HI R14, RZ, 0x8, R168 ;  /* 0x00000008ff0e7819 */ /* 0x000fe200000116a8 */
[C---:B------:R-:W-:Y:S01]  /*11ef0*/  FMUL.FTZ R41, R164.reuse, R41 ;  /* 0x00000029a4297220 */ /* 0x040fe20000410000 */
[----:B------:R-:W-:Y:S01]  /*11f00*/  LOP3.LUT R183, R177, 0xff, RZ, 0xc0, !PT ;  /* 0x000000ffb1b77812 */ /* 0x000fe200078ec0ff */
[----:B------:R-:W-:Y:S01]  /*11f10*/  FMUL.FTZ R44, R164, R44 ;  /* 0x0000002ca42c7220 */ /* 0x000fe20000410000 */
[----:B------:R-:W-:Y:S01]  /*11f20*/  LOP3.LUT R8, R8, 0xff, RZ, 0xc0, !PT ;  /* 0x000000ff08087812 */ /* 0x000fe200078ec0ff */
[----:B------:R-:W-:Y:S01]  /*11f30*/  MUFU.EX2 R196, R196 ;  /* 0x000000c400c47308 */ /* 0x000fe20000000800 */
[----:B------:R-:W-:Y:S01]  /*11f40*/  SHF.R.U32.HI R10, RZ, 0x18, R10 ;  /* 0x00000018ff0a7819 */ /* 0x000fe2000001160a */
[C---:B------:R-:W-:Y:S01]  /*11f50*/  FMUL.FTZ R45, R164.reuse, R45 ;  /* 0x0000002da42d7220 */ /* 0x040fe20000410000 */
[----:B------:R-:W-:Y:S01]  /*11f60*/  LOP3.LUT R15, R15, 0xff, RZ, 0xc0, !PT ;  /* 0x000000ff0f0f7812 */ /* 0x000fe200078ec0ff */
[C---:B------:R-:W-:Y:S01]  /*11f70*/  FMUL.FTZ R56, R164.reuse, R56 ;  /* 0x00000038a4387220 */ /* 0x040fe20000410000 */
[----:B------:R-:W-:Y:S01]  /*11f80*/  SHF.R.U32.HI R177, RZ, 0x18, R177 ;  /* 0x00000018ffb17819 */ /* 0x000fe200000116b1 */
[C---:B------:R-:W-:Y:S01]  /*11f90*/  FMUL.FTZ R57, R164.reuse, R57 ;  /* 0x00000039a4397220 */ /* 0x040fe20000410000 */
[----:B------:R-:W-:Y:S01]  /*11fa0*/  PRMT R183, R183, 0x5410, R14 ;  /* 0x00005410b7b77816 */ /* 0x000fe2000000000e */
[----:B------:R-:W-:Y:S01]  /*11fb0*/  FMUL.FTZ R60, R164, R60 ;  /* 0x0000003ca43c7220 */ /* 0x000fe20000410000 */
[----:B------:R-:W-:Y:S01]  /*11fc0*/  PRMT R15, R15, 0x5410, R10 ;  /* 0x000054100f0f7816 */ /* 0x000fe2000000000a */
[----:B------:R-:W3:Y:S01]  /*11fd0*/  MUFU.EX2 R197, R197 ;  /* 0x000000c500c57308 */ /* 0x000ee20000000800 */
[----:B------:R-:W-:Y:S01]  /*11fe0*/  PRMT R177, R8, 0x5410, R177 ;  /* 0x0000541008b17816 */ /* 0x000fe200000000b1 */
[--C-:B------:R-:W-:Y:S01]  /*11ff0*/  HSET2.LE.AND R168, R183, R240.reuse, PT ;  /* 0x000000f0b7a87233 */ /* 0x100fe20003803000 */
[----:B------:R-:W-:Y:S01]  /*12000*/  F2FP.BF16.PACK_AB R9, R185, R184 ;  /* 0x000000b8b909723e */ /* 0x000fe200000010ff */
[----:B-1----:R-:W-:Y:S01]  /*12010*/  FMUL.FTZ R42, R3, R42 ;  /* 0x0000002a032a7220 */ /* 0x002fe20000410000 */
[----:B------:R-:W-:Y:S01]  /*12020*/  F2FP.BF16.PACK_AB R8, R187, R186 ;  /* 0x000000babb08723e */ /* 0x000fe200000010ff */
[--C-:B------:R-:W-:Y:S01]  /*12030*/  HSET2.LE.AND R169, R177, R240.reuse, PT ;  /* 0x000000f0b1a97233 */ /* 0x100fe20003803000 */
[----:B------:R-:W-:Y:S01]  /*12040*/  LOP3.LUT R170, R170, R9, RZ, 0xc0, !PT ;  /* 0x00000009aaaa7212 */ /* 0x000fe200078ec0ff */
[--C-:B------:R-:W-:Y:S01]  /*12050*/  HSET2.LE.AND R177, R15, R240.reuse, PT ;  /* 0x000000f00fb17233 */ /* 0x100fe20003803000 */
[----:B------:R-:W-:Y:S01]  /*12060*/  LOP3.LUT R171, R171, R8, RZ, 0xc0, !PT ;  /* 0x00000008abab7212 */ /* 0x000fe200078ec0ff */
[----:B------:R-:W-:Y:S01]  /*12070*/  MUFU.EX2 R198, R198 ;  /* 0x000000c600c67308 */ /* 0x000fe20000000800 */
[----:B------:R-:W-:Y:S01]  /*12080*/  F2FP.BF16.PACK_AB R11, R189, R188 ;  /* 0x000000bcbd0b723e */ /* 0x000fe200000010ff */
[----:B------:R-:W-:Y:S01]  /*12090*/  FMUL.FTZ R43, R3, R43 ;  /* 0x0000002b032b7220 */ /* 0x000fe20000410000 */
[----:B------:R-:W-:Y:S01]  /*120a0*/  F2FP.BF16.PACK_AB R10, R191, R190 ;  /* 0x000000bebf0a723e */ /* 0x000fe200000010ff */
[----:B------:R-:W-:Y:S01]  /*120b0*/  FMUL.FTZ R34, R3, R154 ;  /* 0x0000009a03227220 */ /* 0x000fe20000410000 */
[----:B------:R-:W-:Y:S01]  /*120c0*/  F2FP.BF16.PACK_AB R9, R193, R192 ;  /* 0x000000c0c109723e */ /* 0x000fe200000010ff */
[----:B------:R-:W-:Y:S01]  /*120d0*/  FFMA.FTZ R183, R22, c[0x0][0x23c], -R181 ;  /* 0x00008f0016b77a23 */ /* 0x000fe200000108b5 */
[----:B------:R-:W-:Y:S01]  /*120e0*/  F2FP.BF16.PACK_AB R8, R195, R194 ;  /* 0x000000c2c308723e */ /* 0x000fe200000010ff */
[C---:B------:R-:W-:Y:S01]  /*120f0*/  FMUL.FTZ R46, R3.reuse, R46 ;  /* 0x0000002e032e7220 */ /* 0x040fe20000410000 */
[----:B------:R-:W-:Y:S01]  /*12100*/  LOP3.LUT R12, R12, 0xff, RZ, 0xc0, !PT ;  /* 0x000000ff0c0c7812 */ /* 0x000fe200078ec0ff */
[----:B------:R-:W1:Y:S01]  /*12110*/  MUFU.EX2 R199, R199 ;  /* 0x000000c700c77308 */ /* 0x000e620000000800 */
        /* <DEDUP_REMOVED lines=9> */
[----:B------:R-:W4:Y:S01]  /*121b0*/  MUFU.EX2 R2, R2 ;  /* 0x0000000200027308 */ /* 0x000f220000000800 */
[----:B------:R-:W5:Y:S01]  /*121c0*/  LDSM.16.MT88.4 R160, [R210+0xa000] ;  /* 0x00a00000d2a0783b */ /* 0x000f620000004200 */
[----:B---3--:R-:W-:Y:S01]  /*121d0*/  F2FP.BF16.PACK_AB R13, R197, R196 ;  /* 0x000000c4c50d723e */ /* 0x008fe200000010ff */
[C---:B------:R-:W-:Y:S01]  /*121e0*/  FMUL.FTZ R47, R3.reuse, R47 ;  /* 0x0000002f032f7220 */ /* 0x040fe20000410000 */
[--C-:B------:R-:W-:Y:S01]  /*121f0*/  HSET2.LE.AND R179, R179, R240.reuse, PT ;  /* 0x000000f0b3b37233 */ /* 0x100fe20003803000 */
[-C--:B--2---:R-:W-:Y:S01]  /*12200*/  HMMA.16816.F32.BF16 R8, R168, R172.reuse, R8 ;  /* 0x000000aca808723c */ /* 0x084fe20000041808 */
[----:B------:R-:W-:Y:S01]  /*12210*/  LOP3.LUT R178, R178, R13, RZ, 0xc0, !PT ;  /* 0x0000000db2b27212 */ /* 0x000fe200078ec0ff */
[C---:B------:R-:W-:Y:S02]  /*12220*/  FMUL.FTZ R58, R3.reuse, R58 ;  /* 0x0000003a033a7220 */ /* 0x040fe40000410000 */
[C---:B------:R-:W-:Y:S01]  /*12230*/  FMUL.FTZ R59, R3.reuse, R59 ;  /* 0x0000003b033b7220 */ /* 0x040fe20000410000 */
[----:B------:R-:W2:Y:S01]  /*12240*/  MUFU.EX2 R0, R0 ;  /* 0x0000000000007308 */ /* 0x000ea20000000800 */
[C---:B------:R-:W-:Y:S02]  /*12250*/  FMUL.FTZ R61, R164.reuse, R61 ;  /* 0x0000003da43d7220 */ /* 0x040fe40000410000 */
[----:B------:R-:W-:Y:S01]  /*12260*/  FMUL.FTZ R62, R3, R62 ;  /* 0x0000003e033e7220 */ /* 0x000fe20000410000 */
[----:B-1----:R-:W-:Y:S03]  /*12270*/  F2FP.BF16.PACK_AB R12, R199, R198 ;  /* 0x000000c6c70c723e */ /* 0x002fe600000010ff */
[----:B------:R-:W-:Y:S01]  /*12280*/  FMUL.FTZ R63, R3, R63 ;  /* 0x0000003f033f7220 */ /* 0x000fe20000410000 */
[----:B------:R-:W-:Y:S01]  /*12290*/  LOP3.LUT R179, R179, R12, RZ, 0xc0, !PT ;  /* 0x0000000cb3b37212 */ /* 0x000fe200078ec0ff */
[C---:B------:R-:W-:Y:S01]  /*122a0*/  FMUL.FTZ R72, R164.reuse, R72 ;  /* 0x00000048a4487220 */ /* 0x040fe20000410000 */
[----:B------:R1:W-:Y:S01]  /*122b0*/  MUFU.EX2 R7, R30 ;  /* 0x0000001e00077308 */ /* 0x0003e20000000800 */
[----:B------:R-:W-:Y:S02]  /*122c0*/  FMUL.FTZ R73, R164, R73 ;  /* 0x00000049a4497220 */ /* 0x000fe40000410000 */
[C---:B------:R-:W-:Y:S02]  /*122d0*/  FMUL.FTZ R74, R3.reuse, R74 ;  /* 0x0000004a034a7220 */ /* 0x040fe40000410000 */
[C---:B----4-:R-:W-:Y:S02]  /*122e0*/  FMUL.FTZ R12, R2.reuse, R156 ;  /* 0x0000009c020c7220 */ /* 0x050fe40000410000 */
[C---:B------:R-:W-:Y:S02]  /*122f0*/  FMUL.FTZ R13, R2.reuse, R157 ;  /* 0x0000009d020d7220 */ /* 0x040fe40000410000 */
[C---:B------:R-:W-:Y:S01]  /*12300*/  FMUL.FTZ R36, R2.reuse, R36 ;  /* 0x0000002402247220 */ /* 0x040fe20000410000 */
[----:B------:R-:W-:Y:S01]  /*12310*/  MUFU.EX2 R242, R242 ;  /* 0x000000f200f27308 */ /* 0x000fe20000000800 */
[C---:B------:R-:W-:Y:S02]  /*12320*/  FMUL.FTZ R37, R2.reuse, R37 ;  /* 0x0000002502257220 */ /* 0x040fe40000410000 */
[----:B------:R-:W-:Y:S02]  /*12330*/  FMUL.FTZ R48, R2, R48 ;  /* 0x0000003002307220 */ /* 0x000fe40000410000 */
[C---:B--2---:R-:W-:Y:S02]  /*12340*/  FMUL.FTZ R14, R0.reuse, R158 ;  /* 0x0000009e000e7220 */ /* 0x044fe40000410000 */
[----:B------:R-:W-:Y:S02]  /*12350*/  FMUL.FTZ R15, R0, R159 ;  /* 0x0000009f000f7220 */ /* 0x000fe40000410000 */
[----:B------:R-:W2:Y:S01]  /*12360*/  LDSM.16.MT88.4 R156, [R209+0xa000] ;  /* 0x00a00000d19c783b */ /* 0x000ea20000004200 */
[----:B------:R-:W-:Y:S01]  /*12370*/  FMUL.FTZ R49, R2, R49 ;  /* 0x0000003102317220 */ /* 0x000fe20000410000 */
[----:B------:R-:W-:Y:S01]  /*12380*/  MUFU.EX2 R247, R247 ;  /* 0x000000f700f77308 */ /* 0x000fe20000000800 */
[C---:B------:R-:W-:Y:S02]  /*12390*/  FMUL.FTZ R50, R0.reuse, R50 ;  /* 0x0000003200327220 */ /* 0x040fe40000410000 */
[C---:B------:R-:W-:Y:S01]  /*123a0*/  HMMA.16816.F32.BF16 R12, R176.reuse, R172, R12 ;  /* 0x000000acb00c723c */ /* 0x040fe2000004180c */
[C---:B------:R-:W-:Y:S02]  /*123b0*/  FMUL.FTZ R38, R0.reuse, R38 ;  /* 0x0000002600267220 */ /* 0x040fe40000410000 */
[C---:B------:R-:W-:Y:S02]  /*123c0*/  FMUL.FTZ R39, R0.reuse, R39 ;  /* 0x0000002700277220 */ /* 0x040fe40000410000 */
[C---:B-1----:R-:W-:Y:S02]  /*123d0*/  FMUL.FTZ R30, R0.reuse, R142 ;  /* 0x0000008e001e7220 */ /* 0x042fe40000410000 */
[----:B------:R-:W-:Y:S01]  /*123e0*/  FMUL.FTZ R51, R0, R51 ;  /* 0x0000003300337220 */ /* 0x000fe20000410000 */
[----:B------:R-:W-:Y:S01]  /*123f0*/  MOV R172, R200 ;  /* 0x000000c800ac7202 */ /* 0x000fe20000000f00 */
[C---:B------:R-:W-:Y:S01]  /*12400*/  FMUL.FTZ R52, R2.reuse, R52 ;  /* 0x0000003402347220 */ /* 0x040fe20000410000 */
[-C--:B------:R-:W-:Y:S01]  /*12410*/  HMMA.16816.F32.BF16 R36, R176, R174.reuse, R36 ;  /* 0x000000aeb024723c */ /* 0x080fe20000041824 */
[----:B------:R-:W-:Y:S01]  /*12420*/  MUFU.EX2 R202, R202 ;  /* 0x000000ca00ca7308 */ /* 0x000fe20000000800 */
[----:B------:R-:W-:Y:S01]  /*12430*/  FMUL.FTZ R53, R2, R53 ;  /* 0x0000003502357220 */ /* 0x000fe20000410000 */
[----:B------:R-:W-:Y:S01]  /*12440*/  MOV R173, R201 ;  /* 0x000000c900ad7202 */ /* 0x000fe20000000f00 */
[C---:B------:R-:W-:Y:S02]  /*12450*/  FMUL.FTZ R54, R0.reuse, R54 ;  /* 0x0000003600367220 */ /* 0x040fe40000410000 */
[----:B------:R-:W-:Y:S02]  /*12460*/  FMUL.FTZ R55, R0, R55 ;  /* 0x0000003700377220 */ /* 0x000fe40000410000 */
[C---:B------:R-:W-:Y:S01]  /*12470*/  HMMA.16816.F32.BF16 R40, R168.reuse, R174, R40 ;  /* 0x000000aea828723c */ /* 0x040fe20000041828 */
[C---:B------:R-:W-:Y:S02]  /*12480*/  FMUL.FTZ R64, R2.reuse, R64 ;  /* 0x0000004002407220 */ /* 0x040fe40000410000 */
[----:B------:R-:W-:Y:S01]  /*12490*/  MUFU.EX2 R252, R252 ;  /* 0x000000fc00fc7308 */ /* 0x000fe20000000800 */
[----:B------:R-:W-:Y:S02]  /*124a0*/  FMUL.FTZ R65, R2, R65 ;  /* 0x0000004102417220 */ /* 0x000fe40000410000 */
[C---:B------:R-:W-:Y:S02]  /*124b0*/  FMUL.FTZ R66, R0.reuse, R66 ;  /* 0x0000004200427220 */ /* 0x040fe40000410000 */
[-C--:B-----5:R-:W-:Y:S01]  /*124c0*/  HMMA.16816.F32.BF16 R44, R168, R160.reuse, R44 ;  /* 0x000000a0a82c723c */ /* 0x0a0fe2000004182c */
[----:B------:R-:W-:Y:S03]  /*124d0*/  FMUL.FTZ R67, R0, R67 ;  /* 0x0000004300437220 */ /* 0x000fe60000410000 */
[C---:B------:R-:W-:Y:S02]  /*124e0*/  FMUL.FTZ R68, R2.reuse, R68 ;  /* 0x0000004402447220 */ /* 0x040fe40000410000 */
[----:B------:R-:W-:Y:S02]  /*124f0*/  FMUL.FTZ R69, R2, R69 ;  /* 0x0000004502457220 */ /* 0x000fe40000410000 */
[C---:B------:R-:W-:Y:S01]  /*12500*/  HMMA.16816.F32.BF16 R48, R176.reuse, R160, R48 ;  /* 0x000000a0b030723c */ /* 0x040fe20000041830 */
[C---:B------:R-:W-:Y:S03]  /*12510*/  FMUL.FTZ R70, R0.reuse, R70 ;  /* 0x0000004600467220 */ /* 0x040fe60000410000 */
[----:B------:R-:W-:Y:S02]  /*12520*/  FMUL.FTZ R71, R0, R71 ;  /* 0x0000004700477220 */ /* 0x000fe40000410000 */
[C---:B------:R-:W-:Y:S02]  /*12530*/  FMUL.FTZ R75, R3.reuse, R75 ;  /* 0x0000004b034b7220 */ /* 0x040fe40000410000 */
[-C--:B------:R-:W-:Y:S01]  /*12540*/  HMMA.16816.F32.BF16 R52, R176, R162.reuse, R52 ;  /* 0x000000a2b034723c */ /* 0x080fe20000041834 */
[C---:B------:R-:W-:Y:S03]  /*12550*/  FMUL.FTZ R76, R164.reuse, R76 ;  /* 0x0000004ca44c7220 */ /* 0x040fe60000410000 */
[----:B------:R-:W-:Y:S02]  /*12560*/  FMUL.FTZ R77, R164, R77 ;  /* 0x0000004da44d7220 */ /* 0x000fe40000410000 */
[C---:B------:R-:W-:Y:S02]  /*12570*/  FMUL.FTZ R78, R3.reuse, R78 ;  /* 0x0000004e034e7220 */ /* 0x040fe40000410000 */
[C---:B------:R-:W-:Y:S01]  /*12580*/  HMMA.16816.F32.BF16 R56, R168.reuse, R162, R56 ;  /* 0x000000a2a838723c */ /* 0x040fe20000041838 */
[----:B------:R-:W1:Y:S03]  /*12590*/  LDSM.16.MT88.4 R160, [R208+0xa000] ;  /* 0x00a00000d0a0783b */ /* 0x000e660000004200 */
[C---:B------:R-:W-:Y:S02]  /*125a0*/  FMUL.FTZ R79, R3.reuse, R79 ;  /* 0x0000004f034f7220 */ /* 0x040fe40000410000 */
[C---:B------:R-:W-:Y:S02]  /*125b0*/  FMUL.FTZ R80, R2.reuse, R80 ;  /* 0x0000005002507220 */ /* 0x040fe40000410000 */
[-C--:B--2---:R-:W-:Y:S01]  /*125c0*/  HMMA.16816.F32.BF16 R60, R168, R156.reuse, R60 ;  /* 0x0000009ca83c723c */ /* 0x084fe2000004183c */
        /* <DEDUP_REMOVED lines=8> */
[----:B------:R-:W-:Y:S03]  /*12650*/  FMUL.FTZ R87, R0, R87 ;  /* 0x0000005700577220 */ /* 0x000fe60000410000 */
[C---:B------:R-:W-:Y:S02]  /*12660*/  FMUL.FTZ R88, R164.reuse, R88 ;  /* 0x00000058a4587220 */ /* 0x040fe40000410000 */
[C---:B------:R-:W-:Y:S02]  /*12670*/  FMUL.FTZ R89, R164.reuse, R89 ;  /* 0x00000059a4597220 */ /* 0x040fe40000410000 */
[C---:B------:R-:W-:Y:S01]  /*12680*/  HMMA.16816.F32.BF16 R72, R168.reuse, R158, R72 ;  /* 0x0000009ea848723c */ /* 0x040fe20000041848 */
[----:B------:R-:W2:Y:S03]  /*12690*/  LDSM.16.MT88.4 R156, [R212+0xb000] ;  /* 0x00b00000d49c783b */ /* 0x000ea60000004200 */
[C---:B------:R-:W-:Y:S02]  /*126a0*/  FMUL.FTZ R90, R3.reuse, R90 ;  /* 0x0000005a035a7220 */ /* 0x040fe40000410000 */
[C---:B------:R-:W-:Y:S02]  /*126b0*/  FMUL.FTZ R91, R3.reuse, R91 ;  /* 0x0000005b035b7220 */ /* 0x040fe40000410000 */
[C---:B------:R-:W-:Y:S01]  /*126c0*/  FMUL.FTZ R92, R164.reuse, R92 ;  /* 0x0000005ca45c7220 */ /* 0x040fe20000410000 */
[-C--:B-1----:R-:W-:Y:S03]  /*126d0*/  HMMA.16816.F32.BF16 R76, R168, R160.reuse, R76 ;  /* 0x000000a0a84c723c */ /* 0x082fe6000004184c */
[C---:B------:R-:W-:Y:S02]  /*126e0*/  FMUL.FTZ R93, R164.reuse, R93 ;  /* 0x0000005da45d7220 */ /* 0x040fe40000410000 */
[C---:B------:R-:W-:Y:S02]  /*126f0*/  FMUL.FTZ R94, R3.reuse, R94 ;  /* 0x0000005e035e7220 */ /* 0x040fe40000410000 */
[C---:B------:R-:W-:Y:S01]  /*12700*/  FMUL.FTZ R95, R3.reuse, R95 ;  /* 0x0000005f035f7220 */ /* 0x040fe20000410000 */
[C---:B------:R-:W-:Y:S01]  /*12710*/  HMMA.16816.F32.BF16 R80, R176.reuse, R160, R80 ;  /* 0x000000a0b050723c */ /* 0x040fe20000041850 */
[C---:B------:R-:W-:Y:S03]  /*12720*/  FMUL.FTZ R104, R164.reuse, R104 ;  /* 0x00000068a4687220 */ /* 0x040fe60000410000 */
[----:B------:R-:W-:Y:S02]  /*12730*/  FMUL.FTZ R105, R164, R105 ;  /* 0x00000069a4697220 */ /* 0x000fe40000410000 */
[C---:B------:R-:W-:Y:S02]  /*12740*/  FMUL.FTZ R106, R3.reuse, R106 ;  /* 0x0000006a036a7220 */ /* 0x040fe40000410000 */
[-C--:B------:R-:W-:Y:S01]  /*12750*/  HMMA.16816.F32.BF16 R84, R176, R162.reuse, R84 ;  /* 0x000000a2b054723c */ /* 0x080fe20000041854 */
[----:B------:R-:W-:Y:S03]  /*12760*/  FMUL.FTZ R107, R3, R107 ;  /* 0x0000006b036b7220 */ /* 0x000fe60000410000 */
[--C-:B------:R-:W-:Y:S02]  /*12770*/  FFMA.FTZ R200, R32, c[0x0][0x23c], -R182.reuse ;  /* 0x00008f0020c87a23 */ /* 0x100fe400000108b6 */
[C---:B------:R-:W-:Y:S02]  /*12780*/  FMUL.FTZ R32, R164.reuse, R152 ;  /* 0x00000098a4207220 */ /* 0x040fe40000410000 */
[C---:B------:R-:W-:Y:S01]  /*12790*/  HMMA.16816.F32.BF16 R88, R168.reuse, R162, R88 ;  /* 0x000000a2a858723c */ /* 0x040fe20000041858 */
[----:B------:R-:W1:Y:S01]  /*127a0*/  LDSM.16.MT88.4 R160, [R210+0xb000] ;  /* 0x00b00000d2a0783b */ /* 0x000e620000004200 */
[----:B------:R-:W-:Y:S02]  /*127b0*/  MUFU.EX2 R200, R200 ;  /* 0x000000c800c87308 */ /* 0x000fe40000000800 */
[----:B------:R-:W-:Y:S02]  /*127c0*/  FFMA.FTZ R201, R33, c[0x0][0x23c], -R182 ;  /* 0x00008f0021c97a23 */ /* 0x000fe400000108b6 */
[----:B------:R-:W-:Y:S02]  /*127d0*/  FMUL.FTZ R33, R164, R153 ;  /* 0x00000099a4217220 */ /* 0x000fe40000410000 */
[-C--:B--2---:R-:W-:Y:S01]  /*127e0*/  HMMA.16816.F32.BF16 R92, R168, R156.reuse, R92 ;  /* 0x0000009ca85c723c */ /* 0x084fe2000004185c */
[C---:B------:R-:W-:Y:S03]  /*127f0*/  FMUL.FTZ R96, R2.reuse, R96 ;  /* 0x0000006002607220 */ /* 0x040fe60000410000 */
[----:B------:R-:W-:Y:S01]  /*12800*/  FMUL.FTZ R97, R2, R97 ;  /* 0x0000006102617220 */ /* 0x000fe20000410000 */
[----:B------:R-:W-:Y:S01]  /*12810*/  MUFU.EX2 R201, R201 ;  /* 0x000000c900c97308 */ /* 0x000fe20000000800 */
[C---:B------:R-:W-:Y:S02]  /*12820*/  FMUL.FTZ R98, R0.reuse, R98 ;  /* 0x0000006200627220 */ /* 0x040fe40000410000 */
[----:B------:R-:W-:Y:S04]  /*12830*/  FMUL.FTZ R99, R0, R99 ;  /* 0x0000006300637220 */ /* 0x000fe80000410000 */
[C---:B------:R-:W-:Y:S02]  /*12840*/  FMUL.FTZ R116, R164.reuse, R116 ;  /* 0x00000074a4747220 */ /* 0x040fe40000410000 */
[----:B------:R-:W-:Y:S01]  /*12850*/  FMUL.FTZ R117, R164, R117 ;  /* 0x00000075a4757220 */ /* 0x000fe20000410000 */
[C---:B------:R-:W-:Y:S01]  /*12860*/  HMMA.16816.F32.BF16 R96, R176.reuse, R156, R96 ;  /* 0x0000009cb060723c */ /* 0x040fe20000041860 */
[C---:B------:R-:W-:Y:S02]  /*12870*/  FMUL.FTZ R100, R2.reuse, R100 ;  /* 0x0000006402647220 */ /* 0x040fe40000410000 */
[----:B------:R-:W-:Y:S02]  /*12880*/  FMUL.FTZ R101, R2, R101 ;  /* 0x0000006502657220 */ /* 0x000fe40000410000 */
[C---:B------:R-:W-:Y:S02]  /*12890*/  FMUL.FTZ R102, R0.reuse, R102 ;  /* 0x0000006600667220 */ /* 0x040fe40000410000 */
[----:B------:R-:W-:Y:S01]  /*128a0*/  FMUL.FTZ R103, R0, R103 ;  /* 0x0000006700677220 */ /* 0x000fe20000410000 */
[----:B------:R-:W-:Y:S01]  /*128b0*/  LOP3.LUT R156, R203, UR7, R172, 0x96, !PT ;  /* 0x00000007cb9c7c12 */ /* 0x000fe2000f8e96ac */
[--C-:B------:R-:W-:Y:S03]  /*128c0*/  FFMA.FTZ R203, R35, c[0x0][0x23c], -R181.reuse ;  /* 0x00008f0023cb7a23 */ /* 0x100fe600000108b5 */
[----:B------:R-:W-:Y:S02]  /*128d0*/  FMUL.FTZ R35, R3, R155 ;  /* 0x0000009b03237220 */ /* 0x000fe40000410000 */
[-C--:B------:R-:W-:Y:S01]  /*128e0*/  HMMA.16816.F32.BF16 R100, R176, R158.reuse, R100 ;  /* 0x0000009eb064723c */ /* 0x080fe20000041864 */
[----:B------:R-:W2:Y:S01]  /*128f0*/  LDSM.16.MT88.4 R152, [R209+0xb000] ;  /* 0x00b00000d198783b */ /* 0x000ea20000004200 */
[----:B------:R-:W-:Y:S01]  /*12900*/  FFMA.FTZ R181, R23, c[0x0][0x23c], -R181 ;  /* 0x00008f0017b57a23 */ /* 0x000fe200000108b5 */
[----:B------:R-:W3:Y:S01]  /*12910*/  MUFU.EX2 R203, R203 ;  /* 0x000000cb00cb7308 */ /* 0x000ee20000000800 */
[C---:B------:R-:W-:Y:S02]  /*12920*/  FMUL.FTZ R118, R3.reuse, R118 ;  /* 0x0000007603767220 */ /* 0x040fe40000410000 */
[C---:B------:R-:W-:Y:S02]  /*12930*/  FMUL.FTZ R119, R3.reuse, R119 ;  /* 0x0000007703777220 */ /* 0x040fe40000410000 */
[C---:B------:R-:W-:Y:S01]  /*12940*/  HMMA.16816.F32.BF16 R104, R168.reuse, R158, R104 ;  /* 0x0000009ea868723c */ /* 0x040fe20000041868 */
[C---:B------:R-:W-:Y:S03]  /*12950*/  FMUL.FTZ R120, R164.reuse, R120 ;  /* 0x00000078a4787220 */ /* 0x040fe60000410000 */
[----:B------:R-:W-:Y:S02]  /*12960*/  FMUL.FTZ R121, R164, R121 ;  /* 0x00000079a4797220 */ /* 0x000fe40000410000 */
[----:B------:R-:W-:Y:S02]  /*12970*/  FMUL.FTZ R122, R3, R122 ;  /* 0x0000007a037a7220 */ /* 0x000fe40000410000 */
[-C--:B-1----:R-:W-:Y:S01]  /*12980*/  HMMA.16816.F32.BF16 R32, R168, R160.reuse, R32 ;  /* 0x000000a0a820723c */ /* 0x082fe20000041820 */
[C---:B------:R-:W-:Y:S03]  /*12990*/  FMUL.FTZ R108, R2.reuse, R108 ;  /* 0x0000006c026c7220 */ /* 0x040fe60000410000 */
[----:B------:R-:W-:Y:S02]  /*129a0*/  FMUL.FTZ R109, R2, R109 ;  /* 0x0000006d026d7220 */ /* 0x000fe40000410000 */
[C---:B------:R-:W-:Y:S02]  /*129b0*/  FMUL.FTZ R110, R0.reuse, R110 ;  /* 0x0000006e006e7220 */ /* 0x040fe40000410000 */
[----:B------:R-:W-:Y:S04]  /*129c0*/  FMUL.FTZ R111, R0, R111 ;  /* 0x0000006f006f7220 */ /* 0x000fe80000410000 */
[----:B------:R-:W-:Y:S01]  /*129d0*/  IMAD.WIDE.U32 R158, R156, -0x2daee0ad, RZ ;  /* 0xd2511f539c9e7825 */ /* 0x000fe200078e00ff */
[----:B------:R-:W-:Y:S02]  /*129e0*/  LOP3.LUT R156, R5, UR7, R6, 0x96, !PT ;  /* 0x00000007059c7c12 */ /* 0x000fe4000f8e9606 */
        /* <DEDUP_REMOVED lines=9> */
[----:B------:R-:W-:Y:S01]  /*12a80*/  IMAD.WIDE.U32 R156, R156, -0x2daee0ad, RZ ;  /* 0xd2511f539c9c7825 */ /* 0x000fe200078e00ff */
[----:B------:R-:W-:Y:S02]  /*12a90*/  MUFU.EX2 R5, R183 ;  /* 0x000000b700057308 */ /* 0x000fe40000000800 */
[----:B------:R-:W-:Y:S01]  /*12aa0*/  SHF.R.U32.HI R161, RZ, 0x18, R158 ;  /* 0x00000018ffa17819 */ /* 0x000fe2000001169e */
[----:B------:R-:W-:Y:S01]  /*12ab0*/  FMUL.FTZ R123, R3, R123 ;  /* 0x0000007b037b7220 */ /* 0x000fe20000410000 */
[-C--:B------:R-:W-:Y:S01]  /*12ac0*/  HMMA.16816.F32.BF16 R112, R176, R162.reuse, R112 ;  /* 0x000000a2b070723c */ /* 0x080fe20000041870 */
[----:B------:R-:W-:Y:S01]  /*12ad0*/  LOP3.LUT R160, R157, UR17, R246, 0x96, !PT ;  /* 0x000000119da07c12 */ /* 0x000fe2000f8e96f6 */
[----:B------:R-:W-:Y:S01]  /*12ae0*/  FFMA.FTZ R31, R31, c[0x0][0x23c], -R19 ;  /* 0x00008f001f1f7a23 */ /* 0x000fe20000010813 */
[----:B------:R-:W-:Y:S01]  /*12af0*/  LOP3.LUT R174, R156, 0xffff, RZ, 0xc0, !PT ;  /* 0x0000ffff9cae7812 */ /* 0x000fe200078ec0ff */
[----:B------:R-:W-:Y:S01]  /*12b00*/  FFMA.FTZ R182, R21, c[0x0][0x23c], -R182 ;  /* 0x00008f0015b67a23 */ /* 0x000fe200000108b6 */
[--C-:B------:R-:W-:Y:S01]  /*12b10*/  SHF.R.U32.HI R175, RZ, 0x10, R156.reuse ;  /* 0x00000010ffaf7819 */ /* 0x100fe2000001169c */
[----:B------:R-:W1:Y:S01]  /*12b20*/  MUFU.EX2 R6, R181 ;  /* 0x000000b500067308 */ /* 0x000e620000000800 */
[C---:B------:R-:W-:Y:S01]  /*12b30*/  FMUL.FTZ R128, R164.reuse, R128 ;  /* 0x00000080a4807220 */ /* 0x040fe20000410000 */
[C---:B------:R-:W-:Y:S01]  /*12b40*/  HMMA.16816.F32.BF16 R116, R168.reuse, R162, R116 ;  /* 0x000000a2a874723c */ /* 0x040fe20000041874 */
[----:B------:R-:W-:Y:S03]  /*12b50*/  FMUL.FTZ R129, R164, R129 ;  /* 0x00000081a4817220 */ /* 0x000fe60000410000 */
[C---:B------:R-:W-:Y:S01]  /*12b60*/  FMUL.FTZ R130, R3.reuse, R130 ;  /* 0x0000008203827220 */ /* 0x040fe20000410000 */
[----:B------:R-:W-:Y:S01]  /*12b70*/  LOP3.LUT R172, R172, 0xff, RZ, 0xc0, !PT ;  /* 0x000000ffacac7812 */ /* 0x000fe200078ec0ff */
[----:B------:R-:W-:Y:S01]  /*12b80*/  FMUL.FTZ R131, R3, R131 ;  /* 0x0000008303837220 */ /* 0x000fe20000410000 */
[----:B------:R-:W-:Y:S01]  /*12b90*/  LOP3.LUT R163, R156, 0xff, RZ, 0xc0, !PT ;  /* 0x000000ff9ca37812 */ /* 0x000fe200078ec0ff */
[-C--:B--2---:R-:W-:Y:S01]  /*12ba0*/  HMMA.16816.F32.BF16 R120, R168, R152.reuse, R120 ;  /* 0x00000098a878723c */ /* 0x084fe20000041878 */
[----:B------:R-:W-:Y:S01]  /*12bb0*/  SHF.R.U32.HI R162, RZ, 0x18, R156 ;  /* 0x00000018ffa27819 */ /* 0x000fe2000001169c */
[----:B------:R2:W-:Y:S01]  /*12bc0*/  MUFU.EX2 R17, R31 ;  /* 0x0000001f00117308 */ /* 0x0005e20000000800 */
[----:B------:R-:W4:Y:S01]  /*12bd0*/  LDSM.16.MT88.4 R156, [R208+0xb000] ;  /* 0x00b00000d09c783b */ /* 0x000f220000004200 */
[C---:B------:R-:W-:Y:S01]  /*12be0*/  FMUL.FTZ R124, R2.reuse, R124 ;  /* 0x0000007c027c7220 */ /* 0x040fe20000410000 */
[----:B------:R-:W-:Y:S01]  /*12bf0*/  SHF.R.U32.HI R174, RZ, 0x8, R174 ;  /* 0x00000008ffae7819 */ /* 0x000fe200000116ae */
[----:B------:R-:W-:Y:S02]  /*12c00*/  FMUL.FTZ R125, R2, R125 ;  /* 0x0000007d027d7220 */ /* 0x000fe40000410000 */
[C---:B------:R-:W-:Y:S01]  /*12c10*/  FMUL.FTZ R126, R0.reuse, R126 ;  /* 0x0000007e007e7220 */ /* 0x040fe20000410000 */
[----:B------:R-:W-:Y:S03]  /*12c20*/  PRMT R163, R163, 0x5410, R174 ;  /* 0x00005410a3a37816 */ /* 0x000fe600000000ae */
[----:B------:R-:W-:Y:S01]  /*12c30*/  FMUL.FTZ R127, R0, R127 ;  /* 0x0000007f007f7220 */ /* 0x000fe20000410000 */
[----:B------:R-:W5:Y:S01]  /*12c40*/  MUFU.EX2 R246, R182 ;  /* 0x000000b600f67308 */ /* 0x000f620000000800 */
[C---:B------:R-:W-:Y:S02]  /*12c50*/  FMUL.FTZ R136, R164.reuse, R136 ;  /* 0x00000088a4887220 */ /* 0x040fe40000410000 */
[----:B------:R-:W-:Y:S02]  /*12c60*/  FMUL.FTZ R137, R164, R137 ;  /* 0x00000089a4897220 */ /* 0x000fe40000410000 */
[----:B------:R-:W-:Y:S01]  /*12c70*/  FMUL.FTZ R138, R3, R138 ;  /* 0x0000008a038a7220 */ /* 0x000fe20000410000 */
[C---:B------:R-:W-:Y:S01]  /*12c80*/  HMMA.16816.F32.BF16 R124, R176.reuse, R152, R124 ;  /* 0x00000098b07c723c */ /* 0x040fe2000004187c */
[C---:B------:R-:W-:Y:S02]  /*12c90*/  FMUL.FTZ R20, R2.reuse, R148 ;  /* 0x0000009402147220 */ /* 0x040fe40000410000 */
[----:B------:R-:W-:Y:S02]  /*12ca0*/  FMUL.FTZ R21, R2, R149 ;  /* 0x0000009502157220 */ /* 0x000fe40000410000 */
[----:B------:R-:W-:Y:S01]  /*12cb0*/  FMUL.FTZ R22, R0, R150 ;  /* 0x0000009600167220 */ /* 0x000fe20000410000 */
[----:B------:R-:W-:Y:S01]  /*12cc0*/  LOP3.LUT R150, R28, 0xffff, RZ, 0xc0, !PT ;  /* 0x0000ffff1c967812 */ /* 0x000fe200078ec0ff */
[C---:B------:R-:W-:Y:S01]  /*12cd0*/  FMUL.FTZ R23, R0.reuse, R151 ;  /* 0x0000009700177220 */ /* 0x040fe20000410000 */
[----:B------:R-:W-:Y:S01]  /*12ce0*/  LOP3.LUT R151, R175, 0xff, RZ, 0xc0, !PT ;  /* 0x000000ffaf977812 */ /* 0x000fe200078ec0ff */
[----:B--2---:R-:W-:Y:S03]  /*12cf0*/  FMUL.FTZ R31, R0, R143 ;  /* 0x0000008f001f7220 */ /* 0x004fe60000410000 */
[----:B------:R-:W-:Y:S01]  /*12d00*/  PRMT R151, R151, 0x5410, R162 ;  /* 0x0000541097977816 */ /* 0x000fe200000000a2 */
[--C-:B------:R-:W-:Y:S01]  /*12d10*/  FFMA.FTZ R152, R24, c[0x0][0x23c], -R180.reuse ;  /* 0x00008f0018987a23 */ /* 0x100fe200000108b4 */
[-C--:B------:R-:W-:Y:S01]  /*12d20*/  HMMA.16816.F32.BF16 R20, R176, R154.reuse, R20 ;  /* 0x0000009ab014723c */ /* 0x080fe20000041814 */
[----:B------:R-:W-:Y:S01]  /*12d30*/  FFMA.FTZ R180, R25, c[0x0][0x23c], -R180 ;  /* 0x00008f0019b47a23 */ /* 0x000fe200000108b4 */
[----:B------:R-:W-:Y:S01]  /*12d40*/  PRMT R175, R172, 0x5410, R161 ;  /* 0x00005410acaf7816 */ /* 0x000fe200000000a1 */
[----:B------:R-:W-:Y:S01]  /*12d50*/  FMUL.FTZ R25, R164, R145 ;  /* 0x00000091a4197220 */ /* 0x000fe20000410000 */
[----:B------:R-:W-:Y:S01]  /*12d60*/  SHF.R.U32.HI R24, RZ, 0x8, R29 ;  /* 0x00000008ff187819 */ /* 0x000fe2000001161d */
[----:B------:R-:W-:Y:S01]  /*12d70*/  MUFU.EX2 R4, R180 ;  /* 0x000000b400047308 */ /* 0x000fe20000000800 */
[----:B------:R-:W-:Y:S01]  /*12d80*/  SHF.R.U32.HI R29, RZ, 0x10, R28 ;  /* 0x00000010ff1d7819 */ /* 0x000fe2000001161c */
[--C-:B------:R-:W-:Y:S01]  /*12d90*/  FFMA.FTZ R149, R26, c[0x0][0x23c], -R19.reuse ;  /* 0x00008f001a957a23 */ /* 0x100fe20000010813 */
[C---:B------:R-:W-:Y:S01]  /*12da0*/  HMMA.16816.F32.BF16 R128, R168.reuse, R154, R128 ;  /* 0x0000009aa880723c */ /* 0x040fe20000041880 */
[----:B------:R-:W-:Y:S03]  /*12db0*/  FFMA.FTZ R148, R27, c[0x0][0x23c], -R19 ;  /* 0x00008f001b947a23 */ /* 0x000fe60000010813 */
[----:B------:R-:W-:Y:S01]  /*12dc0*/  LOP3.LUT R19, R28, 0xff, RZ, 0xc0, !PT ;  /* 0x000000ff1c137812 */ /* 0x000fe200078ec0ff */
[----:B------:R-:W-:Y:S01]  /*12dd0*/  FMUL.FTZ R27, R3, R147 ;  /* 0x00000093031b7220 */ /* 0x000fe20000410000 */
[----:B------:R-:W-:Y:S01]  /*12de0*/  PRMT R173, R173, 0x5410, R24 ;  /* 0x00005410adad7816 */ /* 0x000fe20000000018 */
[----:B------:R-:W-:Y:S01]  /*12df0*/  FMUL.FTZ R24, R164, R144 ;  /* 0x00000090a4187220 */ /* 0x000fe20000410000 */
[----:B------:R-:W-:Y:S01]  /*12e00*/  SHF.R.U32.HI R155, RZ, 0x18, R28 ;  /* 0x00000018ff9b7819 */ /* 0x000fe2000001161c */
[C---:B------:R-:W-:Y:S01]  /*12e10*/  FMUL.FTZ R28, R2.reuse, R140 ;  /* 0x0000008c021c7220 */ /* 0x040fe20000410000 */
[----:B------:R1:W-:Y:S02]  /*12e20*/  MUFU.EX2 R182, R148 ;  /* 0x0000009400b67308 */ /* 0x0003e40000000800 */
[----:B------:R-:W-:Y:S01]  /*12e30*/  LOP3.LUT R144, R29, 0xff, RZ, 0xc0, !PT ;  /* 0x000000ff1d907812 */ /* 0x000fe200078ec0ff */
[C---:B------:R-:W-:Y:S01]  /*12e40*/  FMUL.FTZ R29, R2.reuse, R141 ;  /* 0x0000008d021d7220 */ /* 0x040fe20000410000 */
[----:B------:R-:W-:Y:S01]  /*12e50*/  SHF.R.U32.HI R153, RZ, 0x10, R160 ;  /* 0x00000010ff997819 */ /* 0x000fe200000116a0 */
[----:B------:R-:W2:Y:S01]  /*12e60*/  LDSM.16.MT88.4 R140, [R212+0xa800] ;  /* 0x00a80000d48c783b */ /* 0x000ea20000004200 */
[C---:B------:R-:W-:Y:S01]  /*12e70*/  FMUL.FTZ R26, R3.reuse, R146 ;  /* 0x00000092031a7220 */ /* 0x040fe20000410000 */
[----:B------:R-:W-:Y:S01]  /*12e80*/  SHF.R.U32.HI R146, RZ, 0x8, R150 ;  /* 0x00000008ff927819 */ /* 0x000fe20000011696 */
[----:B------:R-:W-:Y:S01]  /*12e90*/  FMUL.FTZ R139, R3, R139 ;  /* 0x0000008b038b7220 */ /* 0x000fe20000410000 */
[----:B---3--:R-:W-:Y:S01]  /*12ea0*/  F2FP.BF16.PACK_AB R150, R203, R202 ;  /* 0x000000cacb96723e */ /* 0x008fe200000010ff */
[----:B------:R3:W2:Y:S01]  /*12eb0*/  MUFU.EX2 R154, R149 ;  /* 0x00000095009a7308 */ /* 0x0006a20000000800 */
[----:B------:R-:W-:Y:S01]  /*12ec0*/  PRMT R161, R19, 0x5410, R146 ;  /* 0x0000541013a17816 */ /* 0x000fe20000000092 */
[C---:B------:R-:W-:Y:S01]  /*12ed0*/  FMUL.FTZ R132, R2.reuse, R132 ;  /* 0x0000008402847220 */ /* 0x040fe20000410000 */
[-C--:B----4-:R-:W-:Y:S01]  /*12ee0*/  HMMA.16816.F32.BF16 R24, R168, R156.reuse, R24 ;  /* 0x0000009ca818723c */ /* 0x090fe20000041818 */
[----:B------:R-:W-:Y:S01]  /*12ef0*/  FMUL.FTZ R133, R2, R133 ;  /* 0x0000008502857220 */ /* 0x000fe20000410000 */
[----:B------:R-:W-:Y:S01]  /*12f00*/  PRMT R155, R144, 0x5410, R155 ;  /* 0x00005410909b7816 */ /* 0x000fe2000000009b */
[--C-:B------:R-:W-:Y:S01]  /*12f10*/  HSET2.LE.AND R172, R161, R240.reuse, PT ;  /* 0x000000f0a1ac7233 */ /* 0x100fe20003803000 */
[----:B------:R-:W-:Y:S01]  /*12f20*/  LOP3.LUT R144, R160, 0xffff, RZ, 0xc0, !PT ;  /* 0x0000ffffa0907812 */ /* 0x000fe200078ec0ff */
[C---:B------:R-:W-:Y:S01]  /*12f30*/  FMUL.FTZ R134, R0.reuse, R134 ;  /* 0x0000008600867220 */ /* 0x040fe20000410000 */
[--C-:B------:R-:W-:Y:S01]  /*12f40*/  HSET2.LE.AND R174, R173, R240.reuse, PT ;  /* 0x000000f0adae7233 */ /* 0x100fe20003803000 */
[----:B------:R-:W4:Y:S01]  /*12f50*/  MUFU.EX2 R16, R152 ;  /* 0x0000009800107308 */ /* 0x000f220000000800 */
[C---:B------:R-:W-:Y:S01]  /*12f60*/  HMMA.16816.F32.BF16 R28, R176.reuse, R156, R28 ;  /* 0x0000009cb01c723c */ /* 0x040fe2000004181c */
[----:B------:R-:W-:Y:S03]  /*12f70*/  FMUL.FTZ R135, R0, R135 ;  /* 0x0000008700877220 */ /* 0x000fe60000410000 */
[----:B------:R-:W-:Y:S01]  /*12f80*/  SHF.R.U32.HI R144, RZ, 0x8, R144 ;  /* 0x00000008ff907819 */ /* 0x000fe20000011690 */
[--C-:B------:R-:W-:Y:S01]  /*12f90*/  HSET2.LE.AND R175, R175, R240.reuse, PT ;  /* 0x000000f0afaf7233 */ /* 0x100fe20003803000 */
[----:B-1----:R-:W-:Y:S01]  /*12fa0*/  F2FP.BF16.PACK_AB R148, R6, R5 ;  /* 0x000000050694723e */ /* 0x002fe200000010ff */
[--C-:B------:R-:W-:Y:S01]  /*12fb0*/  HSET2.LE.AND R173, R155, R240.reuse, PT ;  /* 0x000000f09bad7233 */ /* 0x100fe20003803000 */
[-C--:B------:R-:W-:Y:S01]  /*12fc0*/  HMMA.16816.F32.BF16 R132, R176, R158.reuse, R132 ;  /* 0x0000009eb084723c */ /* 0x080fe20000041884 */
[----:B------:R-:W-:Y:S03]  /*12fd0*/  F2FP.BF16.PACK_AB R19, R201, R200 ;  /* 0x000000c8c913723e */ /* 0x000fe600000010ff */
[----:B------:R-:W-:Y:S01]  /*12fe0*/  LOP3.LUT R157, R160, 0xff, RZ, 0xc0, !PT ;  /* 0x000000ffa09d7812 */ /* 0x000fe200078ec0ff */
[----:B------:R-:W-:Y:S01]  /*12ff0*/  FFMA.FTZ R188, R164, R243, R188 ;  /* 0x000000f3a4bc7223 */ /* 0x000fe200000100bc */
[----:B------:R-:W-:Y:S01]  /*13000*/  SHF.R.U32.HI R160, RZ, 0x18, R160 ;  /* 0x00000018ffa07819 */ /* 0x000fe200000116a0 */
[--C-:B------:R-:W-:Y:S01]  /*13010*/  HSET2.LE.AND R179, R151, R240.reuse, PT ;  /* 0x000000f097b37233 */ /* 0x100fe20003803000 */
[----:B------:R-:W-:Y:S01]  /*13020*/  HMMA.16816.F32.BF16 R136, R168, R158, R136 ;  /* 0x0000009ea888723c */ /* 0x000fe20000041888 */
[----:B------:R-:W-:Y:S01]  /*13030*/  LOP3.LUT R153, R153, 0xff, RZ, 0xc0, !PT ;  /* 0x000000ff99997812 */ /* 0x000fe200078ec0ff */
[----:B------:R-:W-:Y:S02]  /*13040*/  LDSM.16.MT88.4 R168, [R209+0xb800] ;  /* 0x00b80000d1a8783b */ /* 0x000fe40000004200 */
[----:B------:R-:W-:Y:S01]  /*13050*/  LOP3.LUT R174, R174, R19, RZ, 0xc0, !PT ;  /* 0x00000013aeae7212 */ /* 0x000fe200078ec0ff */
[--C-:B------:R-:W-:Y:S01]  /*13060*/  HSET2.LE.AND R178, R163, R240.reuse, PT ;  /* 0x000000f0a3b27233 */ /* 0x100fe20003803000 */
[----:B-----5:R-:W-:Y:S01]  /*13070*/  F2FP.BF16.PACK_AB R19, R246, R252 ;  /* 0x000000fcf613723e */ /* 0x020fe200000010ff */
[----:B------:R-:W-:Y:S01]  /*13080*/  FFMA.FTZ R190, R3, R238, R190 ;  /* 0x000000ee03be7223 */ /* 0x000fe200000100be */
[----:B------:R-:W-:Y:S01]  /*13090*/  PRMT R157, R157, 0x5410, R144 ;  /* 0x000054109d9d7816 */ /* 0x000fe20000000090 */
[----:B------:R-:W-:Y:S01]  /*130a0*/  FFMA.FTZ R192, R2, R241, R192 ;  /* 0x000000f102c07223 */ /* 0x000fe200000100c0 */
[----:B------:R-:W1:Y:S02]  /*130b0*/  LDSM.16.MT88.4 R144, [R210+0xa800] ;  /* 0x00a80000d290783b */ /* 0x000e640000004200 */
[----:B------:R-:W-:Y:S01]  /*130c0*/  PRMT R153, R153, 0x5410, R160 ;  /* 0x0000541099997816 */ /* 0x000fe200000000a0 */
[--C-:B------:R-:W-:Y:S01]  /*130d0*/  HSET2.LE.AND R176, R157, R240.reuse, PT ;  /* 0x000000f09db07233 */ /* 0x100fe20003803000 */
[----:B------:R-:W-:Y:S01]  /*130e0*/  LOP3.LUT R175, R175, R150, RZ, 0xc0, !PT ;  /* 0x00000096afaf7212 */ /* 0x000fe200078ec0ff */
[----:B------:R-:W-:Y:S01]  /*130f0*/  FFMA.FTZ R194, R0, R239, R194 ;  /* 0x000000ef00c27223 */ /* 0x000fe200000100c2 */
[----:B------:R-:W-:Y:S01]  /*13100*/  LOP3.LUT R172, R172, R19, RZ, 0xc0, !PT ;  /* 0x00000013acac7212 */ /* 0x000fe200078ec0ff */
[----:B------:R-:W-:Y:S01]  /*13110*/  HSET2.LE.AND R177, R153, R240, PT ;  /* 0x000000f099b17233 */ /* 0x000fe20003803000 */
[----:B------:R-:W-:Y:S01]  /*13120*/  LOP3.LUT R173, R173, R148, RZ, 0xc0, !PT ;  /* 0x00000094adad7212 */ /* 0x000fe200078ec0ff */
[----:B------:R-:W-:Y:S01]  /*13130*/  FADD.FTZ R189, R189, R188 ;  /* 0x000000bcbdbd7221 */ /* 0x000fe20000010000 */
[----:B---3--:R-:W-:Y:S01]  /*13140*/  F2FP.BF16.PACK_AB R149, R247, R242 ;  /* 0x000000f2f795723e */ /* 0x008fe200000010ff */
[----:B------:R-:W-:Y:S01]  /*13150*/  FADD.FTZ R191, R191, R190 ;  /* 0x000000bebfbf7221 */ /* 0x000fe20000010000 */
[----:B------:R-:W-:Y:S01]  /*13160*/  F2FP.BF16.PACK_AB R150, R17, R7 ;  /* 0x000000071196723e */ /* 0x000fe200000010ff */
[----:B------:R-:W-:Y:S01]  /*13170*/  FADD.FTZ R193, R193, R192 ;  /* 0x000000c0c1c17221 */ /* 0x000fe20000010000 */
[----:B--2---:R-:W-:Y:S01]  /*13180*/  F2FP.BF16.PACK_AB R148, R182, R154 ;  /* 0x0000009ab694723e */ /* 0x004fe200000010ff */
[-C--:B------:R-:W-:Y:S01]  /*13190*/  HMMA.16816.F32.BF16 R160, R172, R140.reuse, R8 ;  /* 0x0000008caca0723c */ /* 0x080fe20000041808 */
[----:B----4-:R-:W-:Y:S01]  /*131a0*/  F2FP.BF16.PACK_AB R19, R4, R16 ;  /* 0x000000100413723e */ /* 0x010fe200000010ff */
[----:B------:R-:W2:Y:S01]  /*131b0*/  LDSM.16.MT88.4 R8, [R209+0xa800] ;  /* 0x00a80000d108783b */ /* 0x000ea20000004200 */
[----:B------:R-:W-:Y:S01]  /*131c0*/  LOP3.LUT R178, R178, R149, RZ, 0xc0, !PT ;  /* 0x00000095b2b27212 */ /* 0x000fe200078ec0ff */
[----:B------:R-:W-:Y:S01]  /*131d0*/  FADD.FTZ R195, R195, R194 ;  /* 0x000000c2c3c37221 */ /* 0x000fe20000010000 */
[----:B------:R-:W-:Y:S01]  /*131e0*/  LOP3.LUT R179, R179, R150, RZ, 0xc0, !PT ;  /* 0x00000096b3b37212 */ /* 0x000fe200078ec0ff */
[----:B------:R-:W-:Y:S01]  /*131f0*/  FADD.FTZ R184, R184, R189 ;  /* 0x000000bdb8b87221 */ /* 0x000fe20000010000 */
[----:B------:R-:W-:Y:S01]  /*13200*/  LOP3.LUT R177, R177, R148, RZ, 0xc0, !PT ;  /* 0x00000094b1b17212 */ /* 0x000fe200078ec0ff */
[----:B------:R-:W-:Y:S01]  /*13210*/  FADD.FTZ R186, R186, R191 ;  /* 0x000000bfbaba7221 */ /* 0x000fe20000010000 */
[----:B------:R-:W-:Y:S01]  /*13220*/  LOP3.LUT R176, R176, R19, RZ, 0xc0, !PT ;  /* 0x00000013b0b07212 */ /* 0x000fe200078ec0ff */
[----:B------:R-:W-:Y:S02]  /*13230*/  LDSM.16.MT88.4 R148, [R210+0xb800] ;  /* 0x00b80000d294783b */ /* 0x000fe40000004200 */
[----:B------:R-:W-:Y:S01]  /*13240*/  MOV R19, R182 ;  /* 0x000000b600137202 */ /* 0x000fe20000000f00 */
[----:B------:R-:W-:Y:S01]  /*13250*/  FADD.FTZ R196, R196, R193 ;  /* 0x000000c1c4c47221 */ /* 0x000fe20000010000 */
[----:B------:R-:W-:Y:S01]  /*13260*/  MOV R3, R166 ;  /* 0x000000a600037202 */ /* 0x000fe20000000f00 */
[----:B------:R-:W-:Y:S01]  /*13270*/  FADD.FTZ R198, R198, R195 ;  /* 0x000000c3c6c67221 */ /* 0x000fe20000010000 */
[C---:B------:R-:W-:Y:S01]  /*13280*/  HMMA.16816.F32.BF16 R156, R176.reuse, R140, R12 ;  /* 0x0000008cb09c723c */ /* 0x040fe2000004180c */
[----:B------:R-:W-:Y:S01]  /*13290*/  FADD.FTZ R185, R185, R184 ;  /* 0x000000b8b9b97221 */ /* 0x000fe20000010000 */
[----:B------:R-:W3:Y:S01]  /*132a0*/  LDSM.16.MT88.4 R12, [R208+0xa800] ;  /* 0x00a80000d00c783b */ /* 0x000ee20000004200 */
[----:B------:R-:W-:Y:S01]  /*132b0*/  FADD.FTZ R186, R187, R186 ;  /* 0x000000babbba7221 */ /* 0x000fe20000010000 */
[----:B------:R-:W-:Y:S01]  /*132c0*/  MOV R2, R167 ;  /* 0x000000a700027202 */ /* 0x000fe20000000f00 */
[----:B------:R-:W-:Y:S01]  /*132d0*/  FADD.FTZ R197, R197, R196 ;  /* 0x000000c4c5c57221 */ /* 0x000fe20000010000 */
[----:B------:R-:W-:Y:S01]  /*132e0*/  MOV R0, R165 ;  /* 0x000000a500007202 */ /* 0x000fe20000000f00 */
[----:B------:R-:W-:Y:S01]  /*132f0*/  FADD.FTZ R198, R199, R198 ;  /* 0x000000c6c7c67221 */ /* 0x000fe20000010000 */
[-C--:B------:R-:W-:Y:S01]  /*13300*/  HMMA.16816.F32.BF16 R36, R176, R142.reuse, R36 ;  /* 0x0000008eb024723c */ /* 0x080fe20000041824 */
[----:B------:R-:W-:Y:S01]  /*13310*/  FADD.FTZ R185, R252, R185 ;  /* 0x000000b9fcb97221 */ /* 0x000fe20000010000 */
[----:B------:R-:W-:Y:S02]  /*13320*/  LDSM.16.MT88.4 R180, [R208+0xb800] ;  /* 0x00b80000d0b4783b */ /* 0x000fe40000004200 */
[----:B------:R-:W-:Y:S02]  /*13330*/  FADD.FTZ R197, R16, R197 ;  /* 0x000000c510c57221 */ /* 0x000fe40000010000 */
[----:B------:R-:W-:Y:S02]  /*13340*/  FADD.FTZ R185, R246, R185 ;  /* 0x000000b9f6b97221 */ /* 0x000fe40000010000 */
[C---:B------:R-:W-:Y:S01]  /*13350*/  HMMA.16816.F32.BF16 R40, R172.reuse, R142, R40 ;  /* 0x0000008eac28723c */ /* 0x040fe20000041828 */
[----:B------:R-:W-:Y:S01]  /*13360*/  FADD.FTZ R197, R4, R197 ;  /* 0x000000c504c57221 */ /* 0x000fe20000010000 */
[----:B------:R-:W4:Y:S02]  /*13370*/  LDSM.16.MT88.4 R140, [R212+0xb800] ;  /* 0x00b80000d48c783b */ /* 0x000f240000004200 */
[----:B------:R-:W-:Y:S02]  /*13380*/  FADD.FTZ R200, R200, R185 ;  /* 0x000000b9c8c87221 */ /* 0x000fe40000010000 */
[----:B------:R-:W-:Y:S02]  /*13390*/  FADD.FTZ R242, R242, R197 ;  /* 0x000000c5f2f27221 */ /* 0x000fe40000010000 */
[-C--:B-1----:R-:W-:Y:S01]  /*133a0*/  HMMA.16816.F32.BF16 R44, R172, R144.reuse, R44 ;  /* 0x00000090ac2c723c */ /* 0x082fe2000004182c */
[----:B------:R-:W-:Y:S03]  /*133b0*/  FADD.FTZ R243, R201, R200 ;  /* 0x000000c8c9f37221 */ /* 0x000fe60000010000 */
[----:B------:R-:W-:Y:S04]  /*133c0*/  FADD.FTZ R241, R247, R242 ;  /* 0x000000f2f7f17221 */ /* 0x000fe80000010000 */
[C---:B------:R-:W-:Y:S08]  /*133d0*/  HMMA.16816.F32.BF16 R48, R176.reuse, R144, R48 ;  /* 0x00000090b030723c */ /* 0x040ff00000041830 */
[-C--:B------:R-:W-:Y:S08]  /*133e0*/  HMMA.16816.F32.BF16 R52, R176, R146.reuse, R52 ;  /* 0x00000092b034723c */ /* 0x080ff00000041834 */
[C---:B------:R-:W-:Y:S08]  /*133f0*/  HMMA.16816.F32.BF16 R56, R172.reuse, R146, R56 ;  /* 0x00000092ac38723c */ /* 0x040ff00000041838 */
[-C--:B--2---:R-:W-:Y:S08]  /*13400*/  HMMA.16816.F32.BF16 R60, R172, R8.reuse, R60 ;  /* 0x00000008ac3c723c */ /* 0x084ff0000004183c */
[C---:B------:R-:W-:Y:S07]  /*13410*/  HMMA.16816.F32.BF16 R64, R176.reuse, R8, R64 ;  /* 0x00000008b040723c */ /* 0x040fee0000041840 */
[----:B------:R-:W-:Y:S01]  /*13420*/  MOV R8, R154 ;  /* 0x0000009a00087202 */ /* 0x000fe20000000f00 */
        /* <DEDUP_REMOVED lines=8> */
[-C--:B---3--:R-:W-:Y:S01]  /*134b0*/  HMMA.16816.F32.BF16 R76, R172, R12.reuse, R76 ;  /* 0x0000000cac4c723c */ /* 0x088fe2000004184c */
[----:B------:R-:W-:Y:S03]  /*134c0*/  FADD.FTZ R238, R203, R202 ;  /* 0x000000cacbee7221 */ /* 0x000fe60000010000 */
[----:B------:R-:W-:Y:S04]  /*134d0*/  FADD.FTZ R239, R17, R198 ;  /* 0x000000c611ef7221 */ /* 0x000fe80000010000 */
[C---:B------:R-:W-:Y:S08]  /*134e0*/  HMMA.16816.F32.BF16 R80, R176.reuse, R12, R80 ;  /* 0x0000000cb050723c */ /* 0x040ff00000041850 */
        /* <DEDUP_REMOVED lines=15> */
[-C--:B------:R-:W-:Y:S08]  /*135e0*/  HMMA.16816.F32.BF16 R144, R172, R180.reuse, R24 ;  /* 0x000000b4ac90723c */ /* 0x080ff00000041818 */
[C---:B------:R-:W-:Y:S08]  /*135f0*/  HMMA.16816.F32.BF16 R140, R176.reuse, R180, R28 ;  /* 0x000000b4b08c723c */ /* 0x040ff0000004181c */
[-C--:B------:R-:W-:Y:S08]  /*13600*/  HMMA.16816.F32.BF16 R132, R176, R182.reuse, R132 ;  /* 0x000000b6b084723c */ /* 0x080ff00000041884 */
[----:B------:R-:W-:Y:S01]  /*13610*/  HMMA.16816.F32.BF16 R136, R172, R182, R136 ;  /* 0x000000b6ac88723c */ /* 0x000fe20000041888 */
[----:B------:R-:W-:-:S07]  /*13620*/  @P0 BRA `(.L_x_892) ;  /* 0xffffd64000000947 */ /* 0x000fce000383ffff */
.L_x_891:
[----:B------:R-:W1:Y:S01]  /*13630*/  SHFL.BFLY PT, R5, R238, 0x2, 0x1f ;  /* 0x0c401f00ee057f89 */ /* 0x000e6200000e0000 */
[----:B------:R-:W-:Y:S01]  /*13640*/  MOV R10, 0x3f800000 ;  /* 0x3f800000000a7802 */ /* 0x000fe20000000f00 */
[----:B------:R-:W2:Y:S01]  /*13650*/  S2UR UR6, SR_CTAID.Y ;  /* 0x00000000000679c3 */ /* 0x000ea20000002600 */
[----:B------:R-:W-:Y:S01]  /*13660*/  MOV R9, 0x3f800000 ;  /* 0x3f80000000097802 */ /* 0x000fe20000000f00 */
[----:B------:R-:W3:Y:S01]  /*13670*/  SHFL.BFLY PT, R6, R243, 0x2, 0x1f ;  /* 0x0c401f00f3067f89 */ /* 0x000ee200000e0000 */
[----:B------:R-:W-:Y:S01]  /*13680*/  UISETP.NE.AND UP0, UPT, UR23, -0x1, UPT ;  /* 0xffffffff1700788c */ /* 0x000fe2000bf05270 */
[----:B------:R-:W-:Y:S01]  /*13690*/  BSSY B0, `(.L_x_895) ;  /* 0x00001b2000007945 */ /* 0x000fe20003800000 */
[----:B------:R-:W-:Y:S01]  /*136a0*/  ULDC.64 UR4, c[0x0][0x1e8] ;  /* 0x00007a0000047ab9 */ /* 0x000fe20000000a00 */
[----:B------:R-:W4:Y:S01]  /*136b0*/  SHFL.BFLY PT, R4, R241, 0x2, 0x1f ;  /* 0x0c401f00f1047f89 */ /* 0x000f2200000e0000 */
[----:B------:R-:W-:Y:S01]  /*136c0*/  ULDC.U8 UR9, c[0x0][0x328] ;  /* 0x0000ca0000097ab9 */ /* 0x000fe20000000000 */
[----:B------:R-:W4:Y:S01]  /*136d0*/  S2UR UR10, SR_CTAID.Z ;  /* 0x00000000000a79c3 */ /* 0x000f220000002700 */
[----:B------:R-:W-:Y:S01]  /*136e0*/  UISETP.NE.AND UP3, UPT, UR9, URZ, UPT ;  /* 0x0000003f0900728c */ /* 0x000fe2000bf65270 */
[----:B------:R-:W4:Y:S01]  /*136f0*/  SHFL.BFLY PT, R12, R239, 0x2, 0x1f ;  /* 0x0c401f00ef0c7f89 */ /* 0x000f2200000e0000 */
[----:B------:R-:W-:-:S03]  /*13700*/  ULDC UR8, c[0x0][0x214] ;  /* 0x0000850000087ab9 */ /* 0x000fc60000000800 */
[----:B------:R-:W4:Y:S01]  /*13710*/  S2R R0, SR_TID.X ;  /* 0x0000000000007919 */ /* 0x000f220000002100 */
[----:B------:R-:W-:-:S04]  /*13720*/  @UP0 UIMAD.WIDE.U32 UR12, UR23, UR4, URZ ;  /* 0x00000004170c02a5 */ /* 0x000fc8000f8e003f */
[----:B------:R-:W-:Y:S01]  /*13730*/  @UP0 UIMAD UR7, UR23, UR5, UR13 ;  /* 0x00000005170702a4 */ /* 0x000fe2000f8e020d */
[----:B-1----:R-:W-:Y:S02]  /*13740*/  FADD.FTZ R5, R5, R238 ;  /* 0x000000ee05057221 */ /* 0x002fe40000010000 */
[----:B------:R-:W-:Y:S02]  /*13750*/  ULDC.64 UR4, c[0x0][0x1e0] ;  /* 0x0000780000047ab9 */ /* 0x000fe40000000a00 */
[----:B--2---:R-:W-:Y:S01]  /*13760*/  @!UP0 USHF.R.S32.HI UR11, URZ, 0x1f, UR6 ;  /* 0x0000001f3f0b8899 */ /* 0x004fe20008011406 */
[----:B---3--:R-:W-:Y:S01]  /*13770*/  FADD.FTZ R6, R6, R243 ;  /* 0x000000f306067221 */ /* 0x008fe20000010000 */
[----:B------:R-:W1:Y:S01]  /*13780*/  SHFL.BFLY PT, R2, R5, 0x1, 0x1f ;  /* 0x0c201f0005027f89 */ /* 0x000e6200000e0000 */
[----:B------:R-:W-:Y:S01]  /*13790*/  @!UP0 UIMAD.WIDE.U32 UR20, UR6, UR4, URZ ;  /* 0x00000004061482a5 */ /* 0x000fe2000f8e003f */
[----:B----4-:R-:W-:Y:S02]  /*137a0*/  FADD.FTZ R4, R4, R241 ;  /* 0x000000f104047221 */ /* 0x010fe40000010000 */
[----:B------:R-:W2:Y:S01]  /*137b0*/  SHFL.BFLY PT, R3, R6, 0x1, 0x1f ;  /* 0x0c201f0006037f89 */ /* 0x000ea200000e0000 */
[----:B------:R-:W-:Y:S01]  /*137c0*/  @!UP0 UIMAD UR11, UR11, UR4, URZ ;  /* 0x000000040b0b82a4 */ /* 0x000fe2000f8e023f */
[----:B------:R-:W-:-:S02]  /*137d0*/  FADD.FTZ R12, R12, R239 ;  /* 0x000000ef0c0c7221 */ /* 0x000fc40000010000 */
[----:B------:R-:W3:Y:S01]  /*137e0*/  SHFL.BFLY PT, R13, R4, 0x1, 0x1f ;  /* 0x0c201f00040d7f89 */ /* 0x000ee200000e0000 */
[----:B------:R-:W-:Y:S02]  /*137f0*/  ULDC.U8 UR4, c[0x0][0x329] ;  /* 0x0000ca4000047ab9 */ /* 0x000fe40000000000 */
[----:B------:R-:W-:Y:S01]  /*13800*/  UISETP.NE.AND UP2, UPT, UR4, URZ, UPT ;  /* 0x0000003f0400728c */ /* 0x000fe2000bf45270 */
[----:B------:R-:W4:Y:S01]  /*13810*/  SHFL.BFLY PT, R11, R12, 0x1, 0x1f ;  /* 0x0c201f000c0b7f89 */ /* 0x000f2200000e0000 */
[----:B------:R-:W-:Y:S02]  /*13820*/  UISETP.EQ.AND UP3, UPT, UR4, URZ, UP3 ;  /* 0x0000003f0400728c */ /* 0x000fe40009f62270 */
[----:B------:R-:W-:Y:S02]  /*13830*/  @!UP0 UIMAD UR11, UR6, UR5, UR11 ;  /* 0x00000005060b82a4 */ /* 0x000fe4000f8e020b */
[----:B------:R-:W-:Y:S02]  /*13840*/  ULDC UR4, c[0x0][0x1c0] ;  /* 0x0000700000047ab9 */ /* 0x000fe40000000800 */
[----:B------:R-:W-:-:S02]  /*13850*/  ULDC UR5, c[0x0][0x234] ;  /* 0x00008d0000057ab9 */ /* 0x000fc40000000800 */
[----:B------:R-:W-:Y:S02]  /*13860*/  @!UP0 UIADD3 UR7, UR21, UR11, URZ ;  /* 0x0000000b15078290 */ /* 0x000fe4000fffe03f */
[----:B------:R-:W-:Y:S01]  /*13870*/  @!UP2 UISETP.NE.AND UP1, UPT, UR9, URZ, UPT ;  /* 0x0000003f0900a28c */ /* 0x000fe2000bf25270 */
[----:B-1----:R-:W-:Y:S01]  /*13880*/  FADD.FTZ R2, R5, R2 ;  /* 0x0000000205027221 */ /* 0x002fe20000010000 */
[----:B------:R-:W-:Y:S01]  /*13890*/  SHF.R.S32.HI R5, RZ, 0x1f, R0 ;  /* 0x0000001fff057819 */ /* 0x000fe20000011400 */
[----:B------:R-:W1:Y:S01]  /*138a0*/  S2UR UR9, SR_CTAID.X ;  /* 0x00000000000979c3 */ /* 0x000e620000002500 */
[----:B------:R-:W-:Y:S01]  /*138b0*/  @UP2 ULDC UR14, c[0x0][0x210] ;  /* 0x00008400000e2ab9 */ /* 0x000fe20000000800 */
[----:B--2---:R-:W-:Y:S01]  /*138c0*/  FADD.FTZ R3, R6, R3 ;  /* 0x0000000306037221 */ /* 0x004fe20000010000 */
[----:B------:R-:W-:Y:S01]  /*138d0*/  FSETP.NE.FTZ.AND P5, PT, R2, RZ, PT ;  /* 0x000000ff0200720b */ /* 0x000fe20003fb5000 */
[----:B------:R-:W-:Y:S01]  /*138e0*/  @UP2 UIMAD UR14, UR14, UR8, URZ ;  /* 0x000000080e0e22a4 */ /* 0x000fe2000f8e023f */
[----:B------:R-:W-:Y:S01]  /*138f0*/  LEA.HI R8, R5, R0, RZ, 0x2 ;  /* 0x0000000005087211 */ /* 0x000fe200078f10ff */
[----:B---3--:R-:W-:Y:S01]  /*13900*/  FADD.FTZ R4, R4, R13 ;  /* 0x0000000d04047221 */ /* 0x008fe20000010000 */
[----:B------:R-:W-:Y:S01]  /*13910*/  FSETP.NE.FTZ.AND P6, PT, R3, RZ, PT ;  /* 0x000000ff0300720b */ /* 0x000fe20003fd5000 */
[----:B------:R-:W-:Y:S01]  /*13920*/  @!UP2 USEL UR14, UR8, UR5, !UP1 ;  /* 0x00000005080ea287 */ /* 0x000fe2000c800000 */
[--C-:B------:R-:W-:Y:S01]  /*13930*/  SHF.R.S32.HI R7, RZ, 0x2, R8.reuse ;  /* 0x00000002ff077819 */ /* 0x100fe20000011408 */
[----:B----4-:R-:W-:Y:S01]  /*13940*/  FADD.FTZ R11, R12, R11 ;  /* 0x0000000b0c0b7221 */ /* 0x010fe20000010000 */
[----:B------:R-:W-:Y:S01]  /*13950*/  SHF.R.S32.HI R6, RZ, 0x1f, R8 ;  /* 0x0000001fff067819 */ /* 0x000fe20000011408 */
[----:B------:R-:W-:Y:S01]  /*13960*/  @UP2 UMOV UR13, 0x1 ;  /* 0x00000001000d2882 */ /* 0x000fe20000000000 */
[----:B------:R-:W-:Y:S01]  /*13970*/  FSETP.NE.FTZ.AND P4, PT, R4, RZ, PT ;  /* 0x000000ff0400720b */ /* 0x000fe20003f95000 */
[----:B------:R-:W-:Y:S01]  /*13980*/  @!UP2 UIMAD UR13, UR14, UR4, URZ ;  /* 0x000000040e0da2a4 */ /* 0x000fe2000f8e023f */
[----:B------:R-:W-:Y:S01]  /*13990*/  LEA.HI R6, R6, R7, RZ, 0x3 ;  /* 0x0000000706067211 */ /* 0x000fe200078f18ff */
[----:B------:R-:W2:Y:S01]  /*139a0*/  @P5 MUFU.RCP R10, R2 ;  /* 0x00000002000a5308 */ /* 0x000ea20000001000 */
[----:B------:R-:W-:Y:S01]  /*139b0*/  FSETP.NE.FTZ.AND P3, PT, R11, RZ, PT ;  /* 0x000000ff0b00720b */ /* 0x000fe20003f75000 */
[----:B------:R-:W-:Y:S01]  /*139c0*/  @UP3 UIMAD UR16, UR6, UR8, URZ ;  /* 0x00000008061032a4 */ /* 0x000fe2000f8e023f */
[----:B------:R-:W-:Y:S01]  /*139d0*/  LOP3.LUT R6, R6, 0xfffffff8, RZ, 0xc0, !PT ;  /* 0xfffffff806067812 */ /* 0x000fe200078ec0ff */
[----:B------:R-:W-:Y:S01]  /*139e0*/  @UP2 ULDC UR15, c[0x0][0x210] ;  /* 0x00008400000f2ab9 */ /* 0x000fe20000000800 */
[----:B------:R-:W-:Y:S01]  /*139f0*/  MOV R12, 0x3f800000 ;  /* 0x3f800000000c7802 */ /* 0x000fe20000000f00 */
[----:B------:R-:W-:Y:S01]  /*13a00*/  UIMAD UR4, UR6, UR13, URZ ;  /* 0x0000000d060472a4 */ /* 0x000fe2000f8e023f */
[----:B------:R-:W-:Y:S01]  /*13a10*/  IADD3 R6, R7, -R6, RZ ;  /* 0x8000000607067210 */ /* 0x000fe20007ffe0ff */
[----:B------:R-:W3:Y:S01]  /*13a20*/  @P6 MUFU.RCP R9, R3 ;  /* 0x0000000300096308 */ /* 0x000ee20000001000 */
[----:B------:R-:W-:Y:S01]  /*13a30*/  MOV R7, 0x3f800000 ;  /* 0x3f80000000077802 */ /* 0x000fe20000000f00 */
[----:B------:R-:W-:Y:S01]  /*13a40*/  @!UP2 UMOV UR15, 0x1 ;  /* 0x00000001000fa882 */ /* 0x000fe20000000000 */
[----:B------:R-:W-:Y:S01]  /*13a50*/  LEA.HI R5, R5, R0, RZ, 0x5 ;  /* 0x0000000005057211 */ /* 0x000fe200078f28ff */
[----:B------:R-:W-:Y:S01]  /*13a60*/  @UP3 USEL UR16, UR16, UR23, !UP0 ;  /* 0x0000001710103287 */ /* 0x000fe2000c000000 */
[----:B------:R-:W-:Y:S01]  /*13a70*/  LOP3.LUT R13, R8, 0x3ffffffc, RZ, 0xc0, !PT ;  /* 0x3ffffffc080d7812 */ /* 0x000fe200078ec0ff */
[----:B-1----:R-:W-:Y:S01]  /*13a80*/  UIMAD UR9, UR9, UR15, URZ ;  /* 0x0000000f090972a4 */ /* 0x002fe2000f8e023f */
[----:B------:R-:W-:Y:S01]  /*13a90*/  R2P PR, R6, 0x6 ;  /* 0x0000000606007804 */ /* 0x000fe20000000000 */
[----:B--2---:R-:W-:Y:S01]  /*13aa0*/  FMUL.FTZ R10, R10, c[0x0][0x2dc] ;  /* 0x0000b7000a0a7a20 */ /* 0x004fe20000410000 */
[----:B------:R-:W1:Y:S01]  /*13ab0*/  @P4 MUFU.RCP R7, R4 ;  /* 0x0000000400074308 */ /* 0x000e620000001000 */
[----:B------:R-:W-:Y:S01]  /*13ac0*/  SHF.R.S32.HI R8, RZ, 0x5, R5 ;  /* 0x00000005ff087819 */ /* 0x000fe20000011405 */
[----:B------:R-:W-:Y:S01]  /*13ad0*/  USEL UR4, UR4, URZ, !UP3 ;  /* 0x0000003f04047287 */ /* 0x000fe2000d800000 */
[C---:B------:R-:W-:Y:S01]  /*13ae0*/  FMUL.FTZ R162, R10.reuse, R162 ;  /* 0x000000a20aa27220 */ /* 0x040fe20000410000 */
[----:B------:R-:W-:Y:S01]  /*13af0*/  IADD3 R13, -R13, R0, RZ ;  /* 0x000000000d0d7210 */ /* 0x000fe20007ffe1ff */
[C---:B------:R-:W-:Y:S01]  /*13b00*/  FMUL.FTZ R163, R10.reuse, R163 ;  /* 0x000000a30aa37220 */ /* 0x040fe20000410000 */
[----:B------:R-:W-:Y:S01]  /*13b10*/  LOP3.LUT R5, R5, 0xffffffe0, RZ, 0xc0, !PT ;  /* 0xffffffe005057812 */ /* 0x000fe200078ec0ff */
[C---:B------:R-:W-:Y:S01]  /*13b20*/  FMUL.FTZ R42, R10.reuse, R42 ;  /* 0x0000002a0a2a7220 */ /* 0x040fe20000410000 */
[----:B------:R-:W2:Y:S01]  /*13b30*/  @P3 MUFU.RCP R12, R11 ;  /* 0x0000000b000c3308 */ /* 0x000ea20000001000 */
[----:B------:R-:W-:Y:S01]  /*13b40*/  FMUL.FTZ R43, R10, R43 ;  /* 0x0000002b0a2b7220 */ /* 0x000fe20000410000 */
[----:B------:R-:W-:Y:S01]  /*13b50*/  LEA R13, R8, R13, 0x9 ;  /* 0x0000000d080d7211 */ /* 0x000fe200078e48ff */
[C---:B------:R-:W-:Y:S01]  /*13b60*/  FMUL.FTZ R46, R10.reuse, R46 ;  /* 0x0000002e0a2e7220 */ /* 0x040fe20000410000 */
[----:B------:R-:W-:Y:S01]  /*13b70*/  F2FP.BF16.PACK_AB R162, R163, R162 ;  /* 0x000000a2a3a2723e */ /* 0x000fe200000010ff */
[C---:B------:R-:W-:Y:S01]  /*13b80*/  FMUL.FTZ R47, R10.reuse, R47 ;  /* 0x0000002f0a2f7220 */ /* 0x040fe20000410000 */
[----:B------:R-:W-:Y:S01]  /*13b90*/  F2FP.BF16.PACK_AB R42, R43, R42 ;  /* 0x0000002a2b2a723e */ /* 0x000fe200000010ff */
[C---:B------:R-:W-:Y:S01]  /*13ba0*/  FMUL.FTZ R58, R10.reuse, R58 ;  /* 0x0000003a0a3a7220 */ /* 0x040fe20000410000 */
[----:B------:R-:W4:Y:S01]  /*13bb0*/  @P6 MUFU.LG2 R3, R3 ;  /* 0x0000000300036308 */ /* 0x000f220000000c00 */
[C---:B------:R-:W-:Y:S01]  /*13bc0*/  FMUL.FTZ R59, R10.reuse, R59 ;  /* 0x0000003b0a3b7220 */ /* 0x040fe20000410000 */
[----:B------:R-:W-:Y:S01]  /*13bd0*/  F2FP.BF16.PACK_AB R46, R47, R46 ;  /* 0x0000002e2f2e723e */ /* 0x000fe200000010ff */
[C---:B------:R-:W-:Y:S01]  /*13be0*/  FMUL.FTZ R62, R10.reuse, R62 ;  /* 0x0000003e0a3e7220 */ /* 0x040fe20000410000 */
[----:B------:R-:W-:Y:S01]  /*13bf0*/  IADD3 R5, -R5, R0, RZ ;  /* 0x0000000005057210 */ /* 0x000fe20007ffe1ff */
[C---:B------:R-:W-:Y:S01]  /*13c00*/  FMUL.FTZ R63, R10.reuse, R63 ;  /* 0x0000003f0a3f7220 */ /* 0x040fe20000410000 */
[----:B------:R-:W-:Y:S01]  /*13c10*/  F2FP.BF16.PACK_AB R58, R59, R58 ;  /* 0x0000003a3b3a723e */ /* 0x000fe200000010ff */
[C---:B------:R-:W-:Y:S01]  /*13c20*/  FMUL.FTZ R74, R10.reuse, R74 ;  /* 0x0000004a0a4a7220 */ /* 0x040fe20000410000 */
[----:B------:R-:W1:Y:S01]  /*13c30*/  @P5 MUFU.LG2 R2, R2 ;  /* 0x0000000200025308 */ /* 0x000e620000000c00 */
[C---:B------:R-:W-:Y:S01]  /*13c40*/  FMUL.FTZ R75, R10.reuse, R75 ;  /* 0x0000004b0a4b7220 */ /* 0x040fe20000410000 */
[----:B------:R-:W-:Y:S01]  /*13c50*/  F2FP.BF16.PACK_AB R62, R63, R62 ;  /* 0x0000003e3f3e723e */ /* 0x000fe200000010ff */
[C---:B------:R-:W-:Y:S01]  /*13c60*/  FMUL.FTZ R78, R10.reuse, R78 ;  /* 0x0000004e0a4e7220 */ /* 0x040fe20000410000 */
[----:B------:R-:W-:Y:S01]  /*13c70*/  USHF.L.U32 UR9, UR9, 0x7, URZ ;  /* 0x0000000709097899 */ /* 0x000fe2000800063f */
[C---:B------:R-:W-:Y:S01]  /*13c80*/  FMUL.FTZ R79, R10.reuse, R79 ;  /* 0x0000004f0a4f7220 */ /* 0x040fe20000410000 */
[----:B------:R-:W-:Y:S01]  /*13c90*/  F2FP.BF16.PACK_AB R74, R75, R74 ;  /* 0x0000004a4b4a723e */ /* 0x000fe200000010ff */
[C---:B------:R-:W-:Y:S01]  /*13ca0*/  FMUL.FTZ R90, R10.reuse, R90 ;  /* 0x0000005a0a5a7220 */ /* 0x040fe20000410000 */
[----:B------:R-:W1:Y:S01]  /*13cb0*/  @P4 MUFU.LG2 R4, R4 ;  /* 0x0000000400044308 */ /* 0x000e620000000c00 */
[C---:B------:R-:W-:Y:S01]  /*13cc0*/  FMUL.FTZ R91, R10.reuse, R91 ;  /* 0x0000005b0a5b7220 */ /* 0x040fe20000410000 */
[----:B------:R-:W-:Y:S01]  /*13cd0*/  F2FP.BF16.PACK_AB R78, R79, R78 ;  /* 0x0000004e4f4e723e */ /* 0x000fe200000010ff */
[C---:B------:R-:W-:Y:S01]  /*13ce0*/  FMUL.FTZ R94, R10.reuse, R94 ;  /* 0x0000005e0a5e7220 */ /* 0x040fe20000410000 */
[----:B------:R-:W-:Y:S01]  /*13cf0*/  UIMAD UR14, UR10, UR14, UR4 ;  /* 0x0000000e0a0e72a4 */ /* 0x000fe2000f8e0204 */
[C---:B------:R-:W-:Y:S01]  /*13d00*/  FMUL.FTZ R95, R10.reuse, R95 ;  /* 0x0000005f0a5f7220 */ /* 0x040fe20000410000 */
[----:B------:R-:W-:Y:S01]  /*13d10*/  F2FP.BF16.PACK_AB R90, R91, R90 ;  /* 0x0000005a5b5a723e */ /* 0x000fe200000010ff */
[C---:B------:R-:W-:Y:S01]  /*13d20*/  FMUL.FTZ R106, R10.reuse, R106 ;  /* 0x0000006a0a6a7220 */ /* 0x040fe20000410000 */
[----:B------:R-:W1:Y:S01]  /*13d30*/  @P3 MUFU.LG2 R11, R11 ;  /* 0x0000000b000b3308 */ /* 0x000e620000000c00 */
[C---:B------:R-:W-:Y:S01]  /*13d40*/  FMUL.FTZ R107, R10.reuse, R107 ;  /* 0x0000006b0a6b7220 */ /* 0x040fe20000410000 */
[----:B------:R-:W-:Y:S01]  /*13d50*/  F2FP.BF16.PACK_AB R94, R95, R94 ;  /* 0x0000005e5f5e723e */ /* 0x000fe200000010ff */
[C---:B------:R-:W-:Y:S01]  /*13d60*/  FMUL.FTZ R154, R10.reuse, R154 ;  /* 0x0000009a0a9a7220 */ /* 0x040fe20000410000 */
[----:B------:R-:W-:Y:S01]  /*13d70*/  @!UP3 UMOV UR26, URZ ;  /* 0x0000003f001abc82 */ /* 0x000fe20008000000 */
[C---:B------:R-:W-:Y:S01]  /*13d80*/  FMUL.FTZ R155, R10.reuse, R155 ;  /* 0x0000009b0a9b7220 */ /* 0x040fe20000410000 */
[----:B------:R-:W-:Y:S01]  /*13d90*/  F2FP.BF16.PACK_AB R106, R107, R106 ;  /* 0x0000006a6b6a723e */ /* 0x000fe200000010ff */
[C---:B------:R-:W-:Y:S01]  /*13da0*/  FMUL.FTZ R118, R10.reuse, R118 ;  /* 0x000000760a767220 */ /* 0x040fe20000410000 */
[----:B------:R-:W-:Y:S01]  /*13db0*/  @UP3 UMOV UR26, UR16 ;  /* 0x00000010001a3c82 */ /* 0x000fe20008000000 */
[C---:B------:R-:W-:Y:S01]  /*13dc0*/  FMUL.FTZ R119, R10.reuse, R119 ;  /* 0x000000770a777220 */ /* 0x040fe20000410000 */
[----:B------:R-:W-:Y:S01]  /*13dd0*/  F2FP.BF16.PACK_AB R154, R155, R154 ;  /* 0x0000009a9b9a723e */ /* 0x000fe200000010ff */
[C---:B------:R-:W-:Y:S01]  /*13de0*/  FMUL.FTZ R122, R10.reuse, R122 ;  /* 0x0000007a0a7a7220 */ /* 0x040fe20000410000 */
[----:B------:R-:W-:Y:S01]  /*13df0*/  @!UP3 UMOV UR27, URZ ;  /* 0x0000003f001bbc82 */ /* 0x000fe20008000000 */
[C---:B------:R-:W-:Y:S01]  /*13e00*/  FMUL.FTZ R123, R10.reuse, R123 ;  /* 0x0000007b0a7b7220 */ /* 0x040fe20000410000 */
[----:B------:R-:W-:Y:S01]  /*13e10*/  F2FP.BF16.PACK_AB R118, R119, R118 ;  /* 0x000000767776723e */ /* 0x000fe200000010ff */
[C---:B------:R-:W-:Y:S01]  /*13e20*/  FMUL.FTZ R130, R10.reuse, R130 ;  /* 0x000000820a827220 */ /* 0x040fe20000410000 */
[----:B------:R-:W-:Y:S01]  /*13e30*/  USHF.R.S32.HI UR4, URZ, 0x1f, UR9 ;  /* 0x0000001f3f047899 */ /* 0x000fe20008011409 */
[C---:B------:R-:W-:Y:S01]  /*13e40*/  FMUL.FTZ R131, R10.reuse, R131 ;  /* 0x000000830a837220 */ /* 0x040fe20000410000 */
[----:B------:R-:W-:Y:S01]  /*13e50*/  F2FP.BF16.PACK_AB R122, R123, R122 ;  /* 0x0000007a7b7a723e */ /* 0x000fe200000010ff */
[C---:B------:R-:W-:Y:S01]  /*13e60*/  FMUL.FTZ R146, R10.reuse, R146 ;  /* 0x000000920a927220 */ /* 0x040fe20000410000 */
[----:B------:R-:W-:Y:S01]  /*13e70*/  @UP3 USHF.R.S32.HI UR27, URZ, 0x1f, UR16 ;  /* 0x0000001f3f1b3899 */ /* 0x000fe20008011410 */
[C---:B------:R-:W-:Y:S01]  /*13e80*/  FMUL.FTZ R147, R10.reuse, R147 ;  /* 0x000000930a937220 */ /* 0x040fe20000410000 */
[----:B------:R-:W-:Y:S01]  /*13e90*/  F2FP.BF16.PACK_AB R130, R131, R130 ;  /* 0x000000828382723e */ /* 0x000fe200000010ff */
[C---:B------:R-:W-:Y:S01]  /*13ea0*/  FMUL.FTZ R138, R10.reuse, R138 ;  /* 0x0000008a0a8a7220 */ /* 0x040fe20000410000 */
[----:B------:R-:W-:Y:S01]  /*13eb0*/  USHF.R.S32.HI UR5, URZ, 0x1f, UR14 ;  /* 0x0000001f3f057899 */ /* 0x000fe2000801140e */
[----:B------:R-:W-:Y:S01]  /*13ec0*/  FMUL.FTZ R139, R10, R139 ;  /* 0x0000008b0a8b7220 */ /* 0x000fe20000410000 */
[C---:B------:R-:W-:Y:S01]  /*13ed0*/  SHF.L.U32 R10, R6.reuse, 0x6, RZ ;  /* 0x00000006060a7819 */ /* 0x040fe200000006ff */
[----:B---3--:R-:W-:Y:S01]  /*13ee0*/  FMUL.FTZ R9, R9, c[0x0][0x2dc] ;  /* 0x0000b70009097a20 */ /* 0x008fe20000410000 */
[----:B------:R-:W-:Y:S01]  /*13ef0*/  LOP3.LUT R6, R6, 0x1, RZ, 0xc0, !PT ;  /* 0x0000000106067812 */ /* 0x000fe200078ec0ff */
[----:B-1----:R-:W-:Y:S01]  /*13f00*/  FMUL.FTZ R7, R7, c[0x0][0x2dc] ;  /* 0x0000b70007077a20 */ /* 0x002fe20000410000 */
[----:B------:R-:W-:Y:S01]  /*13f10*/  LOP3.LUT R10, R10, 0x1c0, RZ, 0xc0, !PT ;  /* 0x000001c00a0a7812 */ /* 0x000fe200078ec0ff */
[----:B--2---:R-:W-:Y:S01]  /*13f20*/  FMUL.FTZ R12, R12, c[0x0][0x2dc] ;  /* 0x0000b7000c0c7a20 */ /* 0x004fe20000410000 */
[----:B------:R-:W-:Y:S01]  /*13f30*/  ISETP.NE.U32.AND P0, PT, R6, 0x1, PT ;  /* 0x000000010600780c */ /* 0x000fe20003f05070 */
[C---:B------:R-:W-:Y:S01]  /*13f40*/  FMUL.FTZ R160, R9.reuse, R160 ;  /* 0x000000a009a07220 */ /* 0x040fe20000410000 */
[----:B------:R-:W-:Y:S01]  /*13f50*/  LEA.HI R10, R10, R10, RZ, 0x1d ;  /* 0x0000000a0a0a7211 */ /* 0x000fe200078fe8ff */
[C---:B------:R-:W-:Y:S01]  /*13f60*/  FMUL.FTZ R161, R9.reuse, R161 ;  /* 0x000000a109a17220 */ /* 0x040fe20000410000 */
[----:B------:R-:W-:Y:S01]  /*13f70*/  MOV R6, 0x20 ;  /* 0x0000002000067802 */ /* 0x000fe20000000f00 */
[----:B------:R-:W-:Y:S01]  /*13f80*/  FMUL.FTZ R40, R9, R40 ;  /* 0x0000002809287220 */ /* 0x000fe20000410000 */
[----:B------:R-:W-:Y:S01]  /*13f90*/  LEA R10, R13, R10, 0x1 ;  /* 0x0000000a0d0a7211 */ /* 0x000fe200078e08ff */
[----:B------:R-:W-:Y:S01]  /*13fa0*/  FMUL.FTZ R41, R9, R41 ;  /* 0x0000002909297220 */ /* 0x000fe20000410000 */
[----:B------:R-:W-:Y:S01]  /*13fb0*/  F2FP.BF16.PACK_AB R160, R161, R160 ;  /* 0x000000a0a1a0723e */ /* 0x000fe200000010ff */
[C---:B------:R-:W-:Y:S01]  /*13fc0*/  FMUL.FTZ R156, R7.reuse, R156 ;  /* 0x0000009c079c7220 */ /* 0x040fe20000410000 */
[----:B------:R-:W-:Y:S01]  /*13fd0*/  SHF.L.U32 R13, R10, 0x1, RZ ;  /* 0x000000010a0d7819 */ /* 0x000fe200000006ff */
[----:B------:R-:W-:Y:S01]  /*13fe0*/  FMUL.FTZ R157, R7, R157 ;  /* 0x0000009d079d7220 */ /* 0x000fe20000410000 */
[----:B------:R-:W-:Y:S01]  /*13ff0*/  SEL R6, R6, 0xffffffe0, !P1 ;  /* 0xffffffe006067807 */ /* 0x000fe20004800000 */
[C---:B------:R-:W-:Y:S01]  /*14000*/  FMUL.FTZ R158, R12.reuse, R158 ;  /* 0x0000009e0c9e7220 */ /* 0x040fe20000410000 */
[----:B------:R-:W-:Y:S01]  /*14010*/  IADD3 R15, R13, -0x10, RZ ;  /* 0xfffffff00d0f7810 */ /* 0x000fe20007ffe0ff */
[C---:B------:R-:W-:Y:S01]  /*14020*/  FMUL.FTZ R159, R12.reuse, R159 ;  /* 0x0000009f0c9f7220 */ /* 0x040fe20000410000 */
[----:B------:R-:W-:Y:S01]  /*14030*/  MOV R10, 0x40 ;  /* 0x00000040000a7802 */ /* 0x000fe20000000f00 */
[----:B------:R-:W-:Y:S01]  /*14040*/  FMUL.FTZ R36, R7, R36 ;  /* 0x0000002407247220 */ /* 0x000fe20000410000 */
[----:B------:R-:W-:Y:S01]  /*14050*/  F2FP.BF16.PACK_AB R40, R41, R40 ;  /* 0x000000282928723e */ /* 0x000fe200000010ff */
[----:B------:R-:W-:Y:S01]  /*14060*/  FMUL.FTZ R37, R7, R37 ;  /* 0x0000002507257220 */ /* 0x000fe20000410000 */
[----:B------:R-:W-:Y:S01]  /*14070*/  @P0 IADD3 R15, R13, 0x10, RZ ;  /* 0x000000100d0f0810 */ /* 0x000fe20007ffe0ff */
        /* <DEDUP_REMOVED lines=12> */
[C---:B------:R-:W-:Y:S01]  /*14140*/  FMUL.FTZ R48, R7.reuse, R48 ;  /* 0x0000003007307220 */ /* 0x040fe20000410000 */
[----:B------:R-:W-:Y:S01]  /*14150*/  SEL R10, R10, 0xffffffc0, !P2 ;  /* 0xffffffc00a0a7807 */ /* 0x000fe20005000000 */
[----:B------:R-:W-:Y:S01]  /*14160*/  FMUL.FTZ R49, R7, R49 ;  /* 0x0000003107317220 */ /* 0x000fe20000410000 */
[----:B------:R-:W-:Y:S01]  /*14170*/  F2FP.BF16.PACK_AB R56, R57, R56 ;  /* 0x000000383938723e */ /* 0x000fe200000010ff */
[C---:B------:R-:W-:Y:S01]  /*14180*/  FMUL.FTZ R50, R12.reuse, R50 ;  /* 0x000000320c327220 */ /* 0x040fe20000410000 */
[----:B------:R-:W-:Y:S01]  /*14190*/  STS [R13], R160 ;  /* 0x000000a00d007388 */ /* 0x000fe20000000800 */
[----:B------:R-:W-:Y:S01]  /*141a0*/  FMUL.FTZ R51, R12, R51 ;  /* 0x000000330c337220 */ /* 0x000fe20000410000 */
[----:B------:R-:W-:Y:S01]  /*141b0*/  IADD3 R19, R6, R15, RZ ;  /* 0x0000000f06137210 */ /* 0x000fe20007ffe0ff */
[C---:B------:R-:W-:Y:S01]  /*141c0*/  FMUL.FTZ R52, R7.reuse, R52 ;  /* 0x0000003407347220 */ /* 0x040fe20000410000 */
[----:B------:R-:W-:Y:S01]  /*141d0*/  STS [R13+0x400], R162 ;  /* 0x000400a20d007388 */ /* 0x000fe20000000800 */
[----:B------:R-:W-:Y:S01]  /*141e0*/  FMUL.FTZ R53, R7, R53 ;  /* 0x0000003507357220 */ /* 0x000fe20000410000 */
[----:B------:R-:W-:Y:S01]  /*141f0*/  F2FP.BF16.PACK_AB R48, R49, R48 ;  /* 0x000000303130723e */ /* 0x000fe200000010ff */
        /* <DEDUP_REMOVED lines=11> */
[----:B------:R-:W-:Y:S01]  /*142b0*/  STS [R13+0x2000], R156 ;  /* 0x0020009c0d007388 */ /* 0x000fe20000000800 */
[----:B------:R-:W-:Y:S01]  /*142c0*/  FMUL.FTZ R64, R7, R64 ;  /* 0x0000004007407220 */ /* 0x000fe20000410000 */
[----:B------:R-:W-:Y:S01]  /*142d0*/  F2FP.BF16.PACK_AB R60, R61, R60 ;  /* 0x0000003c3d3c723e */ /* 0x000fe200000010ff */
[----:B------:R-:W-:Y:S01]  /*142e0*/  FMUL.FTZ R65, R7, R65 ;  /* 0x0000004107417220 */ /* 0x000fe20000410000 */
[----:B------:R-:W-:Y:S01]  /*142f0*/  STS [R13+0x2400], R158 ;  /* 0x0024009e0d007388 */ /* 0x000fe20000000800 */
[C---:B------:R-:W-:Y:S01]  /*14300*/  FMUL.FTZ R66, R12.reuse, R66 ;  /* 0x000000420c427220 */ /* 0x040fe20000410000 */
[----:B------:R-:W-:Y:S01]  /*14310*/  IADD3 R21, R13, R10, RZ ;  /* 0x0000000a0d157210 */ /* 0x000fe20007ffe0ff */
[C---:B------:R-:W-:Y:S01]  /*14320*/  FMUL.FTZ R67, R12.reuse, R67 ;  /* 0x000000430c437220 */ /* 0x040fe20000410000 */
[----:B------:R-:W-:Y:S01]  /*14330*/  STS [R15+0x2000], R36 ;  /* 0x002000240f007388 */ /* 0x000fe20000000800 */
[----:B------:R-:W-:Y:S01]  /*14340*/  FMUL.FTZ R68, R7, R68 ;  /* 0x0000004407447220 */ /* 0x000fe20000410000 */
[----:B------:R-:W-:Y:S01]  /*14350*/  F2FP.BF16.PACK_AB R72, R73, R72 ;  /* 0x000000484948723e */ /* 0x000fe200000010ff */
[----:B------:R-:W-:Y:S01]  /*14360*/  FMUL.FTZ R69, R7, R69 ;  /* 0x0000004507457220 */ /* 0x000fe20000410000 */
[----:B------:R-:W-:Y:S01]  /*14370*/  STS [R15+0x2400], R38 ;  /* 0x002400260f007388 */ /* 0x000fe20000000800 */
[----:B------:R-:W-:Y:S01]  /*14380*/  FMUL.FTZ R70, R12, R70 ;  /* 0x000000460c467220 */ /* 0x000fe20000410000 */
[----:B------:R-:W-:Y:S01]  /*14390*/  IADD3 R23, R10, R15, RZ ;  /* 0x0000000f0a177210 */ /* 0x000fe20007ffe0ff */
        /* <DEDUP_REMOVED lines=9> */
[----:B------:R-:W-:Y:S01]  /*14430*/  STS [R19], R56 ;  /* 0x0000003813007388 */ /* 0x000fe20000000800 */
        /* <DEDUP_REMOVED lines=18> */
[C---:B------:R-:W-:Y:S01]  /*14560*/  FMUL.FTZ R93, R9.reuse, R93 ;  /* 0x0000005d095d7220 */ /* 0x040fe20000410000 */
[----:B------:R-:W-:Y:S01]  /*14570*/  STS [R19+0x2400], R54 ;  /* 0x0024003613007388 */ /* 0x000fe20000000800 */
[----:B------:R-:W-:Y:S01]  /*14580*/  FMUL.FTZ R104, R9, R104 ;  /* 0x0000006809687220 */ /* 0x000fe20000410000 */
[----:B------:R-:W-:Y:S01]  /*14590*/  IADD3 R27, R19, R10, RZ ;  /* 0x0000000a131b7210 */ /* 0x000fe20007ffe0ff */
        /* <DEDUP_REMOVED lines=84> */
[----:B------:R-:W-:Y:S01]  /*14ae0*/  FMUL.FTZ R7, R7, R133 ;  /* 0x0000008507077220 */ /* 0x000fe20000410000 */
[----:B------:R-:W-:Y:S01]  /*14af0*/  STS [R13+0x6400], R98 ;  /* 0x006400620d007388 */ /* 0x000fe20000000800 */
[C---:B------:R-:W-:Y:S01]  /*14b00*/  FMUL.FTZ R134, R12.reuse, R134 ;  /* 0x000000860c867220 */ /* 0x040fe20000410000 */
[----:B------:R-:W-:Y:S01]  /*14b10*/  F2FP.BF16.PACK_AB R150, R151, R150 ;  /* 0x000000969796723e */ /* 0x000fe200000010ff */
[----:B------:R-:W-:Y:S01]  /*14b20*/  FMUL.FTZ R135, R12, R135 ;  /* 0x000000870c877220 */ /* 0x000fe20000410000 */
[----:B------:R-:W-:Y:S01]  /*14b30*/  STS [R15+0x6000], R100 ;  /* 0x006000640f007388 */ /* 0x000fe20000000800 */
[----:B------:R-:W-:Y:S01]  /*14b40*/  F2FP.BF16.PACK_AB R144, R145, R144 ;  /* 0x000000909190723e */ /* 0x000fe200000010ff */
[----:B------:R-:W-:Y:S01]  /*14b50*/  UIADD3 UR9, UP2, UP1, UR9, UR26, UR14 ;  /* 0x0000001a09097290 */ /* 0x000fe2000f95e00e */
[----:B------:R-:W-:Y:S01]  /*14b60*/  F2FP.BF16.PACK_AB R146, R147, R146 ;  /* 0x000000929392723e */ /* 0x000fe200000010ff */
[----:B------:R-:W-:Y:S01]  /*14b70*/  STS [R15+0x6400], R102 ;  /* 0x006400660f007388 */ /* 0x000fe20000000800 */
[----:B------:R-:W-:Y:S01]  /*14b80*/  F2FP.BF16.PACK_AB R9, R9, R136 ;  /* 0x000000880909723e */ /* 0x000fe200000010ff */
[----:B----4-:R-:W-:Y:S01]  /*14b90*/  @P6 FMUL.FTZ R10, R3, 0.69314718246459960938 ;  /* 0x3f317218030a6820 */ /* 0x010fe20000410000 */
[----:B------:R-:W-:Y:S01]  /*14ba0*/  F2FP.BF16.PACK_AB R138, R139, R138 ;  /* 0x0000008a8b8a723e */ /* 0x000fe200000010ff */
[----:B------:R-:W-:Y:S01]  /*14bb0*/  STS [R17+0x4000], R152 ;  /* 0x0040009811007388 */ /* 0x000fe20000000800 */
[----:B------:R-:W-:Y:S01]  /*14bc0*/  F2FP.BF16.PACK_AB R140, R141, R140 ;  /* 0x0000008c8d8c723e */ /* 0x000fe200000010ff */
[----:B------:R-:W-:Y:S01]  /*14bd0*/  @P5 FMUL.FTZ R3, R2, 0.69314718246459960938 ;  /* 0x3f31721802035820 */ /* 0x000fe20000410000 */
[----:B------:R-:W-:Y:S01]  /*14be0*/  F2FP.BF16.PACK_AB R142, R143, R142 ;  /* 0x0000008e8f8e723e */ /* 0x000fe200000010ff */
[----:B------:R-:W-:Y:S01]  /*14bf0*/  STS [R17+0x4400], R154 ;  /* 0x0044009a11007388 */ /* 0x000fe20000000800 */
[----:B------:R-:W-:Y:S01]  /*14c00*/  F2FP.BF16.PACK_AB R7, R7, R132 ;  /* 0x000000840707723e */ /* 0x000fe200000010ff */
[----:B------:R-:W-:Y:S01]  /*14c10*/  @P4 FMUL.FTZ R4, R4, 0.69314718246459960938 ;  /* 0x3f31721804044820 */ /* 0x000fe20000410000 */
[----:B------:R-:W-:Y:S01]  /*14c20*/  F2FP.BF16.PACK_AB R134, R135, R134 ;  /* 0x000000868786723e */ /* 0x000fe200000010ff */
[----:B------:R-:W-:Y:S01]  /*14c30*/  STS [R19+0x4000], R116 ;  /* 0x0040007413007388 */ /* 0x000fe20000000800 */
[----:B------:R-:W-:Y:S01]  /*14c40*/  LOP3.LUT P0, RZ, R5, 0x3, RZ, 0xc0, !PT ;  /* 0x0000000305ff7812 */ /* 0x000fe2000780c0ff */
[----:B------:R-:W-:Y:S01]  /*14c50*/  @P3 FMUL.FTZ R11, R11, 0.69314718246459960938 ;  /* 0x3f3172180b0b3820 */ /* 0x000fe20000410000 */
[----:B------:R-:W-:Y:S01]  /*14c60*/  UIADD3.X UR4, UR4, UR27, UR5, UP2, UP1 ;  /* 0x0000001b04047290 */ /* 0x000fe200097e2405 */
[----:B------:R-:W-:Y:S01]  /*14c70*/  STS [R19+0x4400], R118 ;  /* 0x0044007613007388 */ /* 0x000fe20000000800 */
[----:B------:R-:W-:Y:S01]  /*14c80*/  @!UP0 UMOV UR12, UR20 ;  /* 0x00000014000c8c82 */ /* 0x000fe20008000000 */
[----:B------:R-:W-:Y:S01]  /*14c90*/  MOV R6, 0x7f800000 ;  /* 0x7f80000000067802 */ /* 0x000fe20000000f00 */
[----:B------:R-:W-:Y:S01]  /*14ca0*/  @P6 FFMA.FTZ R6, R167, c[0x0][0x238], R10 ;  /* 0x00008e00a7066a23 */ /* 0x000fe2000001000a */
[----:B------:R-:W-:Y:S01]  /*14cb0*/  STS [R17+0x6000], R108 ;  /* 0x0060006c11007388 */ /* 0x000fe20000000800 */
[----:B------:R-:W-:Y:S01]  /*14cc0*/  MOV R0, 0x7f800000 ;  /* 0x7f80000000007802 */ /* 0x000fe20000000f00 */
[----:B------:R-:W-:Y:S01]  /*14cd0*/  @P4 FFMA.FTZ R0, R165, c[0x0][0x238], R4 ;  /* 0x00008e00a5004a23 */ /* 0x000fe20000010004 */
[----:B------:R-:W-:Y:S01]  /*14ce0*/  MOV R5, 0x7f800000 ;  /* 0x7f80000000057802 */ /* 0x000fe20000000f00 */
[----:B------:R-:W-:Y:S01]  /*14cf0*/  STS [R17+0x6400], R110 ;  /* 0x0064006e11007388 */ /* 0x000fe20000000800 */
[----:B------:R-:W-:-:S03]  /*14d00*/  @P3 FFMA.FTZ R5, R18, c[0x0][0x238], R11 ;  /* 0x00008e0012053a23 */ /* 0x000fc6000001000b */
        /* <DEDUP_REMOVED lines=17> */
[----:B------:R2:W-:Y:S04]  /*14e20*/  STS [R27+0x6400], R134 ;  /* 0x006400861b007388 */ /* 0x0005e80000000800 */
[----:B------:R-:W-:Y:S01]  /*14e30*/  BAR.SYNC.DEFER_BLOCKING 0x0 ;  /* 0x0000000000007b1d */ /* 0x000fe20000010000 */
[----:B-1----:R-:W-:Y:S01]  /*14e40*/  MOV R7, 0x7f800000 ;  /* 0x7f80000000077802 */ /* 0x002fe20000000f00 */
[----:B------:R-:W-:-:S04]  /*14e50*/  @P5 FFMA.FTZ R7, R166, c[0x0][0x238], R3 ;  /* 0x00008e00a6075a23 */ /* 0x000fc80000010003 */
        /* <DEDUP_REMOVED lines=17> */
[----:B---34-:R-:W-:-:S04]  /*14f70*/  SHF.R.S32.HI R3, RZ, 0x1f, R8 ;  /* 0x0000001fff037819 */ /* 0x018fc80000011408 */
[----:B------:R-:W-:-:S04]  /*14f80*/  LEA.HI R3, R3, R8, RZ, 0x2 ;  /* 0x0000000803037211 */ /* 0x000fc800078f10ff */
[----:B------:R-:W-:-:S05]  /*14f90*/  LOP3.LUT R3, R3, 0xffffffc, RZ, 0xc0, !PT ;  /* 0x0ffffffc03037812 */ /* 0x000fca00078ec0ff */
[----:B------:R-:W-:-:S04]  /*14fa0*/  IMAD.IADD R2, R8, 0x1, -R3 ;  /* 0x0000000108027824 */ /* 0x000fc800078e0a03 */
        /* <DEDUP_REMOVED lines=15> */
[C---:B------:R-:W-:Y:S02]  /*150a0*/  @!P5 IADD3 R3, P0, R4.reuse, UR9, RZ ;  /* 0x000000090403dc10 */ /* 0x040fe4000ff1e0ff */
[----:B------:R-:W-:Y:S02]  /*150b0*/  @!P6 LEA.HI.X R17, R11, c[0x0][0x204], R2, 0x2, P1 ;  /* 0x000081000b11ea11 */ /* 0x000fe400008f1402 */
[----:B------:R-:W-:Y:S02]  /*150c0*/  @!P5 LEA.HI.X.SX32 R2, R4, UR4, 0x1, P0 ;  /* 0x000000040402dc11 */ /* 0x000fe400080f0eff */
[----:B------:R-:W-:Y:S01]  /*150d0*/  @!P5 LEA R18, P2, R3, c[0x0][0x200], 0x2 ;  /* 0x000080000312da11 */ /* 0x000fe200078410ff */
[----:B------:R3:W-:Y:S01]  /*150e0*/  @!P6 STG.E [R16.64], R6 ;  /* 0x000000061000e986 */ /* 0x0007e2000c101918 */
[----:B------:R-:W-:-:S02]  /*150f0*/  @!P4 IADD3 R4, P1, R10, UR9, RZ ;  /* 0x000000090a04cc10 */ /* 0x000fc4000ff3e0ff */
[----:B------:R-:W-:Y:S02]  /*15100*/  @!P3 IADD3 R8, P0, R9, UR9, RZ ;  /* 0x000000090908bc10 */ /* 0x000fe4000ff1e0ff */
[----:B------:R-:W-:Y:S02]  /*15110*/  @!P5 LEA.HI.X R19, R3, c[0x0][0x204], R2, 0x2, P2 ;  /* 0x000081000313da11 */ /* 0x000fe400010f1402 */
[----:B------:R-:W-:Y:S02]  /*15120*/  @!P4 LEA.HI.X.SX32 R3, R10, UR4, 0x1, P1 ;  /* 0x000000040a03cc11 */ /* 0x000fe400088f0eff */
[----:B------:R-:W-:Y:S01]  /*15130*/  @!P3 LEA.HI.X.SX32 R9, R9, UR4, 0x1, P0 ;  /* 0x000000040909bc11 */ /* 0x000fe200080f0eff */
[----:B------:R3:W-:Y:S01]  /*15140*/  @!P5 STG.E [R18.64], R7 ;  /* 0x000000071200d986 */ /* 0x0007e2000c101918 */
[----:B------:R-:W-:Y:S02]  /*15150*/  @!P4 LEA R10, P1, R4, c[0x0][0x200], 0x2 ;  /* 0x00008000040aca11 */ /* 0x000fe400078210ff */
[----:B------:R-:W-:-:S02]  /*15160*/  @!P3 LEA R2, P0, R8, c[0x0][0x200], 0x2 ;  /* 0x000080000802ba11 */ /* 0x000fc400078010ff */
[----:B------:R-:W-:Y:S02]  /*15170*/  @!P4 LEA.HI.X R11, R4, c[0x0][0x204], R3, 0x2, P1 ;  /* 0x00008100040bca11 */ /* 0x000fe400008f1403 */
[----:B------:R-:W-:-:S03]  /*15180*/  @!P3 LEA.HI.X R3, R8, c[0x0][0x204], R9, 0x2, P0 ;  /* 0x000081000803ba11 */ /* 0x000fc600000f1409 */
[----:B------:R3:W-:Y:S04]  /*15190*/  @!P4 STG.E [R10.64], R0 ;  /* 0x000000000a00c986 */ /* 0x0007e8000c101918 */
[----:B------:R3:W-:Y:S02]  /*151a0*/  @!P3 STG.E [R2.64], R5 ;  /* 0x000000050200b986 */ /* 0x0007e4000c101918 */
.L_x_896:
[----:B---34-:R-:W-:Y:S05]  /*151b0*/  BSYNC B0 ;  /* 0x0000000000007941 */ /* 0x018fea0003800000 */
.L_x_895:
[----:B------:R-:W3:Y:S01]  /*151c0*/  S2R R0, SR_CTAID.Z ;  /* 0x0000000000007919 */ /* 0x000ee20000002700 */
[----:B------:R-:W-:Y:S01]  /*151d0*/  IADD3 R4, P0, R232, UR12, RZ ;  /* 0x0000000ce8047c10 */ /* 0x000fe2000ff1e0ff */
[----:B------:R-:W-:Y:S01]  /*151e0*/  USHF.R.S32.HI UR6, URZ, 0x1f, UR10 ;  /* 0x0000001f3f067899 */ /* 0x000fe2000801140a */
[----:B------:R-:W-:Y:S01]  /*151f0*/  BSSY B0, `(.L_x_897) ;  /* 0x0000012000007945 */ /* 0x000fe20003800000 */
[----:B------:R-:W-:Y:S01]  /*15200*/  ULDC.64 UR4, c[0x0][0x1f0] ;  /* 0x00007c0000047ab9 */ /* 0x000fe20000000a00 */
[----:B------:R-:W-:Y:S01]  /*15210*/  IADD3.X R5, R233, UR7, RZ, P0, !PT ;  /* 0x00000007e9057c10 */ /* 0x000fe200087fe4ff */
[----:B------:R-:W-:Y:S01]  /*15220*/  UIMAD UR4, UR6, UR4, URZ ;  /* 0x00000004060472a4 */ /* 0x000fe2000f8e023f */
[----:B------:R-:W-:-:S03]  /*15230*/  ISETP.GE.AND P0, PT, R236, UR18, PT ;  /* 0x00000012ec007c0c */ /* 0x000fc6000bf06270 */
[----:B------:R-:W-:Y:S01]  /*15240*/  UIMAD UR4, UR10, UR5, UR4 ;  /* 0x000000050a0472a4 */ /* 0x000fe2000f8e0204 */
[----:B---3--:R-:W-:-:S05]  /*15250*/  IMAD.WIDE.U32 R4, R0, c[0x0][0x1f0], R4 ;  /* 0x00007c0000047a25 */ /* 0x008fca00078e0004 */
[----:B------:R-:W-:-:S04]  /*15260*/  IADD3 R7, R5, UR4, RZ ;  /* 0x0000000405077c10 */ /* 0x000fc8000fffe0ff */
        /* <DEDUP_REMOVED lines=8> */
[----:B-1----:R1:W-:Y:S04]  /*152f0*/  STG.E.128 [R2.64], R72 ;  /* 0x0000004802007986 */ /* 0x0023e8000c101d18 */
[----:B------:R1:W-:Y:S02]  /*15300*/  STG.E.128 [R2.64+0x80], R40 ;  /* 0x0000802802007986 */ /* 0x0003e4000c101d18 */
.L_x_898:
[----:B------:R-:W-:Y:S05]  /*15310*/  BSYNC B0 ;  /* 0x0000000000007941 */ /* 0x000fea0003800000 */
.L_x_897:
[----:B------:R-:W-:Y:S01]  /*15320*/  ISETP.GE.AND P0, PT, R225, UR18, PT ;  /* 0x00000012e1007c0c */ /* 0x000fe2000bf06270 */
[----:B------:R-:W-:-:S12]  /*15330*/  BSSY B0, `(.L_x_899) ;  /* 0x000000e000007945 */ /* 0x000fd80003800000 */
[----:B------:R-:W-:Y:S05]  /*15340*/  @P0 BRA `(.L_x_900) ;  /* 0x000000c000000947 */ /* 0x000fea0003800000 */
[----:B-1----:R-:W-:Y:S01]  /*15350*/  IADD3 R2, P0, R234, 0x10, RZ ;  /* 0x00000010ea027810 */ /* 0x002fe20007f1e0ff */
        /* <DEDUP_REMOVED lines=11> */
.L_x_900:
[----:B------:R-:W-:Y:S05]  /*15410*/  BSYNC B0 ;  /* 0x0000000000007941 */ /* 0x000fea0003800000 */
.L_x_899:
        /* <DEDUP_REMOVED lines=15> */
.L_x_902:
[----:B------:R-:W-:Y:S05]  /*15510*/  BSYNC B0 ;  /* 0x0000000000007941 */ /* 0x000fea0003800000 */
.L_x_901:
        /* <DEDUP_REMOVED lines=15> */
.L_x_904:
[----:B------:R-:W-:Y:S05]  /*15610*/  BSYNC B0 ;  /* 0x0000000000007941 */ /* 0x000fea0003800000 */
.L_x_903:
        /* <DEDUP_REMOVED lines=15> */
.L_x_906:
[----:B------:R-:W-:Y:S05]  /*15710*/  BSYNC B0 ;  /* 0x0000000000007941 */ /* 0x000fea0003800000 */
.L_x_905:
        /* <DEDUP_REMOVED lines=15> */
.L_x_908:
[----:B------:R-:W-:Y:S05]  /*15810*/  BSYNC B0 ;  /* 0x0000000000007941 */ /* 0x000fea0003800000 */
.L_x_907:
        /* <DEDUP_REMOVED lines=15> */
.L_x_910:
[----:B------:R-:W-:Y:S05]  /*15910*/  BSYNC B0 ;  /* 0x0000000000007941 */ /* 0x000fea0003800000 */
.L_x_909:
[----:B------:R-:W-:-:S13]  /*15920*/  ISETP.GE.AND P0, PT, R219, UR18, PT ;  /* 0x00000012db007c0c */ /* 0x000fda000bf06270 */
[----:B------:R-:W-:Y:S05]  /*15930*/  @P0 EXIT ;  /* 0x000000000000094d */ /* 0x000fea0003800000 */
[----:B------:R-:W-:Y:S02]  /*15940*/  IADD3 R0, P0, R234, 0x70, RZ ;  /* 0x00000070ea007810 */ /* 0x000fe40007f1e0ff */
[----:B------:R-:W-:Y:S02]  /*15950*/  MOV R5, R7 ;  /* 0x0000000700057202 */ /* 0x000fe40000000f00 */
[----:B------:R-:W-:-:S03]  /*15960*/  IADD3.X R234, RZ, R235, RZ, P0, !PT ;  /* 0x000000ebffea7210 */ /* 0x000fc600007fe4ff */
[----:B------:R-:W-:-:S04]  /*15970*/  IMAD.WIDE.U32 R4, R0, c[0x0][0x1e8], R4 ;  /* 0x00007a0000047a25 */ /* 0x000fc800078e0004 */
[----:B-1----:R-:W-:Y:S01]  /*15980*/  IMAD R3, R234, c[0x0][0x1e8], RZ ;  /* 0x00007a00ea037a24 */ /* 0x002fe200078e02ff */
[----:B------:R-:W-:-:S03]  /*15990*/  LEA R2, P0, R4, c[0x0][0x1d0], 0x1 ;  /* 0x0000740004027a11 */ /* 0x000fc600078008ff */
[----:B------:R-:W-:-:S05]  /*159a0*/  IMAD R3, R0, c[0x0][0x1ec], R3 ;  /* 0x00007b0000037a24 */ /* 0x000fca00078e0203 */
[----:B------:R-:W-:-:S04]  /*159b0*/  IADD3 R3, R5, R3, RZ ;  /* 0x0000000305037210 */ /* 0x000fc80007ffe0ff */
[----:B------:R-:W-:-:S05]  /*159c0*/  LEA.HI.X R3, R4, c[0x0][0x1d4], R3, 0x1, P0 ;  /* 0x0000750004037a11 */ /* 0x000fca00000f0c03 */
[----:B------:R-:W-:Y:S04]  /*159d0*/  STG.E.128 [R2.64], R44 ;  /* 0x0000002c02007986 */ /* 0x000fe8000c101d18 */
[----:B------:R-:W-:Y:S01]  /*159e0*/  STG.E.128 [R2.64+0x80], R76 ;  /* 0x0000804c02007986 */ /* 0x000fe2000c101d18 */
[----:B------:R-:W-:Y:S05]  /*159f0*/  EXIT ;  /* 0x000000000000794d */ /* 0x000fea0003800000 */
.L_x_881:
        /* <DEDUP_REMOVED lines=19> */
[----:B------:R-:W-:Y:S02]  /*15b30*/  @UP4 UIMAD UR7, UR23, UR7, UR15 ;  /* 0x00000007170742a4 */ /* 0x000fe4000f8e020f */
        /* <DEDUP_REMOVED lines=52> */
.L_x_912:
[----:B------:R-:W-:Y:S05]  /*15e80*/  BSYNC B0 ;  /* 0x0000000000007941 */ /* 0x000fea0003800000 */
.L_x_911:
[----:B------:R-:W-:Y:S01]  /*15e90*/  IADD3 R9, R10, 0x10, RZ ;  /* 0x000000100a097810 */ /* 0x000fe20007ffe0ff */
[----:B------:R-:W-:Y:S03]  /*15ea0*/  BSSY B0, `(.L_x_913) ;  /* 0x000000f000007945 */ /* 0x000fe60003800000 */
[----:B------:R-:W-:-:S13]  /*15eb0*/  ISETP.GE.AND P0, PT, R9, UR10, PT ;  /* 0x0000000a09007c0c */ /* 0x000fda000bf06270 */
        /* <DEDUP_REMOVED lines=13> */
.L_x_914:
[----:B------:R-:W-:Y:S05]  /*15f90*/  BSYNC B0 ;  /* 0x0000000000007941 */ /* 0x000fea0003800000 */
.L_x_913:
        /* <DEDUP_REMOVED lines=16> */
.L_x_916:
[----:B------:R-:W-:Y:S05]  /*160a0*/  BSYNC B0 ;  /* 0x0000000000007941 */ /* 0x000fea0003800000 */
.L_x_915:
        /* <DEDUP_REMOVED lines=16> */
.L_x_918:
[----:B------:R-:W-:Y:S05]  /*161b0*/  BSYNC B0 ;  /* 0x0000000000007941 */ /* 0x000fea0003800000 */
.L_x_917:
        /* <DEDUP_REMOVED lines=16> */
.L_x_920:
[----:B------:R-:W-:Y:S05]  /*162c0*/  BSYNC B0 ;  /* 0x0000000000007941 */ /* 0x000fea0003800000 */
.L_x_919:
        /* <DEDUP_REMOVED lines=16> */
.L_x_922:
[----:B------:R-:W-:Y:S05]  /*163d0*/  BSYNC B0 ;  /* 0x0000000000007941 */ /* 0x000fea0003800000 */
.L_x_921:
        /* <DEDUP_REMOVED lines=16> */
.L_x_924:
[----:B------:R-:W-:Y:S05]  /*164e0*/  BSYNC B0 ;  /* 0x0000000000007941 */ /* 0x000fea0003800000 */
.L_x_923:
[----:B-1----:R-:W-:Y:S01]  /*164f0*/  IADD3 R2, R10, 0x70, RZ ;  /* 0x000000700a027810 */ /* 0x002fe20007ffe0ff */
[----:B------:R-:W-:Y:S03]  /*16500*/  BSSY B0, `(.L_x_925) ;  /* 0x000000e000007945 */ /* 0x000fe60003800000 */
[----:B------:R-:W-:-:S13]  /*16510*/  ISETP.GE.AND P0, PT, R2, UR10, PT ;  /* 0x0000000a02007c0c */ /* 0x000fda000bf06270 */
[----:B------:R-:W-:Y:S05]  /*16520*/  @P0 BRA `(.L_x_926) ;  /* 0x000000b000000947 */ /* 0x000fea0003800000 */
[----:B------:R-:W-:Y:S02]  /*16530*/  IADD3 R3, P0, R16, 0x70, RZ ;  /* 0x0000007010037810 */ /* 0x000fe40007f1e0ff */
[----:B------:R-:W-:Y:S02]  /*16540*/  MOV R13, R15 ;  /* 0x0000000f000d7202 */ /* 0x000fe40000000f00 */
[----:B------:R-:W-:-:S03]  /*16550*/  IADD3.X R0, RZ, R17, RZ, P0, !PT ;  /* 0x00000011ff007210 */ /* 0x000fc600007fe4ff */
        /* <DEDUP_REMOVED lines=8> */
.L_x_926:
[----:B------:R-:W-:Y:S05]  /*165e0*/  BSYNC B0 ;  /* 0x0000000000007941 */ /* 0x000fea0003800000 */
.L_x_925:
[----:B------:R-:W-:-:S04]  /*165f0*/  LOP3.LUT P6, RZ, R18, 0x7, RZ, 0xc0, !PT ;  /* 0x0000000712ff7812 */ /* 0x000fc800078cc0ff */
[----:B------:R-:W-:Y:S02]  /*16600*/  ISETP.GE.OR P2, PT, R10, UR10, P6 ;  /* 0x0000000a0a007c0c */ /* 0x000fe4000b746670 */
[----:B------:R-:W-:Y:S02]  /*16610*/  ISETP.GE.OR P1, PT, R9, UR10, P6 ;  /* 0x0000000a09007c0c */ /* 0x000fe4000b726670 */
[----:B------:R-:W-:Y:S02]  /*16620*/  ISETP.GE.OR P5, PT, R8, UR10, P6 ;  /* 0x0000000a08007c0c */ /* 0x000fe4000b7a6670 */
[----:B------:R-:W-:Y:S02]  /*16630*/  ISETP.GE.OR P4, PT, R7, UR10, P6 ;  /* 0x0000000a07007c0c */ /* 0x000fe4000b786670 */
[----:B------:R-:W-:-:S05]  /*16640*/  ISETP.GE.OR P3, PT, R6, UR10, P6 ;  /* 0x0000000a06007c0c */ /* 0x000fca000b766670 */
[----:B------:R-:W-:Y:S02]  /*16650*/  @!P2 IMAD R0, R10, UR16, RZ ;  /* 0x000000100a00ac24 */ /* 0x000fe4000f8e02ff */
[----:B------:R-:W-:Y:S02]  /*16660*/  @!P1 IMAD R9, R9, UR16, RZ ;  /* 0x0000001009099c24 */ /* 0x000fe4000f8e02ff */
[----:B------:R-:W-:Y:S01]  /*16670*/  @!P5 IMAD R8, R8, UR16, RZ ;  /* 0x000000100808dc24 */ /* 0x000fe2000f8e02ff */
[----:B------:R-:W-:Y:S01]  /*16680*/  @!P2 IADD3 R3, P0, R0, UR8, RZ ;  /* 0x000000080003ac10 */ /* 0x000fe2000ff1e0ff */
[----:B------:R-:W-:Y:S02]  /*16690*/  @!P4 IMAD R7, R7, UR16, RZ ;  /* 0x000000100707cc24 */ /* 0x000fe4000f8e02ff */
[----:B------:R-:W-:Y:S01]  /*166a0*/  @!P3 IMAD R6, R6, UR16, RZ ;  /* 0x000000100606bc24 */ /* 0x000fe2000f8e02ff */
[----:B------:R-:W-:Y:S02]  /*166b0*/  @!P2 LEA.HI.X.SX32 R0, R0, UR6, 0x1, P0 ;  /* 0x000000060000ac11 */ /* 0x000fe400080f0eff */
[----:B------:R-:W-:-:S04]  /*166c0*/  @!P2 LEA R10, P0, R3, c[0x0][0x200], 0x2 ;  /* 0x00008000030aaa11 */ /* 0x000fc800078010ff */
[----:B------:R-:W-:Y:S01]  /*166d0*/  @!P2 LEA.HI.X R11, R3, c[0x0][0x204], R0, 0x2, P0 ;  /* 0x00008100030baa11 */ /* 0x000fe200000f1400 */
[----:B------:R-:W-:Y:S01]  /*166e0*/  @!P2 IMAD.MOV.U32 R3, RZ, RZ, 0x7f800000 ;  /* 0x7f800000ff03a424 */ /* 0x000fe200078e00ff */
[----:B------:R-:W-:-:S04]  /*166f0*/  @!P1 IADD3 R0, P0, R9, UR8, RZ ;  /* 0x0000000809009c10 */ /* 0x000fc8000ff1e0ff */
[----:B------:R2:W-:Y:S01]  /*16700*/  @!P2 STG.E [R10.64], R3 ;  /* 0x000000030a00a986 */ /* 0x0005e2000c101918 */
[----:B------:R-:W-:Y:S02]  /*16710*/  @!P1 LEA.HI.X.SX32 R9, R9, UR6, 0x1, P0 ;  /* 0x0000000609099c11 */ /* 0x000fe400080f0eff */
[----:B-1----:R-:W-:Y:S02]  /*16720*/  @!P1 LEA R14, P2, R0, c[0x0][0x200], 0x2 ;  /* 0x00008000000e9a11 */ /* 0x002fe400078410ff */
[----:B------:R-:W-:Y:S02]  /*16730*/  @!P5 IADD3 R12, P0, R8, UR8, RZ ;  /* 0x00000008080cdc10 */ /* 0x000fe4000ff1e0ff */
[----:B------:R-:W-:Y:S02]  /*16740*/  @!P1 LEA.HI.X R15, R0, c[0x0][0x204], R9, 0x2, P2 ;  /* 0x00008100000f9a11 */ /* 0x000fe400010f1409 */
[----:B------:R-:W-:Y:S02]  /*16750*/  @!P5 LEA.HI.X.SX32 R9, R8, UR6, 0x1, P0 ;  /* 0x000000060809dc11 */ /* 0x000fe400080f0eff */
[----:B------:R-:W-:-:S02]  /*16760*/  @!P5 LEA R8, P2, R12, c[0x0][0x200], 0x2 ;  /* 0x000080000c08da11 */ /* 0x000fc400078410ff */
[----:B------:R-:W-:Y:S02]  /*16770*/  @!P4 IADD3 R0, P0, R7, UR8, RZ ;  /* 0x000000080700cc10 */ /* 0x000fe4000ff1e0ff */
[----:B------:R-:W-:Y:S02]  /*16780*/  @!P5 LEA.HI.X R9, R12, c[0x0][0x204], R9, 0x2, P2 ;  /* 0x000081000c09da11 */ /* 0x000fe400010f1409 */
[----:B------:R-:W-:Y:S02]  /*16790*/  ISETP.GE.OR P2, PT, R5, UR10, P6 ;  /* 0x0000000a05007c0c */ /* 0x000fe4000b746670 */
[----:B------:R-:W-:Y:S02]  /*167a0*/  @!P4 LEA.HI.X.SX32 R7, R7, UR6, 0x1, P0 ;  /* 0x000000060707cc11 */ /* 0x000fe400080f0eff */
[----:B--2---:R-:W-:Y:S01]  /*167b0*/  @!P4 LEA R10, P0, R0, c[0x0][0x200], 0x2 ;  /* 0x00008000000aca11 */ /* 0x004fe200078010ff */
[----:B------:R-:W-:-:S08]  /*167c0*/  @!P1 IMAD.MOV.U32 R3, RZ, RZ, 0x7f800000 ;  /* 0x7f800000ff039424 */ /* 0x000fd000078e00ff */
[----:B------:R-:W-:Y:S01]  /*167d0*/  @!P2 IMAD R5, R5, UR16, RZ ;  /* 0x000000100505ac24 */ /* 0x000fe2000f8e02ff */
[----:B------:R-:W-:Y:S01]  /*167e0*/  @!P4 LEA.HI.X R11, R0, c[0x0][0x204], R7, 0x2, P0 ;  /* 0x00008100000bca11 */ /* 0x000fe200000f1407 */
[----:B------:R-:W-:Y:S01]  /*167f0*/  @!P2 IMAD.MOV.U32 R21, RZ, RZ, 0x7f800000 ;  /* 0x7f800000ff15a424 */ /* 0x000fe200078e00ff */
[----:B------:R-:W-:Y:S01]  /*16800*/  @!P3 IADD3 R0, P0, R6, UR8, RZ ;  /* 0x000000080600bc10 */ /* 0x000fe2000ff1e0ff */
[----:B------:R1:W-:Y:S01]  /*16810*/  @!P1 STG.E [R14.64], R3 ;  /* 0x000000030e009986 */ /* 0x0003e2000c101918 */
[----:B------:R-:W-:Y:S02]  /*16820*/  ISETP.GE.OR P1, PT, R4, UR10, P6 ;  /* 0x0000000a04007c0c */ /* 0x000fe4000b726670 */
[----:B------:R-:W-:Y:S02]  /*16830*/  @!P3 LEA.HI.X.SX32 R7, R6, UR6, 0x1, P0 ;  /* 0x000000060607bc11 */ /* 0x000fe400080f0eff */
[----:B------:R-:W-:Y:S02]  /*16840*/  @!P3 LEA R6, P0, R0, c[0x0][0x200], 0x2 ;  /* 0x000080000006ba11 */ /* 0x000fe400078010ff */
[----:B------:R-:W-:-:S02]  /*16850*/  ISETP.GE.OR P6, PT, R2, UR10, P6 ;  /* 0x0000000a02007c0c */ /* 0x000fc4000b7c6670 */
[----:B------:R-:W-:Y:S02]  /*16860*/  @!P3 LEA.HI.X R7, R0, c[0x0][0x204], R7, 0x2, P0 ;  /* 0x000081000007ba11 */ /* 0x000fe400000f1407 */
[----:B------:R-:W-:-:S03]  /*16870*/  @!P2 IADD3 R0, P0, R5, UR8, RZ ;  /* 0x000000080500ac10 */ /* 0x000fc6000ff1e0ff */
[----:B------:R-:W-:Y:S01]  /*16880*/  @!P1 IMAD R4, R4, UR16, RZ ;  /* 0x0000001004049c24 */ /* 0x000fe2000f8e02ff */
[----:B------:R-:W-:Y:S01]  /*16890*/  @!P2 LEA.HI.X.SX32 R5, R5, UR6, 0x1, P0 ;  /* 0x000000060505ac11 */ /* 0x000fe200080f0eff */
[----:B------:R-:W-:Y:S01]  /*168a0*/  @!P1 IMAD.MOV.U32 R19, RZ, RZ, 0x7f800000 ;  /* 0x7f800000ff139424 */ /* 0x000fe200078e00ff */
[----:B------:R-:W-:-:S04]  /*168b0*/  @!P2 LEA R12, P0, R0, c[0x0][0x200], 0x2 ;  /* 0x00008000000caa11 */ /* 0x000fc800078010ff */
[----:B------:R-:W-:Y:S02]  /*168c0*/  @!P2 LEA.HI.X R13, R0, c[0x0][0x204], R5, 0x2, P0 ;  /* 0x00008100000daa11 */ /* 0x000fe400000f1405 */
[----:B------:R-:W-:-:S04]  /*168d0*/  @!P1 IADD3 R0, P0, R4, UR8, RZ ;  /* 0x0000000804009c10 */ /* 0x000fc8000ff1e0ff */
[----:B------:R-:W-:Y:S01]  /*168e0*/  @!P1 LEA.HI.X.SX32 R5, R4, UR6, 0x1, P0 ;  /* 0x0000000604059c11 */ /* 0x000fe200080f0eff */
[----:B-1----:R-:W-:Y:S01]  /*168f0*/  @!P5 IMAD.MOV.U32 R3, RZ, RZ, 0x7f800000 ;  /* 0x7f800000ff03d424 */ /* 0x002fe200078e00ff */
[----:B------:R-:W-:Y:S01]  /*16900*/  @!P1 LEA R16, P0, R0, c[0x0][0x200], 0x2 ;  /* 0x0000800000109a11 */ /* 0x000fe200078010ff */
[----:B------:R-:W-:-:S03]  /*16910*/  @!P3 IMAD.MOV.U32 R15, RZ, RZ, 0x7f800000 ;  /* 0x7f800000ff0fb424 */ /* 0x000fc600078e00ff */
[----:B------:R-:W-:Y:S01]  /*16920*/  @!P1 LEA.HI.X R17, R0, c[0x0][0x204], R5, 0x2, P0 ;  /* 0x0000810000119a11 */ /* 0x000fe200000f1405 */
[----:B------:R-:W-:Y:S01]  /*16930*/  @!P4 IMAD.MOV.U32 R5, RZ, RZ, 0x7f800000 ;  /* 0x7f800000ff05c424 */ /* 0x000fe200078e00ff */
[----:B------:R1:W-:Y:S04]  /*16940*/  @!P5 STG.E [R8.64], R3 ;  /* 0x000000030800d986 */ /* 0x0003e8000c101918 */
        /* <DEDUP_REMOVED lines=13> */
.L_x_927:
        /* <DEDUP_REMOVED lines=14> */
.L_x_1411:


//--------------------- .text._ZN5flash16flash_fwd_kernelI23Flash_fwd_kernel_traitsILi128ELi128ELi32ELi4ELb0ELb0EN7cutlass10bfloat16_tE19Flash_kernel_traitsILi128ELi128ELi32ELi4ES3_EELb0ELb1ELb0ELb0ELb0ELb1ELb1ELb0EEEvNS_16Flash_fwd_paramsE --------------------------
	.section	.text._ZN5flash16flash_fwd_kernelI23Flash_fwd_kernel_traitsILi128ELi128ELi32ELi4ELb0ELb0EN7cutlass10bfloat16_tE19Flash_kernel_traitsILi128ELi128ELi32ELi4ES3_EELb0ELb1ELb0ELb0ELb0ELb1ELb1ELb0EEEvNS_16Flash_fwd_paramsE,"ax",@progbits
	.sectioninfo	@"SHI_REGISTERS=255"
	.align	128
        .global         _ZN5flash16flash_fwd_kernelI23Flash_fwd_kernel_traitsILi128ELi128ELi32ELi4ELb0ELb0EN7cutlass10bfloat16_tE19Flash_kernel_traitsILi128ELi128ELi32ELi4ES3_EELb0ELb1ELb0ELb0ELb0ELb1ELb1ELb0EEEvNS_16Flash_fwd_paramsE
        .type           _ZN5flash16flash_fwd_kernelI23Flash_fwd_kernel_traitsILi128ELi128ELi32ELi4ELb0ELb0EN7cutlass10bfloat16_tE19Flash_kernel_traitsILi128ELi128ELi32ELi4ES3_EELb0ELb1ELb0ELb0ELb0ELb1ELb1ELb0EEEvNS_16Flash_fwd_paramsE,@function
        .size           _ZN5flash16flash_fwd_kernelI23Flash_fwd_kernel_traitsILi128ELi128ELi32ELi4ELb0ELb0EN7cutlass10bfloat16_tE19Flash_kernel_traitsILi128ELi128ELi32ELi4ES3_EELb0ELb1ELb0ELb0ELb0ELb1ELb1ELb0EEEvNS_16Flash_fwd_paramsE,(.L_x_1412 - _ZN5flash16flash_fwd_kernelI23Flash_fwd_kernel_traitsILi128ELi128ELi32ELi4ELb0ELb0EN7cutlass10bfloat16_tE19Flash_kernel_traitsILi128ELi128ELi32ELi4ES3_EELb0ELb1ELb0ELb0ELb0ELb1ELb1ELb0EEEvNS_16Flash_fwd_paramsE)
        .other          _ZN5flash16flash_fwd_kernelI23Flash_fwd_kernel_traitsILi128ELi128ELi32ELi4ELb0ELb0EN7cutlass10bfloat16_tE19Flash_kernel_traitsILi128ELi128ELi32ELi4ES3_EELb0ELb1ELb0ELb0ELb0ELb1ELb1ELb0EEEvNS_16Flash_fwd_paramsE,@"STO_CUDA_ENTRY STV_DEFAULT"
_ZN5flash16flash_fwd_kernelI23Flash_fwd_kernel_traitsILi128ELi128ELi32ELi4ELb0ELb0EN7cutlass10bfloat16_tE19Flash_kernel_traitsILi128ELi128ELi32ELi4ES3_EELb0ELb1ELb0ELb0ELb0ELb1ELb1ELb0EEEvNS_16Flash_fwd_paramsE:
.text._ZN5flash16flash_fwd_kernelI23Flash_fwd_kernel_traitsILi128ELi128ELi32ELi4ELb0ELb0EN7cutlass10bfloat16_tE19Flash_kernel_traitsILi128ELi128ELi32ELi4ES3_EELb0ELb1ELb0ELb0ELb0ELb1ELb1ELb0EEEvNS_16Flash_fwd_paramsE:
        /* <DEDUP_REMOVED lines=56> */
.L_x_928:
[----:B------:R-:W-:Y:S02]  /*0380*/  ULDC UR6, c[0x0][0x218] ;  /* 0x0000860000067ab9 */ /* 0x000fe40000000800 */
.L_x_929:
        /* <DEDUP_REMOVED lines=69> */
.L_x_931:
        /* <DEDUP_REMOVED lines=46> */
.L_x_932:
[----:B------:R-:W-:Y:S01]  /*0ac0*/  SHF.R.S32.HI R26, RZ, 0x1f, R120 ;  /* 0x0000001fff1a7819 */ /* 0x000fe20000011478 */
[----:B------:R-:W1:Y:S01]  /*0ad0*/  S2R R3, SR_CTAID.X ;  /* 0x0000000000037919 */ /* 0x000e620000002500 */
[----:B------:R-:W-:Y:S02]  /*0ae0*/  UIADD3 UR11, -UR13, UR16, URZ ;  /* 0x000000100d0b7290 */ /* 0x000fe4000fffe13f */
[CC--:B------:R-:W-:Y:S01]  /*0af0*/  LEA.HI R2, R26.reuse, R120.reuse, RZ, 0x3 ;  /* 0x000000781a027211 */ /* 0x0c0fe200078f18ff */
[----:B------:R-:W2:Y:S01]  /*0b00*/  S2R R5, SR_CTAID.Z ;  /* 0x0000000000057919 */ /* 0x000ea20000002700 */
[----:B------:R-:W-:Y:S01]  /*0b10*/  ULDC.64 UR4, c[0x0][0x1a8] ;  /* 0x00006a0000047ab9 */ /* 0x000fe20000000a00 */
[----:B------:R-:W-:Y:S01]  /*0b20*/  LEA.HI R119, R26, R120, RZ, 0x5 ;  /* 0x000000781a777211 */ /* 0x000fe200078f28ff */
[----:B------:R-:W-:Y:S01]  /*0b30*/  UIMAD UR4, UR20, UR4, URZ ;  /* 0x00000004140472a4 */ /* 0x000fe2000f8e023f */
[----:B------:R-:W-:Y:S01]  /*0b40*/  LOP3.LUT R0, R2, 0xfffffff8, RZ, 0xc0, !PT ;  /* 0xfffffff802007812 */ /* 0x000fe200078ec0ff */
[----:B------:R-:W-:Y:S01]  /*0b50*/  UISETP.GE.AND UP0, UPT, UR8, 0x2, UPT ;  /* 0x000000020800788c */ /* 0x000fe2000bf06270 */
[----:B------:R-:W-:Y:S01]  /*0b60*/  SHF.R.S32.HI R28, RZ, 0x3, R2 ;  /* 0x00000003ff1c7819 */ /* 0x000fe20000011402 */
[----:B------:R-:W-:Y:S01]  /*0b70*/  UIMAD UR4, UR12, UR5, UR4 ;  /* 0x000000050c0472a4 */ /* 0x000fe2000f8e0204 */
[----:B------:R-:W-:Y:S01]  /*0b80*/  SHF.R.S32.HI R118, RZ, 0x5, R119 ;  /* 0x00000005ff767819 */ /* 0x000fe20000011477 */
[----:B------:R-:W-:Y:S01]  /*0b90*/  IMAD.IADD R32, R120, 0x1, -R0 ;  /* 0x0000000178207824 */ /* 0x000fe200078e0a00 */
[C---:B------:R-:W-:Y:S01]  /*0ba0*/  IADD3 R27, R28.reuse, 0x10, RZ ;  /* 0x000000101c1b7810 */ /* 0x040fe20007ffe0ff */
[----:B------:R-:W-:Y:S01]  /*0bb0*/  IMAD.SHL.U32 R0, R28, 0x40, RZ ;  /* 0x000000401c007824 */ /* 0x000fe200078e00ff */
[----:B------:R-:W-:Y:S01]  /*0bc0*/  SHF.R.S32.HI R29, RZ, 0x1f, R28 ;  /* 0x0000001fff1d7819 */ /* 0x000fe2000001141c */
[----:B------:R-:W-:Y:S01]  /*0bd0*/  IMAD.SHL.U32 R30, R32, 0x8, RZ ;  /* 0x00000008201e7824 */ /* 0x000fe200078e00ff */
[----:B------:R-:W-:-:S02]  /*0be0*/  ISETP.GE.AND P0, PT, R27, UR11, PT ;  /* 0x0000000b1b007c0c */ /* 0x000fc4000bf06270 */
[----:B------:R-:W-:Y:S01]  /*0bf0*/  IADD3 R7, R28, 0x20, RZ ;  /* 0x000000201c077810 */ /* 0x000fe20007ffe0ff */
[----:B------:R-:W-:Y:S01]  /*0c00*/  STL.64 [R1+0x20], R28 ;  /* 0x0000201c01007387 */ /* 0x000fe20000100a00 */
[----:B------:R-:W-:Y:S02]  /*0c10*/  LOP3.LUT R0, R0, 0x1c0, RZ, 0xc0, !PT ;  /* 0x000001c000007812 */ /* 0x000fe400078ec0ff */
[----:B------:R-:W-:Y:S01]  /*0c20*/  SHF.R.S32.HI R31, RZ, 0x1f, R30 ;  /* 0x0000001fff1f7819 */ /* 0x000fe2000001141e */
[----:B-1----:R-:W-:Y:S01]  /*0c30*/  IMAD.WIDE R34, R3, 0x80, R28 ;  /* 0x0000008003227825 */ /* 0x002fe200078e021c */
[----:B------:R-:W-:Y:S01]  /*0c40*/  IADD3 R2, P1, R30, UR6, RZ ;  /* 0x000000061e027c10 */ /* 0x000fe2000ff3e0ff */
[----:B------:R-:W-:Y:S01]  /*0c50*/  STL [R1+0x40], R27 ;  /* 0x0000401b01007387 */ /* 0x000fe20000100800 */
[----:B------:R-:W-:Y:S01]  /*0c60*/  ISETP.GE.AND P5, PT, R7, UR11, PT ;  /* 0x0000000b07007c0c */ /* 0x000fe2000bfa6270 */
[----:B------:R-:W-:Y:S01]  /*0c70*/  UMOV UR6, 0x5 ;  /* 0x0000000500067882 */ /* 0x000fe20000000000 */
[----:B------:R-:W-:Y:S01]  /*0c80*/  SHF.R.U32.HI R4, RZ, 0x3, R0 ;  /* 0x00000003ff047819 */ /* 0x000fe20000011600 */
[----:B------:R-:W-:Y:S01]  /*0c90*/  STL.64 [R1+0x8], R34 ;  /* 0x0000082201007387 */ /* 0x000fe20000100a00 */
[----:B------:R-:W-:-:S02]  /*0ca0*/  IADD3.X R3, R31, UR17, RZ, P1, !PT ;  /* 0x000000111f037c10 */ /* 0x000fc40008ffe4ff */
[----:B------:R-:W-:Y:S01]  /*0cb0*/  LOP3.LUT R0, R0, 0x38, R30, 0xf8, !PT ;  /* 0x0000003800007812 */ /* 0x000fe200078ef81e */
[----:B------:R-:W-:Y:S01]  /*0cc0*/  STL.64 [R1+0x28], R30 ;  /* 0x0000281e01007387 */ /* 0x000fe20000100a00 */
[----:B------:R-:W-:Y:S01]  /*0cd0*/  IADD3 R8, R28, 0x30, RZ ;  /* 0x000000301c087810 */ /* 0x000fe20007ffe0ff */
[----:B--2---:R-:W-:Y:S01]  /*0ce0*/  IMAD.WIDE.U32 R2, R5, c[0x0][0x1a8], R2 ;  /* 0x00006a0005027a25 */ /* 0x004fe200078e0002 */
[----:B------:R-:W-:Y:S01]  /*0cf0*/  LOP3.LUT R6, R0, R4, RZ, 0x3c, !PT ;  /* 0x0000000400067212 */ /* 0x000fe200078e3cff */
[----:B------:R1:W-:Y:S01]  /*0d00*/  STL [R1+0x4c], R7 ;  /* 0x00004c0701007387 */ /* 0x0003e20000100800 */
[----:B------:R-:W-:Y:S02]  /*0d10*/  LEA.HI R5, R26, R120, RZ, 0x6 ;  /* 0x000000781a057211 */ /* 0x000fe400078f30ff */
[----:B------:R-:W-:Y:S01]  /*0d20*/  @!P0 IADD3 R4, P2, R34, 0x10, RZ ;  /* 0x0000001022048810 */ /* 0x000fe20007f5e0ff */
[----:B------:R2:W-:Y:S01]  /*0d30*/  STL [R1+0x54], R8 ;  /* 0x0000540801007387 */ /* 0x0005e20000100800 */
[----:B------:R-:W-:Y:S01]  /*0d40*/  ISETP.GE.AND P1, PT, R28, UR11, PT ;  /* 0x0000000b1c007c0c */ /* 0x000fe2000bf26270 */
[----:B------:R-:W-:Y:S01]  /*0d50*/  IMAD.SHL.U32 R5, R5, 0x8, RZ ;  /* 0x0000000805057824 */ /* 0x000fe200078e00ff */
[----:B------:R-:W-:Y:S01]  /*0d60*/  ISETP.GE.AND P4, PT, R8, UR11, PT ;  /* 0x0000000b08007c0c */ /* 0x000fe2000bf86270 */
[----:B------:R-:W-:Y:S01]  /*0d70*/  @!P0 IMAD.X R0, RZ, RZ, R35, P2 ;  /* 0x000000ffff008224 */ /* 0x000fe200010e0623 */
[----:B------:R-:W-:-:S02]  /*0d80*/  @!P5 IADD3 R10, P2, R34, 0x20, RZ ;  /* 0x00000020220ad810 */ /* 0x000fc40007f5e0ff */
[----:B------:R-:W-:Y:S01]  /*0d90*/  LOP3.LUT R227, R6, 0xfffffe00, R5, 0xf8, !PT ;  /* 0xfffffe0006e37812 */ /* 0x000fe200078ef805 */
[----:B------:R-:W-:Y:S01]  /*0da0*/  @!P0 IMAD R0, R0, c[0x0][0x190], RZ ;  /* 0x0000640000008a24 */ /* 0x000fe200078e02ff */
[----:B------:R-:W-:Y:S01]  /*0db0*/  IADD3 R3, R3, UR4, RZ ;  /* 0x0000000403037c10 */ /* 0x000fe2000fffe0ff */
[----:B------:R-:W-:Y:S01]  /*0dc0*/  @!P5 IMAD.X R5, RZ, RZ, R35, P2 ;  /* 0x000000ffff05d224 */ /* 0x000fe200010e0623 */
[----:B------:R-:W-:Y:S01]  /*0dd0*/  IADD3 R23, R28, 0x50, RZ ;  /* 0x000000501c177810 */ /* 0x000fe20007ffe0ff */
[C---:B------:R-:W-:Y:S01]  /*0de0*/  @!P0 IMAD R20, R4.reuse, c[0x0][0x194], R0 ;  /* 0x0000650004148a24 */ /* 0x040fe200078e0200 */
[----:B------:R-:W-:Y:S01]  /*0df0*/  ULDC.64 UR4, c[0x0][0x198] ;  /* 0x0000660000047ab9 */ /* 0x000fe20000000a00 */
[----:B------:R-:W-:Y:S01]  /*0e00*/  @!P5 IMAD R5, R5, c[0x0][0x190], RZ ;  /* 0x000064000505da24 */ /* 0x000fe200078e02ff */
[----:B------:R-:W-:Y:S01]  /*0e10*/  USHF.L.U64.HI UR12, UR4, UR6, UR5 ;  /* 0x00000006040c7299 */ /* 0x000fe20008010205 */
[----:B------:R-:W-:Y:S01]  /*0e20*/  @!P1 IMAD R0, R35, c[0x0][0x190], RZ ;  /* 0x0000640023009a24 */ /* 0x000fe200078e02ff */
[----:B------:R-:W-:Y:S01]  /*0e30*/  USHF.L.U32 UR20, UR4, 0x5, URZ ;  /* 0x0000000504147899 */ /* 0x000fe2000800063f */
[----:B------:R-:W-:Y:S01]  /*0e40*/  @!P0 IMAD.WIDE.U32 R14, R4, c[0x0][0x190], R2 ;  /* 0x00006400040e8a25 */ /* 0x000fe200078e0002 */
[----:B-1----:R-:W-:-:S03]  /*0e50*/  IADD3 R7, R28, 0x40, RZ ;  /* 0x000000401c077810 */ /* 0x002fc60007ffe0ff */
[----:B------:R-:W-:Y:S02]  /*0e60*/  @!P5 IMAD R19, R10, c[0x0][0x194], R5 ;  /* 0x000065000a13da24 */ /* 0x000fe400078e0205 */
[C---:B------:R-:W-:Y:S01]  /*0e70*/  @!P1 IMAD R0, R34.reuse, c[0x0][0x194], R0 ;  /* 0x0000650022009a24 */ /* 0x040fe200078e0200 */
[----:B------:R-:W-:Y:S01]  /*0e80*/  ISETP.GE.AND P3, PT, R7, UR11, PT ;  /* 0x0000000b07007c0c */ /* 0x000fe2000bf66270 */
[C---:B------:R-:W-:Y:S01]  /*0e90*/  @!P1 IMAD.WIDE.U32 R4, R34.reuse, c[0x0][0x190], R2 ;  /* 0x0000640022049a25 */ /* 0x040fe200078e0002 */
[----:B--2---:R-:W-:Y:S01]  /*0ea0*/  @!P4 IADD3 R8, P6, R34, 0x30, RZ ;  /* 0x000000302208c810 */ /* 0x004fe20007fde0ff */
[----:B------:R1:W-:Y:S02]  /*0eb0*/  STL [R1+0x58], R7 ;  /* 0x0000580701007387 */ /* 0x0003e40000100800 */
[----:B------:R-:W-:Y:S02]  /*0ec0*/  @!P1 IMAD.IADD R0, R5, 0x1, R0 ;  /* 0x0000000105009824 */ /* 0x000fe400078e0200 */
[----:B------:R-:W-:Y:S01]  /*0ed0*/  @!P4 IMAD.X R6, RZ, RZ, R35, P6 ;  /* 0x000000ffff06c224 */ /* 0x000fe200030e0623 */
[----:B------:R-:W-:Y:S01]  /*0ee0*/  STL [R1+0x44], R23 ;  /* 0x0000441701007387 */ /* 0x000fe20000100800 */
[----:B------:R-:W-:-:S04]  /*0ef0*/  @!P5 IMAD.WIDE.U32 R10, R10, c[0x0][0x190], R2 ;  /* 0x000064000a0ada25 */ /* 0x000fc800078e0002 */
[----:B------:R-:W-:Y:S01]  /*0f00*/  @!P3 IADD3 R16, P2, R34, 0x40, RZ ;  /* 0x000000402210b810 */ /* 0x000fe20007f5e0ff */
[----:B------:R-:W-:Y:S02]  /*0f10*/  @!P4 IMAD R6, R6, c[0x0][0x190], RZ ;  /* 0x000064000606ca24 */ /* 0x000fe400078e02ff */
[----:B------:R-:W-:Y:S02]  /*0f20*/  @!P5 IMAD.IADD R11, R11, 0x1, R19 ;  /* 0x000000010b0bd824 */ /* 0x000fe400078e0213 */
[----:B------:R-:W-:Y:S01]  /*0f30*/  @!P4 IMAD R18, R8, c[0x0][0x194], R6 ;  /* 0x000065000812ca24 */ /* 0x000fe200078e0206 */
[----:B------:R-:W-:Y:S01]  /*0f40*/  @!P0 LEA R6, P6, R14, c[0x0][0x160], 0x1 ;  /* 0x000058000e068a11 */ /* 0x000fe200078c08ff */
[----:B------:R-:W-:Y:S02]  /*0f50*/  IMAD.SHL.U32 R227, R227, 0x2, RZ ;  /* 0x00000002e3e37824 */ /* 0x000fe400078e00ff */
[----:B------:R-:W-:-:S04]  /*0f60*/  @!P4 IMAD.WIDE.U32 R8, R8, c[0x0][0x190], R2 ;  /* 0x000064000808ca25 */ /* 0x000fc800078e0002 */
[----:B-1----:R-:W-:Y:S01]  /*0f70*/  @!P3 IMAD.X R7, RZ, RZ, R35, P2 ;  /* 0x000000ffff07b224 */ /* 0x002fe200010e0623 */
[----:B------:R-:W-:-:S03]  /*0f80*/  @!P1 LEA R12, P2, R4, c[0x0][0x160], 0x1 ;  /* 0x00005800040c9a11 */ /* 0x000fc600078408ff */
[----:B------:R-:W-:Y:S01]  /*0f90*/  @!P3 IMAD R7, R7, c[0x0][0x190], RZ ;  /* 0x000064000707ba24 */ /* 0x000fe200078e02ff */
[----:B------:R-:W-:Y:S01]  /*0fa0*/  @!P1 LEA.HI.X R13, R4, c[0x0][0x164], R0, 0x1, P2 ;  /* 0x00005900040d9a11 */ /* 0x000fe200010f0c00 */
[----:B------:R-:W-:Y:S01]  /*0fb0*/  @!P0 IMAD.IADD R0, R15, 0x1, R20 ;  /* 0x000000010f008824 */ /* 0x000fe200078e0214 */
[----:B------:R-:W-:Y:S01]  /*0fc0*/  @!P5 LEA R20, P2, R10, c[0x0][0x160], 0x1 ;  /* 0x000058000a14da11 */ /* 0x000fe200078408ff */
[----:B------:R-:W-:Y:S02]  /*0fd0*/  @!P3 IMAD R17, R16, c[0x0][0x194], R7 ;  /* 0x000065001011ba24 */ /* 0x000fe400078e0207 */
[----:B------:R-:W-:Y:S01]  /*0fe0*/  @!PT LDS RZ, [RZ] ;  /* 0x00000000fffff984 */ /* 0x000fe20000000800 */
[----:B------:R-:W-:Y:S01]  /*0ff0*/  @!PT LDS RZ, [RZ] ;  /* 0x00000000fffff984 */ /* 0x000fe20000000800 */
[----:B------:R-:W-:Y:S01]  /*1000*/  @!PT LDS RZ, [RZ] ;  /* 0x00000000fffff984 */ /* 0x000fe20000000800 */
[----:B------:R1:W-:Y:S01]  /*1010*/  @!P1 LDGSTS.E.BYPASS.LTC128B.128 [R227], [R12.64] ;  /* 0x000000000ce39fae */ /* 0x0003e2000b901d52 */
[----:B------:R-:W-:Y:S01]  /*1020*/  @!P0 LEA.HI.X R7, R14, c[0x0][0x164], R0, 0x1, P6 ;  /* 0x000059000e078a11 */ /* 0x000fe200030f0c00 */
[----:B------:R-:W-:Y:S01]  /*1030*/  @!P3 IMAD.WIDE.U32 R4, R16, c[0x0][0x190], R2 ;  /* 0x000064001004ba25 */ /* 0x000fe200078e0002 */
[----:B------:R-:W-:Y:S01]  /*1040*/  @!P5 LEA.HI.X R21, R10, c[0x0][0x164], R11, 0x1, P2 ;  /* 0x000059000a15da11 */ /* 0x000fe200010f0c0b */
[----:B------:R1:W-:Y:S01]  /*1050*/  @!P1 LDGSTS.E.BYPASS.LTC128B.128 [R227+0x4000], [R12.64+0x80] ;  /* 0x040000800ce39fae */ /* 0x0003e2000b901d52 */
[----:B------:R-:W-:Y:S01]  /*1060*/  ISETP.GE.AND P2, PT, R23, UR11, PT ;  /* 0x0000000b17007c0c */ /* 0x000fe2000bf46270 */
[----:B------:R-:W-:Y:S01]  /*1070*/  @!P4 IMAD.IADD R0, R9, 0x1, R18 ;  /* 0x000000010900c824 */ /* 0x000fe200078e0212 */
[----:B------:R-:W-:Y:S01]  /*1080*/  @!P4 LEA R16, P1, R8, c[0x0][0x160], 0x1 ;  /* 0x000058000810ca11 */ /* 0x000fe200078208ff */
[----:B------:R-:W-:Y:S01]  /*1090*/  @!P3 IMAD.IADD R5, R5, 0x1, R17 ;  /* 0x000000010505b824 */ /* 0x000fe200078e0211 */
[----:B------:R-:W-:Y:S01]  /*10a0*/  IADD3 R10, R28, 0x60, RZ ;  /* 0x000000601c0a7810 */ /* 0x000fe20007ffe0ff */
[----:B------:R2:W-:Y:S01]  /*10b0*/  @!P0 LDGSTS.E.BYPASS.LTC128B.128 [R227+0x800], [R6.64] ;  /* 0x0080000006e38fae */ /* 0x0005e2000b901d52 */
[----:B------:R-:W-:-:S02]  /*10c0*/  @!P4 LEA.HI.X R17, R8, c[0x0][0x164], R0, 0x1, P1 ;  /* 0x000059000811ca11 */ /* 0x000fc400008f0c00 */
[----:B------:R-:W-:Y:S01]  /*10d0*/  ISETP.GE.AND P1, PT, R10, UR11, PT ;  /* 0x0000000b0a007c0c */ /* 0x000fe2000bf26270 */
[----:B------:R2:W-:Y:S01]  /*10e0*/  @!P0 LDGSTS.E.BYPASS.LTC128B.128 [R227+0x4800], [R6.64+0x80] ;  /* 0x0480008006e38fae */ /* 0x0005e2000b901d52 */
[----:B------:R-:W-:Y:S02]  /*10f0*/  @!P3 LEA R24, P6, R4, c[0x0][0x160], 0x1 ;  /* 0x000058000418ba11 */ /* 0x000fe400078c08ff */
[----:B------:R-:W-:Y:S01]  /*1100*/  IADD3 R0, R28, 0x70, RZ ;  /* 0x000000701c007810 */ /* 0x000fe20007ffe0ff */
[----:B------:R-:W-:Y:S01]  /*1110*/  STL [R1+0x48], R10 ;  /* 0x0000480a01007387 */ /* 0x000fe20000100800 */
[----:B------:R-:W-:Y:S02]  /*1120*/  @!P3 LEA.HI.X R25, R4, c[0x0][0x164], R5, 0x1, P6 ;  /* 0x000059000419ba11 */ /* 0x000fe400030f0c05 */
[----:B------:R-:W-:Y:S01]  /*1130*/  ISETP.GE.AND P0, PT, R0, UR11, PT ;  /* 0x0000000b00007c0c */ /* 0x000fe2000bf06270 */
[----:B------:R3:W-:Y:S04]  /*1140*/  STL [R1+0x50], R0 ;  /* 0x0000500001007387 */ /* 0x0007e80000100800 */
[----:B------:R4:W-:Y:S04]  /*1150*/  @!P5 LDGSTS.E.BYPASS.LTC128B.128 [R227+0x1000], [R20.64] ;  /* 0x0100000014e3dfae */ /* 0x0009e8000b901d52 */
[----:B------:R4:W-:Y:S04]  /*1160*/  @!P5 LDGSTS.E.BYPASS.LTC128B.128 [R227+0x5000], [R20.64+0x80] ;  /* 0x0500008014e3dfae */ /* 0x0009e8000b901d52 */
[----:B------:R5:W-:Y:S04]  /*1170*/  @!P4 LDGSTS.E.BYPASS.LTC128B.128 [R227+0x1800], [R16.64] ;  /* 0x0180000010e3cfae */ /* 0x000be8000b901d52 */
[----:B------:R5:W-:Y:S01]  /*1180*/  @!P4 LDGSTS.E.BYPASS.LTC128B.128 [R227+0x5800], [R16.64+0x80] ;  /* 0x0580008010e3cfae */ /* 0x000be2000b901d52 */
[----:B--2---:R-:W-:-:S03]  /*1190*/  @!P2 IADD3 R6, P6, R34, 0x50, RZ ;  /* 0x000000502206a810 */ /* 0x004fc60007fde0ff */
[----:B------:R2:W-:Y:S04]  /*11a0*/  @!P3 LDGSTS.E.BYPASS.LTC128B.128 [R227+0x2000], [R24.64] ;  /* 0x0200000018e3bfae */ /* 0x0005e8000b901d52 */
[----:B------:R2:W-:Y:S01]  /*11b0*/  @!P3 LDGSTS.E.BYPASS.LTC128B.128 [R227+0x6000], [R24.64+0x80] ;  /* 0x0600008018e3bfae */ /* 0x0005e2000b901d52 */
[----:B---3--:R-:W-:Y:S01]  /*11c0*/  @!P2 IMAD.X R0, RZ, RZ, R35, P6 ;  /* 0x000000ffff00a224 */ /* 0x008fe200030e0623 */
[----:B------:R-:W-:-:S03]  /*11d0*/  @!P1 IADD3 R5, P6, R34, 0x60, RZ ;  /* 0x0000006022059810 */ /* 0x000fc60007fde0ff */
[----:B------:R-:W-:Y:S02]  /*11e0*/  @!P2 IMAD R0, R0, c[0x0][0x190], RZ ;  /* 0x000064000000aa24 */ /* 0x000fe400078e02ff */
[----:B------:R-:W-:Y:S01]  /*11f0*/  @!P1 IMAD.X R4, RZ, RZ, R35, P6 ;  /* 0x000000ffff049224 */ /* 0x000fe200030e0623 */
[----:B------:R-:W-:Y:S01]  /*1200*/  @!P0 IADD3 R9, P6, R34, 0x70, RZ ;  /* 0x0000007022098810 */ /* 0x000fe20007fde0ff */
[C---:B------:R-:W-:Y:S02]  /*1210*/  @!P2 IMAD R0, R6.reuse, c[0x0][0x194], R0 ;  /* 0x000065000600aa24 */ /* 0x040fe400078e0200 */
[----:B------:R-:W-:-:S04]  /*1220*/  @!P2 IMAD.WIDE.U32 R6, R6, c[0x0][0x190], R2 ;  /* 0x000064000606aa25 */ /* 0x000fc800078e0002 */
[----:B------:R-:W-:Y:S01]  /*1230*/  @!P0 IMAD.X R8, RZ, RZ, R35, P6 ;  /* 0x000000ffff088224 */ /* 0x000fe200030e0623 */
[----:B------:R-:W-:Y:S01]  /*1240*/  @!P2 LEA R18, P6, R6, c[0x0][0x160], 0x1 ;  /* 0x000058000612aa11 */ /* 0x000fe200078c08ff */
[----:B------:R-:W-:Y:S02]  /*1250*/  @!P1 IMAD R4, R4, c[0x0][0x190], RZ ;  /* 0x0000640004049a24 */ /* 0x000fe400078e02ff */
[----:B------:R-:W-:Y:S02]  /*1260*/  @!P2 IMAD.IADD R0, R7, 0x1, R0 ;  /* 0x000000010700a824 */ /* 0x000fe400078e0200 */
[----:B------:R-:W-:Y:S02]  /*1270*/  @!P0 IMAD R8, R8, c[0x0][0x190], RZ ;  /* 0x0000640008088a24 */ /* 0x000fe400078e02ff */
[C---:B------:R-:W-:Y:S01]  /*1280*/  @!P1 IMAD R10, R5.reuse, c[0x0][0x194], R4 ;  /* 0x00006500050a9a24 */ /* 0x040fe200078e0204 */
[----:B------:R-:W-:Y:S01]  /*1290*/  @!P2 LEA.HI.X R19, R6, c[0x0][0x164], R0, 0x1, P6 ;  /* 0x000059000613aa11 */ /* 0x000fe200030f0c00 */
[----:B------:R-:W-:-:S04]  /*12a0*/  @!P1 IMAD.WIDE.U32 R4, R5, c[0x0][0x190], R2 ;  /* 0x0000640005049a25 */ /* 0x000fc800078e0002 */
[C---:B------:R-:W-:Y:S01]  /*12b0*/  @!P0 IMAD R6, R9.reuse, c[0x0][0x194], R8 ;  /* 0x0000650009068a24 */ /* 0x040fe200078e0208 */
[----:B------:R-:W-:Y:S01]  /*12c0*/  @!P1 LEA R14, P6, R4, c[0x0][0x160], 0x1 ;  /* 0x00005800040e9a11 */ /* 0x000fe200078c08ff */
[----:B------:R-:W-:Y:S01]  /*12d0*/  @!P0 IMAD.WIDE.U32 R2, R9, c[0x0][0x190], R2 ;  /* 0x0000640009028a25 */ /* 0x000fe200078e0002 */
[----:B------:R-:W-:Y:S01]  /*12e0*/  LEA.HI R9, R26, R120, RZ, 0x4 ;  /* 0x000000781a097211 */ /* 0x000fe200078f20ff */
[----:B------:R3:W-:Y:S02]  /*12f0*/  @!P2 LDGSTS.E.BYPASS.LTC128B.128 [R227+0x2800], [R18.64] ;  /* 0x0280000012e3afae */ /* 0x0007e4000b901d52 */
[----:B------:R-:W-:Y:S01]  /*1300*/  @!P1 IMAD.IADD R0, R5, 0x1, R10 ;  /* 0x0000000105009824 */ /* 0x000fe200078e020a */
[----:B------:R-:W-:Y:S01]  /*1310*/  SHF.R.S32.HI R8, RZ, 0x4, R9 ;  /* 0x00000004ff087819 */ /* 0x000fe20000011409 */
[----:B------:R-:W-:Y:S01]  /*1320*/  @!P0 IMAD.IADD R3, R3, 0x1, R6 ;  /* 0x0000000103038824 */ /* 0x000fe200078e0206 */
[----:B------:R3:W-:Y:S01]  /*1330*/  @!P2 LDGSTS.E.BYPASS.LTC128B.128 [R227+0x6800], [R18.64+0x80] ;  /* 0x0680008012e3afae */ /* 0x0007e2000b901d52 */
[C---:B------:R-:W-:Y:S01]  /*1340*/  IMAD R7, R29.reuse, c[0x0][0x1a0], RZ ;  /* 0x000068001d077a24 */ /* 0x040fe200078e02ff */
[----:B------:R-:W-:Y:S01]  /*1350*/  @!P1 LEA.HI.X R15, R4, c[0x0][0x164], R0, 0x1, P6 ;  /* 0x00005900040f9a11 */ /* 0x000fe200030f0c00 */
[----:B------:R-:W-:Y:S01]  /*1360*/  IMAD R0, R29, c[0x0][0x198], RZ ;  /* 0x000066001d007a24 */ /* 0x000fe200078e02ff */
[----:B-1----:R-:W-:Y:S01]  /*1370*/  @!P0 LEA R12, P6, R2, c[0x0][0x160], 0x1 ;  /* 0x00005800020c8a11 */ /* 0x002fe200078c08ff */
[----:B------:R-:W-:Y:S01]  /*1380*/  IMAD.WIDE.U32 R4, R28, c[0x0][0x198], R30 ;  /* 0x000066001c047a25 */ /* 0x000fe200078e001e */
[----:B------:R-:W-:Y:S01]  /*1390*/  LEA.HI R6, R9, R8, RZ, 0x1 ;  /* 0x0000000809067211 */ /* 0x000fe200078f08ff */
[----:B------:R1:W-:Y:S01]  /*13a0*/  @!P1 LDGSTS.E.BYPASS.LTC128B.128 [R227+0x3000], [R14.64] ;  /* 0x030000000ee39fae */ /* 0x0003e2000b901d52 */
[----:B------:R-:W-:Y:S01]  /*13b0*/  @!P0 LEA.HI.X R13, R2, c[0x0][0x164], R3, 0x1, P6 ;  /* 0x00005900020d8a11 */ /* 0x000fe200030f0c03 */
[----:B------:R-:W-:Y:S01]  /*13c0*/  IMAD R0, R28, c[0x0][0x19c], R0 ;  /* 0x000067001c007a24 */ /* 0x000fe200078e0200 */
[----:B------:R-:W-:Y:S01]  /*13d0*/  IADD3 R4, P6, R4, UR22, RZ ;  /* 0x0000001604047c10 */ /* 0x000fe2000ffde0ff */
[----:B------:R-:W-:Y:S01]  /*13e0*/  IMAD.WIDE.U32 R2, R28, c[0x0][0x1a0], R30 ;  /* 0x000068001c027a25 */ /* 0x000fe200078e001e */
[----:B------:R-:W-:Y:S01]  /*13f0*/  LOP3.LUT R6, R6, 0xfffffffe, RZ, 0xc0, !PT ;  /* 0xfffffffe06067812 */ /* 0x000fe200078ec0ff */
[----:B------:R-:W-:Y:S01]  /*1400*/  USHF.L.U32 UR22, UR4, 0x4, URZ ;  /* 0x0000000404167899 */ /* 0x000fe2000800063f */
[----:B------:R-:W-:Y:S01]  /*1410*/  IADD3.X R5, R5, UR7, R0, P6, !PT ;  /* 0x0000000705057c10 */ /* 0x000fe2000b7fe400 */
[----:B------:R-:W-:Y:S01]  /*1420*/  UIADD3 UR7, UR8, -0x1, URZ ;  /* 0xffffffff08077890 */ /* 0x000fe2000fffe03f */
[----:B------:R-:W-:Y:S01]  /*1430*/  IMAD R0, R28, c[0x0][0x1a4], R7 ;  /* 0x000069001c007a24 */ /* 0x000fe200078e0207 */
[----:B------:R-:W-:Y:S01]  /*1440*/  IADD3 R10, P6, R2, UR24, RZ ;  /* 0x00000018020a7c10 */ /* 0x000fe2000ffde0ff */
[----:B------:R-:W-:Y:S01]  /*1450*/  IMAD.IADD R23, R8, 0x1, -R6 ;  /* 0x0000000108177824 */ /* 0x000fe200078e0a06 */
[----:B------:R-:W-:Y:S01]  /*1460*/  SHF.R.S32.HI R8, RZ, 0x1f, R22 ;  /* 0x0000001fff087819 */ /* 0x000fe20000011416 */
[----:B------:R-:W-:Y:S01]  /*1470*/  UIMAD UR15, UR7, -0x20, UR14 ;  /* 0xffffffe0070f78a4 */ /* 0x000fe2000f8e020e */
[----:B------:R-:W-:Y:S01]  /*1480*/  IADD3.X R11, R3, UR21, R0, P6, !PT ;  /* 0x00000015030b7c10 */ /* 0x000fe2000b7fe400 */
[----:B------:R-:W-:Y:S01]  /*1490*/  IMAD.WIDE.U32 R30, R22, c[0x0][0x1b0], R4 ;  /* 0x00006c00161e7a25 */ /* 0x000fe200078e0004 */
[----:B------:R-:W-:Y:S01]  /*14a0*/  USHF.L.U64.HI UR21, UR4, UR9, UR5 ;  /* 0x0000000904157299 */ /* 0x000fe20008010205 */
[----:B------:R1:W-:Y:S01]  /*14b0*/  @!P1 LDGSTS.E.BYPASS.LTC128B.128 [R227+0x7000], [R14.64+0x80] ;  /* 0x070000800ee39fae */ /* 0x0003e2000b901d52 */
[----:B------:R-:W-:Y:S01]  /*14c0*/  USHF.R.S32.HI UR17, URZ, 0x1f, UR7 ;  /* 0x0000001f3f117899 */ /* 0x000fe20008011407 */
[----:B------:R-:W-:Y:S01]  /*14d0*/  IMAD R0, R8, c[0x0][0x1b0], RZ ;  /* 0x00006c0008007a24 */ /* 0x000fe200078e02ff */
[----:B------:R-:W-:Y:S01]  /*14e0*/  ISETP.GE.AND P6, PT, R28, UR15, PT ;  /* 0x0000000f1c007c0c */ /* 0x000fe2000bfc6270 */
[----:B------:R-:W-:Y:S01]  /*14f0*/  UIMAD UR5, UR12, UR7, URZ ;  /* 0x000000070c0572a4 */ /* 0x000fe2000f8e023f */
[----:B----4-:R-:W-:Y:S01]  /*1500*/  IMAD.U32 R20, RZ, RZ, UR7 ;  /* 0x00000007ff147e24 */ /* 0x010fe2000f8e00ff */
[----:B------:R-:W-:Y:S01]  /*1510*/  ISETP.GE.AND P5, PT, R27, UR15, PT ;  /* 0x0000000f1b007c0c */ /* 0x000fe2000bfa6270 */
[----:B------:R-:W-:Y:S01]  /*1520*/  IMAD R2, R22, c[0x0][0x1b4], R0 ;  /* 0x00006d0016027a24 */ /* 0x000fe200078e0200 */
[----:B------:R-:W-:Y:S01]  /*1530*/  UIMAD UR5, UR17, UR20, UR5 ;  /* 0x00000014110572a4 */ /* 0x000fe2000f8e0205 */
[----:B------:R-:W-:Y:S01]  /*1540*/  IMAD.MOV.U32 R122, RZ, RZ, R30 ;  /* 0x000000ffff7a7224 */ /* 0x000fe200078e001e */
[----:B------:R-:W-:Y:S01]  /*1550*/  LOP3.LUT R0, R9, 0xfffffff0, RZ, 0xc0, !PT ;  /* 0xfffffff009007812 */ /* 0x000fe200078ec0ff */
[----:B------:R-:W-:Y:S01]  /*1560*/  IMAD.IADD R123, R31, 0x1, R2 ;  /* 0x000000011f7b7824 */ /* 0x000fe200078e0202 */
[----:B------:R1:W-:Y:S01]  /*1570*/  @!P0 LDGSTS.E.BYPASS.LTC128B.128 [R227+0x3800], [R12.64] ;  /* 0x038000000ce38fae */ /* 0x0003e2000b901d52 */
[----:B------:R-:W-:Y:S01]  /*1580*/  IMAD.SHL.U32 R5, R32, 0x40, RZ ;  /* 0x0000004020057824 */ /* 0x000fe200078e00ff */
[----:B------:R-:W-:Y:S01]  /*1590*/  ISETP.GE.AND P3, PT, R28, UR15, PT ;  /* 0x0000000f1c007c0c */ /* 0x000fe2000bf66270 */
[----:B------:R-:W-:Y:S01]  /*15a0*/  IMAD.WIDE.U32 R2, R20, UR20, R122 ;  /* 0x0000001414027c25 */ /* 0x000fe2000f8e007a */
[----:B------:R1:W-:Y:S01]  /*15b0*/  @!P0 LDGSTS.E.BYPASS.LTC128B.128 [R227+0x7800], [R12.64+0x80] ;  /* 0x078000800ce38fae */ /* 0x0003e2000b901d52 */
[----:B------:R-:W-:-:S02]  /*15c0*/  ISETP.GE.AND P2, PT, R27, UR15, PT ;  /* 0x0000000f1b007c0c */ /* 0x000fc4000bf46270 */
[----:B------:R-:W-:Y:S01]  /*15d0*/  IMAD.SHL.U32 R7, R28, 0x8, RZ ;  /* 0x000000081c077824 */ /* 0x000fe200078e00ff */
[----:B------:R-:W-:Y:S01]  /*15e0*/  LOP3.LUT R5, R5, 0x1c0, RZ, 0xc0, !PT ;  /* 0x000001c005057812 */ /* 0x000fe200078ec0ff */
[----:B------:R-:W-:Y:S01]  /*15f0*/  IMAD.IADD R0, R120, 0x1, -R0 ;  /* 0x0000000178007824 */ /* 0x000fe200078e0a00 */
[----:B------:R-:W-:Y:S01]  /*1600*/  IADD3 R6, R3, UR5, RZ ;  /* 0x0000000503067c10 */ /* 0x000fe2000fffe0ff */
[----:B------:R-:W-:Y:S01]  /*1610*/  ULDC.64 UR4, c[0x0][0x1a0] ;  /* 0x0000680000047ab9 */ /* 0x000fe20000000a00 */
[----:B------:R-:W-:Y:S01]  /*1620*/  @!P6 LEA R4, P4, R2, c[0x0][0x168], 0x1 ;  /* 0x00005a000204ea11 */ /* 0x000fe200078808ff */
[----:B------:R-:W-:Y:S01]  /*1630*/  USHF.L.U64.HI UR23, UR4, UR6, UR5 ;  /* 0x0000000604177299 */ /* 0x000fe20008010205 */
[----:B------:R-:W-:Y:S01]  /*1640*/  LOP3.LUT R9, R5, 0x8, R7, 0xf8, !PT ;  /* 0x0000000805097812 */ /* 0x000fe200078ef807 */
[----:B------:R-:W-:Y:S01]  /*1650*/  IMAD.WIDE.U32 R10, R22, c[0x0][0x1b8], R10 ;  /* 0x00006e00160a7a25 */ /* 0x000fe200078e000a */
[----:B------:R-:W-:Y:S01]  /*1660*/  SHF.R.U32.HI R7, RZ, 0x3, R5 ;  /* 0x00000003ff077819 */ /* 0x000fe20000011605 */
[----:B------:R-:W-:Y:S01]  /*1670*/  USHF.L.U32 UR24, UR4, 0x5, URZ ;  /* 0x0000000504187899 */ /* 0x000fe2000800063f */
[C---:B------:R-:W-:Y:S01]  /*1680*/  @!P6 LEA.HI.X R5, R2.reuse, c[0x0][0x16c], R6, 0x1, P4 ;  /* 0x00005b000205ea11 */ /* 0x040fe200020f0c06 */
[----:B------:R-:W-:Y:S01]  /*1690*/  UIMAD UR6, UR23, UR7, URZ ;  /* 0x00000007170672a4 */ /* 0x000fe2000f8e023f */
[----:B------:R-:W-:Y:S01]  /*16a0*/  @!P5 IADD3 R3, P4, R2, UR22, RZ ;  /* 0x000000160203dc10 */ /* 0x000fe2000ff9e0ff */
[----:B------:R-:W-:Y:S01]  /*16b0*/  IMAD.MOV.U32 R236, RZ, RZ, R10 ;  /* 0x000000ffffec7224 */ /* 0x000fe200078e000a */
[----:B-----5:R-:W-:Y:S01]  /*16c0*/  SHF.R.S32.HI R17, RZ, 0x1f, R0 ;  /* 0x0000001fff117819 */ /* 0x020fe20000011400 */
[----:B------:R4:W-:Y:S01]  /*16d0*/  @!P6 LDGSTS.E.BYPASS.LTC128B.128 [R227+0x8000], [R4.64] ;  /* 0x0800000004e3efae */ /* 0x0009e2000b901d52 */
[----:B------:R-:W-:Y:S01]  /*16e0*/  @!P5 IADD3.X R6, R6, UR21, RZ, P4, !PT ;  /* 0x000000150606dc10 */ /* 0x000fe2000a7fe4ff */
[----:B------:R-:W-:Y:S01]  /*16f0*/  UIMAD UR6, UR17, UR24, UR6 ;  /* 0x00000018110672a4 */ /* 0x000fe2000f8e0206 */
[----:B------:R-:W-:Y:S01]  /*1700*/  @!P5 LEA R2, P4, R3, c[0x0][0x168], 0x1 ;  /* 0x00005a000302da11 */ /* 0x000fe200078808ff */
[----:B------:R4:W-:Y:S01]  /*1710*/  @!P6 LDGSTS.E.BYPASS.LTC128B.128 [R227+0x9000], [R4.64+0x80] ;  /* 0x0900008004e3efae */ /* 0x0009e2000b901d52 */
[----:B------:R-:W-:Y:S01]  /*1720*/  LEA.HI R17, R17, R0, RZ, 0x3 ;  /* 0x0000000011117211 */ /* 0x000fe200078f18ff */
[----:B------:R-:W-:Y:S01]  /*1730*/  USHF.L.U32 UR25, UR4, 0x4, URZ ;  /* 0x0000000404197899 */ /* 0x000fe2000800063f */
[----:B------:R-:W-:Y:S01]  /*1740*/  @!P5 LEA.HI.X R3, R3, c[0x0][0x16c], R6, 0x1, P4 ;  /* 0x00005b000303da11 */ /* 0x000fe200020f0c06 */
[----:B------:R-:W-:Y:S01]  /*1750*/  USHF.L.U64.HI UR4, UR4, UR9, UR5 ;  /* 0x0000000904047299 */ /* 0x000fe20008010205 */
[----:B------:R-:W-:Y:S01]  /*1760*/  LOP3.LUT R16, R17, 0xfffffff8, RZ, 0xc0, !PT ;  /* 0xfffffff811107812 */ /* 0x000fe200078ec0ff */
[----:B------:R-:W-:Y:S01]  /*1770*/  STL.64 [R1+0x18], R30 ;  /* 0x0000181e01007387 */ /* 0x000fe20000100a00 */
[----:B------:R-:W-:Y:S01]  /*1780*/  LOP3.LUT R9, R9, R7, RZ, 0x3c, !PT ;  /* 0x0000000709097212 */ /* 0x000fe200078e3cff */
[----:B------:R-:W-:-:S02]  /*1790*/  IMAD R7, R8, c[0x0][0x1b8], RZ ;  /* 0x00006e0008077a24 */ /* 0x000fc400078e02ff */
[----:B------:R5:W-:Y:S01]  /*17a0*/  @!P5 LDGSTS.E.BYPASS.LTC128B.128 [R227+0x8800], [R2.64] ;  /* 0x0880000002e3dfae */ /* 0x000be2000b901d52 */
[----:B------:R-:W-:Y:S02]  /*17b0*/  IMAD.IADD R16, R0, 0x1, -R16 ;  /* 0x0000000100107824 */ /* 0x000fe400078e0a10 */
[----:B------:R-:W-:Y:S01]  /*17c0*/  IMAD R7, R22, c[0x0][0x1bc], R7 ;  /* 0x00006f0016077a24 */ /* 0x000fe200078e0207 */
[----:B------:R5:W-:Y:S01]  /*17d0*/  @!P5 LDGSTS.E.BYPASS.LTC128B.128 [R227+0x9800], [R2.64+0x80] ;  /* 0x0980008002e3dfae */ /* 0x000be2000b901d52 */
[----:B------:R-:W-:Y:S02]  /*17e0*/  IMAD.SHL.U32 R0, R16, 0x40, RZ ;  /* 0x0000004010007824 */ /* 0x000fe400078e00ff */
[----:B------:R-:W-:Y:S01]  /*17f0*/  IMAD.IADD R237, R11, 0x1, R7 ;  /* 0x000000010bed7824 */ /* 0x000fe200078e0207 */
[----:B------:R-:W0:Y:S02]  /*1800*/  LDGDEPBAR ;  /* 0x00000000000079af */ /* 0x000e240000000000 */
[----:B------:R-:W-:-:S02]  /*1810*/  LOP3.LUT R0, R0, 0x1c0, RZ, 0xc0, !PT ;  /* 0x000001c000007812 */ /* 0x000fc400078ec0ff */
[----:B------:R-:W-:Y:S04]  /*1820*/  STL.64 [R1+0x10], R122 ;  /* 0x0000107a01007387 */ /* 0x000fe80000100a00 */
[----:B------:R-:W-:Y:S01]  /*1830*/  STL.64 [R1+0x30], R10 ;  /* 0x0000300a01007387 */ /* 0x000fe20000100a00 */
[----:B----4-:R-:W-:-:S03]  /*1840*/  IMAD.SHL.U32 R5, R17, 0x40, RZ ;  /* 0x0000004011057824 */ /* 0x010fc600078e00ff */
[----:B------:R-:W-:Y:S02]  /*1850*/  STL.64 [R1+0x38], R236 ;  /* 0x000038ec01007387 */ /* 0x000fe40000100a00 */
[----:B------:R-:W-:-:S05]  /*1860*/  LOP3.LUT R116, R5, 0xfffffe00, RZ, 0xc0, !PT ;  /* 0xfffffe0005747812 */ /* 0x000fca00078ec0ff */
[----:B------:R-:W-:Y:S02]  /*1870*/  IMAD R8, R118, 0x400, R116 ;  /* 0x0000040076087824 */ /* 0x000fe400078e0274 */
[----:B-----5:R-:W-:Y:S01]  /*1880*/  IMAD.SHL.U32 R2, R23, 0x8, RZ ;  /* 0x0000000817027824 */ /* 0x020fe200078e00ff */
[----:B------:R-:W-:-:S04]  /*1890*/  DEPBAR.LE SB0, 0x0 ;  /* 0x000080000000791a */ /* 0x000fc80000000000 */
[----:B------:R-:W-:Y:S01]  /*18a0*/  BAR.SYNC.DEFER_BLOCKING 0x0 ;  /* 0x0000000000007b1d */ /* 0x000fe20000010000 */
[----:B------:R-:W-:Y:S01]  /*18b0*/  LOP3.LUT R4, R0, 0x8, R2, 0xf8, !PT ;  /* 0x0000000800047812 */ /* 0x000fe200078ef802 */
[----:B------:R-:W-:Y:S01]  /*18c0*/  IMAD.WIDE.U32 R2, R20, UR24, R236 ;  /* 0x0000001814027c25 */ /* 0x000fe2000f8e00ec */
[----:B------:R-:W-:-:S04]  /*18d0*/  SHF.R.U32.HI R0, RZ, 0x3, R0 ;  /* 0x00000003ff007819 */ /* 0x000fc80000011600 */
[----:B------:R-:W-:Y:S02]  /*18e0*/  LOP3.LUT R117, R4, R0, RZ, 0x3c, !PT ;  /* 0x0000000004757212 */ /* 0x000fe400078e3cff */
[----:B------:R-:W-:Y:S02]  /*18f0*/  IADD3 R0, R3, UR6, RZ ;  /* 0x0000000603007c10 */ /* 0x000fe4000fffe0ff */
[C---:B------:R-:W-:Y:S02]  /*1900*/  @!P3 LEA R4, P1, R2.reuse, c[0x0][0x170], 0x1 ;  /* 0x00005c000204ba11 */ /* 0x040fe400078208ff */
[C---:B------:R-:W-:Y:S02]  /*1910*/  @!P2 IADD3 R3, P0, R2.reuse, UR25, RZ ;  /* 0x000000190203ac10 */ /* 0x040fe4000ff1e0ff */
[----:B------:R-:W-:Y:S02]  /*1920*/  @!P3 LEA.HI.X R5, R2, c[0x0][0x174], R0, 0x1, P1 ;  /* 0x00005d000205ba11 */ /* 0x000fe400008f0c00 */
[----:B------:R-:W-:Y:S01]  /*1930*/  @!P2 IADD3.X R2, R0, UR4, RZ, P0, !PT ;  /* 0x000000040002ac10 */ /* 0x000fe200087fe4ff */
[----:B------:R-:W-:Y:S01]  /*1940*/  IMAD R0, R23, 0x200, R9 ;  /* 0x0000020017007824 */ /* 0x000fe200078e0209 */
[----:B------:R-:W-:-:S03]  /*1950*/  @!P2 LEA R6, P0, R3, c[0x0][0x170], 0x1 ;  /* 0x00005c000306aa11 */ /* 0x000fc600078008ff */
[----:B------:R-:W-:Y:S01]  /*1960*/  IMAD.SHL.U32 R212, R0, 0x2, RZ ;  /* 0x0000000200d47824 */ /* 0x000fe200078e00ff */
[----:B------:R-:W-:Y:S01]  /*1970*/  @!P2 LEA.HI.X R7, R3, c[0x0][0x174], R2, 0x1, P0 ;  /* 0x00005d000307aa11 */ /* 0x000fe200000f0c02 */
[----:B------:R-:W-:Y:S01]  /*1980*/  IMAD.IADD R2, R117, 0x1, R8 ;  /* 0x0000000175027824 */ /* 0x000fe200078e0208 */
[----:B------:R-:W-:Y:S01]  /*1990*/  @P3 STS.128 [R227+0xa000], RZ ;  /* 0x00a000ffe3003388 */ /* 0x000fe20000000c00 */
[----:B------:R-:W-:Y:S02]  /*19a0*/  LOP3.LUT P0, RZ, R32, 0x2, RZ, 0xc0, !PT ;  /* 0x0000000220ff7812 */ /* 0x000fe4000780c0ff */
[----:B------:R-:W-:Y:S01]  /*19b0*/  IMAD.SHL.U32 R214, R2, 0x2, RZ ;  /* 0x0000000202d67824 */ /* 0x000fe200078e00ff */
[----:B------:R-:W-:Y:S01]  /*19c0*/  @P3 STS.128 [R227+0xb000], RZ ;  /* 0x00b000ffe3003388 */ /* 0x000fe20000000c00 */
[C---:B------:R-:W-:Y:S01]  /*19d0*/  IADD3 R0, R212.reuse, 0x8000, RZ ;  /* 0x00008000d4007810 */ /* 0x040fe20007ffe0ff */
[----:B------:R-:W-:Y:S01]  /*19e0*/  IMAD.MOV.U32 R2, RZ, RZ, 0x20 ;  /* 0x00000020ff027424 */ /* 0x000fe200078e00ff */
[----:B------:R-:W-:Y:S01]  /*19f0*/  IADD3 R223, R212, 0x8020, RZ ;  /* 0x00008020d4df7810 */ /* 0x000fe20007ffe0ff */
[----:B------:R-:W-:Y:S01]  /*1a00*/  @!PT LDS RZ, [RZ] ;  /* 0x00000000fffff984 */ /* 0x000fe20000000800 */
[----:B------:R-:W-:Y:S01]  /*1a10*/  @!PT LDS RZ, [RZ] ;  /* 0x00000000fffff984 */ /* 0x000fe20000000800 */
[----:B------:R-:W-:Y:S01]  /*1a20*/  @!PT LDS RZ, [RZ] ;  /* 0x00000000fffff984 */ /* 0x000fe20000000800 */
[----:B------:R4:W-:Y:S04]  /*1a30*/  @!P3 LDGSTS.E.BYPASS.LTC128B.128 [R227+0xa000], [R4.64] ;  /* 0x0a00000004e3bfae */ /* 0x0009e8000b901d52 */
[----:B------:R4:W-:Y:S02]  /*1a40*/  @!P3 LDGSTS.E.BYPASS.LTC128B.128 [R227+0xb000], [R4.64+0x80] ;  /* 0x0b00008004e3bfae */ /* 0x0009e4000b901d52 */
[----:B------:R-:W-:Y:S01]  /*1a50*/  @P0 IADD3 R223, R0, -0x20, RZ ;  /* 0xffffffe000df0810 */ /* 0x000fe20007ffe0ff */
[----:B------:R-:W-:Y:S01]  /*1a60*/  IMAD.MOV.U32 R0, RZ, RZ, -0x20 ;  /* 0xffffffe0ff007424 */ /* 0x000fe200078e00ff */
[----:B------:R-:W-:Y:S02]  /*1a70*/  @P2 STS.128 [R227+0xa800], RZ ;  /* 0x00a800ffe3002388 */ /* 0x000fe40000000c00 */
[----:B------:R-:W-:-:S02]  /*1a80*/  IADD3 R226, R223, 0x800, RZ ;  /* 0x00000800dfe27810 */ /* 0x000fc40007ffe0ff */
[----:B------:R-:W-:Y:S01]  /*1a90*/  @P2 STS.128 [R227+0xb800], RZ ;  /* 0x00b800ffe3002388 */ /* 0x000fe20000000c00 */
[C---:B------:R-:W-:Y:S02]  /*1aa0*/  IADD3 R225, R223.reuse, 0x1000, RZ ;  /* 0x00001000dfe17810 */ /* 0x040fe40007ffe0ff */
[----:B------:R-:W-:Y:S01]  /*1ab0*/  IADD3 R224, R223, 0x1800, RZ ;  /* 0x00001800dfe07810 */ /* 0x000fe20007ffe0ff */
[----:B------:R-:W-:Y:S01]  /*1ac0*/  @!PT LDS RZ, [RZ] ;  /* 0x00000000fffff984 */ /* 0x000fe20000000800 */
[----:B------:R-:W-:Y:S01]  /*1ad0*/  @!PT LDS RZ, [RZ] ;  /* 0x00000000fffff984 */ /* 0x000fe20000000800 */
[----:B------:R-:W-:Y:S01]  /*1ae0*/  @!PT LDS RZ, [RZ] ;  /* 0x00000000fffff984 */ /* 0x000fe20000000800 */
[----:B------:R5:W-:Y:S04]  /*1af0*/  @!P2 LDGSTS.E.BYPASS.LTC128B.128 [R227+0xa800], [R6.64] ;  /* 0x0a80000006e3afae */ /* 0x000be8000b901d52 */
[----:B------:R5:W-:Y:S01]  /*1b00*/  @!P2 LDGSTS.E.BYPASS.LTC128B.128 [R227+0xb800], [R6.64+0x80] ;  /* 0x0b80008006e3afae */ /* 0x000be2000b901d52 */
[----:B------:R-:W-:Y:S02]  /*1b10*/  R2P PR, R16, 0x6 ;  /* 0x0000000610007804 */ /* 0x000fe40000000000 */
[----:B------:R-:W-:Y:S01]  /*1b20*/  LOP3.LUT P0, RZ, R32, 0x4, RZ, 0xc0, !PT ;  /* 0x0000000420ff7812 */ /* 0x000fe2000780c0ff */
[----:B------:R-:W-:Y:S02]  /*1b30*/  LDSM.16.M88.4 R20, [R214] ;  /* 0x00000000d614783b */ /* 0x000fe40000000200 */
[----:B------:R-:W-:-:S02]  /*1b40*/  SEL R0, R0, 0x20, P2 ;  /* 0x0000002000007807 */ /* 0x000fc40001000000 */
[----:B--2---:R-:W2:Y:S01]  /*1b50*/  LDSM.16.M88.4 R24, [R212+0x8000] ;  /* 0x00800000d418783b */ /* 0x004ea20000000200 */
[----:B------:R-:W-:Y:S01]  /*1b60*/  SEL R2, R2, 0xffffffe0, !P0 ;  /* 0xffffffe002027807 */ /* 0x000fe20004000000 */
[----:B----4-:R-:W-:Y:S02]  /*1b70*/  IMAD.MOV.U32 R4, RZ, RZ, 0x10 ;  /* 0x00000010ff047424 */ /* 0x010fe400078e00ff */
[----:B------:R-:W4:Y:S01]  /*1b80*/  LDSM.16.M88.4 R8, [R214+0x2000] ;  /* 0x00200000d608783b */ /* 0x000f220000000200 */
[----:B------:R-:W-:Y:S02]  /*1b90*/  IMAD R222, R0, 0x2, R214 ;  /* 0x0000000200de7824 */ /* 0x000fe400078e02d6 */
[----:B------:R-:W-:Y:S01]  /*1ba0*/  IMAD R221, R2, 0x2, R212 ;  /* 0x0000000202dd7824 */ /* 0x000fe200078e02d4 */
[----:B------:R-:W-:Y:S01]  /*1bb0*/  SEL R4, R4, 0xfffffff0, !P1 ;  /* 0xfffffff004047807 */ /* 0x000fe20004800000 */
[----:B------:R-:W4:Y:S01]  /*1bc0*/  LDSM.16.M88.4 R28, [R212+0x8800] ;  /* 0x00880000d41c783b */ /* 0x000f220000000200 */
[----:B------:R-:W-:-:S03]  /*1bd0*/  IMAD R219, R2, 0x2, R223 ;  /* 0x0000000202db7824 */ /* 0x000fc600078e02df */
[----:B------:R-:W-:Y:S01]  /*1be0*/  IMAD R216, R4, 0x2, R214 ;  /* 0x0000000204d87824 */ /* 0x000fe200078e02d6 */
[----:B------:R-:W-:Y:S03]  /*1bf0*/  LDSM.16.M88.4 R36, [R223] ;  /* 0x00000000df24783b */ /* 0x000fe60000000200 */
[----:B------:R-:W-:Y:S01]  /*1c00*/  IMAD R220, R0, 0x2, R216 ;  /* 0x0000000200dc7824 */ /* 0x000fe200078e02d8 */
[----:B---3--:R-:W3:Y:S01]  /*1c10*/  LDSM.16.M88.4 R16, [R216] ;  /* 0x00000000d810783b */ /* 0x008ee20000000200 */
[----:B-----5:R-:W-:-:S03]  /*1c20*/  IMAD.U32 R6, RZ, RZ, UR7 ;  /* 0x00000007ff067e24 */ /* 0x020fc6000f8e00ff */
[----:B-1----:R-:W1:Y:S04]  /*1c30*/  LDSM.16.M88.4 R12, [R216+0x2000] ;  /* 0x00200000d80c783b */ /* 0x002e680000000200 */
[----:B------:R-:W-:Y:S04]  /*1c40*/  LDSM.16.M88.4 R60, [R221+0x8000] ;  /* 0x00800000dd3c783b */ /* 0x000fe80000000200 */
[----:B------:R-:W5:Y:S04]  /*1c50*/  LDSM.16.M88.4 R48, [R222] ;  /* 0x00000000de30783b */ /* 0x000f680000000200 */
[----:B------:R-:W1:Y:S04]  /*1c60*/  LDSM.16.M88.4 R52, [R223+0x800] ;  /* 0x00080000df34783b */ /* 0x000e680000000200 */
[----:B------:R-:W1:Y:S01]  /*1c70*/  LDSM.16.M88.4 R44, [R222+0x2000] ;  /* 0x00200000de2c783b */ /* 0x000e620000000200 */
[-C--:B--2---:R-:W-:Y:S03]  /*1c80*/  HMMA.16816.F32.BF16 R32, R20, R24.reuse, RZ ;  /* 0x000000181420723c */ /* 0x084fe600000418ff */
[----:B------:R-:W-:Y:S04]  /*1c90*/  LDSM.16.M88.4 R92, [R219] ;  /* 0x00000000db5c783b */ /* 0x000fe80000000200 */
[----:B------:R-:W2:Y:S01]  /*1ca0*/  LDSM.16.M88.4 R40, [R220] ;  /* 0x00000000dc28783b */ /* 0x000ea20000000200 */
[C---:B----4-:R-:W-:Y:S03]  /*1cb0*/  HMMA.16816.F32.BF16 R68, R8.reuse, R24, RZ ;  /* 0x000000180844723c */ /* 0x050fe600000418ff */
[----:B------:R-:W-:Y:S04]  /*1cc0*/  LDSM.16.M88.4 R88, [R212+0x9800] ;  /* 0x00980000d458783b */ /* 0x000fe80000000200 */
[----:B------:R-:W0:Y:S01]  /*1cd0*/  LDGDEPBAR ;  /* 0x00000000000079af */ /* 0x000e220000000000 */
[C---:B------:R-:W-:Y:S08]  /*1ce0*/  HMMA.16816.F32.BF16 R72, R8.reuse, R28, RZ ;  /* 0x0000001c0848723c */ /* 0x040ff000000418ff */
[C---:B------:R-:W-:Y:S08]  /*1cf0*/  HMMA.16816.F32.BF16 R76, R8.reuse, R26, RZ ;  /* 0x0000001a084c723c */ /* 0x040ff000000418ff */
[----:B------:R-:W-:Y:S08]  /*1d00*/  HMMA.16816.F32.BF16 R56, R8, R30, RZ ;  /* 0x0000001e0838723c */ /* 0x000ff000000418ff */
[----:B---3--:R-:W-:Y:S01]  /*1d10*/  HMMA.16816.F32.BF16 R8, R16, R36, R32 ;  /* 0x000000241008723c */ /* 0x008fe20000041820 */
[----:B------:R-:W3:Y:S07]  /*1d20*/  LDSM.16.M88.4 R32, [R220+0x2000] ;  /* 0x00200000dc20783b */ /* 0x000eee0000000200 */
[----:B------:R-:W-:Y:S08]  /*1d30*/  HMMA.16816.F32.BF16 R24, R20, R26, RZ ;  /* 0x0000001a1418723c */ /* 0x000ff000000418ff */
[----:B-1----:R-:W-:Y:S08]  /*1d40*/  HMMA.16816.F32.BF16 R68, R12, R36, R68 ;  /* 0x000000240c44723c */ /* 0x002ff00000041844 */
[----:B------:R-:W-:Y:S08]  /*1d50*/  HMMA.16816.F32.BF16 R64, R20, R28, RZ ;  /* 0x0000001c1440723c */ /* 0x000ff000000418ff */
[----:B-----5:R-:W-:Y:S08]  /*1d60*/  HMMA.16816.F32.BF16 R8, R48, R60, R8 ;  /* 0x0000003c3008723c */ /* 0x020ff00000041808 */
[----:B------:R-:W-:Y:S01]  /*1d70*/  HMMA.16816.F32.BF16 R100, R12, R54, R56 ;  /* 0x000000360c64723c */ /* 0x000fe20000041838 */
[----:B------:R-:W1:Y:S07]  /*1d80*/  LDSM.16.M88.4 R56, [R221+0x8800] ;  /* 0x00880000dd38783b */ /* 0x000e6e0000000200 */
[----:B------:R-:W-:Y:S01]  /*1d90*/  HMMA.16816.F32.BF16 R80, R20, R30, RZ ;  /* 0x0000001e1450723c */ /* 0x000fe200000418ff */
[----:B------:R-:W-:Y:S07]  /*1da0*/  LDSM.16.M88.4 R28, [R214+0x4000] ;  /* 0x00400000d61c783b */ /* 0x000fee0000000200 */
[C---:B------:R-:W-:Y:S01]  /*1db0*/  HMMA.16816.F32.BF16 R84, R12.reuse, R52, R72 ;  /* 0x000000340c54723c */ /* 0x040fe20000041848 */
[----:B------:R-:W4:Y:S07]  /*1dc0*/  LDSM.16.M88.4 R72, [R212+0x9000] ;  /* 0x00900000d448783b */ /* 0x000f2e0000000200 */
[-C--:B------:R-:W-:Y:S08]  /*1dd0*/  HMMA.16816.F32.BF16 R76, R12, R38.reuse, R76 ;  /* 0x000000260c4c723c */ /* 0x080ff0000004184c */
[----:B------:R-:W-:Y:S01]  /*1de0*/  HMMA.16816.F32.BF16 R36, R16, R38, R24 ;  /* 0x000000261024723c */ /* 0x000fe20000041818 */
[----:B------:R-:W5:Y:S07]  /*1df0*/  LDSM.16.M88.4 R24, [R214+0x6000] ;  /* 0x00600000d618783b */ /* 0x000f6e0000000200 */
[----:B------:R-:W-:Y:S08]  /*1e00*/  HMMA.16816.F32.BF16 R12, R44, R60, R68 ;  /* 0x0000003c2c0c723c */ /* 0x000ff00000041844 */
[----:B------:R-:W-:Y:S01]  /*1e10*/  HMMA.16816.F32.BF16 R20, R16, R52, R64 ;  /* 0x000000341014723c */ /* 0x000fe20000041840 */
[----:B------:R-:W-:Y:S07]  /*1e20*/  LDSM.16.M88.4 R64, [R223+0x1000] ;  /* 0x00100000df40783b */ /* 0x000fee0000000200 */
[----:B--2---:R-:W-:Y:S08]  /*1e30*/  HMMA.16816.F32.BF16 R8, R40, R92, R8 ;  /* 0x0000005c2808723c */ /* 0x004ff00000041808 */
[----:B------:R-:W-:Y:S01]  /*1e40*/  HMMA.16816.F32.BF16 R104, R16, R54, R80 ;  /* 0x000000361068723c */ /* 0x000fe20000041850 */
[----:B------:R-:W2:Y:S07]  /*1e50*/  LDSM.16.M88.4 R16, [R216+0x4000] ;  /* 0x00400000d810783b */ /* 0x000eae0000000200 */
[----:B------:R-:W-:Y:S08]  /*1e60*/  HMMA.16816.F32.BF16 R52, R48, R62, R36 ;  /* 0x0000003e3034723c */ /* 0x000ff00000041824 */
[----:B---3--:R-:W-:Y:S01]  /*1e70*/  HMMA.16816.F32.BF16 R36, R32, R92, R12 ;  /* 0x0000005c2024723c */ /* 0x008fe2000004180c */
[----:B------:R-:W3:Y:S07]  /*1e80*/  LDSM.16.M88.4 R12, [R216+0x6000] ;  /* 0x00600000d80c783b */ /* 0x000eee0000000200 */
[----:B-1----:R-:W-:Y:S08]  /*1e90*/  HMMA.16816.F32.BF16 R108, R48, R56, R20 ;  /* 0x00000038306c723c */ /* 0x002ff00000041814 */
[----:B----4-:R-:W-:Y:S01]  /*1ea0*/  HMMA.16816.F32.BF16 R20, R28, R72, R8 ;  /* 0x000000481c14723c */ /* 0x010fe20000041808 */
[----:B------:R-:W-:Y:S07]  /*1eb0*/  LDSM.16.M88.4 R8, [R222+0x4000] ;  /* 0x00400000de08783b */ /* 0x000fee0000000200 */
[----:B------:R-:W-:Y:S01]  /*1ec0*/  HMMA.16816.F32.BF16 R68, R44, R62, R76 ;  /* 0x0000003e2c44723c */ /* 0x000fe2000004184c */
[----:B------:R-:W1:Y:S07]  /*1ed0*/  LDSM.16.M88.4 R60, [R221+0x9000] ;  /* 0x00900000dd3c783b */ /* 0x000e6e0000000200 */
[----:B-----5:R-:W-:Y:S01]  /*1ee0*/  HMMA.16816.F32.BF16 R80, R24, R72, R36 ;  /* 0x000000481850723c */ /* 0x020fe20000041824 */
[----:B------:R-:W-:Y:S07]  /*1ef0*/  LDSM.16.M88.4 R36, [R220+0x4000] ;  /* 0x00400000dc24783b */ /* 0x000fee0000000200 */
[----:B------:R-:W-:Y:S08]  /*1f00*/  HMMA.16816.F32.BF16 R112, R44, R56, R84 ;  /* 0x000000382c70723c */ /* 0x000ff00000041854 */
[----:B------:R-:W-:Y:S01]  /*1f10*/  HMMA.16816.F32.BF16 R84, R40, R94, R52 ;  /* 0x0000005e2854723c */ /* 0x000fe20000041834 */
[----:B------:R-:W-:Y:S07]  /*1f20*/  LDSM.16.M88.4 R52, [R219+0x800] ;  /* 0x00080000db34783b */ /* 0x000fee0000000200 */
[----:B--2---:R-:W-:Y:S01]  /*1f30*/  HMMA.16816.F32.BF16 R76, R16, R64, R20 ;  /* 0x00000040104c723c */ /* 0x004fe20000041814 */
[----:B------:R-:W2:Y:S07]  /*1f40*/  LDSM.16.M88.4 R20, [R222+0x6000] ;  /* 0x00600000de14783b */ /* 0x000eae0000000200 */
[----:B------:R-:W-:Y:S01]  /*1f50*/  HMMA.16816.F32.BF16 R92, R32, R94, R68 ;  /* 0x0000005e205c723c */ /* 0x000fe20000041844 */
[----:B------:R-:W4:Y:S07]  /*1f60*/  LDSM.16.M88.4 R68, [R219+0x1000] ;  /* 0x00100000db44783b */ /* 0x000f2e0000000200 */
[----:B---3--:R-:W-:Y:S08]  /*1f70*/  HMMA.16816.F32.BF16 R80, R12, R64, R80 ;  /* 0x000000400c50723c */ /* 0x008ff00000041850 */
[----:B------:R-:W-:Y:S01]  /*1f80*/  HMMA.16816.F32.BF16 R96, R28, R74, R84 ;  /* 0x0000004a1c60723c */ /* 0x000fe20000041854 */
[----:B------:R-:W3:Y:S07]  /*1f90*/  LDSM.16.M88.4 R84, [R220+0x6000] ;  /* 0x00600000dc54783b */ /* 0x000eee0000000200 */
[----:B-1----:R-:W-:Y:S08]  /*1fa0*/  HMMA.16816.F32.BF16 R76, R8, R60, R76 ;  /* 0x0000003c084c723c */ /* 0x002ff0000004184c */
[----:B------:R-:W-:Y:S08]  /*1fb0*/  HMMA.16816.F32.BF16 R100, R44, R58, R100 ;  /* 0x0000003a2c64723c */ /* 0x000ff00000041864 */
[----:B------:R-:W-:Y:S08]  /*1fc0*/  HMMA.16816.F32.BF16 R72, R24, R74, R92 ;  /* 0x0000004a1848723c */ /* 0x000ff0000004185c */
[----:B------:R-:W-:Y:S08]  /*1fd0*/  HMMA.16816.F32.BF16 R104, R48, R58, R104 ;  /* 0x0000003a3068723c */ /* 0x000ff00000041868 */
[----:B--2---:R-:W-:Y:S08]  /*1fe0*/  HMMA.16816.F32.BF16 R44, R20, R60, R80 ;  /* 0x0000003c142c723c */ /* 0x004ff00000041850 */
[----:B------:R-:W-:Y:S08]  /*1ff0*/  HMMA.16816.F32.BF16 R48, R40, R52, R108 ;  /* 0x000000342830723c */ /* 0x000ff0000004186c */
[----:B----4-:R-:W-:Y:S01]  /*2000*/  HMMA.16816.F32.BF16 R80, R36, R68, R76 ;  /* 0x000000442450723c */ /* 0x010fe2000004184c */
[----:B------:R-:W1:Y:S07]  /*2010*/  LDSM.16.M88.4 R76, [R223+0x1800] ;  /* 0x00180000df4c783b */ /* 0x000e6e0000000200 */
[-C--:B------:R-:W-:Y:S08]  /*2020*/  HMMA.16816.F32.BF16 R56, R16, R66.reuse, R96 ;  /* 0x000000421038723c */ /* 0x080ff00000041860 */
[----:B------:R-:W-:Y:S08]  /*2030*/  HMMA.16816.F32.BF16 R72, R12, R66, R72 ;  /* 0x000000420c48723c */ /* 0x000ff00000041848 */
[----:B---3--:R-:W-:Y:S01]  /*2040*/  HMMA.16816.F32.BF16 R64, R84, R68, R44 ;  /* 0x000000445440723c */ /* 0x008fe2000004182c */
[----:B------:R-:W-:-:S04]  /*2050*/  FMUL.FTZ R2, R80, c[0x0][0x2ec] ;  /* 0x0000bb0050027a20 */ /* 0x000fc80000410000 */
[----:B------:R2:W-:Y:S03]  /*2060*/  MUFU.TANH R80, R2 ;  /* 0x0000000200507308 */ /* 0x0005e60000002400 */
[----:B------:R-:W-:Y:S08]  /*2070*/  HMMA.16816.F32.BF16 R44, R28, R88, R48 ;  /* 0x000000581c2c723c */ /* 0x000ff00000041830 */
[----:B------:R-:W-:Y:S01]  /*2080*/  HMMA.16816.F32.BF16 R92, R32, R52, R112 ;  /* 0x00000034205c723c */ /* 0x000fe20000041870 */
[----:B--2---:R-:W-:-:S07]  /*2090*/  FMUL.FTZ R2, R81, c[0x0][0x2ec] ;  /* 0x0000bb0051027a20 */ /* 0x004fce0000410000 */
[-C--:B------:R-:W-:Y:S01]  /*20a0*/  HMMA.16816.F32.BF16 R100, R32, R54.reuse, R100 ;  /* 0x000000362064723c */ /* 0x080fe20000041864 */
[----:B------:R-:W2:Y:S01]  /*20b0*/  LDSM.16.M88.4 R32, [R221+0x9800] ;  /* 0x00980000dd20783b */ /* 0x000ea20000000200 */
[----:B------:R3:W4:Y:S06]  /*20c0*/  MUFU.TANH R69, R2 ;  /* 0x0000000200457308 */ /* 0x00072c0000002400 */
[----:B------:R-:W-:Y:S08]  /*20d0*/  HMMA.16816.F32.BF16 R52, R40, R54, R104 ;  /* 0x000000362834723c */ /* 0x000ff00000041868 */
[----:B-1----:R-:W-:Y:S01]  /*20e0*/  HMMA.16816.F32.BF16 R40, R16, R76, R44 ;  /* 0x0000004c1028723c */ /* 0x002fe2000004182c */
[----:B---3--:R-:W-:-:S07]  /*20f0*/  FMUL.FTZ R2, R82, c[0x0][0x2ec] ;  /* 0x0000bb0052027a20 */ /* 0x008fce0000410000 */
[----:B------:R-:W-:Y:S08]  /*2100*/  HMMA.16816.F32.BF16 R44, R24, R88, R92 ;  /* 0x00000058182c723c */ /* 0x000ff0000004185c */
[----:B------:R-:W-:Y:S01]  /*2110*/  HMMA.16816.F32.BF16 R48, R8, R62, R56 ;  /* 0x0000003e0830723c */ /* 0x000fe20000041838 */
[----:B------:R-:W1:Y:S01]  /*2120*/  LDSM.16.M88.4 R56, [R219+0x1800] ;  /* 0x00180000db38783b */ /* 0x000e620000000200 */
[----:B------:R-:W-:-:S06]  /*2130*/  DEPBAR.LE SB0, 0x0 ;  /* 0x000080000000791a */ /* 0x000fcc0000000000 */
[----:B------:R-:W-:Y:S01]  /*2140*/  HMMA.16816.F32.BF16 R60, R20, R62, R72 ;  /* 0x0000003e143c723c */ /* 0x000fe20000041848 */
[----:B------:R3:W-:Y:S07]  /*2150*/  MUFU.TANH R73, R2 ;  /* 0x0000000200497308 */ /* 0x0007ee0000002400 */
[----:B------:R-:W-:Y:S08]  /*2160*/  HMMA.16816.F32.BF16 R52, R28, R90, R52 ;  /* 0x0000005a1c34723c */ /* 0x000ff00000041834 */
[----:B--2---:R-:W-:Y:S01]  /*2170*/  HMMA.16816.F32.BF16 R28, R8, R32, R40 ;  /* 0x00000020081c723c */ /* 0x004fe20000041828 */
[----:B---3--:R-:W-:-:S04]  /*2180*/  FMUL.FTZ R2, R83, c[0x0][0x2ec] ;  /* 0x0000bb0053027a20 */ /* 0x008fc80000410000 */
[----:B------:R2:W3:Y:S03]  /*2190*/  MUFU.TANH R68, R2 ;  /* 0x0000000200447308 */ /* 0x0004e60000002400 */
[----:B------:R-:W-:Y:S08]  /*21a0*/  HMMA.16816.F32.BF16 R40, R12, R76, R44 ;  /* 0x0000004c0c28723c */ /* 0x000ff0000004182c */
[----:B------:R-:W-:Y:S01]  /*21b0*/  HMMA.16816.F32.BF16 R48, R36, R70, R48 ;  /* 0x000000462430723c */ /* 0x000fe20000041830 */
[----:B--2---:R-:W-:-:S07]  /*21c0*/  FMUL.FTZ R2, R64, c[0x0][0x2ec] ;  /* 0x0000bb0040027a20 */ /* 0x004fce0000410000 */
[----:B------:R-:W-:Y:S01]  /*21d0*/  HMMA.16816.F32.BF16 R44, R24, R90, R100 ;  /* 0x0000005a182c723c */ /* 0x000fe20000041864 */
[----:B------:R2:W-:Y:S07]  /*21e0*/  MUFU.TANH R72, R2 ;  /* 0x0000000200487308 */ /* 0x0005ee0000002400 */
[----:B------:R-:W-:Y:S08]  /*21f0*/  HMMA.16816.F32.BF16 R60, R84, R70, R60 ;  /* 0x00000046543c723c */ /* 0x000ff0000004183c */
[----:B------:R-:W-:Y:S01]  /*2200*/  HMMA.16816.F32.BF16 R24, R16, R78, R52 ;  /* 0x0000004e1018723c */ /* 0x000fe20000041834 */
[----:B--2---:R-:W-:-:S02]  /*2210*/  FMUL.FTZ R2, R65, c[0x0][0x2ec] ;  /* 0x0000bb0041027a20 */ /* 0x004fc40000410000 */
[----:B------:R-:W-:Y:S02]  /*2220*/  FMUL.FTZ R50, R50, c[0x0][0x2ec] ;  /* 0x0000bb0032327a20 */ /* 0x000fe40000410000 */
[----:B------:R2:W5:Y:S01]  /*2230*/  MUFU.TANH R65, R2 ;  /* 0x0000000200417308 */ /* 0x0005620000002400 */
[----:B------:R-:W-:Y:S02]  /*2240*/  FMUL.FTZ R51, R51, c[0x0][0x2ec] ;  /* 0x0000bb0033337a20 */ /* 0x000fe40000410000 */
[----:B-1----:R-:W-:Y:S05]  /*2250*/  HMMA.16816.F32.BF16 R28, R36, R56, R28 ;  /* 0x00000038241c723c */ /* 0x002fea000004181c */
[----:B------:R-:W-:Y:S03]  /*2260*/  MUFU.TANH R50, R50 ;  /* 0x0000003200327308 */ /* 0x000fe60000002400 */
[----:B------:R-:W-:Y:S01]  /*2270*/  HMMA.16816.F32.BF16 R16, R20, R32, R40 ;  /* 0x000000201410723c */ /* 0x000fe20000041828 */
[----:B------:R-:W-:-:S02]  /*2280*/  FMUL.FTZ R60, R60, c[0x0][0x2ec] ;  /* 0x0000bb003c3c7a20 */ /* 0x000fc40000410000 */
[----:B------:R-:W-:Y:S02]  /*2290*/  FMUL.FTZ R62, R62, c[0x0][0x2ec] ;  /* 0x0000bb003e3e7a20 */ /* 0x000fe40000410000 */
[----:B--2---:R-:W-:Y:S01]  /*22a0*/  FMUL.FTZ R2, R66, c[0x0][0x2ec] ;  /* 0x0000bb0042027a20 */ /* 0x004fe20000410000 */
[----:B------:R-:W-:Y:S01]  /*22b0*/  MUFU.TANH R51, R51 ;  /* 0x0000003300337308 */ /* 0x000fe20000002400 */
[----:B------:R-:W-:Y:S01]  /*22c0*/  FMUL.FTZ R61, R61, c[0x0][0x2ec] ;  /* 0x0000bb003d3d7a20 */ /* 0x000fe20000410000 */
[----:B------:R-:W-:Y:S06]  /*22d0*/  HMMA.16816.F32.BF16 R12, R12, R78, R44 ;  /* 0x0000004e0c0c723c */ /* 0x000fec000004182c */
[----:B------:R1:W-:Y:S02]  /*22e0*/  MUFU.TANH R66, R2 ;  /* 0x0000000200427308 */ /* 0x0003e40000002400 */
[----:B------:R-:W-:Y:S01]  /*22f0*/  HMMA.16816.F32.BF16 R8, R8, R34, R24 ;  /* 0x000000220808723c */ /* 0x000fe20000041818 */
[----:B------:R-:W-:-:S02]  /*2300*/  FMUL.FTZ R3, R28, c[0x0][0x2ec] ;  /* 0x0000bb001c037a20 */ /* 0x000fc40000410000 */
[----:B------:R-:W-:-:S03]  /*2310*/  FMUL.FTZ R7, R31, c[0x0][0x2ec] ;  /* 0x0000bb001f077a20 */ /* 0x000fc60000410000 */
[----:B------:R2:W-:Y:S02]  /*2320*/  MUFU.TANH R32, R3 ;  /* 0x0000000300207308 */ /* 0x0005e40000002400 */
[----:B------:R-:W-:Y:S01]  /*2330*/  HMMA.16816.F32.BF16 R24, R84, R56, R16 ;  /* 0x000000385418723c */ /* 0x000fe20000041810 */
[----:B-1----:R-:W-:-:S05]  /*2340*/  FMUL.FTZ R2, R67, c[0x0][0x2ec] ;  /* 0x0000bb0043027a20 */ /* 0x002fca0000410000 */
[----:B------:R-:W-:Y:S02]  /*2350*/  MUFU.TANH R60, R60 ;  /* 0x0000003c003c7308 */ /* 0x000fe40000002400 */
[----:B------:R-:W-:Y:S01]  /*2360*/  HMMA.16816.F32.BF16 R16, R20, R34, R12 ;  /* 0x000000221410723c */ /* 0x000fe2000004180c */
[----:B--2---:R-:W-:-:S05]  /*2370*/  FMUL.FTZ R3, R29, c[0x0][0x2ec] ;  /* 0x0000bb001d037a20 */ /* 0x004fca0000410000 */
[----:B------:R1:W2:Y:S02]  /*2380*/  MUFU.TANH R64, R2 ;  /* 0x0000000200407308 */ /* 0x0002a40000002400 */
[----:B------:R-:W-:Y:S06]  /*2390*/  HMMA.16816.F32.BF16 R36, R36, R58, R8 ;  /* 0x0000003a2424723c */ /* 0x000fec0000041808 */
[----:B------:R-:W-:Y:S02]  /*23a0*/  MUFU.TANH R28, R3 ;  /* 0x00000003001c7308 */ /* 0x000fe40000002400 */
[----:B------:R-:W-:-:S02]  /*23b0*/  FMUL.FTZ R8, R24, c[0x0][0x2ec] ;  /* 0x0000bb0018087a20 */ /* 0x000fc40000410000 */
[----:B-1----:R-:W-:-:S04]  /*23c0*/  FMUL.FTZ R2, R48, c[0x0][0x2ec] ;  /* 0x0000bb0030027a20 */ /* 0x002fc80000410000 */
[----:B------:R-:W-:Y:S02]  /*23d0*/  MUFU.TANH R15, R7 ;  /* 0x00000007000f7308 */ /* 0x000fe40000002400 */
[----:B------:R-:W-:Y:S06]  /*23e0*/  HMMA.16816.F32.BF16 R16, R84, R58, R16 ;  /* 0x0000003a5410723c */ /* 0x000fec0000041810 */
[----:B------:R1:W1:Y:S02]  /*23f0*/  MUFU.TANH R48, R2 ;  /* 0x0000000200307308 */ /* 0x0002640000002400 */
[----:B------:R-:W-:-:S02]  /*2400*/  FMUL.FTZ R38, R38, c[0x0][0x2ec] ;  /* 0x0000bb0026267a20 */ /* 0x000fc40000410000 */
[----:B------:R-:W-:Y:S02]  /*2410*/  FMUL.FTZ R37, R37, c[0x0][0x2ec] ;  /* 0x0000bb0025257a20 */ /* 0x000fe40000410000 */
[----:B------:R-:W-:Y:S02]  /*2420*/  FMUL.FTZ R39, R39, c[0x0][0x2ec] ;  /* 0x0000bb0027277a20 */ /* 0x000fe40000410000 */
[----:B------:R2:W-:Y:S01]  /*2430*/  MUFU.TANH R13, R8 ;  /* 0x00000008000d7308 */ /* 0x0005e20000002400 */
[----:B-1----:R-:W-:-:S07]  /*2440*/  FMUL.FTZ R2, R49, c[0x0][0x2ec] ;  /* 0x0000bb0031027a20 */ /* 0x002fce0000410000 */
[----:B------:R-:W1:Y:S02]  /*2450*/  MUFU.TANH R62, R62 ;  /* 0x0000003e003e7308 */ /* 0x000e640000002400 */
[----:B------:R-:W-:Y:S02]  /*2460*/  FMUL.FTZ R16, R16, c[0x0][0x2ec] ;  /* 0x0000bb0010107a20 */ /* 0x000fe40000410000 */
[----:B------:R-:W-:Y:S02]  /*2470*/  FMUL.FTZ R17, R17, c[0x0][0x2ec] ;  /* 0x0000bb0011117a20 */ /* 0x000fe40000410000 */
[----:B------:R-:W-:Y:S02]  /*2480*/  FMUL.FTZ R19, R19, c[0x0][0x2ec] ;  /* 0x0000bb0013137a20 */ /* 0x000fe40000410000 */
[----:B--2---:R-:W-:Y:S01]  /*2490*/  FMUL.FTZ R8, R25, c[0x0][0x2ec] ;  /* 0x0000bb0019087a20 */ /* 0x004fe20000410000 */
[----:B------:R2:W1:Y:S08]  /*24a0*/  MUFU.TANH R49, R2 ;  /* 0x0000000200317308 */ /* 0x0004700000002400 */
[----:B------:R1:W-:Y:S01]  /*24b0*/  MUFU.TANH R25, R8 ;  /* 0x0000000800197308 */ /* 0x0003e20000002400 */
[----:B--2---:R-:W-:-:S07]  /*24c0*/  FMUL.FTZ R2, R63, c[0x0][0x2ec] ;  /* 0x0000bb003f027a20 */ /* 0x004fce0000410000 */
[----:B------:R-:W-:Y:S01]  /*24d0*/  MUFU.TANH R61, R61 ;  /* 0x0000003d003d7308 */ /* 0x000fe20000002400 */
[----:B-1----:R-:W-:-:S07]  /*24e0*/  FMUL.FTZ R8, R26, c[0x0][0x2ec] ;  /* 0x0000bb001a087a20 */ /* 0x002fce0000410000 */
[----:B------:R1:W-:Y:S08]  /*24f0*/  MUFU.TANH R40, R2 ;  /* 0x0000000200287308 */ /* 0x0003f00000002400 */
[----:B------:R-:W-:Y:S01]  /*2500*/  MUFU.TANH R8, R8 ;  /* 0x0000000800087308 */ /* 0x000fe20000002400 */
[----:B-1----:R-:W-:-:S07]  /*2510*/  LOP3.LUT R2, R119, 0xffffffe0, RZ, 0xc0, !PT ;  /* 0xffffffe077027812 */ /* 0x002fce00078ec0ff */
[----:B------:R-:W-:Y:S01]  /*2520*/  MUFU.TANH R38, R38 ;  /* 0x0000002600267308 */ /* 0x000fe20000002400 */
[C---:B------:R-:W-:Y:S02]  /*2530*/  IMAD.IADD R2, R120.reuse, 0x1, -R2 ;  /* 0x0000000178027824 */ /* 0x040fe400078e0a02 */
[----:B------:R-:W-:-:S05]  /*2540*/  IMAD.SHL.U32 R120, R120, 0x2, RZ ;  /* 0x0000000278787824 */ /* 0x000fca00078e00ff */
[----:B------:R-:W-:Y:S01]  /*2550*/  MUFU.TANH R16, R16 ;  /* 0x0000001000107308 */ /* 0x000fe20000002400 */
[----:B------:R-:W-:Y:S02]  /*2560*/  SHF.R.S32.HI R5, RZ, 0x1f, R2 ;  /* 0x0000001fff057819 */ /* 0x000fe40000011402 */
[----:B------:R-:W-:Y:S02]  /*2570*/  LOP3.LUT R248, R120, 0x6, RZ, 0xc0, !PT ;  /* 0x0000000678f87812 */ /* 0x000fe400078ec0ff */
[----:B------:R-:W-:Y:S01]  /*2580*/  LEA.HI R3, R5, R2, RZ, 0x2 ;  /* 0x0000000205037211 */ /* 0x000fe200078f10ff */
[----:B------:R-:W-:Y:S01]  /*2590*/  FMUL.FTZ R5, R30, c[0x0][0x2ec] ;  /* 0x0000bb001e057a20 */ /* 0x000fe20000410000 */
[----:B------:R-:W-:Y:S01]  /*25a0*/  LEA R2, R118, UR13, 0x4 ;  /* 0x0000000d76027c11 */ /* 0x000fe2000f8e20ff */
[----:B------:R-:W-:Y:S01]  /*25b0*/  MUFU.TANH R37, R37 ;  /* 0x0000002500257308 */ /* 0x000fe20000002400 */
[----:B------:R-:W-:Y:S01]  /*25c0*/  SHF.R.S32.HI R121, RZ, 0x2, R3 ;  /* 0x00000002ff797819 */ /* 0x000fe20000011403 */
[----:B------:R-:W-:-:S03]  /*25d0*/  IMAD.U32 R3, RZ, RZ, UR16 ;  /* 0x00000010ff037e24 */ /* 0x000fc6000f8e00ff */
[----:B------:R-:W-:Y:S01]  /*25e0*/  IADD3 R2, R2, 0x1, R121 ;  /* 0x0000000102027810 */ /* 0x000fe20007ffe079 */
[----:B------:R1:W-:Y:S02]  /*25f0*/  STL [R1+0x5c], R121 ;  /* 0x00005c7901007387 */ /* 0x0003e40000100800 */
[----:B------:R2:W1:Y:S08]  /*2600*/  MUFU.TANH R14, R5 ;  /* 0x00000005000e7308 */ /* 0x0004700000002400 */
[----:B------:R-:W-:Y:S01]  /*2610*/  MUFU.TANH R39, R39 ;  /* 0x0000002700277308 */ /* 0x000fe20000002400 */
[----:B--2---:R-:W-:Y:S01]  /*2620*/  IADD3 R5, R2, UR14, -R3 ;  /* 0x0000000e02057c10 */ /* 0x004fe2000fffe803 */
[----:B------:R-:W-:-:S06]  /*2630*/  IMAD R3, R6, 0x20, R248 ;  /* 0x0000002006037824 */ /* 0x000fcc00078e02f8 */
[----:B------:R-:W-:Y:S01]  /*2640*/  MUFU.TANH R17, R17 ;  /* 0x0000001100117308 */ /* 0x000fe20000002400 */
[----:B------:R-:W-:Y:S01]  /*2650*/  IMAD.IADD R2, R116, 0x1, R117 ;  /* 0x0000000174027824 */ /* 0x000fe200078e0275 */
[----:B------:R-:W-:Y:S02]  /*2660*/  IADD3 R5, R5, c[0x0][0x2e8], RZ ;  /* 0x0000ba0005057a10 */ /* 0x000fe40007ffe0ff */
[----:B------:R-:W-:Y:S02]  /*2670*/  IADD3 R6, R3, 0x1, RZ ;  /* 0x0000000103067810 */ /* 0x000fe40007ffe0ff */
[C---:B------:R-:W-:Y:S02]  /*2680*/  IMNMX R9, R5.reuse, UR14, PT ;  /* 0x0000000e05097c17 */ /* 0x040fe4000b800200 */
[C---:B------:R-:W-:Y:S01]  /*2690*/  IADD3 R7, R5.reuse, 0x8, RZ ;  /* 0x0000000805077810 */ /* 0x040fe20007ffe0ff */
[----:B------:R-:W-:Y:S01]  /*26a0*/  MUFU.TANH R19, R19 ;  /* 0x0000001300137308 */ /* 0x000fe20000002400 */
[----:B------:R-:W-:-:S02]  /*26b0*/  IADD3 R11, R5, 0x40, RZ ;  /* 0x00000040050b7810 */ /* 0x000fc40007ffe0ff */
[----:B------:R-:W-:Y:S02]  /*26c0*/  IADD3 R5, R5, 0x48, RZ ;  /* 0x0000004805057810 */ /* 0x000fe40007ffe0ff */
[----:B------:R-:W-:Y:S01]  /*26d0*/  IMNMX R10, R7, UR14, PT ;  /* 0x0000000e070a7c17 */ /* 0x000fe2000b800200 */
[----:B------:R-:W-:Y:S01]  /*26e0*/  FMUL.FTZ R7, R27, c[0x0][0x2ec] ;  /* 0x0000bb001b077a20 */ /* 0x000fe20000410000 */
[----:B------:R-:W-:Y:S02]  /*26f0*/  IMNMX R11, R11, UR14, PT ;  /* 0x0000000e0b0b7c17 */ /* 0x000fe4000b800200 */
[----:B------:R-:W-:Y:S01]  /*2700*/  IMNMX R12, R5, UR14, PT ;  /* 0x0000000e050c7c17 */ /* 0x000fe2000b800200 */
[----:B------:R-:W2:Y:S01]  /*2710*/  MUFU.TANH R29, R7 ;  /* 0x00000007001d7308 */ /* 0x000ea20000002400 */
[----:B------:R-:W-:Y:S01]  /*2720*/  BAR.SYNC.DEFER_BLOCKING 0x0 ;  /* 0x0000000000007b1d */ /* 0x000fe20000010000 */
[C---:B------:R-:W-:Y:S02]  /*2730*/  ISETP.GE.AND P6, PT, R6.reuse, R9, PT ;  /* 0x000000090600720c */ /* 0x040fe40003fc6270 */
[----:B------:R-:W-:-:S02]  /*2740*/  ISETP.GE.AND P5, PT, R6, R10, PT ;  /* 0x0000000a0600720c */ /* 0x000fc40003fa6270 */
[C---:B------:R-:W-:Y:S02]  /*2750*/  ISETP.GE.AND P3, PT, R6.reuse, R11, PT ;  /* 0x0000000b0600720c */ /* 0x040fe40003f66270 */
[----:B------:R-:W-:Y:S02]  /*2760*/  ISETP.GE.AND P1, PT, R6, R12, PT ;  /* 0x0000000c0600720c */ /* 0x000fe40003f26270 */
[----:B------:R-:W-:Y:S02]  /*2770*/  IADD3 R6, R3, 0x8, RZ ;  /* 0x0000000803067810 */ /* 0x000fe40007ffe0ff */
[----:B----4-:R-:W-:Y:S02]  /*2780*/  FSEL R33, R69, -INF , !P6 ;  /* 0xff80000045217808 */ /* 0x010fe40007000000 */
[C---:B------:R-:W-:Y:S02]  /*2790*/  ISETP.GE.AND P0, PT, R6.reuse, R9, PT ;  /* 0x000000090600720c */ /* 0x040fe40003f06270 */
[----:B------:R-:W-:-:S02]  /*27a0*/  ISETP.GE.AND P4, PT, R6, R10, PT ;  /* 0x0000000a0600720c */ /* 0x000fc40003f86270 */
[C---:B------:R-:W-:Y:S02]  /*27b0*/  ISETP.GE.AND P2, PT, R6.reuse, R11, PT ;  /* 0x0000000b0600720c */ /* 0x040fe40003f46270 */
[----:B------:R-:W-:Y:S01]  /*27c0*/  ISETP.GE.AND P6, PT, R6, R12, PT ;  /* 0x0000000c0600720c */ /* 0x000fe20003fc6270 */
[----:B------:R-:W-:Y:S01]  /*27d0*/  FMUL.FTZ R6, R36, c[0x0][0x2ec] ;  /* 0x0000bb0024067a20 */ /* 0x000fe20000410000 */
[----:B------:R-:W-:Y:S02]  /*27e0*/  IADD3 R5, R3, 0x9, RZ ;  /* 0x0000000903057810 */ /* 0x000fe40007ffe0ff */
[----:B---3--:R-:W-:Y:S01]  /*27f0*/  FSEL R46, R68, -INF , !P5 ;  /* 0xff800000442e7808 */ /* 0x008fe20006800000 */
[----:B------:R3:W4:Y:S01]  /*2800*/  MUFU.TANH R7, R6 ;  /* 0x0000000600077308 */ /* 0x0007220000002400 */
[----:B-----5:R-:W-:Y:S02]  /*2810*/  FSEL R22, R65, -INF , !P3 ;  /* 0xff80000041167808 */ /* 0x020fe40005800000 */
[----:B------:R-:W-:-:S02]  /*2820*/  FSEL R26, R64, -INF , !P1 ;  /* 0xff800000401a7808 */ /* 0x000fc40004800000 */
[----:B------:R-:W-:Y:S02]  /*2830*/  FSEL R35, R48, -INF , !P0 ;  /* 0xff80000030237808 */ /* 0x000fe40004000000 */
[C---:B------:R-:W-:Y:S02]  /*2840*/  ISETP.GE.AND P5, PT, R5.reuse, R9, PT ;  /* 0x000000090500720c */ /* 0x040fe40003fa6270 */
[C---:B------:R-:W-:Y:S02]  /*2850*/  ISETP.GE.AND P3, PT, R5.reuse, R10, PT ;  /* 0x0000000a0500720c */ /* 0x040fe40003f66270 */
[C---:B------:R-:W-:Y:S02]  /*2860*/  ISETP.GE.AND P1, PT, R5.reuse, R11, PT ;  /* 0x0000000b0500720c */ /* 0x040fe40003f26270 */
[----:B------:R-:W-:Y:S02]  /*2870*/  ISETP.GE.AND P0, PT, R5, R12, PT ;  /* 0x0000000c0500720c */ /* 0x000fe40003f06270 */
[----:B------:R-:W-:-:S02]  /*2880*/  IADD3 R5, R3, 0x10, RZ ;  /* 0x0000001003057810 */ /* 0x000fc40007ffe0ff */
[----:B---3--:R-:W-:Y:S02]  /*2890*/  IADD3 R6, R3, 0x11, RZ ;  /* 0x0000001103067810 */ /* 0x008fe40007ffe0ff */
[----:B------:R-:W-:Y:S02]  /*28a0*/  FSEL R45, R50, -INF , !P4 ;  /* 0xff800000322d7808 */ /* 0x000fe40006000000 */
        /* <DEDUP_REMOVED lines=8> */
[----:B------:R-:W-:Y:S02]  /*2930*/  ISETP.GE.AND P3, PT, R6, R9, PT ;  /* 0x000000090600720c */ /* 0x000fe40003f66270 */
[----:B------:R-:W-:-:S02]  /*2940*/  IADD3 R5, R3, 0x18, RZ ;  /* 0x0000001803057810 */ /* 0x000fc40007ffe0ff */
[----:B-1----:R-:W-:Y:S02]  /*2950*/  FSEL R131, R14, -INF , !P2 ;  /* 0xff8000000e837808 */ /* 0x002fe40005000000 */
[----:B------:R-:W-:Y:S02]  /*2960*/  FSEL R27, R13, -INF , !P6 ;  /* 0xff8000000d1b7808 */ /* 0x000fe40007000000 */
[----:B------:R-:W-:Y:S02]  /*2970*/  FSEL R30, R8, -INF , !P5 ;  /* 0xff800000081e7808 */ /* 0x000fe40006800000 */
[----:B------:R-:W-:Y:S02]  /*2980*/  FSEL R118, R28, -INF , !P3 ;  /* 0xff8000001c767808 */ /* 0x000fe40005800000 */
[C---:B------:R-:W-:Y:S02]  /*2990*/  ISETP.GE.AND P2, PT, R5.reuse, R9, PT ;  /* 0x000000090500720c */ /* 0x040fe40003f46270 */
[----:B------:R-:W-:-:S02]  /*29a0*/  ISETP.GE.AND P6, PT, R5, R10, PT ;  /* 0x0000000a0500720c */ /* 0x000fc40003fc6270 */
[CC--:B------:R-:W-:Y:S02]  /*29b0*/  ISETP.GE.AND P5, PT, R5.reuse, R11.reuse, PT ;  /* 0x0000000b0500720c */ /* 0x0c0fe40003fa6270 */
[----:B------:R-:W-:Y:S01]  /*29c0*/  ISETP.GE.AND P3, PT, R5, R12, PT ;  /* 0x0000000c0500720c */ /* 0x000fe20003f66270 */
[----:B------:R-:W-:Y:S01]  /*29d0*/  FMUL.FTZ R5, R18, c[0x0][0x2ec] ;  /* 0x0000bb0012057a20 */ /* 0x000fe20000410000 */
[----:B------:R-:W-:Y:S02]  /*29e0*/  FSEL R23, R40, -INF , !P0 ;  /* 0xff80000028177808 */ /* 0x000fe40004000000 */
[----:B------:R-:W-:Y:S02]  /*29f0*/  ISETP.GE.AND P0, PT, R6, R11, PT ;  /* 0x0000000b0600720c */ /* 0x000fe40003f06270 */
[----:B------:R-:W-:Y:S01]  /*2a00*/  FSEL R119, R32, -INF , !P4 ;  /* 0xff80000020777808 */ /* 0x000fe20006000000 */
[----:B------:R-:W1:Y:S01]  /*2a10*/  MUFU.TANH R5, R5 ;  /* 0x0000000500057308 */ /* 0x000e620000002400 */
[----:B------:R-:W-:-:S02]  /*2a20*/  FSEL R25, R25, -INF , !P0 ;  /* 0xff80000019197808 */ /* 0x000fc40004000000 */
[-C--:B------:R-:W-:Y:S02]  /*2a30*/  ISETP.GE.AND P0, PT, R3, R10.reuse, PT ;  /* 0x0000000a0300720c */ /* 0x080fe40003f06270 */
[----:B------:R-:W-:Y:S02]  /*2a40*/  FSEL R20, R61, -INF , !P1 ;  /* 0xff8000003d147808 */ /* 0x000fe40004800000 */
[----:B------:R-:W-:Y:S02]  /*2a50*/  FSEL R32, R73, -INF , !P0 ;  /* 0xff80000049207808 */ /* 0x000fe40004000000 */
[----:B------:R-:W-:Y:S02]  /*2a60*/  PLOP3.LUT P0, PT, PT, PT, UP0, 0x80, 0x0 ;  /* 0x000000000000781c */ /* 0x000fe40003f0f008 */
[C---:B------:R-:W-:Y:S02]  /*2a70*/  ISETP.GE.AND P1, PT, R6.reuse, R10, PT ;  /* 0x0000000a0600720c */ /* 0x040fe40003f26270 */
[----:B------:R-:W-:-:S02]  /*2a80*/  ISETP.GE.AND P4, PT, R6, R12, PT ;  /* 0x0000000c0600720c */ /* 0x000fc40003f86270 */
[----:B------:R-:W-:Y:S02]  /*2a90*/  FSEL R130, R15, -INF , !P1 ;  /* 0xff8000000f827808 */ /* 0x000fe40004800000 */
[----:B--2---:R-:W-:Y:S02]  /*2aa0*/  FSEL R29, R29, -INF , !P4 ;  /* 0xff8000001d1d7808 */ /* 0x004fe40006000000 */
[----:B----4-:R-:W-:Y:S02]  /*2ab0*/  FSEL R117, R7, -INF , !P2 ;  /* 0xff80000007757808 */ /* 0x010fe40005000000 */
[C---:B------:R-:W-:Y:S02]  /*2ac0*/  ISETP.GE.AND P1, PT, R3.reuse, R9, PT ;  /* 0x000000090300720c */ /* 0x040fe40003f26270 */
[C---:B------:R-:W-:Y:S02]  /*2ad0*/  ISETP.GE.AND P4, PT, R3.reuse, R11, PT ;  /* 0x0000000b0300720c */ /* 0x040fe40003f86270 */
[----:B------:R-:W-:-:S02]  /*2ae0*/  ISETP.GE.AND P2, PT, R3, R12, PT ;  /* 0x0000000c0300720c */ /* 0x000fc40003f46270 */
[----:B------:R-:W-:Y:S02]  /*2af0*/  IADD3 R3, R3, 0x19, RZ ;  /* 0x0000001903037810 */ /* 0x000fe40007ffe0ff */
[----:B------:R-:W-:Y:S02]  /*2b00*/  FSEL R129, R38, -INF , !P6 ;  /* 0xff80000026817808 */ /* 0x000fe40007000000 */
[----:B------:R-:W-:Y:S02]  /*2b10*/  FSEL R18, R16, -INF , !P5 ;  /* 0xff80000010127808 */ /* 0x000fe40006800000 */
[----:B-1----:R-:W-:Y:S02]  /*2b20*/  FSEL R28, R5, -INF , !P3 ;  /* 0xff800000051c7808 */ /* 0x002fe40005800000 */
        /* <DEDUP_REMOVED lines=13> */
[----:B------:R-:W-:Y:S02]  /*2c00*/  IMAD.U32 R5, RZ, RZ, UR22 ;  /* 0x00000016ff057e24 */ /* 0x000fe4000f8e00ff */
[----:B------:R-:W-:Y:S01]  /*2c10*/  IMAD.U32 R8, RZ, RZ, UR21 ;  /* 0x00000015ff087e24 */ /* 0x000fe2000f8e00ff */
[----:B------:R-:W-:Y:S02]  /*2c20*/  USHF.R.S32.HI UR6, URZ, 0x1f, UR9 ;  /* 0x0000001f3f067899 */ /* 0x000fe40008011409 */
[----:B------:R-:W-:Y:S01]  /*2c30*/  UIMAD UR5, UR12, UR9, URZ ;  /* 0x000000090c0572a4 */ /* 0x000fe2000f8e023f */
[----:B------:R-:W-:-:S03]  /*2c40*/  IMAD.U32 R14, RZ, RZ, UR9 ;  /* 0x00000009ff0e7e24 */ /* 0x000fc6000f8e00ff */
[----:B------:R-:W-:Y:S01]  /*2c50*/  UIMAD UR5, UR6, UR20, UR5 ;  /* 0x00000014060572a4 */ /* 0x000fe2000f8e0205 */
[----:B------:R-:W-:-:S05]  /*2c60*/  IMAD.WIDE.U32 R14, R14, UR20, R122 ;  /* 0x000000140e0e7c25 */ /* 0x000fca000f8e007a */
        /* <DEDUP_REMOVED lines=13> */
.L_x_933:
        /* <DEDUP_REMOVED lines=15> */
[----:B-1----:R-:W1:Y:S03]  /*2e30*/  SHFL.BFLY PT, R6, R3, 0x2, 0x1f ;  /* 0x0c401f0003067f89 */ /* 0x002e6600000e0000 */
[-C--:B------:R-:W-:Y:S01]  /*2e40*/  LEA R215, R4, R213.reuse, 0x1 ;  /* 0x000000d504d77211 */ /* 0x080fe200078e08ff */
[----:B------:R-:W-:Y:S01]  /*2e50*/  LDSM.16.MT88.4 R48, [R213+0xa000] ;  /* 0x00a00000d530783b */ /* 0x000fe20000004200 */
[C---:B------:R-:W-:Y:S02]  /*2e60*/  LEA R218, R0.reuse, R213, 0x1 ;  /* 0x000000d500da7211 */ /* 0x040fe400078e08ff */
[----:B------:R-:W-:Y:S01]  /*2e70*/  LEA R217, R0, R215, 0x1 ;  /* 0x000000d700d97211 */ /* 0x000fe200078e08ff */
[----:B------:R-:W-:Y:S04]  /*2e80*/  LDSM.16.MT88.4 R36, [R215+0xa000] ;  /* 0x00a00000d724783b */ /* 0x000fe80000004200 */
[----:B------:R-:W-:Y:S04]  /*2e90*/  LDSM.16.MT88.4 R52, [R218+0xa000] ;  /* 0x00a00000da34783b */ /* 0x000fe80000004200 */
[----:B------:R-:W-:Y:S04]  /*2ea0*/  LDSM.16.MT88.4 R64, [R217+0xa000] ;  /* 0x00a00000d940783b */ /* 0x000fe80000004200 */
[----:B------:R-:W-:Y:S01]  /*2eb0*/  LDSM.16.MT88.4 R68, [R213+0xb000] ;  /* 0x00b00000d544783b */ /* 0x000fe20000004200 */
[----:B-1----:R-:W-:-:S03]  /*2ec0*/  FMNMX.FTZ R3, R6, R3, !PT ;  /* 0x0000000306037209 */ /* 0x002fc60007810000 */
[----:B------:R-:W-:Y:S04]  /*2ed0*/  LDSM.16.MT88.4 R80, [R218+0xb000] ;  /* 0x00b00000da50783b */ /* 0x000fe80000004200 */
[----:B------:R-:W1:Y:S04]  /*2ee0*/  SHFL.BFLY PT, R6, R5, 0x2, 0x1f ;  /* 0x0c401f0005067f89 */ /* 0x000e6800000e0000 */
[----:B------:R-:W2:Y:S04]  /*2ef0*/  SHFL.BFLY PT, R134, R3, 0x1, 0x1f ;  /* 0x0c201f0003867f89 */ /* 0x000ea800000e0000 */
[----:B------:R-:W-:Y:S04]  /*2f00*/  LDSM.16.MT88.4 R96, [R217+0xb000] ;  /* 0x00b00000d960783b */ /* 0x000fe80000004200 */
[----:B------:R-:W-:Y:S04]  /*2f10*/  LDSM.16.MT88.4 R140, [R213+0xb800] ;  /* 0x00b80000d58c783b */ /* 0x000fe80000004200 */
[----:B------:R-:W-:Y:S04]  /*2f20*/  LDSM.16.MT88.4 R156, [R213+0xa800] ;  /* 0x00a80000d59c783b */ /* 0x000fe80000004200 */
[----:B------:R-:W-:Y:S01]  /*2f30*/  LDSM.16.MT88.4 R172, [R215+0xa800] ;  /* 0x00a80000d7ac783b */ /* 0x000fe20000004200 */
[----:B-1----:R-:W-:-:S03]  /*2f40*/  FMNMX.FTZ R5, R6, R5, !PT ;  /* 0x0000000506057209 */ /* 0x002fc60007810000 */
[----:B------:R-:W-:Y:S01]  /*2f50*/  LDSM.16.MT88.4 R112, [R215+0xb800] ;  /* 0x00b80000d770783b */ /* 0x000fe20000004200 */
[----:B--2---:R-:W-:-:S03]  /*2f60*/  FMNMX.FTZ R134, R3, R134, !PT ;  /* 0x0000008603867209 */ /* 0x004fc60007810000 */
[----:B------:R-:W1:Y:S01]  /*2f70*/  SHFL.BFLY PT, R6, R5, 0x1, 0x1f ;  /* 0x0c201f0005067f89 */ /* 0x000e6200000e0000 */
[C---:B------:R-:W-:Y:S01]  /*2f80*/  FSETP.NEU.FTZ.AND P1, PT, R134.reuse, -INF , PT ;  /* 0xff8000008600780b */ /* 0x040fe20003f3d000 */
[----:B------:R-:W-:Y:S02]  /*2f90*/  FMUL.FTZ R8, R134, c[0x0][0x23c] ;  /* 0x00008f0086087a20 */ /* 0x000fe40000410000 */
[----:B------:R-:W-:Y:S03]  /*2fa0*/  LDSM.16.MT88.4 R180, [R218+0xb800] ;  /* 0x00b80000dab4783b */ /* 0x000fe60000004200 */
[----:B------:R-:W-:Y:S01]  /*2fb0*/  FSEL R8, R8, RZ, P1 ;  /* 0x000000ff08087208 */ /* 0x000fe20000800000 */
[----:B------:R-:W-:Y:S04]  /*2fc0*/  LDSM.16.MT88.4 R176, [R217+0xb800] ;  /* 0x00b80000d9b0783b */ /* 0x000fe80000004200 */
[----:B------:R-:W-:-:S02]  /*2fd0*/  FFMA.FTZ R3, R13, c[0x0][0x23c], -R8 ;  /* 0x00008f000d037a23 */ /* 0x000fc40000010808 */
[--C-:B------:R-:W-:Y:S02]  /*2fe0*/  FFMA.FTZ R13, R27, c[0x0][0x23c], -R8.reuse ;  /* 0x00008f001b0d7a23 */ /* 0x100fe40000010808 */
[----:B------:R2:W-:Y:S01]  /*2ff0*/  MUFU.EX2 R233, R3 ;  /* 0x0000000300e97308 */ /* 0x0005e20000000800 */
[----:B------:R-:W-:-:S07]  /*3000*/  FFMA.FTZ R14, R25, c[0x0][0x23c], -R8 ;  /* 0x00008f00190e7a23 */ /* 0x000fce0000010808 */
[----:B------:R-:W-:Y:S01]  /*3010*/  MUFU.EX2 R211, R13 ;  /* 0x0000000d00d37308 */ /* 0x000fe20000000800 */
[----:B--2---:R-:W-:-:S07]  /*3020*/  FFMA.FTZ R3, R22, c[0x0][0x23c], -R8 ;  /* 0x00008f0016037a23 */ /* 0x004fce0000010808 */
[----:B------:R2:W3:Y:S08]  /*3030*/  MUFU.EX2 R229, R14 ;  /* 0x0000000e00e57308 */ /* 0x0004f00000000800 */
[----:B------:R1:W-:Y:S01]  /*3040*/  MUFU.EX2 R232, R3 ;  /* 0x0000000300e87308 */ /* 0x0003e20000000800 */
[----:B--2---:R-:W-:Y:S01]  /*3050*/  FFMA.FTZ R14, R18, c[0x0][0x23c], -R8 ;  /* 0x00008f00120e7a23 */ /* 0x004fe20000010808 */
[----:B---3--:R-:W-:-:S06]  /*3060*/  F2FP.BF16.PACK_AB R124, R229, R211 ;  /* 0x000000d3e57c723e */ /* 0x008fcc00000010ff */
[----:B------:R2:W-:Y:S01]  /*3070*/  MUFU.EX2 R228, R14 ;  /* 0x0000000e00e47308 */ /* 0x0005e20000000800 */
[----:B-1----:R-:W-:Y:S01]  /*3080*/  FMNMX.FTZ R3, R5, R6, !PT ;  /* 0x0000000605037209 */ /* 0x002fe20007810000 */
[----:B------:R-:W-:-:S03]  /*3090*/  FFMA.FTZ R5, R21, c[0x0][0x23c], -R8 ;  /* 0x00008f0015057a23 */ /* 0x000fc60000010808 */
[C---:B------:R-:W-:Y:S01]  /*30a0*/  FSETP.NEU.FTZ.AND P1, PT, R3.reuse, -INF , PT ;  /* 0xff8000000300780b */ /* 0x040fe20003f3d000 */
[----:B------:R-:W-:Y:S02]  /*30b0*/  FMUL.FTZ R6, R3, c[0x0][0x23c] ;  /* 0x00008f0003067a20 */ /* 0x000fe40000410000 */
[----:B------:R1:W-:Y:S03]  /*30c0*/  MUFU.EX2 R231, R5 ;  /* 0x0000000500e77308 */ /* 0x0003e60000000800 */
[----:B------:R-:W-:-:S05]  /*30d0*/  FSEL R2, R6, RZ, P1 ;  /* 0x000000ff06027208 */ /* 0x000fca0000800000 */
[--C-:B------:R-:W-:Y:S02]  /*30e0*/  FFMA.FTZ R0, R26, c[0x0][0x23c], -R2.reuse ;  /* 0x00008f001a007a23 */ /* 0x100fe40000010802 */
[--C-:B--2---:R-:W-:Y:S02]  /*30f0*/  FFMA.FTZ R14, R30, c[0x0][0x23c], -R2.reuse ;  /* 0x00008f001e0e7a23 */ /* 0x104fe40000010802 */
[----:B------:R2:W-:Y:S01]  /*3100*/  MUFU.EX2 R208, R0 ;  /* 0x0000000000d07308 */ /* 0x0005e20000000800 */
[----:B------:R-:W-:Y:S02]  /*3110*/  FFMA.FTZ R4, R16, c[0x0][0x23c], -R2 ;  /* 0x00008f0010047a23 */ /* 0x000fe40000010802 */
[--C-:B-1----:R-:W-:Y:S02]  /*3120*/  FFMA.FTZ R5, R20, c[0x0][0x23c], -R8.reuse ;  /* 0x00008f0014057a23 */ /* 0x102fe40000010808 */
[----:B------:R-:W-:-:S03]  /*3130*/  FFMA.FTZ R8, R17, c[0x0][0x23c], -R8 ;  /* 0x00008f0011087a23 */ /* 0x000fc60000010808 */
[----:B------:R-:W-:Y:S01]  /*3140*/  MUFU.EX2 R205, R14 ;  /* 0x0000000e00cd7308 */ /* 0x000fe20000000800 */
[----:B--2---:R-:W-:-:S07]  /*3150*/  FFMA.FTZ R0, R24, c[0x0][0x23c], -R2 ;  /* 0x00008f0018007a23 */ /* 0x004fce0000010802 */
[----:B------:R-:W1:Y:S01]  /*3160*/  MUFU.EX2 R250, R8 ;  /* 0x0000000800fa7308 */ /* 0x000e620000000800 */
[----:B------:R-:W-:Y:S07]  /*3170*/  LDSM.16.MT88.4 R24, [R218+0xa800] ;  /* 0x00a80000da18783b */ /* 0x000fee0000004200 */
[----:B------:R2:W-:Y:S08]  /*3180*/  MUFU.EX2 R209, R0 ;  /* 0x0000000000d17308 */ /* 0x0005f00000000800 */
[----:B------:R-:W3:Y:S01]  /*3190*/  MUFU.EX2 R234, R5 ;  /* 0x0000000500ea7308 */ /* 0x000ee20000000800 */
[----:B-1----:R-:W-:Y:S01]  /*31a0*/  F2FP.BF16.PACK_AB R126, R250, R228 ;  /* 0x000000e4fa7e723e */ /* 0x002fe200000010ff */
[----:B--2---:R-:W-:-:S06]  /*31b0*/  FFMA.FTZ R0, R23, c[0x0][0x23c], -R2 ;  /* 0x00008f0017007a23 */ /* 0x004fcc0000010802 */
[----:B------:R1:W2:Y:S01]  /*31c0*/  MUFU.EX2 R210, R4 ;  /* 0x0000000400d27308 */ /* 0x0002a20000000800 */
[----:B------:R-:W4:Y:S01]  /*31d0*/  LDSM.16.MT88.4 R20, [R215+0xb000] ;  /* 0x00b00000d714783b */ /* 0x000f220000004200 */
[----:B---3--:R-:W-:-:S06]  /*31e0*/  F2FP.BF16.PACK_AB R6, R234, R231 ;  /* 0x000000e7ea06723e */ /* 0x008fcc00000010ff */
[----:B------:R3:W5:Y:S01]  /*31f0*/  MUFU.EX2 R230, R0 ;  /* 0x0000000000e67308 */ /* 0x0007620000000800 */
[----:B-1----:R-:W-:Y:S02]  /*3200*/  F2FP.BF16.PACK_AB R4, R232, R233 ;  /* 0x000000e9e804723e */ /* 0x002fe400000010ff */
[----:B--2---:R-:W-:Y:S02]  /*3210*/  F2FP.BF16.PACK_AB R5, R208, R210 ;  /* 0x000000d2d005723e */ /* 0x004fe400000010ff */
[----:B---3--:R-:W-:Y:S02]  /*3220*/  FMNMX.FTZ R0, R31, R33, !PT ;  /* 0x000000211f007209 */ /* 0x008fe40007810000 */
[----:B-----5:R-:W-:Y:S02]  /*3230*/  F2FP.BF16.PACK_AB R7, R230, R209 ;  /* 0x000000d1e607723e */ /* 0x020fe400000010ff */
[----:B------:R-:W-:-:S04]  /*3240*/  FMNMX.FTZ R0, R35, R0, !PT ;  /* 0x0000000023007209 */ /* 0x000fc80007810000 */
[----:B------:R-:W-:Y:S01]  /*3250*/  FMNMX.FTZ R0, R34, R0, !PT ;  /* 0x0000000022007209 */ /* 0x000fe20007810000 */
[----:B------:R-:W-:Y:S03]  /*3260*/  HMMA.16816.F32.BF16 R144, R4, R48, RZ ;  /* 0x000000300490723c */ /* 0x000fe600000418ff */
[----:B------:R-:W-:-:S04]  /*3270*/  FMNMX.FTZ R0, R119, R0, !PT ;  /* 0x0000000077007209 */ /* 0x000fc80007810000 */
[----:B------:R-:W-:Y:S01]  /*3280*/  FMNMX.FTZ R0, R118, R0, !PT ;  /* 0x0000000076007209 */ /* 0x000fe20007810000 */
[----:B------:R-:W-:Y:S03]  /*3290*/  HMMA.16816.F32.BF16 R164, R4, R36, RZ ;  /* 0x0000002404a4723c */ /* 0x000fe600000418ff */
[----:B------:R-:W-:-:S04]  /*32a0*/  FMNMX.FTZ R0, R117, R0, !PT ;  /* 0x0000000075007209 */ /* 0x000fc80007810000 */
[----:B------:R-:W-:Y:S01]  /*32b0*/  FMNMX.FTZ R13, R116, R0, !PT ;  /* 0x00000000740d7209 */ /* 0x000fe20007810000 */
[----:B------:R-:W-:Y:S01]  /*32c0*/  HMMA.16816.F32.BF16 R40, R4, R52, RZ ;  /* 0x000000340428723c */ /* 0x000fe200000418ff */
[----:B------:R-:W-:-:S03]  /*32d0*/  FMNMX.FTZ R0, R32, R46, !PT ;  /* 0x0000002e20007209 */ /* 0x000fc60007810000 */
[----:B------:R-:W1:Y:S01]  /*32e0*/  SHFL.BFLY PT, R15, R13, 0x2, 0x1f ;  /* 0x0c401f000d0f7f89 */ /* 0x000e6200000e0000 */
[----:B------:R-:W-:-:S03]  /*32f0*/  FMNMX.FTZ R0, R45, R0, !PT ;  /* 0x000000002d007209 */ /* 0x000fc60007810000 */
[----:B------:R-:W-:Y:S01]  /*3300*/  HMMA.16816.F32.BF16 R56, R4, R64, RZ ;  /* 0x000000400438723c */ /* 0x000fe200000418ff */
[----:B------:R-:W-:-:S04]  /*3310*/  FMNMX.FTZ R0, R44, R0, !PT ;  /* 0x000000002c007209 */ /* 0x000fc80007810000 */
[----:B------:R-:W-:-:S03]  /*3320*/  FMNMX.FTZ R0, R131, R0, !PT ;  /* 0x0000000083007209 */ /* 0x000fc60007810000 */
[----:B------:R-:W-:Y:S01]  /*3330*/  HMMA.16816.F32.BF16 R72, R4, R68, RZ ;  /* 0x000000440448723c */ /* 0x000fe200000418ff */
[----:B------:R-:W-:-:S04]  /*3340*/  FMNMX.FTZ R0, R130, R0, !PT ;  /* 0x0000000082007209 */ /* 0x000fc80007810000 */
[----:B------:R-:W-:-:S03]  /*3350*/  FMNMX.FTZ R0, R129, R0, !PT ;  /* 0x0000000081007209 */ /* 0x000fc60007810000 */
[C---:B----4-:R-:W-:Y:S01]  /*3360*/  HMMA.16816.F32.BF16 R88, R4.reuse, R20, RZ ;  /* 0x000000140458723c */ /* 0x050fe200000418ff */
[----:B------:R-:W-:Y:S02]  /*3370*/  FMNMX.FTZ R0, R128, R0, !PT ;  /* 0x0000000080007209 */ /* 0x000fe40007810000 */
[----:B-1----:R-:W-:Y:S01]  /*3380*/  FMNMX.FTZ R8, R13, R15, !PT ;  /* 0x0000000f0d087209 */ /* 0x002fe20007810000 */
[--C-:B------:R-:W-:Y:S02]  /*3390*/  FFMA.FTZ R13, R29, c[0x0][0x23c], -R2.reuse ;  /* 0x00008f001d0d7a23 */ /* 0x100fe40000010802 */
[----:B------:R-:W1:Y:S02]  /*33a0*/  SHFL.BFLY PT, R14, R0, 0x2, 0x1f ;  /* 0x0c401f00000e7f89 */ /* 0x000e6400000e0000 */
[C---:B------:R-:W-:Y:S01]  /*33b0*/  HMMA.16816.F32.BF16 R104, R4.reuse, R80, RZ ;  /* 0x000000500468723c */ /* 0x040fe200000418ff */
[----:B------:R2:W3:Y:S01]  /*33c0*/  MUFU.EX2 R206, R13 ;  /* 0x0000000d00ce7308 */ /* 0x0004e20000000800 */
[----:B------:R-:W4:Y:S06]  /*33d0*/  SHFL.BFLY PT, R15, R8, 0x1, 0x1f ;  /* 0x0c201f00080f7f89 */ /* 0x000f2c00000e0000 */
[C---:B------:R-:W-:Y:S08]  /*33e0*/  HMMA.16816.F32.BF16 R120, R4.reuse, R96, RZ ;  /* 0x000000600478723c */ /* 0x040ff000000418ff */
[----:B------:R-:W-:Y:S01]  /*33f0*/  HMMA.16816.F32.BF16 R152, R4, R50, RZ ;  /* 0x000000320498723c */ /* 0x000fe200000418ff */
[--C-:B--2---:R-:W-:Y:S01]  /*3400*/  FFMA.FTZ R13, R28, c[0x0][0x23c], -R2.reuse ;  /* 0x00008f001c0d7a23 */ /* 0x104fe20000010802 */
[----:B---3--:R-:W-:Y:S01]  /*3410*/  F2FP.BF16.PACK_AB R125, R206, R205 ;  /* 0x000000cdce7d723e */ /* 0x008fe200000010ff */
[----:B------:R-:W-:-:S02]  /*3420*/  FFMA.FTZ R2, R19, c[0x0][0x23c], -R2 ;  /* 0x00008f0013027a23 */ /* 0x000fc40000010802 */
[----:B------:R-:W-:Y:S01]  /*3430*/  LDSM.16.MT88.4 R16, [R217+0xa800] ;  /* 0x00a80000d910783b */ /* 0x000fe20000004200 */
[----:B-1----:R-:W-:Y:S01]  /*3440*/  FMNMX.FTZ R0, R14, R0, !PT ;  /* 0x000000000e007209 */ /* 0x002fe20007810000 */
[----:B------:R1:W-:Y:S01]  /*3450*/  MUFU.EX2 R249, R2 ;  /* 0x0000000200f97308 */ /* 0x0003e20000000800 */
[C---:B------:R-:W-:Y:S01]  /*3460*/  HMMA.16816.F32.BF16 R168, R4.reuse, R38, RZ ;  /* 0x0000002604a8723c */ /* 0x040fe200000418ff */
[----:B----4-:R-:W-:Y:S02]  /*3470*/  FMNMX.FTZ R136, R8, R15, !PT ;  /* 0x0000000f08887209 */ /* 0x010fe40007810000 */
[----:B------:R-:W2:Y:S02]  /*3480*/  SHFL.BFLY PT, R8, R0, 0x1, 0x1f ;  /* 0x0c201f0000087f89 */ /* 0x000ea400000e0000 */
[C---:B------:R-:W-:Y:S02]  /*3490*/  FSETP.NEU.FTZ.AND P1, PT, R136.reuse, -INF , PT ;  /* 0xff8000008800780b */ /* 0x040fe40003f3d000 */
[----:B------:R-:W3:Y:S01]  /*34a0*/  MUFU.EX2 R207, R13 ;  /* 0x0000000d00cf7308 */ /* 0x000ee20000000800 */
[----:B------:R-:W-:Y:S01]  /*34b0*/  HMMA.16816.F32.BF16 R76, R4, R54, RZ ;  /* 0x00000036044c723c */ /* 0x000fe200000418ff */
[----:B-1----:R-:W-:-:S07]  /*34c0*/  FMUL.FTZ R2, R136, c[0x0][0x23c] ;  /* 0x00008f0088027a20 */ /* 0x002fce0000410000 */
[----:B------:R-:W-:Y:S01]  /*34d0*/  HMMA.16816.F32.BF16 R60, R4, R66, RZ ;  /* 0x00000042043c723c */ /* 0x000fe200000418ff */
[----:B------:R-:W-:Y:S02]  /*34e0*/  FSEL R2, R2, RZ, P1 ;  /* 0x000000ff02027208 */ /* 0x000fe40000800000 */
[----:B---3--:R-:W-:-:S05]  /*34f0*/  F2FP.BF16.PACK_AB R127, R249, R207 ;  /* 0x000000cff97f723e */ /* 0x008fca00000010ff */
[----:B------:R-:W-:Y:S01]  /*3500*/  HMMA.16816.F32.BF16 R92, R4, R70, RZ ;  /* 0x00000046045c723c */ /* 0x000fe200000418ff */
[----:B--2---:R-:W-:Y:S01]  /*3510*/  FMNMX.FTZ R135, R0, R8, !PT ;  /* 0x0000000800877209 */ /* 0x004fe20007810000 */
[--C-:B------:R-:W-:Y:S02]  /*3520*/  FFMA.FTZ R0, R33, c[0x0][0x23c], -R2.reuse ;  /* 0x00008f0021007a23 */ /* 0x100fe40000010802 */
[----:B------:R-:W-:-:S04]  /*3530*/  FFMA.FTZ R8, R119, c[0x0][0x23c], -R2 ;  /* 0x00008f0077087a23 */ /* 0x000fc80000010802 */
[----:B------:R-:W-:Y:S01]  /*3540*/  HMMA.16816.F32.BF16 R100, R4, R22, RZ ;  /* 0x000000160464723c */ /* 0x000fe200000418ff */
[----:B------:R1:W-:Y:S01]  /*3550*/  MUFU.EX2 R201, R0 ;  /* 0x0000000000c97308 */ /* 0x0003e20000000800 */
[----:B------:R-:W-:-:S06]  /*3560*/  FSETP.NEU.FTZ.AND P1, PT, R135, -INF , PT ;  /* 0xff8000008700780b */ /* 0x000fcc0003f3d000 */
[C---:B------:R-:W-:Y:S01]  /*3570*/  HMMA.16816.F32.BF16 R108, R4.reuse, R82, RZ ;  /* 0x00000052046c723c */ /* 0x040fe200000418ff */
[----:B------:R2:W-:Y:S07]  /*3580*/  MUFU.EX2 R133, R8 ;  /* 0x0000000800857308 */ /* 0x0005ee0000000800 */
[----:B------:R-:W-:Y:S01]  /*3590*/  HMMA.16816.F32.BF16 R84, R4, R98, RZ ;  /* 0x000000620454723c */ /* 0x000fe200000418ff */
[----:B-1----:R-:W-:-:S05]  /*35a0*/  FMUL.FTZ R0, R135, c[0x0][0x23c] ;  /* 0x00008f0087007a20 */ /* 0x002fca0000410000 */
[----:B------:R-:W-:Y:S01]  /*35b0*/  FSEL R0, R0, RZ, P1 ;  /* 0x000000ff00007208 */ /* 0x000fe20000800000 */
[--C-:B------:R-:W-:Y:S01]  /*35c0*/  FFMA.FTZ R4, R31, c[0x0][0x23c], -R2.reuse ;  /* 0x00008f001f047a23 */ /* 0x100fe20000010802 */
[C---:B------:R-:W-:Y:S01]  /*35d0*/  HMMA.16816.F32.BF16 R144, R124.reuse, R156, R144 ;  /* 0x0000009c7c90723c */ /* 0x040fe20000041890 */
[--C-:B--2---:R-:W-:Y:S02]  /*35e0*/  FFMA.FTZ R8, R118, c[0x0][0x23c], -R2.reuse ;  /* 0x00008f0076087a23 */ /* 0x104fe40000010802 */
[----:B------:R1:W-:Y:S05]  /*35f0*/  MUFU.EX2 R204, R4 ;  /* 0x0000000400cc7308 */ /* 0x0003ea0000000800 */
[C---:B------:R-:W-:Y:S03]  /*3600*/  HMMA.16816.F32.BF16 R164, R124.reuse, R172, R164 ;  /* 0x000000ac7ca4723c */ /* 0x040fe600000418a4 */
[----:B------:R2:W-:Y:S05]  /*3610*/  MUFU.EX2 R132, R8 ;  /* 0x0000000800847308 */ /* 0x0005ea0000000800 */
[----:B------:R-:W-:Y:S01]  /*3620*/  HMMA.16816.F32.BF16 R40, R124, R24, R40 ;  /* 0x000000187c28723c */ /* 0x000fe20000041828 */
[----:B-1----:R-:W-:-:S04]  /*3630*/  FFMA.FTZ R4, R35, c[0x0][0x23c], -R2 ;  /* 0x00008f0023047a23 */ /* 0x002fc80000010802 */
[----:B------:R1:W-:Y:S03]  /*3640*/  MUFU.EX2 R202, R4 ;  /* 0x0000000400ca7308 */ /* 0x0003e60000000800 */
[----:B------:R-:W-:Y:S01]  /*3650*/  HMMA.16816.F32.BF16 R56, R124, R16, R56 ;  /* 0x000000107c38723c */ /* 0x000fe20000041838 */
[----:B--2---:R-:W-:-:S04]  /*3660*/  FFMA.FTZ R8, R117, c[0x0][0x23c], -R2 ;  /* 0x00008f0075087a23 */ /* 0x004fc80000010802 */
[----:B------:R-:W-:Y:S03]  /*3670*/  MUFU.EX2 R15, R8 ;  /* 0x00000008000f7308 */ /* 0x000fe60000000800 */
[----:B------:R-:W-:Y:S01]  /*3680*/  HMMA.16816.F32.BF16 R72, R124, R140, R72 ;  /* 0x0000008c7c48723c */ /* 0x000fe20000041848 */
[----:B-1----:R-:W-:-:S07]  /*3690*/  FFMA.FTZ R4, R34, c[0x0][0x23c], -R2 ;  /* 0x00008f0022047a23 */ /* 0x002fce0000010802 */
[C---:B------:R-:W-:Y:S01]  /*36a0*/  HMMA.16816.F32.BF16 R88, R124.reuse, R112, R88 ;  /* 0x000000707c58723c */ /* 0x040fe20000041858 */
[----:B------:R-:W-:Y:S01]  /*36b0*/  FFMA.FTZ R2, R116, c[0x0][0x23c], -R2 ;  /* 0x00008f0074027a23 */ /* 0x000fe20000010802 */
[----:B------:R1:W2:Y:S06]  /*36c0*/  MUFU.EX2 R203, R4 ;  /* 0x0000000400cb7308 */ /* 0x0002ac0000000800 */
[C---:B------:R-:W-:Y:S02]  /*36d0*/  HMMA.16816.F32.BF16 R104, R124.reuse, R180, R104 ;  /* 0x000000b47c68723c */ /* 0x040fe40000041868 */
[----:B------:R3:W4:Y:S06]  /*36e0*/  MUFU.EX2 R252, R2 ;  /* 0x0000000200fc7308 */ /* 0x00072c0000000800 */
        /* <DEDUP_REMOVED lines=12> */
[----:B------:R-:W-:Y:S01]  /*37b0*/  HMMA.16816.F32.BF16 R108, R124, R182, R108 ;  /* 0x000000b67c6c723c */ /* 0x000fe2000004186c */
[----:B----4-:R-:W-:Y:S01]  /*37c0*/  F2FP.BF16.PACK_AB R130, R252, R15 ;  /* 0x0000000ffc82723e */ /* 0x010fe200000010ff */
[----:B------:R2:W4:Y:S01]  /*37d0*/  MUFU.EX2 R13, R2 ;  /* 0x00000002000d7308 */ /* 0x0005220000000800 */
[----:B-1----:R-:W-:Y:S01]  /*37e0*/  FFMA.FTZ R4, R45, c[0x0][0x23c], -R0 ;  /* 0x00008f002d047a23 */ /* 0x002fe20000010800 */
[----:B---3--:R-:W-:-:S06]  /*37f0*/  F2FP.BF16.PACK_AB R5, R139, R200 ;  /* 0x000000c88b05723e */ /* 0x008fcc00000010ff */
[----:B------:R1:W3:Y:S01]  /*3800*/  MUFU.EX2 R137, R4 ;  /* 0x0000000400897308 */ /* 0x0002e20000000800 */
[----:B--2---:R-:W-:Y:S01]  /*3810*/  FFMA.FTZ R2, R129, c[0x0][0x23c], -R0 ;  /* 0x00008f0081027a23 */ /* 0x004fe20000010800 */
[----:B----4-:R-:W-:-:S06]  /*3820*/  F2FP.BF16.PACK_AB R129, R13, R14 ;  /* 0x0000000e0d81723e */ /* 0x010fcc00000010ff */
[----:B------:R2:W-:Y:S01]  /*3830*/  MUFU.EX2 R8, R2 ;  /* 0x0000000200087308 */ /* 0x0005e20000000800 */
[--C-:B-1----:R-:W-:Y:S02]  /*3840*/  FFMA.FTZ R4, R44, c[0x0][0x23c], -R0.reuse ;  /* 0x00008f002c047a23 */ /* 0x102fe40000010800 */
[----:B------:R-:W-:Y:S01]  /*3850*/  HMMA.16816.F32.BF16 R44, R124, R26, R76 ;  /* 0x0000001a7c2c723c */ /* 0x000fe2000004184c */
[----:B------:R-:W-:-:S04]  /*3860*/  FFMA.FTZ R0, R128, c[0x0][0x23c], -R0 ;  /* 0x00008f0080007a23 */ /* 0x000fc80000010800 */
[----:B------:R1:W4:Y:S01]  /*3870*/  MUFU.EX2 R138, R4 ;  /* 0x00000004008a7308 */ /* 0x0003220000000800 */
[----:B------:R-:W-:Y:S01]  /*3880*/  F2FP.BF16.PACK_AB R128, R132, R133 ;  /* 0x000000858480723e */ /* 0x000fe200000010ff */
[----:B--2---:R-:W-:Y:S01]  /*3890*/  FADD.FTZ R2, R200, R139 ;  /* 0x0000008bc8027221 */ /* 0x004fe20000010000 */
[C---:B------:R-:W-:Y:S05]  /*38a0*/  HMMA.16816.F32.BF16 R76, R124.reuse, R142, R92 ;  /* 0x0000008e7c4c723c */ /* 0x040fea000004185c */
[----:B------:R2:W5:Y:S01]  /*38b0*/  MUFU.EX2 R251, R0 ;  /* 0x0000000000fb7308 */ /* 0x0005620000000800 */
[----:B---3--:R-:W-:Y:S02]  /*38c0*/  FADD.FTZ R2, R137, R2 ;  /* 0x0000000289027221 */ /* 0x008fe40000010000 */
[----:B------:R-:W-:Y:S01]  /*38d0*/  HMMA.16816.F32.BF16 R92, R124, R114, R100 ;  /* 0x000000727c5c723c */ /* 0x000fe20000041864 */
[----:B-1----:R-:W-:-:S02]  /*38e0*/  F2FP.BF16.PACK_AB R4, R201, R204 ;  /* 0x000000ccc904723e */ /* 0x002fc400000010ff */
[----:B----4-:R-:W-:-:S05]  /*38f0*/  F2FP.BF16.PACK_AB R7, R138, R137 ;  /* 0x000000898a07723e */ /* 0x010fca00000010ff */
[----:B------:R-:W-:Y:S01]  /*3900*/  HMMA.16816.F32.BF16 R124, R124, R178, R84 ;  /* 0x000000b27c7c723c */ /* 0x000fe20000041854 */
[----:B--2---:R-:W-:Y:S01]  /*3910*/  FADD.FTZ R0, R204, R201 ;  /* 0x000000c9cc007221 */ /* 0x004fe20000010000 */
[----:B-----5:R-:W-:-:S03]  /*3920*/  F2FP.BF16.PACK_AB R131, R251, R8 ;  /* 0x00000008fb83723e */ /* 0x020fc600000010ff */
[----:B------:R-:W-:-:S03]  /*3930*/  FADD.FTZ R0, R202, R0 ;  /* 0x00000000ca007221 */ /* 0x000fc60000010000 */
        /* <DEDUP_REMOVED lines=15> */
[----:B------:R-:W-:Y:S07]  /*3a30*/  HMMA.16816.F32.BF16 R20, R4, R98, RZ ;  /* 0x000000620414723c */ /* 0x000fee00000418ff */
        /* <DEDUP_REMOVED lines=49> */
[----:B------:R-:W-:Y:S01]  /*3d50*/  UIMAD UR5, UR5, UR24, UR6 ;  /* 0x00000018050572a4 */ /* 0x000fe2000f8e0206 */
[----:B------:R-:W-:Y:S03]  /*3d60*/  BAR.SYNC.DEFER_BLOCKING 0x0 ;  /* 0x0000000000007b1d */ /* 0x000fe60000010000 */
[----:B------:R-:W-:-:S02]  /*3d70*/  LEA R32, P0, R4, c[0x0][0x170], 0x1 ;  /* 0x00005c0004207a11 */ /* 0x000fc400078008ff */
[----:B------:R-:W-:Y:S01]  /*3d80*/  IADD3 R0, R5, UR5, RZ ;  /* 0x0000000505007c10 */ /* 0x000fe2000fffe0ff */
[----:B------:R-:W-:-:S03]  /*3d90*/  IMAD.U32 R5, RZ, RZ, UR25 ;  /* 0x00000019ff057e24 */ /* 0x000fc6000f8e00ff */
[----:B------:R-:W-:Y:S01]  /*3da0*/  LEA.HI.X R33, R4, c[0x0][0x174], R0, 0x1, P0 ;  /* 0x00005d0004217a11 */ /* 0x000fe200000f0c00 */
[----:B------:R-:W-:Y:S01]  /*3db0*/  IMAD.U32 R0, RZ, RZ, UR25 ;  /* 0x00000019ff007e24 */ /* 0x000fe2000f8e00ff */
[----:B------:R-:W-:-:S04]  /*3dc0*/  LEA R4, P0, R5, R32, 0x1 ;  /* 0x0000002005047211 */ /* 0x000fc800078008ff */
        /* <DEDUP_REMOVED lines=11> */
[----:B------:R-:W-:Y:S04]  /*3e80*/  LDSM.16.M88.4 R180, [R223] ;  /* 0x00000000dfb4783b */ /* 0x000fe80000000200 */
[----:B------:R-:W-:Y:S04]  /*3e90*/  LDSM.16.M88.4 R20, [R216+0x2000] ;  /* 0x00200000d814783b */ /* 0x000fe80000000200 */
[----:B------:R-:W-:Y:S04]  /*3ea0*/  LDSM.16.M88.4 R176, [R226] ;  /* 0x00000000e2b0783b */ /* 0x000fe80000000200 */
[----:B--2---:R-:W2:Y:S04]  /*3eb0*/  LDSM.16.M88.4 R4, [R214+0x2000] ;  /* 0x00200000d604783b */ /* 0x004ea80000000200 */
[----:B------:R-:W-:Y:S04]  /*3ec0*/  LDSM.16.M88.4 R140, [R221+0x8000] ;  /* 0x00800000dd8c783b */ /* 0x000fe80000000200 */
[----:B------:R-:W0:Y:S01]  /*3ed0*/  LDGDEPBAR ;  /* 0x00000000000079af */ /* 0x000e220000000000 */
[C---:B---3--:R-:W-:Y:S08]  /*3ee0*/  HMMA.16816.F32.BF16 R208, R16.reuse, R24, RZ ;  /* 0x0000001810d0723c */ /* 0x048ff000000418ff */
[C---:B------:R-:W-:Y:S08]  /*3ef0*/  HMMA.16816.F32.BF16 R236, R16.reuse, R26, RZ ;  /* 0x0000001a10ec723c */ /* 0x040ff000000418ff */
[----:B----4-:R-:W-:Y:S08]  /*3f00*/  HMMA.16816.F32.BF16 R196, R16, R28, RZ ;  /* 0x0000001c10c4723c */ /* 0x010ff000000418ff */
[C---:B--2---:R-:W-:Y:S08]  /*3f10*/  HMMA.16816.F32.BF16 R204, R4.reuse, R24, RZ ;  /* 0x0000001804cc723c */ /* 0x044ff000000418ff */
[C---:B------:R-:W-:Y:S01]  /*3f20*/  HMMA.16816.F32.BF16 R200, R4.reuse, R26, RZ ;  /* 0x0000001a04c8723c */ /* 0x040fe200000418ff */
[----:B------:R-:W2:Y:S07]  /*3f30*/  LDSM.16.M88.4 R24, [R216] ;  /* 0x00000000d818783b */ /* 0x000eae0000000200 */
[C---:B------:R-:W-:Y:S08]  /*3f40*/  HMMA.16816.F32.BF16 R192, R4.reuse, R28, RZ ;  /* 0x0000001c04c0723c */ /* 0x040ff000000418ff */
[-C--:B------:R-:W-:Y:S01]  /*3f50*/  HMMA.16816.F32.BF16 R188, R4, R30.reuse, RZ ;  /* 0x0000001e04bc723c */ /* 0x080fe200000418ff */
[----:B------:R-:W3:Y:S07]  /*3f60*/  LDSM.16.M88.4 R4, [R222+0x2000] ;  /* 0x00200000de04783b */ /* 0x000eee0000000200 */
[----:B------:R-:W-:Y:S01]  /*3f70*/  HMMA.16816.F32.BF16 R184, R16, R30, RZ ;  /* 0x0000001e10b8723c */ /* 0x000fe200000418ff */
[----:B------:R-:W4:Y:S04]  /*3f80*/  LDSM.16.M88.4 R28, [R221+0x8800] ;  /* 0x00880000dd1c783b */ /* 0x000f280000000200 */
[----:B------:R-:W5:Y:S03]  /*3f90*/  LDSM.16.M88.4 R16, [R222] ;  /* 0x00000000de10783b */ /* 0x000f660000000200 */
[C---:B------:R-:W-:Y:S08]  /*3fa0*/  HMMA.16816.F32.BF16 R232, R20.reuse, R180, R204 ;  /* 0x000000b414e8723c */ /* 0x040ff000000418cc */
[C---:B------:R-:W-:Y:S08]  /*3fb0*/  HMMA.16816.F32.BF16 R244, R20.reuse, R182, R200 ;  /* 0x000000b614f4723c */ /* 0x040ff000000418c8 */
[C---:B------:R-:W-:Y:S08]  /*3fc0*/  HMMA.16816.F32.BF16 R240, R20.reuse, R176, R192 ;  /* 0x000000b014f0723c */ /* 0x040ff000000418c0 */
[----:B------:R-:W-:Y:S01]  /*3fd0*/  HMMA.16816.F32.BF16 R228, R20, R178, R188 ;  /* 0x000000b214e4723c */ /* 0x000fe200000418bc */
[----:B------:R-:W-:Y:S07]  /*3fe0*/  LDSM.16.M88.4 R20, [R220+0x2000] ;  /* 0x00200000dc14783b */ /* 0x000fee0000000200 */
[C---:B--2---:R-:W-:Y:S08]  /*3ff0*/  HMMA.16816.F32.BF16 R208, R24.reuse, R180, R208 ;  /* 0x000000b418d0723c */ /* 0x044ff000000418d0 */
[C---:B------:R-:W-:Y:S01]  /*4000*/  HMMA.16816.F32.BF16 R200, R24.reuse, R182, R236 ;  /* 0x000000b618c8723c */ /* 0x040fe200000418ec */
[----:B------:R-:W2:Y:S07]  /*4010*/  LDSM.16.M88.4 R180, [R219] ;  /* 0x00000000dbb4783b */ /* 0x000eae0000000200 */
[C---:B------:R-:W-:Y:S08]  /*4020*/  HMMA.16816.F32.BF16 R204, R24.reuse, R176, R196 ;  /* 0x000000b018cc723c */ /* 0x040ff000000418c4 */
[----:B------:R-:W-:Y:S01]  /*4030*/  HMMA.16816.F32.BF16 R196, R24, R178, R184 ;  /* 0x000000b218c4723c */ /* 0x000fe200000418b8 */
[----:B------:R-:W1:Y:S04]  /*4040*/  LDSM.16.M88.4 R176, [R219+0x800] ;  /* 0x00080000dbb0783b */ /* 0x000e680000000200 */
[----:B------:R-:W1:Y:S03]  /*4050*/  LDSM.16.M88.4 R24, [R220] ;  /* 0x00000000dc18783b */ /* 0x000e660000000200 */
[C---:B---3--:R-:W-:Y:S08]  /*4060*/  HMMA.16816.F32.BF16 R192, R4.reuse, R140, R232 ;  /* 0x0000008c04c0723c */ /* 0x048ff000000418e8 */
[C---:B------:R-:W-:Y:S08]  /*4070*/  HMMA.16816.F32.BF16 R188, R4.reuse, R142, R244 ;  /* 0x0000008e04bc723c */ /* 0x040ff000000418f4 */
[C---:B----4-:R-:W-:Y:S08]  /*4080*/  HMMA.16816.F32.BF16 R184, R4.reuse, R28, R240 ;  /* 0x0000001c04b8723c */ /* 0x050ff000000418f0 */
[----:B------:R-:W-:Y:S01]  /*4090*/  HMMA.16816.F32.BF16 R228, R4, R30, R228 ;  /* 0x0000001e04e4723c */ /* 0x000fe200000418e4 */
[----:B------:R-:W-:Y:S07]  /*40a0*/  LDSM.16.M88.4 R4, [R214+0x6000] ;  /* 0x00600000d604783b */ /* 0x000fee0000000200 */
[C---:B-----5:R-:W-:Y:S08]  /*40b0*/  HMMA.16816.F32.BF16 R240, R16.reuse, R140, R208 ;  /* 0x0000008c10f0723c */ /* 0x060ff000000418d0 */
[C---:B------:R-:W-:Y:S01]  /*40c0*/  HMMA.16816.F32.BF16 R236, R16.reuse, R142, R200 ;  /* 0x0000008e10ec723c */ /* 0x040fe200000418c8 */
[----:B------:R-:W-:Y:S07]  /*40d0*/  LDSM.16.M88.4 R140, [R212+0x9800] ;  /* 0x00980000d48c783b */ /* 0x000fee0000000200 */
[C---:B------:R-:W-:Y:S08]  /*40e0*/  HMMA.16816.F32.BF16 R208, R16.reuse, R28, R204 ;  /* 0x0000001c10d0723c */ /* 0x040ff000000418cc */
[----:B------:R-:W-:Y:S01]  /*40f0*/  HMMA.16816.F32.BF16 R200, R16, R30, R196 ;  /* 0x0000001e10c8723c */ /* 0x000fe200000418c4 */
[----:B------:R-:W3:Y:S04]  /*4100*/  LDSM.16.M88.4 R28, [R212+0x9000] ;  /* 0x00900000d41c783b */ /* 0x000ee80000000200 */
[----:B------:R-:W4:Y:S03]  /*4110*/  LDSM.16.M88.4 R16, [R214+0x4000] ;  /* 0x00400000d610783b */ /* 0x000f260000000200 */
[C---:B--2---:R-:W-:Y:S08]  /*4120*/  HMMA.16816.F32.BF16 R232, R20.reuse, R180, R192 ;  /* 0x000000b414e8723c */ /* 0x044ff000000418c0 */
[C---:B------:R-:W-:Y:S08]  /*4130*/  HMMA.16816.F32.BF16 R204, R20.reuse, R182, R188 ;  /* 0x000000b614cc723c */ /* 0x040ff000000418bc */
[C---:B-1----:R-:W-:Y:S08]  /*4140*/  HMMA.16816.F32.BF16 R192, R20.reuse, R176, R184 ;  /* 0x000000b014c0723c */ /* 0x042ff000000418b8 */
[----:B------:R-:W-:Y:S01]  /*4150*/  HMMA.16816.F32.BF16 R188, R20, R178, R228 ;  /* 0x000000b214bc723c */ /* 0x000fe200000418e4 */
[----:B------:R-:W-:Y:S07]  /*4160*/  LDSM.16.M88.4 R20, [R216+0x4000] ;  /* 0x00400000d814783b */ /* 0x000fee0000000200 */
[C---:B------:R-:W-:Y:S08]  /*4170*/  HMMA.16816.F32.BF16 R184, R24.reuse, R180, R240 ;  /* 0x000000b418b8723c */ /* 0x040ff000000418f0 */
[C---:B------:R-:W-:Y:S01]  /*4180*/  HMMA.16816.F32.BF16 R196, R24.reuse, R182, R236 ;  /* 0x000000b618c4723c */ /* 0x040fe200000418ec */
[----:B------:R-:W1:Y:S07]  /*4190*/  LDSM.16.M88.4 R180, [R225] ;  /* 0x00000000e1b4783b */ /* 0x000e6e0000000200 */
[C---:B------:R-:W-:Y:S08]  /*41a0*/  HMMA.16816.F32.BF16 R208, R24.reuse, R176, R208 ;  /* 0x000000b018d0723c */ /* 0x040ff000000418d0 */
[----:B------:R-:W-:Y:S08]  /*41b0*/  HMMA.16816.F32.BF16 R176, R24, R178, R200 ;  /* 0x000000b218b0723c */ /* 0x000ff000000418c8 */
[C---:B---3--:R-:W-:Y:S08]  /*41c0*/  HMMA.16816.F32.BF16 R232, R4.reuse, R28, R232 ;  /* 0x0000001c04e8723c */ /* 0x048ff000000418e8 */
[C---:B------:R-:W-:Y:S08]  /*41d0*/  HMMA.16816.F32.BF16 R204, R4.reuse, R30, R204 ;  /* 0x0000001e04cc723c */ /* 0x040ff000000418cc */
[C---:B------:R-:W-:Y:S08]  /*41e0*/  HMMA.16816.F32.BF16 R236, R4.reuse, R140, R192 ;  /* 0x0000008c04ec723c */ /* 0x040ff000000418c0 */
[----:B------:R-:W-:Y:S08]  /*41f0*/  HMMA.16816.F32.BF16 R240, R4, R142, R188 ;  /* 0x0000008e04f0723c */ /* 0x000ff000000418bc */
[C---:B----4-:R-:W-:Y:S01]  /*4200*/  HMMA.16816.F32.BF16 R4, R16.reuse, R28, R184 ;  /* 0x0000001c1004723c */ /* 0x050fe200000418b8 */
[----:B------:R-:W2:Y:S07]  /*4210*/  LDSM.16.M88.4 R184, [R224] ;  /* 0x00000000e0b8783b */ /* 0x000eae0000000200 */
[C---:B------:R-:W-:Y:S01]  /*4220*/  HMMA.16816.F32.BF16 R24, R16.reuse, R30, R196 ;  /* 0x0000001e1018723c */ /* 0x040fe200000418c4 */
[----:B------:R-:W3:Y:S07]  /*4230*/  LDSM.16.M88.4 R28, [R216+0x6000] ;  /* 0x00600000d81c783b */ /* 0x000eee0000000200 */
[C---:B------:R-:W-:Y:S08]  /*4240*/  HMMA.16816.F32.BF16 R188, R16.reuse, R140, R208 ;  /* 0x0000008c10bc723c */ /* 0x040ff000000418d0 */
[----:B------:R-:W-:Y:S01]  /*4250*/  HMMA.16816.F32.BF16 R140, R16, R142, R176 ;  /* 0x0000008e108c723c */ /* 0x000fe200000418b0 */
[----:B------:R-:W-:Y:S04]  /*4260*/  LDSM.16.M88.4 R176, [R221+0x9000] ;  /* 0x00900000ddb0783b */ /* 0x000fe80000000200 */
[----:B------:R-:W4:Y:S03]  /*4270*/  LDSM.16.M88.4 R16, [R222+0x4000] ;  /* 0x00400000de10783b */ /* 0x000f260000000200 */
[C---:B-1----:R-:W-:Y:S01]  /*4280*/  HMMA.16816.F32.BF16 R200, R20.reuse, R182, R24 ;  /* 0x000000b614c8723c */ /* 0x042fe20000041818 */
[----:B------:R-:W1:Y:S07]  /*4290*/  LDSM.16.M88.4 R24, [R222+0x6000] ;  /* 0x00600000de18783b */ /* 0x000e6e0000000200 */
[C---:B------:R-:W-:Y:S01]  /*42a0*/  HMMA.16816.F32.BF16 R192, R20.reuse, R180, R4 ;  /* 0x000000b414c0723c */ /* 0x040fe20000041804 */
[----:B------:R-:W-:Y:S07]  /*42b0*/  LDSM.16.M88.4 R4, [R220+0x4000] ;  /* 0x00400000dc04783b */ /* 0x000fee0000000200 */
[C---:B--2---:R-:W-:Y:S08]  /*42c0*/  HMMA.16816.F32.BF16 R208, R20.reuse, R184, R188 ;  /* 0x000000b814d0723c */ /* 0x044ff000000418bc */
[----:B------:R-:W-:Y:S01]  /*42d0*/  HMMA.16816.F32.BF16 R228, R20, R186, R140 ;  /* 0x000000ba14e4723c */ /* 0x000fe2000004188c */
[----:B------:R-:W2:Y:S07]  /*42e0*/  LDSM.16.M88.4 R140, [R219+0x1000] ;  /* 0x00100000db8c783b */ /* 0x000eae0000000200 */
[----:B---3--:R-:W-:Y:S08]  /*42f0*/  HMMA.16816.F32.BF16 R20, R28, R180, R232 ;  /* 0x000000b41c14723c */ /* 0x008ff000000418e8 */
[----:B----4-:R-:W-:Y:S08]  /*4300*/  HMMA.16816.F32.BF16 R192, R16, R176, R192 ;  /* 0x000000b010c0723c */ /* 0x010ff000000418c0 */
[----:B------:R-:W-:Y:S01]  /*4310*/  HMMA.16816.F32.BF16 R196, R28, R182, R204 ;  /* 0x000000b61cc4723c */ /* 0x000fe200000418cc */
[----:B------:R-:W3:Y:S07]  /*4320*/  LDSM.16.M88.4 R180, [R221+0x9800] ;  /* 0x00980000ddb4783b */ /* 0x000eee0000000200 */
[----:B-1----:R-:W-:Y:S01]  /*4330*/  HMMA.16816.F32.BF16 R188, R24, R176, R20 ;  /* 0x000000b018bc723c */ /* 0x002fe20000041814 */
[----:B------:R-:W1:Y:S07]  /*4340*/  LDSM.16.M88.4 R20, [R220+0x6000] ;  /* 0x00600000dc14783b */ /* 0x000e6e0000000200 */
[----:B------:R-:W-:Y:S08]  /*4350*/  HMMA.16816.F32.BF16 R200, R16, R178, R200 ;  /* 0x000000b210c8723c */ /* 0x000ff000000418c8 */
[----:B--2---:R-:W-:Y:S08]  /*4360*/  HMMA.16816.F32.BF16 R204, R4, R140, R192 ;  /* 0x0000008c04cc723c */ /* 0x004ff000000418c0 */
[----:B------:R-:W-:Y:S08]  /*4370*/  HMMA.16816.F32.BF16 R192, R24, R178, R196 ;  /* 0x000000b218c0723c */ /* 0x000ff000000418c4 */
[----:B------:R-:W-:Y:S08]  /*4380*/  HMMA.16816.F32.BF16 R232, R28, R184, R236 ;  /* 0x000000b81ce8723c */ /* 0x000ff000000418ec */
[----:B---3--:R-:W-:Y:S01]  /*4390*/  HMMA.16816.F32.BF16 R208, R16, R180, R208 ;  /* 0x000000b410d0723c */ /* 0x008fe200000418d0 */
[----:B------:R-:W-:-:S02]  /*43a0*/  FMUL.FTZ R205, R205, c[0x0][0x2ec] ;  /* 0x0000bb00cdcd7a20 */ /* 0x000fc40000410000 */
[----:B------:R-:W-:Y:S02]  /*43b0*/  FMUL.FTZ R207, R207, c[0x0][0x2ec] ;  /* 0x0000bb00cfcf7a20 */ /* 0x000fe40000410000 */
[----:B------:R-:W-:Y:S02]  /*43c0*/  FMUL.FTZ R206, R206, c[0x0][0x2ec] ;  /* 0x0000bb00cece7a20 */ /* 0x000fe40000410000 */
[----:B------:R-:W2:Y:S01]  /*43d0*/  MUFU.TANH R205, R205 ;  /* 0x000000cd00cd7308 */ /* 0x000ea20000002400 */
[----:B-1----:R-:W-:Y:S01]  /*43e0*/  HMMA.16816.F32.BF16 R176, R20, R140, R188 ;  /* 0x0000008c14b0723c */ /* 0x002fe200000418bc */
[----:B------:R-:W-:-:S06]  /*43f0*/  FMUL.FTZ R204, R204, c[0x0][0x2ec] ;  /* 0x0000bb00cccc7a20 */ /* 0x000fcc0000410000 */
[----:B------:R-:W1:Y:S01]  /*4400*/  MUFU.TANH R207, R207 ;  /* 0x000000cf00cf7308 */ /* 0x000e620000002400 */
[-C--:B------:R-:W-:Y:S07]  /*4410*/  HMMA.16816.F32.BF16 R188, R20, R142.reuse, R192 ;  /* 0x0000008e14bc723c */ /* 0x080fee00000418c0 */
[----:B------:R-:W-:Y:S01]  /*4420*/  MUFU.TANH R206, R206 ;  /* 0x000000ce00ce7308 */ /* 0x000fe20000002400 */
[----:B------:R-:W-:Y:S07]  /*4430*/  HMMA.16816.F32.BF16 R140, R4, R142, R200 ;  /* 0x0000008e048c723c */ /* 0x000fee00000418c8 */
[----:B------:R-:W-:Y:S01]  /*4440*/  MUFU.TANH R204, R204 ;  /* 0x000000cc00cc7308 */ /* 0x000fe20000002400 */
[----:B------:R-:W-:Y:S01]  /*4450*/  HMMA.16816.F32.BF16 R228, R16, R182, R228 ;  /* 0x000000b610e4723c */ /* 0x000fe200000418e4 */
[----:B------:R-:W3:Y:S01]  /*4460*/  LDSM.16.M88.4 R16, [R219+0x1800] ;  /* 0x00180000db10783b */ /* 0x000ee20000000200 */
[----:B------:R-:W-:Y:S01]  /*4470*/  FMUL.FTZ R176, R176, c[0x0][0x2ec] ;  /* 0x0000bb00b0b07a20 */ /* 0x000fe20000410000 */
[----:B------:R-:W-:-:S04]  /*4480*/  DEPBAR.LE SB0, 0x0 ;  /* 0x000080000000791a */ /* 0x000fc80000000000 */
[----:B------:R-:W-:Y:S01]  /*4490*/  FMUL.FTZ R177, R177, c[0x0][0x2ec] ;  /* 0x0000bb00b1b17a20 */ /* 0x000fe20000410000 */
[----:B------:R-:W-:Y:S01]  /*44a0*/  HMMA.16816.F32.BF16 R196, R24, R180, R232 ;  /* 0x000000b418c4723c */ /* 0x000fe200000418e8 */
[----:B------:R-:W-:Y:S01]  /*44b0*/  FMUL.FTZ R178, R178, c[0x0][0x2ec] ;  /* 0x0000bb00b2b27a20 */ /* 0x000fe20000410000 */
[----:B------:R-:W-:Y:S01]  /*44c0*/  MUFU.TANH R192, R176 ;  /* 0x000000b000c07308 */ /* 0x000fe20000002400 */
[----:B------:R-:W-:Y:S02]  /*44d0*/  FMUL.FTZ R179, R179, c[0x0][0x2ec] ;  /* 0x0000bb00b3b37a20 */ /* 0x000fe40000410000 */
[----:B------:R-:W-:Y:S02]  /*44e0*/  FMUL.FTZ R188, R188, c[0x0][0x2ec] ;  /* 0x0000bb00bcbc7a20 */ /* 0x000fe40000410000 */
[----:B------:R-:W-:Y:S02]  /*44f0*/  FMUL.FTZ R189, R189, c[0x0][0x2ec] ;  /* 0x0000bb00bdbd7a20 */ /* 0x000fe40000410000 */
[----:B------:R-:W-:Y:S01]  /*4500*/  FMUL.FTZ R140, R140, c[0x0][0x2ec] ;  /* 0x0000bb008c8c7a20 */ /* 0x000fe20000410000 */
[----:B------:R-:W4:Y:S01]  /*4510*/  MUFU.TANH R34, R177 ;  /* 0x000000b100227308 */ /* 0x000f220000002400 */
[----:B------:R-:W-:-:S02]  /*4520*/  FMUL.FTZ R141, R141, c[0x0][0x2ec] ;  /* 0x0000bb008d8d7a20 */ /* 0x000fc40000410000 */
[----:B------:R-:W-:Y:S02]  /*4530*/  FMUL.FTZ R142, R142, c[0x0][0x2ec] ;  /* 0x0000bb008e8e7a20 */ /* 0x000fe40000410000 */
[----:B------:R-:W-:Y:S02]  /*4540*/  FMUL.FTZ R143, R143, c[0x0][0x2ec] ;  /* 0x0000bb008f8f7a20 */ /* 0x000fe40000410000 */
[----:B------:R-:W-:Y:S01]  /*4550*/  FMUL.FTZ R190, R190, c[0x0][0x2ec] ;  /* 0x0000bb00bebe7a20 */ /* 0x000fe20000410000 */
[----:B------:R-:W-:Y:S01]  /*4560*/  MUFU.TANH R14, R140 ;  /* 0x0000008c000e7308 */ /* 0x000fe20000002400 */
[----:B------:R-:W-:-:S07]  /*4570*/  FMUL.FTZ R191, R191, c[0x0][0x2ec] ;  /* 0x0000bb00bfbf7a20 */ /* 0x000fce0000410000 */
[----:B------:R-:W-:Y:S08]  /*4580*/  MUFU.TANH R139, R141 ;  /* 0x0000008d008b7308 */ /* 0x000ff00000002400 */
[----:B------:R-:W-:Y:S08]  /*4590*/  MUFU.TANH R133, R142 ;  /* 0x0000008e00857308 */ /* 0x000ff00000002400 */
[----:B------:R5:W-:Y:S08]  /*45a0*/  MUFU.TANH R138, R143 ;  /* 0x0000008f008a7308 */ /* 0x000bf00000002400 */
[----:B------:R-:W-:Y:S01]  /*45b0*/  MUFU.TANH R180, R178 ;  /* 0x000000b200b47308 */ /* 0x000fe20000002400 */
[----:B-----5:R-:W-:Y:S07]  /*45c0*/  HMMA.16816.F32.BF16 R140, R28, R186, R240 ;  /* 0x000000ba1c8c723c */ /* 0x020fee00000418f0 */
[----:B------:R5:W1:Y:S01]  /*45d0*/  MUFU.TANH R15, R179 ;  /* 0x000000b3000f7308 */ /* 0x000a620000002400 */
[C---:B---3--:R-:W-:Y:S07]  /*45e0*/  HMMA.16816.F32.BF16 R28, R4.reuse, R18, R228 ;  /* 0x00000012041c723c */ /* 0x048fee00000418e4 */
[----:B------:R-:W3:Y:S01]  /*45f0*/  MUFU.TANH R13, R188 ;  /* 0x000000bc000d7308 */ /* 0x000ee20000002400 */
[----:B-----5:R-:W-:Y:S07]  /*4600*/  HMMA.16816.F32.BF16 R176, R4, R16, R208 ;  /* 0x0000001004b0723c */ /* 0x020fee00000418d0 */
[----:B------:R-:W-:Y:S01]  /*4610*/  MUFU.TANH R137, R189 ;  /* 0x000000bd00897308 */ /* 0x000fe20000002400 */
[----:B------:R-:W-:Y:S07]  /*4620*/  HMMA.16816.F32.BF16 R140, R24, R182, R140 ;  /* 0x000000b6188c723c */ /* 0x000fee000004188c */
[----:B------:R-:W5:Y:S01]  /*4630*/  MUFU.TANH R8, R190 ;  /* 0x000000be00087308 */ /* 0x000f620000002400 */
[----:B------:R-:W-:-:S07]  /*4640*/  FMUL.FTZ R30, R30, c[0x0][0x2ec] ;  /* 0x0000bb001e1e7a20 */ /* 0x000fce0000410000 */
[----:B------:R1:W1:Y:S01]  /*4650*/  MUFU.TANH R132, R191 ;  /* 0x000000bf00847308 */ /* 0x0002620000002400 */
[----:B------:R-:W-:Y:S02]  /*4660*/  FMUL.FTZ R29, R29, c[0x0][0x2ec] ;  /* 0x0000bb001d1d7a20 */ /* 0x000fe40000410000 */
[----:B------:R-:W-:Y:S02]  /*4670*/  FMUL.FTZ R31, R31, c[0x0][0x2ec] ;  /* 0x0000bb001f1f7a20 */ /* 0x000fe40000410000 */
[----:B------:R-:W-:-:S03]  /*4680*/  FMUL.FTZ R0, R177, c[0x0][0x2ec] ;  /* 0x0000bb00b1007a20 */ /* 0x000fc60000410000 */
[----:B------:R-:W-:Y:S01]  /*4690*/  MUFU.TANH R30, R30 ;  /* 0x0000001e001e7308 */ /* 0x000fe20000002400 */
[----:B------:R-:W-:Y:S02]  /*46a0*/  FMUL.FTZ R176, R176, c[0x0][0x2ec] ;  /* 0x0000bb00b0b07a20 */ /* 0x000fe40000410000 */
[----:B------:R-:W-:Y:S02]  /*46b0*/  FMUL.FTZ R178, R178, c[0x0][0x2ec] ;  /* 0x0000bb00b2b27a20 */ /* 0x000fe40000410000 */
[----:B------:R-:W-:Y:S01]  /*46c0*/  FMUL.FTZ R179, R179, c[0x0][0x2ec] ;  /* 0x0000bb00b3b37a20 */ /* 0x000fe20000410000 */
[C---:B------:R-:W-:Y:S02]  /*46d0*/  HMMA.16816.F32.BF16 R140, R20.reuse, R18, R140 ;  /* 0x00000012148c723c */ /* 0x040fe4000004188c */
[----:B------:R2:W-:Y:S06]  /*46e0*/  MUFU.TANH R35, R0 ;  /* 0x0000000000237308 */ /* 0x0005ec0000002400 */
[----:B-1----:R-:W-:Y:S02]  /*46f0*/  HMMA.16816.F32.BF16 R188, R20, R16, R196 ;  /* 0x0000001014bc723c */ /* 0x002fe400000418c4 */
[----:B------:R-:W1:Y:S01]  /*4700*/  MUFU.TANH R176, R176 ;  /* 0x000000b000b07308 */ /* 0x000e620000002400 */
[----:B--2---:R-:W-:-:S07]  /*4710*/  IMAD.U32 R0, RZ, RZ, UR7 ;  /* 0x00000007ff007e24 */ /* 0x004fce000f8e00ff */
[----:B------:R-:W2:Y:S01]  /*4720*/  MUFU.TANH R178, R178 ;  /* 0x000000b200b27308 */ /* 0x000ea20000002400 */
[----:B------:R-:W-:-:S05]  /*4730*/  IMAD R0, R0, 0x20, R248 ;  /* 0x0000002000007824 */ /* 0x000fca00078e02f8 */
[----:B------:R-:W-:Y:S01]  /*4740*/  FMUL.FTZ R140, R140, c[0x0][0x2ec] ;  /* 0x0000bb008c8c7a20 */ /* 0x000fe20000410000 */
[C---:B------:R-:W-:Y:S01]  /*4750*/  IADD3 R2, R0.reuse, 0x1, RZ ;  /* 0x0000000100027810 */ /* 0x040fe20007ffe0ff */
[----:B------:R-:W-:Y:S01]  /*4760*/  MUFU.TANH R179, R179 ;  /* 0x000000b300b37308 */ /* 0x000fe20000002400 */
[----:B------:R-:W-:Y:S01]  /*4770*/  IADD3 R4, R0, 0x8, RZ ;  /* 0x0000000800047810 */ /* 0x000fe20007ffe0ff */
[----:B------:R-:W-:Y:S01]  /*4780*/  FMUL.FTZ R142, R142, c[0x0][0x2ec] ;  /* 0x0000bb008e8e7a20 */ /* 0x000fe20000410000 */
[C---:B------:R-:W-:Y:S01]  /*4790*/  ISETP.GE.AND P6, PT, R2.reuse, R9, PT ;  /* 0x000000090200720c */ /* 0x040fe20003fc6270 */
[----:B------:R-:W-:Y:S01]  /*47a0*/  FMUL.FTZ R141, R141, c[0x0][0x2ec] ;  /* 0x0000bb008d8d7a20 */ /* 0x000fe20000410000 */
[----:B------:R-:W-:Y:S01]  /*47b0*/  ISETP.GE.AND P5, PT, R2, R10, PT ;  /* 0x0000000a0200720c */ /* 0x000fe20003fa6270 */
[----:B------:R-:W-:Y:S01]  /*47c0*/  FMUL.FTZ R188, R188, c[0x0][0x2ec] ;  /* 0x0000bb00bcbc7a20 */ /* 0x000fe20000410000 */
[----:B------:R-:W-:Y:S01]  /*47d0*/  ISETP.GE.AND P3, PT, R2, R11, PT ;  /* 0x0000000b0200720c */ /* 0x000fe20003f66270 */
[----:B------:R-:W-:Y:S01]  /*47e0*/  FMUL.FTZ R190, R190, c[0x0][0x2ec] ;  /* 0x0000bb00bebe7a20 */ /* 0x000fe20000410000 */
[----:B------:R-:W-:Y:S01]  /*47f0*/  ISETP.GE.AND P1, PT, R2, R12, PT ;  /* 0x0000000c0200720c */ /* 0x000fe20003f26270 */
[----:B------:R-:W-:Y:S01]  /*4800*/  FMUL.FTZ R189, R189, c[0x0][0x2ec] ;  /* 0x0000bb00bdbd7a20 */ /* 0x000fe20000410000 */
[----:B------:R-:W-:Y:S01]  /*4810*/  ISETP.GE.AND P0, PT, R4, R9, PT ;  /* 0x000000090400720c */ /* 0x000fe20003f06270 */
[----:B------:R-:W1:Y:S01]  /*4820*/  MUFU.TANH R188, R188 ;  /* 0x000000bc00bc7308 */ /* 0x000e620000002400 */
[----:B------:R-:W-:Y:S01]  /*4830*/  FSEL R25, R205, -INF , !P6 ;  /* 0xff800000cd197808 */ /* 0x000fe20007000000 */
[----:B------:R-:W-:Y:S01]  /*4840*/  FMUL.FTZ R191, R191, c[0x0][0x2ec] ;  /* 0x0000bb00bfbf7a20 */ /* 0x000fe20000410000 */
[----:B------:R-:W-:-:S02]  /*4850*/  IADD3 R2, R0, 0x9, RZ ;  /* 0x0000000900027810 */ /* 0x000fc40007ffe0ff */
[C---:B------:R-:W-:Y:S02]  /*4860*/  ISETP.GE.AND P4, PT, R4.reuse, R10, PT ;  /* 0x0000000a0400720c */ /* 0x040fe40003f86270 */
[C---:B------:R-:W-:Y:S01]  /*4870*/  ISETP.GE.AND P2, PT, R4.reuse, R11, PT ;  /* 0x0000000b0400720c */ /* 0x040fe20003f46270 */
[----:B------:R-:W1:Y:S01]  /*4880*/  MUFU.TANH R186, R190 ;  /* 0x000000be00ba7308 */ /* 0x000e620000002400 */
[----:B------:R-:W-:Y:S01]  /*4890*/  ISETP.GE.AND P6, PT, R4, R12, PT ;  /* 0x0000000c0400720c */ /* 0x000fe20003fc6270 */
[----:B------:R-:W-:Y:S01]  /*48a0*/  FMUL.FTZ R4, R28, c[0x0][0x2ec] ;  /* 0x0000bb001c047a20 */ /* 0x000fe20000410000 */
[----:B------:R-:W-:Y:S02]  /*48b0*/  FSEL R26, R207, -INF , !P5 ;  /* 0xff800000cf1a7808 */ /* 0x000fe40006800000 */
[----:B----4-:R-:W-:Y:S02]  /*48c0*/  FSEL R27, R34, -INF , !P3 ;  /* 0xff800000221b7808 */ /* 0x010fe40005800000 */
[----:B------:R-:W-:Y:S01]  /*48d0*/  FSEL R28, R15, -INF , !P1 ;  /* 0xff8000000f1c7808 */ /* 0x000fe20004800000 */
[----:B------:R-:W4:Y:S01]  /*48e0*/  MUFU.TANH R183, R189 ;  /* 0x000000bd00b77308 */ /* 0x000f220000002400 */
[----:B------:R-:W-:-:S02]  /*48f0*/  FSEL R24, R14, -INF , !P0 ;  /* 0xff8000000e187808 */ /* 0x000fc40004000000 */
[C---:B------:R-:W-:Y:S02]  /*4900*/  ISETP.GE.AND P5, PT, R2.reuse, R9, PT ;  /* 0x000000090200720c */ /* 0x040fe40003fa6270 */
[C---:B------:R-:W-:Y:S02]  /*4910*/  ISETP.GE.AND P3, PT, R2.reuse, R10, PT ;  /* 0x0000000a0200720c */ /* 0x040fe40003f66270 */
[C---:B------:R-:W-:Y:S01]  /*4920*/  ISETP.GE.AND P1, PT, R2.reuse, R11, PT ;  /* 0x0000000b0200720c */ /* 0x040fe20003f26270 */
[----:B------:R1:W-:Y:S01]  /*4930*/  MUFU.TANH R34, R4 ;  /* 0x0000000400227308 */ /* 0x0003e20000002400 */
[----:B------:R-:W-:Y:S02]  /*4940*/  ISETP.GE.AND P0, PT, R2, R12, PT ;  /* 0x0000000c0200720c */ /* 0x000fe40003f06270 */
[----:B------:R-:W-:Y:S02]  /*4950*/  IADD3 R2, R0, 0x10, RZ ;  /* 0x0000001000027810 */ /* 0x000fe40007ffe0ff */
[----:B------:R-:W-:-:S02]  /*4960*/  FSEL R19, R133, -INF , !P4 ;  /* 0xff80000085137808 */ /* 0x000fc40006000000 */
[----:B---3--:R-:W-:Y:S01]  /*4970*/  FSEL R22, R13, -INF , !P2 ;  /* 0xff8000000d167808 */ /* 0x008fe20005000000 */
[----:B------:R-:W3:Y:S01]  /*4980*/  MUFU.TANH R187, R191 ;  /* 0x000000bf00bb7308 */ /* 0x000ee20000002400 */
[----:B-----5:R-:W-:Y:S02]  /*4990*/  FSEL R23, R8, -INF , !P6 ;  /* 0xff80000008177808 */ /* 0x020fe40007000000 */
[----:B------:R-:W-:Y:S02]  /*49a0*/  FSEL R17, R139, -INF , !P5 ;  /* 0xff8000008b117808 */ /* 0x000fe40006800000 */
[C---:B------:R-:W-:Y:S02]  /*49b0*/  ISETP.GE.AND P4, PT, R2.reuse, R9, PT ;  /* 0x000000090200720c */ /* 0x040fe40003f86270 */
[----:B------:R-:W-:Y:S01]  /*49c0*/  ISETP.GE.AND P2, PT, R2, R10, PT ;  /* 0x0000000a0200720c */ /* 0x000fe20003f46270 */
[----:B------:R-:W5:Y:S01]  /*49d0*/  MUFU.TANH R184, R140 ;  /* 0x0000008c00b87308 */ /* 0x000f620000002400 */
[----:B-1----:R-:W-:-:S02]  /*49e0*/  IADD3 R4, R0, 0x11, RZ ;  /* 0x0000001100047810 */ /* 0x002fc40007ffe0ff */
[C---:B------:R-:W-:Y:S02]  /*49f0*/  ISETP.GE.AND P6, PT, R2.reuse, R11, PT ;  /* 0x0000000b0200720c */ /* 0x040fe40003fc6270 */
[----:B------:R-:W-:Y:S02]  /*4a00*/  ISETP.GE.AND P5, PT, R2, R12, PT ;  /* 0x0000000c0200720c */ /* 0x000fe40003fa6270 */
[----:B------:R-:W-:Y:S01]  /*4a10*/  FSEL R18, R138, -INF , !P3 ;  /* 0xff8000008a127808 */ /* 0x000fe20005800000 */
[----:B------:R-:W-:Y:S01]  /*4a20*/  MUFU.TANH R29, R29 ;  /* 0x0000001d001d7308 */ /* 0x000fe20000002400 */
[----:B------:R-:W-:Y:S02]  /*4a30*/  IADD3 R2, R0, 0x18, RZ ;  /* 0x0000001800027810 */ /* 0x000fe40007ffe0ff */
[----:B------:R-:W-:Y:S02]  /*4a40*/  ISETP.GE.AND P3, PT, R4, R9, PT ;  /* 0x000000090400720c */ /* 0x000fe40003f66270 */
[----:B------:R-:W-:-:S02]  /*4a50*/  FSEL R20, R132, -INF , !P0 ;  /* 0xff80000084147808 */ /* 0x000fc40004000000 */
[----:B------:R-:W-:Y:S01]  /*4a60*/  ISETP.GE.AND P0, PT, R4, R11, PT ;  /* 0x0000000b0400720c */ /* 0x000fe20003f06270 */
[----:B------:R-:W-:Y:S01]  /*4a70*/  MUFU.TANH R31, R31 ;  /* 0x0000001f001f7308 */ /* 0x000fe20000002400 */
[----:B------:R-:W-:Y:S02]  /*4a80*/  FSEL R21, R137, -INF , !P1 ;  /* 0xff80000089157808 */ /* 0x000fe40004800000 */
[----:B------:R-:W-:Y:S02]  /*4a90*/  FSEL R177, R176, -INF , !P4 ;  /* 0xff800000b0b17808 */ /* 0x000fe40006000000 */
[C---:B------:R-:W-:Y:S02]  /*4aa0*/  ISETP.GE.AND P1, PT, R4.reuse, R10, PT ;  /* 0x0000000a0400720c */ /* 0x040fe40003f26270 */
[----:B------:R-:W-:Y:S01]  /*4ab0*/  ISETP.GE.AND P4, PT, R4, R12, PT ;  /* 0x0000000c0400720c */ /* 0x000fe20003f86270 */
[----:B------:R-:W-:Y:S01]  /*4ac0*/  FMUL.FTZ R4, R143, c[0x0][0x2ec] ;  /* 0x0000bb008f047a20 */ /* 0x000fe20000410000 */
[----:B--2---:R-:W-:Y:S01]  /*4ad0*/  FSEL R181, R178, -INF , !P2 ;  /* 0xff800000b2b57808 */ /* 0x004fe20005000000 */
[----:B------:R-:W-:Y:S01]  /*4ae0*/  MUFU.TANH R185, R141 ;  /* 0x0000008d00b97308 */ /* 0x000fe20000002400 */
[----:B------:R-:W-:-:S02]  /*4af0*/  FSEL R182, R188, -INF , !P6 ;  /* 0xff800000bcb67808 */ /* 0x000fc40007000000 */
[----:B------:R-:W-:Y:S02]  /*4b00*/  FSEL R186, R186, -INF , !P5 ;  /* 0xff800000baba7808 */ /* 0x000fe40006800000 */
[----:B------:R-:W-:Y:S02]  /*4b10*/  FSEL R35, R35, -INF , !P3 ;  /* 0xff80000023237808 */ /* 0x000fe40005800000 */
[C---:B------:R-:W-:Y:S01]  /*4b20*/  ISETP.GE.AND P2, PT, R2.reuse, R9, PT ;  /* 0x000000090200720c */ /* 0x040fe20003f46270 */
[----:B------:R-:W-:Y:S01]  /*4b30*/  MUFU.TANH R4, R4 ;  /* 0x0000000400047308 */ /* 0x000fe20000002400 */
[----:B------:R-:W-:Y:S01]  /*4b40*/  BAR.SYNC.DEFER_BLOCKING 0x0 ;  /* 0x0000000000007b1d */ /* 0x000fe20000010000 */
[C---:B------:R-:W-:Y:S02]  /*4b50*/  ISETP.GE.AND P6, PT, R2.reuse, R10, PT ;  /* 0x0000000a0200720c */ /* 0x040fe40003fc6270 */
[C---:B------:R-:W-:Y:S02]  /*4b60*/  ISETP.GE.AND P5, PT, R2.reuse, R11, PT ;  /* 0x0000000b0200720c */ /* 0x040fe40003fa6270 */
[----:B------:R-:W-:-:S02]  /*4b70*/  ISETP.GE.AND P3, PT, R2, R12, PT ;  /* 0x0000000c0200720c */ /* 0x000fc40003f66270 */
[----:B------:R-:W1:Y:S01]  /*4b80*/  MUFU.TANH R2, R142 ;  /* 0x0000008e00027308 */ /* 0x000e620000002400 */
[----:B----4-:R-:W-:Y:S02]  /*4b90*/  FSEL R183, R183, -INF , !P0 ;  /* 0xff800000b7b77808 */ /* 0x010fe40004000000 */
[----:B------:R-:W-:Y:S02]  /*4ba0*/  ISETP.GE.AND P0, PT, R0, R10, PT ;  /* 0x0000000a0000720c */ /* 0x000fe40003f06270 */
[----:B------:R-:W-:Y:S02]  /*4bb0*/  FSEL R179, R179, -INF , !P1 ;  /* 0xff800000b3b37808 */ /* 0x000fe40004800000 */
[----:B------:R-:W-:Y:S02]  /*4bc0*/  FSEL R14, R206, -INF , !P0 ;  /* 0xff800000ce0e7808 */ /* 0x000fe40004000000 */
[----:B------:R-:W-:Y:S02]  /*4bd0*/  PLOP3.LUT P0, PT, PT, PT, UP0, 0x80, 0x0 ;  /* 0x000000000000781c */ /* 0x000fe40003f0f008 */
[----:B---3--:R-:W-:-:S02]  /*4be0*/  FSEL R187, R187, -INF , !P4 ;  /* 0xff800000bbbb7808 */ /* 0x008fc40006000000 */
[----:B------:R-:W-:Y:S02]  /*4bf0*/  FSEL R34, R34, -INF , !P2 ;  /* 0xff80000022227808 */ /* 0x000fe40005000000 */
[C---:B------:R-:W-:Y:S02]  /*4c00*/  ISETP.GE.AND P1, PT, R0.reuse, R9, PT ;  /* 0x000000090000720c */ /* 0x040fe40003f26270 */
[C---:B------:R-:W-:Y:S02]  /*4c10*/  ISETP.GE.AND P4, PT, R0.reuse, R11, PT ;  /* 0x0000000b0000720c */ /* 0x040fe40003f86270 */
[C---:B------:R-:W-:Y:S02]  /*4c20*/  ISETP.GE.AND P2, PT, R0.reuse, R12, PT ;  /* 0x0000000c0000720c */ /* 0x040fe40003f46270 */
[----:B------:R-:W-:Y:S02]  /*4c30*/  IADD3 R0, R0, 0x19, RZ ;  /* 0x0000001900007810 */ /* 0x000fe40007ffe0ff */
[----:B------:R-:W-:-:S02]  /*4c40*/  FSEL R178, R30, -INF , !P6 ;  /* 0xff8000001eb27808 */ /* 0x000fc40007000000 */
[----:B-----5:R-:W-:Y:S02]  /*4c50*/  FSEL R184, R184, -INF , !P5 ;  /* 0xff800000b8b87808 */ /* 0x020fe40006800000 */
[----:B-1----:R-:W-:Y:S02]  /*4c60*/  FSEL R189, R2, -INF , !P3 ;  /* 0xff80000002bd7808 */ /* 0x002fe40005800000 */
        /* <DEDUP_REMOVED lines=12> */
[----:B------:R-:W2:Y:S04]  /*4d30*/  LDL.64 R244, [R1+0x18] ;  /* 0x0000180001f47983 */ /* 0x000ea80000100a00 */
[----:B------:R-:W3:Y:S01]  /*4d40*/  LDL.64 R246, [R1+0x10] ;  /* 0x0000100001f67983 */ /* 0x000ee20000100a00 */
[----:B------:R-:W-:Y:S02]  /*4d50*/  UIADD3 UR9, UR8, -0x3, URZ ;  /* 0xfffffffd08097890 */ /* 0x000fe4000fffe03f */
[----:B------:R-:W-:Y:S02]  /*4d60*/  ULDC.64 UR4, c[0x0][0x198] ;  /* 0x0000660000047ab9 */ /* 0x000fe40000000a00 */
        /* <DEDUP_REMOVED lines=9> */
[----:B------:R-:W-:Y:S02]  /*4e00*/  LEA R4, P1, R0, c[0x0][0x168], 0x1 ;  /* 0x00005a0000047a11 */ /* 0x000fe400078208ff */
[----:B---3--:R-:W-:Y:S02]  /*4e10*/  LEA.HI.X R2, R5, R247, R2, 0x5, P0 ;  /* 0x000000f705027211 */ /* 0x008fe400000f2c02 */
        /* <DEDUP_REMOVED lines=11> */
.L_x_935:
[----:B------:R-:W-:Y:S01]  /*4ed0*/  FMNMX.FTZ R0, R136, R13, !PT ;  /* 0x0000000d88007209 */ /* 0x000fe20007810000 */
[----:B------:R-:W-:Y:S01]  /*4ee0*/  LDSM.16.MT88.4 R140, [R215+0xa000] ;  /* 0x00a00000d78c783b */ /* 0x000fe20000004200 */
[----:B------:R-:W-:Y:S01]  /*4ef0*/  FMNMX.FTZ R2, R135, R14, !PT ;  /* 0x0000000e87027209 */ /* 0x000fe20007810000 */
[----:B------:R-:W-:Y:S01]  /*4f00*/  UISETP.GE.AND UP0, UPT, UR8, 0x3, UPT ;  /* 0x000000030800788c */ /* 0x000fe2000bf06270 */
        /* <DEDUP_REMOVED lines=27> */
[----:B-1----:R-:W-:Y:S01]  /*50c0*/  FMNMX.FTZ R0, R0, R6, !PT ;  /* 0x0000000600007209 */ /* 0x002fe20007810000 */
[----:B------:R-:W-:Y:S04]  /*50d0*/  SHFL.BFLY PT, R30, R5, 0x2, 0x1f ;  /* 0x0c401f00051e7f89 */ /* 0x000fe800000e0000 */
[----:B------:R-:W1:Y:S04]  /*50e0*/  SHFL.BFLY PT, R7, R0, 0x1, 0x1f ;  /* 0x0c201f0000077f89 */ /* 0x000e6800000e0000 */
[----:B------:R-:W2:Y:S01]  /*50f0*/  SHFL.BFLY PT, R6, R2, 0x2, 0x1f ;  /* 0x0c401f0002067f89 */ /* 0x000ea200000e0000 */
[----:B-1----:R-:W-:-:S02]  /*5100*/  FMNMX.FTZ R231, R0, R7, !PT ;  /* 0x0000000700e77209 */ /* 0x002fc40007810000 */
[----:B------:R-:W-:Y:S02]  /*5110*/  FMNMX.FTZ R0, R186, R4, !PT ;  /* 0x00000004ba007209 */ /* 0x000fe40007810000 */
[----:B--2---:R-:W-:Y:S01]  /*5120*/  FMNMX.FTZ R2, R2, R6, !PT ;  /* 0x0000000602027209 */ /* 0x004fe20007810000 */
[----:B------:R-:W-:Y:S01]  /*5130*/  FMUL.FTZ R8, R231, c[0x0][0x23c] ;  /* 0x00008f00e7087a20 */ /* 0x000fe20000410000 */
[----:B------:R-:W-:Y:S02]  /*5140*/  FMNMX.FTZ R0, R187, R0, !PT ;  /* 0x00000000bb007209 */ /* 0x000fe40007810000 */
[----:B------:R-:W-:Y:S01]  /*5150*/  FSETP.NEU.FTZ.AND P3, PT, R231, -INF , PT ;  /* 0xff800000e700780b */ /* 0x000fe20003f7d000 */
[----:B------:R-:W1:Y:S01]  /*5160*/  SHFL.BFLY PT, R29, R2, 0x1, 0x1f ;  /* 0x0c201f00021d7f89 */ /* 0x000e6200000e0000 */
[----:B------:R-:W-:Y:S02]  /*5170*/  FMNMX.FTZ R0, R189, R0, !PT ;  /* 0x00000000bd007209 */ /* 0x000fe40007810000 */
[----:B------:R-:W-:-:S02]  /*5180*/  FSEL R8, R8, RZ, P3 ;  /* 0x000000ff08087208 */ /* 0x000fc40001800000 */
[----:B------:R-:W-:Y:S02]  /*5190*/  FMNMX.FTZ R4, R188, R0, !PT ;  /* 0x00000000bc047209 */ /* 0x000fe40007810000 */
[----:B------:R-:W-:Y:S01]  /*51a0*/  FMNMX.FTZ R0, R5, R30, !PT ;  /* 0x0000001e05007209 */ /* 0x000fe20007810000 */
[--C-:B------:R-:W-:Y:S02]  /*51b0*/  FFMA.FTZ R13, R13, c[0x0][0x23c], -R8.reuse ;  /* 0x00008f000d0d7a23 */ /* 0x100fe40000010808 */
[----:B------:R-:W2:Y:S01]  /*51c0*/  SHFL.BFLY PT, R6, R4, 0x2, 0x1f ;  /* 0x0c401f0004067f89 */ /* 0x000ea200000e0000 */
[--C-:B------:R-:W-:Y:S01]  /*51d0*/  FFMA.FTZ R25, R25, c[0x0][0x23c], -R8.reuse ;  /* 0x00008f0019197a23 */ /* 0x100fe20000010808 */
[----:B------:R3:W-:Y:S01]  /*51e0*/  MUFU.EX2 R139, R13 ;  /* 0x0000000d008b7308 */ /* 0x0007e20000000800 */
[--C-:B------:R-:W-:Y:S01]  /*51f0*/  FFMA.FTZ R24, R24, c[0x0][0x23c], -R8.reuse ;  /* 0x00008f0018187a23 */ /* 0x100fe20000010808 */
[----:B------:R-:W4:Y:S01]  /*5200*/  SHFL.BFLY PT, R7, R0, 0x1, 0x1f ;  /* 0x0c201f0000077f89 */ /* 0x000f2200000e0000 */
[----:B------:R-:W-:-:S05]  /*5210*/  FFMA.FTZ R17, R17, c[0x0][0x23c], -R8 ;  /* 0x00008f0011117a23 */ /* 0x000fca0000010808 */
[----:B------:R-:W-:Y:S01]  /*5220*/  MUFU.EX2 R138, R25 ;  /* 0x00000019008a7308 */ /* 0x000fe20000000800 */
[----:B-1----:R-:W-:-:S07]  /*5230*/  FMNMX.FTZ R230, R2, R29, !PT ;  /* 0x0000001d02e67209 */ /* 0x002fce0007810000 */
[----:B------:R-:W-:Y:S01]  /*5240*/  MUFU.EX2 R137, R24 ;  /* 0x0000001800897308 */ /* 0x000fe20000000800 */
[C---:B------:R-:W-:Y:S01]  /*5250*/  FMUL.FTZ R2, R230.reuse, c[0x0][0x23c] ;  /* 0x00008f00e6027a20 */ /* 0x040fe20000410000 */
[----:B------:R-:W-:Y:S02]  /*5260*/  FSETP.NEU.FTZ.AND P2, PT, R230, -INF , PT ;  /* 0xff800000e600780b */ /* 0x000fe40003f5d000 */
[----:B--2---:R-:W-:Y:S02]  /*5270*/  FMNMX.FTZ R4, R4, R6, !PT ;  /* 0x0000000604047209 */ /* 0x004fe40007810000 */
[----:B------:R-:W-:Y:S02]  /*5280*/  FSEL R2, R2, RZ, P2 ;  /* 0x000000ff02027208 */ /* 0x000fe40001000000 */
[----:B------:R-:W-:Y:S01]  /*5290*/  MUFU.EX2 R132, R17 ;  /* 0x0000001100847308 */ /* 0x000fe20000000800 */
[----:B----4-:R-:W-:Y:S01]  /*52a0*/  FMNMX.FTZ R229, R0, R7, !PT ;  /* 0x0000000700e57209 */ /* 0x010fe20007810000 */
[----:B------:R-:W1:Y:S01]  /*52b0*/  SHFL.BFLY PT, R5, R4, 0x1, 0x1f ;  /* 0x0c201f0004057f89 */ /* 0x000e6200000e0000 */
[----:B------:R-:W-:-:S02]  /*52c0*/  FFMA.FTZ R26, R26, c[0x0][0x23c], -R2 ;  /* 0x00008f001a1a7a23 */ /* 0x000fc40000010802 */
[C---:B------:R-:W-:Y:S01]  /*52d0*/  FSETP.NEU.FTZ.AND P1, PT, R229.reuse, -INF , PT ;  /* 0xff800000e500780b */ /* 0x040fe20003f3d000 */
[C---:B------:R-:W-:Y:S02]  /*52e0*/  FMUL.FTZ R0, R229.reuse, c[0x0][0x23c] ;  /* 0x00008f00e5007a20 */ /* 0x040fe40000410000 */
[----:B------:R-:W-:Y:S01]  /*52f0*/  MUFU.EX2 R247, R26 ;  /* 0x0000001a00f77308 */ /* 0x000fe20000000800 */
[----:B------:R-:W-:Y:S01]  /*5300*/  FSEL R6, R229, RZ, P1 ;  /* 0x000000ffe5067208 */ /* 0x000fe20000800000 */
[--C-:B------:R-:W-:Y:S01]  /*5310*/  FFMA.FTZ R14, R14, c[0x0][0x23c], -R2.reuse ;  /* 0x00008f000e0e7a23 */ /* 0x100fe20000010802 */
[----:B------:R-:W-:Y:S01]  /*5320*/  FSEL R0, R0, RZ, P1 ;  /* 0x000000ff00007208 */ /* 0x000fe20000800000 */
[--C-:B------:R-:W-:Y:S02]  /*5330*/  FFMA.FTZ R19, R19, c[0x0][0x23c], -R2.reuse ;  /* 0x00008f0013137a23 */ /* 0x100fe40000010802 */
[----:B------:R-:W-:Y:S02]  /*5340*/  FFMA.FTZ R18, R18, c[0x0][0x23c], -R2 ;  /* 0x00008f0012127a23 */ /* 0x000fe40000010802 */
[--C-:B------:R-:W-:Y:S01]  /*5350*/  FFMA.FTZ R27, R27, c[0x0][0x23c], -R0.reuse ;  /* 0x00008f001b1b7a23 */ /* 0x100fe20000010800 */
[----:B------:R-:W2:Y:S01]  /*5360*/  MUFU.EX2 R248, R14 ;  /* 0x0000000e00f87308 */ /* 0x000ea20000000800 */
[----:B------:R-:W-:-:S02]  /*5370*/  FFMA.FTZ R22, R22, c[0x0][0x23c], -R0 ;  /* 0x00008f0016167a23 */ /* 0x000fc40000010800 */
[--C-:B------:R-:W-:Y:S02]  /*5380*/  FFMA.FTZ R21, R21, c[0x0][0x23c], -R0.reuse ;  /* 0x00008f0015157a23 */ /* 0x100fe40000010800 */
[----:B------:R-:W-:-:S03]  /*5390*/  FFMA.FTZ R15, R15, c[0x0][0x23c], -R0 ;  /* 0x00008f000f0f7a23 */ /* 0x000fc60000010800 */
[----:B------:R4:W-:Y:S01]  /*53a0*/  MUFU.EX2 R243, R27 ;  /* 0x0000001b00f37308 */ /* 0x0009e20000000800 */
[----:B-1----:R-:W-:Y:S02]  /*53b0*/  FMNMX.FTZ R228, R4, R5, !PT ;  /* 0x0000000504e47209 */ /* 0x002fe40007810000 */
[----:B------:R-:W-:Y:S02]  /*53c0*/  FSEL R4, R231, RZ, P3 ;  /* 0x000000ffe7047208 */ /* 0x000fe40001800000 */
[C---:B------:R-:W-:Y:S01]  /*53d0*/  FSETP.NEU.FTZ.AND P0, PT, R228.reuse, -INF , PT ;  /* 0xff800000e400780b */ /* 0x040fe20003f1d000 */
[----:B---3--:R-:W-:Y:S02]  /*53e0*/  FMUL.FTZ R13, R228, c[0x0][0x23c] ;  /* 0x00008f00e40d7a20 */ /* 0x008fe40000410000 */
[----:B------:R-:W-:Y:S01]  /*53f0*/  FADD.FTZ R5, R136, -R4 ;  /* 0x8000000488057221 */ /* 0x000fe20000010000 */
[----:B------:R-:W-:Y:S01]  /*5400*/  FSEL R4, R230, RZ, P2 ;  /* 0x000000ffe6047208 */ /* 0x000fe20001000000 */
[----:B------:R1:W-:Y:S01]  /*5410*/  MUFU.EX2 R245, R22 ;  /* 0x0000001600f57308 */ /* 0x0003e20000000800 */
[----:B------:R-:W-:Y:S01]  /*5420*/  FSEL R13, R13, RZ, P0 ;  /* 0x000000ff0d0d7208 */ /* 0x000fe20000000000 */
[----:B------:R-:W-:Y:S01]  /*5430*/  FMUL.FTZ R5, R5, c[0x0][0x23c] ;  /* 0x00008f0005057a20 */ /* 0x000fe20000410000 */
[----:B--2---:R-:W-:Y:S01]  /*5440*/  F2FP.BF16.PACK_AB R17, R247, R248 ;  /* 0x000000f8f711723e */ /* 0x004fe200000010ff */
[----:B------:R-:W-:-:S02]  /*5450*/  FADD.FTZ R4, R135, -R4 ;  /* 0x8000000487047221 */ /* 0x000fc40000010000 */
[--C-:B------:R-:W-:Y:S01]  /*5460*/  FFMA.FTZ R23, R23, c[0x0][0x23c], -R13.reuse ;  /* 0x00008f0017177a23 */ /* 0x100fe2000001080d */
[----:B----4-:R-:W2:Y:S01]  /*5470*/  LDSM.16.MT88.4 R24, [R213+0xa000] ;  /* 0x00a00000d518783b */ /* 0x010ea20000004200 */
[----:B------:R3:W-:Y:S01]  /*5480*/  MUFU.EX2 R246, R21 ;  /* 0x0000001500f67308 */ /* 0x0007e20000000800 */
[--C-:B------:R-:W-:Y:S02]  /*5490*/  FFMA.FTZ R20, R20, c[0x0][0x23c], -R13.reuse ;  /* 0x00008f0014147a23 */ /* 0x100fe4000001080d */
[--C-:B------:R-:W-:Y:S02]  /*54a0*/  FFMA.FTZ R16, R16, c[0x0][0x23c], -R13.reuse ;  /* 0x00008f0010107a23 */ /* 0x100fe4000001080d */
[----:B------:R-:W-:-:S03]  /*54b0*/  FFMA.FTZ R28, R28, c[0x0][0x23c], -R13 ;  /* 0x00008f001c1c7a23 */ /* 0x000fc6000001080d */
[----:B------:R4:W-:Y:S01]  /*54c0*/  MUFU.EX2 R242, R23 ;  /* 0x0000001700f27308 */ /* 0x0009e20000000800 */
[----:B-1----:R-:W-:Y:S02]  /*54d0*/  MOV R22, R139 ;  /* 0x0000008b00167202 */ /* 0x002fe40000000f00 */
[----:B---3--:R-:W-:-:S05]  /*54e0*/  MOV R21, R138 ;  /* 0x0000008a00157202 */ /* 0x008fca0000000f00 */
[----:B------:R1:W3:Y:S01]  /*54f0*/  MUFU.EX2 R244, R15 ;  /* 0x0000000f00f47308 */ /* 0x0002e20000000800 */
[----:B----4-:R-:W-:-:S07]  /*5500*/  MOV R23, R137 ;  /* 0x0000008900177202 */ /* 0x010fce0000000f00 */
[----:B------:R-:W4:Y:S01]  /*5510*/  MUFU.EX2 R241, R20 ;  /* 0x0000001400f17308 */ /* 0x000f220000000800 */
[----:B------:R-:W5:Y:S01]  /*5520*/  LDSM.16.MT88.4 R136, [R218+0xa000] ;  /* 0x00a00000da88783b */ /* 0x000f620000004200 */
[----:B-1----:R-:W-:Y:S01]  /*5530*/  FMUL.FTZ R15, R4, c[0x0][0x23c] ;  /* 0x00008f00040f7a20 */ /* 0x002fe20000410000 */
[----:B------:R-:W-:-:S05]  /*5540*/  FSEL R4, R228, RZ, P0 ;  /* 0x000000ffe4047208 */ /* 0x000fca0000000000 */
[----:B------:R1:W1:Y:S01]  /*5550*/  MUFU.EX2 R20, R5 ;  /* 0x0000000500147308 */ /* 0x0002620000000800 */
[----:B------:R-:W-:Y:S01]  /*5560*/  PLOP3.LUT P0, PT, PT, PT, UP0, 0x80, 0x0 ;  /* 0x000000000000781c */ /* 0x000fe20003f0f008 */
[----:B------:R-:W-:Y:S01]  /*5570*/  FADD.FTZ R3, R3, -R4 ;  /* 0x8000000403037221 */ /* 0x000fe20000010000 */
[----:B---3--:R-:W-:Y:S02]  /*5580*/  F2FP.BF16.PACK_AB R4, R243, R244 ;  /* 0x000000f4f304723e */ /* 0x008fe400000010ff */
[----:B----4-:R-:W-:Y:S01]  /*5590*/  F2FP.BF16.PACK_AB R7, R241, R242 ;  /* 0x000000f2f107723e */ /* 0x010fe200000010ff */
[----:B------:R-:W-:Y:S02]  /*55a0*/  FMUL.FTZ R3, R3, c[0x0][0x23c] ;  /* 0x00008f0003037a20 */ /* 0x000fe40000410000 */
[----:B------:R-:W-:Y:S01]  /*55b0*/  MUFU.EX2 R133, R19 ;  /* 0x0000001300857308 */ /* 0x000fe20000000800 */
[----:B-1----:R-:W-:-:S07]  /*55c0*/  FADD.FTZ R5, R134, -R6 ;  /* 0x8000000686057221 */ /* 0x002fce0000010000 */
[----:B------:R1:W3:Y:S01]  /*55d0*/  MUFU.EX2 R31, R18 ;  /* 0x00000012001f7308 */ /* 0x0002e20000000800 */
[-C--:B------:R-:W-:Y:S01]  /*55e0*/  FMUL.FTZ R156, R156, R20.reuse ;  /* 0x000000149c9c7220 */ /* 0x080fe20000410000 */
[----:B------:R-:W-:Y:S01]  /*55f0*/  F2FP.BF16.PACK_AB R6, R246, R245 ;  /* 0x000000f5f606723e */ /* 0x000fe200000010ff */
[----:B------:R-:W-:Y:S02]  /*5600*/  FMUL.FTZ R5, R5, c[0x0][0x23c] ;  /* 0x00008f0005057a20 */ /* 0x000fe40000410000 */
[-C--:B------:R-:W-:Y:S02]  /*5610*/  FMUL.FTZ R157, R157, R20.reuse ;  /* 0x000000149d9d7220 */ /* 0x080fe40000410000 */
[-C--:B------:R-:W-:Y:S01]  /*5620*/  FMUL.FTZ R148, R148, R20.reuse ;  /* 0x0000001494947220 */ /* 0x080fe20000410000 */
[----:B------:R-:W4:Y:S01]  /*5630*/  MUFU.EX2 R15, R15 ;  /* 0x0000000f000f7308 */ /* 0x000f220000000800 */
[-C--:B------:R-:W-:Y:S02]  /*5640*/  FMUL.FTZ R149, R149, R20.reuse ;  /* 0x0000001495957220 */ /* 0x080fe40000410000 */
[----:B------:R-:W-:-:S02]  /*5650*/  FMUL.FTZ R116, R116, R20 ;  /* 0x0000001474747220 */ /* 0x000fc40000410000 */
[-C--:B------:R-:W-:Y:S02]  /*5660*/  FMUL.FTZ R117, R117, R20.reuse ;  /* 0x0000001475757220 */ /* 0x080fe40000410000 */
[-C--:B------:R-:W-:Y:S01]  /*5670*/  FMUL.FTZ R160, R160, R20.reuse ;  /* 0x00000014a0a07220 */ /* 0x080fe20000410000 */
[----:B------:R2:W-:Y:S01]  /*5680*/  MUFU.EX2 R239, R16 ;  /* 0x0000001000ef7308 */ /* 0x0005e20000000800 */
[----:B-1----:R-:W-:Y:S01]  /*5690*/  F2FP.BF16.PACK_AB R18, R132, R23 ;  /* 0x000000178412723e */ /* 0x002fe200000010ff */
[-C--:B------:R-:W-:Y:S01]  /*56a0*/  FMUL.FTZ R161, R161, R20.reuse ;  /* 0x00000014a1a17220 */ /* 0x080fe20000410000 */
[----:B---3--:R-:W-:Y:S01]  /*56b0*/  F2FP.BF16.PACK_AB R19, R31, R133 ;  /* 0x000000851f13723e */ /* 0x008fe200000010ff */
[-C--:B------:R-:W-:Y:S02]  /*56c0*/  FMUL.FTZ R172, R172, R20.reuse ;  /* 0x00000014acac7220 */ /* 0x080fe40000410000 */
[----:B------:R-:W-:Y:S02]  /*56d0*/  FMUL.FTZ R173, R173, R20 ;  /* 0x00000014adad7220 */ /* 0x000fe40000410000 */
[----:B------:R-:W1:Y:S01]  /*56e0*/  MUFU.EX2 R240, R28 ;  /* 0x0000001c00f07308 */ /* 0x000e620000000800 */
[----:B----4-:R-:W-:-:S02]  /*56f0*/  FMUL.FTZ R158, R158, R15 ;  /* 0x0000000f9e9e7220 */ /* 0x010fc40000410000 */
[-C--:B------:R-:W-:Y:S02]  /*5700*/  FMUL.FTZ R159, R159, R15.reuse ;  /* 0x0000000f9f9f7220 */ /* 0x080fe40000410000 */
[-C--:B------:R-:W-:Y:S02]  /*5710*/  FMUL.FTZ R150, R150, R15.reuse ;  /* 0x0000000f96967220 */ /* 0x080fe40000410000 */
[-C--:B------:R-:W-:Y:S01]  /*5720*/  FMUL.FTZ R151, R151, R15.reuse ;  /* 0x0000000f97977220 */ /* 0x080fe20000410000 */
[----:B------:R1:W3:Y:S01]  /*5730*/  MUFU.EX2 R14, R5 ;  /* 0x00000005000e7308 */ /* 0x0002e20000000800 */
[----:B--2---:R-:W-:Y:S01]  /*5740*/  F2FP.BF16.PACK_AB R16, R21, R22 ;  /* 0x000000161510723e */ /* 0x004fe200000010ff */
[-C--:B------:R-:W-:Y:S02]  /*5750*/  FMUL.FTZ R118, R118, R15.reuse ;  /* 0x0000000f76767220 */ /* 0x080fe40000410000 */
[-C--:B------:R-:W-:Y:S02]  /*5760*/  FMUL.FTZ R119, R119, R15.reuse ;  /* 0x0000000f77777220 */ /* 0x080fe40000410000 */
[----:B------:R-:W-:-:S02]  /*5770*/  FMUL.FTZ R162, R162, R15 ;  /* 0x0000000fa2a27220 */ /* 0x000fc40000410000 */
[----:B------:R-:W2:Y:S01]  /*5780*/  MUFU.EX2 R3, R3 ;  /* 0x0000000300037308 */ /* 0x000ea20000000800 */
[C---:B------:R-:W-:Y:S01]  /*5790*/  HMMA.16816.F32.BF16 R204, R16.reuse, R26, R156 ;  /* 0x0000001a10cc723c */ /* 0x040fe2000004189c */
[-C--:B------:R-:W-:Y:S02]  /*57a0*/  FMUL.FTZ R163, R163, R15.reuse ;  /* 0x0000000fa3a37220 */ /* 0x080fe40000410000 */
[-C--:B------:R-:W-:Y:S02]  /*57b0*/  FMUL.FTZ R174, R174, R15.reuse ;  /* 0x0000000faeae7220 */ /* 0x080fe40000410000 */
[----:B------:R-:W-:Y:S01]  /*57c0*/  FMUL.FTZ R175, R175, R15 ;  /* 0x0000000fafaf7220 */ /* 0x000fe20000410000 */
[----:B-1----:R-:W-:Y:S01]  /*57d0*/  F2FP.BF16.PACK_AB R5, R240, R239 ;  /* 0x000000eff005723e */ /* 0x002fe200000010ff */
[-C--:B---3--:R-:W-:Y:S01]  /*57e0*/  FMUL.FTZ R144, R144, R14.reuse ;  /* 0x0000000e90907220 */ /* 0x088fe20000410000 */
[C---:B------:R-:W-:Y:S01]  /*57f0*/  HMMA.16816.F32.BF16 R148, R16.reuse, R24, R148 ;  /* 0x000000181094723c */ /* 0x040fe20000041894 */
[-C--:B------:R-:W-:Y:S01]  /*5800*/  FMUL.FTZ R145, R145, R14.reuse ;  /* 0x0000000e91917220 */ /* 0x080fe20000410000 */
[----:B------:R-:W-:Y:S01]  /*5810*/  MOV R159, R133 ;  /* 0x00000085009f7202 */ /* 0x000fe20000000f00 */
[----:B------:R-:W-:Y:S01]  /*5820*/  FMUL.FTZ R152, R152, R14 ;  /* 0x0000000e98987220 */ /* 0x000fe20000410000 */
[----:B------:R-:W-:Y:S01]  /*5830*/  MOV R158, R132 ;  /* 0x00000084009e7202 */ /* 0x000fe20000000f00 */
[----:B------:R-:W-:Y:S01]  /*5840*/  FMUL.FTZ R153, R153, R14 ;  /* 0x0000000e99997220 */ /* 0x000fe20000410000 */
[----:B------:R-:W-:Y:S01]  /*5850*/  MOV R157, R31 ;  /* 0x0000001f009d7202 */ /* 0x000fe20000000f00 */
[-C--:B--2---:R-:W-:Y:S01]  /*5860*/  FMUL.FTZ R146, R146, R3.reuse ;  /* 0x0000000392927220 */ /* 0x084fe20000410000 */
[----:B------:R-:W1:Y:S01]  /*5870*/  LDSM.16.MT88.4 R132, [R217+0xa000] ;  /* 0x00a00000d984783b */ /* 0x000e620000004200 */
[-C--:B------:R-:W-:Y:S01]  /*5880*/  FMUL.FTZ R147, R147, R3.reuse ;  /* 0x0000000393937220 */ /* 0x080fe20000410000 */
[----:B------:R-:W-:Y:S01]  /*5890*/  HMMA.16816.F32.BF16 R160, R16, R140, R160 ;  /* 0x0000008c10a0723c */ /* 0x000fe200000418a0 */
[-C--:B------:R-:W-:Y:S01]  /*58a0*/  FMUL.FTZ R154, R154, R3.reuse ;  /* 0x000000039a9a7220 */ /* 0x080fe20000410000 */
[----:B------:R-:W2:Y:S01]  /*58b0*/  LDSM.16.MT88.4 R28, [R213+0xb000] ;  /* 0x00b00000d51c783b */ /* 0x000ea20000004200 */
        /* <DEDUP_REMOVED lines=9> */
[-C--:B------:R-:W-:Y:S01]  /*5950*/  FMUL.FTZ R46, R46, R3.reuse ;  /* 0x000000032e2e7220 */ /* 0x080fe20000410000 */
[----:B------:R-:W-:Y:S01]  /*5960*/  LDSM.16.MT88.4 R24, [R217+0xb000] ;  /* 0x00b00000d918783b */ /* 0x000fe20000004200 */
[----:B------:R-:W-:-:S02]  /*5970*/  FMUL.FTZ R47, R47, R3 ;  /* 0x000000032f2f7220 */ /* 0x000fc40000410000 */
[-C--:B------:R-:W-:Y:S02]  /*5980*/  FMUL.FTZ R164, R164, R14.reuse ;  /* 0x0000000ea4a47220 */ /* 0x080fe40000410000 */
[-C--:B------:R-:W-:Y:S01]  /*5990*/  FMUL.FTZ R165, R165, R14.reuse ;  /* 0x0000000ea5a57220 */ /* 0x080fe20000410000 */
[C---:B-----5:R-:W-:Y:S01]  /*59a0*/  HMMA.16816.F32.BF16 R232, R4.reuse, R136, R40 ;  /* 0x0000008804e8723c */ /* 0x060fe20000041828 */
[----:B------:R-:W3:Y:S01]  /*59b0*/  LDSM.16.MT88.4 R40, [R215+0xb000] ;  /* 0x00b00000d728783b */ /* 0x000ee20000004200 */
[-C--:B------:R-:W-:Y:S02]  /*59c0*/  FMUL.FTZ R166, R166, R3.reuse ;  /* 0x00000003a6a67220 */ /* 0x080fe40000410000 */
[----:B------:R-:W-:Y:S02]  /*59d0*/  FMUL.FTZ R167, R167, R3 ;  /* 0x00000003a7a77220 */ /* 0x000fe40000410000 */
[-C--:B------:R-:W-:Y:S02]  /*59e0*/  FMUL.FTZ R168, R168, R14.reuse ;  /* 0x0000000ea8a87220 */ /* 0x080fe40000410000 */
[----:B------:R-:W-:Y:S01]  /*59f0*/  HMMA.16816.F32.BF16 R208, R4, R138, R44 ;  /* 0x0000008a04d0723c */ /* 0x000fe2000004182c */
[----:B------:R-:W4:Y:S01]  /*5a00*/  LDSM.16.MT88.4 R44, [R218+0xb000] ;  /* 0x00b00000da2c783b */ /* 0x000f220000004200 */
        /* <DEDUP_REMOVED lines=34> */
[----:B---3--:R-:W-:Y:S01]  /*5c30*/  HMMA.16816.F32.BF16 R88, R4, R40, R88 ;  /* 0x000000280458723c */ /* 0x008fe20000041858 */
        /* <DEDUP_REMOVED lines=29> */
[----:B------:R-:W-:Y:S01]  /*5e10*/  HMMA.16816.F32.BF16 R116, R16, R24, R116 ;  /* 0x000000181074723c */ /* 0x000fe20000041874 */
[-C--:B------:R-:W-:Y:S02]  /*5e20*/  FMUL.FTZ R52, R52, R20.reuse ;  /* 0x0000001434347220 */ /* 0x080fe40000410000 */
[----:B------:R1:W-:Y:S01]  /*5e30*/  MUFU.EX2 R236, R4 ;  /* 0x0000000400ec7308 */ /* 0x0003e20000000800 */
[----:B------:R-:W-:Y:S02]  /*5e40*/  FMUL.FTZ R53, R53, R20 ;  /* 0x0000001435357220 */ /* 0x000fe40000410000 */
[----:B------:R-:W-:-:S02]  /*5e50*/  FMUL.FTZ R54, R54, R15 ;  /* 0x0000000f36367220 */ /* 0x000fc40000410000 */
[-C--:B------:R-:W-:Y:S01]  /*5e60*/  FMUL.FTZ R55, R55, R15.reuse ;  /* 0x0000000f37377220 */ /* 0x080fe20000410000 */
[C---:B------:R-:W-:Y:S01]  /*5e70*/  HMMA.16816.F32.BF16 R196, R16.reuse, R142, R172 ;  /* 0x0000008e10c4723c */ /* 0x040fe200000418ac */
[-C--:B------:R-:W-:Y:S01]  /*5e80*/  FMUL.FTZ R64, R64, R20.reuse ;  /* 0x0000001440407220 */ /* 0x080fe20000410000 */
[----:B------:R-:W2:Y:S01]  /*5e90*/  LDSM.16.MT88.4 R172, [R215+0xa800] ;  /* 0x00a80000d7ac783b */ /* 0x000ea20000004200 */
[-C--:B------:R-:W-:Y:S02]  /*5ea0*/  FMUL.FTZ R65, R65, R20.reuse ;  /* 0x0000001441417220 */ /* 0x080fe40000410000 */
[-C--:B------:R-:W-:Y:S02]  /*5eb0*/  FMUL.FTZ R66, R66, R15.reuse ;  /* 0x0000000f42427220 */ /* 0x080fe40000410000 */
[----:B------:R-:W-:Y:S01]  /*5ec0*/  FMUL.FTZ R67, R67, R15 ;  /* 0x0000000f43437220 */ /* 0x000fe20000410000 */
[----:B------:R-:W-:Y:S01]  /*5ed0*/  HMMA.16816.F32.BF16 R36, R16, R136, R36 ;  /* 0x000000881024723c */ /* 0x000fe20000041824 */
[----:B------:R-:W-:-:S02]  /*5ee0*/  FMUL.FTZ R68, R68, R20 ;  /* 0x0000001444447220 */ /* 0x000fc40000410000 */
[----:B-1----:R-:W-:Y:S02]  /*5ef0*/  FFMA.FTZ R4, R35, c[0x0][0x23c], -R8 ;  /* 0x00008f0023047a23 */ /* 0x002fe40000010808 */
[-C--:B------:R-:W-:Y:S02]  /*5f00*/  FMUL.FTZ R69, R69, R20.reuse ;  /* 0x0000001445457220 */ /* 0x080fe40000410000 */
[----:B------:R1:W3:Y:S01]  /*5f10*/  MUFU.EX2 R237, R4 ;  /* 0x0000000400ed7308 */ /* 0x0002e20000000800 */
[-C--:B------:R-:W-:Y:S01]  /*5f20*/  FMUL.FTZ R70, R70, R15.reuse ;  /* 0x0000000f46467220 */ /* 0x080fe20000410000 */
[----:B------:R-:W-:Y:S01]  /*5f30*/  HMMA.16816.F32.BF16 R192, R16, R138, R48 ;  /* 0x0000008a10c0723c */ /* 0x000fe20000041830 */
[----:B------:R-:W-:Y:S01]  /*5f40*/  FMUL.FTZ R71, R71, R15 ;  /* 0x0000000f47477220 */ /* 0x000fe20000410000 */
[----:B------:R-:W4:Y:S01]  /*5f50*/  LDSM.16.MT88.4 R48, [R218+0xa800] ;  /* 0x00a80000da30783b */ /* 0x000f220000004200 */
[-C--:B------:R-:W-:Y:S02]  /*5f60*/  FMUL.FTZ R80, R80, R20.reuse ;  /* 0x0000001450507220 */ /* 0x080fe40000410000 */
[----:B------:R-:W-:-:S02]  /*5f70*/  FMUL.FTZ R81, R81, R20 ;  /* 0x0000001451517220 */ /* 0x000fc40000410000 */
[-C--:B------:R-:W-:Y:S01]  /*5f80*/  FMUL.FTZ R82, R82, R15.reuse ;  /* 0x0000000f52527220 */ /* 0x080fe20000410000 */
[C---:B------:R-:W-:Y:S01]  /*5f90*/  HMMA.16816.F32.BF16 R52, R16.reuse, R132, R52 ;  /* 0x000000841034723c */ /* 0x040fe20000041834 */
[-C--:B------:R-:W-:Y:S02]  /*5fa0*/  FMUL.FTZ R83, R83, R15.reuse ;  /* 0x0000000f53537220 */ /* 0x080fe40000410000 */
[-C--:B------:R-:W-:Y:S02]  /*5fb0*/  FMUL.FTZ R96, R96, R20.reuse ;  /* 0x0000001460607220 */ /* 0x080fe40000410000 */
[----:B------:R-:W-:Y:S02]  /*5fc0*/  FMUL.FTZ R97, R97, R20 ;  /* 0x0000001461617220 */ /* 0x000fe40000410000 */
[----:B-1----:R-:W-:Y:S01]  /*5fd0*/  FFMA.FTZ R4, R34, c[0x0][0x23c], -R8 ;  /* 0x00008f0022047a23 */ /* 0x002fe20000010808 */
[----:B------:R-:W-:Y:S01]  /*5fe0*/  HMMA.16816.F32.BF16 R140, R16, R134, R64 ;  /* 0x00000086108c723c */ /* 0x000fe20000041840 */
[-C--:B------:R-:W-:Y:S01]  /*5ff0*/  FMUL.FTZ R98, R98, R15.reuse ;  /* 0x0000000f62627220 */ /* 0x080fe20000410000 */
[----:B------:R-:W1:Y:S01]  /*6000*/  LDSM.16.MT88.4 R64, [R217+0xa800] ;  /* 0x00a80000d940783b */ /* 0x000e620000004200 */
[----:B------:R5:W-:Y:S01]  /*6010*/  MUFU.EX2 R238, R4 ;  /* 0x0000000400ee7308 */ /* 0x000be20000000800 */
        /* <DEDUP_REMOVED lines=9> */
[----:B------:R-:W-:Y:S01]  /*60b0*/  LDSM.16.MT88.4 R80, [R213+0xb800] ;  /* 0x00b80000d550783b */ /* 0x000fe20000004200 */
[----:B-----5:R-:W-:Y:S01]  /*60c0*/  FFMA.FTZ R4, R176, c[0x0][0x23c], -R8 ;  /* 0x00008f00b0047a23 */ /* 0x020fe20000010808 */
[----:B------:R-:W-:Y:S01]  /*60d0*/  MOV R8, R22 ;  /* 0x0000001600087202 */ /* 0x000fe20000000f00 */
[----:B------:R-:W-:-:S02]  /*60e0*/  FMUL.FTZ R86, R86, R15 ;  /* 0x0000000f56567220 */ /* 0x000fc40000410000 */
[----:B------:R5:W1:Y:S01]  /*60f0*/  MUFU.EX2 R191, R4 ;  /* 0x0000000400bf7308 */ /* 0x000a620000000800 */
[-C--:B------:R-:W-:Y:S01]  /*6100*/  FMUL.FTZ R87, R87, R15.reuse ;  /* 0x0000000f57577220 */ /* 0x080fe20000410000 */
[C---:B------:R-:W-:Y:S01]  /*6110*/  HMMA.16816.F32.BF16 R132, R16.reuse, R42, R96 ;  /* 0x0000002a1084723c */ /* 0x040fe20000041860 */
[----:B------:R-:W-:Y:S01]  /*6120*/  LDSM.16.MT88.4 R96, [R215+0xb800] ;  /* 0x00b80000d760783b */ /* 0x000fe20000004200 */
[-C--:B------:R-:W-:Y:S02]  /*6130*/  FMUL.FTZ R100, R100, R20.reuse ;  /* 0x0000001464647220 */ /* 0x080fe40000410000 */
[----:B------:R-:W-:Y:S02]  /*6140*/  FMUL.FTZ R101, R101, R20 ;  /* 0x0000001465657220 */ /* 0x000fe40000410000 */
[-C--:B------:R-:W-:Y:S02]  /*6150*/  FMUL.FTZ R102, R102, R15.reuse ;  /* 0x0000000f66667220 */ /* 0x080fe40000410000 */
[----:B------:R-:W-:Y:S01]  /*6160*/  HMMA.16816.F32.BF16 R28, R16, R46, R112 ;  /* 0x0000002e101c723c */ /* 0x000fe20000041870 */
[----:B------:R-:W-:Y:S01]  /*6170*/  LDSM.16.MT88.4 R112, [R218+0xb800] ;  /* 0x00b80000da70783b */ /* 0x000fe20000004200 */
[----:B------:R-:W-:-:S02]  /*6180*/  FMUL.FTZ R103, R103, R15 ;  /* 0x0000000f67677220 */ /* 0x000fc40000410000 */
[-C--:B------:R-:W-:Y:S02]  /*6190*/  FMUL.FTZ R128, R128, R20.reuse ;  /* 0x0000001480807220 */ /* 0x080fe40000410000 */
[----:B-----5:R-:W-:Y:S02]  /*61a0*/  FFMA.FTZ R4, R181, c[0x0][0x23c], -R2 ;  /* 0x00008f00b5047a23 */ /* 0x020fe40000010802 */
[-C--:B------:R-:W-:Y:S01]  /*61b0*/  FMUL.FTZ R129, R129, R20.reuse ;  /* 0x0000001481817220 */ /* 0x080fe20000410000 */
[----:B------:R-:W-:Y:S01]  /*61c0*/  HMMA.16816.F32.BF16 R84, R16, R40, R84 ;  /* 0x000000281054723c */ /* 0x000fe20000041854 */
[----:B------:R5:W-:Y:S01]  /*61d0*/  MUFU.EX2 R181, R4 ;  /* 0x0000000400b57308 */ /* 0x000be20000000800 */
[-C--:B------:R-:W-:Y:S02]  /*61e0*/  FMUL.FTZ R130, R130, R15.reuse ;  /* 0x0000000f82827220 */ /* 0x080fe40000410000 */
[----:B------:R-:W-:Y:S02]  /*61f0*/  FMUL.FTZ R131, R131, R15 ;  /* 0x0000000f83837220 */ /* 0x000fe40000410000 */
[----:B------:R-:W-:-:S02]  /*6200*/  FFMA.FTZ R8, R252, R20, R8 ;  /* 0x00000014fc087223 */ /* 0x000fc40000010008 */
[----:B------:R-:W-:Y:S01]  /*6210*/  HMMA.16816.F32.BF16 R100, R16, R44, R100 ;  /* 0x0000002c1064723c */ /* 0x000fe20000041864 */
[----:B------:R-:W-:-:S07]  /*6220*/  FFMA.FTZ R3, R249, R3, R239 ;  /* 0x00000003f9037223 */ /* 0x000fce00000100ef */
[----:B------:R-:W-:Y:S01]  /*6230*/  HMMA.16816.F32.BF16 R16, R16, R26, R128 ;  /* 0x0000001a1010723c */ /* 0x000fe20000041880 */
[----:B-----5:R-:W-:-:S04]  /*6240*/  FFMA.FTZ R4, R179, c[0x0][0x23c], -R2 ;  /* 0x00008f00b3047a23 */ /* 0x020fc80000010802 */
[----:B------:R5:W2:Y:S02]  /*6250*/  MUFU.EX2 R179, R4 ;  /* 0x0000000400b37308 */ /* 0x000aa40000000800 */
[----:B---3--:R-:W-:Y:S02]  /*6260*/  F2FP.BF16.PACK_AB R128, R237, R236 ;  /* 0x000000eced80723e */ /* 0x008fe400000010ff */
[----:B-1----:R-:W-:Y:S01]  /*6270*/  F2FP.BF16.PACK_AB R130, R191, R238 ;  /* 0x000000eebf82723e */ /* 0x002fe200000010ff */
[--C-:B-----5:R-:W-:Y:S01]  /*6280*/  FFMA.FTZ R4, R178, c[0x0][0x23c], -R2.reuse ;  /* 0x00008f00b2047a23 */ /* 0x120fe20000010802 */
[----:B--2---:R-:W-:Y:S01]  /*6290*/  F2FP.BF16.PACK_AB R129, R179, R181 ;  /* 0x000000b5b381723e */ /* 0x004fe200000010ff */
[----:B------:R-:W-:Y:S01]  /*62a0*/  FFMA.FTZ R2, R180, c[0x0][0x23c], -R2 ;  /* 0x00008f00b4027a23 */ /* 0x000fe20000010802 */
[----:B------:R-:W-:Y:S01]  /*62b0*/  MOV R180, R157 ;  /* 0x0000009d00b47202 */ /* 0x000fe20000000f00 */
[----:B------:R1:W-:Y:S08]  /*62c0*/  MUFU.EX2 R190, R4 ;  /* 0x0000000400be7308 */ /* 0x0003f00000000800 */
[----:B------:R2:W3:Y:S01]  /*62d0*/  MUFU.EX2 R178, R2 ;  /* 0x0000000200b27308 */ /* 0x0004e20000000800 */
[----:B-1----:R-:W1:Y:S01]  /*62e0*/  LDSM.16.MT88.4 R4, [R217+0xb800] ;  /* 0x00b80000d904783b */ /* 0x002e620000004200 */
[----:B--2---:R-:W-:Y:S01]  /*62f0*/  FFMA.FTZ R2, R182, c[0x0][0x23c], -R0 ;  /* 0x00008f00b6027a23 */ /* 0x004fe20000010800 */
[----:B------:R-:W-:-:S02]  /*6300*/  MOV R182, R158 ;  /* 0x0000009e00b67202 */ /* 0x000fc40000000f00 */
[----:B---3--:R-:W-:-:S03]  /*6310*/  F2FP.BF16.PACK_AB R131, R178, R190 ;  /* 0x000000beb283723e */ /* 0x008fc600000010ff */
[----:B------:R2:W-:Y:S04]  /*6320*/  MUFU.EX2 R177, R2 ;  /* 0x0000000200b17308 */ /* 0x0005e80000000800 */
[C---:B------:R-:W-:Y:S08]  /*6330*/  HMMA.16816.F32.BF16 R160, R128.reuse, R172, R160 ;  /* 0x000000ac80a0723c */ /* 0x040ff000000418a0 */
[----:B----4-:R-:W-:Y:S01]  /*6340*/  HMMA.16816.F32.BF16 R36, R128, R48, R36 ;  /* 0x000000308024723c */ /* 0x010fe20000041824 */
[----:B--2---:R-:W-:Y:S01]  /*6350*/  FFMA.FTZ R2, R183, c[0x0][0x23c], -R0 ;  /* 0x00008f00b7027a23 */ /* 0x004fe20000010800 */
[----:B------:R-:W-:-:S02]  /*6360*/  MOV R183, R159 ;  /* 0x0000009f00b77202 */ /* 0x000fc40000000f00 */
[----:B------:R-:W2:Y:S01]  /*6370*/  LDSM.16.MT88.4 R156, [R213+0xa800] ;  /* 0x00a80000d59c783b */ /* 0x000ea20000004200 */
[----:B------:R3:W4:Y:S03]  /*6380*/  MUFU.EX2 R176, R2 ;  /* 0x0000000200b07308 */ /* 0x0007260000000800 */
[C---:B------:R-:W-:Y:S08]  /*6390*/  HMMA.16816.F32.BF16 R52, R128.reuse, R64, R52 ;  /* 0x000000408034723c */ /* 0x040ff00000041834 */
[----:B-1----:R-:W-:Y:S01]  /*63a0*/  HMMA.16816.F32.BF16 R116, R128, R4, R116 ;  /* 0x000000048074723c */ /* 0x002fe20000041874 */
[--C-:B---3--:R-:W-:Y:S01]  /*63b0*/  FFMA.FTZ R2, R184, c[0x0][0x23c], -R0.reuse ;  /* 0x00008f00b8027a23 */ /* 0x108fe20000010800 */
[----:B------:R-:W-:Y:S01]  /*63c0*/  MOV R184, R23 ;  /* 0x0000001700b87202 */ /* 0x000fe20000000f00 */
[----:B------:R-:W-:Y:S01]  /*63d0*/  FFMA.FTZ R0, R185, c[0x0][0x23c], -R0 ;  /* 0x00008f00b9007a23 */ /* 0x000fe20000010800 */
[----:B------:R-:W-:Y:S01]  /*63e0*/  MOV R185, R21 ;  /* 0x0000001500b97202 */ /* 0x000fe20000000f00 */
[----:B------:R1:W-:Y:S01]  /*63f0*/  MUFU.EX2 R35, R2 ;  /* 0x0000000200237308 */ /* 0x0003e20000000800 */
[----:B----4-:R-:W-:-:S02]  /*6400*/  F2FP.BF16.PACK_AB R124, R176, R177 ;  /* 0x000000b1b07c723e */ /* 0x010fc400000010ff */
[C---:B------:R-:W-:Y:S05]  /*6410*/  HMMA.16816.F32.BF16 R68, R128.reuse, R80, R68 ;  /* 0x000000508044723c */ /* 0x040fea0000041844 */
[----:B------:R3:W4:Y:S03]  /*6420*/  MUFU.EX2 R34, R0 ;  /* 0x0000000000227308 */ /* 0x0007260000000800 */
[----:B------:R-:W-:Y:S01]  /*6430*/  HMMA.16816.F32.BF16 R84, R128, R96, R84 ;  /* 0x000000608054723c */ /* 0x000fe20000041854 */
[----:B-1----:R-:W-:-:S07]  /*6440*/  FFMA.FTZ R2, R188, c[0x0][0x23c], -R13 ;  /* 0x00008f00bc027a23 */ /* 0x002fce000001080d */
[----:B------:R-:W-:Y:S01]  /*6450*/  HMMA.16816.F32.BF16 R100, R128, R112, R100 ;  /* 0x000000708064723c */ /* 0x000fe20000041864 */
[----:B---3--:R-:W-:Y:S01]  /*6460*/  FFMA.FTZ R0, R186, c[0x0][0x23c], -R13 ;  /* 0x00008f00ba007a23 */ /* 0x008fe2000001080d */
[----:B----4-:R-:W-:-:S06]  /*6470*/  F2FP.BF16.PACK_AB R126, R34, R35 ;  /* 0x00000023227e723e */ /* 0x010fcc00000010ff */
[----:B--2---:R-:W-:Y:S01]  /*6480*/  HMMA.16816.F32.BF16 R148, R128, R156, R148 ;  /* 0x0000009c8094723c */ /* 0x004fe20000041894 */
[----:B------:R1:W-:Y:S02]  /*6490*/  MUFU.EX2 R23, R0 ;  /* 0x0000000000177308 */ /* 0x0003e40000000800 */
[----:B-1----:R-:W-:-:S06]  /*64a0*/  FFMA.FTZ R0, R187, c[0x0][0x23c], -R13 ;  /* 0x00008f00bb007a23 */ /* 0x002fcc000001080d */
[----:B------:R1:W2:Y:S02]  /*64b0*/  MUFU.EX2 R22, R0 ;  /* 0x0000000000167308 */ /* 0x0002a40000000800 */
[----:B-1----:R-:W-:Y:S01]  /*64c0*/  FFMA.FTZ R0, R189, c[0x0][0x23c], -R13 ;  /* 0x00008f00bd007a23 */ /* 0x002fe2000001080d */
[----:B--2---:R-:W-:-:S05]  /*64d0*/  F2FP.BF16.PACK_AB R125, R22, R23 ;  /* 0x00000017167d723e */ /* 0x004fca00000010ff */
[----:B------:R1:W-:Y:S08]  /*64e0*/  MUFU.EX2 R13, R2 ;  /* 0x00000002000d7308 */ /* 0x0003f00000000800 */
[----:B------:R-:W2:Y:S01]  /*64f0*/  MUFU.EX2 R21, R0 ;  /* 0x0000000000157308 */ /* 0x000ea20000000800 */
[----:B-1----:R-:W-:Y:S01]  /*6500*/  FFMA.FTZ R2, R251, R15, R248 ;  /* 0x0000000ffb027223 */ /* 0x002fe200000100f8 */
[----:B--2---:R-:W-:Y:S01]  /*6510*/  F2FP.BF16.PACK_AB R127, R13, R21 ;  /* 0x000000150d7f723e */ /* 0x004fe200000010ff */
[----:B------:R-:W-:-:S06]  /*6520*/  FFMA.FTZ R0, R250, R14, R244 ;  /* 0x0000000efa007223 */ /* 0x000fcc00000100f4 */
[C---:B------:R-:W-:Y:S07]  /*6530*/  HMMA.16816.F32.BF16 R120, R124.reuse, R4, R120 ;  /* 0x000000047c78723c */ /* 0x040fee0000041878 */
[----:B------:R-:W-:Y:S01]  /*6540*/  FADD.FTZ R5, R247, R2 ;  /* 0x00000002f7057221 */ /* 0x000fe20000010000 */
[----:B------:R-:W-:Y:S01]  /*6550*/  HMMA.16816.F32.BF16 R144, R124, R156, R144 ;  /* 0x0000009c7c90723c */ /* 0x000fe20000041890 */
        /* <DEDUP_REMOVED lines=51> */
[-C--:B------:R-:W-:Y:S08]  /*6890*/  HMMA.16816.F32.BF16 R124, R124, R6.reuse, R200 ;  /* 0x000000067c7c723c */ /* 0x080ff000000418c8 */
[----:B------:R-:W-:Y:S01]  /*68a0*/  HMMA.16816.F32.BF16 R128, R128, R6, R16 ;  /* 0x000000068080723c */ /* 0x000fe20000041810 */
[----:B------:R-:W-:Y:S11]  /*68b0*/  @!P0 BRA `(.L_x_934) ;  /* 0x0000873000008947 */ /* 0x000ff60003800000 */
[----:B------:R-:W2:Y:S01]  /*68c0*/  LDL.64 R182, [R1+0x30] ;  /* 0x0000300001b67983 */ /* 0x000ea20000100a00 */
[----:B------:R-:W-:Y:S01]  /*68d0*/  UIADD3 UR4, UR8, -0x2, URZ ;  /* 0xfffffffe08047890 */ /* 0x000fe2000fffe03f */
[----:B------:R-:W-:-:S04]  /*68e0*/  DEPBAR.LE SB0, 0x0 ;  /* 0x000080000000791a */ /* 0x000fc80000000000 */
[----:B------:R-:W-:Y:S01]  /*68f0*/  UMOV UR9, 0x6 ;  /* 0x0000000600097882 */ /* 0x000fe20000000000 */
[----:B------:R-:W-:Y:S01]  /*6900*/  MOV R0, UR4 ;  /* 0x0000000400007c02 */ /* 0x000fe20008000f00 */
[----:B------:R-:W-:Y:S02]  /*6910*/  ULDC.64 UR4, c[0x0][0x1a0] ;  /* 0x0000680000047ab9 */ /* 0x000fe40000000a00 */
[----:B------:R-:W-:Y:S02]  /*6920*/  USHF.L.U32 UR6, UR4, 0x6, URZ ;  /* 0x0000000604067899 */ /* 0x000fe4000800063f */
[----:B------:R-:W-:Y:S02]  /*6930*/  USHF.L.U64.HI UR9, UR4, UR9, UR5 ;  /* 0x0000000904097299 */ /* 0x000fe40008010205 */
[----:B------:R-:W-:Y:S02]  /*6940*/  UISETP.NE.AND UP0, UPT, UR8, 0x3, UPT ;  /* 0x000000030800788c */ /* 0x000fe4000bf05270 */
[----:B------:R-:W-:Y:S01]  /*6950*/  MOV R248, UR6 ;  /* 0x0000000600f87c02 */ /* 0x000fe20008000f00 */
[----:B------:R-:W-:Y:S01]  /*6960*/  BAR.SYNC.DEFER_BLOCKING 0x0 ;  /* 0x0000000000007b1d */ /* 0x000fe20000010000 */
[----:B--2---:R-:W-:-:S05]  /*6970*/  MOV R2, R182 ;  /* 0x000000b600027202 */ /* 0x004fca0000000f00 */
[----:B------:R-:W-:Y:S01]  /*6980*/  IMAD R0, R0, UR24, R2 ;  /* 0x0000001800007c24 */ /* 0x000fe2000f8e0202 */
[----:B------:R-:W-:-:S04]  /*6990*/  MOV R2, UR9 ;  /* 0x0000000900027c02 */ /* 0x000fc80008000f00 */
[----:B------:R-:W-:-:S04]  /*69a0*/  LEA R0, R0, c[0x0][0x170], 0x1 ;  /* 0x00005c0000007a11 */ /* 0x000fc800078e08ff */
[----:B------:R-:W-:Y:S02]  /*69b0*/  IADD3 R232, P2, R0, -UR6, RZ ;  /* 0x8000000600e87c10 */ /* 0x000fe4000ff5e0ff */
[----:B------:R-:W-:Y:S02]  /*69c0*/  IADD3 R234, P1, P0, -R248, UR24, R0 ;  /* 0x00000018f8ea7c10 */ /* 0x000fe4000f83e100 */
[----:B------:R-:W-:Y:S02]  /*69d0*/  IADD3.X R233, R33, ~UR9, RZ, P2, !PT ;  /* 0x8000000921e97c10 */ /* 0x000fe400097fe4ff */
        /* <DEDUP_REMOVED lines=14> */
[----:B------:R-:W5:Y:S04]  /*6ac0*/  LDSM.16.M88.4 R4, [R216+0x2000] ;  /* 0x00200000d804783b */ /* 0x000f680000000200 */
[----:B------:R-:W1:Y:S04]  /*6ad0*/  LDSM.16.M88.4 R132, [R226] ;  /* 0x00000000e284783b */ /* 0x000e680000000200 */
[----:B------:R-:W1:Y:S04]  /*6ae0*/  LDSM.16.M88.4 R24, [R216] ;  /* 0x00000000d818783b */ /* 0x000e680000000200 */
[----:B------:R-:W0:Y:S01]  /*6af0*/  LDGDEPBAR ;  /* 0x00000000000079af */ /* 0x000e220000000000 */
[C---:B--2---:R-:W-:Y:S08]  /*6b00*/  HMMA.16816.F32.BF16 R180, R16.reuse, R32, RZ ;  /* 0x0000002010b4723c */ /* 0x044ff000000418ff */
[C---:B---3--:R-:W-:Y:S08]  /*6b10*/  HMMA.16816.F32.BF16 R140, R16.reuse, R28, RZ ;  /* 0x0000001c108c723c */ /* 0x048ff000000418ff */
[C---:B------:R-:W-:Y:S08]  /*6b20*/  HMMA.16816.F32.BF16 R176, R16.reuse, R34, RZ ;  /* 0x0000002210b0723c */ /* 0x040ff000000418ff */
[----:B------:R-:W-:Y:S08]  /*6b30*/  HMMA.16816.F32.BF16 R16, R16, R30, RZ ;  /* 0x0000001e1010723c */ /* 0x000ff000000418ff */
[C---:B----4-:R-:W-:Y:S08]  /*6b40*/  HMMA.16816.F32.BF16 R188, R20.reuse, R32, RZ ;  /* 0x0000002014bc723c */ /* 0x050ff000000418ff */
[----:B------:R-:W-:Y:S01]  /*6b50*/  HMMA.16816.F32.BF16 R200, R20, R34, RZ ;  /* 0x0000002214c8723c */ /* 0x000fe200000418ff */
[----:B------:R-:W-:Y:S07]  /*6b60*/  LDSM.16.M88.4 R32, [R221+0x8800] ;  /* 0x00880000dd20783b */ /* 0x000fee0000000200 */
[----:B-----5:R-:W-:Y:S08]  /*6b70*/  HMMA.16816.F32.BF16 R196, R4, R138, R176 ;  /* 0x0000008a04c4723c */ /* 0x020ff000000418b0 */
[C---:B------:R-:W-:Y:S08]  /*6b80*/  HMMA.16816.F32.BF16 R184, R20.reuse, R28, RZ ;  /* 0x0000001c14b8723c */ /* 0x040ff000000418ff */
[----:B------:R-:W-:Y:S01]  /*6b90*/  HMMA.16816.F32.BF16 R192, R20, R30, RZ ;  /* 0x0000001e14c0723c */ /* 0x000fe200000418ff */
[----:B------:R-:W-:Y:S07]  /*6ba0*/  LDSM.16.M88.4 R20, [R221+0x8000] ;  /* 0x00800000dd14783b */ /* 0x000fee0000000200 */
[C---:B------:R-:W-:Y:S08]  /*6bb0*/  HMMA.16816.F32.BF16 R208, R4.reuse, R136, R180 ;  /* 0x0000008804d0723c */ /* 0x040ff000000418b4 */
[C---:B-1----:R-:W-:Y:S08]  /*6bc0*/  HMMA.16816.F32.BF16 R204, R4.reuse, R132, R140 ;  /* 0x0000008404cc723c */ /* 0x042ff0000004188c */
[----:B------:R-:W-:Y:S01]  /*6bd0*/  HMMA.16816.F32.BF16 R176, R4, R134, R16 ;  /* 0x0000008604b0723c */ /* 0x000fe20000041810 */
[----:B------:R-:W1:Y:S04]  /*6be0*/  LDSM.16.M88.4 R4, [R222+0x2000] ;  /* 0x00200000de04783b */ /* 0x000e680000000200 */
[----:B------:R-:W2:Y:S03]  /*6bf0*/  LDSM.16.M88.4 R16, [R222] ;  /* 0x00000000de10783b */ /* 0x000ea60000000200 */
[C---:B------:R-:W-:Y:S08]  /*6c00*/  HMMA.16816.F32.BF16 R28, R24.reuse, R136, R188 ;  /* 0x00000088181c723c */ /* 0x040ff000000418bc */
[C---:B------:R-:W-:Y:S08]  /*6c10*/  HMMA.16816.F32.BF16 R140, R24.reuse, R138, R200 ;  /* 0x0000008a188c723c */ /* 0x040ff000000418c8 */
[C---:B------:R-:W-:Y:S08]  /*6c20*/  HMMA.16816.F32.BF16 R180, R24.reuse, R132, R184 ;  /* 0x0000008418b4723c */ /* 0x040ff000000418b8 */
[----:B------:R-:W-:Y:S01]  /*6c30*/  HMMA.16816.F32.BF16 R136, R24, R134, R192 ;  /* 0x000000861888723c */ /* 0x000fe200000418c0 */
[----:B------:R-:W-:Y:S04]  /*6c40*/  LDSM.16.M88.4 R24, [R220+0x2000] ;  /* 0x00200000dc18783b */ /* 0x000fe80000000200 */
[----:B------:R-:W3:Y:S03]  /*6c50*/  LDSM.16.M88.4 R132, [R219] ;  /* 0x00000000db84783b */ /* 0x000ee60000000200 */
[----:B-1----:R-:W-:Y:S08]  /*6c60*/  HMMA.16816.F32.BF16 R196, R4, R22, R196 ;  /* 0x0000001604c4723c */ /* 0x002ff000000418c4 */
[-C--:B--2---:R-:W-:Y:S01]  /*6c70*/  HMMA.16816.F32.BF16 R192, R16, R20.reuse, R28 ;  /* 0x0000001410c0723c */ /* 0x084fe2000004181c */
[----:B------:R-:W1:Y:S07]  /*6c80*/  LDSM.16.M88.4 R28, [R219+0x800] ;  /* 0x00080000db1c783b */ /* 0x000e6e0000000200 */
[C---:B------:R-:W-:Y:S08]  /*6c90*/  HMMA.16816.F32.BF16 R188, R4.reuse, R20, R208 ;  /* 0x0000001404bc723c */ /* 0x040ff000000418d0 */
[C---:B------:R-:W-:Y:S08]  /*6ca0*/  HMMA.16816.F32.BF16 R204, R4.reuse, R32, R204 ;  /* 0x0000002004cc723c */ /* 0x040ff000000418cc */
[----:B------:R-:W-:Y:S01]  /*6cb0*/  HMMA.16816.F32.BF16 R200, R4, R34, R176 ;  /* 0x0000002204c8723c */ /* 0x000fe200000418b0 */
[----:B------:R-:W2:Y:S04]  /*6cc0*/  LDSM.16.M88.4 R4, [R220] ;  /* 0x00000000dc04783b */ /* 0x000ea80000000200 */
[----:B------:R-:W-:Y:S03]  /*6cd0*/  LDSM.16.M88.4 R176, [R212+0x9000] ;  /* 0x00900000d4b0783b */ /* 0x000fe60000000200 */
[C---:B------:R-:W-:Y:S01]  /*6ce0*/  HMMA.16816.F32.BF16 R184, R16.reuse, R22, R140 ;  /* 0x0000001610b8723c */ /* 0x040fe2000004188c */
[----:B------:R-:W4:Y:S07]  /*6cf0*/  LDSM.16.M88.4 R20, [R214+0x6000] ;  /* 0x00600000d614783b */ /* 0x000f2e0000000200 */
[C---:B------:R-:W-:Y:S08]  /*6d00*/  HMMA.16816.F32.BF16 R180, R16.reuse, R32, R180 ;  /* 0x0000002010b4723c */ /* 0x040ff000000418b4 */
[----:B------:R-:W-:Y:S01]  /*6d10*/  HMMA.16816.F32.BF16 R140, R16, R34, R136 ;  /* 0x00000022108c723c */ /* 0x000fe20000041888 */
[----:B------:R-:W5:Y:S07]  /*6d20*/  LDSM.16.M88.4 R136, [R212+0x9800] ;  /* 0x00980000d488783b */ /* 0x000f6e0000000200 */
[C---:B---3--:R-:W-:Y:S08]  /*6d30*/  HMMA.16816.F32.BF16 R16, R24.reuse, R134, R196 ;  /* 0x000000861810723c */ /* 0x048ff000000418c4 */
[C---:B------:R-:W-:Y:S08]  /*6d40*/  HMMA.16816.F32.BF16 R32, R24.reuse, R132, R188 ;  /* 0x000000841820723c */ /* 0x040ff000000418bc */
[----:B-1----:R-:W-:Y:S08]  /*6d50*/  HMMA.16816.F32.BF16 R188, R24, R28, R204 ;  /* 0x0000001c18bc723c */ /* 0x002ff000000418cc */
[C---:B--2---:R-:W-:Y:S08]  /*6d60*/  HMMA.16816.F32.BF16 R208, R4.reuse, R132, R192 ;  /* 0x0000008404d0723c */ /* 0x044ff000000418c0 */
[----:B------:R-:W-:Y:S08]  /*6d70*/  HMMA.16816.F32.BF16 R204, R4, R134, R184 ;  /* 0x0000008604cc723c */ /* 0x000ff000000418b8 */
[----:B----4-:R-:W-:Y:S01]  /*6d80*/  HMMA.16816.F32.BF16 R132, R20, R178, R16 ;  /* 0x000000b21484723c */ /* 0x010fe20000041810 */
[----:B------:R-:W1:Y:S07]  /*6d90*/  LDSM.16.M88.4 R16, [R214+0x4000] ;  /* 0x00400000d610783b */ /* 0x000e6e0000000200 */
[C---:B------:R-:W-:Y:S08]  /*6da0*/  HMMA.16816.F32.BF16 R196, R4.reuse, R28, R180 ;  /* 0x0000001c04c4723c */ /* 0x040ff000000418b4 */
[-C--:B------:R-:W-:Y:S01]  /*6db0*/  HMMA.16816.F32.BF16 R192, R4, R30.reuse, R140 ;  /* 0x0000001e04c0723c */ /* 0x080fe2000004188c */
[----:B------:R-:W-:Y:S04]  /*6dc0*/  LDSM.16.M88.4 R4, [R216+0x6000] ;  /* 0x00600000d804783b */ /* 0x000fe80000000200 */
[----:B------:R-:W2:Y:S03]  /*6dd0*/  LDSM.16.M88.4 R140, [R224] ;  /* 0x00000000e08c783b */ /* 0x000ea60000000200 */
[----:B------:R-:W-:Y:S01]  /*6de0*/  HMMA.16816.F32.BF16 R200, R24, R30, R200 ;  /* 0x0000001e18c8723c */ /* 0x000fe200000418c8 */
[----:B------:R-:W-:Y:S07]  /*6df0*/  LDSM.16.M88.4 R28, [R216+0x4000] ;  /* 0x00400000d81c783b */ /* 0x000fee0000000200 */
[C---:B------:R-:W-:Y:S01]  /*6e00*/  HMMA.16816.F32.BF16 R184, R20.reuse, R176, R32 ;  /* 0x000000b014b8723c */ /* 0x040fe20000041820 */
[----:B------:R-:W3:Y:S07]  /*6e10*/  LDSM.16.M88.4 R32, [R225] ;  /* 0x00000000e120783b */ /* 0x000eee0000000200 */
[C---:B-----5:R-:W-:Y:S08]  /*6e20*/  HMMA.16816.F32.BF16 R24, R20.reuse, R136, R188 ;  /* 0x000000881418723c */ /* 0x060ff000000418bc */
[----:B------:R-:W-:Y:S08]  /*6e30*/  HMMA.16816.F32.BF16 R20, R20, R138, R200 ;  /* 0x0000008a1414723c */ /* 0x000ff000000418c8 */
[C---:B-1----:R-:W-:Y:S08]  /*6e40*/  HMMA.16816.F32.BF16 R180, R16.reuse, R176, R208 ;  /* 0x000000b010b4723c */ /* 0x042ff000000418d0 */
[C---:B------:R-:W-:Y:S08]  /*6e50*/  HMMA.16816.F32.BF16 R188, R16.reuse, R136, R196 ;  /* 0x0000008810bc723c */ /* 0x040ff000000418c4 */
[----:B------:R-:W-:Y:S01]  /*6e60*/  HMMA.16816.F32.BF16 R192, R16, R138, R192 ;  /* 0x0000008a10c0723c */ /* 0x000fe200000418c0 */
[----:B------:R-:W-:Y:S07]  /*6e70*/  LDSM.16.M88.4 R136, [R221+0x9000] ;  /* 0x00900000dd88783b */ /* 0x000fee0000000200 */
[----:B--2---:R-:W-:Y:S01]  /*6e80*/  HMMA.16816.F32.BF16 R200, R4, R140, R24 ;  /* 0x0000008c04c8723c */ /* 0x004fe20000041818 */
[----:B------:R-:W1:Y:S07]  /*6e90*/  LDSM.16.M88.4 R24, [R222+0x4000] ;  /* 0x00400000de18783b */ /* 0x000e6e0000000200 */
[----:B------:R-:W-:Y:S01]  /*6ea0*/  HMMA.16816.F32.BF16 R176, R16, R178, R204 ;  /* 0x000000b210b0723c */ /* 0x000fe200000418cc */
[----:B------:R-:W-:Y:S07]  /*6eb0*/  LDSM.16.M88.4 R16, [R220+0x4000] ;  /* 0x00400000dc10783b */ /* 0x000fee0000000200 */
[C---:B---3--:R-:W-:Y:S08]  /*6ec0*/  HMMA.16816.F32.BF16 R184, R4.reuse, R32, R184 ;  /* 0x0000002004b8723c */ /* 0x048ff000000418b8 */
[C---:B------:R-:W-:Y:S01]  /*6ed0*/  HMMA.16816.F32.BF16 R196, R4.reuse, R34, R132 ;  /* 0x0000002204c4723c */ /* 0x040fe20000041884 */
[----:B------:R-:W-:Y:S07]  /*6ee0*/  LDSM.16.M88.4 R132, [R219+0x1000] ;  /* 0x00100000db84783b */ /* 0x000fee0000000200 */
[----:B------:R-:W-:Y:S01]  /*6ef0*/  HMMA.16816.F32.BF16 R204, R4, R142, R20 ;  /* 0x0000008e04cc723c */ /* 0x000fe20000041814 */
[----:B------:R-:W2:Y:S07]  /*6f00*/  LDSM.16.M88.4 R20, [R222+0x6000] ;  /* 0x00600000de14783b */ /* 0x000eae0000000200 */
[C---:B------:R-:W-:Y:S08]  /*6f10*/  HMMA.16816.F32.BF16 R4, R28.reuse, R32, R180 ;  /* 0x000000201c04723c */ /* 0x040ff000000418b4 */
[C---:B------:R-:W-:Y:S01]  /*6f20*/  HMMA.16816.F32.BF16 R176, R28.reuse, R34, R176 ;  /* 0x000000221cb0723c */ /* 0x040fe200000418b0 */
[----:B------:R-:W-:Y:S07]  /*6f30*/  LDSM.16.M88.4 R32, [R221+0x9800] ;  /* 0x00980000dd20783b */ /* 0x000fee0000000200 */
[C---:B------:R-:W-:Y:S08]  /*6f40*/  HMMA.16816.F32.BF16 R180, R28.reuse, R140, R188 ;  /* 0x0000008c1cb4723c */ /* 0x040ff000000418bc */
[----:B------:R-:W-:Y:S08]  /*6f50*/  HMMA.16816.F32.BF16 R192, R28, R142, R192 ;  /* 0x0000008e1cc0723c */ /* 0x000ff000000418c0 */
[-C--:B-1----:R-:W-:Y:S01]  /*6f60*/  HMMA.16816.F32.BF16 R28, R24, R136.reuse, R4 ;  /* 0x00000088181c723c */ /* 0x082fe20000041804 */
[----:B------:R-:W1:Y:S07]  /*6f70*/  LDSM.16.M88.4 R4, [R220+0x6000] ;  /* 0x00600000dc04783b */ /* 0x000e6e0000000200 */
[C---:B--2---:R-:W-:Y:S08]  /*6f80*/  HMMA.16816.F32.BF16 R140, R20.reuse, R136, R184 ;  /* 0x00000088148c723c */ /* 0x044ff000000418b8 */
[----:B------:R-:W-:Y:S08]  /*6f90*/  HMMA.16816.F32.BF16 R184, R20, R138, R196 ;  /* 0x0000008a14b8723c */ /* 0x000ff000000418c4 */
[----:B------:R-:W-:Y:S08]  /*6fa0*/  HMMA.16816.F32.BF16 R28, R16, R132, R28 ;  /* 0x00000084101c723c */ /* 0x000ff0000004181c */
[----:B------:R-:W-:Y:S08]  /*6fb0*/  HMMA.16816.F32.BF16 R136, R24, R138, R176 ;  /* 0x0000008a1888723c */ /* 0x000ff000000418b0 */
[----:B-1----:R-:W-:Y:S08]  /*6fc0*/  HMMA.16816.F32.BF16 R176, R4, R132, R140 ;  /* 0x0000008404b0723c */ /* 0x002ff0000004188c */
[----:B------:R-:W-:Y:S01]  /*6fd0*/  FMUL.FTZ R30, R30, c[0x0][0x2ec] ;  /* 0x0000bb001e1e7a20 */ /* 0x000fe20000410000 */
[----:B------:R-:W-:Y:S01]  /*6fe0*/  HMMA.16816.F32.BF16 R140, R24, R32, R180 ;  /* 0x00000020188c723c */ /* 0x000fe200000418b4 */
[----:B------:R-:W-:-:S02]  /*6ff0*/  FMUL.FTZ R31, R31, c[0x0][0x2ec] ;  /* 0x0000bb001f1f7a20 */ /* 0x000fc40000410000 */
[----:B------:R-:W-:Y:S01]  /*7000*/  FMUL.FTZ R13, R28, c[0x0][0x2ec] ;  /* 0x0000bb001c0d7a20 */ /* 0x000fe20000410000 */
[----:B------:R-:W1:Y:S01]  /*7010*/  MUFU.TANH R189, R30 ;  /* 0x0000001e00bd7308 */ /* 0x000e620000002400 */
[----:B------:R-:W-:-:S03]  /*7020*/  FMUL.FTZ R14, R29, c[0x0][0x2ec] ;  /* 0x0000bb001d0e7a20 */ /* 0x000fc60000410000 */
[-C--:B------:R-:W-:Y:S04]  /*7030*/  HMMA.16816.F32.BF16 R136, R16, R134.reuse, R136 ;  /* 0x000000861088723c */ /* 0x080fe80000041888 */
[----:B------:R2:W3:Y:S04]  /*7040*/  MUFU.TANH R188, R31 ;  /* 0x0000001f00bc7308 */ /* 0x0004e80000002400 */
[----:B------:R-:W-:Y:S01]  /*7050*/  HMMA.16816.F32.BF16 R132, R4, R134, R184 ;  /* 0x000000860484723c */ /* 0x000fe200000418b8 */
[----:B------:R-:W-:Y:S02]  /*7060*/  FMUL.FTZ R176, R176, c[0x0][0x2ec] ;  /* 0x0000bb00b0b07a20 */ /* 0x000fe40000410000 */
[----:B------:R-:W-:Y:S01]  /*7070*/  FMUL.FTZ R177, R177, c[0x0][0x2ec] ;  /* 0x0000bb00b1b17a20 */ /* 0x000fe20000410000 */
[----:B------:R-:W4:Y:S01]  /*7080*/  MUFU.TANH R13, R13 ;  /* 0x0000000d000d7308 */ /* 0x000f220000002400 */
[----:B------:R-:W-:-:S02]  /*7090*/  FMUL.FTZ R178, R178, c[0x0][0x2ec] ;  /* 0x0000bb00b2b27a20 */ /* 0x000fc40000410000 */
[----:B------:R-:W-:Y:S01]  /*70a0*/  FMUL.FTZ R179, R179, c[0x0][0x2ec] ;  /* 0x0000bb00b3b37a20 */ /* 0x000fe20000410000 */
[----:B------:R-:W-:Y:S01]  /*70b0*/  HMMA.16816.F32.BF16 R180, R20, R32, R200 ;  /* 0x0000002014b4723c */ /* 0x000fe200000418c8 */
[----:B--2---:R-:W2:Y:S03]  /*70c0*/  LDSM.16.M88.4 R28, [R219+0x1800] ;  /* 0x00180000db1c783b */ /* 0x004ea60000000200 */
[----:B------:R-:W1:Y:S01]  /*70d0*/  MUFU.TANH R185, R176 ;  /* 0x000000b000b97308 */ /* 0x000e620000002400 */
[----:B------:R-:W-:-:S04]  /*70e0*/  DEPBAR.LE SB0, 0x0 ;  /* 0x000080000000791a */ /* 0x000fc80000000000 */
[-C--:B------:R-:W-:Y:S01]  /*70f0*/  HMMA.16816.F32.BF16 R24, R24, R34.reuse, R192 ;  /* 0x000000221818723c */ /* 0x080fe200000418c0 */
[----:B------:R-:W-:Y:S02]  /*7100*/  FMUL.FTZ R137, R137, c[0x0][0x2ec] ;  /* 0x0000bb0089897a20 */ /* 0x000fe40000410000 */
[----:B------:R-:W-:Y:S01]  /*7110*/  FMUL.FTZ R138, R138, c[0x0][0x2ec] ;  /* 0x0000bb008a8a7a20 */ /* 0x000fe20000410000 */
[----:B------:R-:W1:Y:S01]  /*7120*/  MUFU.TANH R184, R177 ;  /* 0x000000b100b87308 */ /* 0x000e620000002400 */
[----:B------:R-:W-:Y:S02]  /*7130*/  FMUL.FTZ R139, R139, c[0x0][0x2ec] ;  /* 0x0000bb008b8b7a20 */ /* 0x000fe40000410000 */
[----:B------:R-:W-:Y:S01]  /*7140*/  FMUL.FTZ R132, R132, c[0x0][0x2ec] ;  /* 0x0000bb0084847a20 */ /* 0x000fe20000410000 */
[----:B------:R-:W-:Y:S01]  /*7150*/  HMMA.16816.F32.BF16 R20, R20, R34, R204 ;  /* 0x000000221414723c */ /* 0x000fe200000418cc */
[----:B------:R-:W-:Y:S02]  /*7160*/  FMUL.FTZ R133, R133, c[0x0][0x2ec] ;  /* 0x0000bb0085857a20 */ /* 0x000fe40000410000 */
[----:B------:R-:W-:Y:S01]  /*7170*/  FMUL.FTZ R134, R134, c[0x0][0x2ec] ;  /* 0x0000bb0086867a20 */ /* 0x000fe20000410000 */
[----:B------:R-:W1:Y:S01]  /*7180*/  MUFU.TANH R186, R178 ;  /* 0x000000b200ba7308 */ /* 0x000e620000002400 */
[----:B------:R-:W-:-:S02]  /*7190*/  FMUL.FTZ R135, R135, c[0x0][0x2ec] ;  /* 0x0000bb0087877a20 */ /* 0x000fc40000410000 */
[----:B------:R-:W-:-:S05]  /*71a0*/  FMUL.FTZ R8, R136, c[0x0][0x2ec] ;  /* 0x0000bb0088087a20 */ /* 0x000fca0000410000 */
[----:B------:R-:W1:Y:S08]  /*71b0*/  MUFU.TANH R176, R137 ;  /* 0x0000008900b07308 */ /* 0x000e700000002400 */
[----:B------:R-:W1:Y:S08]  /*71c0*/  MUFU.TANH R177, R138 ;  /* 0x0000008a00b17308 */ /* 0x000e700000002400 */
[----:B------:R2:W1:Y:S08]  /*71d0*/  MUFU.TANH R178, R139 ;  /* 0x0000008b00b27308 */ /* 0x0004700000002400 */
[----:B------:R-:W1:Y:S01]  /*71e0*/  MUFU.TANH R14, R14 ;  /* 0x0000000e000e7308 */ /* 0x000e620000002400 */
[C---:B--2---:R-:W-:Y:S07]  /*71f0*/  HMMA.16816.F32.BF16 R136, R16.reuse, R28, R140 ;  /* 0x0000001c1088723c */ /* 0x044fee000004188c */
[----:B------:R-:W2:Y:S01]  /*7200*/  MUFU.TANH R140, R132 ;  /* 0x00000084008c7308 */ /* 0x000ea20000002400 */
[----:B------:R-:W-:Y:S07]  /*7210*/  HMMA.16816.F32.BF16 R16, R16, R30, R24 ;  /* 0x0000001e1010723c */ /* 0x000fee0000041818 */
[----:B------:R-:W1:Y:S08]  /*7220*/  MUFU.TANH R141, R133 ;  /* 0x00000085008d7308 */ /* 0x000e700000002400 */
[----:B------:R-:W1:Y:S01]  /*7230*/  MUFU.TANH R143, R134 ;  /* 0x00000086008f7308 */ /* 0x000e620000002400 */
[----:B------:R-:W-:-:S07]  /*7240*/  FMUL.FTZ R32, R137, c[0x0][0x2ec] ;  /* 0x0000bb0089207a20 */ /* 0x000fce0000410000 */
[----:B------:R5:W1:Y:S01]  /*7250*/  MUFU.TANH R142, R135 ;  /* 0x00000087008e7308 */ /* 0x000a620000002400 */
[----:B------:R-:W-:Y:S02]  /*7260*/  FMUL.FTZ R137, R138, c[0x0][0x2ec] ;  /* 0x0000bb008a897a20 */ /* 0x000fe40000410000 */
[----:B------:R-:W-:Y:S02]  /*7270*/  FMUL.FTZ R33, R139, c[0x0][0x2ec] ;  /* 0x0000bb008b217a20 */ /* 0x000fe40000410000 */
[----:B------:R-:W-:-:S03]  /*7280*/  FMUL.FTZ R15, R17, c[0x0][0x2ec] ;  /* 0x0000bb00110f7a20 */ /* 0x000fc60000410000 */
[----:B------:R1:W1:Y:S01]  /*7290*/  MUFU.TANH R187, R179 ;  /* 0x000000b300bb7308 */ /* 0x0002620000002400 */
[----:B------:R-:W-:Y:S02]  /*72a0*/  FMUL.FTZ R19, R19, c[0x0][0x2ec] ;  /* 0x0000bb0013137a20 */ /* 0x000fe40000410000 */
[----:B------:R-:W-:Y:S02]  /*72b0*/  FMUL.FTZ R16, R16, c[0x0][0x2ec] ;  /* 0x0000bb0010107a20 */ /* 0x000fe40000410000 */
[----:B------:R-:W-:Y:S01]  /*72c0*/  FMUL.FTZ R18, R18, c[0x0][0x2ec] ;  /* 0x0000bb0012127a20 */ /* 0x000fe20000410000 */
[C---:B-----5:R-:W-:Y:S02]  /*72d0*/  HMMA.16816.F32.BF16 R132, R4.reuse, R28, R180 ;  /* 0x0000001c0484723c */ /* 0x060fe400000418b4 */
[----:B------:R-:W1:Y:S05]  /*72e0*/  MUFU.TANH R8, R8 ;  /* 0x0000000800087308 */ /* 0x000e6a0000002400 */
[----:B------:R-:W-:Y:S01]  /*72f0*/  FMUL.FTZ R28, R136, c[0x0][0x2ec] ;  /* 0x0000bb00881c7a20 */ /* 0x000fe20000410000 */
[----:B------:R-:W-:Y:S02]  /*7300*/  HMMA.16816.F32.BF16 R4, R4, R30, R20 ;  /* 0x0000001e0404723c */ /* 0x000fe40000041814 */
[----:B------:R-:W1:Y:S08]  /*7310*/  MUFU.TANH R32, R32 ;  /* 0x0000002000207308 */ /* 0x000e700000002400 */
[----:B------:R-:W1:Y:S06]  /*7320*/  MUFU.TANH R28, R28 ;  /* 0x0000001c001c7308 */ /* 0x000e6c0000002400 */
[----:B------:R-:W-:-:S02]  /*7330*/  FMUL.FTZ R27, R132, c[0x0][0x2ec] ;  /* 0x0000bb00841b7a20 */ /* 0x000fc40000410000 */
[----:B------:R-:W1:Y:S01]  /*7340*/  MUFU.TANH R137, R137 ;  /* 0x0000008900897308 */ /* 0x000e620000002400 */
[----:B------:R-:W-:Y:S02]  /*7350*/  FMUL.FTZ R34, R133, c[0x0][0x2ec] ;  /* 0x0000bb0085227a20 */ /* 0x000fe40000410000 */
[----:B------:R-:W-:Y:S02]  /*7360*/  FMUL.FTZ R35, R134, c[0x0][0x2ec] ;  /* 0x0000bb0086237a20 */ /* 0x000fe40000410000 */
[----:B------:R-:W-:Y:S02]  /*7370*/  FMUL.FTZ R132, R135, c[0x0][0x2ec] ;  /* 0x0000bb0087847a20 */ /* 0x000fe40000410000 */
[----:B------:R-:W-:Y:S01]  /*7380*/  FMUL.FTZ R4, R4, c[0x0][0x2ec] ;  /* 0x0000bb0004047a20 */ /* 0x000fe20000410000 */
[----:B------:R-:W1:Y:S01]  /*7390*/  MUFU.TANH R33, R33 ;  /* 0x0000002100217308 */ /* 0x000e620000002400 */
[----:B------:R-:W-:Y:S02]  /*73a0*/  FMUL.FTZ R5, R5, c[0x0][0x2ec] ;  /* 0x0000bb0005057a20 */ /* 0x000fe40000410000 */
[----:B------:R-:W-:-:S02]  /*73b0*/  FMUL.FTZ R6, R6, c[0x0][0x2ec] ;  /* 0x0000bb0006067a20 */ /* 0x000fc40000410000 */
[----:B------:R-:W-:-:S03]  /*73c0*/  FMUL.FTZ R7, R7, c[0x0][0x2ec] ;  /* 0x0000bb0007077a20 */ /* 0x000fc60000410000 */
[----:B------:R-:W1:Y:S08]  /*73d0*/  MUFU.TANH R27, R27 ;  /* 0x0000001b001b7308 */ /* 0x000e700000002400 */
[----:B------:R-:W1:Y:S08]  /*73e0*/  MUFU.TANH R34, R34 ;  /* 0x0000002200227308 */ /* 0x000e700000002400 */
[----:B------:R-:W1:Y:S08]  /*73f0*/  MUFU.TANH R35, R35 ;  /* 0x0000002300237308 */ /* 0x000e700000002400 */
[----:B------:R-:W1:Y:S08]  /*7400*/  MUFU.TANH R132, R132 ;  /* 0x0000008400847308 */ /* 0x000e700000002400 */
[----:B------:R1:W1:Y:S08]  /*7410*/  MUFU.TANH R20, R16 ;  /* 0x0000001000147308 */ /* 0x0002700000002400 */
[----:B------:R-:W1:Y:S08]  /*7420*/  MUFU.TANH R15, R15 ;  /* 0x0000000f000f7308 */ /* 0x000e700000002400 */
[----:B------:R1:W1:Y:S08]  /*7430*/  MUFU.TANH R25, R18 ;  /* 0x0000001200197308 */ /* 0x0002700000002400 */
[----:B------:R-:W1:Y:S08]  /*7440*/  MUFU.TANH R19, R19 ;  /* 0x0000001300137308 */ /* 0x000e700000002400 */
[----:B------:R1:W1:Y:S08]  /*7450*/  MUFU.TANH R26, R4 ;  /* 0x00000004001a7308 */ /* 0x0002700000002400 */
[----:B------:R1:W1:Y:S08]  /*7460*/  MUFU.TANH R29, R5 ;  /* 0x00000005001d7308 */ /* 0x0002700000002400 */
[----:B------:R1:W1:Y:S08]  /*7470*/  MUFU.TANH R30, R6 ;  /* 0x00000006001e7308 */ /* 0x0002700000002400 */
[----:B------:R1:W1:Y:S01]  /*7480*/  MUFU.TANH R31, R7 ;  /* 0x00000007001f7308 */ /* 0x0002620000002400 */
[----:B------:R-:W-:Y:S06]  /*7490*/  BAR.SYNC.DEFER_BLOCKING 0x0 ;  /* 0x0000000000007b1d */ /* 0x000fec0000010000 */
[----:B------:R-:W-:Y:S05]  /*74a0*/  @!P0 BRA `(.L_x_936) ;  /* 0x000001a000008947 */ /* 0x000fea0003800000 */
[----:B--234-:R-:W2:Y:S04]  /*74b0*/  LDL.64 R242, [R1+0x18] ;  /* 0x0000180001f27983 */ /* 0x01cea80000100a00 */
        /* <DEDUP_REMOVED lines=8> */
[----:B-1----:R-:W-:Y:S01]  /*7540*/  IMAD.U32 R4, RZ, RZ, UR14 ;  /* 0x0000000eff047e24 */ /* 0x002fe2000f8e00ff */
        /* <DEDUP_REMOVED lines=16> */
.L_x_936:
[----:B-1234-:R-:W1:Y:S01]  /*7650*/  S2R R2, SR_TID.X ;  /* 0x0000000000027919 */ /* 0x01ee620000002100 */
[----:B------:R-:W-:-:S02]  /*7660*/  UIADD3 UR7, UR8, -0x3, URZ ;  /* 0xfffffffd08077890 */ /* 0x000fc4000fffe03f */
[----:B------:R-:W-:-:S04]  /*7670*/  UISETP.GE.AND UP0, UPT, UR8, 0x4, UPT ;  /* 0x000000040800788c */ /* 0x000fc8000bf06270 */
[----:B------:R-:W-:Y:S02]  /*7680*/  MOV R0, UR7 ;  /* 0x0000000700007c02 */ /* 0x000fe40008000f00 */
[----:B-1----:R-:W-:-:S04]  /*7690*/  SHF.L.U32 R2, R2, 0x1, RZ ;  /* 0x0000000102027819 */ /* 0x002fc800000006ff */
[----:B------:R-:W-:-:S04]  /*76a0*/  LOP3.LUT R2, R2, 0x6, RZ, 0xc0, !PT ;  /* 0x0000000602027812 */ /* 0x000fc800078ec0ff */
[----:B------:R-:W-:-:S04]  /*76b0*/  LEA R0, R0, R2, 0x5 ;  /* 0x0000000200007211 */ /* 0x000fc800078e28ff */
[C---:B------:R-:W-:Y:S02]  /*76c0*/  IADD3 R7, R0.reuse, 0x1, RZ ;  /* 0x0000000100077810 */ /* 0x040fe40007ffe0ff */
[CC--:B------:R-:W-:Y:S02]  /*76d0*/  ISETP.GE.AND P1, PT, R0.reuse, R9.reuse, PT ;  /* 0x000000090000720c */ /* 0x0c0fe40003f26270 */
[C---:B------:R-:W-:Y:S02]  /*76e0*/  IADD3 R6, R0.reuse, 0x8, RZ ;  /* 0x0000000800067810 */ /* 0x040fe40007ffe0ff */
[----:B------:R-:W-:Y:S02]  /*76f0*/  ISETP.GE.AND P0, PT, R7, R9, PT ;  /* 0x000000090700720c */ /* 0x000fe40003f06270 */
[----:B------:R-:W-:Y:S02]  /*7700*/  FSEL R13, R13, -INF , !P1 ;  /* 0xff8000000d0d7808 */ /* 0x000fe40004800000 */
[----:B------:R-:W-:-:S02]  /*7710*/  IADD3 R5, R0, 0x9, RZ ;  /* 0x0000000900057810 */ /* 0x000fc40007ffe0ff */
[----:B------:R-:W-:Y:S02]  /*7720*/  ISETP.GE.AND P1, PT, R6, R9, PT ;  /* 0x000000090600720c */ /* 0x000fe40003f26270 */
[----:B------:R-:W-:Y:S02]  /*7730*/  FSEL R14, R14, -INF , !P0 ;  /* 0xff8000000e0e7808 */ /* 0x000fe40004000000 */
[----:B------:R-:W-:Y:S02]  /*7740*/  FMNMX.FTZ R2, R231, R13, !PT ;  /* 0x0000000de7027209 */ /* 0x000fe40007810000 */
[----:B------:R-:W-:Y:S02]  /*7750*/  ISETP.GE.AND P0, PT, R5, R9, PT ;  /* 0x000000090500720c */ /* 0x000fe40003f06270 */
[----:B------:R-:W-:Y:S02]  /*7760*/  FSEL R17, R8, -INF , !P1 ;  /* 0xff80000008117808 */ /* 0x000fe40004800000 */
[----:B------:R-:W-:-:S02]  /*7770*/  FMNMX.FTZ R2, R14, R2, !PT ;  /* 0x000000020e027209 */ /* 0x000fc40007810000 */
[C---:B------:R-:W-:Y:S02]  /*7780*/  IADD3 R4, R0.reuse, 0x10, RZ ;  /* 0x0000001000047810 */ /* 0x040fe40007ffe0ff */
[----:B------:R-:W-:Y:S02]  /*7790*/  IADD3 R3, R0, 0x11, RZ ;  /* 0x0000001100037810 */ /* 0x000fe40007ffe0ff */
[----:B------:R-:W-:Y:S02]  /*77a0*/  FSEL R16, R176, -INF , !P0 ;  /* 0xff800000b0107808 */ /* 0x000fe40004000000 */
[----:B------:R-:W-:Y:S02]  /*77b0*/  FMNMX.FTZ R8, R17, R2, !PT ;  /* 0x0000000211087209 */ /* 0x000fe40007810000 */
[----:B------:R-:W-:Y:S02]  /*77c0*/  ISETP.GE.AND P1, PT, R4, R9, PT ;  /* 0x000000090400720c */ /* 0x000fe40003f26270 */
[----:B------:R-:W-:-:S02]  /*77d0*/  IADD3 R2, R0, 0x18, RZ ;  /* 0x0000001800027810 */ /* 0x000fc40007ffe0ff */
[-C--:B------:R-:W-:Y:S02]  /*77e0*/  ISETP.GE.AND P0, PT, R3, R9.reuse, PT ;  /* 0x000000090300720c */ /* 0x080fe40003f06270 */
[----:B------:R-:W-:Y:S02]  /*77f0*/  FMNMX.FTZ R136, R16, R8, !PT ;  /* 0x0000000810887209 */ /* 0x000fe40007810000 */
[----:B------:R-:W-:Y:S02]  /*7800*/  FSEL R181, R28, -INF , !P1 ;  /* 0xff8000001cb57808 */ /* 0x000fe40004800000 */
[----:B------:R-:W-:Y:S02]  /*7810*/  IADD3 R8, R0, 0x19, RZ ;  /* 0x0000001900087810 */ /* 0x000fe40007ffe0ff */
[----:B------:R-:W-:Y:S02]  /*7820*/  ISETP.GE.AND P1, PT, R2, R9, PT ;  /* 0x000000090200720c */ /* 0x000fe40003f26270 */
[----:B------:R-:W-:-:S02]  /*7830*/  FSEL R133, R32, -INF , !P0 ;  /* 0xff80000020857808 */ /* 0x000fc40004000000 */
[----:B------:R-:W-:Y:S02]  /*7840*/  ISETP.GE.AND P0, PT, R8, R9, PT ;  /* 0x000000090800720c */ /* 0x000fe40003f06270 */
[----:B------:R-:W-:Y:S02]  /*7850*/  FSEL R180, R20, -INF , !P1 ;  /* 0xff80000014b47808 */ /* 0x000fe40004800000 */
[-C--:B------:R-:W-:Y:S02]  /*7860*/  ISETP.GE.AND P1, PT, R0, R10.reuse, PT ;  /* 0x0000000a0000720c */ /* 0x080fe40003f26270 */
[----:B------:R-:W-:Y:S02]  /*7870*/  FSEL R183, R15, -INF , !P0 ;  /* 0xff8000000fb77808 */ /* 0x000fe40004000000 */
[C---:B------:R-:W-:Y:S02]  /*7880*/  ISETP.GE.AND P0, PT, R7.reuse, R10, PT ;  /* 0x0000000a0700720c */ /* 0x040fe40003f06270 */
[----:B------:R-:W-:-:S02]  /*7890*/  ISETP.GE.AND P4, PT, R7, R11, PT ;  /* 0x0000000b0700720c */ /* 0x000fc40003f86270 */
[-C--:B------:R-:W-:Y:S02]  /*78a0*/  ISETP.GE.AND P2, PT, R7, R12.reuse, PT ;  /* 0x0000000c0700720c */ /* 0x080fe40003f46270 */
[----:B------:R-:W-:Y:S02]  /*78b0*/  FSEL R7, R189, -INF , !P1 ;  /* 0xff800000bd077808 */ /* 0x000fe40004800000 */
[C---:B------:R-:W-:Y:S02]  /*78c0*/  ISETP.GE.AND P5, PT, R0.reuse, R11, PT ;  /* 0x0000000b0000720c */ /* 0x040fe40003fa6270 */
[----:B------:R-:W-:Y:S02]  /*78d0*/  ISETP.GE.AND P3, PT, R0, R12, PT ;  /* 0x0000000c0000720c */ /* 0x000fe40003f66270 */
[----:B------:R-:W-:Y:S02]  /*78e0*/  ISETP.GE.AND P6, PT, R6, R10, PT ;  /* 0x0000000a0600720c */ /* 0x000fe40003fc6270 */
[----:B------:R-:W-:-:S02]  /*78f0*/  FSEL R22, R188, -INF , !P0 ;  /* 0xff800000bc167808 */ /* 0x000fc40004000000 */
[----:B------:R-:W-:Y:S02]  /*7900*/  FMNMX.FTZ R0, R230, R7, !PT ;  /* 0x00000007e6007209 */ /* 0x000fe40007810000 */
[----:B------:R-:W-:Y:S02]  /*7910*/  FSEL R24, R184, -INF , !P4 ;  /* 0xff800000b8187808 */ /* 0x000fe40006000000 */
[----:B------:R-:W-:Y:S02]  /*7920*/  ISETP.GE.AND P4, PT, R5, R10, PT ;  /* 0x0000000a0500720c */ /* 0x000fe40003f86270 */
[----:B------:R-:W-:Y:S02]  /*7930*/  FSEL R15, R177, -INF , !P6 ;  /* 0xff800000b10f7808 */ /* 0x000fe40007000000 */
[----:B------:R-:W-:Y:S02]  /*7940*/  FMNMX.FTZ R0, R22, R0, !PT ;  /* 0x0000000016007209 */ /* 0x000fe40007810000 */
[----:B------:R-:W-:-:S02]  /*7950*/  FMNMX.FTZ R136, R181, R136, !PT ;  /* 0x00000088b5887209 */ /* 0x000fc40007810000 */
[----:B------:R-:W-:Y:S02]  /*7960*/  ISETP.GE.AND P0, PT, R6, R11, PT ;  /* 0x0000000b0600720c */ /* 0x000fe40003f06270 */
[----:B------:R-:W-:Y:S02]  /*7970*/  ISETP.GE.AND P6, PT, R4, R10, PT ;  /* 0x0000000a0400720c */ /* 0x000fe40003fc6270 */
[----:B------:R-:W-:Y:S02]  /*7980*/  FSEL R21, R178, -INF , !P4 ;  /* 0xff800000b2157808 */ /* 0x000fe40006000000 */
[----:B------:R-:W-:Y:S02]  /*7990*/  FMNMX.FTZ R0, R15, R0, !PT ;  /* 0x000000000f007209 */ /* 0x000fe40007810000 */
[----:B------:R-:W-:Y:S02]  /*79a0*/  FMNMX.FTZ R136, R133, R136, !PT ;  /* 0x0000008885887209 */ /* 0x000fe40007810000 */
[----:B------:R-:W-:-:S02]  /*79b0*/  FSEL R23, R140, -INF , !P0 ;  /* 0xff8000008c177808 */ /* 0x000fc40004000000 */
[----:B------:R-:W-:Y:S02]  /*79c0*/  ISETP.GE.AND P0, PT, R3, R10, PT ;  /* 0x0000000a0300720c */ /* 0x000fe40003f06270 */
[----:B------:R-:W-:Y:S02]  /*79d0*/  FSEL R177, R137, -INF , !P6 ;  /* 0xff80000089b17808 */ /* 0x000fe40007000000 */
[----:B------:R-:W-:Y:S02]  /*79e0*/  FMNMX.FTZ R0, R21, R0, !PT ;  /* 0x0000000015007209 */ /* 0x000fe40007810000 */
[----:B------:R-:W-:Y:S02]  /*79f0*/  FMNMX.FTZ R136, R180, R136, !PT ;  /* 0x00000088b4887209 */ /* 0x000fe40007810000 */
[----:B------:R-:W-:Y:S02]  /*7a00*/  ISETP.GE.AND P6, PT, R2, R10, PT ;  /* 0x0000000a0200720c */ /* 0x000fe40003fc6270 */
[----:B------:R-:W-:-:S02]  /*7a10*/  FSEL R176, R33, -INF , !P0 ;  /* 0xff80000021b07808 */ /* 0x000fc40004000000 */
[----:B------:R-:W-:Y:S02]  /*7a20*/  FMNMX.FTZ R0, R177, R0, !PT ;  /* 0x00000000b1007209 */ /* 0x000fe40007810000 */
[----:B------:R-:W-:Y:S02]  /*7a30*/  FMNMX.FTZ R136, R183, R136, !PT ;  /* 0x00000088b7887209 */ /* 0x000fe40007810000 */
[----:B------:R-:W-:Y:S02]  /*7a40*/  FSEL R139, R25, -INF , !P6 ;  /* 0xff800000198b7808 */ /* 0x000fe40007000000 */
[----:B------:R-:W-:Y:S01]  /*7a50*/  ISETP.GE.AND P6, PT, R8, R10, PT ;  /* 0x0000000a0800720c */ /* 0x000fe20003fc6270 */
[----:B------:R-:W1:Y:S01]  /*7a60*/  SHFL.BFLY PT, R18, R136, 0x2, 0x1f ;  /* 0x0c401f0088127f89 */ /* 0x000e6200000e0000 */
[----:B------:R-:W-:Y:S02]  /*7a70*/  FMNMX.FTZ R135, R176, R0, !PT ;  /* 0x00000000b0877209 */ /* 0x000fe40007810000 */
[----:B------:R-:W-:-:S02]  /*7a80*/  ISETP.GE.AND P4, PT, R5, R11, PT ;  /* 0x0000000b0500720c */ /* 0x000fc40003f86270 */
[----:B------:R-:W-:Y:S02]  /*7a90*/  ISETP.GE.AND P0, PT, R5, R12, PT ;  /* 0x0000000c0500720c */ /* 0x000fe40003f06270 */
[----:B------:R-:W-:Y:S02]  /*7aa0*/  FSEL R5, R185, -INF , !P5 ;  /* 0xff800000b9057808 */ /* 0x000fe40006800000 */
[----:B------:R-:W-:Y:S02]  /*7ab0*/  FSEL R178, R19, -INF , !P6 ;  /* 0xff80000013b27808 */ /* 0x000fe40007000000 */
[----:B------:R-:W-:Y:S02]  /*7ac0*/  FMNMX.FTZ R135, R139, R135, !PT ;  /* 0x000000878b877209 */ /* 0x000fe40007810000 */
[----:B------:R-:W-:Y:S02]  /*7ad0*/  FMNMX.FTZ R0, R229, R5, !PT ;  /* 0x00000005e5007209 */ /* 0x000fe40007810000 */
[----:B------:R-:W-:-:S02]  /*7ae0*/  ISETP.GE.AND P6, PT, R4, R11, PT ;  /* 0x0000000b0400720c */ /* 0x000fc40003fc6270 */
[----:B------:R-:W-:Y:S02]  /*7af0*/  FMNMX.FTZ R135, R178, R135, !PT ;  /* 0x00000087b2877209 */ /* 0x000fe40007810000 */
[----:B------:R-:W-:Y:S02]  /*7b00*/  FMNMX.FTZ R0, R24, R0, !PT ;  /* 0x0000000018007209 */ /* 0x000fe40007810000 */
[----:B------:R-:W-:Y:S02]  /*7b10*/  FSEL R138, R27, -INF , !P6 ;  /* 0xff8000001b8a7808 */ /* 0x000fe40007000000 */
[----:B------:R-:W2:Y:S01]  /*7b20*/  SHFL.BFLY PT, R27, R135, 0x2, 0x1f ;  /* 0x0c401f00871b7f89 */ /* 0x000ea200000e0000 */
[----:B------:R-:W-:Y:S02]  /*7b30*/  FSEL R20, R141, -INF , !P4 ;  /* 0xff8000008d147808 */ /* 0x000fe40006000000 */
[----:B------:R-:W-:Y:S02]  /*7b40*/  FMNMX.FTZ R0, R23, R0, !PT ;  /* 0x0000000017007209 */ /* 0x000fe40007810000 */
[----:B------:R-:W-:-:S02]  /*7b50*/  ISETP.GE.AND P1, PT, R6, R12, PT ;  /* 0x0000000c0600720c */ /* 0x000fc40003f26270 */
[-C--:B------:R-:W-:Y:S02]  /*7b60*/  ISETP.GE.AND P5, PT, R3, R11.reuse, PT ;  /* 0x0000000b0300720c */ /* 0x080fe40003fa6270 */
[----:B------:R-:W-:Y:S02]  /*7b70*/  FMNMX.FTZ R0, R20, R0, !PT ;  /* 0x0000000014007209 */ /* 0x000fe40007810000 */
[----:B------:R-:W-:Y:S02]  /*7b80*/  FSEL R6, R186, -INF , !P3 ;  /* 0xff800000ba067808 */ /* 0x000fe40005800000 */
[----:B------:R-:W-:Y:S02]  /*7b90*/  ISETP.GE.AND P4, PT, R2, R11, PT ;  /* 0x0000000b0200720c */ /* 0x000fe40003f86270 */
[----:B------:R-:W-:Y:S02]  /*7ba0*/  FSEL R179, R34, -INF , !P5 ;  /* 0xff80000022b37808 */ /* 0x000fe40006800000 */
[----:B------:R-:W-:-:S02]  /*7bb0*/  FMNMX.FTZ R0, R138, R0, !PT ;  /* 0x000000008a007209 */ /* 0x000fc40007810000 */
[----:B------:R-:W-:Y:S02]  /*7bc0*/  FSEL R19, R187, -INF , !P2 ;  /* 0xff800000bb137808 */ /* 0x000fe40005000000 */
[----:B------:R-:W-:Y:S02]  /*7bd0*/  FMNMX.FTZ R25, R228, R6, !PT ;  /* 0x00000006e4197209 */ /* 0x000fe40007810000 */
[----:B------:R-:W-:Y:S02]  /*7be0*/  FSEL R182, R26, -INF , !P4 ;  /* 0xff8000001ab67808 */ /* 0x000fe40006000000 */
[----:B-1----:R-:W-:Y:S02]  /*7bf0*/  FMNMX.FTZ R136, R136, R18, !PT ;  /* 0x0000001288887209 */ /* 0x002fe40007810000 */
[----:B------:R-:W-:Y:S02]  /*7c00*/  FMNMX.FTZ R26, R179, R0, !PT ;  /* 0x00000000b31a7209 */ /* 0x000fe40007810000 */
[----:B------:R-:W-:Y:S01]  /*7c10*/  FSEL R18, R143, -INF , !P1 ;  /* 0xff8000008f127808 */ /* 0x000fe20004800000 */
[----:B------:R-:W1:Y:S01]  /*7c20*/  SHFL.BFLY PT, R28, R136, 0x1, 0x1f ;  /* 0x0c201f00881c7f89 */ /* 0x000e6200000e0000 */
[----:B------:R-:W-:-:S02]  /*7c30*/  FMNMX.FTZ R0, R19, R25, !PT ;  /* 0x0000001913007209 */ /* 0x000fc40007810000 */
[----:B------:R-:W-:Y:S02]  /*7c40*/  ISETP.GE.AND P2, PT, R4, R12, PT ;  /* 0x0000000c0400720c */ /* 0x000fe40003f46270 */
[----:B------:R-:W-:Y:S02]  /*7c50*/  FSEL R4, R142, -INF , !P0 ;  /* 0xff8000008e047808 */ /* 0x000fe40004000000 */
[----:B------:R-:W-:Y:S01]  /*7c60*/  FMNMX.FTZ R0, R18, R0, !PT ;  /* 0x0000000012007209 */ /* 0x000fe20007810000 */
[----:B------:R-:W-:Y:S01]  /*7c70*/  LDSM.16.MT88.4 R140, [R218+0xa000] ;  /* 0x00a00000da8c783b */ /* 0x000fe20000004200 */
[----:B------:R-:W-:Y:S02]  /*7c80*/  ISETP.GE.AND P0, PT, R3, R12, PT ;  /* 0x0000000c0300720c */ /* 0x000fe40003f06270 */
[----:B------:R-:W-:Y:S02]  /*7c90*/  FSEL R188, R35, -INF , !P2 ;  /* 0xff80000023bc7808 */ /* 0x000fe40005000000 */
[----:B------:R-:W-:-:S02]  /*7ca0*/  FMNMX.FTZ R0, R4, R0, !PT ;  /* 0x0000000004007209 */ /* 0x000fc40007810000 */
[----:B--2---:R-:W-:Y:S02]  /*7cb0*/  FMNMX.FTZ R135, R27, R135, !PT ;  /* 0x000000871b877209 */ /* 0x004fe40007810000 */
[----:B------:R-:W-:Y:S02]  /*7cc0*/  ISETP.GE.AND P1, PT, R2, R12, PT ;  /* 0x0000000c0200720c */ /* 0x000fe40003f26270 */
[----:B------:R-:W-:Y:S01]  /*7cd0*/  FSEL R190, R132, -INF , !P0 ;  /* 0xff80000084be7808 */ /* 0x000fe20004000000 */
[----:B------:R-:W2:Y:S01]  /*7ce0*/  SHFL.BFLY PT, R2, R135, 0x1, 0x1f ;  /* 0x0c201f0087027f89 */ /* 0x000ea200000e0000 */
[----:B------:R-:W-:Y:S02]  /*7cf0*/  FMNMX.FTZ R0, R188, R0, !PT ;  /* 0x00000000bc007209 */ /* 0x000fe40007810000 */
[----:B------:R-:W-:Y:S02]  /*7d00*/  ISETP.GE.AND P0, PT, R8, R12, PT ;  /* 0x0000000c0800720c */ /* 0x000fe40003f06270 */
[----:B------:R-:W-:-:S02]  /*7d10*/  FSEL R192, R30, -INF , !P1 ;  /* 0xff8000001ec07808 */ /* 0x000fc40004800000 */
[----:B------:R-:W-:Y:S02]  /*7d20*/  FMNMX.FTZ R0, R190, R0, !PT ;  /* 0x00000000be007209 */ /* 0x000fe40007810000 */
[----:B------:R-:W-:Y:S02]  /*7d30*/  ISETP.GE.AND P3, PT, R8, R11, PT ;  /* 0x0000000b0800720c */ /* 0x000fe40003f66270 */
[----:B------:R-:W-:Y:S02]  /*7d40*/  FSEL R191, R31, -INF , !P0 ;  /* 0xff8000001fbf7808 */ /* 0x000fe40004000000 */
[----:B------:R-:W-:Y:S02]  /*7d50*/  FMNMX.FTZ R0, R192, R0, !PT ;  /* 0x00000000c0007209 */ /* 0x000fe40007810000 */
[----:B------:R-:W-:Y:S02]  /*7d60*/  FSEL R189, R29, -INF , !P3 ;  /* 0xff8000001dbd7808 */ /* 0x000fe40005800000 */
[----:B------:R-:W-:-:S02]  /*7d70*/  FMNMX.FTZ R26, R182, R26, !PT ;  /* 0x0000001ab61a7209 */ /* 0x000fc40007810000 */
[----:B------:R-:W-:Y:S02]  /*7d80*/  FMNMX.FTZ R0, R191, R0, !PT ;  /* 0x00000000bf007209 */ /* 0x000fe40007810000 */
[----:B------:R-:W-:Y:S02]  /*7d90*/  FMNMX.FTZ R134, R189, R26, !PT ;  /* 0x0000001abd867209 */ /* 0x000fe40007810000 */
[----:B-1----:R-:W-:Y:S01]  /*7da0*/  FMNMX.FTZ R136, R136, R28, !PT ;  /* 0x0000001c88887209 */ /* 0x002fe20007810000 */
[----:B------:R-:W1:Y:S01]  /*7db0*/  SHFL.BFLY PT, R3, R0, 0x2, 0x1f ;  /* 0x0c401f0000037f89 */ /* 0x000e6200000e0000 */
[----:B--2---:R-:W-:Y:S02]  /*7dc0*/  FMNMX.FTZ R135, R135, R2, !PT ;  /* 0x0000000287877209 */ /* 0x004fe40007810000 */
[C---:B------:R-:W-:Y:S01]  /*7dd0*/  FSETP.NEU.FTZ.AND P3, PT, R136.reuse, -INF , PT ;  /* 0xff8000008800780b */ /* 0x040fe20003f7d000 */
[----:B------:R-:W2:Y:S01]  /*7de0*/  SHFL.BFLY PT, R25, R134, 0x2, 0x1f ;  /* 0x0c401f0086197f89 */ /* 0x000ea200000e0000 */
[----:B------:R-:W-:Y:S01]  /*7df0*/  FMUL.FTZ R8, R136, c[0x0][0x23c] ;  /* 0x00008f0088087a20 */ /* 0x000fe20000410000 */
[C---:B------:R-:W-:Y:S01]  /*7e00*/  FSETP.NEU.FTZ.AND P2, PT, R135.reuse, -INF , PT ;  /* 0xff8000008700780b */ /* 0x040fe20003f5d000 */
[----:B------:R-:W-:Y:S01]  /*7e10*/  FMUL.FTZ R2, R135, c[0x0][0x23c] ;  /* 0x00008f0087027a20 */ /* 0x000fe20000410000 */
[----:B------:R-:W-:Y:S02]  /*7e20*/  LDSM.16.MT88.4 R28, [R215+0xa000] ;  /* 0x00a00000d71c783b */ /* 0x000fe40000004200 */
[----:B------:R-:W-:-:S02]  /*7e30*/  FSEL R8, R8, RZ, P3 ;  /* 0x000000ff08087208 */ /* 0x000fc40001800000 */
[----:B------:R-:W-:-:S03]  /*7e40*/  FSEL R2, R2, RZ, P2 ;  /* 0x000000ff02027208 */ /* 0x000fc60001000000 */
[----:B------:R-:W-:Y:S02]  /*7e50*/  FFMA.FTZ R13, R13, c[0x0][0x23c], -R8 ;  /* 0x00008f000d0d7a23 */ /* 0x000fe40000010808 */
[--C-:B------:R-:W-:Y:S02]  /*7e60*/  FFMA.FTZ R7, R7, c[0x0][0x23c], -R2.reuse ;  /* 0x00008f0007077a23 */ /* 0x100fe40000010802 */
[----:B------:R3:W-:Y:S01]  /*7e70*/  MUFU.EX2 R207, R13 ;  /* 0x0000000d00cf7308 */ /* 0x0007e20000000800 */
[----:B------:R-:W-:Y:S02]  /*7e80*/  FFMA.FTZ R21, R21, c[0x0][0x23c], -R2 ;  /* 0x00008f0015157a23 */ /* 0x000fe40000010802 */
[----:B------:R-:W-:Y:S01]  /*7e90*/  FFMA.FTZ R14, R14, c[0x0][0x23c], -R8 ;  /* 0x00008f000e0e7a23 */ /* 0x000fe20000010808 */
[----:B-1----:R-:W-:Y:S01]  /*7ea0*/  FMNMX.FTZ R3, R3, R0, !PT ;  /* 0x0000000003037209 */ /* 0x002fe20007810000 */
[----:B------:R-:W-:-:S03]  /*7eb0*/  FFMA.FTZ R15, R15, c[0x0][0x23c], -R2 ;  /* 0x00008f000f0f7a23 */ /* 0x000fc60000010802 */
[----:B------:R1:W-:Y:S01]  /*7ec0*/  MUFU.EX2 R202, R7 ;  /* 0x0000000700ca7308 */ /* 0x0003e20000000800 */
[----:B--2---:R-:W-:Y:S01]  /*7ed0*/  FMNMX.FTZ R134, R25, R134, !PT ;  /* 0x0000008619867209 */ /* 0x004fe20007810000 */
[--C-:B------:R-:W-:Y:S02]  /*7ee0*/  FFMA.FTZ R17, R17, c[0x0][0x23c], -R8.reuse ;  /* 0x00008f0011117a23 */ /* 0x100fe40000010808 */
[----:B------:R-:W-:Y:S02]  /*7ef0*/  FFMA.FTZ R16, R16, c[0x0][0x23c], -R8 ;  /* 0x00008f0010107a23 */ /* 0x000fe40000010808 */
[----:B------:R-:W-:Y:S01]  /*7f00*/  FFMA.FTZ R22, R22, c[0x0][0x23c], -R2 ;  /* 0x00008f0016167a23 */ /* 0x000fe20000010802 */
[----:B---3--:R-:W2:Y:S01]  /*7f10*/  SHFL.BFLY PT, R13, R134, 0x1, 0x1f ;  /* 0x0c201f00860d7f89 */ /* 0x008ea200000e0000 */
[----:B------:R-:W-:Y:S03]  /*7f20*/  MUFU.EX2 R204, R21 ;  /* 0x0000001500cc7308 */ /* 0x000fe60000000800 */
[----:B-1----:R-:W1:Y:S05]  /*7f30*/  SHFL.BFLY PT, R7, R3, 0x1, 0x1f ;  /* 0x0c201f0003077f89 */ /* 0x002e6a00000e0000 */
[----:B------:R-:W3:Y:S08]  /*7f40*/  MUFU.EX2 R206, R14 ;  /* 0x0000000e00ce7308 */ /* 0x000ef00000000800 */
[----:B------:R-:W-:Y:S01]  /*7f50*/  MUFU.EX2 R203, R15 ;  /* 0x0000000f00cb7308 */ /* 0x000fe20000000800 */
[----:B--2---:R-:W-:-:S07]  /*7f60*/  FMNMX.FTZ R134, R134, R13, !PT ;  /* 0x0000000d86867209 */ /* 0x004fce0007810000 */
[----:B------:R-:W-:Y:S01]  /*7f70*/  MUFU.EX2 R205, R17 ;  /* 0x0000001100cd7308 */ /* 0x000fe20000000800 */
[C---:B------:R-:W-:Y:S01]  /*7f80*/  FSETP.NEU.FTZ.AND P1, PT, R134.reuse, -INF , PT ;  /* 0xff8000008600780b */ /* 0x040fe20003f3d000 */
[----:B------:R-:W-:Y:S01]  /*7f90*/  FMUL.FTZ R0, R134, c[0x0][0x23c] ;  /* 0x00008f0086007a20 */ /* 0x000fe20000410000 */
[----:B-1----:R-:W-:-:S05]  /*7fa0*/  FMNMX.FTZ R3, R3, R7, !PT ;  /* 0x0000000703037209 */ /* 0x002fca0007810000 */
[----:B------:R3:W-:Y:S01]  /*7fb0*/  MUFU.EX2 R208, R16 ;  /* 0x0000001000d07308 */ /* 0x0007e20000000800 */
[----:B------:R-:W-:Y:S02]  /*7fc0*/  FSEL R0, R0, RZ, P1 ;  /* 0x000000ff00007208 */ /* 0x000fe40000800000 */
[C---:B------:R-:W-:Y:S01]  /*7fd0*/  FSETP.NEU.FTZ.AND P0, PT, R3.reuse, -INF , PT ;  /* 0xff8000000300780b */ /* 0x040fe20003f1d000 */
[----:B------:R-:W-:Y:S02]  /*7fe0*/  FMUL.FTZ R13, R3, c[0x0][0x23c] ;  /* 0x00008f00030d7a20 */ /* 0x000fe40000410000 */
[--C-:B------:R-:W-:Y:S02]  /*7ff0*/  FFMA.FTZ R5, R5, c[0x0][0x23c], -R0.reuse ;  /* 0x00008f0005057a23 */ /* 0x100fe40000010800 */
[--C-:B------:R-:W-:Y:S01]  /*8000*/  FFMA.FTZ R20, R20, c[0x0][0x23c], -R0.reuse ;  /* 0x00008f0014147a23 */ /* 0x100fe20000010800 */
[----:B------:R-:W-:Y:S01]  /*8010*/  FSEL R13, R13, RZ, P0 ;  /* 0x000000ff0d0d7208 */ /* 0x000fe20000000000 */
[----:B------:R1:W-:Y:S01]  /*8020*/  MUFU.EX2 R198, R5 ;  /* 0x0000000500c67308 */ /* 0x0003e20000000800 */
[----:B------:R-:W-:-:S02]  /*8030*/  FFMA.FTZ R24, R24, c[0x0][0x23c], -R0 ;  /* 0x00008f0018187a23 */ /* 0x000fc40000010800 */
[----:B------:R-:W-:Y:S02]  /*8040*/  FFMA.FTZ R23, R23, c[0x0][0x23c], -R0 ;  /* 0x00008f0017177a23 */ /* 0x000fe40000010800 */
[--C-:B------:R-:W-:Y:S01]  /*8050*/  FFMA.FTZ R4, R4, c[0x0][0x23c], -R13.reuse ;  /* 0x00008f0004047a23 */ /* 0x100fe2000001080d */
[----:B---3--:R-:W-:Y:S01]  /*8060*/  F2FP.BF16.PACK_AB R16, R206, R207 ;  /* 0x000000cfce10723e */ /* 0x008fe200000010ff */
[--C-:B------:R-:W-:Y:S01]  /*8070*/  FFMA.FTZ R6, R6, c[0x0][0x23c], -R13.reuse ;  /* 0x00008f0006067a23 */ /* 0x100fe2000001080d */
[----:B------:R-:W-:Y:S01]  /*8080*/  MUFU.EX2 R200, R20 ;  /* 0x0000001400c87308 */ /* 0x000fe20000000800 */
[--C-:B------:R-:W-:Y:S02]  /*8090*/  FFMA.FTZ R19, R19, c[0x0][0x23c], -R13.reuse ;  /* 0x00008f0013137a23 */ /* 0x100fe4000001080d */
[----:B------:R-:W-:-:S05]  /*80a0*/  FFMA.FTZ R18, R18, c[0x0][0x23c], -R13 ;  /* 0x00008f0012127a23 */ /* 0x000fca000001080d */
[----:B------:R2:W-:Y:S01]  /*80b0*/  MUFU.EX2 R195, R4 ;  /* 0x0000000400c37308 */ /* 0x0005e20000000800 */
[----:B-1----:R-:W-:-:S05]  /*80c0*/  FSEL R5, R136, RZ, P3 ;  /* 0x000000ff88057208 */ /* 0x002fca0001800000 */
[----:B------:R-:W-:Y:S02]  /*80d0*/  FADD.FTZ R5, R231, -R5 ;  /* 0x80000005e7057221 */ /* 0x000fe40000010000 */
[----:B------:R1:W-:Y:S02]  /*80e0*/  MUFU.EX2 R193, R6 ;  /* 0x0000000600c17308 */ /* 0x0003e40000000800 */
[----:B------:R-:W-:Y:S01]  /*80f0*/  FMUL.FTZ R5, R5, c[0x0][0x23c] ;  /* 0x00008f0005057a20 */ /* 0x000fe20000410000 */
[----:B--2---:R-:W-:-:S05]  /*8100*/  FSEL R4, R135, RZ, P2 ;  /* 0x000000ff87047208 */ /* 0x004fca0001000000 */
[----:B------:R2:W-:Y:S01]  /*8110*/  MUFU.EX2 R197, R24 ;  /* 0x0000001800c57308 */ /* 0x0005e20000000800 */
[----:B------:R-:W-:Y:S01]  /*8120*/  FADD.FTZ R4, R230, -R4 ;  /* 0x80000004e6047221 */ /* 0x000fe20000010000 */
[----:B-1----:R-:W-:-:S03]  /*8130*/  FSEL R6, R134, RZ, P1 ;  /* 0x000000ff86067208 */ /* 0x002fc60000800000 */
[----:B------:R-:W-:Y:S01]  /*8140*/  FMUL.FTZ R20, R4, c[0x0][0x23c] ;  /* 0x00008f0004147a20 */ /* 0x000fe20000410000 */
[----:B------:R-:W-:Y:S02]  /*8150*/  FSEL R4, R3, RZ, P0 ;  /* 0x000000ff03047208 */ /* 0x000fe40000000000 */
[----:B------:R1:W3:Y:S01]  /*8160*/  MUFU.EX2 R21, R5 ;  /* 0x0000000500157308 */ /* 0x0002e20000000800 */
[----:B------:R-:W-:Y:S02]  /*8170*/  PLOP3.LUT P0, PT, PT, PT, UP0, 0x80, 0x0 ;  /* 0x000000000000781c */ /* 0x000fe40003f0f008 */
[----:B------:R-:W-:Y:S01]  /*8180*/  FADD.FTZ R4, R228, -R4 ;  /* 0x80000004e4047221 */ /* 0x000fe20000010000 */
[----:B--2---:R-:W2:Y:S03]  /*8190*/  LDSM.16.MT88.4 R24, [R213+0xa000] ;  /* 0x00a00000d518783b */ /* 0x004ea60000004200 */
[----:B------:R-:W-:Y:S01]  /*81a0*/  FMUL.FTZ R4, R4, c[0x0][0x23c] ;  /* 0x00008f0004047a20 */ /* 0x000fe20000410000 */
[----:B------:R-:W4:Y:S01]  /*81b0*/  MUFU.EX2 R199, R23 ;  /* 0x0000001700c77308 */ /* 0x000f220000000800 */
[----:B-1----:R-:W-:-:S07]  /*81c0*/  FADD.FTZ R5, R229, -R6 ;  /* 0x80000006e5057221 */ /* 0x002fce0000010000 */
[----:B------:R1:W-:Y:S01]  /*81d0*/  MUFU.EX2 R194, R19 ;  /* 0x0000001300c27308 */ /* 0x0003e20000000800 */
[-C--:B---3--:R-:W-:Y:S02]  /*81e0*/  FMUL.FTZ R148, R148, R21.reuse ;  /* 0x0000001594947220 */ /* 0x088fe40000410000 */
[----:B------:R-:W-:Y:S02]  /*81f0*/  FMUL.FTZ R5, R5, c[0x0][0x23c] ;  /* 0x00008f0005057a20 */ /* 0x000fe40000410000 */
[-C--:B------:R-:W-:Y:S02]  /*8200*/  FMUL.FTZ R149, R149, R21.reuse ;  /* 0x0000001595957220 */ /* 0x080fe40000410000 */
[----:B------:R-:W-:Y:S01]  /*8210*/  FMUL.FTZ R156, R156, R21 ;  /* 0x000000159c9c7220 */ /* 0x000fe20000410000 */
[----:B------:R-:W3:Y:S01]  /*8220*/  MUFU.EX2 R196, R18 ;  /* 0x0000001200c47308 */ /* 0x000ee20000000800 */
[----:B----4-:R-:W-:Y:S01]  /*8230*/  F2FP.BF16.PACK_AB R6, R200, R199 ;  /* 0x000000c7c806723e */ /* 0x010fe200000010ff */
[----:B------:R-:W-:-:S02]  /*8240*/  FMUL.FTZ R157, R157, R21 ;  /* 0x000000159d9d7220 */ /* 0x000fc40000410000 */
[-C--:B------:R-:W-:Y:S02]  /*8250*/  FMUL.FTZ R160, R160, R21.reuse ;  /* 0x00000015a0a07220 */ /* 0x080fe40000410000 */
[----:B------:R-:W-:Y:S02]  /*8260*/  FMUL.FTZ R161, R161, R21 ;  /* 0x00000015a1a17220 */ /* 0x000fe40000410000 */
[----:B------:R4:W5:Y:S01]  /*8270*/  MUFU.EX2 R15, R5 ;  /* 0x00000005000f7308 */ /* 0x0009620000000800 */
[----:B-1----:R-:W-:Y:S01]  /*8280*/  F2FP.BF16.PACK_AB R19, R204, R203 ;  /* 0x000000cbcc13723e */ /* 0x002fe200000010ff */
[-C--:B------:R-:W-:Y:S02]  /*8290*/  FMUL.FTZ R172, R172, R21.reuse ;  /* 0x00000015acac7220 */ /* 0x080fe40000410000 */
[-C--:B------:R-:W-:Y:S02]  /*82a0*/  FMUL.FTZ R173, R173, R21.reuse ;  /* 0x00000015adad7220 */ /* 0x080fe40000410000 */
[----:B------:R-:W-:-:S02]  /*82b0*/  FMUL.FTZ R64, R64, R21 ;  /* 0x0000001540407220 */ /* 0x000fc40000410000 */
[----:B------:R1:W1:Y:S01]  /*82c0*/  MUFU.EX2 R14, R4 ;  /* 0x00000004000e7308 */ /* 0x0002620000000800 */
[----:B---3--:R-:W-:Y:S01]  /*82d0*/  F2FP.BF16.PACK_AB R7, R195, R196 ;  /* 0x000000c4c307723e */ /* 0x008fe200000010ff */
[----:B------:R-:W-:Y:S01]  /*82e0*/  FMUL.FTZ R65, R65, R21 ;  /* 0x0000001541417220 */ /* 0x000fe20000410000 */
[----:B------:R-:W-:Y:S01]  /*82f0*/  F2FP.BF16.PACK_AB R18, R208, R205 ;  /* 0x000000cdd012723e */ /* 0x000fe200000010ff */
[-C--:B------:R-:W-:Y:S02]  /*8300*/  FMUL.FTZ R52, R52, R21.reuse ;  /* 0x0000001534347220 */ /* 0x080fe40000410000 */
[----:B------:R-:W-:Y:S02]  /*8310*/  FMUL.FTZ R53, R53, R21 ;  /* 0x0000001535357220 */ /* 0x000fe40000410000 */
[----:B------:R-:W3:Y:S01]  /*8320*/  MUFU.EX2 R201, R22 ;  /* 0x0000001600c97308 */ /* 0x000ee20000000800 */
[----:B----4-:R-:W-:Y:S01]  /*8330*/  F2FP.BF16.PACK_AB R5, R194, R193 ;  /* 0x000000c1c205723e */ /* 0x010fe200000010ff */
[----:B-----5:R-:W-:-:S02]  /*8340*/  FMUL.FTZ R40, R40, R15 ;  /* 0x0000000f28287220 */ /* 0x020fc40000410000 */
[-C--:B------:R-:W-:Y:S02]  /*8350*/  FMUL.FTZ R41, R41, R15.reuse ;  /* 0x0000000f29297220 */ /* 0x080fe40000410000 */
[-C--:B------:R-:W-:Y:S02]  /*8360*/  FMUL.FTZ R144, R144, R15.reuse ;  /* 0x0000000f90907220 */ /* 0x080fe40000410000 */
[----:B------:R-:W4:Y:S01]  /*8370*/  MUFU.EX2 R20, R20 ;  /* 0x0000001400147308 */ /* 0x000f220000000800 */
[----:B-1----:R-:W-:Y:S01]  /*8380*/  F2FP.BF16.PACK_AB R4, R197, R198 ;  /* 0x000000c6c504723e */ /* 0x002fe200000010ff */
[-C--:B------:R-:W-:Y:S02]  /*8390*/  FMUL.FTZ R42, R42, R14.reuse ;  /* 0x0000000e2a2a7220 */ /* 0x080fe40000410000 */
[----:B------:R-:W-:Y:S02]  /*83a0*/  FMUL.FTZ R43, R43, R14 ;  /* 0x0000000e2b2b7220 */ /* 0x000fe40000410000 */
[----:B------:R-:W-:Y:S01]  /*83b0*/  FMUL.FTZ R145, R145, R15 ;  /* 0x0000000f91917220 */ /* 0x000fe20000410000 */
[----:B---3--:R-:W-:Y:S01]  /*83c0*/  F2FP.BF16.PACK_AB R17, R201, R202 ;  /* 0x000000cac911723e */ /* 0x008fe200000010ff */
[----:B------:R-:W-:-:S03]  /*83d0*/  FMUL.FTZ R146, R146, R14 ;  /* 0x0000000e92927220 */ /* 0x000fc60000410000 */
[C---:B------:R-:W-:Y:S01]  /*83e0*/  HMMA.16816.F32.BF16 R32, R4.reuse, R140, R40 ;  /* 0x0000008c0420723c */ /* 0x040fe20000041828 */
[----:B------:R-:W-:Y:S01]  /*83f0*/  FMUL.FTZ R147, R147, R14 ;  /* 0x0000000e93937220 */ /* 0x000fe20000410000 */
[----:B------:R-:W-:Y:S01]  /*8400*/  LDSM.16.MT88.4 R40, [R213+0xb000] ;  /* 0x00b00000d528783b */ /* 0x000fe20000004200 */
[-C--:B------:R-:W-:Y:S02]  /*8410*/  FMUL.FTZ R152, R152, R15.reuse ;  /* 0x0000000f98987220 */ /* 0x080fe40000410000 */
[-C--:B----4-:R-:W-:Y:S02]  /*8420*/  FMUL.FTZ R150, R150, R20.reuse ;  /* 0x0000001496967220 */ /* 0x090fe40000410000 */
[----:B------:R-:W-:Y:S01]  /*8430*/  FMUL.FTZ R151, R151, R20 ;  /* 0x0000001497977220 */ /* 0x000fe20000410000 */
[----:B--2---:R-:W-:Y:S01]  /*8440*/  HMMA.16816.F32.BF16 R144, R4, R24, R144 ;  /* 0x000000180490723c */ /* 0x004fe20000041890 */
[----:B------:R-:W-:Y:S02]  /*8450*/  FMUL.FTZ R153, R153, R15 ;  /* 0x0000000f99997220 */ /* 0x000fe40000410000 */
[----:B------:R-:W-:-:S02]  /*8460*/  FMUL.FTZ R154, R154, R14 ;  /* 0x0000000e9a9a7220 */ /* 0x000fc40000410000 */
[----:B------:R-:W-:Y:S02]  /*8470*/  FMUL.FTZ R155, R155, R14 ;  /* 0x0000000e9b9b7220 */ /* 0x000fe40000410000 */
[-C--:B------:R-:W-:Y:S01]  /*8480*/  FMUL.FTZ R158, R158, R20.reuse ;  /* 0x000000149e9e7220 */ /* 0x080fe20000410000 */
[----:B------:R-:W-:Y:S01]  /*8490*/  HMMA.16816.F32.BF16 R148, R16, R24, R148 ;  /* 0x000000181094723c */ /* 0x000fe20000041894 */
[----:B------:R-:W-:Y:S02]  /*84a0*/  FMUL.FTZ R159, R159, R20 ;  /* 0x000000149f9f7220 */ /* 0x000fe40000410000 */
[-C--:B------:R-:W-:Y:S02]  /*84b0*/  FMUL.FTZ R44, R44, R15.reuse ;  /* 0x0000000f2c2c7220 */ /* 0x080fe40000410000 */
[-C--:B------:R-:W-:Y:S02]  /*84c0*/  FMUL.FTZ R45, R45, R15.reuse ;  /* 0x0000000f2d2d7220 */ /* 0x080fe40000410000 */
[-C--:B------:R-:W-:Y:S01]  /*84d0*/  FMUL.FTZ R46, R46, R14.reuse ;  /* 0x0000000e2e2e7220 */ /* 0x080fe20000410000 */
[----:B------:R-:W-:Y:S01]  /*84e0*/  HMMA.16816.F32.BF16 R152, R4, R26, R152 ;  /* 0x0000001a0498723c */ /* 0x000fe20000041898 */
[----:B------:R-:W-:Y:S01]  /*84f0*/  FMUL.FTZ R47, R47, R14 ;  /* 0x0000000e2f2f7220 */ /* 0x000fe20000410000 */
[----:B------:R-:W-:Y:S01]  /*8500*/  MOV R210, R32 ;  /* 0x0000002000d27202 */ /* 0x000fe20000000f00 */
[----:B------:R-:W-:Y:S01]  /*8510*/  FMUL.FTZ R56, R56, R15 ;  /* 0x0000000f38387220 */ /* 0x000fe20000410000 */
[----:B------:R-:W-:Y:S01]  /*8520*/  MOV R209, R33 ;  /* 0x0000002100d17202 */ /* 0x000fe20000000f00 */
[----:B------:R-:W-:-:S02]  /*8530*/  FMUL.FTZ R57, R57, R15 ;  /* 0x0000000f39397220 */ /* 0x000fc40000410000 */
[-C--:B------:R-:W-:Y:S01]  /*8540*/  FMUL.FTZ R58, R58, R14.reuse ;  /* 0x0000000e3a3a7220 */ /* 0x080fe20000410000 */
[----:B------:R-:W-:Y:S01]  /*8550*/  HMMA.16816.F32.BF16 R236, R16, R26, R156 ;  /* 0x0000001a10ec723c */ /* 0x000fe2000004189c */
[----:B------:R-:W1:Y:S01]  /*8560*/  LDSM.16.MT88.4 R24, [R217+0xa000] ;  /* 0x00a00000d918783b */ /* 0x000e620000004200 */
[----:B------:R-:W-:Y:S02]  /*8570*/  FMUL.FTZ R59, R59, R14 ;  /* 0x0000000e3b3b7220 */ /* 0x000fe40000410000 */
[-C--:B------:R-:W-:Y:S02]  /*8580*/  FMUL.FTZ R162, R162, R20.reuse ;  /* 0x00000014a2a27220 */ /* 0x080fe40000410000 */
[----:B------:R-:W-:Y:S01]  /*8590*/  FMUL.FTZ R163, R163, R20 ;  /* 0x00000014a3a37220 */ /* 0x000fe20000410000 */
[----:B------:R-:W-:Y:S01]  /*85a0*/  MOV R159, R34 ;  /* 0x00000022009f7202 */ /* 0x000fe20000000f00 */
[----:B------:R-:W-:Y:S01]  /*85b0*/  FMUL.FTZ R164, R164, R15 ;  /* 0x0000000fa4a47220 */ /* 0x000fe20000410000 */
[----:B------:R-:W-:Y:S01]  /*85c0*/  MOV R158, R35 ;  /* 0x00000023009e7202 */ /* 0x000fe20000000f00 */
[----:B------:R-:W-:Y:S01]  /*85d0*/  FMUL.FTZ R165, R165, R15 ;  /* 0x0000000fa5a57220 */ /* 0x000fe20000410000 */
[----:B------:R-:W-:Y:S01]  /*85e0*/  HMMA.16816.F32.BF16 R32, R4, R142, R44 ;  /* 0x0000008e0420723c */ /* 0x000fe2000004182c */
[-C--:B------:R-:W-:Y:S01]  /*85f0*/  FMUL.FTZ R166, R166, R14.reuse ;  /* 0x0000000ea6a67220 */ /* 0x080fe20000410000 */
[----:B------:R-:W2:Y:S01]  /*8600*/  LDSM.16.MT88.4 R44, [R215+0xb000] ;  /* 0x00b00000d72c783b */ /* 0x000ea20000004200 */
[----:B------:R-:W-:-:S02]  /*8610*/  FMUL.FTZ R167, R167, R14 ;  /* 0x0000000ea7a77220 */ /* 0x000fc40000410000 */
[-C--:B------:R-:W-:Y:S02]  /*8620*/  FMUL.FTZ R168, R168, R15.reuse ;  /* 0x0000000fa8a87220 */ /* 0x080fe40000410000 */
[-C--:B------:R-:W-:Y:S01]  /*8630*/  FMUL.FTZ R169, R169, R15.reuse ;  /* 0x0000000fa9a97220 */ /* 0x080fe20000410000 */
[-C--:B------:R-:W-:Y:S01]  /*8640*/  HMMA.16816.F32.BF16 R160, R16, R28.reuse, R160 ;  /* 0x0000001c10a0723c */ /* 0x080fe200000418a0 */
[-C--:B------:R-:W-:Y:S02]  /*8650*/  FMUL.FTZ R170, R170, R14.reuse ;  /* 0x0000000eaaaa7220 */ /* 0x080fe40000410000 */
[----:B------:R-:W-:Y:S02]  /*8660*/  FMUL.FTZ R171, R171, R14 ;  /* 0x0000000eabab7220 */ /* 0x000fe40000410000 */
[-C--:B------:R-:W-:Y:S01]  /*8670*/  FMUL.FTZ R60, R60, R15.reuse ;  /* 0x0000000f3c3c7220 */ /* 0x080fe20000410000 */
[----:B------:R-:W-:Y:S01]  /*8680*/  MOV R157, R236 ;  /* 0x000000ec009d7202 */ /* 0x000fe20000000f00 */
        /* <DEDUP_REMOVED lines=15> */
[----:B------:R-:W-:Y:S01]  /*8780*/  MOV R211, R35 ;  /* 0x0000002300d37202 */ /* 0x000fe20000000f00 */
[-C--:B------:R-:W-:Y:S01]  /*8790*/  FMUL.FTZ R75, R75, R14.reuse ;  /* 0x0000000e4b4b7220 */ /* 0x080fe20000410000 */
[----:B-1----:R-:W-:Y:S01]  /*87a0*/  HMMA.16816.F32.BF16 R32, R4, R24, R56 ;  /* 0x000000180420723c */ /* 0x002fe20000041838 */
[----:B------:R-:W1:Y:S01]  /*87b0*/  LDSM.16.MT88.4 R56, [R218+0xb000] ;  /* 0x00b00000da38783b */ /* 0x000e620000004200 */
        /* <DEDUP_REMOVED lines=11> */
[----:B------:R-:W-:Y:S02]  /*8870*/  FMUL.FTZ R95, R95, R14 ;  /* 0x0000000e5f5f7220 */ /* 0x000fe40000410000 */
[----:B------:R-:W-:Y:S02]  /*8880*/  FMUL.FTZ R104, R104, R15 ;  /* 0x0000000f68687220 */ /* 0x000fe40000410000 */
        /* <DEDUP_REMOVED lines=8> */
[----:B------:R-:W3:Y:S01]  /*8910*/  LDSM.16.MT88.4 R32, [R217+0xb000] ;  /* 0x00b00000d920783b */ /* 0x000ee20000004200 */
        /* <DEDUP_REMOVED lines=13> */
[----:B------:R-:W-:Y:S02]  /*89f0*/  FMUL.FTZ R127, R127, R14 ;  /* 0x0000000e7f7f7220 */ /* 0x000fe40000410000 */
[-C--:B------:R-:W-:Y:S02]  /*8a00*/  FMUL.FTZ R174, R174, R20.reuse ;  /* 0x00000014aeae7220 */ /* 0x080fe40000410000 */
[-C--:B------:R-:W-:Y:S01]  /*8a10*/  FMUL.FTZ R175, R175, R20.reuse ;  /* 0x00000014afaf7220 */ /* 0x080fe20000410000 */
[----:B------:R-:W-:Y:S01]  /*8a20*/  HMMA.16816.F32.BF16 R92, R4, R46, R92 ;  /* 0x0000002e045c723c */ /* 0x000fe2000004185c */
[----:B------:R-:W-:-:S02]  /*8a30*/  FMUL.FTZ R66, R66, R20 ;  /* 0x0000001442427220 */ /* 0x000fc40000410000 */
[-C--:B------:R-:W-:Y:S02]  /*8a40*/  FMUL.FTZ R67, R67, R20.reuse ;  /* 0x0000001443437220 */ /* 0x080fe40000410000 */
[-C--:B------:R-:W-:Y:S02]  /*8a50*/  FMUL.FTZ R54, R54, R20.reuse ;  /* 0x0000001436367220 */ /* 0x080fe40000410000 */
[-C--:B------:R-:W-:Y:S01]  /*8a60*/  FMUL.FTZ R55, R55, R20.reuse ;  /* 0x0000001437377220 */ /* 0x080fe20000410000 */
[----:B-1----:R-:W-:Y:S01]  /*8a70*/  HMMA.16816.F32.BF16 R104, R4, R56, R104 ;  /* 0x000000380468723c */ /* 0x002fe20000041868 */
        /* <DEDUP_REMOVED lines=9> */
[----:B---3--:R-:W-:Y:S01]  /*8b10*/  HMMA.16816.F32.BF16 R120, R4, R32, R120 ;  /* 0x000000200478723c */ /* 0x008fe20000041878 */
        /* <DEDUP_REMOVED lines=8> */
[--C-:B------:R-:W-:Y:S01]  /*8ba0*/  FFMA.FTZ R4, R181, c[0x0][0x23c], -R8.reuse ;  /* 0x00008f00b5047a23 */ /* 0x100fe20000010808 */
[C---:B------:R-:W-:Y:S01]  /*8bb0*/  HMMA.16816.F32.BF16 R240, R16.reuse, R30, R172 ;  /* 0x0000001e10f0723c */ /* 0x040fe200000418ac */
[----:B------:R-:W-:Y:S01]  /*8bc0*/  MOV R6, R137 ;  /* 0x0000008900067202 */ /* 0x000fe20000000f00 */
[----:B------:R-:W-:Y:S01]  /*8bd0*/  FMUL.FTZ R99, R99, R20 ;  /* 0x0000001463637220 */ /* 0x000fe20000410000 */
[----:B------:R1:W-:Y:S01]  /*8be0*/  MUFU.EX2 R31, R4 ;  /* 0x00000004001f7308 */ /* 0x0003e20000000800 */
[----:B------:R-:W-:Y:S01]  /*8bf0*/  MOV R7, R132 ;  /* 0x0000008400077202 */ /* 0x000fe20000000f00 */
[----:B------:R-:W-:Y:S01]  /*8c00*/  FMUL.FTZ R116, R116, R21 ;  /* 0x0000001574747220 */ /* 0x000fe20000410000 */
[----:B------:R-:W-:Y:S01]  /*8c10*/  MOV R124, R29 ;  /* 0x0000001d007c7202 */ /* 0x000fe20000000f00 */
[----:B------:R-:W-:Y:S01]  /*8c20*/  FMUL.FTZ R117, R117, R21 ;  /* 0x0000001575757220 */ /* 0x000fe20000410000 */
[C---:B------:R-:W-:Y:S01]  /*8c30*/  HMMA.16816.F32.BF16 R228, R16.reuse, R26, R64 ;  /* 0x0000001a10e4723c */ /* 0x040fe20000041840 */
[----:B------:R-:W-:Y:S01]  /*8c40*/  MOV R5, R28 ;  /* 0x0000001c00057202 */ /* 0x000fe20000000f00 */
[----:B------:R-:W-:Y:S01]  /*8c50*/  FMUL.FTZ R118, R118, R20 ;  /* 0x0000001476767220 */ /* 0x000fe20000410000 */
[----:B------:R-:W-:Y:S01]  /*8c60*/  MOV R126, R186 ;  /* 0x000000ba007e7202 */ /* 0x000fe20000000f00 */
[----:B------:R-:W-:Y:S01]  /*8c70*/  FMUL.FTZ R119, R119, R20 ;  /* 0x0000001477777220 */ /* 0x000fe20000410000 */
[----:B------:R-:W-:Y:S01]  /*8c80*/  MOV R127, R185 ;  /* 0x000000b9007f7202 */ /* 0x000fe20000000f00 */
[-C--:B------:R-:W-:Y:S01]  /*8c90*/  FMUL.FTZ R128, R128, R21.reuse ;  /* 0x0000001580807220 */ /* 0x080fe20000410000 */
[----:B------:R-:W-:Y:S01]  /*8ca0*/  MOV R125, R184 ;  /* 0x000000b8007d7202 */ /* 0x000fe20000000f00 */
[----:B------:R-:W-:Y:S01]  /*8cb0*/  HMMA.16816.F32.BF16 R52, R16, R24, R52 ;  /* 0x000000181034723c */ /* 0x000fe20000041834 */
[----:B------:R-:W-:Y:S01]  /*8cc0*/  FMUL.FTZ R129, R129, R21 ;  /* 0x0000001581817220 */ /* 0x000fe20000410000 */
[----:B------:R-:W-:Y:S01]  /*8cd0*/  MOV R181, R6 ;  /* 0x0000000600b57202 */ /* 0x000fe20000000f00 */
[----:B-1----:R-:W-:Y:S01]  /*8ce0*/  FFMA.FTZ R4, R133, c[0x0][0x23c], -R8 ;  /* 0x00008f0085047a23 */ /* 0x002fe20000010808 */
[----:B------:R-:W-:Y:S01]  /*8cf0*/  LDSM.16.MT88.4 R172, [R215+0xa800] ;  /* 0x00a80000d7ac783b */ /* 0x000fe20000004200 */
[----:B------:R-:W-:-:S02]  /*8d00*/  FMUL.FTZ R130, R130, R20 ;  /* 0x0000001482827220 */ /* 0x000fc40000410000 */
[----:B------:R1:W2:Y:S01]  /*8d10*/  MUFU.EX2 R133, R4 ;  /* 0x0000000400857308 */ /* 0x0002a20000000800 */
[C---:B------:R-:W-:Y:S01]  /*8d20*/  HMMA.16816.F32.BF16 R236, R16.reuse, R142, R48 ;  /* 0x0000008e10ec723c */ /* 0x040fe20000041830 */
[----:B------:R-:W-:Y:S01]  /*8d30*/  FMUL.FTZ R131, R131, R20 ;  /* 0x0000001483837220 */ /* 0x000fe20000410000 */
[----:B------:R-:W-:Y:S01]  /*8d40*/  LDSM.16.MT88.4 R64, [R217+0xa800] ;  /* 0x00a80000d940783b */ /* 0x000fe20000004200 */
[-C--:B------:R-:W-:Y:S02]  /*8d50*/  FMUL.FTZ R36, R36, R21.reuse ;  /* 0x0000001524247220 */ /* 0x080fe40000410000 */
[----:B------:R-:W-:Y:S02]  /*8d60*/  FMUL.FTZ R37, R37, R21 ;  /* 0x0000001525257220 */ /* 0x000fe40000410000 */
        /* <DEDUP_REMOVED lines=9> */
[----:B-1----:R-:W-:Y:S01]  /*8e00*/  FFMA.FTZ R4, R180, c[0x0][0x23c], -R8 ;  /* 0x00008f00b4047a23 */ /* 0x002fe20000010808 */
[----:B------:R-:W-:Y:S01]  /*8e10*/  MOV R43, R158 ;  /* 0x0000009e002b7202 */ /* 0x000fe20000000f00 */
[C---:B------:R-:W-:Y:S01]  /*8e20*/  HMMA.16816.F32.BF16 R84, R16.reuse, R44, R84 ;  /* 0x0000002c1054723c */ /* 0x040fe20000041854 */
[----:B------:R-:W1:Y:S01]  /*8e30*/  LDSM.16.MT88.4 R156, [R213+0xa800] ;  /* 0x00a80000d59c783b */ /* 0x000e620000004200 */
[----:B------:R3:W-:Y:S01]  /*8e40*/  MUFU.EX2 R137, R4 ;  /* 0x0000000400897308 */ /* 0x0007e20000000800 */
[----:B------:R-:W-:Y:S01]  /*8e50*/  FMUL.FTZ R113, R113, R21 ;  /* 0x0000001571717220 */ /* 0x000fe20000410000 */
[----:B------:R-:W-:Y:S01]  /*8e60*/  MOV R180, R5 ;  /* 0x0000000500b47202 */ /* 0x000fe20000000f00 */
[----:B------:R-:W-:Y:S01]  /*8e70*/  FMUL.FTZ R114, R114, R20 ;  /* 0x0000001472727220 */ /* 0x000fe20000410000 */
[----:B------:R-:W4:Y:S01]  /*8e80*/  LDSM.16.MT88.4 R80, [R213+0xb800] ;  /* 0x00b80000d550783b */ /* 0x000f220000004200 */
[----:B------:R-:W-:Y:S01]  /*8e90*/  MOV R44, R125 ;  /* 0x0000007d002c7202 */ /* 0x000fe20000000f00 */
[----:B------:R-:W-:Y:S01]  /*8ea0*/  HMMA.16816.F32.BF16 R116, R16, R32, R116 ;  /* 0x000000201074723c */ /* 0x000fe20000041874 */
[----:B------:R-:W-:Y:S01]  /*8eb0*/  MOV R45, R126 ;  /* 0x0000007e002d7202 */ /* 0x000fe20000000f00 */
[----:B------:R-:W-:-:S02]  /*8ec0*/  FMUL.FTZ R115, R115, R20 ;  /* 0x0000001473737220 */ /* 0x000fc40000410000 */
[-C--:B------:R-:W-:Y:S02]  /*8ed0*/  FMUL.FTZ R68, R68, R21.reuse ;  /* 0x0000001544447220 */ /* 0x080fe40000410000 */
[----:B------:R-:W-:Y:S02]  /*8ee0*/  FMUL.FTZ R69, R69, R21 ;  /* 0x0000001545457220 */ /* 0x000fe40000410000 */
[C---:B------:R-:W-:Y:S01]  /*8ef0*/  HMMA.16816.F32.BF16 R32, R16.reuse, R34, R128 ;  /* 0x000000221020723c */ /* 0x040fe20000041880 */
[----:B------:R-:W-:Y:S02]  /*8f00*/  FMUL.FTZ R70, R70, R20 ;  /* 0x0000001446467220 */ /* 0x000fe40000410000 */
[----:B---3--:R-:W-:Y:S01]  /*8f10*/  FFMA.FTZ R4, R183, c[0x0][0x23c], -R8 ;  /* 0x00008f00b7047a23 */ /* 0x008fe20000010808 */
[----:B------:R-:W-:Y:S01]  /*8f20*/  MOV R183, R124 ;  /* 0x0000007c00b77202 */ /* 0x000fe20000000f00 */
[----:B------:R-:W-:Y:S02]  /*8f30*/  FMUL.FTZ R71, R71, R20 ;  /* 0x0000001447477220 */ /* 0x000fe40000410000 */
[----:B------:R3:W5:Y:S01]  /*8f40*/  MUFU.EX2 R132, R4 ;  /* 0x0000000400847308 */ /* 0x0007620000000800 */
[----:B--2---:R-:W-:Y:S01]  /*8f50*/  F2FP.BF16.PACK_AB R128, R133, R31 ;  /* 0x0000001f8580723e */ /* 0x004fe200000010ff */
[----:B------:R-:W-:Y:S01]  /*8f60*/  HMMA.16816.F32.BF16 R36, R16, R140, R36 ;  /* 0x0000008c1024723c */ /* 0x000fe20000041824 */
[----:B------:R-:W-:-:S02]  /*8f70*/  FMUL.FTZ R100, R100, R21 ;  /* 0x0000001564647220 */ /* 0x000fc40000410000 */
[----:B------:R-:W-:Y:S02]  /*8f80*/  FMUL.FTZ R101, R101, R21 ;  /* 0x0000001565657220 */ /* 0x000fe40000410000 */
[-C--:B------:R-:W-:Y:S02]  /*8f90*/  FMUL.FTZ R102, R102, R20.reuse ;  /* 0x0000001466667220 */ /* 0x080fe40000410000 */
[----:B------:R-:W-:Y:S01]  /*8fa0*/  FMUL.FTZ R103, R103, R20 ;  /* 0x0000001467677220 */ /* 0x000fe20000410000 */
[----:B------:R-:W-:Y:S01]  /*8fb0*/  HMMA.16816.F32.BF16 R140, R16, R58, R112 ;  /* 0x0000003a108c723c */ /* 0x000fe20000041870 */
[----:B------:R-:W2:Y:S01]  /*8fc0*/  LDSM.16.MT88.4 R112, [R218+0xb800] ;  /* 0x00b80000da70783b */ /* 0x000ea20000004200 */
[----:B---3--:R-:W-:Y:S01]  /*8fd0*/  FFMA.FTZ R4, R177, c[0x0][0x23c], -R2 ;  /* 0x00008f00b1047a23 */ /* 0x008fe20000010802 */
[----:B-----5:R-:W-:-:S05]  /*8fe0*/  F2FP.BF16.PACK_AB R130, R132, R137 ;  /* 0x000000898482723e */ /* 0x020fca00000010ff */
[C---:B------:R-:W-:Y:S01]  /*8ff0*/  HMMA.16816.F32.BF16 R68, R16.reuse, R40, R68 ;  /* 0x000000281044723c */ /* 0x040fe20000041844 */
[----:B------:R3:W-:Y:S06]  /*9000*/  MUFU.EX2 R27, R4 ;  /* 0x00000004001b7308 */ /* 0x0007ec0000000800 */
[----:B------:R-:W-:Y:S01]  /*9010*/  MOV R40, R210 ;  /* 0x000000d200287202 */ /* 0x000fe20000000f00 */
[----:B------:R-:W-:Y:S01]  /*9020*/  HMMA.16816.F32.BF16 R100, R16, R56, R100 ;  /* 0x000000381064723c */ /* 0x000fe20000041864 */
[----:B------:R-:W-:Y:S01]  /*9030*/  MOV R41, R209 ;  /* 0x000000d100297202 */ /* 0x000fe20000000f00 */
[----:B---3--:R-:W-:-:S04]  /*9040*/  FFMA.FTZ R4, R176, c[0x0][0x23c], -R2 ;  /* 0x00008f00b0047a23 */ /* 0x008fc80000010802 */
[----:B------:R3:W5:Y:S02]  /*9050*/  MUFU.EX2 R29, R4 ;  /* 0x00000004001d7308 */ /* 0x0007640000000800 */
[--C-:B---3--:R-:W-:Y:S01]  /*9060*/  FFMA.FTZ R4, R139, c[0x0][0x23c], -R2.reuse ;  /* 0x00008f008b047a23 */ /* 0x108fe20000010802 */
[----:B-----5:R-:W-:Y:S01]  /*9070*/  F2FP.BF16.PACK_AB R129, R29, R27 ;  /* 0x0000001b1d81723e */ /* 0x020fe200000010ff */
[----:B------:R-:W-:-:S04]  /*9080*/  FFMA.FTZ R2, R178, c[0x0][0x23c], -R2 ;  /* 0x00008f00b2027a23 */ /* 0x000fc80000010802 */
[----:B------:R-:W-:Y:S08]  /*9090*/  MUFU.EX2 R30, R4 ;  /* 0x00000004001e7308 */ /* 0x000ff00000000800 */
[----:B------:R3:W5:Y:S02]  /*90a0*/  MUFU.EX2 R28, R2 ;  /* 0x00000002001c7308 */ /* 0x0007640000000800 */
[----:B---3--:R-:W-:Y:S01]  /*90b0*/  FFMA.FTZ R2, R138, c[0x0][0x23c], -R0 ;  /* 0x00008f008a027a23 */ /* 0x008fe20000010800 */
[----:B-----5:R-:W-:-:S05]  /*90c0*/  F2FP.BF16.PACK_AB R131, R28, R30 ;  /* 0x0000001e1c83723e */ /* 0x020fca00000010ff */
[----:B------:R3:W-:Y:S02]  /*90d0*/  MUFU.EX2 R26, R2 ;  /* 0x00000002001a7308 */ /* 0x0007e40000000800 */
[C---:B-1----:R-:W-:Y:S08]  /*90e0*/  HMMA.16816.F32.BF16 R148, R128.reuse, R156, R148 ;  /* 0x0000009c8094723c */ /* 0x042ff00000041894 */
[----:B------:R-:W-:Y:S01]  /*90f0*/  HMMA.16816.F32.BF16 R160, R128, R172, R160 ;  /* 0x000000ac80a0723c */ /* 0x000fe200000418a0 */
[----:B---3--:R-:W-:-:S04]  /*9100*/  FFMA.FTZ R2, R179, c[0x0][0x23c], -R0 ;  /* 0x00008f00b3027a23 */ /* 0x008fc80000010800 */
[----:B------:R1:W3:Y:S03]  /*9110*/  MUFU.EX2 R25, R2 ;  /* 0x0000000200197308 */ /* 0x0002e60000000800 */
[----:B------:R-:W-:Y:S01]  /*9120*/  HMMA.16816.F32.BF16 R176, R16, R46, R96 ;  /* 0x0000002e10b0723c */ /* 0x000fe20000041860 */
[----:B------:R-:W5:Y:S06]  /*9130*/  LDSM.16.MT88.4 R96, [R215+0xb800] ;  /* 0x00b80000d760783b */ /* 0x000f6c0000004200 */
[----:B------:R-:W-:Y:S01]  /*9140*/  MOV R46, R127 ;  /* 0x0000007f002e7202 */ /* 0x000fe20000000f00 */
[----:B------:R-:W-:Y:S01]  /*9150*/  FFMA.FTZ R16, R252, R21, R207 ;  /* 0x00000015fc107223 */ /* 0x000fe200000100cf */
[----:B------:R-:W-:Y:S01]  /*9160*/  MOV R47, R211 ;  /* 0x000000d3002f7202 */ /* 0x000fe20000000f00 */
[----:B------:R-:W-:Y:S02]  /*9170*/  HMMA.16816.F32.BF16 R52, R128, R64, R52 ;  /* 0x000000408034723c */ /* 0x000fe40000041834 */
[----:B------:R-:W-:-:S02]  /*9180*/  FADD.FTZ R16, R206, R16 ;  /* 0x00000010ce107221 */ /* 0x000fc40000010000 */
[--C-:B-1----:R-:W-:Y:S01]  /*9190*/  FFMA.FTZ R2, R182, c[0x0][0x23c], -R0.reuse ;  /* 0x00008f00b6027a23 */ /* 0x102fe20000010800 */
[----:B---3--:R-:W-:Y:S01]  /*91a0*/  F2FP.BF16.PACK_AB R124, R25, R26 ;  /* 0x0000001a197c723e */ /* 0x008fe200000010ff */
[----:B------:R-:W-:Y:S01]  /*91b0*/  FFMA.FTZ R0, R189, c[0x0][0x23c], -R0 ;  /* 0x00008f00bd007a23 */ /* 0x000fe20000010800 */
[----:B------:R-:W-:Y:S01]  /*91c0*/  MOV R182, R7 ;  /* 0x0000000700b67202 */ /* 0x000fe20000000f00 */
[----:B------:R1:W-:Y:S01]  /*91d0*/  MUFU.EX2 R24, R2 ;  /* 0x0000000200187308 */ /* 0x0003e20000000800 */
[----:B------:R-:W3:Y:S01]  /*91e0*/  LDSM.16.MT88.4 R4, [R217+0xb800] ;  /* 0x00b80000d904783b */ /* 0x000ee20000004200 */
[C---:B----4-:R-:W-:Y:S06]  /*91f0*/  HMMA.16816.F32.BF16 R68, R128.reuse, R80, R68 ;  /* 0x000000508044723c */ /* 0x050fec0000041844 */
[----:B------:R4:W4:Y:S02]  /*9200*/  MUFU.EX2 R23, R0 ;  /* 0x0000000000177308 */ /* 0x0009240000000800 */
[----:B--2---:R-:W-:Y:S01]  /*9210*/  HMMA.16816.F32.BF16 R100, R128, R112, R100 ;  /* 0x000000708064723c */ /* 0x004fe20000041864 */
[----:B-1----:R-:W-:-:S06]  /*9220*/  FFMA.FTZ R2, R191, c[0x0][0x23c], -R13 ;  /* 0x00008f00bf027a23 */ /* 0x002fcc000001080d */
[----:B------:R-:W-:Y:S01]  /*9230*/  MUFU.EX2 R2, R2 ;  /* 0x0000000200027308 */ /* 0x000fe20000000800 */
[----:B-----5:R-:W-:Y:S01]  /*9240*/  HMMA.16816.F32.BF16 R84, R128, R96, R84 ;  /* 0x000000608054723c */ /* 0x020fe20000041854 */
[----:B----4-:R-:W-:Y:S01]  /*9250*/  FFMA.FTZ R0, R188, c[0x0][0x23c], -R13 ;  /* 0x00008f00bc007a23 */ /* 0x010fe2000001080d */
[----:B------:R-:W-:-:S05]  /*9260*/  F2FP.BF16.PACK_AB R126, R23, R24 ;  /* 0x00000018177e723e */ /* 0x000fca00000010ff */
[----:B------:R1:W-:Y:S01]  /*9270*/  MUFU.EX2 R22, R0 ;  /* 0x0000000000167308 */ /* 0x0003e20000000800 */
[----:B---3--:R-:W-:Y:S01]  /*9280*/  HMMA.16816.F32.BF16 R116, R128, R4, R116 ;  /* 0x000000048074723c */ /* 0x008fe20000041874 */
[----:B-1----:R-:W-:-:S06]  /*9290*/  FFMA.FTZ R0, R190, c[0x0][0x23c], -R13 ;  /* 0x00008f00be007a23 */ /* 0x002fcc000001080d */
[----:B------:R1:W2:Y:S02]  /*92a0*/  MUFU.EX2 R8, R0 ;  /* 0x0000000000087308 */ /* 0x0002a40000000800 */
[----:B-1----:R-:W-:Y:S01]  /*92b0*/  FFMA.FTZ R0, R192, c[0x0][0x23c], -R13 ;  /* 0x00008f00c0007a23 */ /* 0x002fe2000001080d */
[----:B--2---:R-:W-:Y:S01]  /*92c0*/  F2FP.BF16.PACK_AB R125, R8, R22 ;  /* 0x00000016087d723e */ /* 0x004fe200000010ff */
[----:B------:R-:W-:-:S04]  /*92d0*/  FFMA.FTZ R13, R251, R20, R202 ;  /* 0x00000014fb0d7223 */ /* 0x000fc800000100ca */
[----:B------:R-:W1:Y:S02]  /*92e0*/  MUFU.EX2 R0, R0 ;  /* 0x0000000000007308 */ /* 0x000e640000000800 */
[----:B-1----:R-:W-:-:S07]  /*92f0*/  F2FP.BF16.PACK_AB R127, R2, R0 ;  /* 0x00000000027f723e */ /* 0x002fce00000010ff */
[C---:B------:R-:W-:Y:S08]  /*9300*/  HMMA.16816.F32.BF16 R144, R124.reuse, R156, R144 ;  /* 0x0000009c7c90723c */ /* 0x040ff00000041890 */
[-C--:B------:R-:W-:Y:S08]  /*9310*/  HMMA.16816.F32.BF16 R152, R124, R158.reuse, R152 ;  /* 0x0000009e7c98723c */ /* 0x080ff00000041898 */
[----:B------:R-:W-:Y:S01]  /*9320*/  HMMA.16816.F32.BF16 R156, R128, R158, R48 ;  /* 0x0000009e809c723c */ /* 0x000fe20000041830 */
[----:B------:R-:W1:Y:S07]  /*9330*/  LDSM.16.MT88.4 R48, [R218+0xa800] ;  /* 0x00a80000da30783b */ /* 0x000e6e0000004200 */
[C---:B------:R-:W-:Y:S07]  /*9340*/  HMMA.16816.F32.BF16 R120, R124.reuse, R4, R120 ;  /* 0x000000047c78723c */ /* 0x040fee0000041878 */
[----:B------:R-:W-:Y:S01]  /*9350*/  FFMA.FTZ R5, R250, R15, R198 ;  /* 0x0000000ffa057223 */ /* 0x000fe200000100c6 */
[----:B------:R-:W-:Y:S01]  /*9360*/  HMMA.16816.F32.BF16 R164, R124, R172, R164 ;  /* 0x000000ac7ca4723c */ /* 0x000fe200000418a4 */
[----:B------:R-:W-:-:S02]  /*9370*/  FFMA.FTZ R4, R249, R14, R193 ;  /* 0x0000000ef9047223 */ /* 0x000fc400000100c1 */
[----:B------:R-:W-:Y:S02]  /*9380*/  FADD.FTZ R15, R201, R13 ;  /* 0x0000000dc90f7221 */ /* 0x000fe40000010000 */
[----:B------:R-:W-:Y:S02]  /*9390*/  FADD.FTZ R14, R197, R5 ;  /* 0x00000005c50e7221 */ /* 0x000fe40000010000 */
[----:B------:R-:W-:Y:S01]  /*93a0*/  FADD.FTZ R13, R194, R4 ;  /* 0x00000004c20d7221 */ /* 0x000fe20000010000 */
[----:B------:R-:W-:Y:S01]  /*93b0*/  HMMA.16816.F32.BF16 R168, R124, R174, R168 ;  /* 0x000000ae7ca8723c */ /* 0x000fe200000418a8 */
[----:B------:R-:W-:Y:S02]  /*93c0*/  FADD.FTZ R5, R203, R15 ;  /* 0x0000000fcb057221 */ /* 0x000fe40000010000 */
[----:B------:R-:W-:-:S05]  /*93d0*/  FADD.FTZ R4, R199, R14 ;  /* 0x0000000ec7047221 */ /* 0x000fca0000010000 */
[C---:B------:R-:W-:Y:S08]  /*93e0*/  HMMA.16816.F32.BF16 R56, R124.reuse, R64, R180 ;  /* 0x000000407c38723c */ /* 0x040ff000000418b4 */
[C---:B------:R-:W-:Y:S08]  /*93f0*/  HMMA.16816.F32.BF16 R60, R124.reuse, R66, R60 ;  /* 0x000000427c3c723c */ /* 0x040ff0000004183c */
        /* <DEDUP_REMOVED lines=39> */
[----:B------:R-:W-:Y:S05]  /*9670*/  @!P0 BRA `(.L_x_934) ;  /* 0x0000597000008947 */ /* 0x000fea0003800000 */
[----:B------:R-:W2:Y:S01]  /*9680*/  LDL.64 R210, [R1+0x30] ;  /* 0x0000300001d27983 */ /* 0x000ea20000100a00 */
[----:B------:R-:W-:Y:S01]  /*9690*/  UIADD3 UR4, UR8, -0x2, URZ ;  /* 0xfffffffe08047890 */ /* 0x000fe2000fffe03f */
[----:B------:R-:W-:-:S04]  /*96a0*/  DEPBAR.LE SB0, 0x0 ;  /* 0x000080000000791a */ /* 0x000fc80000000000 */
[----:B------:R-:W-:Y:S01]  /*96b0*/  UIADD3 UR5, UP0, -UR6, 0x80, URZ ;  /* 0x0000008006057890 */ /* 0x000fe2000ff1e13f */
[----:B------:R-:W-:-:S03]  /*96c0*/  MOV R0, UR4 ;  /* 0x0000000400007c02 */ /* 0x000fc60008000f00 */
[----:B------:R-:W-:Y:S02]  /*96d0*/  UIADD3.X UR4, URZ, ~UR9, URZ, UP0, !UPT ;  /* 0x800000093f047290 */ /* 0x000fe400087fe43f */
[----:B------:R-:W-:Y:S01]  /*96e0*/  UISETP.NE.AND UP0, UPT, UR8, 0x4, UPT ;  /* 0x000000040800788c */ /* 0x000fe2000bf05270 */
[----:B------:R-:W-:Y:S01]  /*96f0*/  BAR.SYNC.DEFER_BLOCKING 0x0 ;  /* 0x0000000000007b1d */ /* 0x000fe20000010000 */
[----:B--2---:R-:W-:-:S05]  /*9700*/  MOV R2, R210 ;  /* 0x000000d200027202 */ /* 0x004fca0000000f00 */
[----:B------:R-:W-:-:S05]  /*9710*/  IMAD R0, R0, UR24, R2 ;  /* 0x0000001800007c24 */ /* 0x000fca000f8e0202 */
[----:B------:R-:W-:-:S04]  /*9720*/  LEA R0, R0, c[0x0][0x170], 0x1 ;  /* 0x00005c0000007a11 */ /* 0x000fc800078e08ff */
[----:B------:R-:W-:Y:S02]  /*9730*/  IADD3 R4, -R248, UR24, R0 ;  /* 0x00000018f8047c10 */ /* 0x000fe4000fffe100 */
[----:B------:R-:W-:Y:S02]  /*9740*/  IADD3 R0, R0, -UR6, RZ ;  /* 0x8000000600007c10 */ /* 0x000fe4000fffe0ff */
[----:B------:R-:W-:Y:S02]  /*9750*/  IADD3 R236, P1, R4, -UR6, RZ ;  /* 0x8000000604ec7c10 */ /* 0x000fe4000ff3e0ff */
[C---:B------:R-:W-:Y:S02]  /*9760*/  IADD3 R238, P3, R0.reuse, -UR6, RZ ;  /* 0x8000000600ee7c10 */ /* 0x040fe4000ff7e0ff */
[----:B------:R-:W-:Y:S02]  /*9770*/  IADD3 R6, P2, R0, UR5, RZ ;  /* 0x0000000500067c10 */ /* 0x000fe4000ff5e0ff */
[----:B------:R-:W-:-:S02]  /*9780*/  IADD3 R4, P0, R4, UR5, RZ ;  /* 0x0000000504047c10 */ /* 0x000fc4000ff1e0ff */
[C---:B------:R-:W-:Y:S02]  /*9790*/  IADD3.X R239, R233.reuse, ~UR9, RZ, P3, !PT ;  /* 0x80000009e9ef7c10 */ /* 0x040fe40009ffe4ff */
[----:B------:R-:W-:Y:S02]  /*97a0*/  IADD3.X R7, R233, UR4, RZ, P2, !PT ;  /* 0x00000004e9077c10 */ /* 0x000fe400097fe4ff */
[C---:B------:R-:W-:Y:S01]  /*97b0*/  IADD3.X R237, R235.reuse, ~UR9, RZ, P1, !PT ;  /* 0x80000009ebed7c10 */ /* 0x040fe20008ffe4ff */
[----:B------:R-:W-:Y:S01]  /*97c0*/  @!PT LDS RZ, [RZ] ;  /* 0x00000000fffff984 */ /* 0x000fe20000000800 */
[----:B------:R-:W-:Y:S01]  /*97d0*/  @!PT LDS RZ, [RZ] ;  /* 0x00000000fffff984 */ /* 0x000fe20000000800 */
[----:B------:R-:W-:Y:S01]  /*97e0*/  @!PT LDS RZ, [RZ] ;  /* 0x00000000fffff984 */ /* 0x000fe20000000800 */
[----:B------:R1:W-:Y:S01]  /*97f0*/  LDGSTS.E.BYPASS.LTC128B.128 [R227+0xa000], [R238.64] ;  /* 0x0a000000eee37fae */ /* 0x0003e2000b901d52 */
[----:B------:R-:W-:Y:S02]  /*9800*/  IADD3.X R5, R235, UR4, RZ, P0, !PT ;  /* 0x00000004eb057c10 */ /* 0x000fe400087fe4ff */
[----:B------:R-:W-:Y:S01]  /*9810*/  PLOP3.LUT P0, PT, PT, PT, UP0, 0x80, 0x0 ;  /* 0x000000000000781c */ /* 0x000fe20003f0f008 */
[----:B------:R2:W-:Y:S04]  /*9820*/  LDGSTS.E.BYPASS.LTC128B.128 [R227+0xb000], [R6.64] ;  /* 0x0b00000006e37fae */ /* 0x0005e8000b901d52 */
[----:B------:R1:W-:Y:S04]  /*9830*/  LDGSTS.E.BYPASS.LTC128B.128 [R227+0xa800], [R236.64] ;  /* 0x0a800000ece37fae */ /* 0x0003e8000b901d52 */
[----:B------:R2:W-:Y:S04]  /*9840*/  LDGSTS.E.BYPASS.LTC128B.128 [R227+0xb800], [R4.64] ;  /* 0x0b80000004e37fae */ /* 0x0005e8000b901d52 */
[----:B------:R-:W-:Y:S04]  /*9850*/  LDSM.16.M88.4 R32, [R212+0x8000] ;  /* 0x00800000d420783b */ /* 0x000fe80000000200 */
[----:B------:R-:W3:Y:S04]  /*9860*/  LDSM.16.M88.4 R16, [R214+0x2000] ;  /* 0x00200000d610783b */ /* 0x000ee80000000200 */
[----:B------:R-:W4:Y:S04]  /*9870*/  LDSM.16.M88.4 R28, [R212+0x8800] ;  /* 0x00880000d41c783b */ /* 0x000f280000000200 */
[----:B------:R-:W5:Y:S04]  /*9880*/  LDSM.16.M88.4 R20, [R214] ;  /* 0x00000000d614783b */ /* 0x000f680000000200 */
[----:B------:R-:W-:Y:S04]  /*9890*/  LDSM.16.M88.4 R176, [R223] ;  /* 0x00000000dfb0783b */ /* 0x000fe80000000200 */
[----:B------:R-:W-:Y:S04]  /*98a0*/  LDSM.16.M88.4 R140, [R226] ;  /* 0x00000000e28c783b */ /* 0x000fe80000000200 */
[----:B--2---:R-:W2:Y:S04]  /*98b0*/  LDSM.16.M88.4 R4, [R216+0x2000] ;  /* 0x00200000d804783b */ /* 0x004ea80000000200 */
[----:B------:R-:W1:Y:S04]  /*98c0*/  LDSM.16.M88.4 R24, [R216] ;  /* 0x00000000d818783b */ /* 0x000e680000000200 */
[----:B------:R-:W0:Y:S01]  /*98d0*/  LDGDEPBAR ;  /* 0x00000000000079af */ /* 0x000e220000000000 */
[C---:B---3--:R-:W-:Y:S08]  /*98e0*/  HMMA.16816.F32.BF16 R188, R16.reuse, R32, RZ ;  /* 0x0000002010bc723c */ /* 0x048ff000000418ff */
[C---:B----4-:R-:W-:Y:S08]  /*98f0*/  HMMA.16816.F32.BF16 R180, R16.reuse, R28, RZ ;  /* 0x0000001c10b4723c */ /* 0x050ff000000418ff */
[C---:B------:R-:W-:Y:S08]  /*9900*/  HMMA.16816.F32.BF16 R184, R16.reuse, R34, RZ ;  /* 0x0000002210b8723c */ /* 0x040ff000000418ff */
[----:B------:R-:W-:Y:S08]  /*9910*/  HMMA.16816.F32.BF16 R16, R16, R30, RZ ;  /* 0x0000001e1010723c */ /* 0x000ff000000418ff */
[C---:B-----5:R-:W-:Y:S08]  /*9920*/  HMMA.16816.F32.BF16 R196, R20.reuse, R32, RZ ;  /* 0x0000002014c4723c */ /* 0x060ff000000418ff */
[----:B------:R-:W-:Y:S01]  /*9930*/  HMMA.16816.F32.BF16 R208, R20, R34, RZ ;  /* 0x0000002214d0723c */ /* 0x000fe200000418ff */
[----:B------:R-:W-:Y:S07]  /*9940*/  LDSM.16.M88.4 R32, [R221+0x8800] ;  /* 0x00880000dd20783b */ /* 0x000fee0000000200 */
[----:B--2---:R-:W-:Y:S08]  /*9950*/  HMMA.16816.F32.BF16 R204, R4, R178, R184 ;  /* 0x000000b204cc723c */ /* 0x004ff000000418b8 */
[C---:B------:R-:W-:Y:S08]  /*9960*/  HMMA.16816.F32.BF16 R192, R20.reuse, R28, RZ ;  /* 0x0000001c14c0723c */ /* 0x040ff000000418ff */
[----:B------:R-:W-:Y:S01]  /*9970*/  HMMA.16816.F32.BF16 R200, R20, R30, RZ ;  /* 0x0000001e14c8723c */ /* 0x000fe200000418ff */
[----:B------:R-:W-:Y:S07]  /*9980*/  LDSM.16.M88.4 R20, [R221+0x8000] ;  /* 0x00800000dd14783b */ /* 0x000fee0000000200 */
[C---:B------:R-:W-:Y:S08]  /*9990*/  HMMA.16816.F32.BF16 R232, R4.reuse, R176, R188 ;  /* 0x000000b004e8723c */ /* 0x040ff000000418bc */
[C---:B------:R-:W-:Y:S08]  /*99a0*/  HMMA.16816.F32.BF16 R228, R4.reuse, R140, R180 ;  /* 0x0000008c04e4723c */ /* 0x040ff000000418b4 */
[----:B------:R-:W-:Y:S01]  /*99b0*/  HMMA.16816.F32.BF16 R184, R4, R142, R16 ;  /* 0x0000008e04b8723c */ /* 0x000fe20000041810 */
[----:B------:R-:W2:Y:S04]  /*99c0*/  LDSM.16.M88.4 R4, [R222+0x2000] ;  /* 0x00200000de04783b */ /* 0x000ea80000000200 */
[----:B------:R-:W3:Y:S03]  /*99d0*/  LDSM.16.M88.4 R16, [R222] ;  /* 0x00000000de10783b */ /* 0x000ee60000000200 */
[C---:B-1----:R-:W-:Y:S08]  /*99e0*/  HMMA.16816.F32.BF16 R28, R24.reuse, R176, R196 ;  /* 0x000000b0181c723c */ /* 0x042ff000000418c4 */
[C---:B------:R-:W-:Y:S08]  /*99f0*/  HMMA.16816.F32.BF16 R180, R24.reuse, R178, R208 ;  /* 0x000000b218b4723c */ /* 0x040ff000000418d0 */
[C---:B------:R-:W-:Y:S08]  /*9a00*/  HMMA.16816.F32.BF16 R188, R24.reuse, R140, R192 ;  /* 0x0000008c18bc723c */ /* 0x040ff000000418c0 */
[----:B------:R-:W-:Y:S01]  /*9a10*/  HMMA.16816.F32.BF16 R176, R24, R142, R200 ;  /* 0x0000008e18b0723c */ /* 0x000fe200000418c8 */
[----:B------:R-:W-:Y:S04]  /*9a20*/  LDSM.16.M88.4 R24, [R220+0x2000] ;  /* 0x00200000dc18783b */ /* 0x000fe80000000200 */
[----:B------:R-:W1:Y:S03]  /*9a30*/  LDSM.16.M88.4 R140, [R219] ;  /* 0x00000000db8c783b */ /* 0x000e660000000200 */
[----:B--2---:R-:W-:Y:S08]  /*9a40*/  HMMA.16816.F32.BF16 R204, R4, R22, R204 ;  /* 0x0000001604cc723c */ /* 0x004ff000000418cc */
[-C--:B---3--:R-:W-:Y:S01]  /*9a50*/  HMMA.16816.F32.BF16 R200, R16, R20.reuse, R28 ;  /* 0x0000001410c8723c */ /* 0x088fe2000004181c */
[----:B------:R-:W2:Y:S07]  /*9a60*/  LDSM.16.M88.4 R28, [R219+0x800] ;  /* 0x00080000db1c783b */ /* 0x000eae0000000200 */
[C---:B------:R-:W-:Y:S08]  /*9a70*/  HMMA.16816.F32.BF16 R196, R4.reuse, R20, R232 ;  /* 0x0000001404c4723c */ /* 0x040ff000000418e8 */
[C---:B------:R-:W-:Y:S08]  /*9a80*/  HMMA.16816.F32.BF16 R228, R4.reuse, R32, R228 ;  /* 0x0000002004e4723c */ /* 0x040ff000000418e4 */
[----:B------:R-:W-:Y:S01]  /*9a90*/  HMMA.16816.F32.BF16 R208, R4, R34, R184 ;  /* 0x0000002204d0723c */ /* 0x000fe200000418b8 */
[----:B------:R-:W3:Y:S04]  /*9aa0*/  LDSM.16.M88.4 R4, [R220] ;  /* 0x00000000dc04783b */ /* 0x000ee80000000200 */
[----:B------:R-:W-:Y:S03]  /*9ab0*/  LDSM.16.M88.4 R184, [R212+0x9000] ;  /* 0x00900000d4b8783b */ /* 0x000fe60000000200 */
[C---:B------:R-:W-:Y:S01]  /*9ac0*/  HMMA.16816.F32.BF16 R192, R16.reuse, R22, R180 ;  /* 0x0000001610c0723c */ /* 0x040fe200000418b4 */
[----:B------:R-:W4:Y:S07]  /*9ad0*/  LDSM.16.M88.4 R20, [R214+0x6000] ;  /* 0x00600000d614783b */ /* 0x000f2e0000000200 */
[C---:B------:R-:W-:Y:S08]  /*9ae0*/  HMMA.16816.F32.BF16 R188, R16.reuse, R32, R188 ;  /* 0x0000002010bc723c */ /* 0x040ff000000418bc */
[----:B------:R-:W-:Y:S01]  /*9af0*/  HMMA.16816.F32.BF16 R180, R16, R34, R176 ;  /* 0x0000002210b4723c */ /* 0x000fe200000418b0 */
[----:B------:R-:W5:Y:S07]  /*9b00*/  LDSM.16.M88.4 R176, [R212+0x9800] ;  /* 0x00980000d4b0783b */ /* 0x000f6e0000000200 */
[C---:B-1----:R-:W-:Y:S08]  /*9b10*/  HMMA.16816.F32.BF16 R16, R24.reuse, R142, R204 ;  /* 0x0000008e1810723c */ /* 0x042ff000000418cc */
[C---:B------:R-:W-:Y:S08]  /*9b20*/  HMMA.16816.F32.BF16 R32, R24.reuse, R140, R196 ;  /* 0x0000008c1820723c */ /* 0x040ff000000418c4 */
[----:B--2---:R-:W-:Y:S08]  /*9b30*/  HMMA.16816.F32.BF16 R196, R24, R28, R228 ;  /* 0x0000001c18c4723c */ /* 0x004ff000000418e4 */
[C---:B---3--:R-:W-:Y:S08]  /*9b40*/  HMMA.16816.F32.BF16 R232, R4.reuse, R140, R200 ;  /* 0x0000008c04e8723c */ /* 0x048ff000000418c8 */
        /* <DEDUP_REMOVED lines=44> */
[----:B------:R-:W-:Y:S04]  /*9e10*/  HMMA.16816.F32.BF16 R176, R16, R142, R176 ;  /* 0x0000008e10b0723c */ /* 0x000fe800000418b0 */
[----:B------:R-:W2:Y:S04]  /*9e20*/  MUFU.TANH R198, R30 ;  /* 0x0000001e00c67308 */ /* 0x000ea80000002400 */
[----:B------:R-:W-:Y:S01]  /*9e30*/  HMMA.16816.F32.BF16 R24, R24, R34, R200 ;  /* 0x000000221818723c */ /* 0x000fe200000418c8 */
[----:B------:R-:W-:Y:S02]  /*9e40*/  FMUL.FTZ R184, R184, c[0x0][0x2ec] ;  /* 0x0000bb00b8b87a20 */ /* 0x000fe40000410000 */
[----:B------:R-:W-:Y:S01]  /*9e50*/  FMUL.FTZ R185, R185, c[0x0][0x2ec] ;  /* 0x0000bb00b9b97a20 */ /* 0x000fe20000410000 */
[----:B------:R3:W4:Y:S01]  /*9e60*/  MUFU.TANH R197, R31 ;  /* 0x0000001f00c57308 */ /* 0x0007220000002400 */
[----:B------:R-:W-:-:S02]  /*9e70*/  FMUL.FTZ R186, R186, c[0x0][0x2ec] ;  /* 0x0000bb00baba7a20 */ /* 0x000fc40000410000 */
[----:B------:R-:W-:Y:S01]  /*9e80*/  FMUL.FTZ R187, R187, c[0x0][0x2ec] ;  /* 0x0000bb00bbbb7a20 */ /* 0x000fe20000410000 */
[----:B------:R-:W-:Y:S04]  /*9e90*/  HMMA.16816.F32.BF16 R140, R4, R142, R192 ;  /* 0x0000008e048c723c */ /* 0x000fe800000418c0 */
[----:B------:R-:W1:Y:S04]  /*9ea0*/  MUFU.TANH R193, R184 ;  /* 0x000000b800c17308 */ /* 0x000e680000002400 */
[----:B------:R-:W-:Y:S01]  /*9eb0*/  HMMA.16816.F32.BF16 R188, R20, R32, R208 ;  /* 0x0000002014bc723c */ /* 0x000fe200000418d0 */
[----:B------:R-:W-:-:S02]  /*9ec0*/  FMUL.FTZ R177, R177, c[0x0][0x2ec] ;  /* 0x0000bb00b1b17a20 */ /* 0x000fc40000410000 */
[----:B------:R-:W-:Y:S01]  /*9ed0*/  FMUL.FTZ R178, R178, c[0x0][0x2ec] ;  /* 0x0000bb00b2b27a20 */ /* 0x000fe20000410000 */
[----:B---3--:R-:W3:Y:S01]  /*9ee0*/  LDSM.16.M88.4 R28, [R219+0x1800] ;  /* 0x00180000db1c783b */ /* 0x008ee20000000200 */
[----:B------:R-:W-:Y:S01]  /*9ef0*/  FMUL.FTZ R179, R179, c[0x0][0x2ec] ;  /* 0x0000bb00b3b37a20 */ /* 0x000fe20000410000 */
[----:B------:R-:W1:Y:S01]  /*9f00*/  MUFU.TANH R192, R185 ;  /* 0x000000b900c07308 */ /* 0x000e620000002400 */
[----:B------:R-:W-:Y:S01]  /*9f10*/  FMUL.FTZ R139, R176, c[0x0][0x2ec] ;  /* 0x0000bb00b08b7a20 */ /* 0x000fe20000410000 */
[----:B------:R-:W-:Y:S01]  /*9f20*/  HMMA.16816.F32.BF16 R20, R20, R34, R228 ;  /* 0x000000221414723c */ /* 0x000fe200000418e4 */
[----:B------:R-:W-:-:S05]  /*9f30*/  DEPBAR.LE SB0, 0x0 ;  /* 0x000080000000791a */ /* 0x000fca0000000000 */
[----:B------:R-:W1:Y:S02]  /*9f40*/  MUFU.TANH R194, R186 ;  /* 0x000000ba00c27308 */ /* 0x000e640000002400 */
[----:B------:R-:W-:Y:S02]  /*9f50*/  FMUL.FTZ R140, R140, c[0x0][0x2ec] ;  /* 0x0000bb008c8c7a20 */ /* 0x000fe40000410000 */
[----:B------:R-:W-:Y:S02]  /*9f60*/  FMUL.FTZ R141, R141, c[0x0][0x2ec] ;  /* 0x0000bb008d8d7a20 */ /* 0x000fe40000410000 */
[----:B------:R-:W-:Y:S02]  /*9f70*/  FMUL.FTZ R142, R142, c[0x0][0x2ec] ;  /* 0x0000bb008e8e7a20 */ /* 0x000fe40000410000 */
[----:B------:R-:W1:Y:S01]  /*9f80*/  MUFU.TANH R184, R177 ;  /* 0x000000b100b87308 */ /* 0x000e620000002400 */
[----:B------:R-:W-:-:S07]  /*9f90*/  FMUL.FTZ R143, R143, c[0x0][0x2ec] ;  /* 0x0000bb008f8f7a20 */ /* 0x000fce0000410000 */
[----:B------:R-:W1:Y:S08]  /*9fa0*/  MUFU.TANH R185, R178 ;  /* 0x000000b200b97308 */ /* 0x000e700000002400 */
[----:B------:R3:W1:Y:S08]  /*9fb0*/  MUFU.TANH R186, R179 ;  /* 0x000000b300ba7308 */ /* 0x0006700000002400 */
[----:B------:R-:W1:Y:S01]  /*9fc0*/  MUFU.TANH R195, R187 ;  /* 0x000000bb00c37308 */ /* 0x000e620000002400 */
[C---:B---3--:R-:W-:Y:S07]  /*9fd0*/  HMMA.16816.F32.BF16 R176, R16.reuse, R28, R180 ;  /* 0x0000001c10b0723c */ /* 0x048fee00000418b4 */
[----:B------:R-:W3:Y:S01]  /*9fe0*/  MUFU.TANH R180, R140 ;  /* 0x0000008c00b47308 */ /* 0x000ee20000002400 */
[----:B------:R-:W-:Y:S07]  /*9ff0*/  HMMA.16816.F32.BF16 R16, R16, R30, R24 ;  /* 0x0000001e1010723c */ /* 0x000fee0000041818 */
[----:B------:R-:W1:Y:S08]  /*a000*/  MUFU.TANH R182, R141 ;  /* 0x0000008d00b67308 */ /* 0x000e700000002400 */
[----:B------:R-:W1:Y:S01]  /*a010*/  MUFU.TANH R183, R142 ;  /* 0x0000008e00b77308 */ /* 0x000e620000002400 */
[----:B------:R-:W-:-:S07]  /*a020*/  FMUL.FTZ R14, R176, c[0x0][0x2ec] ;  /* 0x0000bb00b00e7a20 */ /* 0x000fce0000410000 */
[----:B------:R5:W1:Y:S01]  /*a030*/  MUFU.TANH R187, R143 ;  /* 0x0000008f00bb7308 */ /* 0x000a620000002400 */
[----:B------:R-:W-:Y:S02]  /*a040*/  FMUL.FTZ R33, R177, c[0x0][0x2ec] ;  /* 0x0000bb00b1217a20 */ /* 0x000fe40000410000 */
[----:B------:R-:W-:Y:S02]  /*a050*/  FMUL.FTZ R138, R178, c[0x0][0x2ec] ;  /* 0x0000bb00b28a7a20 */ /* 0x000fe40000410000 */
[----:B------:R-:W-:Y:S02]  /*a060*/  FMUL.FTZ R35, R179, c[0x0][0x2ec] ;  /* 0x0000bb00b3237a20 */ /* 0x000fe40000410000 */
[----:B------:R-:W-:Y:S01]  /*a070*/  FMUL.FTZ R16, R16, c[0x0][0x2ec] ;  /* 0x0000bb0010107a20 */ /* 0x000fe20000410000 */
[----:B------:R-:W1:Y:S01]  /*a080*/  MUFU.TANH R15, R15 ;  /* 0x0000000f000f7308 */ /* 0x000e620000002400 */
[C---:B-----5:R-:W-:Y:S07]  /*a090*/  HMMA.16816.F32.BF16 R140, R4.reuse, R28, R188 ;  /* 0x0000001c048c723c */ /* 0x060fee00000418bc */
[----:B------:R-:W1:Y:S01]  /*a0a0*/  MUFU.TANH R139, R139 ;  /* 0x0000008b008b7308 */ /* 0x000e620000002400 */
[----:B------:R-:W-:Y:S07]  /*a0b0*/  HMMA.16816.F32.BF16 R4, R4, R30, R20 ;  /* 0x0000001e0404723c */ /* 0x000fee0000041814 */
[----:B------:R5:W1:Y:S08]  /*a0c0*/  MUFU.TANH R20, R16 ;  /* 0x0000001000147308 */ /* 0x000a700000002400 */
[----:B------:R-:W1:Y:S01]  /*a0d0*/  MUFU.TANH R14, R14 ;  /* 0x0000000e000e7308 */ /* 0x000e620000002400 */
[----:B------:R-:W-:-:S07]  /*a0e0*/  FMUL.FTZ R133, R140, c[0x0][0x2ec] ;  /* 0x0000bb008c857a20 */ /* 0x000fce0000410000 */
[----:B------:R-:W1:Y:S01]  /*a0f0*/  MUFU.TANH R33, R33 ;  /* 0x0000002100217308 */ /* 0x000e620000002400 */
[----:B-----5:R-:W-:Y:S02]  /*a100*/  FMUL.FTZ R16, R17, c[0x0][0x2ec] ;  /* 0x0000bb0011107a20 */ /* 0x020fe40000410000 */
[----:B------:R-:W-:Y:S02]  /*a110*/  FMUL.FTZ R137, R141, c[0x0][0x2ec] ;  /* 0x0000bb008d897a20 */ /* 0x000fe40000410000 */
[----:B------:R-:W-:Y:S02]  /*a120*/  FMUL.FTZ R17, R18, c[0x0][0x2ec] ;  /* 0x0000bb0012117a20 */ /* 0x000fe40000410000 */
[----:B------:R-:W-:Y:S01]  /*a130*/  FMUL.FTZ R140, R142, c[0x0][0x2ec] ;  /* 0x0000bb008e8c7a20 */ /* 0x000fe20000410000 */
[----:B------:R-:W1:Y:S01]  /*a140*/  MUFU.TANH R138, R138 ;  /* 0x0000008a008a7308 */ /* 0x000e620000002400 */
[----:B------:R-:W-:Y:S02]  /*a150*/  FMUL.FTZ R141, R143, c[0x0][0x2ec] ;  /* 0x0000bb008f8d7a20 */ /* 0x000fe40000410000 */
[----:B------:R-:W-:-:S02]  /*a160*/  FMUL.FTZ R18, R19, c[0x0][0x2ec] ;  /* 0x0000bb0013127a20 */ /* 0x000fc40000410000 */
[----:B------:R-:W-:Y:S02]  /*a170*/  FMUL.FTZ R4, R4, c[0x0][0x2ec] ;  /* 0x0000bb0004047a20 */ /* 0x000fe40000410000 */
[----:B------:R-:W-:Y:S01]  /*a180*/  FMUL.FTZ R5, R5, c[0x0][0x2ec] ;  /* 0x0000bb0005057a20 */ /* 0x000fe20000410000 */
[----:B------:R-:W1:Y:S01]  /*a190*/  MUFU.TANH R35, R35 ;  /* 0x0000002300237308 */ /* 0x000e620000002400 */
[----:B------:R-:W-:Y:S02]  /*a1a0*/  FMUL.FTZ R6, R6, c[0x0][0x2ec] ;  /* 0x0000bb0006067a20 */ /* 0x000fe40000410000 */
[----:B------:R-:W-:-:S05]  /*a1b0*/  FMUL.FTZ R7, R7, c[0x0][0x2ec] ;  /* 0x0000bb0007077a20 */ /* 0x000fca0000410000 */
[----:B------:R-:W1:Y:S08]  /*a1c0*/  MUFU.TANH R133, R133 ;  /* 0x0000008500857308 */ /* 0x000e700000002400 */
[----:B------:R-:W1:Y:S08]  /*a1d0*/  MUFU.TANH R137, R137 ;  /* 0x0000008900897308 */ /* 0x000e700000002400 */
[----:B------:R-:W1:Y:S08]  /*a1e0*/  MUFU.TANH R140, R140 ;  /* 0x0000008c008c7308 */ /* 0x000e700000002400 */
[----:B------:R-:W1:Y:S08]  /*a1f0*/  MUFU.TANH R141, R141 ;  /* 0x0000008d008d7308 */ /* 0x000e700000002400 */
[----:B------:R-:W1:Y:S08]  /*a200*/  MUFU.TANH R16, R16 ;  /* 0x0000001000107308 */ /* 0x000e700000002400 */
[----:B------:R-:W1:Y:S08]  /*a210*/  MUFU.TANH R17, R17 ;  /* 0x0000001100117308 */ /* 0x000e700000002400 */
        /* <DEDUP_REMOVED lines=33> */
.L_x_937:
[----:B--234-:R-:W2:Y:S01]  /*a430*/  S2R R248, SR_TID.X ;  /* 0x0000000000f87919 */ /* 0x01cea20000002100 */
[----:B------:R-:W-:-:S02]  /*a440*/  UIADD3 UR7, UR8, -0x4, URZ ;  /* 0xfffffffc08077890 */ /* 0x000fc4000fffe03f */
[----:B------:R-:W-:-:S04]  /*a450*/  UISETP.GE.AND UP0, UPT, UR8, 0x5, UPT ;  /* 0x000000050800788c */ /* 0x000fc8000bf06270 */
[----:B------:R-:W-:Y:S02]  /*a460*/  MOV R0, UR7 ;  /* 0x0000000700007c02 */ /* 0x000fe40008000f00 */
[----:B--2---:R-:W-:-:S04]  /*a470*/  SHF.L.U32 R248, R248, 0x1, RZ ;  /* 0x00000001f8f87819 */ /* 0x004fc800000006ff */
[----:B------:R-:W-:-:S04]  /*a480*/  LOP3.LUT R248, R248, 0x6, RZ, 0xc0, !PT ;  /* 0x00000006f8f87812 */ /* 0x000fc800078ec0ff */
[----:B------:R-:W-:-:S04]  /*a490*/  LEA R0, R0, R248, 0x5 ;  /* 0x000000f800007211 */ /* 0x000fc800078e28ff */
[C---:B------:R-:W-:Y:S02]  /*a4a0*/  IADD3 R13, R0.reuse, 0x1, RZ ;  /* 0x00000001000d7810 */ /* 0x040fe40007ffe0ff */
[CC--:B------:R-:W-:Y:S02]  /*a4b0*/  ISETP.GE.AND P1, PT, R0.reuse, R9.reuse, PT ;  /* 0x000000090000720c */ /* 0x0c0fe40003f26270 */
[C---:B------:R-:W-:Y:S02]  /*a4c0*/  IADD3 R8, R0.reuse, 0x8, RZ ;  /* 0x0000000800087810 */ /* 0x040fe40007ffe0ff */
[----:B------:R-:W-:Y:S02]  /*a4d0*/  ISETP.GE.AND P0, PT, R13, R9, PT ;  /* 0x000000090d00720c */ /* 0x000fe40003f06270 */
[----:B-1----:R-:W-:Y:S02]  /*a4e0*/  FSEL R15, R15, -INF , !P1 ;  /* 0xff8000000f0f7808 */ /* 0x002fe40004800000 */
        /* <DEDUP_REMOVED lines=8> */
[----:B------:R-:W-:Y:S02]  /*a570*/  ISETP.GE.AND P1, PT, R6, R9, PT ;  /* 0x000000090600720c */ /* 0x000fe40003f26270 */
[----:B------:R-:W-:Y:S02]  /*a580*/  IADD3 R5, R0, 0x11, RZ ;  /* 0x0000001100057810 */ /* 0x000fe40007ffe0ff */
[----:B------:R-:W-:Y:S02]  /*a590*/  FSEL R26, R184, -INF , !P0 ;  /* 0xff800000b81a7808 */ /* 0x000fe40004000000 */
[----:B------:R-:W-:Y:S02]  /*a5a0*/  FMNMX.FTZ R2, R27, R2, !PT ;  /* 0x000000021b027209 */ /* 0x000fe40007810000 */
[----:B------:R-:W-:-:S02]  /*a5b0*/  FSEL R179, R14, -INF , !P1 ;  /* 0xff8000000eb37808 */ /* 0x000fc40004800000 */
[----:B------:R-:W-:Y:S02]  /*a5c0*/  IADD3 R4, R0, 0x18, RZ ;  /* 0x0000001800047810 */ /* 0x000fe40007ffe0ff */
[-C--:B------:R-:W-:Y:S02]  /*a5d0*/  ISETP.GE.AND P0, PT, R5, R9.reuse, PT ;  /* 0x000000090500720c */ /* 0x080fe40003f06270 */
        /* <DEDUP_REMOVED lines=10> */
[C---:B------:R-:W-:Y:S02]  /*a680*/  ISETP.GE.AND P1, PT, R0.reuse, R10, PT ;  /* 0x0000000a0000720c */ /* 0x040fe40003f26270 */
[C---:B------:R-:W-:Y:S02]  /*a690*/  ISETP.GE.AND P5, PT, R0.reuse, R11, PT ;  /* 0x0000000b0000720c */ /* 0x040fe40003fa6270 */
[----:B------:R-:W-:Y:S02]  /*a6a0*/  ISETP.GE.AND P3, PT, R0, R12, PT ;  /* 0x0000000c0000720c */ /* 0x000fe40003f66270 */
[----:B------:R-:W-:Y:S02]  /*a6b0*/  FMNMX.FTZ R0, R181, R14, !PT ;  /* 0x0000000eb5007209 */ /* 0x000fe40007810000 */
[----:B------:R-:W-:Y:S02]  /*a6c0*/  ISETP.GE.AND P0, PT, R13, R10, PT ;  /* 0x0000000a0d00720c */ /* 0x000fe40003f06270 */
[----:B------:R-:W-:Y:S01]  /*a6d0*/  FSEL R16, R198, -INF , !P1 ;  /* 0xff800000c6107808 */ /* 0x000fe20004800000 */
[----:B------:R-:W1:Y:S01]  /*a6e0*/  SHFL.BFLY PT, R14, R0, 0x2, 0x1f ;  /* 0x0c401f00000e7f89 */ /* 0x000e6200000e0000 */
[----:B------:R-:W-:-:S02]  /*a6f0*/  FSEL R25, R197, -INF , !P0 ;  /* 0xff800000c5197808 */ /* 0x000fc40004000000 */
[-C--:B------:R-:W-:Y:S02]  /*a700*/  ISETP.GE.AND P4, PT, R13, R11.reuse, PT ;  /* 0x0000000b0d00720c */ /* 0x080fe40003f86270 */
[C---:B------:R-:W-:Y:S02]  /*a710*/  ISETP.GE.AND P6, PT, R8.reuse, R10, PT ;  /* 0x0000000a0800720c */ /* 0x040fe40003fc6270 */
[C---:B------:R-:W-:Y:S02]  /*a720*/  ISETP.GE.AND P0, PT, R8.reuse, R11, PT ;  /* 0x0000000b0800720c */ /* 0x040fe40003f06270 */
[----:B------:R-:W-:Y:S02]  /*a730*/  ISETP.GE.AND P1, PT, R8, R12, PT ;  /* 0x0000000c0800720c */ /* 0x000fe40003f26270 */
[----:B------:R-:W-:Y:S02]  /*a740*/  FMNMX.FTZ R8, R135, R16, !PT ;  /* 0x0000001087087209 */ /* 0x000fe40007810000 */
[----:B------:R-:W-:-:S02]  /*a750*/  FSEL R23, R192, -INF , !P4 ;  /* 0xff800000c0177808 */ /* 0x000fc40006000000 */
[----:B------:R-:W-:Y:S02]  /*a760*/  ISETP.GE.AND P4, PT, R7, R10, PT ;  /* 0x0000000a0700720c */ /* 0x000fe40003f86270 */
[----:B------:R-:W-:Y:S02]  /*a770*/  FSEL R21, R185, -INF , !P6 ;  /* 0xff800000b9157808 */ /* 0x000fe40007000000 */
[----:B------:R-:W-:Y:S02]  /*a780*/  FMNMX.FTZ R8, R25, R8, !PT ;  /* 0x0000000819087209 */ /* 0x000fe40007810000 */
[----:B------:R-:W-:Y:S02]  /*a790*/  ISETP.GE.AND P6, PT, R6, R10, PT ;  /* 0x0000000a0600720c */ /* 0x000fe40003fc6270 */
[----:B------:R-:W-:Y:S02]  /*a7a0*/  FSEL R24, R186, -INF , !P4 ;  /* 0xff800000ba187808 */ /* 0x000fe40006000000 */
[----:B------:R-:W-:-:S02]  /*a7b0*/  FMNMX.FTZ R8, R21, R8, !PT ;  /* 0x0000000815087209 */ /* 0x000fc40007810000 */
[----:B------:R-:W-:Y:S02]  /*a7c0*/  FSEL R22, R180, -INF , !P0 ;  /* 0xff800000b4167808 */ /* 0x000fe40004000000 */
[----:B------:R-:W-:Y:S02]  /*a7d0*/  ISETP.GE.AND P0, PT, R5, R10, PT ;  /* 0x0000000a0500720c */ /* 0x000fe40003f06270 */
[----:B------:R-:W-:Y:S02]  /*a7e0*/  FSEL R143, R138, -INF , !P6 ;  /* 0xff8000008a8f7808 */ /* 0x000fe40007000000 */
[----:B------:R-:W-:Y:S02]  /*a7f0*/  FMNMX.FTZ R8, R24, R8, !PT ;  /* 0x0000000818087209 */ /* 0x000fe40007810000 */
[----:B------:R-:W-:Y:S02]  /*a800*/  FSEL R142, R35, -INF , !P0 ;  /* 0xff800000238e7808 */ /* 0x000fe40004000000 */
[----:B------:R-:W-:-:S02]  /*a810*/  ISETP.GE.AND P4, PT, R7, R11, PT ;  /* 0x0000000b0700720c */ /* 0x000fc40003f86270 */
[----:B------:R-:W-:Y:S02]  /*a820*/  ISETP.GE.AND P0, PT, R7, R12, PT ;  /* 0x0000000c0700720c */ /* 0x000fe40003f06270 */
[----:B------:R-:W-:Y:S02]  /*a830*/  ISETP.GE.AND P6, PT, R4, R10, PT ;  /* 0x0000000a0400720c */ /* 0x000fe40003fc6270 */
[----:B------:R-:W-:Y:S02]  /*a840*/  FMNMX.FTZ R7, R143, R8, !PT ;  /* 0x000000088f077209 */ /* 0x000fe40007810000 */
[----:B------:R-:W-:Y:S02]  /*a850*/  ISETP.GE.AND P2, PT, R13, R12, PT ;  /* 0x0000000c0d00720c */ /* 0x000fe40003f46270 */
[----:B------:R-:W-:Y:S02]  /*a860*/  FSEL R13, R193, -INF , !P5 ;  /* 0xff800000c10d7808 */ /* 0x000fe40006800000 */
[----:B------:R-:W-:-:S02]  /*a870*/  FSEL R139, R17, -INF , !P6 ;  /* 0xff800000118b7808 */ /* 0x000fc40007000000 */
[----:B------:R-:W-:Y:S02]  /*a880*/  FMNMX.FTZ R8, R142, R7, !PT ;  /* 0x000000078e087209 */ /* 0x000fe40007810000 */
[----:B------:R-:W-:Y:S02]  /*a890*/  ISETP.GE.AND P6, PT, R2, R10, PT ;  /* 0x0000000a0200720c */ /* 0x000fe40003fc6270 */
[----:B-1----:R-:W-:Y:S02]  /*a8a0*/  FMNMX.FTZ R7, R0, R14, !PT ;  /* 0x0000000e00077209 */ /* 0x002fe40007810000 */
[----:B------:R-:W-:Y:S02]  /*a8b0*/  FMNMX.FTZ R0, R134, R13, !PT ;  /* 0x0000000d86007209 */ /* 0x000fe40007810000 */
[----:B------:R-:W-:Y:S01]  /*a8c0*/  FSEL R176, R18, -INF , !P6 ;  /* 0xff80000012b07808 */ /* 0x000fe20007000000 */
[----:B------:R-:W1:Y:S01]  /*a8d0*/  SHFL.BFLY PT, R31, R7, 0x1, 0x1f ;  /* 0x0c201f00071f7f89 */ /* 0x000e6200000e0000 */
[----:B------:R-:W-:-:S02]  /*a8e0*/  FMNMX.FTZ R8, R139, R8, !PT ;  /* 0x000000088b087209 */ /* 0x000fc40007810000 */
[----:B------:R-:W-:Y:S02]  /*a8f0*/  FMNMX.FTZ R14, R23, R0, !PT ;  /* 0x00000000170e7209 */ /* 0x000fe40007810000 */
[----:B------:R-:W-:Y:S02]  /*a900*/  FMNMX.FTZ R0, R176, R8, !PT ;  /* 0x00000008b0007209 */ /* 0x000fe40007810000 */
[-C--:B------:R-:W-:Y:S02]  /*a910*/  ISETP.GE.AND P6, PT, R6, R11.reuse, PT ;  /* 0x0000000b0600720c */ /* 0x080fe40003fc6270 */
[----:B------:R-:W-:Y:S01]  /*a920*/  FSEL R20, R182, -INF , !P4 ;  /* 0xff800000b6147808 */ /* 0x000fe20006000000 */
[----:B------:R-:W2:Y:S01]  /*a930*/  SHFL.BFLY PT, R30, R0, 0x2, 0x1f ;  /* 0x0c401f00001e7f89 */ /* 0x000ea200000e0000 */
[----:B------:R-:W-:Y:S02]  /*a940*/  FMNMX.FTZ R8, R22, R14, !PT ;  /* 0x0000000e16087209 */ /* 0x000fe40007810000 */
[----:B------:R-:W-:-:S02]  /*a950*/  ISETP.GE.AND P5, PT, R5, R11, PT ;  /* 0x0000000b0500720c */ /* 0x000fc40003fa6270 */
[----:B------:R-:W-:Y:S02]  /*a960*/  FSEL R138, R133, -INF , !P6 ;  /* 0xff800000858a7808 */ /* 0x000fe40007000000 */
        /* <DEDUP_REMOVED lines=8> */
[----:B------:R-:W-:Y:S02]  /*a9f0*/  FMNMX.FTZ R29, R137, R8, !PT ;  /* 0x00000008891d7209 */ /* 0x000fe40007810000 */
        /* <DEDUP_REMOVED lines=14> */
[----:B------:R-:W-:Y:S02]  /*aae0*/  ISETP.GE.AND P0, PT, R2, R12, PT ;  /* 0x0000000c0200720c */ /* 0x000fe40003f06270 */
[----:B------:R-:W-:Y:S02]  /*aaf0*/  FSEL R186, R34, -INF , !P1 ;  /* 0xff80000022ba7808 */ /* 0x000fe40004800000 */
[----:B------:R-:W-:Y:S01]  /*ab00*/  FMNMX.FTZ R2, R184, R4, !PT ;  /* 0x00000004b8027209 */ /* 0x000fe20007810000 */
[----:B------:R-:W-:Y:S01]  /*ab10*/  LDSM.16.MT88.4 R32, [R217+0xa000] ;  /* 0x00a00000d920783b */ /* 0x000fe20000004200 */
[----:B------:R-:W-:Y:S02]  /*ab20*/  FMNMX.FTZ R6, R183, R29, !PT ;  /* 0x0000001db7067209 */ /* 0x000fe40007810000 */
[----:B------:R-:W-:Y:S02]  /*ab30*/  FSEL R185, R132, -INF , !P0 ;  /* 0xff80000084b97808 */ /* 0x000fe40004000000 */
[----:B------:R-:W-:Y:S01]  /*ab40*/  FMNMX.FTZ R2, R186, R2, !PT ;  /* 0x00000002ba027209 */ /* 0x000fe20007810000 */
[----:B------:R-:W3:Y:S01]  /*ab50*/  SHFL.BFLY PT, R5, R6, 0x2, 0x1f ;  /* 0x0c401f0006057f89 */ /* 0x000ee200000e0000 */
[----:B-1----:R-:W-:-:S02]  /*ab60*/  FMNMX.FTZ R235, R7, R31, !PT ;  /* 0x0000001f07eb7209 */ /* 0x002fc40007810000 */
[----:B------:R-:W-:Y:S02]  /*ab70*/  FMNMX.FTZ R4, R185, R2, !PT ;  /* 0x00000002b9047209 */ /* 0x000fe40007810000 */
[C---:B------:R-:W-:Y:S01]  /*ab80*/  FSETP.NEU.FTZ.AND P3, PT, R235.reuse, -INF , PT ;  /* 0xff800000eb00780b */ /* 0x040fe20003f7d000 */
[----:B------:R-:W-:Y:S01]  /*ab90*/  FMUL.FTZ R8, R235, c[0x0][0x23c] ;  /* 0x00008f00eb087a20 */ /* 0x000fe20000410000 */
[----:B--2---:R-:W-:Y:S01]  /*aba0*/  FMNMX.FTZ R0, R0, R30, !PT ;  /* 0x0000001e00007209 */ /* 0x004fe20007810000 */
[----:B------:R-:W1:Y:S03]  /*abb0*/  SHFL.BFLY PT, R7, R4, 0x2, 0x1f ;  /* 0x0c401f0004077f89 */ /* 0x000e6600000e0000 */
[----:B------:R-:W-:Y:S01]  /*abc0*/  FSEL R8, R8, RZ, P3 ;  /* 0x000000ff08087208 */ /* 0x000fe20001800000 */
[----:B------:R-:W2:Y:S04]  /*abd0*/  SHFL.BFLY PT, R29, R0, 0x1, 0x1f ;  /* 0x0c201f00001d7f89 */ /* 0x000ea800000e0000 */
[----:B------:R-:W-:-:S02]  /*abe0*/  FFMA.FTZ R15, R15, c[0x0][0x23c], -R8 ;  /* 0x00008f000f0f7a23 */ /* 0x000fc40000010808 */
[--C-:B------:R-:W-:Y:S02]  /*abf0*/  FFMA.FTZ R27, R27, c[0x0][0x23c], -R8.reuse ;  /* 0x00008f001b1b7a23 */ /* 0x100fe40000010808 */
[----:B------:R4:W-:Y:S01]  /*ac00*/  MUFU.EX2 R201, R15 ;  /* 0x0000000f00c97308 */ /* 0x0009e20000000800 */
[--C-:B------:R-:W-:Y:S02]  /*ac10*/  FFMA.FTZ R26, R26, c[0x0][0x23c], -R8.reuse ;  /* 0x00008f001a1a7a23 */ /* 0x100fe40000010808 */
[----:B------:R-:W-:Y:S01]  /*ac20*/  FFMA.FTZ R28, R28, c[0x0][0x23c], -R8 ;  /* 0x00008f001c1c7a23 */ /* 0x000fe20000010808 */
[----:B---3--:R-:W-:-:S04]  /*ac30*/  FMNMX.FTZ R5, R6, R5, !PT ;  /* 0x0000000506057209 */ /* 0x008fc80007810000 */
[----:B------:R-:W-:Y:S01]  /*ac40*/  MUFU.EX2 R199, R27 ;  /* 0x0000001b00c77308 */ /* 0x000fe20000000800 */
[----:B-1----:R-:W-:Y:S01]  /*ac50*/  FMNMX.FTZ R4, R4, R7, !PT ;  /* 0x0000000704047209 */ /* 0x002fe20007810000 */
[----:B----4-:R-:W1:Y:S01]  /*ac60*/  SHFL.BFLY PT, R15, R5, 0x1, 0x1f ;  /* 0x0c201f00050f7f89 */ /* 0x010e6200000e0000 */
[----:B--2---:R-:W-:-:S05]  /*ac70*/  FMNMX.FTZ R234, R0, R29, !PT ;  /* 0x0000001d00ea7209 */ /* 0x004fca0007810000 */
[----:B------:R-:W-:Y:S01]  /*ac80*/  MUFU.EX2 R202, R26 ;  /* 0x0000001a00ca7308 */ /* 0x000fe20000000800 */
[----:B------:R-:W2:Y:S01]  /*ac90*/  SHFL.BFLY PT, R6, R4, 0x1, 0x1f ;  /* 0x0c201f0004067f89 */ /* 0x000ea200000e0000 */
[C---:B------:R-:W-:Y:S01]  /*aca0*/  FSETP.NEU.FTZ.AND P2, PT, R234.reuse, -INF , PT ;  /* 0xff800000ea00780b */ /* 0x040fe20003f5d000 */
[----:B------:R-:W-:-:S05]  /*acb0*/  FMUL.FTZ R2, R234, c[0x0][0x23c] ;  /* 0x00008f00ea027a20 */ /* 0x000fca0000410000 */
[----:B------:R3:W4:Y:S01]  /*acc0*/  MUFU.EX2 R200, R28 ;  /* 0x0000001c00c87308 */ /* 0x0007220000000800 */
[----:B------:R-:W-:-:S05]  /*acd0*/  FSEL R2, R2, RZ, P2 ;  /* 0x000000ff02027208 */ /* 0x000fca0001000000 */
[--C-:B------:R-:W-:Y:S02]  /*ace0*/  FFMA.FTZ R25, R25, c[0x0][0x23c], -R2.reuse ;  /* 0x00008f0019197a23 */ /* 0x100fe40000010802 */
[--C-:B------:R-:W-:Y:S02]  /*acf0*/  FFMA.FTZ R24, R24, c[0x0][0x23c], -R2.reuse ;  /* 0x00008f0018187a23 */ /* 0x100fe40000010802 */
[----:B------:R-:W-:Y:S01]  /*ad00*/  MUFU.EX2 R195, R25 ;  /* 0x0000001900c37308 */ /* 0x000fe20000000800 */
[--C-:B------:R-:W-:Y:S02]  /*ad10*/  FFMA.FTZ R16, R16, c[0x0][0x23c], -R2.reuse ;  /* 0x00008f0010107a23 */ /* 0x100fe40000010802 */
[----:B------:R-:W-:Y:S01]  /*ad20*/  FFMA.FTZ R21, R21, c[0x0][0x23c], -R2 ;  /* 0x00008f0015157a23 */ /* 0x000fe20000010802 */
[----:B-1----:R-:W-:Y:S01]  /*ad30*/  FMNMX.FTZ R233, R5, R15, !PT ;  /* 0x0000000f05e97209 */ /* 0x002fe20007810000 */
[----:B---3--:R-:W-:Y:S03]  /*ad40*/  LDSM.16.MT88.4 R28, [R215+0xa000] ;  /* 0x00a00000d71c783b */ /* 0x008fe60000004200 */
[C---:B------:R-:W-:Y:S01]  /*ad50*/  FSETP.NEU.FTZ.AND P1, PT, R233.reuse, -INF , PT ;  /* 0xff800000e900780b */ /* 0x040fe20003f3d000 */
[----:B------:R-:W-:Y:S01]  /*ad60*/  FMUL.FTZ R0, R233, c[0x0][0x23c] ;  /* 0x00008f00e9007a20 */ /* 0x000fe20000410000 */
[----:B--2---:R-:W-:Y:S01]  /*ad70*/  FMNMX.FTZ R232, R4, R6, !PT ;  /* 0x0000000604e87209 */ /* 0x004fe20007810000 */
[----:B------:R1:W-:Y:S01]  /*ad80*/  MUFU.EX2 R198, R24 ;  /* 0x0000001800c67308 */ /* 0x0003e20000000800 */
[----:B------:R-:W-:-:S02]  /*ad90*/  FSEL R4, R235, RZ, P3 ;  /* 0x000000ffeb047208 */ /* 0x000fc40001800000 */
[----:B------:R-:W-:Y:S02]  /*ada0*/  FSEL R0, R0, RZ, P1 ;  /* 0x000000ff00007208 */ /* 0x000fe40000800000 */
[----:B------:R-:W-:Y:S01]  /*adb0*/  FSEL R6, R233, RZ, P1 ;  /* 0x000000ffe9067208 */ /* 0x000fe20000800000 */
[----:B------:R-:W-:Y:S01]  /*adc0*/  FADD.FTZ R5, R136, -R4 ;  /* 0x8000000488057221 */ /* 0x000fe20000010000 */
[----:B------:R-:W-:Y:S01]  /*add0*/  FSEL R4, R234, RZ, P2 ;  /* 0x000000ffea047208 */ /* 0x000fe20001000000 */
[--C-:B------:R-:W-:Y:S01]  /*ade0*/  FFMA.FTZ R20, R20, c[0x0][0x23c], -R0.reuse ;  /* 0x00008f0014147a23 */ /* 0x100fe20000010800 */
[----:B------:R-:W-:Y:S01]  /*adf0*/  FSETP.NEU.FTZ.AND P0, PT, R232, -INF , PT ;  /* 0xff800000e800780b */ /* 0x000fe20003f1d000 */
[----:B------:R-:W-:Y:S01]  /*ae00*/  FMUL.FTZ R5, R5, c[0x0][0x23c] ;  /* 0x00008f0005057a20 */ /* 0x000fe20000410000 */
[----:B------:R4:W-:Y:S01]  /*ae10*/  MUFU.EX2 R196, R16 ;  /* 0x0000001000c47308 */ /* 0x0009e20000000800 */
[----:B------:R-:W-:Y:S02]  /*ae20*/  FFMA.FTZ R13, R13, c[0x0][0x23c], -R0 ;  /* 0x00008f000d0d7a23 */ /* 0x000fe40000010800 */
[----:B------:R-:W-:Y:S01]  /*ae30*/  FADD.FTZ R4, R135, -R4 ;  /* 0x8000000487047221 */ /* 0x000fe20000010000 */
[----:B-1----:R-:W1:Y:S01]  /*ae40*/  LDSM.16.MT88.4 R24, [R213+0xa000] ;  /* 0x00a00000d518783b */ /* 0x002e620000004200 */
[----:B------:R-:W-:-:S03]  /*ae50*/  FFMA.FTZ R23, R23, c[0x0][0x23c], -R0 ;  /* 0x00008f0017177a23 */ /* 0x000fc60000010800 */
[----:B------:R-:W-:Y:S01]  /*ae60*/  MUFU.EX2 R194, R20 ;  /* 0x0000001400c27308 */ /* 0x000fe20000000800 */
[----:B------:R-:W-:Y:S01]  /*ae70*/  FMUL.FTZ R15, R4, c[0x0][0x23c] ;  /* 0x00008f00040f7a20 */ /* 0x000fe20000410000 */
[----:B------:R-:W-:Y:S01]  /*ae80*/  FSEL R4, R232, RZ, P0 ;  /* 0x000000ffe8047208 */ /* 0x000fe20000000000 */
[----:B------:R-:W-:-:S04]  /*ae90*/  FFMA.FTZ R22, R22, c[0x0][0x23c], -R0 ;  /* 0x00008f0016167a23 */ /* 0x000fc80000010800 */
[----:B------:R-:W-:Y:S01]  /*aea0*/  FADD.FTZ R3, R3, -R4 ;  /* 0x8000000403037221 */ /* 0x000fe20000010000 */
[----:B------:R2:W3:Y:S01]  /*aeb0*/  MUFU.EX2 R20, R5 ;  /* 0x0000000500147308 */ /* 0x0004e20000000800 */
[----:B----4-:R-:W-:Y:S02]  /*aec0*/  F2FP.BF16.PACK_AB R16, R200, R201 ;  /* 0x000000c9c810723e */ /* 0x010fe400000010ff */
[----:B------:R-:W-:-:S05]  /*aed0*/  FMUL.FTZ R3, R3, c[0x0][0x23c] ;  /* 0x00008f0003037a20 */ /* 0x000fca0000410000 */
[----:B------:R4:W-:Y:S01]  /*aee0*/  MUFU.EX2 R192, R13 ;  /* 0x0000000d00c07308 */ /* 0x0009e20000000800 */
[----:B--2---:R-:W-:-:S07]  /*aef0*/  FADD.FTZ R5, R134, -R6 ;  /* 0x8000000686057221 */ /* 0x004fce0000010000 */
[----:B------:R-:W-:Y:S01]  /*af00*/  MUFU.EX2 R197, R21 ;  /* 0x0000001500c57308 */ /* 0x000fe20000000800 */
[----:B------:R-:W2:Y:S01]  /*af10*/  LDSM.16.MT88.4 R132, [R218+0xa000] ;  /* 0x00a00000da84783b */ /* 0x000ea20000004200 */
[-C--:B---3--:R-:W-:Y:S02]  /*af20*/  FMUL.FTZ R148, R148, R20.reuse ;  /* 0x0000001494947220 */ /* 0x088fe40000410000 */
[----:B------:R-:W-:Y:S02]  /*af30*/  FMUL.FTZ R5, R5, c[0x0][0x23c] ;  /* 0x00008f0005057a20 */ /* 0x000fe40000410000 */
[-C--:B------:R-:W-:Y:S02]  /*af40*/  FMUL.FTZ R149, R149, R20.reuse ;  /* 0x0000001495957220 */ /* 0x080fe40000410000 */
[----:B----4-:R-:W-:Y:S01]  /*af50*/  FMUL.FTZ R13, R232, c[0x0][0x23c] ;  /* 0x00008f00e80d7a20 */ /* 0x010fe20000410000 */
[----:B------:R-:W3:Y:S01]  /*af60*/  MUFU.EX2 R191, R23 ;  /* 0x0000001700bf7308 */ /* 0x000ee20000000800 */
[----:B------:R-:W-:-:S02]  /*af70*/  FMUL.FTZ R156, R156, R20 ;  /* 0x000000149c9c7220 */ /* 0x000fc40000410000 */
[-C--:B------:R-:W-:Y:S01]  /*af80*/  FMUL.FTZ R157, R157, R20.reuse ;  /* 0x000000149d9d7220 */ /* 0x080fe20000410000 */
[----:B------:R-:W-:Y:S01]  /*af90*/  FSEL R13, R13, RZ, P0 ;  /* 0x000000ff0d0d7208 */ /* 0x000fe20000000000 */
[-C--:B------:R-:W-:Y:S01]  /*afa0*/  FMUL.FTZ R160, R160, R20.reuse ;  /* 0x00000014a0a07220 */ /* 0x080fe20000410000 */
[----:B------:R-:W-:Y:S01]  /*afb0*/  PLOP3.LUT P0, PT, PT, PT, UP0, 0x80, 0x0 ;  /* 0x000000000000781c */ /* 0x000fe20003f0f008 */
[----:B------:R-:W-:Y:S01]  /*afc0*/  FMUL.FTZ R161, R161, R20 ;  /* 0x00000014a1a17220 */ /* 0x000fe20000410000 */
[----:B------:R-:W4:Y:S01]  /*afd0*/  MUFU.EX2 R193, R22 ;  /* 0x0000001600c17308 */ /* 0x000f220000000800 */
[--C-:B------:R-:W-:Y:S02]  /*afe0*/  FFMA.FTZ R14, R14, c[0x0][0x23c], -R13.reuse ;  /* 0x00008f000e0e7a23 */ /* 0x100fe4000001080d */
[--C-:B------:R-:W-:Y:S02]  /*aff0*/  FFMA.FTZ R19, R19, c[0x0][0x23c], -R13.reuse ;  /* 0x00008f0013137a23 */ /* 0x100fe4000001080d */
[----:B------:R-:W-:-:S02]  /*b000*/  FFMA.FTZ R18, R18, c[0x0][0x23c], -R13 ;  /* 0x00008f0012127a23 */ /* 0x000fc4000001080d */
[----:B------:R-:W-:Y:S01]  /*b010*/  FFMA.FTZ R17, R17, c[0x0][0x23c], -R13 ;  /* 0x00008f0011117a23 */ /* 0x000fe2000001080d */
[----:B------:R-:W-:Y:S01]  /*b020*/  MUFU.EX2 R187, R14 ;  /* 0x0000000e00bb7308 */ /* 0x000fe20000000800 */
[----:B---3--:R-:W-:Y:S01]  /*b030*/  F2FP.BF16.PACK_AB R4, R191, R192 ;  /* 0x000000c0bf04723e */ /* 0x008fe200000010ff */
[-C--:B------:R-:W-:Y:S02]  /*b040*/  FMUL.FTZ R64, R64, R20.reuse ;  /* 0x0000001440407220 */ /* 0x080fe40000410000 */
[-C--:B------:R-:W-:Y:S02]  /*b050*/  FMUL.FTZ R65, R65, R20.reuse ;  /* 0x0000001441417220 */ /* 0x080fe40000410000 */
[-C--:B------:R-:W-:Y:S02]  /*b060*/  FMUL.FTZ R36, R36, R20.reuse ;  /* 0x0000001424247220 */ /* 0x080fe40000410000 */
[----:B------:R3:W-:Y:S01]  /*b070*/  MUFU.EX2 R188, R19 ;  /* 0x0000001300bc7308 */ /* 0x0007e20000000800 */
[----:B----4-:R-:W-:Y:S01]  /*b080*/  F2FP.BF16.PACK_AB R6, R194, R193 ;  /* 0x000000c1c206723e */ /* 0x010fe200000010ff */
[----:B------:R-:W-:-:S02]  /*b090*/  FMUL.FTZ R37, R37, R20 ;  /* 0x0000001425257220 */ /* 0x000fc40000410000 */
[-C--:B------:R-:W-:Y:S02]  /*b0a0*/  FMUL.FTZ R172, R172, R20.reuse ;  /* 0x00000014acac7220 */ /* 0x080fe40000410000 */
[-C--:B------:R-:W-:Y:S02]  /*b0b0*/  FMUL.FTZ R173, R173, R20.reuse ;  /* 0x00000014adad7220 */ /* 0x080fe40000410000 */
[----:B------:R4:W-:Y:S01]  /*b0c0*/  MUFU.EX2 R190, R18 ;  /* 0x0000001200be7308 */ /* 0x0009e20000000800 */
[-C--:B------:R-:W-:Y:S02]  /*b0d0*/  FMUL.FTZ R52, R52, R20.reuse ;  /* 0x0000001434347220 */ /* 0x080fe40000410000 */
[-C--:B------:R-:W-:Y:S02]  /*b0e0*/  FMUL.FTZ R53, R53, R20.reuse ;  /* 0x0000001435357220 */ /* 0x080fe40000410000 */
[-C--:B------:R-:W-:Y:S02]  /*b0f0*/  FMUL.FTZ R68, R68, R20.reuse ;  /* 0x0000001444447220 */ /* 0x080fe40000410000 */
[-C--:B------:R-:W-:Y:S01]  /*b100*/  FMUL.FTZ R69, R69, R20.reuse ;  /* 0x0000001445457220 */ /* 0x080fe20000410000 */
[----:B------:R5:W1:Y:S01]  /*b110*/  MUFU.EX2 R189, R17 ;  /* 0x0000001100bd7308 */ /* 0x000a620000000800 */
[----:B---3--:R-:W-:Y:S01]  /*b120*/  F2FP.BF16.PACK_AB R19, R198, R197 ;  /* 0x000000c5c613723e */ /* 0x008fe200000010ff */
[----:B------:R-:W-:-:S02]  /*b130*/  FMUL.FTZ R80, R80, R20 ;  /* 0x0000001450507220 */ /* 0x000fc40000410000 */
[-C--:B------:R-:W-:Y:S02]  /*b140*/  FMUL.FTZ R81, R81, R20.reuse ;  /* 0x0000001451517220 */ /* 0x080fe40000410000 */
[-C--:B------:R-:W-:Y:S02]  /*b150*/  FMUL.FTZ R48, R48, R20.reuse ;  /* 0x0000001430307220 */ /* 0x080fe40000410000 */
[----:B------:R-:W3:Y:S01]  /*b160*/  MUFU.EX2 R15, R15 ;  /* 0x0000000f000f7308 */ /* 0x000ee20000000800 */
[----:B----4-:R-:W-:Y:S01]  /*b170*/  F2FP.BF16.PACK_AB R18, R202, R199 ;  /* 0x000000c7ca12723e */ /* 0x010fe200000010ff */
[-C--:B------:R-:W-:Y:S02]  /*b180*/  FMUL.FTZ R49, R49, R20.reuse ;  /* 0x0000001431317220 */ /* 0x080fe40000410000 */
[-C--:B------:R-:W-:Y:S02]  /*b190*/  FMUL.FTZ R84, R84, R20.reuse ;  /* 0x0000001454547220 */ /* 0x080fe40000410000 */
[----:B------:R-:W-:-:S02]  /*b1a0*/  FMUL.FTZ R85, R85, R20 ;  /* 0x0000001455557220 */ /* 0x000fc40000410000 */
[----:B------:R4:W2:Y:S01]  /*b1b0*/  MUFU.EX2 R14, R5 ;  /* 0x00000005000e7308 */ /* 0x0008a20000000800 */
[----:B-----5:R-:W-:Y:S01]  /*b1c0*/  F2FP.BF16.PACK_AB R17, R195, R196 ;  /* 0x000000c4c311723e */ /* 0x020fe200000010ff */
[----:B------:R-:W-:Y:S01]  /*b1d0*/  FMUL.FTZ R96, R96, R20 ;  /* 0x0000001460607220 */ /* 0x000fe20000410000 */
[----:B-1----:R-:W-:Y:S01]  /*b1e0*/  F2FP.BF16.PACK_AB R7, R189, R190 ;  /* 0x000000bebd07723e */ /* 0x002fe200000010ff */
[-C--:B------:R-:W-:Y:S02]  /*b1f0*/  FMUL.FTZ R97, R97, R20.reuse ;  /* 0x0000001461617220 */ /* 0x080fe40000410000 */
[----:B------:R-:W-:Y:S02]  /*b200*/  FMUL.FTZ R116, R116, R20 ;  /* 0x0000001474747220 */ /* 0x000fe40000410000 */
[----:B------:R-:W1:Y:S01]  /*b210*/  MUFU.EX2 R3, R3 ;  /* 0x0000000300037308 */ /* 0x000e620000000800 */
[-C--:B---3--:R-:W-:Y:S02]  /*b220*/  FMUL.FTZ R150, R150, R15.reuse ;  /* 0x0000000f96967220 */ /* 0x088fe40000410000 */
[----:B------:R-:W-:-:S02]  /*b230*/  FMUL.FTZ R151, R151, R15 ;  /* 0x0000000f97977220 */ /* 0x000fc40000410000 */
[-C--:B------:R-:W-:Y:S02]  /*b240*/  FMUL.FTZ R158, R158, R15.reuse ;  /* 0x0000000f9e9e7220 */ /* 0x080fe40000410000 */
[----:B------:R-:W-:Y:S01]  /*b250*/  FMUL.FTZ R159, R159, R15 ;  /* 0x0000000f9f9f7220 */ /* 0x000fe20000410000 */
[----:B----4-:R-:W-:Y:S01]  /*b260*/  F2FP.BF16.PACK_AB R5, R188, R187 ;  /* 0x000000bbbc05723e */ /* 0x010fe200000010ff */
[-C--:B--2---:R-:W-:Y:S01]  /*b270*/  FMUL.FTZ R144, R144, R14.reuse ;  /* 0x0000000e90907220 */ /* 0x084fe20000410000 */
[----:B------:R-:W-:Y:S01]  /*b280*/  HMMA.16816.F32.BF16 R148, R16, R24, R148 ;  /* 0x000000181094723c */ /* 0x000fe20000041894 */
[-C--:B------:R-:W-:Y:S02]  /*b290*/  FMUL.FTZ R145, R145, R14.reuse ;  /* 0x0000000e91917220 */ /* 0x080fe40000410000 */
[-C--:B------:R-:W-:Y:S02]  /*b2a0*/  FMUL.FTZ R152, R152, R14.reuse ;  /* 0x0000000e98987220 */ /* 0x080fe40000410000 */
[----:B------:R-:W-:-:S02]  /*b2b0*/  FMUL.FTZ R153, R153, R14 ;  /* 0x0000000e99997220 */ /* 0x000fc40000410000 */
        /* <DEDUP_REMOVED lines=18> */
[----:B------:R-:W1:Y:S01]  /*b3e0*/  LDSM.16.MT88.4 R40, [R213+0xb000] ;  /* 0x00b00000d528783b */ /* 0x000e620000004200 */
[----:B------:R-:W-:Y:S01]  /*b3f0*/  FMUL.FTZ R164, R164, R14 ;  /* 0x0000000ea4a47220 */ /* 0x000fe20000410000 */
[----:B------:R-:W-:Y:S01]  /*b400*/  MOV R136, R204 ;  /* 0x000000cc00887202 */ /* 0x000fe20000000f00 */
[----:B------:R-:W-:Y:S01]  /*b410*/  FMUL.FTZ R165, R165, R14 ;  /* 0x0000000ea5a57220 */ /* 0x000fe20000410000 */
[----:B------:R-:W-:Y:S01]  /*b420*/  MOV R23, R205 ;  /* 0x000000cd00177202 */ /* 0x000fe20000000f00 */
[-C--:B------:R-:W-:Y:S01]  /*b430*/  FMUL.FTZ R166, R166, R3.reuse ;  /* 0x00000003a6a67220 */ /* 0x080fe20000410000 */
[----:B------:R-:W-:Y:S01]  /*b440*/  HMMA.16816.F32.BF16 R160, R16, R28, R160 ;  /* 0x0000001c10a0723c */ /* 0x000fe200000418a0 */
[----:B------:R-:W-:Y:S01]  /*b450*/  FMUL.FTZ R167, R167, R3 ;  /* 0x00000003a7a77220 */ /* 0x000fe20000410000 */
[----:B------:R-:W-:Y:S01]  /*b460*/  MOV R22, R206 ;  /* 0x000000ce00167202 */ /* 0x000fe20000000f00 */
[-C--:B------:R-:W-:Y:S01]  /*b470*/  FMUL.FTZ R56, R56, R14.reuse ;  /* 0x0000000e38387220 */ /* 0x080fe20000410000 */
[----:B------:R-:W-:Y:S01]  /*b480*/  MOV R21, R207 ;  /* 0x000000cf00157202 */ /* 0x000fe20000000f00 */
[----:B------:R-:W-:-:S02]  /*b490*/  FMUL.FTZ R57, R57, R14 ;  /* 0x0000000e39397220 */ /* 0x000fc40000410000 */
[-C--:B------:R-:W-:Y:S01]  /*b4a0*/  FMUL.FTZ R58, R58, R3.reuse ;  /* 0x000000033a3a7220 */ /* 0x080fe20000410000 */
[C---:B------:R-:W-:Y:S01]  /*b4b0*/  HMMA.16816.F32.BF16 R164, R4.reuse, R28, R164 ;  /* 0x0000001c04a4723c */ /* 0x040fe200000418a4 */
[-C--:B------:R-:W-:Y:S02]  /*b4c0*/  FMUL.FTZ R59, R59, R3.reuse ;  /* 0x000000033b3b7220 */ /* 0x080fe40000410000 */
[-C--:B------:R-:W-:Y:S02]  /*b4d0*/  FMUL.FTZ R168, R168, R14.reuse ;  /* 0x0000000ea8a87220 */ /* 0x080fe40000410000 */
[----:B------:R-:W-:Y:S02]  /*b4e0*/  FMUL.FTZ R169, R169, R14 ;  /* 0x0000000ea9a97220 */ /* 0x000fe40000410000 */
[----:B------:R-:W-:Y:S01]  /*b4f0*/  FMUL.FTZ R170, R170, R3 ;  /* 0x00000003aaaa7220 */ /* 0x000fe20000410000 */
[----:B------:R-:W-:Y:S01]  /*b500*/  MOV R159, R24 ;  /* 0x00000018009f7202 */ /* 0x000fe20000000f00 */
[----:B------:R-:W-:Y:S01]  /*b510*/  HMMA.16816.F32.BF16 R244, R4, R32, R56 ;  /* 0x0000002004f4723c */ /* 0x000fe20000041838 */
[----:B------:R-:W-:Y:S01]  /*b520*/  MOV R158, R25 ;  /* 0x00000019009e7202 */ /* 0x000fe20000000f00 */
[----:B------:R-:W-:Y:S01]  /*b530*/  LDSM.16.MT88.4 R56, [R218+0xb000] ;  /* 0x00b00000da38783b */ /* 0x000fe20000004200 */
[----:B------:R-:W-:Y:S01]  /*b540*/  MOV R157, R26 ;  /* 0x0000001a009d7202 */ /* 0x000fe20000000f00 */
[----:B------:R-:W-:Y:S01]  /*b550*/  FMUL.FTZ R171, R171, R3 ;  /* 0x00000003abab7220 */ /* 0x000fe20000410000 */
[----:B------:R-:W-:Y:S01]  /*b560*/  MOV R156, R27 ;  /* 0x0000001b009c7202 */ /* 0x000fe20000000f00 */
[----:B------:R-:W-:-:S02]  /*b570*/  FMUL.FTZ R60, R60, R14 ;  /* 0x0000000e3c3c7220 */ /* 0x000fc40000410000 */
[C---:B------:R-:W-:Y:S01]  /*b580*/  HMMA.16816.F32.BF16 R24, R4.reuse, R134, R44 ;  /* 0x000000860418723c */ /* 0x040fe2000004182c */
[----:B------:R-:W2:Y:S01]  /*b590*/  LDSM.16.MT88.4 R44, [R215+0xb000] ;  /* 0x00b00000d72c783b */ /* 0x000ea20000004200 */
[-C--:B------:R-:W-:Y:S02]  /*b5a0*/  FMUL.FTZ R61, R61, R14.reuse ;  /* 0x0000000e3d3d7220 */ /* 0x080fe40000410000 */
[-C--:B------:R-:W-:Y:S02]  /*b5b0*/  FMUL.FTZ R72, R72, R14.reuse ;  /* 0x0000000e48487220 */ /* 0x080fe40000410000 */
        /* <DEDUP_REMOVED lines=12> */
[----:B------:R-:W-:Y:S01]  /*b680*/  FMUL.FTZ R88, R88, R14 ;  /* 0x0000000e58587220 */ /* 0x000fe20000410000 */
[----:B------:R-:W-:Y:S01]  /*b690*/  MOV R29, R26 ;  /* 0x0000001a001d7202 */ /* 0x000fe20000000f00 */
[----:B------:R-:W-:Y:S01]  /*b6a0*/  FMUL.FTZ R89, R89, R14 ;  /* 0x0000000e59597220 */ /* 0x000fe20000410000 */
[----:B------:R-:W-:Y:S01]  /*b6b0*/  MOV R28, R24 ;  /* 0x00000018001c7202 */ /* 0x000fe20000000f00 */
[----:B------:R-:W-:Y:S01]  /*b6c0*/  FMUL.FTZ R90, R90, R3 ;  /* 0x000000035a5a7220 */ /* 0x000fe20000410000 */
[----:B------:R-:W-:Y:S01]  /*b6d0*/  MOV R203, R27 ;  /* 0x0000001b00cb7202 */ /* 0x000fe20000000f00 */
[----:B------:R-:W-:Y:S01]  /*b6e0*/  FMUL.FTZ R91, R91, R3 ;  /* 0x000000035b5b7220 */ /* 0x000fe20000410000 */
[----:B------:R-:W3:Y:S01]  /*b6f0*/  LDSM.16.MT88.4 R24, [R217+0xb000] ;  /* 0x00b00000d918783b */ /* 0x000ee20000004200 */
        /* <DEDUP_REMOVED lines=30> */
[-C--:B------:R-:W-:Y:S01]  /*b8e0*/  FMUL.FTZ R174, R174, R15.reuse ;  /* 0x0000000faeae7220 */ /* 0x080fe20000410000 */
[----:B---3--:R-:W-:Y:S01]  /*b8f0*/  HMMA.16816.F32.BF16 R120, R4, R24, R120 ;  /* 0x000000180478723c */ /* 0x008fe20000041878 */
        /* <DEDUP_REMOVED lines=8> */
[----:B------:R-:W-:Y:S01]  /*b980*/  FFMA.FTZ R4, R179, c[0x0][0x23c], -R8 ;  /* 0x00008f00b3047a23 */ /* 0x000fe20000010808 */
[C---:B------:R-:W-:Y:S01]  /*b990*/  HMMA.16816.F32.BF16 R204, R16.reuse, R34, R64 ;  /* 0x0000002210cc723c */ /* 0x040fe20000041840 */
[----:B------:R-:W-:Y:S01]  /*b9a0*/  MOV R127, R29 ;  /* 0x0000001d007f7202 */ /* 0x000fe20000000f00 */
[-C--:B------:R-:W-:Y:S01]  /*b9b0*/  FMUL.FTZ R50, R50, R15.reuse ;  /* 0x0000000f32327220 */ /* 0x080fe20000410000 */
[----:B------:R1:W-:Y:S01]  /*b9c0*/  MUFU.EX2 R34, R4 ;  /* 0x0000000400227308 */ /* 0x0003e20000000800 */
[-C--:B------:R-:W-:Y:S01]  /*b9d0*/  FMUL.FTZ R51, R51, R15.reuse ;  /* 0x0000000f33337220 */ /* 0x080fe20000410000 */
[----:B------:R-:W-:Y:S01]  /*b9e0*/  MOV R125, R28 ;  /* 0x0000001c007d7202 */ /* 0x000fe20000000f00 */
[-C--:B------:R-:W-:Y:S01]  /*b9f0*/  FMUL.FTZ R86, R86, R15.reuse ;  /* 0x0000000f56567220 */ /* 0x080fe20000410000 */
[----:B------:R-:W-:Y:S01]  /*ba00*/  MOV R126, R140 ;  /* 0x0000008c007e7202 */ /* 0x000fe20000000f00 */
[----:B------:R-:W-:Y:S01]  /*ba10*/  HMMA.16816.F32.BF16 R36, R16, R132, R36 ;  /* 0x000000841024723c */ /* 0x000fe20000041824 */
[-C--:B------:R-:W-:Y:S01]  /*ba20*/  FMUL.FTZ R87, R87, R15.reuse ;  /* 0x0000000f57577220 */ /* 0x080fe20000410000 */
[----:B------:R-:W-:Y:S01]  /*ba30*/  LDSM.16.MT88.4 R64, [R217+0xa800] ;  /* 0x00a80000d940783b */ /* 0x000fe20000004200 */
[----:B------:R-:W-:-:S02]  /*ba40*/  FMUL.FTZ R98, R98, R15 ;  /* 0x0000000f62627220 */ /* 0x000fc40000410000 */
[-C--:B------:R-:W-:Y:S02]  /*ba50*/  FMUL.FTZ R99, R99, R15.reuse ;  /* 0x0000000f63637220 */ /* 0x080fe40000410000 */
[-C--:B------:R-:W-:Y:S01]  /*ba60*/  FMUL.FTZ R117, R117, R20.reuse ;  /* 0x0000001475757220 */ /* 0x080fe20000410000 */
[C---:B------:R-:W-:Y:S01]  /*ba70*/  HMMA.16816.F32.BF16 R228, R16.reuse, R30, R172 ;  /* 0x0000001e10e4723c */ /* 0x040fe200000418ac */
[-C--:B------:R-:W-:Y:S01]  /*ba80*/  FMUL.FTZ R118, R118, R15.reuse ;  /* 0x0000000f76767220 */ /* 0x080fe20000410000 */
[----:B------:R-:W2:Y:S01]  /*ba90*/  LDSM.16.MT88.4 R172, [R215+0xa800] ;  /* 0x00a80000d7ac783b */ /* 0x000ea20000004200 */
[----:B-1----:R-:W-:Y:S02]  /*baa0*/  FFMA.FTZ R4, R178, c[0x0][0x23c], -R8 ;  /* 0x00008f00b2047a23 */ /* 0x002fe40000010808 */
[----:B------:R-:W-:Y:S02]  /*bab0*/  FMUL.FTZ R119, R119, R15 ;  /* 0x0000000f77777220 */ /* 0x000fe40000410000 */
[----:B------:R1:W3:Y:S01]  /*bac0*/  MUFU.EX2 R132, R4 ;  /* 0x0000000400847308 */ /* 0x0002e20000000800 */
        /* <DEDUP_REMOVED lines=9> */
[--C-:B-1----:R-:W-:Y:S01]  /*bb60*/  FFMA.FTZ R4, R177, c[0x0][0x23c], -R8.reuse ;  /* 0x00008f00b1047a23 */ /* 0x102fe20000010808 */
[----:B------:R-:W-:Y:S01]  /*bb70*/  MOV R40, R159 ;  /* 0x0000009f00287202 */ /* 0x000fe20000000f00 */
[C---:B------:R-:W-:Y:S01]  /*bb80*/  HMMA.16816.F32.BF16 R208, R16.reuse, R134, R48 ;  /* 0x0000008610d0723c */ /* 0x040fe20000041830 */
[----:B------:R-:W-:Y:S01]  /*bb90*/  MOV R41, R158 ;  /* 0x0000009e00297202 */ /* 0x000fe20000000f00 */
[----:B------:R1:W-:Y:S01]  /*bba0*/  MUFU.EX2 R133, R4 ;  /* 0x0000000400857308 */ /* 0x0003e20000000800 */
[----:B------:R-:W-:Y:S02]  /*bbb0*/  FMUL.FTZ R115, R115, R15 ;  /* 0x0000000f73737220 */ /* 0x000fe40000410000 */
[----:B------:R-:W-:Y:S02]  /*bbc0*/  FMUL.FTZ R100, R100, R20 ;  /* 0x0000001464647220 */ /* 0x000fe40000410000 */
        /* <DEDUP_REMOVED lines=9> */
[C---:B------:R-:W-:Y:S01]  /*bc60*/  HMMA.16816.F32.BF16 R116, R16.reuse, R24, R116 ;  /* 0x000000181074723c */ /* 0x040fe20000041874 */
[----:B------:R-:W-:Y:S01]  /*bc70*/  MOV R45, R126 ;  /* 0x0000007e002d7202 */ /* 0x000fe20000000f00 */
[----:B-1----:R-:W-:Y:S01]  /*bc80*/  FFMA.FTZ R4, R181, c[0x0][0x23c], -R8 ;  /* 0x00008f00b5047a23 */ /* 0x002fe20000010808 */
[----:B------:R-:W-:Y:S01]  /*bc90*/  MOV R135, R234 ;  /* 0x000000ea00877202 */ /* 0x000fe20000000f00 */
[----:B------:R-:W-:Y:S01]  /*bca0*/  FFMA.FTZ R3, R249, R3, R187 ;  /* 0x00000003f9037223 */ /* 0x000fe200000100bb */
[----:B------:R-:W-:Y:S01]  /*bcb0*/  MOV R134, R233 ;  /* 0x000000e900867202 */ /* 0x000fe20000000f00 */
[----:B------:R1:W4:Y:S02]  /*bcc0*/  MUFU.EX2 R35, R4 ;  /* 0x0000000400237308 */ /* 0x0003240000000800 */
[C---:B------:R-:W-:Y:S07]  /*bcd0*/  HMMA.16816.F32.BF16 R24, R16.reuse, R26, R128 ;  /* 0x0000001a1018723c */ /* 0x040fee0000041880 */
[----:B---3--:R-:W-:Y:S01]  /*bce0*/  F2FP.BF16.PACK_AB R128, R132, R34 ;  /* 0x000000228480723e */ /* 0x008fe200000010ff */
[----:B------:R-:W-:Y:S01]  /*bcf0*/  HMMA.16816.F32.BF16 R100, R16, R56, R100 ;  /* 0x000000381064723c */ /* 0x000fe20000041864 */
[----:B-1----:R-:W-:Y:S01]  /*bd00*/  FFMA.FTZ R4, R143, c[0x0][0x23c], -R2 ;  /* 0x00008f008f047a23 */ /* 0x002fe20000010802 */
[----:B----4-:R-:W-:-:S03]  /*bd10*/  F2FP.BF16.PACK_AB R130, R35, R133 ;  /* 0x000000852382723e */ /* 0x010fc600000010ff */
[----:B------:R1:W-:Y:S02]  /*bd20*/  MUFU.EX2 R30, R4 ;  /* 0x00000004001e7308 */ /* 0x0003e40000000800 */
[----:B-1----:R-:W-:Y:S02]  /*bd30*/  FFMA.FTZ R4, R142, c[0x0][0x23c], -R2 ;  /* 0x00008f008e047a23 */ /* 0x002fe40000010802 */
[----:B------:R-:W-:Y:S01]  /*bd40*/  HMMA.16816.F32.BF16 R140, R16, R46, R96 ;  /* 0x0000002e108c723c */ /* 0x000fe20000041860 */
[----:B------:R-:W-:Y:S03]  /*bd50*/  LDSM.16.MT88.4 R96, [R215+0xb800] ;  /* 0x00b80000d760783b */ /* 0x000fe60000004200 */
[----:B------:R1:W3:Y:S03]  /*bd60*/  MUFU.EX2 R32, R4 ;  /* 0x0000000400207308 */ /* 0x0002e60000000800 */
[----:B------:R-:W-:-:S02]  /*bd70*/  MOV R46, R127 ;  /* 0x0000007f002e7202 */ /* 0x000fc40000000f00 */
[----:B------:R-:W-:Y:S01]  /*bd80*/  MOV R47, R203 ;  /* 0x000000cb002f7202 */ /* 0x000fe20000000f00 */
[--C-:B-1----:R-:W-:Y:S01]  /*bd90*/  FFMA.FTZ R4, R139, c[0x0][0x23c], -R2.reuse ;  /* 0x00008f008b047a23 */ /* 0x102fe20000010802 */
[----:B---3--:R-:W-:Y:S01]  /*bda0*/  F2FP.BF16.PACK_AB R129, R32, R30 ;  /* 0x0000001e2081723e */ /* 0x008fe200000010ff */
[----:B------:R-:W-:Y:S02]  /*bdb0*/  FFMA.FTZ R2, R176, c[0x0][0x23c], -R2 ;  /* 0x00008f00b0027a23 */ /* 0x000fe40000010802 */
[----:B------:R-:W-:Y:S01]  /*bdc0*/  HMMA.16816.F32.BF16 R176, R16, R42, R80 ;  /* 0x0000002a10b0723c */ /* 0x000fe20000041850 */
[----:B------:R1:W-:Y:S01]  /*bdd0*/  MUFU.EX2 R33, R4 ;  /* 0x0000000400217308 */ /* 0x0003e20000000800 */
[----:B------:R-:W-:Y:S05]  /*bde0*/  LDSM.16.MT88.4 R80, [R213+0xb800] ;  /* 0x00b80000d550783b */ /* 0x000fea0000004200 */
[----:B------:R-:W-:-:S02]  /*bdf0*/  MOV R42, R157 ;  /* 0x0000009d002a7202 */ /* 0x000fc40000000f00 */
[----:B------:R3:W4:Y:S01]  /*be00*/  MUFU.EX2 R31, R2 ;  /* 0x00000002001f7308 */ /* 0x0007220000000800 */
[----:B------:R-:W-:Y:S02]  /*be10*/  MOV R43, R156 ;  /* 0x0000009c002b7202 */ /* 0x000fe40000000f00 */
[----:B------:R-:W5:Y:S04]  /*be20*/  LDSM.16.MT88.4 R156, [R213+0xa800] ;  /* 0x00a80000d59c783b */ /* 0x000f680000004200 */
[----:B-1----:R-:W1:Y:S01]  /*be30*/  LDSM.16.MT88.4 R4, [R217+0xb800] ;  /* 0x00b80000d904783b */ /* 0x002e620000004200 */
[----:B---3--:R-:W-:Y:S01]  /*be40*/  FFMA.FTZ R2, R138, c[0x0][0x23c], -R0 ;  /* 0x00008f008a027a23 */ /* 0x008fe20000010800 */
[----:B----4-:R-:W-:-:S03]  /*be50*/  F2FP.BF16.PACK_AB R131, R31, R33 ;  /* 0x000000211f83723e */ /* 0x010fc600000010ff */
[----:B------:R3:W-:Y:S04]  /*be60*/  MUFU.EX2 R29, R2 ;  /* 0x00000002001d7308 */ /* 0x0007e80000000800 */
[C---:B--2---:R-:W-:Y:S08]  /*be70*/  HMMA.16816.F32.BF16 R160, R128.reuse, R172, R160 ;  /* 0x000000ac80a0723c */ /* 0x044ff000000418a0 */
[----:B------:R-:W-:Y:S01]  /*be80*/  HMMA.16816.F32.BF16 R52, R128, R64, R52 ;  /* 0x000000408034723c */ /* 0x000fe20000041834 */
[----:B---3--:R-:W-:-:S04]  /*be90*/  FFMA.FTZ R2, R137, c[0x0][0x23c], -R0 ;  /* 0x00008f0089027a23 */ /* 0x008fc80000010800 */
[----:B------:R2:W3:Y:S03]  /*bea0*/  MUFU.EX2 R28, R2 ;  /* 0x00000002001c7308 */ /* 0x0004e60000000800 */
[----:B------:R-:W-:Y:S01]  /*beb0*/  HMMA.16816.F32.BF16 R136, R16, R58, R112 ;  /* 0x0000003a1088723c */ /* 0x000fe20000041870 */
[----:B------:R-:W4:Y:S06]  /*bec0*/  LDSM.16.MT88.4 R112, [R218+0xb800] ;  /* 0x00b80000da70783b */ /* 0x000f2c0000004200 */
[----:B------:R-:W-:Y:S01]  /*bed0*/  FFMA.FTZ R16, R252, R20, R201 ;  /* 0x00000014fc107223 */ /* 0x000fe200000100c9 */
[----:B-----5:R-:W-:Y:S01]  /*bee0*/  HMMA.16816.F32.BF16 R148, R128, R156, R148 ;  /* 0x0000009c8094723c */ /* 0x020fe20000041894 */
[--C-:B--2---:R-:W-:Y:S01]  /*bef0*/  FFMA.FTZ R2, R180, c[0x0][0x23c], -R0.reuse ;  /* 0x00008f00b4027a23 */ /* 0x104fe20000010800 */
[----:B---3--:R-:W-:Y:S01]  /*bf00*/  F2FP.BF16.PACK_AB R124, R28, R29 ;  /* 0x0000001d1c7c723e */ /* 0x008fe200000010ff */
[----:B------:R-:W-:-:S05]  /*bf10*/  FFMA.FTZ R0, R183, c[0x0][0x23c], -R0 ;  /* 0x00008f00b7007a23 */ /* 0x000fca0000010800 */
[C---:B-1----:R-:W-:Y:S01]  /*bf20*/  HMMA.16816.F32.BF16 R116, R128.reuse, R4, R116 ;  /* 0x000000048074723c */ /* 0x042fe20000041874 */
[----:B------:R1:W-:Y:S07]  /*bf30*/  MUFU.EX2 R23, R2 ;  /* 0x0000000200177308 */ /* 0x0003ee0000000800 */
[C---:B------:R-:W-:Y:S01]  /*bf40*/  HMMA.16816.F32.BF16 R68, R128.reuse, R80, R68 ;  /* 0x000000508044723c */ /* 0x040fe20000041844 */
[----:B------:R2:W3:Y:S07]  /*bf50*/  MUFU.EX2 R22, R0 ;  /* 0x0000000000167308 */ /* 0x0004ee0000000800 */
[----:B------:R-:W-:Y:S01]  /*bf60*/  HMMA.16816.F32.BF16 R84, R128, R96, R84 ;  /* 0x000000608054723c */ /* 0x000fe20000041854 */
[----:B-1----:R-:W-:-:S06]  /*bf70*/  FFMA.FTZ R2, R185, c[0x0][0x23c], -R13 ;  /* 0x00008f00b9027a23 */ /* 0x002fcc000001080d */
[----:B------:R-:W-:Y:S01]  /*bf80*/  MUFU.EX2 R2, R2 ;  /* 0x0000000200027308 */ /* 0x000fe20000000800 */
[----:B----4-:R-:W-:Y:S01]  /*bf90*/  HMMA.16816.F32.BF16 R100, R128, R112, R100 ;  /* 0x000000708064723c */ /* 0x010fe20000041864 */
[----:B--2---:R-:W-:Y:S01]  /*bfa0*/  FFMA.FTZ R0, R182, c[0x0][0x23c], -R13 ;  /* 0x00008f00b6007a23 */ /* 0x004fe2000001080d */
[----:B---3--:R-:W-:-:S05]  /*bfb0*/  F2FP.BF16.PACK_AB R126, R22, R23 ;  /* 0x00000017167e723e */ /* 0x008fca00000010ff */
[----:B------:R1:W-:Y:S02]  /*bfc0*/  MUFU.EX2 R21, R0 ;  /* 0x0000000000157308 */ /* 0x0003e40000000800 */
[----:B-1----:R-:W-:-:S06]  /*bfd0*/  FFMA.FTZ R0, R184, c[0x0][0x23c], -R13 ;  /* 0x00008f00b8007a23 */ /* 0x002fcc000001080d */
[----:B------:R1:W2:Y:S02]  /*bfe0*/  MUFU.EX2 R8, R0 ;  /* 0x0000000000087308 */ /* 0x0002a40000000800 */
[----:B-1----:R-:W-:Y:S01]  /*bff0*/  FFMA.FTZ R0, R186, c[0x0][0x23c], -R13 ;  /* 0x00008f00ba007a23 */ /* 0x002fe2000001080d */
[----:B--2---:R-:W-:-:S05]  /*c000*/  F2FP.BF16.PACK_AB R125, R8, R21 ;  /* 0x00000015087d723e */ /* 0x004fca00000010ff */
[----:B------:R-:W1:Y:S02]  /*c010*/  MUFU.EX2 R13, R0 ;  /* 0x00000000000d7308 */ /* 0x000e640000000800 */
[----:B-1----:R-:W-:Y:S01]  /*c020*/  F2FP.BF16.PACK_AB R127, R2, R13 ;  /* 0x0000000d027f723e */ /* 0x002fe200000010ff */
[----:B------:R-:W-:-:S04]  /*c030*/  FFMA.FTZ R0, R250, R14, R192 ;  /* 0x0000000efa007223 */ /* 0x000fc800000100c0 */
[----:B------:R-:W-:Y:S02]  /*c040*/  FADD.FTZ R0, R191, R0 ;  /* 0x00000000bf007221 */ /* 0x000fe40000010000 */
[----:B------:R-:W-:Y:S02]  /*c050*/  HMMA.16816.F32.BF16 R144, R124, R156, R144 ;  /* 0x0000009c7c90723c */ /* 0x000fe40000041890 */
[----:B------:R-:W-:-:S06]  /*c060*/  FADD.FTZ R0, R193, R0 ;  /* 0x00000000c1007221 */ /* 0x000fcc0000010000 */
[-C--:B------:R-:W-:Y:S08]  /*c070*/  HMMA.16816.F32.BF16 R152, R124, R158.reuse, R152 ;  /* 0x0000009e7c98723c */ /* 0x080ff00000041898 */
[----:B------:R-:W-:Y:S01]  /*c080*/  HMMA.16816.F32.BF16 R156, R128, R158, R48 ;  /* 0x0000009e809c723c */ /* 0x000fe20000041830 */
[----:B------:R-:W1:Y:S07]  /*c090*/  LDSM.16.MT88.4 R48, [R218+0xa800] ;  /* 0x00a80000da30783b */ /* 0x000e6e0000004200 */
[C---:B------:R-:W-:Y:S07]  /*c0a0*/  HMMA.16816.F32.BF16 R120, R124.reuse, R4, R120 ;  /* 0x000000047c78723c */ /* 0x040fee0000041878 */
[----:B------:R-:W-:Y:S01]  /*c0b0*/  FFMA.FTZ R4, R251, R15, R196 ;  /* 0x0000000ffb047223 */ /* 0x000fe200000100c4 */
        /* <DEDUP_REMOVED lines=28> */
[----:B------:R-:W-:Y:S01]  /*c280*/  FADD.FTZ R250, R22, R3 ;  /* 0x0000000316fa7221 */ /* 0x000fe20000010000 */
[----:B------:R-:W-:Y:S01]  /*c290*/  MOV R3, R232 ;  /* 0x000000e800037202 */ /* 0x000fe20000000f00 */
        /* <DEDUP_REMOVED lines=16> */
[----:B------:R-:W-:Y:S01]  /*c3a0*/  MOV R136, R235 ;  /* 0x000000eb00887202 */ /* 0x000fe20000000f00 */
[-C--:B------:R-:W-:Y:S08]  /*c3b0*/  HMMA.16816.F32.BF16 R124, R124, R6.reuse, R240 ;  /* 0x000000067c7c723c */ /* 0x080ff000000418f0 */
[----:B------:R-:W-:Y:S01]  /*c3c0*/  HMMA.16816.F32.BF16 R128, R128, R6, R24 ;  /* 0x000000068080723c */ /* 0x000fe20000041818 */
[----:B------:R-:W-:Y:S11]  /*c3d0*/  @!P0 BRA `(.L_x_934) ;  /* 0x00002c1000008947 */ /* 0x000ff60003800000 */
[----:B------:R-:W2:Y:S01]  /*c3e0*/  LDL.64 R180, [R1+0x30] ;  /* 0x0000300001b47983 */ /* 0x000ea20000100a00 */
[----:B------:R-:W-:Y:S01]  /*c3f0*/  UIADD3 UR4, UR8, -0x2, URZ ;  /* 0xfffffffe08047890 */ /* 0x000fe2000fffe03f */
[----:B------:R-:W-:-:S04]  /*c400*/  DEPBAR.LE SB0, 0x0 ;  /* 0x000080000000791a */ /* 0x000fc80000000000 */
[----:B------:R-:W-:Y:S01]  /*c410*/  UMOV UR13, 0x6 ;  /* 0x00000006000d7882 */ /* 0x000fe20000000000 */
[----:B------:R-:W-:Y:S01]  /*c420*/  IMAD.U32 R0, RZ, RZ, UR4 ;  /* 0x00000004ff007e24 */ /* 0x000fe2000f8e00ff */
[----:B------:R-:W-:Y:S01]  /*c430*/  ULDC.64 UR4, c[0x0][0x1a0] ;  /* 0x0000680000047ab9 */ /* 0x000fe20000000a00 */
[----:B------:R-:W-:Y:S01]  /*c440*/  BAR.SYNC.DEFER_BLOCKING 0x0 ;  /* 0x0000000000007b1d */ /* 0x000fe20000010000 */
[----:B------:R-:W-:Y:S01]  /*c450*/  USHF.L.U32 UR7, UR4, 0x6, URZ ;  /* 0x0000000604077899 */ /* 0x000fe2000800063f */
[----:B------:R-:W-:Y:S01]  /*c460*/  IADD3 R4, P1, R236, -UR6, RZ ;  /* 0x80000006ec047c10 */ /* 0x000fe2000ff3e0ff */
[----:B------:R-:W-:Y:S02]  /*c470*/  USHF.L.U64.HI UR5, UR4, UR13, UR5 ;  /* 0x0000000d04057299 */ /* 0x000fe40008010205 */
[----:B------:R-:W-:Y:S01]  /*c480*/  UIADD3 UR7, UP0, -UR7, 0x80, URZ ;  /* 0x0000008007077890 */ /* 0x000fe2000ff1e13f */
[----:B------:R-:W-:-:S03]  /*c490*/  IADD3.X R5, R237, ~UR9, RZ, P1, !PT ;  /* 0x80000009ed057c10 */ /* 0x000fc60008ffe4ff */
[----:B------:R-:W-:Y:S02]  /*c4a0*/  UIADD3.X UR5, URZ, ~UR5, URZ, UP0, !UPT ;  /* 0x800000053f057290 */ /* 0x000fe400087fe43f */
[----:B------:R-:W-:Y:S01]  /*c4b0*/  UISETP.NE.AND UP0, UPT, UR8, 0x5, UPT ;  /* 0x000000050800788c */ /* 0x000fe2000bf05270 */
[----:B--2---:R-:W-:-:S04]  /*c4c0*/  IMAD.MOV.U32 R2, RZ, RZ, R180 ;  /* 0x000000ffff027224 */ /* 0x004fc800078e00b4 */
[----:B------:R-:W-:Y:S01]  /*c4d0*/  IMAD R0, R0, UR24, R2 ;  /* 0x0000001800007c24 */ /* 0x000fe2000f8e0202 */
[----:B------:R-:W-:-:S04]  /*c4e0*/  IADD3 R2, P0, R236, UR7, RZ ;  /* 0x00000007ec027c10 */ /* 0x000fc8000ff1e0ff */
[----:B------:R-:W-:Y:S02]  /*c4f0*/  LEA R6, R0, c[0x0][0x170], 0x1 ;  /* 0x00005c0000067a11 */ /* 0x000fe400078e08ff */
[----:B------:R-:W-:Y:S02]  /*c500*/  IADD3.X R3, R237, UR5, RZ, P0, !PT ;  /* 0x00000005ed037c10 */ /* 0x000fe400087fe4ff */
[----:B------:R-:W-:-:S04]  /*c510*/  IADD3 R6, R6, -UR6, RZ ;  /* 0x8000000606067c10 */ /* 0x000fc8000fffe0ff */
[----:B------:R-:W-:-:S04]  /*c520*/  IADD3 R6, R6, -UR6, RZ ;  /* 0x8000000606067c10 */ /* 0x000fc8000fffe0ff */
[C---:B------:R-:W-:Y:S02]  /*c530*/  IADD3 R14, P3, R6.reuse, -UR6, RZ ;  /* 0x80000006060e7c10 */ /* 0x040fe4000ff7e0ff */
[----:B------:R-:W-:Y:S01]  /*c540*/  IADD3 R6, P2, R6, UR7, RZ ;  /* 0x0000000706067c10 */ /* 0x000fe2000ff5e0ff */
[----:B------:R-:W-:Y:S01]  /*c550*/  UIADD3 UR7, UR8, -0x5, URZ ;  /* 0xfffffffb08077890 */ /* 0x000fe2000fffe03f */
[C---:B------:R-:W-:Y:S02]  /*c560*/  IADD3.X R15, R239.reuse, ~UR9, RZ, P3, !PT ;  /* 0x80000009ef0f7c10 */ /* 0x040fe40009ffe4ff */
[----:B------:R-:W-:-:S03]  /*c570*/  IADD3.X R7, R239, UR5, RZ, P2, !PT ;  /* 0x00000005ef077c10 */ /* 0x000fc600097fe4ff */
        /* <DEDUP_REMOVED lines=8> */
[----:B------:R-:W4:Y:S04]  /*c600*/  LDSM.16.M88.4 R24, [R214+0x2000] ;  /* 0x00200000d618783b */ /* 0x000f280000000200 */
[----:B------:R-:W5:Y:S04]  /*c610*/  LDSM.16.M88.4 R16, [R214] ;  /* 0x00000000d610783b */ /* 0x000f680000000200 */
[----:B------:R-:W1:Y:S04]  /*c620*/  LDSM.16.M88.4 R180, [R212+0x8800] ;  /* 0x00880000d4b4783b */ /* 0x000e680000000200 */
[----:B------:R-:W-:Y:S04]  /*c630*/  LDSM.16.M88.4 R132, [R223] ;  /* 0x00000000df84783b */ /* 0x000fe80000000200 */
[----:B------:R-:W1:Y:S04]  /*c640*/  LDSM.16.M88.4 R28, [R216+0x2000] ;  /* 0x00200000d81c783b */ /* 0x000e680000000200 */
[----:B--2---:R-:W2:Y:S04]  /*c650*/  LDSM.16.M88.4 R4, [R216] ;  /* 0x00000000d804783b */ /* 0x004ea80000000200 */
[----:B------:R-:W2:Y:S04]  /*c660*/  LDSM.16.M88.4 R188, [R226] ;  /* 0x00000000e2bc783b */ /* 0x000ea80000000200 */
[----:B------:R-:W-:Y:S04]  /*c670*/  LDSM.16.M88.4 R176, [R221+0x8000] ;  /* 0x00800000ddb0783b */ /* 0x000fe80000000200 */
[----:B------:R-:W2:Y:S04]  /*c680*/  LDSM.16.M88.4 R20, [R222] ;  /* 0x00000000de14783b */ /* 0x000ea80000000200 */
[----:B------:R-:W2:Y:S01]  /*c690*/  LDSM.16.M88.4 R136, [R222+0x2000] ;  /* 0x00200000de88783b */ /* 0x000ea20000000200 */
[-C--:B----4-:R-:W-:Y:S03]  /*c6a0*/  HMMA.16816.F32.BF16 R140, R24, R32.reuse, RZ ;  /* 0x00000020188c723c */ /* 0x090fe600000418ff */
[----:B------:R-:W0:Y:S05]  /*c6b0*/  LDGDEPBAR ;  /* 0x00000000000079af */ /* 0x000e2a0000000000 */
[C---:B-----5:R-:W-:Y:S08]  /*c6c0*/  HMMA.16816.F32.BF16 R192, R16.reuse, R32, RZ ;  /* 0x0000002010c0723c */ /* 0x060ff000000418ff */
[C---:B-1----:R-:W-:Y:S08]  /*c6d0*/  HMMA.16816.F32.BF16 R196, R16.reuse, R180, RZ ;  /* 0x000000b410c4723c */ /* 0x042ff000000418ff */
[C---:B------:R-:W-:Y:S08]  /*c6e0*/  HMMA.16816.F32.BF16 R200, R16.reuse, R34, RZ ;  /* 0x0000002210c8723c */ /* 0x040ff000000418ff */
[----:B------:R-:W-:Y:S08]  /*c6f0*/  HMMA.16816.F32.BF16 R184, R16, R182, RZ ;  /* 0x000000b610b8723c */ /* 0x000ff000000418ff */
[----:B------:R-:W-:Y:S08]  /*c700*/  HMMA.16816.F32.BF16 R16, R28, R132, R140 ;  /* 0x000000841c10723c */ /* 0x000ff0000004188c */
[----:B------:R-:W-:Y:S08]  /*c710*/  HMMA.16816.F32.BF16 R32, R24, R34, RZ ;  /* 0x000000221820723c */ /* 0x000ff000000418ff */
[C---:B--2---:R-:W-:Y:S08]  /*c720*/  HMMA.16816.F32.BF16 R140, R4.reuse, R132, R192 ;  /* 0x00000084048c723c */ /* 0x044ff000000418c0 */
[C---:B------:R-:W-:Y:S08]  /*c730*/  HMMA.16816.F32.BF16 R204, R4.reuse, R134, R200 ;  /* 0x0000008604cc723c */ /* 0x040ff000000418c8 */
[----:B------:R-:W-:Y:S01]  /*c740*/  HMMA.16816.F32.BF16 R192, R4, R190, R184 ;  /* 0x000000be04c0723c */ /* 0x000fe200000418b8 */
[----:B------:R-:W1:Y:S07]  /*c750*/  LDSM.16.M88.4 R184, [R221+0x8800] ;  /* 0x00880000ddb8783b */ /* 0x000e6e0000000200 */
[----:B------:R-:W-:Y:S01]  /*c760*/  HMMA.16816.F32.BF16 R200, R28, R134, R32 ;  /* 0x000000861cc8723c */ /* 0x000fe20000041820 */
[----:B------:R-:W-:Y:S07]  /*c770*/  LDSM.16.M88.4 R132, [R220+0x2000] ;  /* 0x00200000dc84783b */ /* 0x000fee0000000200 */
[----:B------:R-:W-:Y:S01]  /*c780*/  HMMA.16816.F32.BF16 R208, R4, R188, R196 ;  /* 0x000000bc04d0723c */ /* 0x000fe200000418c4 */
[----:B------:R-:W-:Y:S07]  /*c790*/  LDSM.16.M88.4 R4, [R220] ;  /* 0x00000000dc04783b */ /* 0x000fee0000000200 */
[-C--:B------:R-:W-:Y:S01]  /*c7a0*/  HMMA.16816.F32.BF16 R32, R20, R176.reuse, R140 ;  /* 0x000000b01420723c */ /* 0x080fe2000004188c */
[----:B------:R-:W2:Y:S07]  /*c7b0*/  LDSM.16.M88.4 R140, [R219] ;  /* 0x00000000db8c783b */ /* 0x000eae0000000200 */
[----:B------:R-:W-:Y:S08]  /*c7c0*/  HMMA.16816.F32.BF16 R196, R136, R176, R16 ;  /* 0x000000b088c4723c */ /* 0x000ff00000041810 */
[----:B------:R-:W-:Y:S08]  /*c7d0*/  HMMA.16816.F32.BF16 R16, R24, R180, RZ ;  /* 0x000000b41810723c */ /* 0x000ff000000418ff */
[----:B------:R-:W-:Y:S08]  /*c7e0*/  HMMA.16816.F32.BF16 R236, R20, R178, R204 ;  /* 0x000000b214ec723c */ /* 0x000ff000000418cc */
[----:B------:R-:W-:Y:S01]  /*c7f0*/  HMMA.16816.F32.BF16 R204, R24, R182, RZ ;  /* 0x000000b618cc723c */ /* 0x000fe200000418ff */
[----:B------:R-:W4:Y:S07]  /*c800*/  LDSM.16.M88.4 R180, [R219+0x800] ;  /* 0x00080000dbb4783b */ /* 0x000f2e0000000200 */
[----:B-1----:R-:W-:Y:S08]  /*c810*/  HMMA.16816.F32.BF16 R228, R20, R186, R192 ;  /* 0x000000ba14e4723c */ /* 0x002ff000000418c0 */
[----:B------:R-:W-:Y:S01]  /*c820*/  HMMA.16816.F32.BF16 R192, R28, R188, R16 ;  /* 0x000000bc1cc0723c */ /* 0x000fe20000041810 */
[----:B------:R-:W-:Y:S07]  /*c830*/  LDSM.16.M88.4 R16, [R214+0x4000] ;  /* 0x00400000d610783b */ /* 0x000fee0000000200 */
[----:B------:R-:W-:Y:S01]  /*c840*/  HMMA.16816.F32.BF16 R240, R20, R184, R208 ;  /* 0x000000b814f0723c */ /* 0x000fe200000418d0 */
[----:B------:R-:W-:Y:S07]  /*c850*/  LDSM.16.M88.4 R20, [R212+0x9000] ;  /* 0x00900000d414783b */ /* 0x000fee0000000200 */
[----:B------:R-:W-:Y:S08]  /*c860*/  HMMA.16816.F32.BF16 R176, R136, R178, R200 ;  /* 0x000000b288b0723c */ /* 0x000ff000000418c8 */
[-C--:B--2---:R-:W-:Y:S01]  /*c870*/  HMMA.16816.F32.BF16 R24, R4, R140.reuse, R32 ;  /* 0x0000008c0418723c */ /* 0x084fe20000041820 */
[----:B------:R-:W1:Y:S07]  /*c880*/  LDSM.16.M88.4 R32, [R214+0x6000] ;  /* 0x00600000d620783b */ /* 0x000e6e0000000200 */
[----:B------:R-:W-:Y:S08]  /*c890*/  HMMA.16816.F32.BF16 R196, R132, R140, R196 ;  /* 0x0000008c84c4723c */ /* 0x000ff000000418c4 */
[----:B------:R-:W-:Y:S01]  /*c8a0*/  HMMA.16816.F32.BF16 R208, R28, R190, R204 ;  /* 0x000000be1cd0723c */ /* 0x000fe200000418cc */
[----:B------:R-:W-:Y:S04]  /*c8b0*/  LDSM.16.M88.4 R28, [R216+0x6000] ;  /* 0x00600000d81c783b */ /* 0x000fe80000000200 */
[----:B------:R-:W-:Y:S03]  /*c8c0*/  LDSM.16.M88.4 R188, [R212+0x9800] ;  /* 0x00980000d4bc783b */ /* 0x000fe60000000200 */
[----:B------:R-:W-:Y:S08]  /*c8d0*/  HMMA.16816.F32.BF16 R200, R136, R184, R192 ;  /* 0x000000b888c8723c */ /* 0x000ff000000418c0 */
[-C--:B------:R-:W-:Y:S08]  /*c8e0*/  HMMA.16816.F32.BF16 R204, R4, R142.reuse, R236 ;  /* 0x0000008e04cc723c */ /* 0x080ff000000418ec */
[----:B------:R-:W-:Y:S01]  /*c8f0*/  HMMA.16816.F32.BF16 R192, R132, R142, R176 ;  /* 0x0000008e84c0723c */ /* 0x000fe200000418b0 */
[----:B------:R-:W2:Y:S07]  /*c900*/  LDSM.16.M88.4 R140, [R225] ;  /* 0x00000000e18c783b */ /* 0x000eae0000000200 */
[C---:B----4-:R-:W-:Y:S08]  /*c910*/  HMMA.16816.F32.BF16 R240, R4.reuse, R180, R240 ;  /* 0x000000b404f0723c */ /* 0x050ff000000418f0 */
[----:B------:R-:W-:Y:S01]  /*c920*/  HMMA.16816.F32.BF16 R228, R4, R182, R228 ;  /* 0x000000b604e4723c */ /* 0x000fe200000418e4 */
[----:B------:R-:W4:Y:S07]  /*c930*/  LDSM.16.M88.4 R4, [R216+0x4000] ;  /* 0x00400000d804783b */ /* 0x000f2e0000000200 */
[-C--:B-1----:R-:W-:Y:S08]  /*c940*/  HMMA.16816.F32.BF16 R176, R32, R20.reuse, R196 ;  /* 0x0000001420b0723c */ /* 0x082ff000000418c4 */
[----:B------:R-:W-:Y:S08]  /*c950*/  HMMA.16816.F32.BF16 R24, R16, R20, R24 ;  /* 0x000000141018723c */ /* 0x000ff00000041818 */
[----:B------:R-:W-:Y:S08]  /*c960*/  HMMA.16816.F32.BF16 R196, R32, R22, R192 ;  /* 0x0000001620c4723c */ /* 0x000ff000000418c0 */
[----:B--2---:R-:W-:Y:S01]  /*c970*/  HMMA.16816.F32.BF16 R192, R28, R140, R176 ;  /* 0x0000008c1cc0723c */ /* 0x004fe200000418b0 */
[----:B------:R-:W1:Y:S07]  /*c980*/  LDSM.16.M88.4 R176, [R224] ;  /* 0x00000000e0b0783b */ /* 0x000e6e0000000200 */
[----:B------:R-:W-:Y:S08]  /*c990*/  HMMA.16816.F32.BF16 R236, R136, R186, R208 ;  /* 0x000000ba88ec723c */ /* 0x000ff000000418d0 */
[C---:B------:R-:W-:Y:S01]  /*c9a0*/  HMMA.16816.F32.BF16 R184, R16.reuse, R22, R204 ;  /* 0x0000001610b8723c */ /* 0x040fe200000418cc */
[----:B------:R-:W-:Y:S07]  /*c9b0*/  LDSM.16.M88.4 R20, [R222+0x6000] ;  /* 0x00600000de14783b */ /* 0x000fee0000000200 */
[C---:B------:R-:W-:Y:S08]  /*c9c0*/  HMMA.16816.F32.BF16 R208, R16.reuse, R188, R240 ;  /* 0x000000bc10d0723c */ /* 0x040ff000000418f0 */
[----:B------:R-:W-:Y:S01]  /*c9d0*/  HMMA.16816.F32.BF16 R204, R16, R190, R228 ;  /* 0x000000be10cc723c */ /* 0x000fe200000418e4 */
[----:B------:R-:W-:Y:S07]  /*c9e0*/  LDSM.16.M88.4 R16, [R221+0x9000] ;  /* 0x00900000dd10783b */ /* 0x000fee0000000200 */
[----:B----4-:R-:W-:Y:S01]  /*c9f0*/  HMMA.16816.F32.BF16 R136, R4, R140, R24 ;  /* 0x0000008c0488723c */ /* 0x010fe20000041818 */
[----:B------:R-:W2:Y:S07]  /*ca00*/  LDSM.16.M88.4 R24, [R222+0x4000] ;  /* 0x00400000de18783b */ /* 0x000eae0000000200 */
[----:B------:R-:W-:Y:S08]  /*ca10*/  HMMA.16816.F32.BF16 R244, R132, R180, R200 ;  /* 0x000000b484f4723c */ /* 0x000ff000000418c8 */
[-C--:B------:R-:W-:Y:S08]  /*ca20*/  HMMA.16816.F32.BF16 R184, R4, R142.reuse, R184 ;  /* 0x0000008e04b8723c */ /* 0x080ff000000418b8 */
[----:B------:R-:W-:Y:S08]  /*ca30*/  HMMA.16816.F32.BF16 R140, R28, R142, R196 ;  /* 0x0000008e1c8c723c */ /* 0x000ff000000418c4 */
[----:B------:R-:W-:Y:S01]  /*ca40*/  IMAD.MOV.U32 R8, RZ, RZ, R244 ;  /* 0x000000ffff087224 */ /* 0x000fe200078e00f4 */
[----:B-1----:R-:W-:Y:S01]  /*ca50*/  HMMA.16816.F32.BF16 R240, R4, R176, R208 ;  /* 0x000000b004f0723c */ /* 0x002fe200000418d0 */
[----:B---3--:R-:W-:-:S02]  /*ca60*/  IMAD.MOV.U32 R3, RZ, RZ, R245 ;  /* 0x000000ffff037224 */ /* 0x008fc400078e00f5 */
[----:B------:R-:W-:Y:S02]  /*ca70*/  IMAD.MOV.U32 R2, RZ, RZ, R246 ;  /* 0x000000ffff027224 */ /* 0x000fe400078e00f6 */
[----:B------:R-:W-:Y:S02]  /*ca80*/  IMAD.MOV.U32 R0, RZ, RZ, R247 ;  /* 0x000000ffff007224 */ /* 0x000fe400078e00f7 */
[----:B------:R-:W-:Y:S01]  /*ca90*/  IMAD.MOV.U32 R208, RZ, RZ, R8 ;  /* 0x000000ffffd07224 */ /* 0x000fe200078e0008 */
[----:B------:R-:W-:Y:S01]  /*caa0*/  HMMA.16816.F32.BF16 R244, R132, R182, R236 ;  /* 0x000000b684f4723c */ /* 0x000fe200000418ec */
[----:B------:R-:W-:Y:S01]  /*cab0*/  LDSM.16.M88.4 R132, [R219+0x1000] ;  /* 0x00100000db84783b */ /* 0x000fe20000000200 */
[----:B------:R-:W-:Y:S02]  /*cac0*/  IMAD.MOV.U32 R209, RZ, RZ, R3 ;  /* 0x000000ffffd17224 */ /* 0x000fe400078e0003 */
[----:B------:R-:W-:Y:S02]  /*cad0*/  IMAD.MOV.U32 R210, RZ, RZ, R2 ;  /* 0x000000ffffd27224 */ /* 0x000fe400078e0002 */
[----:B------:R-:W-:-:S02]  /*cae0*/  IMAD.MOV.U32 R211, RZ, RZ, R0 ;  /* 0x000000ffffd37224 */ /* 0x000fc400078e0000 */
[----:B------:R-:W-:Y:S01]  /*caf0*/  HMMA.16816.F32.BF16 R236, R4, R178, R204 ;  /* 0x000000b204ec723c */ /* 0x000fe200000418cc */
[----:B------:R-:W1:Y:S01]  /*cb00*/  LDSM.16.M88.4 R4, [R220+0x4000] ;  /* 0x00400000dc04783b */ /* 0x000e620000000200 */
[----:B------:R-:W-:-:S04]  /*cb10*/  IMAD.U32 R0, RZ, RZ, UR7 ;  /* 0x00000007ff007e24 */ /* 0x000fc8000f8e00ff */
[----:B------:R-:W-:Y:S02]  /*cb20*/  IMAD R0, R0, 0x20, R248 ;  /* 0x0000002000007824 */ /* 0x000fe400078e02f8 */
[-C--:B--2---:R-:W-:Y:S01]  /*cb30*/  HMMA.16816.F32.BF16 R180, R24, R16.reuse, R136 ;  /* 0x0000001018b4723c */ /* 0x084fe20000041888 */
[----:B------:R-:W2:Y:S02]  /*cb40*/  LDSM.16.M88.4 R136, [R221+0x9800] ;  /* 0x00980000dd88783b */ /* 0x000ea40000000200 */
[C---:B------:R-:W-:Y:S02]  /*cb50*/  IADD3 R2, R0.reuse, 0x1, RZ ;  /* 0x0000000100027810 */ /* 0x040fe40007ffe0ff */
[-C--:B------:R-:W-:Y:S02]  /*cb60*/  ISETP.GE.AND P6, PT, R0, R9.reuse, PT ;  /* 0x000000090000720c */ /* 0x080fe40003fc6270 */
[C---:B------:R-:W-:Y:S01]  /*cb70*/  ISETP.GE.AND P4, PT, R2.reuse, R9, PT ;  /* 0x000000090200720c */ /* 0x040fe20003f86270 */
[----:B------:R-:W-:Y:S01]  /*cb80*/  HMMA.16816.F32.BF16 R204, R20, R16, R192 ;  /* 0x0000001014cc723c */ /* 0x000fe200000418c0 */
[----:B------:R-:W-:-:S02]  /*cb90*/  ISETP.GE.AND P5, PT, R2, R10, PT ;  /* 0x0000000a0200720c */ /* 0x000fc40003fa6270 */
[C---:B------:R-:W-:Y:S02]  /*cba0*/  ISETP.GE.AND P2, PT, R2.reuse, R11, PT ;  /* 0x0000000b0200720c */ /* 0x040fe40003f46270 */
[----:B------:R-:W-:Y:S02]  /*cbb0*/  ISETP.GE.AND P3, PT, R2, R12, PT ;  /* 0x0000000c0200720c */ /* 0x000fe40003f66270 */
[C---:B------:R-:W-:Y:S01]  /*cbc0*/  IADD3 R3, R0.reuse, 0x8, RZ ;  /* 0x0000000800037810 */ /* 0x040fe20007ffe0ff */
[----:B------:R-:W-:Y:S01]  /*cbd0*/  HMMA.16816.F32.BF16 R228, R20, R18, R140 ;  /* 0x0000001214e4723c */ /* 0x000fe2000004188c */
[C---:B------:R-:W-:Y:S02]  /*cbe0*/  IADD3 R2, R0.reuse, 0x9, RZ ;  /* 0x0000000900027810 */ /* 0x040fe40007ffe0ff */
[----:B------:R-:W-:Y:S02]  /*cbf0*/  ISETP.GE.AND P0, PT, R0, R10, PT ;  /* 0x0000000a0000720c */ /* 0x000fe40003f06270 */
[----:B------:R-:W-:-:S03]  /*cc00*/  ISETP.GE.AND P1, PT, R3, R9, PT ;  /* 0x000000090300720c */ /* 0x000fc60003f26270 */
[----:B------:R-:W-:Y:S01]  /*cc10*/  HMMA.16816.F32.BF16 R200, R24, R18, R184 ;  /* 0x0000001218c8723c */ /* 0x000fe200000418b8 */
[----:B------:R-:W3:Y:S07]  /*cc20*/  LDSM.16.M88.4 R16, [R220+0x6000] ;  /* 0x00600000dc10783b */ /* 0x000eee0000000200 */
[----:B-1----:R-:W-:Y:S08]  /*cc30*/  HMMA.16816.F32.BF16 R184, R4, R132, R180 ;  /* 0x0000008404b8723c */ /* 0x002ff000000418b4 */
[----:B------:R-:W-:Y:S08]  /*cc40*/  HMMA.16816.F32.BF16 R180, R32, R188, R208 ;  /* 0x000000bc20b4723c */ /* 0x000ff000000418d0 */
[C---:B--2---:R-:W-:Y:S08]  /*cc50*/  HMMA.16816.F32.BF16 R196, R24.reuse, R136, R240 ;  /* 0x0000008818c4723c */ /* 0x044ff000000418f0 */
[----:B------:R-:W-:Y:S01]  /*cc60*/  HMMA.16816.F32.BF16 R192, R24, R138, R236 ;  /* 0x0000008a18c0723c */ /* 0x000fe200000418ec */
[----:B------:R-:W1:Y:S01]  /*cc70*/  LDSM.16.M88.4 R24, [R219+0x1800] ;  /* 0x00180000db18783b */ /* 0x000e620000000200 */
[----:B------:R-:W-:Y:S01]  /*cc80*/  FMUL.FTZ R184, R184, c[0x0][0x2ec] ;  /* 0x0000bb00b8b87a20 */ /* 0x000fe20000410000 */
[----:B------:R-:W-:-:S04]  /*cc90*/  DEPBAR.LE SB0, 0x0 ;  /* 0x000080000000791a */ /* 0x000fc80000000000 */
[----:B------:R-:W-:Y:S01]  /*cca0*/  FMUL.FTZ R185, R185, c[0x0][0x2ec] ;  /* 0x0000bb00b9b97a20 */ /* 0x000fe20000410000 */
[----:B------:R-:W-:Y:S01]  /*ccb0*/  HMMA.16816.F32.BF16 R208, R32, R190, R244 ;  /* 0x000000be20d0723c */ /* 0x000fe200000418f4 */
[----:B------:R-:W-:Y:S02]  /*ccc0*/  FMUL.FTZ R187, R187, c[0x0][0x2ec] ;  /* 0x0000bb00bbbb7a20 */ /* 0x000fe40000410000 */
[----:B------:R-:W-:Y:S02]  /*ccd0*/  FMUL.FTZ R186, R186, c[0x0][0x2ec] ;  /* 0x0000bb00baba7a20 */ /* 0x000fe40000410000 */
[----:B------:R-:W-:Y:S03]  /*cce0*/  MUFU.TANH R185, R185 ;  /* 0x000000b900b97308 */ /* 0x000fe60000002400 */
[----:B---3--:R-:W-:Y:S05]  /*ccf0*/  HMMA.16816.F32.BF16 R140, R16, R132, R204 ;  /* 0x00000084108c723c */ /* 0x008fea00000418cc */
[----:B------:R-:W-:Y:S03]  /*cd00*/  MUFU.TANH R204, R184 ;  /* 0x000000b800cc7308 */ /* 0x000fe60000002400 */
[----:B------:R-:W-:Y:S05]  /*cd10*/  HMMA.16816.F32.BF16 R32, R4, R134, R200 ;  /* 0x000000860420723c */ /* 0x000fea00000418c8 */
[----:B------:R-:W-:Y:S03]  /*cd20*/  MUFU.TANH R187, R187 ;  /* 0x000000bb00bb7308 */ /* 0x000fe60000002400 */
[C---:B------:R-:W-:Y:S05]  /*cd30*/  HMMA.16816.F32.BF16 R188, R28.reuse, R176, R180 ;  /* 0x000000b01cbc723c */ /* 0x040fea00000418b4 */
[----:B------:R-:W-:Y:S03]  /*cd40*/  MUFU.TANH R186, R186 ;  /* 0x000000ba00ba7308 */ /* 0x000fe60000002400 */
[----:B------:R-:W-:Y:S01]  /*cd50*/  HMMA.16816.F32.BF16 R28, R28, R178, R208 ;  /* 0x000000b21c1c723c */ /* 0x000fe200000418d0 */
[----:B------:R-:W-:-:S02]  /*cd60*/  FMUL.FTZ R140, R140, c[0x0][0x2ec] ;  /* 0x0000bb008c8c7a20 */ /* 0x000fc40000410000 */
[----:B------:R-:W-:Y:S02]  /*cd70*/  FMUL.FTZ R141, R141, c[0x0][0x2ec] ;  /* 0x0000bb008d8d7a20 */ /* 0x000fe40000410000 */
[----:B------:R-:W-:Y:S01]  /*cd80*/  MUFU.TANH R177, R140 ;  /* 0x0000008c00b17308 */ /* 0x000fe20000002400 */
[----:B------:R-:W-:Y:S02]  /*cd90*/  FMUL.FTZ R143, R143, c[0x0][0x2ec] ;  /* 0x0000bb008f8f7a20 */ /* 0x000fe40000410000 */
[----:B------:R-:W-:Y:S01]  /*cda0*/  FMUL.FTZ R32, R32, c[0x0][0x2ec] ;  /* 0x0000bb0020207a20 */ /* 0x000fe20000410000 */
[----:B-1----:R-:W-:Y:S01]  /*cdb0*/  HMMA.16816.F32.BF16 R180, R4, R24, R196 ;  /* 0x0000001804b4723c */ /* 0x002fe200000418c4 */
[----:B------:R-:W-:Y:S02]  /*cdc0*/  FMUL.FTZ R33, R33, c[0x0][0x2ec] ;  /* 0x0000bb0021217a20 */ /* 0x000fe40000410000 */
[----:B------:R-:W-:Y:S01]  /*cdd0*/  FMUL.FTZ R34, R34, c[0x0][0x2ec] ;  /* 0x0000bb0022227a20 */ /* 0x000fe20000410000 */
[----:B------:R-:W-:Y:S01]  /*cde0*/  MUFU.TANH R184, R141 ;  /* 0x0000008d00b87308 */ /* 0x000fe20000002400 */
[----:B------:R-:W-:-:S02]  /*cdf0*/  FMUL.FTZ R35, R35, c[0x0][0x2ec] ;  /* 0x0000bb0023237a20 */ /* 0x000fc40000410000 */
[----:B------:R-:W-:Y:S01]  /*ce00*/  FMUL.FTZ R142, R142, c[0x0][0x2ec] ;  /* 0x0000bb008e8e7a20 */ /* 0x000fe20000410000 */
[----:B------:R-:W-:Y:S04]  /*ce10*/  HMMA.16816.F32.BF16 R132, R16, R134, R228 ;  /* 0x000000861084723c */ /* 0x000fe800000418e4 */
[----:B------:R-:W1:Y:S08]  /*ce20*/  MUFU.TANH R15, R32 ;  /* 0x00000020000f7308 */ /* 0x000e700000002400 */
[----:B------:R-:W-:Y:S04]  /*ce30*/  MUFU.TANH R8, R33 ;  /* 0x0000002100087308 */ /* 0x000fe80000002400 */
[----:B------:R-:W-:-:S02]  /*ce40*/  FMUL.FTZ R182, R182, c[0x0][0x2ec] ;  /* 0x0000bb00b6b67a20 */ /* 0x000fc40000410000 */
[----:B------:R-:W-:Y:S02]  /*ce50*/  FMUL.FTZ R180, R180, c[0x0][0x2ec] ;  /* 0x0000bb00b4b47a20 */ /* 0x000fe40000410000 */
[----:B------:R-:W-:Y:S01]  /*ce60*/  MUFU.TANH R141, R34 ;  /* 0x00000022008d7308 */ /* 0x000fe20000002400 */
[----:B------:R-:W-:Y:S02]  /*ce70*/  FMUL.FTZ R181, R181, c[0x0][0x2ec] ;  /* 0x0000bb00b5b57a20 */ /* 0x000fe40000410000 */
[----:B------:R-:W-:Y:S02]  /*ce80*/  FMUL.FTZ R183, R183, c[0x0][0x2ec] ;  /* 0x0000bb00b7b77a20 */ /* 0x000fe40000410000 */
[----:B------:R-:W-:Y:S02]  /*ce90*/  FMUL.FTZ R132, R132, c[0x0][0x2ec] ;  /* 0x0000bb0084847a20 */ /* 0x000fe40000410000 */
[----:B------:R-:W-:Y:S01]  /*cea0*/  FMUL.FTZ R133, R133, c[0x0][0x2ec] ;  /* 0x0000bb0085857a20 */ /* 0x000fe20000410000 */
[----:B------:R2:W-:Y:S01]  /*ceb0*/  MUFU.TANH R140, R35 ;  /* 0x00000023008c7308 */ /* 0x0005e20000002400 */
[----:B------:R-:W-:-:S02]  /*cec0*/  FMUL.FTZ R134, R134, c[0x0][0x2ec] ;  /* 0x0000bb0086867a20 */ /* 0x000fc40000410000 */
[----:B------:R-:W-:-:S05]  /*ced0*/  FMUL.FTZ R135, R135, c[0x0][0x2ec] ;  /* 0x0000bb0087877a20 */ /* 0x000fca0000410000 */
[----:B------:R-:W-:Y:S01]  /*cee0*/  MUFU.TANH R200, R142 ;  /* 0x0000008e00c87308 */ /* 0x000fe20000002400 */
[----:B--2---:R-:W-:Y:S07]  /*cef0*/  HMMA.16816.F32.BF16 R32, R4, R26, R192 ;  /* 0x0000001a0420723c */ /* 0x004fee00000418c0 */
[----:B------:R-:W2:Y:S01]  /*cf00*/  MUFU.TANH R143, R143 ;  /* 0x0000008f008f7308 */ /* 0x000ea20000002400 */
[C---:B------:R-:W-:Y:S07]  /*cf10*/  HMMA.16816.F32.BF16 R4, R20.reuse, R136, R188 ;  /* 0x000000881404723c */ /* 0x040fee00000418bc */
[----:B------:R3:W-:Y:S01]  /*cf20*/  MUFU.TANH R176, R132 ;  /* 0x0000008400b07308 */ /* 0x0007e20000002400 */
[----:B-1----:R-:W-:Y:S01]  /*cf30*/  FSEL R137, R15, -INF , !P1 ;  /* 0xff8000000f897808 */ /* 0x002fe20004800000 */
[----:B------:R-:W-:Y:S06]  /*cf40*/  HMMA.16816.F32.BF16 R20, R20, R138, R28 ;  /* 0x0000008a1414723c */ /* 0x000fec000004181c */
[----:B------:R1:W-:Y:S01]  /*cf50*/  MUFU.TANH R142, R133 ;  /* 0x00000085008e7308 */ /* 0x0003e20000002400 */
[----:B------:R-:W-:-:S02]  /*cf60*/  ISETP.GE.AND P1, PT, R3, R11, PT ;  /* 0x0000000b0300720c */ /* 0x000fc40003f26270 */
[----:B--2---:R-:W-:Y:S02]  /*cf70*/  FSEL R15, R143, -INF , !P3 ;  /* 0xff8000008f0f7808 */ /* 0x004fe40005800000 */
[----:B------:R-:W-:Y:S01]  /*cf80*/  FSEL R138, R185, -INF , !P4 ;  /* 0xff800000b98a7808 */ /* 0x000fe20006000000 */
[----:B------:R-:W-:Y:S02]  /*cf90*/  FMUL.FTZ R33, R33, c[0x0][0x2ec] ;  /* 0x0000bb0021217a20 */ /* 0x000fe40000410000 */
[----:B------:R-:W-:Y:S01]  /*cfa0*/  MUFU.TANH R14, R134 ;  /* 0x00000086000e7308 */ /* 0x000fe20000002400 */
[----:B------:R-:W-:Y:S01]  /*cfb0*/  FMUL.FTZ R32, R32, c[0x0][0x2ec] ;  /* 0x0000bb0020207a20 */ /* 0x000fe20000410000 */
[----:B---3--:R-:W-:Y:S01]  /*cfc0*/  FSEL R132, R204, -INF , !P6 ;  /* 0xff800000cc847808 */ /* 0x008fe20007000000 */
[----:B------:R-:W-:Y:S01]  /*cfd0*/  FMUL.FTZ R34, R34, c[0x0][0x2ec] ;  /* 0x0000bb0022227a20 */ /* 0x000fe20000410000 */
[----:B------:R-:W-:Y:S01]  /*cfe0*/  FSEL R139, R187, -INF , !P5 ;  /* 0xff800000bb8b7808 */ /* 0x000fe20006800000 */
[----:B------:R-:W-:Y:S01]  /*cff0*/  FMUL.FTZ R35, R35, c[0x0][0x2ec] ;  /* 0x0000bb0023237a20 */ /* 0x000fe20000410000 */
[----:B------:R-:W-:Y:S01]  /*d000*/  ISETP.GE.AND P6, PT, R2, R9, PT ;  /* 0x000000090200720c */ /* 0x000fe20003fc6270 */
[----:B------:R-:W-:Y:S01]  /*d010*/  HMMA.16816.F32.BF16 R28, R16, R24, R4 ;  /* 0x00000018101c723c */ /* 0x000fe20000041804 */
[----:B------:R-:W-:Y:S01]  /*d020*/  MUFU.TANH R33, R33 ;  /* 0x0000002100217308 */ /* 0x000fe20000002400 */
[----:B------:R-:W-:-:S02]  /*d030*/  ISETP.GE.AND P4, PT, R3, R10, PT ;  /* 0x0000000a0300720c */ /* 0x000fc40003f86270 */
[----:B-1----:R-:W-:Y:S02]  /*d040*/  FSEL R133, R186, -INF , !P0 ;  /* 0xff800000ba857808 */ /* 0x002fe40004000000 */
[----:B------:R-:W-:Y:S02]  /*d050*/  ISETP.GE.AND P5, PT, R2, R10, PT ;  /* 0x0000000a0200720c */ /* 0x000fe40003fa6270 */
[----:B------:R-:W-:Y:S01]  /*d060*/  HMMA.16816.F32.BF16 R16, R16, R26, R20 ;  /* 0x0000001a1010723c */ /* 0x000fe20000041814 */
[----:B------:R1:W2:Y:S01]  /*d070*/  MUFU.TANH R202, R182 ;  /* 0x000000b600ca7308 */ /* 0x0002a20000002400 */
[C---:B------:R-:W-:Y:S02]  /*d080*/  ISETP.GE.AND P0, PT, R0.reuse, R11, PT ;  /* 0x0000000b0000720c */ /* 0x040fe40003f06270 */
[----:B------:R-:W-:Y:S02]  /*d090*/  IADD3 R4, R0, 0x10, RZ ;  /* 0x0000001000047810 */ /* 0x000fe40007ffe0ff */
[----:B------:R-:W-:-:S02]  /*d0a0*/  FSEL R6, R177, -INF , !P0 ;  /* 0xff800000b1067808 */ /* 0x000fc40004000000 */
[----:B------:R-:W-:Y:S01]  /*d0b0*/  ISETP.GE.AND P0, PT, R0, R12, PT ;  /* 0x0000000c0000720c */ /* 0x000fe20003f06270 */
[----:B------:R3:W-:Y:S01]  /*d0c0*/  MUFU.TANH R134, R180 ;  /* 0x000000b400867308 */ /* 0x0007e20000002400 */
[----:B------:R-:W-:Y:S02]  /*d0d0*/  ISETP.GE.AND P3, PT, R4, R10, PT ;  /* 0x0000000a0400720c */ /* 0x000fe40003f66270 */
[----:B------:R-:W-:-:S04]  /*d0e0*/  FSEL R7, R200, -INF , !P0 ;  /* 0xff800000c8077808 */ /* 0x000fc80004000000 */
[----:B------:R-:W-:Y:S01]  /*d0f0*/  FMUL.FTZ R29, R29, c[0x0][0x2ec] ;  /* 0x0000bb001d1d7a20 */ /* 0x000fe20000410000 */
[----:B------:R4:W5:Y:S01]  /*d100*/  MUFU.TANH R192, R181 ;  /* 0x000000b500c07308 */ /* 0x0009620000002400 */
[----:B-1----:R-:W-:Y:S01]  /*d110*/  FSEL R182, R140, -INF , !P5 ;  /* 0xff8000008cb67808 */ /* 0x002fe20006800000 */
[----:B------:R-:W-:Y:S01]  /*d120*/  FMUL.FTZ R28, R28, c[0x0][0x2ec] ;  /* 0x0000bb001c1c7a20 */ /* 0x000fe20000410000 */
[-C--:B------:R-:W-:Y:S01]  /*d130*/  ISETP.GE.AND P5, PT, R2, R12.reuse, PT ;  /* 0x0000000c0200720c */ /* 0x080fe20003fa6270 */
[----:B------:R-:W-:Y:S01]  /*d140*/  FMUL.FTZ R30, R30, c[0x0][0x2ec] ;  /* 0x0000bb001e1e7a20 */ /* 0x000fe20000410000 */
[----:B--2---:R-:W-:Y:S01]  /*d150*/  FSEL R202, R202, -INF , !P3 ;  /* 0xff800000caca7808 */ /* 0x004fe20005800000 */
[----:B------:R-:W-:Y:S01]  /*d160*/  FMUL.FTZ R31, R31, c[0x0][0x2ec] ;  /* 0x0000bb001f1f7a20 */ /* 0x000fe20000410000 */
[----:B---3--:R-:W-:Y:S01]  /*d170*/  FSEL R180, R8, -INF , !P6 ;  /* 0xff80000008b47808 */ /* 0x008fe20007000000 */
[----:B------:R-:W-:Y:S01]  /*d180*/  MUFU.TANH R32, R32 ;  /* 0x0000002000207308 */ /* 0x000fe20000002400 */
[----:B------:R-:W-:Y:S01]  /*d190*/  ISETP.GE.AND P6, PT, R3, R12, PT ;  /* 0x0000000c0300720c */ /* 0x000fe20003fc6270 */
[----:B------:R-:W-:Y:S01]  /*d1a0*/  FMUL.FTZ R17, R17, c[0x0][0x2ec] ;  /* 0x0000bb0011117a20 */ /* 0x000fe20000410000 */
[----:B------:R-:W-:Y:S01]  /*d1b0*/  IADD3 R3, R0, 0x11, RZ ;  /* 0x0000001100037810 */ /* 0x000fe20007ffe0ff */
[----:B------:R-:W-:Y:S01]  /*d1c0*/  FMUL.FTZ R16, R16, c[0x0][0x2ec] ;  /* 0x0000bb0010107a20 */ /* 0x000fe20000410000 */
[----:B------:R-:W-:Y:S01]  /*d1d0*/  FSEL R8, R176, -INF , !P1 ;  /* 0xff800000b0087808 */ /* 0x000fe20004800000 */
[----:B------:R-:W-:Y:S01]  /*d1e0*/  FMUL.FTZ R18, R18, c[0x0][0x2ec] ;  /* 0x0000bb0012127a20 */ /* 0x000fe20000410000 */
[----:B----4-:R-:W-:Y:S01]  /*d1f0*/  FSEL R181, R141, -INF , !P4 ;  /* 0xff8000008db57808 */ /* 0x010fe20006000000 */
[----:B------:R-:W-:Y:S01]  /*d200*/  MUFU.TANH R29, R29 ;  /* 0x0000001d001d7308 */ /* 0x000fe20000002400 */
[----:B------:R-:W-:-:S02]  /*d210*/  ISETP.GE.AND P4, PT, R2, R11, PT ;  /* 0x0000000b0200720c */ /* 0x000fc40003f86270 */
[C---:B------:R-:W-:Y:S02]  /*d220*/  IADD3 R2, R0.reuse, 0x18, RZ ;  /* 0x0000001800027810 */ /* 0x040fe40007ffe0ff */
[----:B------:R-:W-:Y:S02]  /*d230*/  IADD3 R0, R0, 0x19, RZ ;  /* 0x0000001900007810 */ /* 0x000fe40007ffe0ff */
[----:B------:R-:W-:Y:S01]  /*d240*/  FSEL R14, R14, -INF , !P6 ;  /* 0xff8000000e0e7808 */ /* 0x000fe20007000000 */
[----:B------:R-:W1:Y:S01]  /*d250*/  MUFU.TANH R13, R135 ;  /* 0x00000087000d7308 */ /* 0x000e620000002400 */
[-C--:B------:R-:W-:Y:S02]  /*d260*/  ISETP.GE.AND P0, PT, R0, R9.reuse, PT ;  /* 0x000000090000720c */ /* 0x080fe40003f06270 */
[----:B------:R-:W-:Y:S02]  /*d270*/  ISETP.GE.AND P1, PT, R3, R9, PT ;  /* 0x000000090300720c */ /* 0x000fe40003f26270 */
[----:B------:R-:W-:-:S02]  /*d280*/  FSEL R193, R33, -INF , !P0 ;  /* 0xff80000021c17808 */ /* 0x000fc40004000000 */
[C---:B------:R-:W-:Y:S01]  /*d290*/  ISETP.GE.AND P6, PT, R3.reuse, R10, PT ;  /* 0x0000000a0300720c */ /* 0x040fe20003fc6270 */
[----:B------:R2:W-:Y:S01]  /*d2a0*/  MUFU.TANH R186, R17 ;  /* 0x0000001100ba7308 */ /* 0x0005e20000002400 */
[CC--:B------:R-:W-:Y:S02]  /*d2b0*/  ISETP.GE.AND P0, PT, R3.reuse, R11.reuse, PT ;  /* 0x0000000b0300720c */ /* 0x0c0fe40003f06270 */
[----:B------:R-:W-:Y:S01]  /*d2c0*/  ISETP.GE.AND P3, PT, R3, R12, PT ;  /* 0x0000000c0300720c */ /* 0x000fe20003f66270 */
[----:B------:R-:W-:Y:S01]  /*d2d0*/  FMUL.FTZ R3, R19, c[0x0][0x2ec] ;  /* 0x0000bb0013037a20 */ /* 0x000fe20000410000 */
[----:B-----5:R-:W-:Y:S02]  /*d2e0*/  FSEL R192, R192, -INF , !P1 ;  /* 0xff800000c0c07808 */ /* 0x020fe40004800000 */
[----:B------:R-:W-:Y:S01]  /*d2f0*/  ISETP.GE.AND P1, PT, R4, R11, PT ;  /* 0x0000000b0400720c */ /* 0x000fe20003f26270 */
[----:B------:R-:W3:Y:S01]  /*d300*/  MUFU.TANH R183, R183 ;  /* 0x000000b700b77308 */ /* 0x000ee20000002400 */
[----:B-1----:R-:W-:-:S02]  /*d310*/  FSEL R13, R13, -INF , !P5 ;  /* 0xff8000000d0d7808 */ /* 0x002fc40006800000 */
[----:B------:R-:W-:Y:S02]  /*d320*/  ISETP.GE.AND P5, PT, R2, R10, PT ;  /* 0x0000000a0200720c */ /* 0x000fe40003fa6270 */
[----:B--2---:R-:W-:-:S03]  /*d330*/  FSEL R17, R142, -INF , !P4 ;  /* 0xff8000008e117808 */ /* 0x004fc60006000000 */
[----:B------:R-:W1:Y:S01]  /*d340*/  MUFU.TANH R34, R34 ;  /* 0x0000002200227308 */ /* 0x000e620000002400 */
[----:B------:R-:W-:-:S04]  /*d350*/  ISETP.GE.AND P4, PT, R2, R9, PT ;  /* 0x000000090200720c */ /* 0x000fc80003f86270 */
[----:B------:R-:W-:Y:S02]  /*d360*/  FSEL R194, R32, -INF , !P4 ;  /* 0xff80000020c27808 */ /* 0x000fe40006000000 */
[----:B------:R-:W-:Y:S01]  /*d370*/  ISETP.GE.AND P4, PT, R4, R12, PT ;  /* 0x0000000c0400720c */ /* 0x000fe20003f86270 */
[----:B------:R-:W-:Y:S01]  /*d380*/  MUFU.TANH R35, R35 ;  /* 0x0000002300237308 */ /* 0x000fe20000002400 */
[----:B---3--:R-:W-:Y:S01]  /*d390*/  FSEL R201, R183, -INF , !P6 ;  /* 0xff800000b7c97808 */ /* 0x008fe20007000000 */
[----:B------:R-:W-:Y:S01]  /*d3a0*/  BAR.SYNC.DEFER_BLOCKING 0x0 ;  /* 0x0000000000007b1d */ /* 0x000fe20000010000 */
[----:B------:R-:W-:-:S05]  /*d3b0*/  ISETP.GE.AND P6, PT, R2, R11, PT ;  /* 0x0000000b0200720c */ /* 0x000fca0003fc6270 */
[----:B------:R-:W2:Y:S01]  /*d3c0*/  MUFU.TANH R28, R28 ;  /* 0x0000001c001c7308 */ /* 0x000ea20000002400 */
[----:B-1----:R-:W-:Y:S02]  /*d3d0*/  FSEL R200, R34, -INF , !P5 ;  /* 0xff80000022c87808 */ /* 0x002fe40006800000 */
[----:B------:R-:W-:-:S04]  /*d3e0*/  ISETP.GE.AND P5, PT, R0, R11, PT ;  /* 0x0000000b0000720c */ /* 0x000fc80003fa6270 */
[----:B------:R-:W-:Y:S01]  /*d3f0*/  FSEL R186, R186, -INF , !P5 ;  /* 0xff800000baba7808 */ /* 0x000fe20006800000 */
[----:B------:R1:W3:Y:S08]  /*d400*/  MUFU.TANH R185, R16 ;  /* 0x0000001000b97308 */ /* 0x0002f00000002400 */
[----:B------:R-:W4:Y:S01]  /*d410*/  MUFU.TANH R187, R30 ;  /* 0x0000001e00bb7308 */ /* 0x000f220000002400 */
[----:B--2---:R-:W-:-:S02]  /*d420*/  FSEL R183, R28, -INF , !P1 ;  /* 0xff8000001cb77808 */ /* 0x004fc40004800000 */
[----:B------:R-:W-:Y:S02]  /*d430*/  ISETP.GE.AND P1, PT, R0, R12, PT ;  /* 0x0000000c0000720c */ /* 0x000fe40003f26270 */
[----:B-1----:R-:W-:-:S03]  /*d440*/  FSEL R16, R184, -INF , !P2 ;  /* 0xff800000b8107808 */ /* 0x002fc60005000000 */
[----:B------:R-:W1:Y:S01]  /*d450*/  MUFU.TANH R188, R31 ;  /* 0x0000001f00bc7308 */ /* 0x000e620000002400 */
[----:B------:R-:W-:Y:S02]  /*d460*/  ISETP.GE.AND P2, PT, R4, R9, PT ;  /* 0x000000090400720c */ /* 0x000fe40003f46270 */
[----:B------:R-:W-:Y:S02]  /*d470*/  FSEL R184, R29, -INF , !P0 ;  /* 0xff8000001db87808 */ /* 0x000fe40004000000 */
[----:B------:R-:W-:Y:S02]  /*d480*/  PLOP3.LUT P0, PT, PT, PT, UP0, 0x80, 0x0 ;  /* 0x000000000000781c */ /* 0x000fe40003f0f008 */
[----:B------:R-:W-:Y:S01]  /*d490*/  FSEL R191, R134, -INF , !P2 ;  /* 0xff80000086bf7808 */ /* 0x000fe20005000000 */
[----:B------:R-:W2:Y:S01]  /*d4a0*/  MUFU.TANH R4, R18 ;  /* 0x0000001200047308 */ /* 0x000ea20000002400 */
[----:B------:R-:W-:Y:S02]  /*d4b0*/  ISETP.GE.AND P2, PT, R0, R10, PT ;  /* 0x0000000a0000720c */ /* 0x000fe40003f46270 */
[----:B---3--:R-:W-:-:S02]  /*d4c0*/  FSEL R185, R185, -INF , !P6 ;  /* 0xff800000b9b97808 */ /* 0x008fc40007000000 */
[----:B------:R-:W-:Y:S02]  /*d4d0*/  FSEL R195, R35, -INF , !P2 ;  /* 0xff80000023c37808 */ /* 0x000fe40005000000 */
[----:B------:R-:W-:Y:S01]  /*d4e0*/  ISETP.GE.AND P2, PT, R2, R12, PT ;  /* 0x0000000c0200720c */ /* 0x000fe20003f46270 */
[----:B------:R-:W3:Y:S01]  /*d4f0*/  MUFU.TANH R3, R3 ;  /* 0x0000000300037308 */ /* 0x000ee20000002400 */
[----:B----4-:R-:W-:Y:S02]  /*d500*/  FSEL R187, R187, -INF , !P4 ;  /* 0xff800000bbbb7808 */ /* 0x010fe40006000000 */
        /* <DEDUP_REMOVED lines=30> */
.L_x_938:
[----:B------:R-:W-:Y:S01]  /*d6f0*/  FMNMX.FTZ R0, R233, R6, !PT ;  /* 0x00000006e9007209 */ /* 0x000fe20007810000 */
[----:B------:R-:W-:Y:S01]  /*d700*/  LDSM.16.MT88.4 R32, [R213+0xa000] ;  /* 0x00a00000d520783b */ /* 0x000fe20000004200 */
[----:B------:R-:W-:-:S02]  /*d710*/  UISETP.GE.AND UP0, UPT, UR8, 0x6, UPT ;  /* 0x000000060800788c */ /* 0x000fc4000bf06270 */
[----:B------:R-:W-:Y:S01]  /*d720*/  FMNMX.FTZ R0, R16, R0, !PT ;  /* 0x0000000010007209 */ /* 0x000fe20007810000 */
[----:B------:R-:W-:Y:S03]  /*d730*/  LDSM.16.MT88.4 R140, [R215+0xa000] ;  /* 0x00a00000d78c783b */ /* 0x000fe60000004200 */
[----:B------:R-:W-:Y:S01]  /*d740*/  FMNMX.FTZ R0, R8, R0, !PT ;  /* 0x0000000008007209 */ /* 0x000fe20007810000 */
[----:B------:R-:W-:Y:S03]  /*d750*/  LDSM.16.MT88.4 R176, [R218+0xa000] ;  /* 0x00a00000dab0783b */ /* 0x000fe60000004200 */
[----:B------:R-:W-:Y:S01]  /*d760*/  FMNMX.FTZ R0, R17, R0, !PT ;  /* 0x0000000011007209 */ /* 0x000fe20007810000 */
[----:B------:R-:W-:Y:S01]  /*d770*/  LDSM.16.MT88.4 R28, [R213+0xb000] ;  /* 0x00b00000d51c783b */ /* 0x000fe20000004200 */
[----:B------:R-:W-:-:S02]  /*d780*/  @UP0 UIADD3 UR8, UR8, -0x6, URZ ;  /* 0xfffffffa08080890 */ /* 0x000fc4000fffe03f */
[----:B-1----:R-:W-:Y:S01]  /*d790*/  FMNMX.FTZ R2, R183, R0, !PT ;  /* 0x00000000b7027209 */ /* 0x002fe20007810000 */
        /* <DEDUP_REMOVED lines=27> */
[--C-:B------:R-:W-:Y:S02]  /*d950*/  FFMA.FTZ R16, R16, c[0x0][0x23c], -R9.reuse ;  /* 0x00008f0010107a23 */ /* 0x100fe40000010809 */
[C---:B------:R-:W-:Y:S01]  /*d960*/  FSETP.NEU.FTZ.AND P0, PT, R3.reuse, -INF , PT ;  /* 0xff8000000300780b */ /* 0x040fe20003f1d000 */
[----:B------:R-:W-:Y:S02]  /*d970*/  FMUL.FTZ R0, R3, c[0x0][0x23c] ;  /* 0x00008f0003007a20 */ /* 0x000fe40000410000 */
[----:B------:R-:W-:Y:S01]  /*d980*/  FFMA.FTZ R17, R17, c[0x0][0x23c], -R9 ;  /* 0x00008f0011117a23 */ /* 0x000fe20000010809 */
[----:B------:R-:W-:Y:S01]  /*d990*/  FSEL R2, R3, RZ, P0 ;  /* 0x000000ff03027208 */ /* 0x000fe20000000000 */
[----:B------:R-:W-:Y:S01]  /*d9a0*/  MUFU.EX2 R244, R6 ;  /* 0x0000000600f47308 */ /* 0x000fe20000000800 */
[----:B-1----:R-:W-:-:S07]  /*d9b0*/  FSEL R8, R0, RZ, P0 ;  /* 0x000000ff00087208 */ /* 0x002fce0000000000 */
[----:B------:R-:W-:Y:S01]  /*d9c0*/  MUFU.EX2 R243, R16 ;  /* 0x0000001000f37308 */ /* 0x000fe20000000800 */
[----:B------:R-:W-:Y:S01]  /*d9d0*/  FSEL R0, R134, RZ, P1 ;  /* 0x000000ff86007208 */ /* 0x000fe20000800000 */
[----:B------:R-:W-:-:S04]  /*d9e0*/  FFMA.FTZ R7, R7, c[0x0][0x23c], -R8 ;  /* 0x00008f0007077a23 */ /* 0x000fc80000010808 */
[----:B------:R-:W-:Y:S02]  /*d9f0*/  FADD.FTZ R4, R233, -R0 ;  /* 0x80000000e9047221 */ /* 0x000fe40000010000 */
[--C-:B------:R-:W-:Y:S01]  /*da00*/  FFMA.FTZ R0, R13, c[0x0][0x23c], -R8.reuse ;  /* 0x00008f000d007a23 */ /* 0x100fe20000010808 */
[----:B------:R-:W1:Y:S01]  /*da10*/  MUFU.EX2 R246, R17 ;  /* 0x0000001100f67308 */ /* 0x000e620000000800 */
[--C-:B------:R-:W-:Y:S02]  /*da20*/  FFMA.FTZ R15, R15, c[0x0][0x23c], -R8.reuse ;  /* 0x00008f000f0f7a23 */ /* 0x100fe40000010808 */
[----:B------:R-:W-:Y:S02]  /*da30*/  FFMA.FTZ R14, R14, c[0x0][0x23c], -R8 ;  /* 0x00008f000e0e7a23 */ /* 0x000fe40000010808 */
[----:B------:R-:W-:-:S03]  /*da40*/  FMUL.FTZ R4, R4, c[0x0][0x23c] ;  /* 0x00008f0004047a20 */ /* 0x000fc60000410000 */
[----:B------:R2:W-:Y:S08]  /*da50*/  MUFU.EX2 R241, R0 ;  /* 0x0000000000f17308 */ /* 0x0005f00000000800 */
[----:B------:R-:W-:Y:S01]  /*da60*/  MUFU.EX2 R239, R7 ;  /* 0x0000000700ef7308 */ /* 0x000fe20000000800 */
[----:B-1----:R-:W-:Y:S01]  /*da70*/  F2FP.BF16.PACK_AB R6, R246, R245 ;  /* 0x000000f5f606723e */ /* 0x002fe200000010ff */
[----:B------:R-:W-:Y:S01]  /*da80*/  LDSM.16.MT88.4 R16, [R215+0xb000] ;  /* 0x00b00000d710783b */ /* 0x000fe20000004200 */
[----:B--2---:R-:W-:Y:S01]  /*da90*/  FADD.FTZ R0, R232, -R2 ;  /* 0x80000002e8007221 */ /* 0x004fe20000010000 */
[----:B------:R-:W-:-:S04]  /*daa0*/  FMNMX.FTZ R2, R235, R132, !PT ;  /* 0x00000084eb027209 */ /* 0x000fc80007810000 */
[----:B------:R-:W1:Y:S01]  /*dab0*/  MUFU.EX2 R240, R15 ;  /* 0x0000000f00f07308 */ /* 0x000e620000000800 */
[----:B------:R-:W-:Y:S01]  /*dac0*/  FMUL.FTZ R0, R0, c[0x0][0x23c] ;  /* 0x00008f0000007a20 */ /* 0x000fe20000410000 */
[----:B------:R-:W-:-:S04]  /*dad0*/  FMNMX.FTZ R2, R138, R2, !PT ;  /* 0x000000028a027209 */ /* 0x000fc80007810000 */
[----:B------:R-:W-:Y:S02]  /*dae0*/  FMNMX.FTZ R2, R137, R2, !PT ;  /* 0x0000000289027209 */ /* 0x000fe40007810000 */
[----:B------:R2:W3:Y:S02]  /*daf0*/  MUFU.EX2 R12, R0 ;  /* 0x00000000000c7308 */ /* 0x0004e40000000800 */
[----:B------:R-:W-:-:S04]  /*db00*/  FMNMX.FTZ R2, R180, R2, !PT ;  /* 0x00000002b4027209 */ /* 0x000fc80007810000 */
[----:B------:R-:W-:Y:S02]  /*db10*/  FMNMX.FTZ R2, R191, R2, !PT ;  /* 0x00000002bf027209 */ /* 0x000fe40007810000 */
[----:B------:R-:W4:Y:S01]  /*db20*/  MUFU.EX2 R242, R14 ;  /* 0x0000000e00f27308 */ /* 0x000f220000000800 */
[----:B-1----:R-:W-:Y:S02]  /*db30*/  F2FP.BF16.PACK_AB R5, R240, R239 ;  /* 0x000000eff005723e */ /* 0x002fe400000010ff */
[----:B------:R-:W-:-:S04]  /*db40*/  FMNMX.FTZ R2, R192, R2, !PT ;  /* 0x00000002c0027209 */ /* 0x000fc80007810000 */
[----:B------:R-:W-:Y:S01]  /*db50*/  FMNMX.FTZ R2, R194, R2, !PT ;  /* 0x00000002c2027209 */ /* 0x000fe20007810000 */
[----:B------:R1:W5:Y:S01]  /*db60*/  MUFU.EX2 R13, R4 ;  /* 0x00000004000d7308 */ /* 0x0003620000000800 */
[----:B--2---:R-:W-:Y:S01]  /*db70*/  FMNMX.FTZ R0, R234, R133, !PT ;  /* 0x00000085ea007209 */ /* 0x004fe20007810000 */
[-C--:B---3--:R-:W-:Y:S02]  /*db80*/  FMUL.FTZ R146, R146, R12.reuse ;  /* 0x0000000c92927220 */ /* 0x088fe40000410000 */
[----:B------:R-:W-:Y:S01]  /*db90*/  FMUL.FTZ R147, R147, R12 ;  /* 0x0000000c93937220 */ /* 0x000fe20000410000 */
[----:B------:R-:W-:Y:S01]  /*dba0*/  FMNMX.FTZ R0, R139, R0, !PT ;  /* 0x000000008b007209 */ /* 0x000fe20007810000 */
[----:B------:R-:W-:Y:S01]  /*dbb0*/  FMUL.FTZ R154, R154, R12 ;  /* 0x0000000c9a9a7220 */ /* 0x000fe20000410000 */
[----:B----4-:R-:W-:Y:S01]  /*dbc0*/  F2FP.BF16.PACK_AB R7, R241, R242 ;  /* 0x000000f2f107723e */ /* 0x010fe200000010ff */
[----:B------:R-:W-:Y:S01]  /*dbd0*/  FMUL.FTZ R155, R155, R12 ;  /* 0x0000000c9b9b7220 */ /* 0x000fe20000410000 */
[----:B------:R-:W-:Y:S01]  /*dbe0*/  FMNMX.FTZ R0, R181, R0, !PT ;  /* 0x00000000b5007209 */ /* 0x000fe20007810000 */
[----:B------:R-:W-:-:S02]  /*dbf0*/  FMUL.FTZ R166, R166, R12 ;  /* 0x0000000ca6a67220 */ /* 0x000fc40000410000 */
[----:B------:R-:W-:Y:S01]  /*dc00*/  FMUL.FTZ R167, R167, R12 ;  /* 0x0000000ca7a77220 */ /* 0x000fe20000410000 */
[----:B------:R-:W-:Y:S01]  /*dc10*/  FMNMX.FTZ R0, R182, R0, !PT ;  /* 0x00000000b6007209 */ /* 0x000fe20007810000 */
[----:B------:R-:W-:Y:S01]  /*dc20*/  FMUL.FTZ R170, R170, R12 ;  /* 0x0000000caaaa7220 */ /* 0x000fe20000410000 */
[----:B-1----:R-:W-:Y:S01]  /*dc30*/  F2FP.BF16.PACK_AB R4, R243, R244 ;  /* 0x000000f4f304723e */ /* 0x002fe200000010ff */
[-C--:B-----5:R-:W-:Y:S01]  /*dc40*/  FMUL.FTZ R144, R144, R13.reuse ;  /* 0x0000000d90907220 */ /* 0x0a0fe20000410000 */
[----:B------:R-:W-:Y:S01]  /*dc50*/  FMNMX.FTZ R0, R202, R0, !PT ;  /* 0x00000000ca007209 */ /* 0x000fe20007810000 */
[-C--:B------:R-:W-:Y:S02]  /*dc60*/  FMUL.FTZ R145, R145, R13.reuse ;  /* 0x0000000d91917220 */ /* 0x080fe40000410000 */
[-C--:B------:R-:W-:Y:S01]  /*dc70*/  FMUL.FTZ R152, R152, R13.reuse ;  /* 0x0000000d98987220 */ /* 0x080fe20000410000 */
[----:B------:R-:W-:Y:S01]  /*dc80*/  FMNMX.FTZ R10, R201, R0, !PT ;  /* 0x00000000c90a7209 */ /* 0x000fe20007810000 */
[-C--:B------:R-:W-:Y:S01]  /*dc90*/  FMUL.FTZ R153, R153, R13.reuse ;  /* 0x0000000d99997220 */ /* 0x080fe20000410000 */
[----:B------:R-:W-:Y:S01]  /*dca0*/  FMNMX.FTZ R0, R193, R2, !PT ;  /* 0x00000002c1007209 */ /* 0x000fe20007810000 */
[-C--:B------:R-:W-:Y:S01]  /*dcb0*/  FMUL.FTZ R164, R164, R13.reuse ;  /* 0x0000000da4a47220 */ /* 0x080fe20000410000 */
[----:B------:R-:W-:Y:S01]  /*dcc0*/  HMMA.16816.F32.BF16 R208, R4, R32, R144 ;  /* 0x0000002004d0723c */ /* 0x000fe20000041890 */
[----:B------:R-:W-:Y:S01]  /*dcd0*/  LDSM.16.MT88.4 R144, [R217+0xa000] ;  /* 0x00a00000d990783b */ /* 0x000fe20000004200 */
[----:B------:R-:W-:-:S02]  /*dce0*/  FMUL.FTZ R165, R165, R13 ;  /* 0x0000000da5a57220 */ /* 0x000fc40000410000 */
[-C--:B------:R-:W-:Y:S01]  /*dcf0*/  FMUL.FTZ R168, R168, R13.reuse ;  /* 0x0000000da8a87220 */ /* 0x080fe20000410000 */
[----:B------:R-:W1:Y:S01]  /*dd00*/  SHFL.BFLY PT, R2, R0, 0x2, 0x1f ;  /* 0x0c401f0000027f89 */ /* 0x000e6200000e0000 */
        /* <DEDUP_REMOVED lines=14> */
[-C--:B------:R-:W-:Y:S01]  /*ddf0*/  FMUL.FTZ R57, R57, R13.reuse ;  /* 0x0000000d39397220 */ /* 0x080fe20000410000 */
[----:B-1----:R-:W-:Y:S01]  /*de00*/  FMNMX.FTZ R0, R0, R2, !PT ;  /* 0x0000000200007209 */ /* 0x002fe20007810000 */
[----:B------:R-:W-:Y:S01]  /*de10*/  FMUL.FTZ R58, R58, R12 ;  /* 0x0000000c3a3a7220 */ /* 0x000fe20000410000 */
[----:B------:R-:W-:Y:S01]  /*de20*/  FMNMX.FTZ R2, R200, R10, !PT ;  /* 0x0000000ac8027209 */ /* 0x000fe20007810000 */
[----:B------:R-:W-:Y:S01]  /*de30*/  FMUL.FTZ R59, R59, R12 ;  /* 0x0000000c3b3b7220 */ /* 0x000fe20000410000 */
[----:B------:R-:W-:Y:S01]  /*de40*/  HMMA.16816.F32.BF16 R40, R4, R176, R40 ;  /* 0x000000b00428723c */ /* 0x000fe20000041828 */
[----:B------:R-:W1:Y:S01]  /*de50*/  SHFL.BFLY PT, R10, R0, 0x1, 0x1f ;  /* 0x0c201f00000a7f89 */ /* 0x000e6200000e0000 */
[----:B------:R-:W-:Y:S01]  /*de60*/  FMNMX.FTZ R2, R195, R2, !PT ;  /* 0x00000002c3027209 */ /* 0x000fe20007810000 */
[-C--:B------:R-:W-:Y:S02]  /*de70*/  FMUL.FTZ R60, R60, R13.reuse ;  /* 0x0000000d3c3c7220 */ /* 0x080fe40000410000 */
[----:B------:R-:W-:-:S02]  /*de80*/  FMUL.FTZ R61, R61, R13 ;  /* 0x0000000d3d3d7220 */ /* 0x000fc40000410000 */
[----:B------:R-:W2:Y:S01]  /*de90*/  SHFL.BFLY PT, R11, R2, 0x2, 0x1f ;  /* 0x0c401f00020b7f89 */ /* 0x000ea200000e0000 */
        /* <DEDUP_REMOVED lines=11> */
[C---:B------:R-:W-:Y:S01]  /*df50*/  HMMA.16816.F32.BF16 R60, R4.reuse, R146, R60 ;  /* 0x00000092043c723c */ /* 0x040fe2000004183c */
[----:B------:R-:W-:Y:S01]  /*df60*/  FMUL.FTZ R78, R78, R12 ;  /* 0x0000000c4e4e7220 */ /* 0x000fe20000410000 */
[----:B-1----:R-:W-:Y:S01]  /*df70*/  FMNMX.FTZ R136, R0, R10, !PT ;  /* 0x0000000a00887209 */ /* 0x002fe20007810000 */
[----:B------:R-:W-:Y:S02]  /*df80*/  FMUL.FTZ R79, R79, R12 ;  /* 0x0000000c4f4f7220 */ /* 0x000fe40000410000 */
[-C--:B------:R-:W-:Y:S01]  /*df90*/  FMUL.FTZ R89, R89, R13.reuse ;  /* 0x0000000d59597220 */ /* 0x080fe20000410000 */
[----:B--2---:R-:W-:Y:S01]  /*dfa0*/  FMNMX.FTZ R2, R11, R2, !PT ;  /* 0x000000020b027209 */ /* 0x004fe20007810000 */
        /* <DEDUP_REMOVED lines=29> */
[----:B------:R-:W-:Y:S02]  /*e180*/  FMUL.FTZ R0, R136, c[0x0][0x23c] ;  /* 0x00008f0088007a20 */ /* 0x000fe40000410000 */
[----:B------:R-:W-:-:S03]  /*e190*/  FFMA.FTZ R14, R183, c[0x0][0x23c], -R9 ;  /* 0x00008f00b70e7a23 */ /* 0x000fc60000010809 */
[C---:B------:R-:W-:Y:S01]  /*e1a0*/  HMMA.16816.F32.BF16 R120, R4.reuse, R24, R120 ;  /* 0x000000180478723c */ /* 0x040fe20000041878 */
[----:B------:R-:W-:Y:S01]  /*e1b0*/  FSEL R0, R0, RZ, P1 ;  /* 0x000000ff00007208 */ /* 0x000fe20000800000 */
[----:B------:R1:W-:Y:S06]  /*e1c0*/  MUFU.EX2 R228, R14 ;  /* 0x0000000e00e47308 */ /* 0x0003ec0000000800 */
[----:B------:R-:W-:Y:S01]  /*e1d0*/  HMMA.16816.F32.BF16 R204, R4, R26, R124 ;  /* 0x0000001a04cc723c */ /* 0x000fe2000004187c */
[----:B------:R-:W2:Y:S06]  /*e1e0*/  SHFL.BFLY PT, R5, R2, 0x1, 0x1f ;  /* 0x0c201f0002057f89 */ /* 0x000eac00000e0000 */
[----:B------:R-:W-:-:S02]  /*e1f0*/  FFMA.FTZ R4, R132, c[0x0][0x23c], -R0 ;  /* 0x00008f0084047a23 */ /* 0x000fc40000010800 */
[----:B-1----:R-:W-:Y:S02]  /*e200*/  FFMA.FTZ R14, R184, c[0x0][0x23c], -R9 ;  /* 0x00008f00b80e7a23 */ /* 0x002fe40000010809 */
[----:B------:R1:W-:Y:S08]  /*e210*/  MUFU.EX2 R236, R4 ;  /* 0x0000000400ec7308 */ /* 0x0003f00000000800 */
[----:B------:R3:W4:Y:S01]  /*e220*/  MUFU.EX2 R203, R14 ;  /* 0x0000000e00cb7308 */ /* 0x0007220000000800 */
[----:B--2---:R-:W-:Y:S01]  /*e230*/  FMNMX.FTZ R135, R2, R5, !PT ;  /* 0x0000000502877209 */ /* 0x004fe20007810000 */
[--C-:B------:R-:W-:Y:S01]  /*e240*/  FFMA.FTZ R2, R138, c[0x0][0x23c], -R0.reuse ;  /* 0x00008f008a027a23 */ /* 0x100fe20000010800 */
[----:B------:R-:W-:Y:S01]  /*e250*/  FSEL R5, R136, RZ, P1 ;  /* 0x000000ff88057208 */ /* 0x000fe20000800000 */
[----:B-1----:R-:W-:Y:S01]  /*e260*/  FFMA.FTZ R4, R137, c[0x0][0x23c], -R0 ;  /* 0x00008f0089047a23 */ /* 0x002fe20000010800 */
[----:B------:R-:W-:-:S03]  /*e270*/  FSETP.NEU.FTZ.AND P0, PT, R135, -INF , PT ;  /* 0xff8000008700780b */ /* 0x000fc60003f1d000 */
[----:B------:R1:W-:Y:S01]  /*e280*/  MUFU.EX2 R233, R2 ;  /* 0x0000000200e97308 */ /* 0x0003e20000000800 */
[----:B------:R-:W-:Y:S01]  /*e290*/  FADD.FTZ R6, R235, -R5 ;  /* 0x80000005eb067221 */ /* 0x000fe20000010000 */
[----:B------:R-:W-:Y:S01]  /*e2a0*/  FSEL R5, R135, RZ, P0 ;  /* 0x000000ff87057208 */ /* 0x000fe20000000000 */
[----:B---3--:R-:W-:Y:S01]  /*e2b0*/  FFMA.FTZ R14, R185, c[0x0][0x23c], -R9 ;  /* 0x00008f00b90e7a23 */ /* 0x008fe20000010809 */
[----:B----4-:R-:W-:Y:S01]  /*e2c0*/  F2FP.BF16.PACK_AB R124, R203, R228 ;  /* 0x000000e4cb7c723e */ /* 0x010fe200000010ff */
[----:B------:R-:W-:-:S03]  /*e2d0*/  FMUL.FTZ R6, R6, c[0x0][0x23c] ;  /* 0x00008f0006067a20 */ /* 0x000fc60000410000 */
[----:B------:R2:W-:Y:S01]  /*e2e0*/  MUFU.EX2 R237, R4 ;  /* 0x0000000400ed7308 */ /* 0x0005e20000000800 */
[----:B------:R-:W-:Y:S02]  /*e2f0*/  FFMA.FTZ R9, R186, c[0x0][0x23c], -R9 ;  /* 0x00008f00ba097a23 */ /* 0x000fe40000010809 */
[----:B-1----:R-:W-:-:S05]  /*e300*/  FMUL.FTZ R2, R135, c[0x0][0x23c] ;  /* 0x00008f0087027a20 */ /* 0x002fca0000410000 */
[----:B------:R-:W1:Y:S01]  /*e310*/  MUFU.EX2 R11, R6 ;  /* 0x00000006000b7308 */ /* 0x000e620000000800 */
[----:B------:R-:W-:Y:S02]  /*e320*/  FSEL R2, R2, RZ, P0 ;  /* 0x000000ff02027208 */ /* 0x000fe40000000000 */
[----:B------:R-:W-:Y:S01]  /*e330*/  PLOP3.LUT P0, PT, PT, PT, UP0, 0x80, 0x0 ;  /* 0x000000000000781c */ /* 0x000fe20003f0f008 */
[----:B--2---:R-:W-:-:S04]  /*e340*/  FFMA.FTZ R4, R180, c[0x0][0x23c], -R0 ;  /* 0x00008f00b4047a23 */ /* 0x004fc80000010800 */
[----:B------:R-:W-:Y:S08]  /*e350*/  MUFU.EX2 R183, R9 ;  /* 0x0000000900b77308 */ /* 0x000ff00000000800 */
[----:B------:R-:W2:Y:S01]  /*e360*/  MUFU.EX2 R238, R4 ;  /* 0x0000000400ee7308 */ /* 0x000ea20000000800 */
[-C--:B-1----:R-:W-:Y:S02]  /*e370*/  FMUL.FTZ R148, R148, R11.reuse ;  /* 0x0000000b94947220 */ /* 0x082fe40000410000 */
[----:B------:R-:W-:-:S02]  /*e380*/  FMUL.FTZ R149, R149, R11 ;  /* 0x0000000b95957220 */ /* 0x000fc40000410000 */
[-C--:B------:R-:W-:Y:S02]  /*e390*/  FMUL.FTZ R156, R156, R11.reuse ;  /* 0x0000000b9c9c7220 */ /* 0x080fe40000410000 */
[-C--:B------:R-:W-:Y:S01]  /*e3a0*/  FMUL.FTZ R157, R157, R11.reuse ;  /* 0x0000000b9d9d7220 */ /* 0x080fe20000410000 */
[----:B------:R-:W1:Y:S01]  /*e3b0*/  MUFU.EX2 R184, R14 ;  /* 0x0000000e00b87308 */ /* 0x000e620000000800 */
[-C--:B------:R-:W-:Y:S02]  /*e3c0*/  FMUL.FTZ R160, R160, R11.reuse ;  /* 0x0000000ba0a07220 */ /* 0x080fe40000410000 */
[-C--:B------:R-:W-:Y:S02]  /*e3d0*/  FMUL.FTZ R161, R161, R11.reuse ;  /* 0x0000000ba1a17220 */ /* 0x080fe40000410000 */
[-C--:B------:R-:W-:Y:S02]  /*e3e0*/  FMUL.FTZ R36, R36, R11.reuse ;  /* 0x0000000b24247220 */ /* 0x080fe40000410000 */
[----:B------:R-:W-:Y:S01]  /*e3f0*/  FMUL.FTZ R37, R37, R11 ;  /* 0x0000000b25257220 */ /* 0x000fe20000410000 */
[----:B--2---:R-:W-:Y:S01]  /*e400*/  F2FP.BF16.PACK_AB R6, R238, R237 ;  /* 0x000000edee06723e */ /* 0x004fe200000010ff */
[----:B------:R-:W-:-:S02]  /*e410*/  FFMA.FTZ R4, R133, c[0x0][0x23c], -R2 ;  /* 0x00008f0085047a23 */ /* 0x000fc40000010802 */
[-C--:B------:R-:W-:Y:S02]  /*e420*/  FMUL.FTZ R68, R68, R11.reuse ;  /* 0x0000000b44447220 */ /* 0x080fe40000410000 */
[----:B------:R2:W-:Y:S01]  /*e430*/  MUFU.EX2 R230, R4 ;  /* 0x0000000400e67308 */ /* 0x0005e20000000800 */
[-C--:B------:R-:W-:Y:S02]  /*e440*/  FMUL.FTZ R69, R69, R11.reuse ;  /* 0x0000000b45457220 */ /* 0x080fe40000410000 */
[-C--:B------:R-:W-:Y:S01]  /*e450*/  FMUL.FTZ R84, R84, R11.reuse ;  /* 0x0000000b54547220 */ /* 0x080fe20000410000 */
[----:B-1----:R-:W-:Y:S01]  /*e460*/  F2FP.BF16.PACK_AB R126, R183, R184 ;  /* 0x000000b8b77e723e */ /* 0x002fe200000010ff */
[-C--:B------:R-:W-:Y:S02]  /*e470*/  FMUL.FTZ R85, R85, R11.reuse ;  /* 0x0000000b55557220 */ /* 0x080fe40000410000 */
[-C--:B------:R-:W-:Y:S02]  /*e480*/  FMUL.FTZ R100, R100, R11.reuse ;  /* 0x0000000b64647220 */ /* 0x080fe40000410000 */
[----:B------:R-:W-:-:S02]  /*e490*/  FMUL.FTZ R101, R101, R11 ;  /* 0x0000000b65657220 */ /* 0x000fc40000410000 */
[-C--:B------:R-:W-:Y:S02]  /*e4a0*/  FMUL.FTZ R116, R116, R11.reuse ;  /* 0x0000000b74747220 */ /* 0x080fe40000410000 */
[-C--:B------:R-:W-:Y:S02]  /*e4b0*/  FMUL.FTZ R117, R117, R11.reuse ;  /* 0x0000000b75757220 */ /* 0x080fe40000410000 */
[-C--:B------:R-:W-:Y:S02]  /*e4c0*/  FMUL.FTZ R172, R172, R11.reuse ;  /* 0x0000000bacac7220 */ /* 0x080fe40000410000 */
[----:B--2---:R-:W-:Y:S02]  /*e4d0*/  FFMA.FTZ R4, R139, c[0x0][0x23c], -R2 ;  /* 0x00008f008b047a23 */ /* 0x004fe40000010802 */
[-C--:B------:R-:W-:Y:S02]  /*e4e0*/  FMUL.FTZ R173, R173, R11.reuse ;  /* 0x0000000badad7220 */ /* 0x080fe40000410000 */
        /* <DEDUP_REMOVED lines=17> */
[----:B------:R-:W-:Y:S02]  /*e600*/  FFMA.FTZ R9, R187, c[0x0][0x23c], -R8 ;  /* 0x00008f00bb097a23 */ /* 0x000fe40000010808 */
[----:B------:R-:W-:Y:S02]  /*e610*/  FFMA.FTZ R11, R252, R11, R236 ;  /* 0x0000000bfc0b7223 */ /* 0x000fe400000100ec */
[----:B------:R3:W-:Y:S01]  /*e620*/  MUFU.EX2 R181, R9 ;  /* 0x0000000900b57308 */ /* 0x0007e20000000800 */
[----:B-1----:R-:W-:Y:S01]  /*e630*/  FADD.FTZ R4, R234, -R5 ;  /* 0x80000005ea047221 */ /* 0x002fe20000010000 */
[----:B--2---:R-:W-:-:S03]  /*e640*/  F2FP.BF16.PACK_AB R5, R232, R230 ;  /* 0x000000e6e805723e */ /* 0x004fc600000010ff */
[----:B------:R-:W-:-:S04]  /*e650*/  FMUL.FTZ R4, R4, c[0x0][0x23c] ;  /* 0x00008f0004047a20 */ /* 0x000fc80000410000 */
[----:B------:R1:W2:Y:S01]  /*e660*/  MUFU.EX2 R10, R4 ;  /* 0x00000004000a7308 */ /* 0x0002a20000000800 */
[----:B---3--:R-:W-:Y:S02]  /*e670*/  FFMA.FTZ R9, R188, c[0x0][0x23c], -R8 ;  /* 0x00008f00bc097a23 */ /* 0x008fe40000010808 */
[----:B-1----:R-:W-:Y:S02]  /*e680*/  FFMA.FTZ R4, R182, c[0x0][0x23c], -R2 ;  /* 0x00008f00b6047a23 */ /* 0x002fe40000010802 */
[----:B--2---:R-:W-:-:S03]  /*e690*/  FMUL.FTZ R150, R150, R10 ;  /* 0x0000000a96967220 */ /* 0x004fc60000410000 */
[----:B------:R-:W1:Y:S01]  /*e6a0*/  MUFU.EX2 R182, R9 ;  /* 0x0000000900b67308 */ /* 0x000e620000000800 */
[-C--:B------:R-:W-:Y:S02]  /*e6b0*/  FMUL.FTZ R151, R151, R10.reuse ;  /* 0x0000000a97977220 */ /* 0x080fe40000410000 */
[-C--:B------:R-:W-:Y:S02]  /*e6c0*/  FMUL.FTZ R158, R158, R10.reuse ;  /* 0x0000000a9e9e7220 */ /* 0x080fe40000410000 */
[-C--:B------:R-:W-:Y:S02]  /*e6d0*/  FMUL.FTZ R159, R159, R10.reuse ;  /* 0x0000000a9f9f7220 */ /* 0x080fe40000410000 */
[-C--:B------:R-:W-:Y:S01]  /*e6e0*/  FMUL.FTZ R162, R162, R10.reuse ;  /* 0x0000000aa2a27220 */ /* 0x080fe20000410000 */
[----:B------:R2:W3:Y:S01]  /*e6f0*/  MUFU.EX2 R229, R4 ;  /* 0x0000000400e57308 */ /* 0x0004e20000000800 */
[-C--:B------:R-:W-:Y:S02]  /*e700*/  FMUL.FTZ R163, R163, R10.reuse ;  /* 0x0000000aa3a37220 */ /* 0x080fe40000410000 */
[----:B------:R-:W-:-:S02]  /*e710*/  FMUL.FTZ R38, R38, R10 ;  /* 0x0000000a26267220 */ /* 0x000fc40000410000 */
[-C--:B------:R-:W-:Y:S02]  /*e720*/  FMUL.FTZ R39, R39, R10.reuse ;  /* 0x0000000a27277220 */ /* 0x080fe40000410000 */
[-C--:B------:R-:W-:Y:S01]  /*e730*/  FMUL.FTZ R70, R70, R10.reuse ;  /* 0x0000000a46467220 */ /* 0x080fe20000410000 */
[----:B-1----:R-:W-:Y:S01]  /*e740*/  F2FP.BF16.PACK_AB R125, R182, R181 ;  /* 0x000000b5b67d723e */ /* 0x002fe200000010ff */
[-C--:B------:R-:W-:Y:S02]  /*e750*/  FMUL.FTZ R71, R71, R10.reuse ;  /* 0x0000000a47477220 */ /* 0x080fe40000410000 */
[-C--:B------:R-:W-:Y:S02]  /*e760*/  FMUL.FTZ R86, R86, R10.reuse ;  /* 0x0000000a56567220 */ /* 0x080fe40000410000 */
[-C--:B------:R-:W-:Y:S02]  /*e770*/  FMUL.FTZ R87, R87, R10.reuse ;  /* 0x0000000a57577220 */ /* 0x080fe40000410000 */
[----:B------:R-:W-:Y:S01]  /*e780*/  FMUL.FTZ R102, R102, R10 ;  /* 0x0000000a66667220 */ /* 0x000fe20000410000 */
[----:B--2---:R-:W-:Y:S01]  /*e790*/  F2FP.BF16.PACK_AB R4, R233, R236 ;  /* 0x000000ece904723e */ /* 0x004fe200000010ff */
[-C--:B------:R-:W-:Y:S01]  /*e7a0*/  FMUL.FTZ R103, R103, R10.reuse ;  /* 0x0000000a67677220 */ /* 0x080fe20000410000 */
[----:B---3--:R-:W-:Y:S01]  /*e7b0*/  F2FP.BF16.PACK_AB R7, R229, R231 ;  /* 0x000000e7e507723e */ /* 0x008fe200000010ff */
        /* <DEDUP_REMOVED lines=10> */
[-C--:B------:R-:W-:Y:S01]  /*e860*/  FMUL.FTZ R66, R66, R10.reuse ;  /* 0x0000000a42427220 */ /* 0x080fe20000410000 */
[----:B------:R-:W1:Y:S01]  /*e870*/  LDSM.16.MT88.4 R156, [R213+0xa800] ;  /* 0x00a80000d59c783b */ /* 0x000e620000004200 */
        /* <DEDUP_REMOVED lines=11> */
[----:B------:R-:W-:-:S02]  /*e930*/  FFMA.FTZ R9, R189, c[0x0][0x23c], -R8 ;  /* 0x00008f00bd097a23 */ /* 0x000fc40000010808 */
[----:B------:R-:W-:Y:S01]  /*e940*/  FFMA.FTZ R8, R190, c[0x0][0x23c], -R8 ;  /* 0x00008f00be087a23 */ /* 0x000fe20000010808 */
[C---:B------:R-:W-:Y:S01]  /*e950*/  HMMA.16816.F32.BF16 R68, R4.reuse, R28, R68 ;  /* 0x0000001c0444723c */ /* 0x040fe20000041844 */
[----:B------:R-:W-:Y:S07]  /*e960*/  MUFU.EX2 R180, R9 ;  /* 0x0000000900b47308 */ /* 0x000fee0000000800 */
[C---:B------:R-:W-:Y:S01]  /*e970*/  HMMA.16816.F32.BF16 R84, R4.reuse, R16, R84 ;  /* 0x000000100454723c */ /* 0x040fe20000041854 */
[----:B------:R-:W2:Y:S07]  /*e980*/  MUFU.EX2 R139, R8 ;  /* 0x00000008008b7308 */ /* 0x000eae0000000800 */
[C---:B------:R-:W-:Y:S08]  /*e990*/  HMMA.16816.F32.BF16 R100, R4.reuse, R20, R100 ;  /* 0x000000140464723c */ /* 0x040ff00000041864 */
[----:B------:R-:W-:Y:S01]  /*e9a0*/  HMMA.16816.F32.BF16 R116, R4, R24, R116 ;  /* 0x000000180474723c */ /* 0x000fe20000041874 */
[----:B--2---:R-:W-:-:S07]  /*e9b0*/  F2FP.BF16.PACK_AB R127, R139, R180 ;  /* 0x000000b48b7f723e */ /* 0x004fce00000010ff */
[C---:B------:R-:W-:Y:S01]  /*e9c0*/  HMMA.16816.F32.BF16 R140, R4.reuse, R142, R172 ;  /* 0x0000008e048c723c */ /* 0x040fe200000418ac */
[----:B------:R-:W2:Y:S07]  /*e9d0*/  LDSM.16.MT88.4 R172, [R215+0xa800] ;  /* 0x00a80000d7ac783b */ /* 0x000eae0000004200 */
[C---:B------:R-:W-:Y:S01]  /*e9e0*/  HMMA.16816.F32.BF16 R176, R4.reuse, R178, R48 ;  /* 0x000000b204b0723c */ /* 0x040fe20000041830 */
[----:B------:R-:W3:Y:S07]  /*e9f0*/  LDSM.16.MT88.4 R48, [R218+0xa800] ;  /* 0x00a80000da30783b */ /* 0x000eee0000004200 */
[C---:B------:R-:W-:Y:S08]  /*ea00*/  HMMA.16816.F32.BF16 R52, R4.reuse, R144, R52 ;  /* 0x000000900434723c */ /* 0x040ff00000041834 */
[C---:B------:R-:W-:Y:S01]  /*ea10*/  HMMA.16816.F32.BF16 R32, R4.reuse, R146, R64 ;  /* 0x000000920420723c */ /* 0x040fe20000041840 */
[----:B------:R-:W4:Y:S07]  /*ea20*/  LDSM.16.MT88.4 R64, [R217+0xa800] ;  /* 0x00a80000d940783b */ /* 0x000f2e0000004200 */
[C---:B------:R-:W-:Y:S01]  /*ea30*/  HMMA.16816.F32.BF16 R28, R4.reuse, R30, R80 ;  /* 0x0000001e041c723c */ /* 0x040fe20000041850 */
[----:B------:R-:W5:Y:S07]  /*ea40*/  LDSM.16.MT88.4 R80, [R213+0xb800] ;  /* 0x00b80000d550783b */ /* 0x000f6e0000004200 */
[C---:B------:R-:W-:Y:S01]  /*ea50*/  HMMA.16816.F32.BF16 R16, R4.reuse, R18, R96 ;  /* 0x000000120410723c */ /* 0x040fe20000041860 */
[----:B------:R-:W3:Y:S07]  /*ea60*/  LDSM.16.MT88.4 R96, [R215+0xb800] ;  /* 0x00b80000d760783b */ /* 0x000eee0000004200 */
[C---:B------:R-:W-:Y:S01]  /*ea70*/  HMMA.16816.F32.BF16 R20, R4.reuse, R22, R112 ;  /* 0x000000160414723c */ /* 0x040fe20000041870 */
[----:B------:R-:W3:Y:S07]  /*ea80*/  LDSM.16.MT88.4 R112, [R218+0xb800] ;  /* 0x00b80000da70783b */ /* 0x000eee0000004200 */
[----:B------:R-:W-:Y:S07]  /*ea90*/  HMMA.16816.F32.BF16 R24, R4, R26, R128 ;  /* 0x0000001a0418723c */ /* 0x000fee0000041880 */
[--C-:B------:R-:W-:Y:S01]  /*eaa0*/  FFMA.FTZ R4, R191, c[0x0][0x23c], -R0.reuse ;  /* 0x00008f00bf047a23 */ /* 0x100fe20000010800 */
[C---:B-1----:R-:W-:Y:S03]  /*eab0*/  HMMA.16816.F32.BF16 R144, R124.reuse, R156, R208 ;  /* 0x0000009c7c90723c */ /* 0x042fe600000418d0 */
[----:B------:R1:W-:Y:S05]  /*eac0*/  MUFU.EX2 R138, R4 ;  /* 0x00000004008a7308 */ /* 0x0003ea0000000800 */
[C---:B------:R-:W-:Y:S08]  /*ead0*/  HMMA.16816.F32.BF16 R152, R124.reuse, R158, R152 ;  /* 0x0000009e7c98723c */ /* 0x040ff00000041898 */
[----:B--2---:R-:W-:Y:S01]  /*eae0*/  HMMA.16816.F32.BF16 R164, R124, R172, R164 ;  /* 0x000000ac7ca4723c */ /* 0x004fe200000418a4 */
[----:B-1----:R-:W-:-:S04]  /*eaf0*/  FFMA.FTZ R4, R192, c[0x0][0x23c], -R0 ;  /* 0x00008f00c0047a23 */ /* 0x002fc80000010800 */
[----:B------:R1:W2:Y:S03]  /*eb00*/  MUFU.EX2 R137, R4 ;  /* 0x0000000400897308 */ /* 0x0002a60000000800 */
[C---:B------:R-:W-:Y:S08]  /*eb10*/  HMMA.16816.F32.BF16 R168, R124.reuse, R174, R168 ;  /* 0x000000ae7ca8723c */ /* 0x040ff000000418a8 */
[----:B---3--:R-:W-:Y:S01]  /*eb20*/  HMMA.16816.F32.BF16 R40, R124, R48, R40 ;  /* 0x000000307c28723c */ /* 0x008fe20000041828 */
[--C-:B-1----:R-:W-:Y:S01]  /*eb30*/  FFMA.FTZ R4, R194, c[0x0][0x23c], -R0.reuse ;  /* 0x00008f00c2047a23 */ /* 0x102fe20000010800 */
[----:B--2---:R-:W-:Y:S01]  /*eb40*/  F2FP.BF16.PACK_AB R128, R137, R138 ;  /* 0x0000008a8980723e */ /* 0x004fe200000010ff */
        /* <DEDUP_REMOVED lines=18> */
[--C-:B--2---:R-:W-:Y:S01]  /*ec70*/  FFMA.FTZ R0, R200, c[0x0][0x23c], -R2.reuse ;  /* 0x00008f00c8007a23 */ /* 0x104fe20000010802 */
[----:B---3--:R-:W-:Y:S01]  /*ec80*/  F2FP.BF16.PACK_AB R129, R14, R15 ;  /* 0x0000000f0e81723e */ /* 0x008fe200000010ff */
[----:B------:R-:W-:-:S02]  /*ec90*/  FFMA.FTZ R2, R195, c[0x0][0x23c], -R2 ;  /* 0x00008f00c3027a23 */ /* 0x000fc40000010802 */
[----:B------:R1:W-:Y:S03]  /*eca0*/  MUFU.EX2 R9, R0 ;  /* 0x0000000000097308 */ /* 0x0003e60000000800 */
[C---:B------:R-:W-:Y:S05]  /*ecb0*/  HMMA.16816.F32.BF16 R108, R124.reuse, R114, R108 ;  /* 0x000000727c6c723c */ /* 0x040fea000004186c */
[----:B------:R-:W2:Y:S03]  /*ecc0*/  MUFU.EX2 R8, R2 ;  /* 0x0000000200087308 */ /* 0x000ea60000000800 */
[----:B------:R-:W-:Y:S01]  /*ecd0*/  HMMA.16816.F32.BF16 R124, R124, R6, R204 ;  /* 0x000000067c7c723c */ /* 0x000fe200000418cc */
[----:B-1----:R-:W-:-:S04]  /*ece0*/  FFMA.FTZ R0, R249, R12, R239 ;  /* 0x0000000cf9007223 */ /* 0x002fc800000100ef */
[----:B------:R-:W-:Y:S01]  /*ecf0*/  FADD.FTZ R0, R240, R0 ;  /* 0x00000000f0007221 */ /* 0x000fe20000010000 */
[----:B--2---:R-:W-:Y:S01]  /*ed00*/  F2FP.BF16.PACK_AB R131, R8, R9 ;  /* 0x000000090883723e */ /* 0x004fe200000010ff */
[----:B------:R-:W-:Y:S02]  /*ed10*/  FFMA.FTZ R2, R250, R13, R244 ;  /* 0x0000000dfa027223 */ /* 0x000fe400000100f4 */
[----:B------:R-:W-:Y:S02]  /*ed20*/  FADD.FTZ R0, R242, R0 ;  /* 0x00000000f2007221 */ /* 0x000fe40000010000 */
[----:B------:R-:W-:Y:S02]  /*ed30*/  FADD.FTZ R2, R243, R2 ;  /* 0x00000002f3027221 */ /* 0x000fe40000010000 */
        /* <DEDUP_REMOVED lines=43> */
.L_x_934:
[----:B------:R-:W-:-:S12]  /*eff0*/  UIADD3 UR8, UR7, -0x1, URZ ;  /* 0xffffffff07087890 */ /* 0x000fd8000fffe03f */
.L_x_939:
[----:B------:R-:W-:-:S13]  /*f000*/  ISETP.LE.AND P0, PT, RZ, UR8, PT ;  /* 0x00000008ff007c0c */ /* 0x000fda000bf03270 */
[----:B------:R-:W-:Y:S05]  /*f010*/  @!P0 BRA `(.L_x_940) ;  /* 0x0000272000008947 */ /* 0x000fea0003800000 */
[----:B------:R-:W2:Y:S01]  /*f020*/  LDL.LU.64 R6, [R1+0x38] ;  /* 0x0000380001067983 */ /* 0x000ea20000300a00 */
[----:B------:R-:W-:Y:S01]  /*f030*/  MOV R139, R3 ;  /* 0x00000003008b7202 */ /* 0x000fe20000000f00 */
[----:B------:R-:W-:Y:S01]  /*f040*/  UMOV UR6, 0x4 ;  /* 0x0000000400067882 */ /* 0x000fe20000000000 */
[----:B------:R-:W-:Y:S01]  /*f050*/  IMAD.MOV.U32 R137, RZ, RZ, R135 ;  /* 0x000000ffff897224 */ /* 0x000fe200078e0087 */
[----:B------:R-:W3:Y:S01]  /*f060*/  LDL.LU.64 R4, [R1+0x30] ;  /* 0x0000300001047983 */ /* 0x000ee20000300a00 */
[----:B------:R-:W-:Y:S01]  /*f070*/  ULDC.64 UR4, c[0x0][0x1a0] ;  /* 0x0000680000047ab9 */ /* 0x000fe20000000a00 */
[----:B------:R-:W-:Y:S01]  /*f080*/  IMAD.MOV.U32 R132, RZ, RZ, R136 ;  /* 0x000000ffff847224 */ /* 0x000fe200078e0088 */
[----:B------:R-:W-:Y:S01]  /*f090*/  USHF.L.U64.HI UR5, UR4, UR6, UR5 ;  /* 0x0000000604057299 */ /* 0x000fe20008010205 */
[----:B------:R-:W-:Y:S01]  /*f0a0*/  IMAD.MOV.U32 R138, RZ, RZ, R134 ;  /* 0x000000ffff8a7224 */ /* 0x000fe200078e0086 */
[----:B------:R-:W-:-:S04]  /*f0b0*/  USHF.L.U32 UR4, UR4, 0x4, URZ ;  /* 0x0000000404047899 */ /* 0x000fc8000800063f */
[----:B------:R-:W-:Y:S02]  /*f0c0*/  USHF.L.U64.HI UR7, UR4, 0x1, UR5 ;  /* 0x0000000104077899 */ /* 0x000fe40008010205 */
[----:B------:R-:W-:Y:S01]  /*f0d0*/  USHF.L.U32 UR9, UR4, 0x1, URZ ;  /* 0x0000000104097899 */ /* 0x000fe2000800063f */
[----:B--2---:R-:W-:Y:S02]  /*f0e0*/  MOV R3, R7 ;  /* 0x0000000700037202 */ /* 0x004fe40000000f00 */
[----:B---3--:R-:W-:-:S05]  /*f0f0*/  MOV R2, R4 ;  /* 0x0000000400027202 */ /* 0x008fca0000000f00 */
[----:B------:R1:W-:Y:S01]  /*f100*/  STL.64 [R1], R2 ;  /* 0x0000000201007387 */ /* 0x0003e20000100a00 */
[----:B------:R-:W-:Y:S05]  /*f110*/  BRA `(.L_x_941) ;  /* 0x000001b000007947 */ /* 0x000fea0003800000 */
.L_x_943:
        /* <DEDUP_REMOVED lines=27> */
.L_x_941:
[----:B-1----:R-:W2:Y:S01]  /*f2d0*/  LDL.64 R2, [R1] ;  /* 0x0000000001027983 */ /* 0x002ea20000100a00 */
[----:B------:R-:W-:Y:S04]  /*f2e0*/  DEPBAR.LE SB0, 0x0 ;  /* 0x000080000000791a */ /* 0x000fe80000000000 */
[----:B------:R-:W-:Y:S01]  /*f2f0*/  MOV R4, UR8 ;  /* 0x0000000800047c02 */ /* 0x000fe20008000f00 */
        /* <DEDUP_REMOVED lines=14> */
[----:B------:R-:W-:Y:S05]  /*f3e0*/  ISETP.LT.AND P0, PT, RZ, UR8, PT ;  /* 0x00000008ff007c0c */ /* 0x000fea000bf01270 */
[----:B------:R1:W-:Y:S08]  /*f3f0*/  LDGSTS.E.BYPASS.LTC128B.128 [R227+0xb000], [R2.64+0x80] ;  /* 0x0b00008002e37fae */ /* 0x0003f0000b901d52 */
[----:B------:R2:W-:Y:S08]  /*f400*/  LDGSTS.E.BYPASS.LTC128B.128 [R227+0xa800], [R4.64] ;  /* 0x0a80000004e37fae */ /* 0x0005f0000b901d52 */
[----:B------:R2:W-:Y:S08]  /*f410*/  LDGSTS.E.BYPASS.LTC128B.128 [R227+0xb800], [R4.64+0x80] ;  /* 0x0b80008004e37fae */ /* 0x0005f0000b901d52 */
[----:B------:R-:W-:Y:S08]  /*f420*/  LDSM.16.M88.4 R32, [R214] ;  /* 0x00000000d620783b */ /* 0x000ff00000000200 */
[----:B------:R-:W2:Y:S08]  /*f430*/  LDSM.16.M88.4 R16, [R212+0x8000] ;  /* 0x00800000d410783b */ /* 0x000eb00000000200 */
        /* <DEDUP_REMOVED lines=13> */
[----:B------:R-:W4:Y:S01]  /*f510*/  LDSM.16.M88.4 R196, [R221+0x8000] ;  /* 0x00800000ddc4783b */ /* 0x000f220000000200 */
        /* <DEDUP_REMOVED lines=148> */
.L_x_942:
[----:B------:R-:W-:Y:S01]  /*fe60*/  FMNMX.FTZ R0, R142, R132, !PT ;  /* 0x000000848e007209 */ /* 0x000fe20007810000 */
[----:B------:R-:W-:Y:S01]  /*fe70*/  LDSM.16.MT88.4 R20, [R213+0xa000] ;  /* 0x00a00000d514783b */ /* 0x000fe20000004200 */
[----:B------:R-:W-:Y:S02]  /*fe80*/  UIADD3 UR8, UR8, -0x1, URZ ;  /* 0xffffffff08087890 */ /* 0x000fe4000fffe03f */
        /* <DEDUP_REMOVED lines=86> */
[----:B------:R-:W-:Y:S01]  /*103f0*/  LDSM.16.MT88.4 R156, [R217+0xa000] ;  /* 0x00a00000d99c783b */ /* 0x000fe20000004200 */
[C---:B------:R-:W-:Y:S02]  /*10400*/  FMUL.FTZ R34, R132.reuse, R174 ;  /* 0x000000ae84227220 */ /* 0x040fe40000410000 */
[C---:B------:R-:W-:Y:S02]  /*10410*/  FMUL.FTZ R35, R132.reuse, R175 ;  /* 0x000000af84237220 */ /* 0x040fe40000410000 */
[----:B------:R4:W-:Y:S01]  /*10420*/  MUFU.EX2 R232, R143 ;  /* 0x0000008f00e87308 */ /* 0x0009e20000000800 */
[----:B------:R-:W-:Y:S02]  /*10430*/  FMUL.FTZ R38, R132, R38 ;  /* 0x0000002684267220 */ /* 0x000fe40000410000 */
[----:B------:R-:W-:Y:S01]  /*10440*/  LDSM.16.MT88.4 R172, [R215+0xa800] ;  /* 0x00a80000d7ac783b */ /* 0x000fe20000004200 */
[----:B-1----:R-:W-:Y:S02]  /*10450*/  FADD.FTZ R0, -R3, R139 ;  /* 0x0000008b03007221 */ /* 0x002fe40000010100 */
[----:B------:R-:W-:Y:S02]  /*10460*/  FMUL.FTZ R139, R134, c[0x0][0x23c] ;  /* 0x00008f00868b7a20 */ /* 0x000fe40000410000 */
[----:B------:R-:W-:Y:S02]  /*10470*/  FMUL.FTZ R0, R0, c[0x0][0x23c] ;  /* 0x00008f0000007a20 */ /* 0x000fe40000410000 */
[----:B------:R1:W-:Y:S01]  /*10480*/  MUFU.EX2 R243, R5 ;  /* 0x0000000500f37308 */ /* 0x0003e20000000800 */
[----:B------:R-:W-:Y:S01]  /*10490*/  FSEL R139, R139, RZ, P1 ;  /* 0x000000ff8b8b7208 */ /* 0x000fe20000800000 */
[----:B------:R-:W-:Y:S01]  /*104a0*/  FMUL.FTZ R39, R132, R39 ;  /* 0x0000002784277220 */ /* 0x000fe20000410000 */
[----:B------:R-:W-:Y:S01]  /*104b0*/  FSETP.NEU.FTZ.AND P1, PT, R3, -INF , PT ;  /* 0xff8000000300780b */ /* 0x000fe20003f3d000 */
[--C-:B---3--:R-:W-:Y:S02]  /*104c0*/  FFMA.FTZ R4, R183, c[0x0][0x23c], -R138.reuse ;  /* 0x00008f00b7047a23 */ /* 0x108fe4000001088a */
[----:B--2---:R-:W-:Y:S01]  /*104d0*/  FMUL.FTZ R40, R2, R40 ;  /* 0x0000002802287220 */ /* 0x004fe20000410000 */
[----:B------:R-:W-:Y:S01]  /*104e0*/  FSEL R142, R142, RZ, P1 ;  /* 0x000000ff8e8e7208 */ /* 0x000fe20000800000 */
[C---:B------:R-:W-:Y:S02]  /*104f0*/  FMUL.FTZ R41, R2.reuse, R41 ;  /* 0x0000002902297220 */ /* 0x040fe40000410000 */
[----:B------:R-:W2:Y:S01]  /*10500*/  MUFU.EX2 R244, R4 ;  /* 0x0000000400f47308 */ /* 0x000ea20000000800 */
[C---:B------:R-:W-:Y:S02]  /*10510*/  FMUL.FTZ R44, R2.reuse, R44 ;  /* 0x0000002c022c7220 */ /* 0x040fe40000410000 */
[----:B------:R-:W-:Y:S02]  /*10520*/  FMUL.FTZ R45, R2, R45 ;  /* 0x0000002d022d7220 */ /* 0x000fe40000410000 */
[--C-:B----4-:R-:W-:Y:S02]  /*10530*/  FFMA.FTZ R143, R193, c[0x0][0x23c], -R137.reuse ;  /* 0x00008f00c18f7a23 */ /* 0x110fe40000010889 */
[C---:B------:R-:W-:Y:S02]  /*10540*/  FMUL.FTZ R50, R132.reuse, R50 ;  /* 0x0000003284327220 */ /* 0x040fe40000410000 */
[C---:B------:R-:W-:Y:S01]  /*10550*/  FMUL.FTZ R51, R132.reuse, R51 ;  /* 0x0000003384337220 */ /* 0x040fe20000410000 */
[----:B------:R-:W3:Y:S01]  /*10560*/  MUFU.EX2 R0, R0 ;  /* 0x0000000000007308 */ /* 0x000ee20000000800 */
[C---:B------:R-:W-:Y:S02]  /*10570*/  FMUL.FTZ R53, R133.reuse, R53 ;  /* 0x0000003585357220 */ /* 0x040fe40000410000 */
[C---:B------:R-:W-:Y:S02]  /*10580*/  FMUL.FTZ R54, R132.reuse, R54 ;  /* 0x0000003684367220 */ /* 0x040fe40000410000 */
[C---:B-1----:R-:W-:Y:S02]  /*10590*/  FMUL.FTZ R5, R133.reuse, R149 ;  /* 0x0000009585057220 */ /* 0x042fe40000410000 */
[----:B------:R-:W-:Y:S02]  /*105a0*/  FMUL.FTZ R55, R132, R55 ;  /* 0x0000003784377220 */ /* 0x000fe40000410000 */
[C---:B------:R-:W-:Y:S01]  /*105b0*/  FMUL.FTZ R56, R2.reuse, R56 ;  /* 0x0000003802387220 */ /* 0x040fe20000410000 */
[----:B------:R1:W-:Y:S01]  /*105c0*/  MUFU.EX2 R231, R143 ;  /* 0x0000008f00e77308 */ /* 0x0003e20000000800 */
[C---:B------:R-:W-:Y:S02]  /*105d0*/  FMUL.FTZ R57, R2.reuse, R57 ;  /* 0x0000003902397220 */ /* 0x040fe40000410000 */
[----:B------:R-:W-:Y:S01]  /*105e0*/  FMUL.FTZ R60, R2, R60 ;  /* 0x0000003c023c7220 */ /* 0x000fe20000410000 */
[----:B--2---:R-:W-:Y:S01]  /*105f0*/  F2FP.BF16.PACK_AB R149, R244, R242 ;  /* 0x000000f2f495723e */ /* 0x004fe200000010ff */
[--C-:B------:R-:W-:Y:S02]  /*10600*/  FFMA.FTZ R4, R10, c[0x0][0x23c], -R137.reuse ;  /* 0x00008f000a047a23 */ /* 0x100fe40000010889 */
[----:B------:R-:W-:Y:S02]  /*10610*/  FMUL.FTZ R61, R2, R61 ;  /* 0x0000003d023d7220 */ /* 0x000fe40000410000 */
[C---:B------:R-:W-:Y:S01]  /*10620*/  FMUL.FTZ R64, R133.reuse, R64 ;  /* 0x0000004085407220 */ /* 0x040fe20000410000 */
[----:B------:R2:W-:Y:S01]  /*10630*/  MUFU.EX2 R245, R4 ;  /* 0x0000000400f57308 */ /* 0x0005e20000000800 */
[----:B------:R-:W-:Y:S02]  /*10640*/  FMUL.FTZ R65, R133, R65 ;  /* 0x0000004185417220 */ /* 0x000fe40000410000 */
        /* <DEDUP_REMOVED lines=17> */
[----:B------:R-:W-:Y:S02]  /*10760*/  FMUL.FTZ R63, R0, R63 ;  /* 0x0000003f003f7220 */ /* 0x000fe40000410000 */
[C---:B------:R-:W-:Y:S02]  /*10770*/  FMUL.FTZ R67, R132.reuse, R67 ;  /* 0x0000004384437220 */ /* 0x040fe40000410000 */
[C---:B------:R-:W-:Y:S01]  /*10780*/  FMUL.FTZ R68, R133.reuse, R68 ;  /* 0x0000004485447220 */ /* 0x040fe20000410000 */
[----:B------:R3:W-:Y:S01]  /*10790*/  MUFU.EX2 R239, R9 ;  /* 0x0000000900ef7308 */ /* 0x0007e20000000800 */
[----:B------:R-:W-:Y:S02]  /*107a0*/  FMUL.FTZ R69, R133, R69 ;  /* 0x0000004585457220 */ /* 0x000fe40000410000 */
[C---:B------:R-:W-:Y:S02]  /*107b0*/  FMUL.FTZ R70, R132.reuse, R70 ;  /* 0x0000004684467220 */ /* 0x040fe40000410000 */
[--C-:B-1----:R-:W-:Y:S02]  /*107c0*/  FFMA.FTZ R143, R195, c[0x0][0x23c], -R138.reuse ;  /* 0x00008f00c38f7a23 */ /* 0x102fe4000001088a */
[----:B------:R-:W-:Y:S01]  /*107d0*/  LDSM.16.MT88.4 R192, [R215+0xb800] ;  /* 0x00b80000d7c0783b */ /* 0x000fe20000004200 */
[----:B------:R-:W-:Y:S02]  /*107e0*/  FMUL.FTZ R71, R132, R71 ;  /* 0x0000004784477220 */ /* 0x000fe40000410000 */
[----:B------:R1:W-:Y:S01]  /*107f0*/  MUFU.EX2 R229, R143 ;  /* 0x0000008f00e57308 */ /* 0x0003e20000000800 */
[C---:B------:R-:W-:Y:S02]  /*10800*/  FMUL.FTZ R72, R2.reuse, R72 ;  /* 0x0000004802487220 */ /* 0x040fe40000410000 */
[----:B------:R-:W-:Y:S01]  /*10810*/  FMUL.FTZ R73, R2, R73 ;  /* 0x0000004902497220 */ /* 0x000fe20000410000 */
[----:B--2---:R-:W-:Y:S01]  /*10820*/  F2FP.BF16.PACK_AB R150, R247, R245 ;  /* 0x000000f5f796723e */ /* 0x004fe200000010ff */
[--C-:B------:R-:W-:Y:S02]  /*10830*/  FFMA.FTZ R4, R8, c[0x0][0x23c], -R138.reuse ;  /* 0x00008f0008047a23 */ /* 0x100fe4000001088a */
[----:B------:R-:W-:Y:S02]  /*10840*/  FMUL.FTZ R8, R2, R144 ;  /* 0x0000009002087220 */ /* 0x000fe40000410000 */
[C---:B------:R-:W-:Y:S01]  /*10850*/  FMUL.FTZ R74, R0.reuse, R74 ;  /* 0x0000004a004a7220 */ /* 0x040fe20000410000 */
[----:B------:R-:W2:Y:S01]  /*10860*/  MUFU.EX2 R241, R4 ;  /* 0x0000000400f17308 */ /* 0x000ea20000000800 */
[----:B------:R-:W-:Y:S02]  /*10870*/  FMUL.FTZ R75, R0, R75 ;  /* 0x0000004b004b7220 */ /* 0x000fe40000410000 */
[C---:B------:R-:W-:Y:S02]  /*10880*/  FMUL.FTZ R76, R2.reuse, R76 ;  /* 0x0000004c024c7220 */ /* 0x040fe40000410000 */
[C---:B---3--:R-:W-:Y:S02]  /*10890*/  FMUL.FTZ R9, R2.reuse, R145 ;  /* 0x0000009102097220 */ /* 0x048fe40000410000 */
[----:B------:R-:W-:Y:S02]  /*108a0*/  FMUL.FTZ R77, R2, R77 ;  /* 0x0000004d024d7220 */ /* 0x000fe40000410000 */
[C---:B------:R-:W-:Y:S02]  /*108b0*/  FMUL.FTZ R78, R0.reuse, R78 ;  /* 0x0000004e004e7220 */ /* 0x040fe40000410000 */
[----:B------:R-:W-:Y:S02]  /*108c0*/  FMUL.FTZ R79, R0, R79 ;  /* 0x0000004f004f7220 */ /* 0x000fe40000410000 */
[----:B------:R-:W-:Y:S02]  /*108d0*/  FMUL.FTZ R80, R133, R80 ;  /* 0x0000005085507220 */ /* 0x000fe40000410000 */
[--C-:B-1----:R-:W-:Y:S02]  /*108e0*/  FFMA.FTZ R143, R188, c[0x0][0x23c], -R137.reuse ;  /* 0x00008f00bc8f7a23 */ /* 0x102fe40000010889 */
[----:B------:R-:W-:Y:S02]  /*108f0*/  FFMA.FTZ R137, R189, c[0x0][0x23c], -R137 ;  /* 0x00008f00bd897a23 */ /* 0x000fe40000010889 */
[----:B------:R-:W-:Y:S01]  /*10900*/  FMUL.FTZ R81, R133, R81 ;  /* 0x0000005185517220 */ /* 0x000fe20000410000 */
[----:B------:R-:W-:Y:S01]  /*10910*/  MUFU.EX2 R228, R143 ;  /* 0x0000008f00e47308 */ /* 0x000fe20000000800 */
[C---:B------:R-:W-:Y:S02]  /*10920*/  FMUL.FTZ R82, R132.reuse, R82 ;  /* 0x0000005284527220 */ /* 0x040fe40000410000 */
[----:B------:R-:W-:Y:S01]  /*10930*/  FMUL.FTZ R83, R132, R83 ;  /* 0x0000005384537220 */ /* 0x000fe20000410000 */
[----:B--2---:R-:W-:Y:S01]  /*10940*/  F2FP.BF16.PACK_AB R151, R243, R241 ;  /* 0x000000f1f397723e */ /* 0x004fe200000010ff */
[--C-:B------:R-:W-:Y:S02]  /*10950*/  FFMA.FTZ R4, R182, c[0x0][0x23c], -R139.reuse ;  /* 0x00008f00b6047a23 */ /* 0x100fe4000001088b */
[C---:B------:R-:W-:Y:S02]  /*10960*/  FMUL.FTZ R84, R133.reuse, R84 ;  /* 0x0000005485547220 */ /* 0x040fe40000410000 */
[C---:B------:R-:W-:Y:S01]  /*10970*/  FMUL.FTZ R85, R133.reuse, R85 ;  /* 0x0000005585557220 */ /* 0x040fe20000410000 */
        /* <DEDUP_REMOVED lines=14> */
[--C-:B-1----:R-:W-:Y:S02]  /*10a60*/  FFMA.FTZ R4, R185, c[0x0][0x23c], -R139.reuse ;  /* 0x00008f00b9047a23 */ /* 0x102fe4000001088b */
[C---:B------:R-:W-:Y:S02]  /*10a70*/  FMUL.FTZ R98, R132.reuse, R98 ;  /* 0x0000006284627220 */ /* 0x040fe40000410000 */
[----:B------:R-:W1:Y:S01]  /*10a80*/  MUFU.EX2 R240, R4 ;  /* 0x0000000400f07308 */ /* 0x000e620000000800 */
[----:B------:R-:W-:Y:S02]  /*10a90*/  FMUL.FTZ R99, R132, R99 ;  /* 0x0000006384637220 */ /* 0x000fe40000410000 */
[----:B------:R-:W-:Y:S02]  /*10aa0*/  FMUL.FTZ R28, R2, R168 ;  /* 0x000000a8021c7220 */ /* 0x000fe40000410000 */
[--C-:B--2---:R-:W-:Y:S02]  /*10ab0*/  FFMA.FTZ R137, R190, c[0x0][0x23c], -R138.reuse ;  /* 0x00008f00be897a23 */ /* 0x104fe4000001088a */
[----:B------:R-:W-:Y:S02]  /*10ac0*/  FFMA.FTZ R138, R191, c[0x0][0x23c], -R138 ;  /* 0x00008f00bf8a7a23 */ /* 0x000fe4000001088a */
[----:B------:R-:W-:Y:S01]  /*10ad0*/  LDSM.16.MT88.4 R188, [R213+0xb800] ;  /* 0x00b80000d5bc783b */ /* 0x000fe20000004200 */
[----:B------:R2:W-:Y:S01]  /*10ae0*/  MUFU.EX2 R210, R137 ;  /* 0x0000008900d27308 */ /* 0x0005e20000000800 */
        /* <DEDUP_REMOVED lines=8> */
[----:B-1----:R-:W-:Y:S01]  /*10b70*/  F2FP.BF16.PACK_AB R144, R240, R238 ;  /* 0x000000eef090723e */ /* 0x002fe200000010ff */
[--C-:B------:R-:W-:Y:S02]  /*10b80*/  FFMA.FTZ R4, R180, c[0x0][0x23c], -R142.reuse ;  /* 0x00008f00b4047a23 */ /* 0x100fe4000001088e */
[----:B------:R-:W-:Y:S01]  /*10b90*/  LDSM.16.MT88.4 R180, [R218+0xa800] ;  /* 0x00a80000dab4783b */ /* 0x000fe20000004200 */
[C---:B------:R-:W-:Y:S02]  /*10ba0*/  FMUL.FTZ R100, R133.reuse, R100 ;  /* 0x0000006485647220 */ /* 0x040fe40000410000 */
[----:B------:R1:W-:Y:S01]  /*10bb0*/  MUFU.EX2 R234, R4 ;  /* 0x0000000400ea7308 */ /* 0x0003e20000000800 */
[----:B------:R-:W-:Y:S02]  /*10bc0*/  FMUL.FTZ R101, R133, R101 ;  /* 0x0000006585657220 */ /* 0x000fe40000410000 */
[----:B------:R-:W-:Y:S02]  /*10bd0*/  FMUL.FTZ R102, R132, R102 ;  /* 0x0000006684667220 */ /* 0x000fe40000410000 */
[--C-:B--2---:R-:W-:Y:S02]  /*10be0*/  FFMA.FTZ R137, R196, c[0x0][0x23c], -R139.reuse ;  /* 0x00008f00c4897a23 */ /* 0x104fe4000001088b */
[----:B------:R-:W-:Y:S02]  /*10bf0*/  FMUL.FTZ R103, R132, R103 ;  /* 0x0000006784677220 */ /* 0x000fe40000410000 */
[C---:B------:R-:W-:Y:S01]  /*10c00*/  FMUL.FTZ R104, R2.reuse, R104 ;  /* 0x0000006802687220 */ /* 0x040fe20000410000 */
[----:B------:R2:W-:Y:S01]  /*10c10*/  MUFU.EX2 R208, R137 ;  /* 0x0000008900d07308 */ /* 0x0005e20000000800 */
[----:B------:R-:W-:Y:S02]  /*10c20*/  FMUL.FTZ R105, R2, R105 ;  /* 0x0000006902697220 */ /* 0x000fe40000410000 */
[C---:B------:R-:W-:Y:S01]  /*10c30*/  FMUL.FTZ R106, R0.reuse, R106 ;  /* 0x0000006a006a7220 */ /* 0x040fe20000410000 */
[----:B---3--:R-:W-:Y:S01]  /*10c40*/  F2FP.BF16.PACK_AB R143, R209, R210 ;  /* 0x000000d2d18f723e */ /* 0x008fe200000010ff */
[----:B------:R-:W-:Y:S02]  /*10c50*/  FMUL.FTZ R107, R0, R107 ;  /* 0x0000006b006b7220 */ /* 0x000fe40000410000 */
[C---:B------:R-:W-:Y:S02]  /*10c60*/  FMUL.FTZ R108, R2.reuse, R108 ;  /* 0x0000006c026c7220 */ /* 0x040fe40000410000 */
[----:B------:R-:W-:Y:S02]  /*10c70*/  FMUL.FTZ R109, R2, R109 ;  /* 0x0000006d026d7220 */ /* 0x000fe40000410000 */
[C---:B------:R-:W-:Y:S02]  /*10c80*/  FMUL.FTZ R110, R0.reuse, R110 ;  /* 0x0000006e006e7220 */ /* 0x040fe40000410000 */
[----:B------:R-:W-:Y:S02]  /*10c90*/  FMUL.FTZ R111, R0, R111 ;  /* 0x0000006f006f7220 */ /* 0x000fe40000410000 */
[--C-:B-1----:R-:W-:Y:S02]  /*10ca0*/  FFMA.FTZ R4, R187, c[0x0][0x23c], -R142.reuse ;  /* 0x00008f00bb047a23 */ /* 0x102fe4000001088e */
[C---:B------:R-:W-:Y:S02]  /*10cb0*/  FMUL.FTZ R112, R133.reuse, R112 ;  /* 0x0000007085707220 */ /* 0x040fe40000410000 */
[----:B------:R1:W3:Y:S01]  /*10cc0*/  MUFU.EX2 R236, R4 ;  /* 0x0000000400ec7308 */ /* 0x0002e20000000800 */
[----:B------:R-:W-:Y:S02]  /*10cd0*/  FMUL.FTZ R113, R133, R113 ;  /* 0x0000007185717220 */ /* 0x000fe40000410000 */
[C---:B------:R-:W-:Y:S02]  /*10ce0*/  FMUL.FTZ R114, R132.reuse, R114 ;  /* 0x0000007284727220 */ /* 0x040fe40000410000 */
[--C-:B--2---:R-:W-:Y:S02]  /*10cf0*/  FFMA.FTZ R137, R197, c[0x0][0x23c], -R139.reuse ;  /* 0x00008f00c5897a23 */ /* 0x104fe4000001088b */
[C---:B------:R-:W-:Y:S02]  /*10d00*/  FMUL.FTZ R115, R132.reuse, R115 ;  /* 0x0000007384737220 */ /* 0x040fe40000410000 */
[C---:B------:R-:W-:Y:S01]  /*10d10*/  FMUL.FTZ R116, R133.reuse, R116 ;  /* 0x0000007485747220 */ /* 0x040fe20000410000 */
[----:B------:R2:W-:Y:S01]  /*10d20*/  MUFU.EX2 R207, R137 ;  /* 0x0000008900cf7308 */ /* 0x0005e20000000800 */
[C---:B------:R-:W-:Y:S02]  /*10d30*/  FMUL.FTZ R117, R133.reuse, R117 ;  /* 0x0000007585757220 */ /* 0x040fe40000410000 */
[C---:B------:R-:W-:Y:S02]  /*10d40*/  FMUL.FTZ R118, R132.reuse, R118 ;  /* 0x0000007684767220 */ /* 0x040fe40000410000 */
[----:B------:R-:W-:Y:S02]  /*10d50*/  FMUL.FTZ R119, R132, R119 ;  /* 0x0000007784777220 */ /* 0x000fe40000410000 */
[--C-:B------:R-:W-:Y:S02]  /*10d60*/  FFMA.FTZ R140, R140, c[0x0][0x23c], -R142.reuse ;  /* 0x00008f008c8c7a23 */ /* 0x100fe4000001088e */
[C---:B------:R-:W-:Y:S02]  /*10d70*/  FMUL.FTZ R120, R2.reuse, R120 ;  /* 0x0000007802787220 */ /* 0x040fe40000410000 */
[----:B------:R4:W-:Y:S01]  /*10d80*/  MUFU.EX2 R138, R140 ;  /* 0x0000008c008a7308 */ /* 0x0009e20000000800 */
[----:B------:R-:W-:Y:S02]  /*10d90*/  FMUL.FTZ R121, R2, R121 ;  /* 0x0000007902797220 */ /* 0x000fe40000410000 */
[--C-:B-1----:R-:W-:Y:S01]  /*10da0*/  FFMA.FTZ R4, R186, c[0x0][0x23c], -R139.reuse ;  /* 0x00008f00ba047a23 */ /* 0x102fe2000001088b */
[----:B---3--:R-:W-:Y:S01]  /*10db0*/  F2FP.BF16.PACK_AB R145, R236, R234 ;  /* 0x000000eaec91723e */ /* 0x008fe200000010ff */
[----:B------:R-:W-:Y:S01]  /*10dc0*/  LDSM.16.MT88.4 R184, [R217+0xa800] ;  /* 0x00a80000d9b8783b */ /* 0x000fe20000004200 */
[C---:B------:R-:W-:Y:S02]  /*10dd0*/  FMUL.FTZ R122, R0.reuse, R122 ;  /* 0x0000007a007a7220 */ /* 0x040fe40000410000 */
[----:B------:R-:W-:Y:S02]  /*10de0*/  FMUL.FTZ R123, R0, R123 ;  /* 0x0000007b007b7220 */ /* 0x000fe40000410000 */
[----:B------:R-:W1:Y:S01]  /*10df0*/  MUFU.EX2 R237, R4 ;  /* 0x0000000400ed7308 */ /* 0x000e620000000800 */
[----:B------:R-:W-:Y:S02]  /*10e00*/  FMUL.FTZ R124, R2, R124 ;  /* 0x0000007c027c7220 */ /* 0x000fe40000410000 */
[----:B--2---:R-:W-:Y:S02]  /*10e10*/  FFMA.FTZ R137, R198, c[0x0][0x23c], -R142 ;  /* 0x00008f00c6897a23 */ /* 0x004fe4000001088e */
[----:B------:R-:W-:Y:S02]  /*10e20*/  FMUL.FTZ R125, R2, R125 ;  /* 0x0000007d027d7220 */ /* 0x000fe40000410000 */
[C---:B------:R-:W-:Y:S02]  /*10e30*/  FMUL.FTZ R126, R0.reuse, R126 ;  /* 0x0000007e007e7220 */ /* 0x040fe40000410000 */
[----:B------:R-:W-:Y:S01]  /*10e40*/  FMUL.FTZ R127, R0, R127 ;  /* 0x0000007f007f7220 */ /* 0x000fe20000410000 */
[----:B------:R2:W-:Y:S01]  /*10e50*/  MUFU.EX2 R206, R137 ;  /* 0x0000008900ce7308 */ /* 0x0005e20000000800 */
[C---:B------:R-:W-:Y:S02]  /*10e60*/  FMUL.FTZ R128, R133.reuse, R128 ;  /* 0x0000008085807220 */ /* 0x040fe40000410000 */
[----:B------:R-:W-:Y:S01]  /*10e70*/  FMUL.FTZ R129, R133, R129 ;  /* 0x0000008185817220 */ /* 0x000fe20000410000 */
[----:B----4-:R-:W-:Y:S01]  /*10e80*/  F2FP.BF16.PACK_AB R140, R231, R232 ;  /* 0x000000e8e78c723e */ /* 0x010fe200000010ff */
[C---:B------:R-:W-:Y:S02]  /*10e90*/  FMUL.FTZ R130, R132.reuse, R130 ;  /* 0x0000008284827220 */ /* 0x040fe40000410000 */
[----:B------:R-:W-:Y:S02]  /*10ea0*/  FMUL.FTZ R131, R132, R131 ;  /* 0x0000008384837220 */ /* 0x000fe40000410000 */
[----:B------:R-:W-:Y:S04]  /*10eb0*/  FFMA.FTZ R0, R0, R249, R234 ;  /* 0x000000f900007223 */ /* 0x000fe800000100ea */
[----:B------:R-:W-:Y:S01]  /*10ec0*/  FADD.FTZ R0, R236, R0 ;  /* 0x00000000ec007221 */ /* 0x000fe20000010000 */
[----:B-1----:R-:W-:Y:S01]  /*10ed0*/  F2FP.BF16.PACK_AB R146, R239, R237 ;  /* 0x000000edef92723e */ /* 0x002fe200000010ff */
[--C-:B------:R-:W-:Y:S02]  /*10ee0*/  FFMA.FTZ R4, R13, c[0x0][0x23c], -R142.reuse ;  /* 0x00008f000d047a23 */ /* 0x100fe4000001088e */
[----:B------:R-:W-:Y:S02]  /*10ef0*/  FMUL.FTZ R13, R2, R153 ;  /* 0x00000099020d7220 */ /* 0x000fe40000410000 */
[----:B------:R1:W3:Y:S01]  /*10f00*/  MUFU.EX2 R233, R4 ;  /* 0x0000000400e97308 */ /* 0x0002e20000000800 */
[--C-:B--2---:R-:W-:Y:S02]  /*10f10*/  FFMA.FTZ R137, R199, c[0x0][0x23c], -R142.reuse ;  /* 0x00008f00c7897a23 */ /* 0x104fe4000001088e */
[----:B------:R-:W-:Y:S07]  /*10f20*/  LDSM.16.MT88.4 R196, [R218+0xb800] ;  /* 0x00b80000dac4783b */ /* 0x000fee0000004200 */
[----:B------:R2:W-:Y:S01]  /*10f30*/  MUFU.EX2 R205, R137 ;  /* 0x0000008900cd7308 */ /* 0x0005e20000000800 */
[--C-:B-1----:R-:W-:Y:S02]  /*10f40*/  FFMA.FTZ R4, R12, c[0x0][0x23c], -R142.reuse ;  /* 0x00008f000c047a23 */ /* 0x102fe4000001088e */
[C---:B------:R-:W-:Y:S07]  /*10f50*/  FMUL.FTZ R12, R2.reuse, R152 ;  /* 0x00000098020c7220 */ /* 0x040fee0000410000 */
[----:B------:R1:W4:Y:S01]  /*10f60*/  MUFU.EX2 R235, R4 ;  /* 0x0000000400eb7308 */ /* 0x0003220000000800 */
[----:B------:R-:W5:Y:S01]  /*10f70*/  LDSM.16.MT88.4 R152, [R218+0xa000] ;  /* 0x00a00000da98783b */ /* 0x000f620000004200 */
[----:B------:R-:W-:Y:S01]  /*10f80*/  FFMA.FTZ R142, R141, c[0x0][0x23c], -R142 ;  /* 0x00008f008d8e7a23 */ /* 0x000fe2000001088e */
[----:B------:R-:W-:Y:S01]  /*10f90*/  F2FP.BF16.PACK_AB R141, R229, R230 ;  /* 0x000000e6e58d723e */ /* 0x000fe200000010ff */
[----:B------:R-:W-:Y:S02]  /*10fa0*/  FFMA.FTZ R2, R2, R250, R238 ;  /* 0x000000fa02027223 */ /* 0x000fe400000100ee */
[--C-:B--2---:R-:W-:Y:S02]  /*10fb0*/  FFMA.FTZ R137, R200, c[0x0][0x23c], -R139.reuse ;  /* 0x00008f00c8897a23 */ /* 0x104fe4000001088b */
[----:B------:R-:W-:Y:S02]  /*10fc0*/  FFMA.FTZ R139, R201, c[0x0][0x23c], -R139 ;  /* 0x00008f00c98b7a23 */ /* 0x000fe4000001088b */
[----:B------:R-:W-:Y:S01]  /*10fd0*/  LDSM.16.MT88.4 R200, [R217+0xb800] ;  /* 0x00b80000d9c8783b */ /* 0x000fe20000004200 */
[----:B------:R-:W-:Y:S01]  /*10fe0*/  MUFU.EX2 R204, R137 ;  /* 0x0000008900cc7308 */ /* 0x000fe20000000800 */
[----:B---3--:R-:W-:Y:S09]  /*10ff0*/  FADD.FTZ R0, R233, R0 ;  /* 0x00000000e9007221 */ /* 0x008ff20000010000 */
[----:B------:R2:W-:Y:S01]  /*11000*/  MUFU.EX2 R137, R142 ;  /* 0x0000008e00897308 */ /* 0x0005e20000000800 */
[----:B-1----:R-:W-:Y:S01]  /*11010*/  FMUL.FTZ R4, R133, R148 ;  /* 0x0000009485047220 */ /* 0x002fe20000410000 */
[C---:B------:R-:W-:Y:S01]  /*11020*/  F2FP.BF16.PACK_AB R148, R248.reuse, R246 ;  /* 0x000000f6f894723e */ /* 0x040fe200000010ff */
        /* <DEDUP_REMOVED lines=8> */
[C---:B------:R-:W-:Y:S02]  /*110b0*/  FMUL.FTZ R21, R133.reuse, R161 ;  /* 0x000000a185157220 */ /* 0x040fe40000410000 */
[----:B------:R-:W-:Y:S02]  /*110c0*/  FFMA.FTZ R133, R133, R252, R246 ;  /* 0x000000fc85857223 */ /* 0x000fe400000100f6 */
[C---:B------:R-:W-:Y:S04]  /*110d0*/  HMMA.16816.F32.BF16 R16, R148.reuse, R22, R16 ;  /* 0x000000169410723c */ /* 0x040fe80000041810 */
[----:B------:R-:W-:Y:S03]  /*110e0*/  FADD.FTZ R133, R248, R133 ;  /* 0x00000085f8857221 */ /* 0x000fe60000010000 */
        /* <DEDUP_REMOVED lines=40> */
[-C--:B------:R-:W-:Y:S07]  /*11370*/  HMMA.16816.F32.BF16 R148, R140, R160.reuse, R4 ;  /* 0x000000a08c94723c */ /* 0x080fee0000041804 */
        /* <DEDUP_REMOVED lines=30> */
[----:B------:R-:W-:Y:S01]  /*11560*/  FADD.FTZ R0, R138, R4 ;  /* 0x000000048a007221 */ /* 0x000fe20000010000 */
[----:B------:R-:W-:Y:S01]  /*11570*/  MOV R138, R134 ;  /* 0x00000086008a7202 */ /* 0x000fe20000000f00 */
[----:B------:R-:W-:Y:S02]  /*11580*/  FADD.FTZ R252, R211, R6 ;  /* 0x00000006d3fc7221 */ /* 0x000fe40000010000 */
[C---:B------:R-:W-:Y:S04]  /*11590*/  HMMA.16816.F32.BF16 R48, R140.reuse, R182, R48 ;  /* 0x000000b68c30723c */ /* 0x040fe80000041830 */
[----:B------:R-:W-:Y:S02]  /*115a0*/  FADD.FTZ R251, R209, R5 ;  /* 0x00000005d1fb7221 */ /* 0x000fe40000010000 */
[----:B------:R-:W-:Y:S01]  /*115b0*/  FADD.FTZ R250, R139, R2 ;  /* 0x000000028bfa7221 */ /* 0x000fe20000010000 */
[----:B------:R-:W-:Y:S01]  /*115c0*/  MOV R139, R3 ;  /* 0x00000003008b7202 */ /* 0x000fe20000000f00 */
[-C--:B------:R-:W-:Y:S04]  /*115d0*/  HMMA.16816.F32.BF16 R52, R140, R184.reuse, R52 ;  /* 0x000000b88c34723c */ /* 0x080fe80000041834 */
[----:B------:R-:W-:Y:S01]  /*115e0*/  FADD.FTZ R249, R137, R0 ;  /* 0x0000000089f97221 */ /* 0x000fe20000010000 */
[----:B------:R-:W-:Y:S03]  /*115f0*/  MOV R137, R135 ;  /* 0x0000008700897202 */ /* 0x000fe60000000f00 */
        /* <DEDUP_REMOVED lines=18> */
[----:B------:R-:W-:Y:S01]  /*11720*/  HMMA.16816.F32.BF16 R128, R140, R202, R128 ;  /* 0x000000ca8c80723c */ /* 0x000fe20000041880 */
[----:B------:R-:W-:-:S07]  /*11730*/  @P0 BRA `(.L_x_941) ;  /* 0xffffdb9000000947 */ /* 0x000fce000383ffff */
.L_x_940:
[----:B------:R-:W1:Y:S01]  /*11740*/  SHFL.BFLY PT, R0, R252, 0x2, 0x1f ;  /* 0x0c401f00fc007f89 */ /* 0x000e6200000e0000 */
[----:B------:R-:W2:Y:S01]  /*11750*/  S2UR UR6, SR_CTAID.Y ;  /* 0x00000000000679c3 */ /* 0x000ea20000002600 */
[----:B------:R-:W-:Y:S01]  /*11760*/  UISETP.NE.AND UP0, UPT, UR10, -0x1, UPT ;  /* 0xffffffff0a00788c */ /* 0x000fe2000bf05270 */
[----:B------:R-:W-:Y:S01]  /*11770*/  BSSY B0, `(.L_x_944) ;  /* 0x00001b1000007945 */ /* 0x000fe20003800000 */
[----:B------:R-:W3:Y:S01]  /*11780*/  SHFL.BFLY PT, R4, R251, 0x2, 0x1f ;  /* 0x0c401f00fb047f89 */ /* 0x000ee200000e0000 */
[----:B------:R-:W-:-:S02]  /*11790*/  ULDC.64 UR4, c[0x0][0x1e8] ;  /* 0x00007a0000047ab9 */ /* 0x000fc40000000a00 */
[----:B------:R-:W-:Y:S01]  /*117a0*/  ULDC UR8, c[0x0][0x214] ;  /* 0x0000850000087ab9 */ /* 0x000fe20000000800 */
[----:B------:R-:W4:Y:S01]  /*117b0*/  SHFL.BFLY PT, R2, R250, 0x2, 0x1f ;  /* 0x0c401f00fa027f89 */ /* 0x000f2200000e0000 */
[----:B------:R-:W5:Y:S01]  /*117c0*/  S2UR UR9, SR_CTAID.X ;  /* 0x00000000000979c3 */ /* 0x000f620000002500 */
[----:B------:R-:W-:Y:S02]  /*117d0*/  UMOV UR24, URZ ;  /* 0x0000003f00187c82 */ /* 0x000fe40008000000 */
[----:B------:R-:W5:Y:S01]  /*117e0*/  SHFL.BFLY PT, R5, R249, 0x2, 0x1f ;  /* 0x0c401f00f9057f89 */ /* 0x000f6200000e0000 */
[----:B------:R-:W-:Y:S02]  /*117f0*/  @UP0 UIMAD.WIDE.U32 UR14, UR10, UR4, URZ ;  /* 0x000000040a0e02a5 */ /* 0x000fe4000f8e003f */
[----:B------:R-:W-:Y:S02]  /*11800*/  UMOV UR25, URZ ;  /* 0x0000003f00197c82 */ /* 0x000fe40008000000 */
[----:B------:R-:W-:Y:S01]  /*11810*/  @UP0 UIMAD UR7, UR10, UR5, UR15 ;  /* 0x000000050a0702a4 */ /* 0x000fe2000f8e020f */
[----:B------:R-:W5:Y:S02]  /*11820*/  S2UR UR12, SR_CTAID.Z ;  /* 0x00000000000c79c3 */ /* 0x000f640000002700 */
[----:B------:R-:W-:Y:S01]  /*11830*/  ULDC.64 UR4, c[0x0][0x1e0] ;  /* 0x0000780000047ab9 */ /* 0x000fe20000000a00 */
[----:B-1----:R-:W-:Y:S01]  /*11840*/  FADD.FTZ R252, R0, R252 ;  /* 0x000000fc00fc7221 */ /* 0x002fe20000010000 */
[----:B--2---:R-:W-:-:S02]  /*11850*/  @!UP0 USHF.R.S32.HI UR13, URZ, 0x1f, UR6 ;  /* 0x0000001f3f0d8899 */ /* 0x004fc40008011406 */
[----:B------:R-:W-:Y:S01]  /*11860*/  @!UP0 UIMAD.WIDE.U32 UR22, UR6, UR4, URZ ;  /* 0x00000004061682a5 */ /* 0x000fe2000f8e003f */
[----:B---3--:R-:W-:Y:S01]  /*11870*/  FADD.FTZ R251, R4, R251 ;  /* 0x000000fb04fb7221 */ /* 0x008fe20000010000 */
[----:B------:R-:W1:Y:S01]  /*11880*/  SHFL.BFLY PT, R0, R252, 0x1, 0x1f ;  /* 0x0c201f00fc007f89 */ /* 0x000e6200000e0000 */
[----:B------:R-:W-:Y:S01]  /*11890*/  @!UP0 UIMAD UR13, UR13, UR4, URZ ;  /* 0x000000040d0d82a4 */ /* 0x000fe2000f8e023f */
[----:B----4-:R-:W-:Y:S02]  /*118a0*/  FADD.FTZ R250, R2, R250 ;  /* 0x000000fa02fa7221 */ /* 0x010fe40000010000 */
[----:B------:R-:W2:Y:S01]  /*118b0*/  SHFL.BFLY PT, R4, R251, 0x1, 0x1f ;  /* 0x0c201f00fb047f89 */ /* 0x000ea200000e0000 */
[----:B------:R-:W-:Y:S01]  /*118c0*/  ULDC.U8 UR4, c[0x0][0x329] ;  /* 0x0000ca4000047ab9 */ /* 0x000fe20000000000 */
[----:B-----5:R-:W-:Y:S01]  /*118d0*/  FADD.FTZ R249, R5, R249 ;  /* 0x000000f905f97221 */ /* 0x020fe20000010000 */
[----:B------:R-:W-:Y:S01]  /*118e0*/  UISETP.NE.AND UP1, UPT, UR4, URZ, UPT ;  /* 0x0000003f0400728c */ /* 0x000fe2000bf25270 */
[----:B------:R-:W3:Y:S01]  /*118f0*/  SHFL.BFLY PT, R5, R250, 0x1, 0x1f ;  /* 0x0c201f00fa057f89 */ /* 0x000ee200000e0000 */
[----:B------:R-:W-:-:S02]  /*11900*/  @!UP0 UIMAD UR13, UR6, UR5, UR13 ;  /* 0x00000005060d82a4 */ /* 0x000fc4000f8e020d */
[----:B------:R-:W-:Y:S01]  /*11910*/  @!UP0 UMOV UR14, UR22 ;  /* 0x00000016000e8c82 */ /* 0x000fe20008000000 */
[----:B------:R-:W4:Y:S01]  /*11920*/  SHFL.BFLY PT, R2, R249, 0x1, 0x1f ;  /* 0x0c201f00f9027f89 */ /* 0x000f2200000e0000 */
[----:B------:R-:W-:Y:S02]  /*11930*/  ULDC.U8 UR5, c[0x0][0x328] ;  /* 0x0000ca0000057ab9 */ /* 0x000fe40000000000 */
[----:B------:R-:W-:Y:S02]  /*11940*/  UISETP.NE.AND UP2, UPT, UR5, URZ, UPT ;  /* 0x0000003f0500728c */ /* 0x000fe4000bf45270 */
[----:B------:R-:W-:Y:S02]  /*11950*/  @!UP0 UIADD3 UR7, UR23, UR13, URZ ;  /* 0x0000000d17078290 */ /* 0x000fe4000fffe03f */
[----:B------:R-:W-:Y:S02]  /*11960*/  UISETP.NE.OR UP3, UPT, UR4, URZ, !UP2 ;  /* 0x0000003f0400728c */ /* 0x000fe4000d765670 */
[----:B------:R-:W-:Y:S01]  /*11970*/  @UP1 ULDC UR15, c[0x0][0x210] ;  /* 0x00008400000f1ab9 */ /* 0x000fe20000000800 */
[----:B-1----:R-:W-:Y:S01]  /*11980*/  FADD.FTZ R252, R252, R0 ;  /* 0x00000000fcfc7221 */ /* 0x002fe20000010000 */
[----:B------:R-:W-:Y:S01]  /*11990*/  MOV R0, 0x3f800000 ;  /* 0x3f80000000007802 */ /* 0x000fe20000000f00 */
[----:B------:R-:W-:Y:S01]  /*119a0*/  ULDC UR5, c[0x0][0x234] ;  /* 0x00008d0000057ab9 */ /* 0x000fe20000000800 */
[----:B--2---:R-:W-:-:S02]  /*119b0*/  FADD.FTZ R251, R251, R4 ;  /* 0x00000004fbfb7221 */ /* 0x004fc40000010000 */
[----:B------:R-:W-:Y:S01]  /*119c0*/  FSETP.NE.FTZ.AND P5, PT, R252, RZ, PT ;  /* 0x000000fffc00720b */ /* 0x000fe20003fb5000 */
[----:B------:R-:W-:Y:S01]  /*119d0*/  @UP1 UIMAD UR15, UR15, UR8, URZ ;  /* 0x000000080f0f12a4 */ /* 0x000fe2000f8e023f */
[----:B------:R-:W-:Y:S01]  /*119e0*/  MOV R4, 0x3f800000 ;  /* 0x3f80000000047802 */ /* 0x000fe20000000f00 */
[----:B------:R-:W-:Y:S01]  /*119f0*/  @!UP1 USEL UR15, UR8, UR5, !UP2 ;  /* 0x00000005080f9287 */ /* 0x000fe2000d000000 */
[----:B------:R-:W-:Y:S01]  /*11a00*/  FSETP.NE.FTZ.AND P4, PT, R251, RZ, PT ;  /* 0x000000fffb00720b */ /* 0x000fe20003f95000 */
[----:B---3--:R-:W-:Y:S01]  /*11a10*/  FADD.FTZ R250, R250, R5 ;  /* 0x00000005fafa7221 */ /* 0x008fe20000010000 */
[----:B------:R-:W-:Y:S01]  /*11a20*/  ULDC UR4, c[0x0][0x1c0] ;  /* 0x0000700000047ab9 */ /* 0x000fe20000000800 */
[----:B----4-:R-:W-:Y:S01]  /*11a30*/  FADD.FTZ R249, R249, R2 ;  /* 0x00000002f9f97221 */ /* 0x010fe20000010000 */
[----:B------:R-:W-:Y:S01]  /*11a40*/  MOV R2, 0x3f800000 ;  /* 0x3f80000000027802 */ /* 0x000fe20000000f00 */
[----:B------:R-:W-:Y:S01]  /*11a50*/  @UP1 UMOV UR16, 0x1 ;  /* 0x0000000100101882 */ /* 0x000fe20000000000 */
[----:B------:R-:W-:Y:S01]  /*11a60*/  FSETP.NE.FTZ.AND P3, PT, R250, RZ, PT ;  /* 0x000000fffa00720b */ /* 0x000fe20003f75000 */
[----:B------:R-:W-:-:S02]  /*11a70*/  @!UP1 UIMAD UR16, UR15, UR4, URZ ;  /* 0x000000040f1092a4 */ /* 0x000fc4000f8e023f */
[----:B------:R-:W1:Y:S01]  /*11a80*/  @P5 MUFU.RCP R0, R252 ;  /* 0x000000fc00005308 */ /* 0x000e620000001000 */
[----:B------:R-:W-:Y:S01]  /*11a90*/  FSETP.NE.FTZ.AND P0, PT, R249, RZ, PT ;  /* 0x000000fff900720b */ /* 0x000fe20003f15000 */
[----:B------:R-:W-:Y:S02]  /*11aa0*/  @!UP3 UIMAD UR20, UR6, UR8, URZ ;  /* 0x000000080614b2a4 */ /* 0x000fe4000f8e023f */
[----:B------:R-:W-:Y:S02]  /*11ab0*/  @UP1 ULDC UR17, c[0x0][0x210] ;  /* 0x0000840000111ab9 */ /* 0x000fe40000000800 */
[----:B------:R-:W-:Y:S02]  /*11ac0*/  UIMAD UR4, UR6, UR16, URZ ;  /* 0x00000010060472a4 */ /* 0x000fe4000f8e023f */
[----:B------:R-:W2:Y:S01]  /*11ad0*/  @P4 MUFU.RCP R4, R251 ;  /* 0x000000fb00044308 */ /* 0x000ea20000001000 */
[----:B------:R-:W-:Y:S02]  /*11ae0*/  @!UP1 UMOV UR17, 0x1 ;  /* 0x0000000100119882 */ /* 0x000fe40000000000 */
[----:B------:R-:W-:-:S02]  /*11af0*/  @!UP3 USEL UR20, UR20, UR10, !UP0 ;  /* 0x0000000a1414b287 */ /* 0x000fc4000c000000 */
[----:B------:R-:W-:Y:S02]  /*11b00*/  UIMAD UR9, UR9, UR17, URZ ;  /* 0x00000011090972a4 */ /* 0x000fe4000f8e023f */
[----:B------:R-:W-:Y:S01]  /*11b10*/  USEL UR4, UR4, URZ, UP3 ;  /* 0x0000003f04047287 */ /* 0x000fe20009800000 */
[C---:B-1----:R-:W-:Y:S01]  /*11b20*/  FMUL.FTZ R132, R0.reuse, R49 ;  /* 0x0000003100847220 */ /* 0x042fe20000410000 */
[----:B------:R-:W1:Y:S01]  /*11b30*/  @P3 MUFU.RCP R2, R250 ;  /* 0x000000fa00023308 */ /* 0x000e620000001000 */
[C---:B------:R-:W-:Y:S01]  /*11b40*/  FMUL.FTZ R148, R0.reuse, R148 ;  /* 0x0000009400947220 */ /* 0x040fe20000410000 */
[----:B------:R-:W-:Y:S01]  /*11b50*/  USHF.L.U32 UR9, UR9, 0x7, URZ ;  /* 0x0000000709097899 */ /* 0x000fe2000800063f */
[C---:B------:R-:W-:Y:S01]  /*11b60*/  FMUL.FTZ R7, R0.reuse, R149 ;  /* 0x0000009500077220 */ /* 0x040fe20000410000 */
[----:B------:R-:W-:Y:S01]  /*11b70*/  UIMAD UR15, UR12, UR15, UR4 ;  /* 0x0000000f0c0f72a4 */ /* 0x000fe2000f8e0204 */
[----:B------:R-:W-:Y:S01]  /*11b80*/  FMUL.FTZ R156, R0, R156 ;  /* 0x0000009c009c7220 */ /* 0x000fe20000410000 */
[----:B------:R-:W-:Y:S01]  /*11b90*/  @!UP3 UMOV UR24, UR20 ;  /* 0x000000140018bc82 */ /* 0x000fe20008000000 */
[----:B--2---:R-:W-:Y:S01]  /*11ba0*/  FMUL.FTZ R49, R4, R87 ;  /* 0x0000005704317220 */ /* 0x004fe20000410000 */
[----:B------:R-:W-:Y:S01]  /*11bb0*/  F2FP.BF16.PACK_AB R7, R7, R148 ;  /* 0x000000940707723e */ /* 0x000fe200000010ff */
[----:B------:R-:W2:Y:S01]  /*11bc0*/  S2R R87, SR_TID.X ;  /* 0x0000000000577919 */ /* 0x000ea20000002100 */
[C---:B------:R-:W-:Y:S01]  /*11bd0*/  FMUL.FTZ R5, R0.reuse, R157 ;  /* 0x0000009d00057220 */ /* 0x040fe20000410000 */
[----:B------:R-:W-:Y:S01]  /*11be0*/  USHF.R.S32.HI UR4, URZ, 0x1f, UR9 ;  /* 0x0000001f3f047899 */ /* 0x000fe20008011409 */
[C---:B------:R-:W-:Y:S01]  /*11bf0*/  FMUL.FTZ R160, R0.reuse, R160 ;  /* 0x000000a000a07220 */ /* 0x040fe20000410000 */
[----:B------:R-:W-:Y:S01]  /*11c00*/  @!UP3 USHF.R.S32.HI UR25, URZ, 0x1f, UR20 ;  /* 0x0000001f3f19b899 */ /* 0x000fe20008011414 */
[C---:B------:R-:W-:Y:S01]  /*11c10*/  FMUL.FTZ R13, R0.reuse, R161 ;  /* 0x000000a1000d7220 */ /* 0x040fe20000410000 */
[----:B------:R-:W-:Y:S01]  /*11c20*/  F2FP.BF16.PACK_AB R5, R5, R156 ;  /* 0x0000009c0505723e */ /* 0x000fe200000010ff */
[C---:B------:R-:W-:Y:S01]  /*11c30*/  FMUL.FTZ R172, R0.reuse, R172 ;  /* 0x000000ac00ac7220 */ /* 0x040fe20000410000 */
[----:B------:R-:W-:Y:S01]  /*11c40*/  USHF.R.S32.HI UR5, URZ, 0x1f, UR15 ;  /* 0x0000001f3f057899 */ /* 0x000fe2000801140f */
[C---:B------:R-:W-:Y:S01]  /*11c50*/  FMUL.FTZ R16, R0.reuse, R173 ;  /* 0x000000ad00107220 */ /* 0x040fe20000410000 */
[----:B------:R-:W-:Y:S01]  /*11c60*/  F2FP.BF16.PACK_AB R13, R13, R160 ;  /* 0x000000a00d0d723e */ /* 0x000fe200000010ff */
[C---:B------:R-:W-:Y:S01]  /*11c70*/  FMUL.FTZ R20, R0.reuse, R36 ;  /* 0x0000002400147220 */ /* 0x040fe20000410000 */
[----:B------:R-:W-:Y:S01]  /*11c80*/  UIADD3 UR9, UP2, UP1, UR9, UR24, UR15 ;  /* 0x0000001809097290 */ /* 0x000fe2000f95e00f */
[----:B------:R-:W-:Y:S01]  /*11c90*/  FMUL.FTZ R23, R0, R37 ;  /* 0x0000002500177220 */ /* 0x000fe20000410000 */
[----:B------:R-:W-:Y:S01]  /*11ca0*/  F2FP.BF16.PACK_AB R16, R16, R172 ;  /* 0x000000ac1010723e */ /* 0x000fe200000010ff */
[C---:B------:R-:W-:Y:S01]  /*11cb0*/  FMUL.FTZ R133, R0.reuse, R48 ;  /* 0x0000003000857220 */ /* 0x040fe20000410000 */
[----:B------:R-:W-:Y:S01]  /*11cc0*/  UIADD3.X UR4, UR4, UR25, UR5, UP2, UP1 ;  /* 0x0000001904047290 */ /* 0x000fe200097e2405 */
[C---:B------:R-:W-:Y:S01]  /*11cd0*/  FMUL.FTZ R138, R0.reuse, R52 ;  /* 0x00000034008a7220 */ /* 0x040fe20000410000 */
[----:B------:R-:W-:Y:S01]  /*11ce0*/  F2FP.BF16.PACK_AB R23, R23, R20 ;  /* 0x000000141717723e */ /* 0x000fe200000010ff */
[----:B------:R-:W-:Y:S01]  /*11cf0*/  FMUL.FTZ R137, R0, R53 ;  /* 0x0000003500897220 */ /* 0x000fe20000410000 */
[----:B------:R-:W-:Y:S01]  /*11d00*/  F2FP.BF16.PACK_AB R20, R132, R133 ;  /* 0x000000858414723e */ /* 0x000fe200000010ff */
        /* <DEDUP_REMOVED lines=17> */
[----:B------:R-:W-:Y:S01]  /*11e20*/  FMUL.FTZ R129, R0, R129 ;  /* 0x0000008100817220 */ /* 0x000fe20000410000 */
[----:B------:R-:W-:Y:S01]  /*11e30*/  MOV R0, 0x3f800000 ;  /* 0x3f80000000007802 */ /* 0x000fe20000000f00 */
[C---:B-1----:R-:W-:Y:S01]  /*11e40*/  FMUL.FTZ R52, R2.reuse, R77 ;  /* 0x0000004d02347220 */ /* 0x042fe20000410000 */
[----:B--2---:R-:W-:Y:S01]  /*11e50*/  SHF.R.S32.HI R77, RZ, 0x1f, R87 ;  /* 0x0000001fff4d7819 */ /* 0x004fe20000011457 */
[----:B------:R-:W-:-:S02]  /*11e60*/  FMUL.FTZ R29, R2, R60 ;  /* 0x0000003c021d7220 */ /* 0x000fc40000410000 */
[C---:B------:R-:W-:Y:S01]  /*11e70*/  FMUL.FTZ R150, R4.reuse, R150 ;  /* 0x0000009604967220 */ /* 0x040fe20000410000 */
[----:B------:R-:W1:Y:S01]  /*11e80*/  @P0 MUFU.RCP R0, R249 ;  /* 0x000000f900000308 */ /* 0x000e620000001000 */
[----:B------:R-:W-:Y:S01]  /*11e90*/  LEA.HI R30, R77, R87, RZ, 0x2 ;  /* 0x000000574d1e7211 */ /* 0x000fe200078f10ff */
        /* <DEDUP_REMOVED lines=23> */
[----:B------:R-:W-:Y:S01]  /*12010*/  LEA.HI R84, R77, R87, RZ, 0x5 ;  /* 0x000000574d547211 */ /* 0x000fe200078f28ff */
[C---:B------:R-:W-:Y:S01]  /*12020*/  FMUL.FTZ R70, R4.reuse, R70 ;  /* 0x0000004604467220 */ /* 0x040fe20000410000 */
[----:B------:R-:W-:Y:S01]  /*12030*/  F2FP.BF16.PACK_AB R66, R137, R138 ;  /* 0x0000008a8942723e */ /* 0x000fe200000010ff */
[C---:B------:R-:W-:Y:S01]  /*12040*/  FMUL.FTZ R71, R4.reuse, R71 ;  /* 0x0000004704477220 */ /* 0x040fe20000410000 */
[----:B------:R-:W-:Y:S01]  /*12050*/  F2FP.BF16.PACK_AB R65, R65, R54 ;  /* 0x000000364141723e */ /* 0x000fe200000010ff */
[C---:B------:R-:W-:Y:S01]  /*12060*/  FMUL.FTZ R82, R4.reuse, R82 ;  /* 0x0000005204527220 */ /* 0x040fe20000410000 */
[----:B------:R-:W-:Y:S01]  /*12070*/  F2FP.BF16.PACK_AB R54, R81, R80 ;  /* 0x000000505136723e */ /* 0x000fe200000010ff */
[----:B------:R-:W-:-:S02]  /*12080*/  FMUL.FTZ R53, R4, R83 ;  /* 0x0000005304357220 */ /* 0x000fc40000410000 */
[C---:B------:R-:W-:Y:S02]  /*12090*/  FMUL.FTZ R86, R4.reuse, R86 ;  /* 0x0000005604567220 */ /* 0x040fe40000410000 */
[C---:B------:R-:W-:Y:S01]  /*120a0*/  FMUL.FTZ R98, R4.reuse, R98 ;  /* 0x0000006204627220 */ /* 0x040fe20000410000 */
[----:B------:R-:W-:Y:S01]  /*120b0*/  F2FP.BF16.PACK_AB R53, R53, R82 ;  /* 0x000000523535723e */ /* 0x000fe200000010ff */
[C---:B------:R-:W-:Y:S01]  /*120c0*/  FMUL.FTZ R99, R4.reuse, R99 ;  /* 0x0000006304637220 */ /* 0x040fe20000410000 */
[----:B------:R-:W-:Y:S01]  /*120d0*/  F2FP.BF16.PACK_AB R49, R49, R86 ;  /* 0x000000563131723e */ /* 0x000fe200000010ff */
[C---:B------:R-:W-:Y:S02]  /*120e0*/  FMUL.FTZ R102, R4.reuse, R102 ;  /* 0x0000006604667220 */ /* 0x040fe40000410000 */
[C---:B------:R-:W-:Y:S02]  /*120f0*/  FMUL.FTZ R103, R4.reuse, R103 ;  /* 0x0000006704677220 */ /* 0x040fe40000410000 */
[----:B------:R-:W-:-:S02]  /*12100*/  FMUL.FTZ R114, R4, R114 ;  /* 0x0000007204727220 */ /* 0x000fc40000410000 */
[C---:B------:R-:W-:Y:S02]  /*12110*/  FMUL.FTZ R37, R4.reuse, R115 ;  /* 0x0000007304257220 */ /* 0x040fe40000410000 */
[C---:B------:R-:W-:Y:S02]  /*12120*/  FMUL.FTZ R118, R4.reuse, R118 ;  /* 0x0000007604767220 */ /* 0x040fe40000410000 */
[C---:B------:R-:W-:Y:S01]  /*12130*/  FMUL.FTZ R119, R4.reuse, R119 ;  /* 0x0000007704777220 */ /* 0x040fe20000410000 */
[----:B------:R-:W-:Y:S01]  /*12140*/  F2FP.BF16.PACK_AB R37, R37, R114 ;  /* 0x000000722525723e */ /* 0x000fe200000010ff */
[C---:B------:R-:W-:Y:S02]  /*12150*/  FMUL.FTZ R130, R4.reuse, R130 ;  /* 0x0000008204827220 */ /* 0x040fe40000410000 */
[----:B------:R-:W-:Y:S01]  /*12160*/  FMUL.FTZ R131, R4, R131 ;  /* 0x0000008304837220 */ /* 0x000fe20000410000 */
[----:B------:R-:W-:Y:S01]  /*12170*/  SHF.R.S32.HI R4, RZ, 0x1f, R30 ;  /* 0x0000001fff047819 */ /* 0x000fe2000001141e */
[----:B------:R-:W-:-:S02]  /*12180*/  FMUL.FTZ R144, R2, R144 ;  /* 0x0000009002907220 */ /* 0x000fc40000410000 */
[C---:B------:R-:W-:Y:S02]  /*12190*/  FMUL.FTZ R10, R2.reuse, R145 ;  /* 0x00000091020a7220 */ /* 0x040fe40000410000 */
        /* <DEDUP_REMOVED lines=61> */
[----:B------:R-:W-:Y:S01]  /*12570*/  FMUL.FTZ R155, R0, R155 ;  /* 0x0000009b009b7220 */ /* 0x000fe20000410000 */
[----:B------:R-:W-:Y:S01]  /*12580*/  F2FP.BF16.PACK_AB R59, R28, R26 ;  /* 0x0000001a1c3b723e */ /* 0x000fe200000010ff */
[----:B------:R-:W-:Y:S01]  /*12590*/  FMUL.FTZ R14, R0, R154 ;  /* 0x0000009a000e7220 */ /* 0x000fe20000410000 */
[----:B------:R-:W-:Y:S01]  /*125a0*/  SHF.L.U32 R2, R4, 0x6, RZ ;  /* 0x0000000604027819 */ /* 0x000fe200000006ff */
[C---:B------:R-:W-:Y:S01]  /*125b0*/  FMUL.FTZ R167, R0.reuse, R167 ;  /* 0x000000a700a77220 */ /* 0x040fe20000410000 */
[----:B------:R-:W-:Y:S01]  /*125c0*/  SHF.R.S32.HI R26, RZ, 0x5, R84 ;  /* 0x00000005ff1a7819 */ /* 0x000fe20000011454 */
        /* <DEDUP_REMOVED lines=39> */
[----:B------:R-:W-:Y:S02]  /*12840*/  LOP3.LUT R0, R30, 0x3ffffffc, RZ, 0xc0, !PT ;  /* 0x3ffffffc1e007812 */ /* 0x000fe400078ec0ff */
[----:B------:R-:W-:-:S02]  /*12850*/  F2FP.BF16.PACK_AB R30, R129, R128 ;  /* 0x00000080811e723e */ /* 0x000fc400000010ff */
[----:B------:R-:W-:Y:S02]  /*12860*/  IADD3 R28, -R0, R87, RZ ;  /* 0x00000057001c7210 */ /* 0x000fe40007ffe1ff */
[----:B------:R-:W-:Y:S02]  /*12870*/  LOP3.LUT R0, R2, 0x1c0, RZ, 0xc0, !PT ;  /* 0x000001c002007812 */ /* 0x000fe400078ec0ff */
[----:B------:R-:W-:Y:S02]  /*12880*/  LOP3.LUT R2, R4, 0x1, RZ, 0xc0, !PT ;  /* 0x0000000104027812 */ /* 0x000fe400078ec0ff */
[----:B------:R-:W-:Y:S02]  /*12890*/  LEA R28, R26, R28, 0x9 ;  /* 0x0000001c1a1c7211 */ /* 0x000fe400078e48ff */
[----:B------:R-:W-:Y:S02]  /*128a0*/  LEA.HI R0, R0, R0, RZ, 0x1d ;  /* 0x0000000000007211 */ /* 0x000fe400078fe8ff */
[----:B------:R-:W-:-:S02]  /*128b0*/  ISETP.NE.U32.AND P1, PT, R2, 0x1, PT ;  /* 0x000000010200780c */ /* 0x000fc40003f25070 */
[----:B------:R-:W-:Y:S02]  /*128c0*/  LEA R0, R28, R0, 0x1 ;  /* 0x000000001c007211 */ /* 0x000fe400078e08ff */
[----:B------:R-:W-:Y:S02]  /*128d0*/  F2FP.BF16.PACK_AB R31, R123, R31 ;  /* 0x0000001f7b1f723e */ /* 0x000fe400000010ff */
[----:B------:R-:W-:Y:S02]  /*128e0*/  SHF.L.U32 R0, R0, 0x1, RZ ;  /* 0x0000000100007819 */ /* 0x000fe400000006ff */
[----:B------:R-:W-:Y:S02]  /*128f0*/  F2FP.BF16.PACK_AB R28, R125, R124 ;  /* 0x0000007c7d1c723e */ /* 0x000fe400000010ff */
[----:B------:R-:W-:Y:S01]  /*12900*/  IADD3 R2, R0, -0x10, RZ ;  /* 0xfffffff000027810 */ /* 0x000fe20007ffe0ff */
[----:B------:R1:W-:Y:S01]  /*12910*/  STS [R0+0x400], R6 ;  /* 0x0004000600007388 */ /* 0x0003e20000000800 */
[----:B------:R-:W-:-:S02]  /*12920*/  F2FP.BF16.PACK_AB R69, R127, R69 ;  /* 0x000000457f45723e */ /* 0x000fc400000010ff */
[----:B------:R-:W-:Y:S01]  /*12930*/  @P1 IADD3 R2, R0, 0x10, RZ ;  /* 0x0000001000021810 */ /* 0x000fe20007ffe0ff */
[----:B------:R-:W-:Y:S01]  /*12940*/  STS [R0], R7 ;  /* 0x0000000700007388 */ /* 0x000fe20000000800 */
[----:B------:R-:W-:Y:S02]  /*12950*/  R2P PR, R4, 0x6 ;  /* 0x0000000604007804 */ /* 0x000fe40000000000 */
        /* <DEDUP_REMOVED lines=146> */
.L_x_945:
[----:B--234-:R-:W-:Y:S05]  /*13280*/  BSYNC B0 ;  /* 0x0000000000007941 */ /* 0x01cfea0003800000 */
.L_x_944:
[----:B------:R-:W2:Y:S04]  /*13290*/  LDL.LU.64 R12, [R1+0x28] ;  /* 0x00002800010c7983 */ /* 0x000ea80000300a00 */
[----:B------:R-:W3:Y:S01]  /*132a0*/  S2R R8, SR_CTAID.Z ;  /* 0x0000000000087919 */ /* 0x000ee20000002700 */
[----:B------:R-:W-:Y:S02]  /*132b0*/  USHF.R.S32.HI UR6, URZ, 0x1f, UR12 ;  /* 0x0000001f3f067899 */ /* 0x000fe4000801140c */
[----:B------:R-:W-:Y:S01]  /*132c0*/  ULDC.64 UR4, c[0x0][0x1f0] ;  /* 0x00007c0000047ab9 */ /* 0x000fe20000000a00 */
[----:B------:R-:W4:Y:S04]  /*132d0*/  LDL.LU.64 R4, [R1+0x20] ;  /* 0x0000200001047983 */ /* 0x000f280000300a00 */
[----:B------:R1:W5:Y:S01]  /*132e0*/  LDL.64 R10, [R1+0x8] ;  /* 0x00000800010a7983 */ /* 0x0003620000100a00 */
[----:B------:R-:W-:Y:S01]  /*132f0*/  UIMAD UR4, UR6, UR4, URZ ;  /* 0x00000004060472a4 */ /* 0x000fe2000f8e023f */
[----:B------:R-:W-:Y:S03]  /*13300*/  BSSY B0, `(.L_x_946) ;  /* 0x0000011000007945 */ /* 0x000fe60003800000 */
[----:B------:R-:W-:Y:S01]  /*13310*/  UIMAD UR4, UR12, UR5, UR4 ;  /* 0x000000050c0472a4 */ /* 0x000fe2000f8e0204 */
[----:B--2---:R-:W-:-:S04]  /*13320*/  IADD3 R2, P0, R12, UR14, RZ ;  /* 0x0000000e0c027c10 */ /* 0x004fc8000ff1e0ff */
[----:B------:R-:W-:Y:S02]  /*13330*/  IADD3.X R3, R13, UR7, RZ, P0, !PT ;  /* 0x000000070d037c10 */ /* 0x000fe400087fe4ff */
[----:B----4-:R-:W-:-:S03]  /*13340*/  ISETP.GE.AND P0, PT, R4, UR11, PT ;  /* 0x0000000b04007c0c */ /* 0x010fc6000bf06270 */
[----:B---3--:R-:W-:-:S05]  /*13350*/  IMAD.WIDE.U32 R8, R8, c[0x0][0x1f0], R2 ;  /* 0x00007c0008087a25 */ /* 0x008fca00078e0002 */
        /* <DEDUP_REMOVED lines=11> */
.L_x_947:
[----:B-1----:R-:W-:Y:S05]  /*13410*/  BSYNC B0 ;  /* 0x0000000000007941 */ /* 0x002fea0003800000 */
.L_x_946:
[----:B------:R-:W2:Y:S01]  /*13420*/  LDL.LU R0, [R1+0x40] ;  /* 0x0000400001007983 */ /* 0x000ea20000300800 */
[----:B------:R-:W-:Y:S01]  /*13430*/  BSSY B0, `(.L_x_948) ;  /* 0x000000f000007945 */ /* 0x000fe20003800000 */
[----:B--2---:R-:W-:-:S13]  /*13440*/  ISETP.GE.AND P0, PT, R0, UR11, PT ;  /* 0x0000000b00007c0c */ /* 0x004fda000bf06270 */
        /* <DEDUP_REMOVED lines=13> */
.L_x_949:
[----:B------:R-:W-:Y:S05]  /*13520*/  BSYNC B0 ;  /* 0x0000000000007941 */ /* 0x000fea0003800000 */
.L_x_948:
        /* <DEDUP_REMOVED lines=16> */
.L_x_951:
[----:B------:R-:W-:Y:S05]  /*13630*/  BSYNC B0 ;  /* 0x0000000000007941 */ /* 0x000fea0003800000 */
.L_x_950:
        /* <DEDUP_REMOVED lines=16> */
.L_x_953:
[----:B------:R-:W-:Y:S05]  /*13740*/  BSYNC B0 ;  /* 0x0000000000007941 */ /* 0x000fea0003800000 */
.L_x_952:
        /* <DEDUP_REMOVED lines=16> */
.L_x_955:
[----:B------:R-:W-:Y:S05]  /*13850*/  BSYNC B0 ;  /* 0x0000000000007941 */ /* 0x000fea0003800000 */
.L_x_954:
        /* <DEDUP_REMOVED lines=16> */
.L_x_957:
[----:B------:R-:W-:Y:S05]  /*13960*/  BSYNC B0 ;  /* 0x0000000000007941 */ /* 0x000fea0003800000 */
.L_x_956:
        /* <DEDUP_REMOVED lines=16> */
.L_x_959:
[----:B------:R-:W-:Y:S05]  /*13a70*/  BSYNC B0 ;  /* 0x0000000000007941 */ /* 0x000fea0003800000 */
.L_x_958:
        /* <DEDUP_REMOVED lines=16> */
.L_x_930:
[----:B-1----:R-:W-:Y:S01]  /*13b80*/  UISETP.NE.AND UP4, UPT, UR10, -0x1, UPT ;  /* 0xffffffff0a00788c */ /* 0x002fe2000bf85270 */
[----:B------:R-:W-:Y:S01]  /*13b90*/  SHF.R.S32.HI R8, RZ, 0x1f, R120 ;  /* 0x0000001fff087819 */ /* 0x000fe20000011478 */
[----:B------:R-:W-:Y:S01]  /*13ba0*/  ULDC.U8 UR17, c[0x0][0x329] ;  /* 0x0000ca4000117ab9 */ /* 0x000fe20000000000 */
[----:B------:R-:W1:Y:S01]  /*13bb0*/  S2R R12, SR_CTAID.Z ;  /* 0x00000000000c7919 */ /* 0x000e620000002700 */
[----:B------:R-:W-:Y:S01]  /*13bc0*/  UISETP.NE.AND UP1, UPT, UR17, URZ, UPT ;  /* 0x0000003f1100728c */ /* 0x000fe2000bf25270 */
[----:B------:R-:W-:Y:S01]  /*13bd0*/  LEA.HI R8, R8, R120, RZ, 0x3 ;  /* 0x0000007808087211 */ /* 0x000fe200078f18ff */
[----:B------:R-:W-:Y:S01]  /*13be0*/  ULDC.64 UR4, c[0x0][0x1e0] ;  /* 0x0000780000047ab9 */ /* 0x000fe20000000a00 */
[----:B------:R-:W2:Y:S01]  /*13bf0*/  S2R R6, SR_CTAID.X ;  /* 0x0000000000067919 */ /* 0x000ea20000002500 */
[----:B------:R-:W-:Y:S01]  /*13c00*/  ULDC.64 UR6, c[0x0][0x1e8] ;  /* 0x00007a0000067ab9 */ /* 0x000fe20000000a00 */
[----:B------:R-:W-:Y:S01]  /*13c10*/  LOP3.LUT R0, R8, 0x1ffffff8, RZ, 0xc0, !PT ;  /* 0x1ffffff808007812 */ /* 0x000fe200078ec0ff */
[----:B------:R-:W-:Y:S01]  /*13c20*/  ULDC.U8 UR20, c[0x0][0x328] ;  /* 0x0000ca0000147ab9 */ /* 0x000fe20000000000 */
[----:B------:R-:W-:Y:S01]  /*13c30*/  SHF.R.S32.HI R8, RZ, 0x3, R8 ;  /* 0x00000003ff087819 */ /* 0x000fe20000011408 */
[----:B------:R-:W-:Y:S01]  /*13c40*/  @!UP4 USHF.R.S32.HI UR21, URZ, 0x1f, UR11 ;  /* 0x0000001f3f15c899 */ /* 0x000fe2000801140b */
[----:B------:R-:W-:Y:S01]  /*13c50*/  BSSY B0, `(.L_x_960) ;  /* 0x000003a000007945 */ /* 0x000fe20003800000 */
[----:B------:R-:W-:Y:S01]  /*13c60*/  USHF.R.S32.HI UR15, URZ, 0x1f, UR12 ;  /* 0x0000001f3f0f7899 */ /* 0x000fe2000801140c */
[----:B------:R-:W-:Y:S01]  /*13c70*/  IMAD.IADD R0, R120, 0x1, -R0 ;  /* 0x0000000178007824 */ /* 0x000fe200078e0a00 */
[----:B------:R-:W-:Y:S01]  /*13c80*/  @!UP4 UIMAD UR21, UR21, UR4, URZ ;  /* 0x000000041515c2a4 */ /* 0x000fe2000f8e023f */
[----:B------:R-:W-:Y:S01]  /*13c90*/  SHF.R.S32.HI R9, RZ, 0x1f, R8 ;  /* 0x0000001fff097819 */ /* 0x000fe20000011408 */
[----:B------:R-:W-:Y:S01]  /*13ca0*/  @UP4 UIMAD.WIDE.U32 UR8, UR10, UR6, URZ ;  /* 0x000000060a0842a5 */ /* 0x000fe2000f8e003f */
[----:B------:R-:W-:Y:S01]  /*13cb0*/  IMAD.SHL.U32 R0, R0, 0x8, RZ ;  /* 0x0000000800007824 */ /* 0x000fe200078e00ff */
[----:B------:R-:W-:-:S02]  /*13cc0*/  UISETP.NE.AND UP3, UPT, UR20, URZ, UPT ;  /* 0x0000003f1400728c */ /* 0x000fc4000bf65270 */
[----:B------:R-:W-:Y:S02]  /*13cd0*/  @!UP4 UIMAD.WIDE.U32 UR22, UR11, UR4, URZ ;  /* 0x000000040b16c2a5 */ /* 0x000fe4000f8e003f */
[----:B------:R-:W-:Y:S02]  /*13ce0*/  @!UP4 UIMAD UR21, UR11, UR5, UR21 ;  /* 0x000000050b15c2a4 */ /* 0x000fe4000f8e0215 */
[----:B------:R-:W-:Y:S02]  /*13cf0*/  UISETP.NE.OR UP2, UPT, UR17, URZ, !UP3 ;  /* 0x0000003f1100728c */ /* 0x000fe4000df45670 */
[----:B------:R-:W-:Y:S02]  /*13d00*/  ULDC.64 UR4, c[0x0][0x1f0] ;  /* 0x00007c0000047ab9 */ /* 0x000fe40000000a00 */
[----:B------:R-:W-:Y:S01]  /*13d10*/  UIMAD UR4, UR15, UR4, URZ ;  /* 0x000000040f0472a4 */ /* 0x000fe2000f8e023f */
[----:B--2---:R-:W-:Y:S01]  /*13d20*/  IMAD.WIDE R6, R6, 0x80, R8 ;  /* 0x0000008006067825 */ /* 0x004fe200078e0208 */
[----:B------:R-:W-:-:S02]  /*13d30*/  @UP4 UIMAD UR7, UR10, UR7, UR9 ;  /* 0x000000070a0742a4 */ /* 0x000fc4000f8e0209 */
        /* <DEDUP_REMOVED lines=43> */
.L_x_961:
[----:B------:R-:W-:Y:S05]  /*13ff0*/  BSYNC B0 ;  /* 0x0000000000007941 */ /* 0x000fea0003800000 */
.L_x_960:
        /* <DEDUP_REMOVED lines=16> */
.L_x_963:
[----:B------:R-:W-:Y:S05]  /*14100*/  BSYNC B0 ;  /* 0x0000000000007941 */ /* 0x000fea0003800000 */
.L_x_962:
        /* <DEDUP_REMOVED lines=16> */
.L_x_965:
[----:B------:R-:W-:Y:S05]  /*14210*/  BSYNC B0 ;  /* 0x0000000000007941 */ /* 0x000fea0003800000 */
.L_x_964:
        /* <DEDUP_REMOVED lines=16> */
.L_x_967:
[----:B------:R-:W-:Y:S05]  /*14320*/  BSYNC B0 ;  /* 0x0000000000007941 */ /* 0x000fea0003800000 */
.L_x_966:
        /* <DEDUP_REMOVED lines=16> */
.L_x_969:
[----:B------:R-:W-:Y:S05]  /*14430*/  BSYNC B0 ;  /* 0x0000000000007941 */ /* 0x000fea0003800000 */
.L_x_968:
        /* <DEDUP_REMOVED lines=16> */
.L_x_971:
[----:B------:R-:W-:Y:S05]  /*14540*/  BSYNC B0 ;  /* 0x0000000000007941 */ /* 0x000fea0003800000 */
.L_x_970:
        /* <DEDUP_REMOVED lines=16> */
.L_x_973:
[----:B------:R-:W-:Y:S05]  /*14650*/  BSYNC B0 ;  /* 0x0000000000007941 */ /* 0x000fea0003800000 */
.L_x_972:
        /* <DEDUP_REMOVED lines=16> */
.L_x_975:
[----:B------:R-:W-:Y:S05]  /*14760*/  BSYNC B0 ;  /* 0x0000000000007941 */ /* 0x000fea0003800000 */
.L_x_974:
        /* <DEDUP_REMOVED lines=67> */
.L_x_976:
        /* <DEDUP_REMOVED lines=14> */
.L_x_1412:


//--------------------- .text._ZN5flash16flash_fwd_kernelI23Flash_fwd_kernel_traitsILi128ELi128ELi32ELi4ELb0ELb0EN7cutlass10bfloat16_tE19Flash_kernel_traitsILi128ELi128ELi32ELi4ES3_EELb1ELb1ELb0ELb1ELb0ELb0ELb0ELb0EEEvNS_16Flash_fwd_paramsE --------------------------
	.section	.text._ZN5flash16flash_fwd_kernelI23Flash_fwd_kernel_traitsILi128ELi128ELi32ELi4ELb0ELb0EN7cutlass10bfloat16_tE19Flash_kernel_traitsILi128ELi128ELi32ELi4ES3_EELb1ELb1ELb0ELb1ELb0ELb0ELb0ELb0EEEvNS_16Flash_fwd_paramsE,"ax",@progbits
	.sectioninfo	@"SHI_REGISTERS=255"
	.align	128
        .global         _ZN5flash16flash_fwd_kernelI23Flash_fwd_kernel_traitsILi128ELi128ELi32ELi4ELb0ELb0EN7cutlass10bfloat16_tE19Flash_kernel_traitsILi128ELi128ELi32ELi4ES3_EELb1ELb1ELb0ELb1ELb0ELb0ELb0ELb0EEEvNS_16Flash_fwd_paramsE
        .type           _ZN5flash16flash_fwd_kernelI23Flash_fwd_kernel_traitsILi128ELi128ELi32ELi4ELb0ELb0EN7cutlass10bfloat16_tE19Flash_kernel_traitsILi128ELi128ELi32ELi4ES3_EELb1ELb1ELb0ELb1ELb0ELb0ELb0ELb0EEEvNS_16Flash_fwd_paramsE,@function
        .size           _ZN5flash16flash_fwd_kernelI23Flash_fwd_kernel_traitsILi128ELi128ELi32ELi4ELb0ELb0EN7cutlass10bfloat16_tE19Flash_kernel_traitsILi128ELi128ELi32ELi4ES3_EELb1ELb1ELb0ELb1ELb0ELb0ELb0ELb0EEEvNS_16Flash_fwd_paramsE,(.L_x_1413 - _ZN5flash16flash_fwd_kernelI23Flash_fwd_kernel_traitsILi128ELi128ELi32ELi4ELb0ELb0EN7cutlass10bfloat16_tE19Flash_kernel_traitsILi128ELi128ELi32ELi4ES3_EELb1ELb1ELb0ELb1ELb0ELb0ELb0ELb0EEEvNS_16Flash_fwd_paramsE)
        .other          _ZN5flash16flash_fwd_kernelI23Flash_fwd_kernel_traitsILi128ELi128ELi32ELi4ELb0ELb0EN7cutlass10bfloat16_tE19Flash_kernel_traitsILi128ELi128ELi32ELi4ES3_EELb1ELb1ELb0ELb1ELb0ELb0ELb0ELb0EEEvNS_16Flash_fwd_paramsE,@"STO_CUDA_ENTRY STV_DEFAULT"
_ZN5flash16flash_fwd_kernelI23Flash_fwd_kernel_traitsILi128ELi128ELi32ELi4ELb0ELb0EN7cutlass10bfloat16_tE19Flash_kernel_traitsILi128ELi128ELi32ELi4ES3_EELb1ELb1ELb0ELb1ELb0ELb0ELb0ELb0EEEvNS_16Flash_fwd_paramsE:
.text._ZN5flash16flash_fwd_kernelI23Flash_fwd_kernel_traitsILi128ELi128ELi32ELi4ELb0ELb0EN7cutlass10bfloat16_tE19Flash_kernel_traitsILi128ELi128ELi32ELi4ES3_EELb1ELb1ELb0ELb1ELb0ELb0ELb0ELb0EEEvNS_16Flash_fwd_paramsE:
        /* <DEDUP_REMOVED lines=70> */
[----:B-1----:R-:W-:-:S04]  /*0460*/  SHF.R.S32.HI R5, RZ, 0x1f, R22 ;  /* 0x0000001fff057819 */ /* 0x002fc80000011416 */
[----:B------:R-:W-:Y:S01]  /*0470*/  LEA.HI R17, R5, R22, RZ, 0x5 ;  /* 0x0000001605117211 */ /* 0x000fe200078f28ff */
[----:B---3--:R-:W1:Y:S08]  /*0480*/  @P0 R2UR UR26, R9 ;  /* 0x00000000091a03c2 */ /* 0x008e7000000e0000 */
[----:B----4-:R-:W1:Y:S08]  /*0490*/  @P0 R2UR UR11, R6 ;  /* 0x00000000060b03c2 */ /* 0x010e7000000e0000 */
[----:B--2---:R2:W3:Y:S01]  /*04a0*/  @P1 R2UR UR15, R4 ;  /* 0x00000000040f13c2 */ /* 0x0044e200000e0000 */
[----:B-1----:R-:W-:-:S07]  /*04b0*/  @UP2 UIADD3 UR11, UR11, -UR26, URZ ;  /* 0x8000001a0b0b2290 */ /* 0x002fce000fffe03f */
[----:B-----5:R1:W4:Y:S01]  /*04c0*/  @!P2 R2UR UR16, R0 ;  /* 0x000000000010a3c2 */ /* 0x02032200000e0000 */
[----:B------:R-:W-:Y:S01]  /*04d0*/  ISETP.NE.U32.AND P2, PT, RZ, c[0x0][0x248], PT ;  /* 0x00009200ff007a0c */ /* 0x000fe20003f45070 */
[----:B------:R-:W-:-:S03]  /*04e0*/  @!UP2 ULDC UR11, c[0x0][0x214] ;  /* 0x00008500000baab9 */ /* 0x000fc60000000800 */
[----:B------:R-:W-:Y:S02]  /*04f0*/  ISETP.NE.AND.EX P2, PT, RZ, c[0x0][0x24c], PT, P2 ;  /* 0x00009300ff007a0c */ /* 0x000fe40003f45320 */
[----:B-1----:R-:W-:-:S05]  /*0500*/  LOP3.LUT R0, R17, 0xffffffe0, RZ, 0xc0, !PT ;  /* 0xffffffe011007812 */ /* 0x002fca00078ec0ff */
[----:B------:R-:W-:-:S05]  /*0510*/  IMAD.IADD R16, R22, 0x1, -R0 ;  /* 0x0000000116107824 */ /* 0x000fca00078e0a00 */
[--C-:B------:R-:W-:Y:S02]  /*0520*/  IADD3 R94, P1, P0, R7, UR5, R16.reuse ;  /* 0x00000005075e7c10 */ /* 0x100fe4000f83e010 */
[----:B------:R-:W-:-:S03]  /*0530*/  SHF.R.S32.HI R0, RZ, 0x1f, R16 ;  /* 0x0000001fff007819 */ /* 0x000fc60000011410 */
[----:B------:R2:W-:Y:S01]  /*0540*/  STL [R1+0x48], R94 ;  /* 0x0000485e01007387 */ /* 0x0005e20000100800 */
[----:B------:R-:W-:Y:S01]  /*0550*/  IADD3.X R92, R8, UR4, R0, P1, P0 ;  /* 0x00000004085c7c10 */ /* 0x000fe20008fe0400 */
[----:B--234-:R-:W-:Y:S05]  /*0560*/  @!P2 BRA `(.L_x_977) ;  /* 0x000000700000a947 */ /* 0x01cfea0003800000 */
[----:B------:R-:W-:-:S13]  /*0570*/  PLOP3.LUT P0, PT, PT, PT, UP3, 0x80, 0x0 ;  /* 0x000000000000781c */ /* 0x000fda0003f0f038 */
[----:B------:R-:W2:Y:S04]  /*0580*/  @P0 LDG.E R0, [R2.64+0x4] ;  /* 0x0000041c02000981 */ /* 0x000ea8000c1e1900 */
[----:B------:R-:W3:Y:S01]  /*0590*/  @!P0 LDG.E R2, [R2.64] ;  /* 0x0000001c02028981 */ /* 0x000ee2000c1e1900 */
[----:B--2---:R-:W1:Y:S02]  /*05a0*/  @P0 R2UR UR7, R0 ;  /* 0x00000000000703c2 */ /* 0x004e6400000e0000 */
[----:B-1----:R-:W-:-:S11]  /*05b0*/  @UP3 UIADD3 UR7, UR7, -UR16, URZ ;  /* 0x8000001007073290 */ /* 0x002fd6000fffe03f */
[----:B---3--:R1:W2:Y:S02]  /*05c0*/  @!P0 R2UR UR7, R2 ;  /* 0x00000000020783c2 */ /* 0x0082a400000e0000 */
[----:B-12---:R-:W-:Y:S05]  /*05d0*/  BRA `(.L_x_978) ;  /* 0x0000001000007947 */ /* 0x006fea0003800000 */
.L_x_977:
[----:B------:R-:W-:Y:S02]  /*05e0*/  ULDC UR7, c[0x0][0x218] ;  /* 0x0000860000077ab9 */ /* 0x000fe40000000800 */
.L_x_978:
        /* <DEDUP_REMOVED lines=42> */
[----:B------:R-:W-:Y:S02]  /*0890*/  @UP1 UIMAD.WIDE.U32 UR18, UR26, UR4, URZ ;  /* 0x000000041a1212a5 */ /* 0x000fe4000f8e003f */
[----:B------:R-:W-:Y:S02]  /*08a0*/  @!UP1 USHF.R.S32.HI UR17, URZ, 0x1f, UR13 ;  /* 0x0000001f3f119899 */ /* 0x000fe4000801140d */
[----:B------:R-:W-:Y:S02]  /*08b0*/  @UP1 UIMAD UR12, UR26, UR5, UR19 ;  /* 0x000000051a0c12a4 */ /* 0x000fe4000f8e0213 */
[----:B------:R-:W-:Y:S02]  /*08c0*/  @UP0 UIADD3 UR19, UR15, UR16, URZ ;  /* 0x000000100f130290 */ /* 0x000fe4000fffe03f */
[----:B------:R-:W-:Y:S02]  /*08d0*/  ULDC.64 UR4, c[0x0][0x198] ;  /* 0x0000660000047ab9 */ /* 0x000fe40000000a00 */
[----:B------:R-:W-:-:S02]  /*08e0*/  @!UP1 UIMAD UR17, UR17, UR6, URZ ;  /* 0x00000006111192a4 */ /* 0x000fc4000f8e023f */
[----:B------:R-:W-:Y:S02]  /*08f0*/  @UP0 UIMAD.WIDE.U32 UR20, UR19, UR4, URZ ;  /* 0x00000004131402a5 */ /* 0x000fe4000f8e003f */
[----:B------:R-:W-:Y:S02]  /*0900*/  @!UP1 UIMAD.WIDE.U32 UR22, UR13, UR6, URZ ;  /* 0x000000060d1692a5 */ /* 0x000fe4000f8e003f */
[----:B------:R-:W-:Y:S02]  /*0910*/  @!UP1 UIMAD UR4, UR13, UR7, UR17 ;  /* 0x000000070d0492a4 */ /* 0x000fe4000f8e0211 */
[----:B------:R-:W-:Y:S02]  /*0920*/  @UP1 UMOV UR6, UR18 ;  /* 0x0000001200061c82 */ /* 0x000fe40008000000 */
[----:B------:R-:W-:Y:S02]  /*0930*/  @UP0 UIMAD UR7, UR19, UR5, UR21 ;  /* 0x00000005130702a4 */ /* 0x000fe4000f8e0215 */
[----:B------:R-:W-:-:S02]  /*0940*/  USHF.R.S32.HI UR17, URZ, 0x1f, UR14 ;  /* 0x0000001f3f117899 */ /* 0x000fc4000801140e */
[----:B------:R-:W-:Y:S02]  /*0950*/  @!UP1 UIADD3 UR12, UR23, UR4, URZ ;  /* 0x00000004170c9290 */ /* 0x000fe4000fffe03f */
[----:B------:R-:W-:Y:S02]  /*0960*/  @!UP1 UMOV UR6, UR22 ;  /* 0x0000001600069c82 */ /* 0x000fe40008000000 */
[----:B------:R-:W-:Y:S01]  /*0970*/  @UP0 UMOV UR18, UR20 ;  /* 0x0000001400120c82 */ /* 0x000fe20008000000 */
[----:B------:R-:W-:Y:S05]  /*0980*/  @P0 BRA `(.L_x_980) ;  /* 0x000000d000000947 */ /* 0x000fea0003800000 */
[----:B-1----:R-:W-:Y:S02]  /*0990*/  USHF.R.S32.HI UR18, URZ, 0x1f, UR15 ;  /* 0x0000001f3f127899 */ /* 0x002fe4000801140f */
[----:B------:R-:W-:Y:S02]  /*09a0*/  ULDC.64 UR4, c[0x0][0x198] ;  /* 0x0000660000047ab9 */ /* 0x000fe40000000a00 */
[----:B------:R-:W-:Y:S02]  /*09b0*/  UIMAD UR18, UR18, UR4, URZ ;  /* 0x00000004121272a4 */ /* 0x000fe4000f8e023f */
[----:B------:R-:W-:-:S02]  /*09c0*/  UIMAD.WIDE.U32 UR20, UR15, UR4, URZ ;  /* 0x000000040f1472a5 */ /* 0x000fc4000f8e003f */
[----:B------:R-:W-:Y:S02]  /*09d0*/  UIMAD UR18, UR15, UR5, UR18 ;  /* 0x000000050f1272a4 */ /* 0x000fe4000f8e0212 */
[----:B------:R-:W-:Y:S02]  /*09e0*/  USHF.R.S32.HI UR7, URZ, 0x1f, UR13 ;  /* 0x0000001f3f077899 */ /* 0x000fe4000801140d */
[----:B------:R-:W-:Y:S02]  /*09f0*/  ULDC.64 UR4, c[0x0][0x180] ;  /* 0x0000600000047ab9 */ /* 0x000fe40000000a00 */
[----:B------:R-:W-:Y:S02]  /*0a00*/  UIADD3 UR19, UR21, UR18, URZ ;  /* 0x0000001215137290 */ /* 0x000fe4000fffe03f */
[----:B------:R-:W-:Y:S02]  /*0a10*/  UIMAD UR7, UR7, UR4, URZ ;  /* 0x00000004070772a4 */ /* 0x000fe4000f8e023f */
[----:B------:R-:W-:-:S02]  /*0a20*/  UMOV UR18, UR20 ;  /* 0x0000001400127c82 */ /* 0x000fc40008000000 */
[----:B------:R-:W-:Y:S02]  /*0a30*/  UIMAD UR7, UR13, UR5, UR7 ;  /* 0x000000050d0772a4 */ /* 0x000fe4000f8e0207 */
[----:B------:R-:W-:-:S04]  /*0a40*/  UIMAD.WIDE.U32 UR18, UR13, UR4, UR18 ;  /* 0x000000040d1272a5 */ /* 0x000fc8000f8e0012 */
[----:B------:R-:W-:Y:S02]  /*0a50*/  UIADD3 UR7, UR19, UR7, URZ ;  /* 0x0000000713077290 */ /* 0x000fe4000fffe03f */
.L_x_980:
        /* <DEDUP_REMOVED lines=10> */
[----:B--2---:R-:W2:Y:S02]  /*0b00*/  MUFU.RCP R2, R2 ;  /* 0x0000000200027308 */ /* 0x004ea40000001000 */
        /* <DEDUP_REMOVED lines=35> */
.L_x_981:
        /* <DEDUP_REMOVED lines=91> */
.L_x_983:
[----:B------:R-:W-:Y:S05]  /*12f0*/  BSYNC B0 ;  /* 0x0000000000007941 */ /* 0x000fea0003800000 */
.L_x_982:
        /* <DEDUP_REMOVED lines=29> */
.L_x_985:
[----:B------:R-:W-:Y:S05]  /*14d0*/  BSYNC B0 ;  /* 0x0000000000007941 */ /* 0x000fea0003800000 */
.L_x_984:
        /* <DEDUP_REMOVED lines=29> */
.L_x_987:
[----:B------:R-:W-:Y:S05]  /*16b0*/  BSYNC B0 ;  /* 0x0000000000007941 */ /* 0x000fea0003800000 */
.L_x_986:
        /* <DEDUP_REMOVED lines=29> */
.L_x_989:
[----:B------:R-:W-:Y:S05]  /*1890*/  BSYNC B0 ;  /* 0x0000000000007941 */ /* 0x000fea0003800000 */
.L_x_988:
[----:B------:R-:W-:Y:S01]  /*18a0*/  IADD3 R0, R12, 0x40, RZ ;  /* 0x000000400c007810 */ /* 0x000fe20007ffe0ff */
[----:B------:R-:W-:Y:S03]  /*18b0*/  BSSY B0, `(.L_x_990) ;  /* 0x000001d000007945 */ /* 0x000fe60003800000 */
[----:B------:R-:W-:Y:S01]  /*18c0*/  ISETP.GE.AND P0, PT, R0, UR19, PT ;  /* 0x0000001300007c0c */ /* 0x000fe2000bf06270 */
[----:B------:R3:W-:-:S12]  /*18d0*/  STL [R1+0x5c], R0 ;  /* 0x00005c0001007387 */ /* 0x0007d80000100800 */
        /* <DEDUP_REMOVED lines=26> */
.L_x_991:
[----:B------:R-:W-:Y:S05]  /*1a80*/  BSYNC B0 ;  /* 0x0000000000007941 */ /* 0x000fea0003800000 */
.L_x_990:
[----:B---3--:R-:W-:Y:S01]  /*1a90*/  IADD3 R0, R12, 0x50, RZ ;  /* 0x000000500c007810 */ /* 0x008fe20007ffe0ff */
        /* <DEDUP_REMOVED lines=29> */
.L_x_993:
[----:B------:R-:W-:Y:S05]  /*1c70*/  BSYNC B0 ;  /* 0x0000000000007941 */ /* 0x000fea0003800000 */
.L_x_992:
        /* <DEDUP_REMOVED lines=30> */
.L_x_995:
[----:B------:R-:W-:Y:S05]  /*1e60*/  BSYNC B0 ;  /* 0x0000000000007941 */ /* 0x000fea0003800000 */
.L_x_994:
        /* <DEDUP_REMOVED lines=34> */
.L_x_997:
[----:B------:R-:W-:Y:S05]  /*2090*/  BSYNC B0 ;  /* 0x0000000000007941 */ /* 0x000fea0003800000 */
.L_x_996:
        /* <DEDUP_REMOVED lines=32> */
.L_x_999:
[----:B------:R-:W-:Y:S05]  /*22a0*/  BSYNC B0 ;  /* 0x0000000000007941 */ /* 0x000fea0003800000 */
.L_x_998:
[----:B------:R-:W-:Y:S01]  /*22b0*/  ISETP.GE.AND P0, PT, R5, UR12, PT ;  /* 0x0000000c05007c0c */ /* 0x000fe2000bf06270 */
[----:B------:R-:W-:Y:S01]  /*22c0*/  ULDC UR4, c[0x0][0x19c] ;  /* 0x0000670000047ab9 */ /* 0x000fe20000000800 */
[----:B------:R-:W-:Y:S01]  /*22d0*/  BSSY B0, `(.L_x_1000) ;  /* 0x0000017000007945 */ /* 0x000fe20003800000 */
[----:B------:R-:W-:Y:S02]  /*22e0*/  USHF.L.U32 UR21, UR20, 0x4, URZ ;  /* 0x0000000414157899 */ /* 0x000fe4000800063f */
[----:B------:R-:W-:-:S08]  /*22f0*/  USHF.L.U64.HI UR20, UR20, UR9, UR4 ;  /* 0x0000000914147299 */ /* 0x000fd00008010204 */
        /* <DEDUP_REMOVED lines=20> */
.L_x_1001:
[----:B------:R-:W-:Y:S05]  /*2440*/  BSYNC B0 ;  /* 0x0000000000007941 */ /* 0x000fea0003800000 */
.L_x_1000:
[----:B------:R-:W-:Y:S01]  /*2450*/  ULDC.64 UR4, c[0x0][0x318] ;  /* 0x0000c60000047ab9 */ /* 0x000fe20000000a00 */
[----:B------:R-:W0:Y:S01]  /*2460*/  LDGDEPBAR ;  /* 0x00000000000079af */ /* 0x000e220000000000 */
[----:B------:R-:W-:Y:S01]  /*2470*/  UISETP.NE.U32.AND UP1, UPT, URZ, UR4, UPT ;  /* 0x000000043f00728c */ /* 0x000fe2000bf25070 */
[----:B-1----:R-:W-:Y:S02]  /*2480*/  IMAD.MOV.U32 R8, RZ, RZ, R26 ;  /* 0x000000ffff087224 */ /* 0x002fe400078e001a */
        /* <DEDUP_REMOVED lines=9> */
[----:B------:R-:W-:-:S04]  /*2520*/  DEPBAR.LE SB0, 0x0 ;  /* 0x000080000000791a */ /* 0x000fc80000000000 */
[----:B------:R-:W-:Y:S02]  /*2530*/  @UP1 UIMAD UR5, UR13, UR5, UR16 ;  /* 0x000000050d0512a4 */ /* 0x000fe4000f8e0210 */
[----:B------:R-:W-:Y:S02]  /*2540*/  ULDC UR4, c[0x0][0x318] ;  /* 0x0000c60000047ab9 */ /* 0x000fe40000000800 */
[----:B------:R-:W-:Y:S02]  /*2550*/  @UP1 ULEA UR16, UP0, UR24, UR4, 0x2 ;  /* 0x0000000418101291 */ /* 0x000fe4000f80103f */
[----:B------:R-:W-:Y:S02]  /*2560*/  @UP1 UIADD3 UR5, UR25, UR5, URZ ;  /* 0x0000000519051290 */ /* 0x000fe4000fffe03f */
[----:B------:R-:W-:Y:S02]  /*2570*/  ULDC UR4, c[0x0][0x31c] ;  /* 0x0000c70000047ab9 */ /* 0x000fe40000000800 */
[----:B------:R-:W-:Y:S01]  /*2580*/  @UP1 ULEA.HI.X UR17, UR24, UR4, UR5, 0x2, UP0 ;  /* 0x0000000418111291 */ /* 0x000fe200080f1405 */
[----:B---3--:R-:W-:Y:S01]  /*2590*/  MOV R6, UR16 ;  /* 0x0000001000067c02 */ /* 0x008fe20008000f00 */
[----:B------:R-:W1:Y:S01]  /*25a0*/  @P0 MUFU.RCP R3, c[0x0][0x238] ;  /* 0x00008e0000030b08 */ /* 0x000e620000001000 */
[----:B------:R-:W-:Y:S01]  /*25b0*/  ISETP.GE.AND P1, PT, R12, UR12, PT ;  /* 0x0000000c0c007c0c */ /* 0x000fe2000bf26270 */
[----:B------:R-:W-:Y:S01]  /*25c0*/  IMAD.MOV.U32 R8, RZ, RZ, R24 ;  /* 0x000000ffff087224 */ /* 0x000fe200078e0018 */
[----:B------:R-:W-:Y:S01]  /*25d0*/  LEA R243, R23, R17, 0x3 ;  /* 0x0000001117f37211 */ /* 0x000fe200078e18ff */
[----:B------:R-:W-:Y:S01]  /*25e0*/  IMAD.U32 R7, RZ, RZ, UR17 ;  /* 0x00000011ff077e24 */ /* 0x000fe2000f8e00ff */
[----:B------:R-:W-:-:S04]  /*25f0*/  ULDC.64 UR24, c[0x0][0x1a0] ;  /* 0x0000680000187ab9 */ /* 0x000fc80000000a00 */
[----:B------:R3:W1:Y:S01]  /*2600*/  @P0 LDG.E R0, [R6.64] ;  /* 0x0000001c06000981 */ /* 0x000662000c1e1900 */
[----:B------:R-:W-:Y:S01]  /*2610*/  USHF.L.U64.HI UR22, UR24, UR22, UR25 ;  /* 0x0000001618167299 */ /* 0x000fe20008010219 */
[----:B------:R-:W-:Y:S01]  /*2620*/  SHF.L.U32 R22, R22, 0x1, RZ ;  /* 0x0000000116167819 */ /* 0x000fe200000006ff */
[----:B------:R-:W-:Y:S01]  /*2630*/  USHF.L.U32 UR23, UR24, 0x5, URZ ;  /* 0x0000000518177899 */ /* 0x000fe2000800063f */
[----:B------:R-:W-:Y:S01]  /*2640*/  BAR.SYNC.DEFER_BLOCKING 0x0 ;  /* 0x0000000000007b1d */ /* 0x000fe20000010000 */
[----:B------:R-:W-:Y:S01]  /*2650*/  UIMAD UR4, UR22, UR32, URZ ;  /* 0x00000020160472a4 */ /* 0x000fe2000f8e023f */
[----:B------:R-:W-:-:S03]  /*2660*/  LOP3.LUT R95, R22, 0x6, RZ, 0xc0, !PT ;  /* 0x00000006165f7812 */ /* 0x000fc600078ec0ff */
[----:B------:R-:W-:Y:S01]  /*2670*/  UIMAD UR15, UR15, UR23, UR4 ;  /* 0x000000170f0f72a4 */ /* 0x000fe2000f8e0204 */
[----:B------:R2:W-:Y:S01]  /*2680*/  STL.64 [R1+0x30], R8 ;  /* 0x0000300801007387 */ /* 0x0005e20000100a00 */
[----:B------:R-:W-:Y:S01]  /*2690*/  BSSY B0, `(.L_x_1002) ;  /* 0x0000021000007945 */ /* 0x000fe20003800000 */
[----:B------:R-:W-:Y:S02]  /*26a0*/  UMOV UR4, URZ ;  /* 0x0000003f00047c82 */ /* 0x000fe40008000000 */
[----:B------:R2:W-:Y:S01]  /*26b0*/  STL [R1+0x28], R243 ;  /* 0x000028f301007387 */ /* 0x0005e20000100800 */
[----:B---3--:R-:W-:-:S03]  /*26c0*/  IMAD.U32 R6, RZ, RZ, UR32 ;  /* 0x00000020ff067e24 */ /* 0x008fc6000f8e00ff */
[----:B------:R2:W-:Y:S01]  /*26d0*/  @P1 STS.128 [R219+0xa000], RZ ;  /* 0x00a000ffdb001388 */ /* 0x0005e20000000c00 */
[----:B------:R-:W-:-:S03]  /*26e0*/  IMAD.WIDE.U32 R6, R6, UR23, R8 ;  /* 0x0000001706067c25 */ /* 0x000fc6000f8e0008 */
[----:B------:R2:W-:Y:S01]  /*26f0*/  @P1 STS.128 [R219+0xb000], RZ ;  /* 0x00b000ffdb001388 */ /* 0x0005e20000000c00 */
[----:B-1----:R-:W-:Y:S01]  /*2700*/  @P0 FMUL.FTZ R0, R0, R3 ;  /* 0x0000000300000220 */ /* 0x002fe20000410000 */
[----:B------:R-:W-:-:S03]  /*2710*/  IADD3 R3, R7, UR15, RZ ;  /* 0x0000000f07037c10 */ /* 0x000fc6000fffe0ff */
[----:B------:R1:W3:Y:S02]  /*2720*/  @P0 R2UR UR5, R0 ;  /* 0x00000000000503c2 */ /* 0x0002e400000e0000 */
[----:B-1----:R-:W-:Y:S01]  /*2730*/  SHF.R.S32.HI R0, RZ, 0x1f, R16 ;  /* 0x0000001fff007819 */ /* 0x002fe20000011410 */
[----:B---3--:R-:W-:-:S03]  /*2740*/  @UP1 UMOV UR4, UR5 ;  /* 0x0000000500041c82 */ /* 0x008fc60008000000 */
[----:B------:R-:W-:-:S04]  /*2750*/  LEA.HI R0, R0, R16, RZ, 0x2 ;  /* 0x0000001000007211 */ /* 0x000fc800078f10ff */
[----:B------:R-:W-:-:S05]  /*2760*/  SHF.R.S32.HI R10, RZ, 0x2, R0 ;  /* 0x00000002ff0a7819 */ /* 0x000fca0000011400 */
[----:B------:R2:W-:Y:S01]  /*2770*/  STL [R1+0x60], R10 ;  /* 0x0000600a01007387 */ /* 0x0005e20000100800 */
[----:B------:R-:W-:Y:S05]  /*2780*/  @P1 BRA `(.L_x_1003) ;  /* 0x0000011000001947 */ /* 0x000fea0003800000 */
[----:B------:R-:W-:Y:S02]  /*2790*/  ISETP.GE.AND P1, PT, R98, c[0x0][0x220], PT ;  /* 0x0000880062007a0c */ /* 0x000fe40003f26270 */
[----:B------:R-:W-:-:S11]  /*27a0*/  ISETP.GE.AND P0, PT, R252, c[0x0][0x220], PT ;  /* 0x00008800fc007a0c */ /* 0x000fd60003f06270 */
        /* <DEDUP_REMOVED lines=15> */
.L_x_1003:
[----:B------:R-:W-:Y:S05]  /*28a0*/  BSYNC B0 ;  /* 0x0000000000007941 */ /* 0x000fea0003800000 */
.L_x_1002:
        /* <DEDUP_REMOVED lines=32> */
.L_x_1005:
[----:B------:R-:W-:Y:S05]  /*2ab0*/  BSYNC B0 ;  /* 0x0000000000007941 */ /* 0x000fea0003800000 */
.L_x_1004:
        /* <DEDUP_REMOVED lines=22> */
[----:B------:R-:W-:-:S03]  /*2c20*/  LOP3.LUT R89, R6, R5, RZ, 0x3c, !PT ;  /* 0x0000000506597212 */ /* 0x000fc600078e3cff */
        /* <DEDUP_REMOVED lines=29> */
[----:B------:R-:W-:Y:S01]  /*2e00*/  LDSM.16.M88.4 R44, [R213+0x8000] ;  /* 0x00800000d52c783b */ /* 0x000fe20000000200 */
[----:B------:R-:W-:-:S03]  /*2e10*/  IADD3 R5, R0, 0x1, RZ ;  /* 0x0000000100057810 */ /* 0x000fc60007ffe0ff */
[----:B------:R-:W3:Y:S01]  /*2e20*/  LDSM.16.M88.4 R20, [R214+0x2000] ;  /* 0x00200000d614783b */ /* 0x000ee20000000200 */
[----:B------:R-:W3:Y:S03]  /*2e30*/  I2F R6, R5 ;  /* 0x0000000500067306 */ /* 0x000ee60000201400 */
[----:B------:R-:W3:Y:S01]  /*2e40*/  LDSM.16.M88.4 R64, [R213+0x8800] ;  /* 0x00880000d540783b */ /* 0x000ee20000000200 */
[C---:B-1----:R-:W-:Y:S08]  /*2e50*/  HMMA.16816.F32.BF16 R56, R8.reuse, R28, RZ ;  /* 0x0000001c0838723c */ /* 0x042ff000000418ff */
[C---:B--2---:R-:W-:Y:S08]  /*2e60*/  HMMA.16816.F32.BF16 R52, R8.reuse, R32, RZ ;  /* 0x000000200834723c */ /* 0x044ff000000418ff */
[C---:B------:R-:W-:Y:S08]  /*2e70*/  HMMA.16816.F32.BF16 R60, R8.reuse, R30, RZ ;  /* 0x0000001e083c723c */ /* 0x040ff000000418ff */
[----:B------:R-:W-:Y:S08]  /*2e80*/  HMMA.16816.F32.BF16 R48, R8, R34, RZ ;  /* 0x000000220830723c */ /* 0x000ff000000418ff */
[C---:B-----5:R-:W-:Y:S08]  /*2e90*/  HMMA.16816.F32.BF16 R68, R16.reuse, R28, RZ ;  /* 0x0000001c1044723c */ /* 0x060ff000000418ff */
[C---:B------:R-:W-:Y:S08]  /*2ea0*/  HMMA.16816.F32.BF16 R8, R16.reuse, R32, RZ ;  /* 0x000000201008723c */ /* 0x040ff000000418ff */
[C---:B------:R-:W-:Y:S08]  /*2eb0*/  HMMA.16816.F32.BF16 R28, R16.reuse, R30, RZ ;  /* 0x0000001e101c723c */ /* 0x040ff000000418ff */
[----:B------:R-:W-:Y:S01]  /*2ec0*/  HMMA.16816.F32.BF16 R76, R16, R34, RZ ;  /* 0x00000022104c723c */ /* 0x000fe200000418ff */
[----:B------:R-:W1:Y:S04]  /*2ed0*/  LDSM.16.M88.4 R16, [R214] ;  /* 0x00000000d610783b */ /* 0x000e680000000200 */
[----:B------:R-:W-:Y:S03]  /*2ee0*/  LDSM.16.M88.4 R32, [R211] ;  /* 0x00000000d320783b */ /* 0x000fe60000000200 */
[C---:B---3--:R-:W-:Y:S08]  /*2ef0*/  HMMA.16816.F32.BF16 R72, R12.reuse, R36, R56 ;  /* 0x000000240c48723c */ /* 0x048ff00000041838 */
[C---:B----4-:R-:W-:Y:S08]  /*2f00*/  HMMA.16816.F32.BF16 R56, R12.reuse, R40, R52 ;  /* 0x000000280c38723c */ /* 0x050ff00000041834 */
[C---:B------:R-:W-:Y:S08]  /*2f10*/  HMMA.16816.F32.BF16 R60, R12.reuse, R38, R60 ;  /* 0x000000260c3c723c */ /* 0x040ff0000004183c */
[----:B------:R-:W-:Y:S08]  /*2f20*/  HMMA.16816.F32.BF16 R52, R12, R42, R48 ;  /* 0x0000002a0c34723c */ /* 0x000ff00000041830 */
[C---:B------:R-:W-:Y:S08]  /*2f30*/  HMMA.16816.F32.BF16 R12, R24.reuse, R36, R68 ;  /* 0x00000024180c723c */ /* 0x040ff00000041844 */
[C---:B------:R-:W-:Y:S01]  /*2f40*/  HMMA.16816.F32.BF16 R84, R24.reuse, R40, R8 ;  /* 0x000000281854723c */ /* 0x040fe20000041808 */
[----:B------:R-:W2:Y:S07]  /*2f50*/  LDSM.16.M88.4 R8, [R212+0x2000] ;  /* 0x00200000d408783b */ /* 0x000eae0000000200 */
[C---:B------:R-:W-:Y:S01]  /*2f60*/  HMMA.16816.F32.BF16 R36, R24.reuse, R38, R28 ;  /* 0x000000261824723c */ /* 0x040fe2000004181c */
[----:B------:R-:W3:Y:S07]  /*2f70*/  LDSM.16.M88.4 R28, [R211+0x800] ;  /* 0x00080000d31c783b */ /* 0x000eee0000000200 */
[----:B------:R-:W-:Y:S01]  /*2f80*/  HMMA.16816.F32.BF16 R40, R24, R42, R76 ;  /* 0x0000002a1828723c */ /* 0x000fe2000004184c */
[----:B------:R-:W4:Y:S07]  /*2f90*/  LDSM.16.M88.4 R24, [R212] ;  /* 0x00000000d418783b */ /* 0x000f2e0000000200 */
[C---:B------:R-:W-:Y:S08]  /*2fa0*/  HMMA.16816.F32.BF16 R48, R20.reuse, R44, R72 ;  /* 0x0000002c1430723c */ /* 0x040ff00000041848 */
[C---:B------:R-:W-:Y:S08]  /*2fb0*/  HMMA.16816.F32.BF16 R60, R20.reuse, R46, R60 ;  /* 0x0000002e143c723c */ /* 0x040ff0000004183c */
[C---:B------:R-:W-:Y:S01]  /*2fc0*/  HMMA.16816.F32.BF16 R68, R20.reuse, R64, R56 ;  /* 0x000000401444723c */ /* 0x040fe20000041838 */
[----:B------:R-:W-:Y:S07]  /*2fd0*/  LDSM.16.M88.4 R56, [R204+0x9000] ;  /* 0x00900000cc38783b */ /* 0x000fee0000000200 */
[----:B------:R-:W-:Y:S08]  /*2fe0*/  HMMA.16816.F32.BF16 R52, R20, R66, R52 ;  /* 0x000000421434723c */ /* 0x000ff00000041834 */
[C---:B-1----:R-:W-:Y:S01]  /*2ff0*/  HMMA.16816.F32.BF16 R72, R16.reuse, R44, R12 ;  /* 0x0000002c1048723c */ /* 0x042fe2000004180c */
[----:B------:R-:W1:Y:S07]  /*3000*/  LDSM.16.M88.4 R12, [R206+0x6000] ;  /* 0x00600000ce0c783b */ /* 0x000e6e0000000200 */
[C---:B------:R-:W-:Y:S01]  /*3010*/  HMMA.16816.F32.BF16 R80, R16.reuse, R46, R36 ;  /* 0x0000002e1050723c */ /* 0x040fe20000041824 */
[----:B------:R-:W5:Y:S07]  /*3020*/  LDSM.16.M88.4 R44, [R204+0x9800] ;  /* 0x00980000cc2c783b */ /* 0x000f6e0000000200 */
[C---:B------:R-:W-:Y:S08]  /*3030*/  HMMA.16816.F32.BF16 R84, R16.reuse, R64, R84 ;  /* 0x000000401054723c */ /* 0x040ff00000041854 */
[----:B------:R-:W-:Y:S01]  /*3040*/  HMMA.16816.F32.BF16 R20, R16, R66, R40 ;  /* 0x000000421014723c */ /* 0x000fe20000041828 */
[----:B------:R-:W1:Y:S04]  /*3050*/  LDSM.16.M88.4 R16, [R206+0x4000] ;  /* 0x00400000ce10783b */ /* 0x000e680000000200 */
[----:B------:R-:W-:Y:S03]  /*3060*/  LDSM.16.M88.4 R64, [R215+0x1800] ;  /* 0x00180000d740783b */ /* 0x000fe60000000200 */
[C---:B--2---:R-:W-:Y:S01]  /*3070*/  HMMA.16816.F32.BF16 R36, R8.reuse, R32, R48 ;  /* 0x000000200824723c */ /* 0x044fe20000041830 */
[----:B------:R-:W-:Y:S07]  /*3080*/  LDSM.16.M88.4 R48, [R215+0x1000] ;  /* 0x00100000d730783b */ /* 0x000fee0000000200 */
[C---:B------:R-:W-:Y:S08]  /*3090*/  HMMA.16816.F32.BF16 R40, R8.reuse, R34, R60 ;  /* 0x000000220828723c */ /* 0x040ff0000004183c */
[C---:B---3--:R-:W-:Y:S08]  /*30a0*/  HMMA.16816.F32.BF16 R76, R8.reuse, R28, R68 ;  /* 0x0000001c084c723c */ /* 0x048ff00000041844 */
[----:B------:R-:W-:Y:S01]  /*30b0*/  HMMA.16816.F32.BF16 R52, R8, R30, R52 ;  /* 0x0000001e0834723c */ /* 0x000fe20000041834 */
[----:B------:R-:W2:Y:S07]  /*30c0*/  LDSM.16.M88.4 R8, [R208+0x6000] ;  /* 0x00600000d008783b */ /* 0x000eae0000000200 */
[C---:B----4-:R-:W-:Y:S08]  /*30d0*/  HMMA.16816.F32.BF16 R60, R24.reuse, R32, R72 ;  /* 0x00000020183c723c */ /* 0x050ff00000041848 */
[C---:B------:R-:W-:Y:S08]  /*30e0*/  HMMA.16816.F32.BF16 R68, R24.reuse, R34, R80 ;  /* 0x000000221844723c */ /* 0x040ff00000041850 */
[C---:B------:R-:W-:Y:S08]  /*30f0*/  HMMA.16816.F32.BF16 R72, R24.reuse, R28, R84 ;  /* 0x0000001c1848723c */ /* 0x040ff00000041854 */
[----:B------:R-:W-:Y:S01]  /*3100*/  HMMA.16816.F32.BF16 R32, R24, R30, R20 ;  /* 0x0000001e1820723c */ /* 0x000fe20000041814 */
[----:B------:R-:W3:Y:S07]  /*3110*/  LDSM.16.M88.4 R24, [R208+0x4000] ;  /* 0x00400000d018783b */ /* 0x000eee0000000200 */
[C---:B-1----:R-:W-:Y:S08]  /*3120*/  HMMA.16816.F32.BF16 R28, R12.reuse, R56, R36 ;  /* 0x000000380c1c723c */ /* 0x042ff00000041824 */
[C---:B------:R-:W-:Y:S08]  /*3130*/  HMMA.16816.F32.BF16 R20, R12.reuse, R58, R40 ;  /* 0x0000003a0c14723c */ /* 0x040ff00000041828 */
[C---:B-----5:R-:W-:Y:S08]  /*3140*/  HMMA.16816.F32.BF16 R40, R12.reuse, R44, R76 ;  /* 0x0000002c0c28723c */ /* 0x060ff0000004184c */
[----:B------:R-:W-:Y:S01]  /*3150*/  HMMA.16816.F32.BF16 R36, R12, R46, R52 ;  /* 0x0000002e0c24723c */ /* 0x000fe20000041834 */
[----:B------:R-:W-:Y:S07]  /*3160*/  LDSM.16.M88.4 R12, [R214+0x4000] ;  /* 0x00400000d60c783b */ /* 0x000fee0000000200 */
[C---:B------:R-:W-:Y:S08]  /*3170*/  HMMA.16816.F32.BF16 R52, R16.reuse, R56, R60 ;  /* 0x000000381034723c */ /* 0x040ff0000004183c */
[C---:B------:R-:W-:Y:S08]  /*3180*/  HMMA.16816.F32.BF16 R60, R16.reuse, R58, R68 ;  /* 0x0000003a103c723c */ /* 0x040ff00000041844 */
[C---:B------:R-:W-:Y:S08]  /*3190*/  HMMA.16816.F32.BF16 R68, R16.reuse, R44, R72 ;  /* 0x0000002c1044723c */ /* 0x040ff00000041848 */
[----:B------:R-:W-:Y:S01]  /*31a0*/  HMMA.16816.F32.BF16 R16, R16, R46, R32 ;  /* 0x0000002e1010723c */ /* 0x000fe20000041820 */
[----:B------:R-:W1:Y:S07]  /*31b0*/  LDSM.16.M88.4 R32, [R213+0x9000] ;  /* 0x00900000d520783b */ /* 0x000e6e0000000200 */
[C---:B--2---:R-:W-:Y:S01]  /*31c0*/  HMMA.16816.F32.BF16 R80, R8.reuse, R48, R28 ;  /* 0x000000300850723c */ /* 0x044fe2000004181c */
[----:B------:R-:W-:Y:S07]  /*31d0*/  LDSM.16.M88.4 R28, [R213+0x9800] ;  /* 0x00980000d51c783b */ /* 0x000fee0000000200 */
[C---:B------:R-:W-:Y:S01]  /*31e0*/  HMMA.16816.F32.BF16 R76, R8.reuse, R50, R20 ;  /* 0x00000032084c723c */ /* 0x040fe20000041814 */
[----:B------:R-:W-:Y:S07]  /*31f0*/  LDSM.16.M88.4 R20, [R212+0x4000] ;  /* 0x00400000d414783b */ /* 0x000fee0000000200 */
[C---:B------:R-:W-:Y:S08]  /*3200*/  HMMA.16816.F32.BF16 R72, R8.reuse, R64, R40 ;  /* 0x000000400848723c */ /* 0x040ff00000041828 */
[----:B------:R-:W-:Y:S01]  /*3210*/  HMMA.16816.F32.BF16 R56, R8, R66, R36 ;  /* 0x000000420838723c */ /* 0x000fe20000041824 */
[----:B------:R-:W2:Y:S04]  /*3220*/  LDSM.16.M88.4 R8, [R214+0x6000] ;  /* 0x00600000d608783b */ /* 0x000ea80000000200 */
[----:B------:R-:W4:Y:S03]  /*3230*/  LDSM.16.M88.4 R36, [R211+0x1000] ;  /* 0x00100000d324783b */ /* 0x000f260000000200 */
[C---:B---3--:R-:W-:Y:S08]  /*3240*/  HMMA.16816.F32.BF16 R44, R24.reuse, R48, R52 ;  /* 0x00000030182c723c */ /* 0x048ff00000041834 */
[C---:B------:R-:W-:Y:S08]  /*3250*/  HMMA.16816.F32.BF16 R40, R24.reuse, R50, R60 ;  /* 0x000000321828723c */ /* 0x040ff0000004183c */
[C---:B------:R-:W-:Y:S08]  /*3260*/  HMMA.16816.F32.BF16 R52, R24.reuse, R64, R68 ;  /* 0x000000401834723c */ /* 0x040ff00000041844 */
[----:B------:R-:W-:Y:S01]  /*3270*/  HMMA.16816.F32.BF16 R24, R24, R66, R16 ;  /* 0x000000421818723c */ /* 0x000fe20000041810 */
[----:B------:R-:W3:Y:S07]  /*3280*/  LDSM.16.M88.4 R16, [R212+0x6000] ;  /* 0x00600000d410783b */ /* 0x000eee0000000200 */
[-C--:B-1----:R-:W-:Y:S08]  /*3290*/  HMMA.16816.F32.BF16 R48, R12, R32.reuse, R44 ;  /* 0x000000200c30723c */ /* 0x082ff0000004182c */
[----:B--2---:R-:W-:Y:S08]  /*32a0*/  HMMA.16816.F32.BF16 R44, R8, R32, R80 ;  /* 0x00000020082c723c */ /* 0x004ff00000041850 */
[-C--:B------:R-:W-:Y:S08]  /*32b0*/  HMMA.16816.F32.BF16 R40, R12, R34.reuse, R40 ;  /* 0x000000220c28723c */ /* 0x080ff00000041828 */
[----:B------:R-:W-:Y:S08]  /*32c0*/  HMMA.16816.F32.BF16 R60, R8, R34, R76 ;  /* 0x00000022083c723c */ /* 0x000ff0000004184c */
[----:B------:R-:W-:Y:S08]  /*32d0*/  HMMA.16816.F32.BF16 R32, R12, R28, R52 ;  /* 0x0000001c0c20723c */ /* 0x000ff00000041834 */
[----:B----4-:R-:W-:Y:S08]  /*32e0*/  HMMA.16816.F32.BF16 R48, R20, R36, R48 ;  /* 0x000000241430723c */ /* 0x010ff00000041830 */
[----:B------:R-:W-:Y:S01]  /*32f0*/  HMMA.16816.F32.BF16 R52, R12, R30, R24 ;  /* 0x0000001e0c34723c */ /* 0x000fe20000041818 */
[----:B------:R-:W1:Y:S01]  /*3300*/  LDSM.16.M88.4 R24, [R211+0x1800] ;  /* 0x00180000d318783b */ /* 0x000e620000000200 */
[----:B------:R-:W-:-:S05]  /*3310*/  DEPBAR.LE SB0, 0x0 ;  /* 0x000080000000791a */ /* 0x000fca0000000000 */
[----:B------:R-:W-:Y:S01]  /*3320*/  IMNMX R12, R7, UR8, PT ;  /* 0x00000008070c7c17 */ /* 0x000fe2000b800200 */
[----:B---3--:R-:W-:Y:S01]  /*3330*/  HMMA.16816.F32.BF16 R44, R16, R36, R44 ;  /* 0x00000024102c723c */ /* 0x008fe2000004182c */
[----:B------:R-:W-:Y:S02]  /*3340*/  BAR.SYNC.DEFER_BLOCKING 0x0 ;  /* 0x0000000000007b1d */ /* 0x000fe40000010000 */
[----:B------:R-:W-:-:S05]  /*3350*/  ISETP.GE.AND P3, PT, R5, R12, PT ;  /* 0x0000000c0500720c */ /* 0x000fca0003f66270 */
[C---:B------:R-:W-:Y:S08]  /*3360*/  HMMA.16816.F32.BF16 R72, R8.reuse, R28, R72 ;  /* 0x0000001c0848723c */ /* 0x040ff00000041848 */
[----:B------:R-:W-:Y:S07]  /*3370*/  HMMA.16816.F32.BF16 R56, R8, R30, R56 ;  /* 0x0000001e0838723c */ /* 0x000fee0000041838 */
[----:B------:R-:W-:Y:S01]  /*3380*/  IADD3 R11, R88, 0x48, RZ ;  /* 0x00000048580b7810 */ /* 0x000fe20007ffe0ff */
[----:B------:R-:W-:Y:S01]  /*3390*/  HMMA.16816.F32.BF16 R40, R20, R38, R40 ;  /* 0x000000261428723c */ /* 0x000fe20000041828 */
[----:B------:R-:W-:Y:S01]  /*33a0*/  IMNMX R10, R3, UR8, PT ;  /* 0x00000008030a7c17 */ /* 0x000fe2000b800200 */
[----:B------:R-:W-:Y:S01]  /*33b0*/  FFMA.FTZ R8, R6, UR4, R51 ;  /* 0x0000000406087c23 */ /* 0x000fe20008010033 */
[----:B------:R-:W-:Y:S01]  /*33c0*/  IMNMX R9, R88, UR8, PT ;  /* 0x0000000858097c17 */ /* 0x000fe2000b800200 */
[----:B------:R-:W-:Y:S01]  /*33d0*/  FFMA.FTZ R13, R6, UR4, R45 ;  /* 0x00000004060d7c23 */ /* 0x000fe2000801002d */
[----:B------:R-:W-:-:S02]  /*33e0*/  IMNMX R11, R11, UR8, PT ;  /* 0x000000080b0b7c17 */ /* 0x000fc4000b800200 */
[----:B------:R-:W-:Y:S01]  /*33f0*/  IADD3 R3, R0, 0x8, RZ ;  /* 0x0000000800037810 */ /* 0x000fe20007ffe0ff */
[----:B------:R-:W-:Y:S01]  /*3400*/  HMMA.16816.F32.BF16 R36, R16, R38, R60 ;  /* 0x000000261024723c */ /* 0x000fe2000004183c */
[C---:B------:R-:W-:Y:S02]  /*3410*/  ISETP.GE.AND P6, PT, R5.reuse, R9, PT ;  /* 0x000000090500720c */ /* 0x040fe40003fc6270 */
[CC--:B------:R-:W-:Y:S01]  /*3420*/  ISETP.GE.AND P5, PT, R5.reuse, R10.reuse, PT ;  /* 0x0000000a0500720c */ /* 0x0c0fe20003fa6270 */
[----:B------:R-:W2:Y:S01]  /*3430*/  I2F R7, R3 ;  /* 0x0000000300077306 */ /* 0x000ea20000201400 */
[----:B------:R-:W-:Y:S01]  /*3440*/  ISETP.GE.AND P1, PT, R5, R11, PT ;  /* 0x0000000b0500720c */ /* 0x000fe20003f26270 */
[C---:B------:R-:W-:Y:S01]  /*3450*/  FFMA.FTZ R5, R6.reuse, UR4, R49 ;  /* 0x0000000406057c23 */ /* 0x040fe20008010031 */
[C---:B------:R-:W-:Y:S01]  /*3460*/  ISETP.GE.AND P0, PT, R3.reuse, R9, PT ;  /* 0x000000090300720c */ /* 0x040fe20003f06270 */
[----:B------:R-:W-:Y:S01]  /*3470*/  FFMA.FTZ R6, R6, UR4, R47 ;  /* 0x0000000406067c23 */ /* 0x000fe2000801002f */
[----:B------:R-:W-:Y:S01]  /*3480*/  ISETP.GE.AND P4, PT, R3, R10, PT ;  /* 0x0000000a0300720c */ /* 0x000fe20003f86270 */
[----:B-1----:R-:W-:Y:S01]  /*3490*/  HMMA.16816.F32.BF16 R32, R20, R24, R32 ;  /* 0x000000181420723c */ /* 0x002fe20000041820 */
[----:B------:R-:W-:-:S02]  /*34a0*/  FSEL R49, R5, -INF , !P6 ;  /* 0xff80000005317808 */ /* 0x000fc40007000000 */
[C---:B------:R-:W-:Y:S02]  /*34b0*/  ISETP.GE.AND P2, PT, R3.reuse, R12, PT ;  /* 0x0000000c0300720c */ /* 0x040fe40003f46270 */
[----:B------:R-:W-:Y:S02]  /*34c0*/  ISETP.GE.AND P6, PT, R3, R11, PT ;  /* 0x0000000b0300720c */ /* 0x000fe40003fc6270 */
[----:B------:R-:W-:Y:S01]  /*34d0*/  FSEL R45, R8, -INF , !P5 ;  /* 0xff800000082d7808 */ /* 0x000fe20006800000 */
[----:B------:R-:W-:Y:S01]  /*34e0*/  HMMA.16816.F32.BF16 R28, R16, R24, R72 ;  /* 0x00000018101c723c */ /* 0x000fe20000041848 */
[----:B------:R-:W-:Y:S01]  /*34f0*/  FSEL R60, R13, -INF , !P3 ;  /* 0xff8000000d3c7808 */ /* 0x000fe20005800000 */
[C---:B--2---:R-:W-:Y:S01]  /*3500*/  FFMA.FTZ R8, R7.reuse, UR4, R40 ;  /* 0x0000000407087c23 */ /* 0x044fe20008010028 */
[----:B------:R-:W-:Y:S02]  /*3510*/  IADD3 R3, R0, 0x9, RZ ;  /* 0x0000000900037810 */ /* 0x000fe40007ffe0ff */
[----:B------:R-:W-:Y:S01]  /*3520*/  FSEL R124, R6, -INF , !P1 ;  /* 0xff800000067c7808 */ /* 0x000fe20004800000 */
[C---:B------:R-:W-:Y:S01]  /*3530*/  FFMA.FTZ R13, R7.reuse, UR4, R36 ;  /* 0x00000004070d7c23 */ /* 0x040fe20008010024 */
[----:B------:R-:W1:Y:S01]  /*3540*/  I2F R5, R3 ;  /* 0x0000000300057306 */ /* 0x000e620000201400 */
[----:B------:R-:W-:Y:S01]  /*3550*/  FSEL R40, R8, -INF , !P0 ;  /* 0xff80000008287808 */ /* 0x000fe20004000000 */
[----:B------:R-:W-:Y:S01]  /*3560*/  FFMA.FTZ R8, R7, UR4, R42 ;  /* 0x0000000407087c23 */ /* 0x000fe2000801002a */
[----:B------:R-:W-:Y:S01]  /*3570*/  ISETP.GE.AND P5, PT, R3, R9, PT ;  /* 0x000000090300720c */ /* 0x000fe20003fa6270 */
[----:B------:R-:W-:Y:S01]  /*3580*/  FFMA.FTZ R6, R7, UR4, R38 ;  /* 0x0000000407067c23 */ /* 0x000fe20008010026 */
[C---:B------:R-:W-:Y:S01]  /*3590*/  ISETP.GE.AND P3, PT, R3.reuse, R10, PT ;  /* 0x0000000a0300720c */ /* 0x040fe20003f66270 */
[----:B------:R-:W-:Y:S01]  /*35a0*/  HMMA.16816.F32.BF16 R20, R20, R26, R52 ;  /* 0x0000001a1414723c */ /* 0x000fe20000041834 */
[----:B------:R-:W-:-:S02]  /*35b0*/  ISETP.GE.AND P1, PT, R3, R12, PT ;  /* 0x0000000c0300720c */ /* 0x000fc40003f26270 */
[----:B------:R-:W-:Y:S02]  /*35c0*/  ISETP.GE.AND P0, PT, R3, R11, PT ;  /* 0x0000000b0300720c */ /* 0x000fe40003f06270 */
[----:B------:R-:W-:Y:S02]  /*35d0*/  FSEL R36, R8, -INF , !P4 ;  /* 0xff80000008247808 */ /* 0x000fe40006000000 */
[----:B------:R-:W-:Y:S01]  /*35e0*/  FSEL R63, R6, -INF , !P6 ;  /* 0xff800000063f7808 */ /* 0x000fe20007000000 */
[----:B------:R-:W-:Y:S01]  /*35f0*/  HMMA.16816.F32.BF16 R16, R16, R26, R56 ;  /* 0x0000001a1010723c */ /* 0x000fe20000041838 */
[----:B------:R-:W-:Y:S01]  /*3600*/  FSEL R61, R13, -INF , !P2 ;  /* 0xff8000000d3d7808 */ /* 0x000fe20005000000 */
[C---:B-1----:R-:W-:Y:S01]  /*3610*/  FFMA.FTZ R8, R5.reuse, UR4, R41 ;  /* 0x0000000405087c23 */ /* 0x042fe20008010029 */
[----:B------:R-:W-:Y:S01]  /*3620*/  IADD3 R3, R0, 0x10, RZ ;  /* 0x0000001000037810 */ /* 0x000fe20007ffe0ff */
[C---:B------:R-:W-:Y:S02]  /*3630*/  FFMA.FTZ R6, R5.reuse, UR4, R43 ;  /* 0x0000000405067c23 */ /* 0x040fe4000801002b */
[C---:B------:R-:W-:Y:S01]  /*3640*/  FFMA.FTZ R13, R5.reuse, UR4, R37 ;  /* 0x00000004050d7c23 */ /* 0x040fe20008010025 */
[----:B------:R-:W1:Y:S01]  /*3650*/  I2F R7, R3 ;  /* 0x0000000300077306 */ /* 0x000e620000201400 */
[----:B------:R-:W-:Y:S01]  /*3660*/  FSEL R24, R8, -INF , !P5 ;  /* 0xff80000008187808 */ /* 0x000fe20006800000 */
[----:B------:R-:W-:Y:S01]  /*3670*/  FFMA.FTZ R5, R5, UR4, R39 ;  /* 0x0000000405057c23 */ /* 0x000fe20008010027 */
[----:B------:R-:W-:-:S02]  /*3680*/  ISETP.GE.AND P4, PT, R3, R9, PT ;  /* 0x000000090300720c */ /* 0x000fc40003f86270 */
[C---:B------:R-:W-:Y:S02]  /*3690*/  ISETP.GE.AND P2, PT, R3.reuse, R10, PT ;  /* 0x0000000a0300720c */ /* 0x040fe40003f46270 */
[C---:B------:R-:W-:Y:S02]  /*36a0*/  ISETP.GE.AND P6, PT, R3.reuse, R12, PT ;  /* 0x0000000c0300720c */ /* 0x040fe40003fc6270 */
[----:B------:R-:W-:Y:S02]  /*36b0*/  ISETP.GE.AND P5, PT, R3, R11, PT ;  /* 0x0000000b0300720c */ /* 0x000fe40003fa6270 */
[----:B------:R-:W-:Y:S02]  /*36c0*/  FSEL R25, R6, -INF , !P3 ;  /* 0xff80000006197808 */ /* 0x000fe40005800000 */
[----:B------:R-:W-:Y:S02]  /*36d0*/  FSEL R62, R5, -INF , !P0 ;  /* 0xff800000053e7808 */ /* 0x000fe40004000000 */
[C---:B------:R-:W-:Y:S01]  /*36e0*/  IADD3 R5, R0.reuse, 0x18, RZ ;  /* 0x0000001800057810 */ /* 0x040fe20007ffe0ff */
[----:B-1----:R-:W-:Y:S01]  /*36f0*/  FFMA.FTZ R8, R7, UR4, R32 ;  /* 0x0000000407087c23 */ /* 0x002fe20008010020 */
[----:B------:R-:W-:-:S02]  /*3700*/  IADD3 R3, R0, 0x11, RZ ;  /* 0x0000001100037810 */ /* 0x000fc40007ffe0ff */
[----:B------:R-:W-:Y:S01]  /*3710*/  FSEL R47, R13, -INF , !P1 ;  /* 0xff8000000d2f7808 */ /* 0x000fe20004800000 */
[C---:B------:R-:W-:Y:S01]  /*3720*/  FFMA.FTZ R13, R7.reuse, UR4, R28 ;  /* 0x00000004070d7c23 */ /* 0x040fe2000801001c */
[----:B------:R-:W1:Y:S01]  /*3730*/  I2F R6, R3 ;  /* 0x0000000300067306 */ /* 0x000e620000201400 */
[----:B------:R-:W-:Y:S01]  /*3740*/  FSEL R41, R8, -INF , !P4 ;  /* 0xff80000008297808 */ /* 0x000fe20006000000 */
[----:B------:R-:W-:Y:S01]  /*3750*/  FFMA.FTZ R8, R7, UR4, R34 ;  /* 0x0000000407087c23 */ /* 0x000fe20008010022 */
[----:B------:R-:W-:Y:S01]  /*3760*/  ISETP.GE.AND P3, PT, R3, R9, PT ;  /* 0x000000090300720c */ /* 0x000fe20003f66270 */
[----:B------:R-:W-:Y:S01]  /*3770*/  FFMA.FTZ R7, R7, UR4, R30 ;  /* 0x0000000407077c23 */ /* 0x000fe2000801001e */
[C---:B------:R-:W-:Y:S02]  /*3780*/  ISETP.GE.AND P1, PT, R3.reuse, R10, PT ;  /* 0x0000000a0300720c */ /* 0x040fe40003f26270 */
[C---:B------:R-:W-:Y:S02]  /*3790*/  ISETP.GE.AND P0, PT, R3.reuse, R12, PT ;  /* 0x0000000c0300720c */ /* 0x040fe40003f06270 */
[----:B------:R-:W-:-:S02]  /*37a0*/  ISETP.GE.AND P4, PT, R3, R11, PT ;  /* 0x0000000b0300720c */ /* 0x000fc40003f86270 */
[----:B------:R2:W3:Y:S01]  /*37b0*/  I2F R3, R5 ;  /* 0x0000000500037306 */ /* 0x0004e20000201400 */
[----:B------:R-:W-:Y:S02]  /*37c0*/  FSEL R32, R8, -INF , !P2 ;  /* 0xff80000008207808 */ /* 0x000fe40005000000 */
[----:B------:R-:W-:Y:S01]  /*37d0*/  FSEL R34, R13, -INF , !P6 ;  /* 0xff8000000d227808 */ /* 0x000fe20007000000 */
[C---:B-1----:R-:W-:Y:S01]  /*37e0*/  FFMA.FTZ R8, R6.reuse, UR4, R33 ;  /* 0x0000000406087c23 */ /* 0x042fe20008010021 */
[----:B------:R-:W-:Y:S01]  /*37f0*/  FSEL R57, R7, -INF , !P5 ;  /* 0xff80000007397808 */ /* 0x000fe20006800000 */
[----:B------:R-:W-:Y:S01]  /*3800*/  FFMA.FTZ R7, R6, UR4, R29 ;  /* 0x0000000406077c23 */ /* 0x000fe2000801001d */
[C---:B------:R-:W-:Y:S02]  /*3810*/  ISETP.GE.AND P2, PT, R5.reuse, R9, PT ;  /* 0x000000090500720c */ /* 0x040fe40003f46270 */
[----:B------:R-:W-:Y:S02]  /*3820*/  FSEL R30, R8, -INF , !P3 ;  /* 0xff800000081e7808 */ /* 0x000fe40005800000 */
[C---:B------:R-:W-:Y:S01]  /*3830*/  ISETP.GE.AND P6, PT, R5.reuse, R10, PT ;  /* 0x0000000a0500720c */ /* 0x040fe20003fc6270 */
[----:B------:R-:W1:Y:S01]  /*3840*/  I2F R8, R0 ;  /* 0x0000000000087306 */ /* 0x000e620000201400 */
[----:B------:R-:W-:-:S02]  /*3850*/  ISETP.GE.AND P5, PT, R5, R12, PT ;  /* 0x0000000c0500720c */ /* 0x000fc40003fa6270 */
[----:B------:R-:W-:Y:S01]  /*3860*/  ISETP.GE.AND P3, PT, R5, R11, PT ;  /* 0x0000000b0500720c */ /* 0x000fe20003f66270 */
[C---:B--2---:R-:W-:Y:S01]  /*3870*/  FFMA.FTZ R5, R6.reuse, UR4, R35 ;  /* 0x0000000406057c23 */ /* 0x044fe20008010023 */
[----:B------:R-:W-:Y:S01]  /*3880*/  FSEL R35, R7, -INF , !P0 ;  /* 0xff80000007237808 */ /* 0x000fe20004000000 */
[----:B------:R-:W-:Y:S01]  /*3890*/  FFMA.FTZ R6, R6, UR4, R31 ;  /* 0x0000000406067c23 */ /* 0x000fe2000801001f */
[----:B------:R-:W-:Y:S01]  /*38a0*/  ISETP.GE.AND P0, PT, R0, R10, PT ;  /* 0x0000000a0000720c */ /* 0x000fe20003f06270 */
[----:B---3--:R-:W-:Y:S01]  /*38b0*/  FFMA.FTZ R7, R3, UR4, R16 ;  /* 0x0000000403077c23 */ /* 0x008fe20008010010 */
[----:B------:R-:W-:Y:S01]  /*38c0*/  FSEL R29, R5, -INF , !P1 ;  /* 0xff800000051d7808 */ /* 0x000fe20004800000 */
[C---:B------:R-:W-:Y:S01]  /*38d0*/  FFMA.FTZ R5, R3.reuse, UR4, R20 ;  /* 0x0000000403057c23 */ /* 0x040fe20008010014 */
[----:B------:R-:W-:Y:S01]  /*38e0*/  FSEL R58, R6, -INF , !P4 ;  /* 0xff800000063a7808 */ /* 0x000fe20006000000 */
[----:B------:R-:W-:Y:S01]  /*38f0*/  FFMA.FTZ R6, R3, UR4, R22 ;  /* 0x0000000403067c23 */ /* 0x000fe20008010016 */
[----:B------:R-:W-:-:S02]  /*3900*/  ISETP.GE.AND P1, PT, R0, R9, PT ;  /* 0x000000090000720c */ /* 0x000fc40003f26270 */
[----:B------:R-:W-:Y:S01]  /*3910*/  FSEL R27, R5, -INF , !P2 ;  /* 0xff800000051b7808 */ /* 0x000fe20005000000 */
[----:B------:R-:W-:Y:S01]  /*3920*/  FFMA.FTZ R5, R3, UR4, R18 ;  /* 0x0000000403057c23 */ /* 0x000fe20008010012 */
[----:B------:R-:W-:Y:S01]  /*3930*/  ISETP.GE.AND P4, PT, R0, R12, PT ;  /* 0x0000000c0000720c */ /* 0x000fe20003f86270 */
[----:B-1----:R-:W-:Y:S01]  /*3940*/  FFMA.FTZ R14, R8, UR4, R44 ;  /* 0x00000004080e7c23 */ /* 0x002fe2000801002c */
[C---:B------:R-:W-:Y:S02]  /*3950*/  ISETP.GE.AND P2, PT, R0.reuse, R11, PT ;  /* 0x0000000b0000720c */ /* 0x040fe40003f46270 */
[----:B------:R-:W-:Y:S02]  /*3960*/  IADD3 R0, R0, 0x19, RZ ;  /* 0x0000001900007810 */ /* 0x000fe40007ffe0ff */
[----:B------:R-:W-:Y:S01]  /*3970*/  FSEL R56, R5, -INF , !P3 ;  /* 0xff80000005387808 */ /* 0x000fe20005800000 */
[----:B------:R-:W-:Y:S01]  /*3980*/  FFMA.FTZ R5, R8, UR4, R50 ;  /* 0x0000000408057c23 */ /* 0x000fe20008010032 */
[----:B------:R-:W1:Y:S01]  /*3990*/  I2F R3, R0 ;  /* 0x0000000000037306 */ /* 0x000e620000201400 */
[----:B------:R-:W-:Y:S01]  /*39a0*/  FSEL R28, R6, -INF , !P6 ;  /* 0xff800000061c7808 */ /* 0x000fe20007000000 */
[----:B------:R-:W-:Y:S01]  /*39b0*/  FFMA.FTZ R6, R8, UR4, R48 ;  /* 0x0000000408067c23 */ /* 0x000fe20008010030 */
[----:B------:R-:W-:-:S02]  /*39c0*/  FSEL R43, R7, -INF , !P5 ;  /* 0xff800000072b7808 */ /* 0x000fc40006800000 */
[----:B------:R-:W-:Y:S02]  /*39d0*/  FSEL R22, R5, -INF , !P0 ;  /* 0xff80000005167808 */ /* 0x000fe40004000000 */
[----:B------:R-:W-:Y:S02]  /*39e0*/  PLOP3.LUT P0, PT, PT, PT, UP0, 0x80, 0x0 ;  /* 0x000000000000781c */ /* 0x000fe40003f0f008 */
[----:B------:R-:W-:Y:S01]  /*39f0*/  FSEL R20, R6, -INF , !P1 ;  /* 0xff80000006147808 */ /* 0x000fe20004800000 */
[----:B------:R-:W-:Y:S01]  /*3a00*/  FFMA.FTZ R6, R8, UR4, R46 ;  /* 0x0000000408067c23 */ /* 0x000fe2000801002e */
[C---:B------:R-:W-:Y:S02]  /*3a10*/  ISETP.GE.AND P6, PT, R0.reuse, R9, PT ;  /* 0x000000090000720c */ /* 0x040fe40003fc6270 */
[C---:B------:R-:W-:Y:S02]  /*3a20*/  ISETP.GE.AND P5, PT, R0.reuse, R10, PT ;  /* 0x0000000a0000720c */ /* 0x040fe40003fa6270 */
[C---:B------:R-:W-:Y:S01]  /*3a30*/  ISETP.GE.AND P3, PT, R0.reuse, R12, PT ;  /* 0x0000000c0000720c */ /* 0x040fe20003f66270 */
[C---:B-1----:R-:W-:Y:S01]  /*3a40*/  FFMA.FTZ R13, R3.reuse, UR4, R21 ;  /* 0x00000004030d7c23 */ /* 0x042fe20008010015 */
[----:B------:R-:W-:Y:S01]  /*3a50*/  ISETP.GE.AND P1, PT, R0, R11, PT ;  /* 0x0000000b0000720c */ /* 0x000fe20003f26270 */
[----:B------:R-:W-:Y:S01]  /*3a60*/  FFMA.FTZ R8, R3, UR4, R23 ;  /* 0x0000000403087c23 */ /* 0x000fe20008010017 */
[----:B------:R-:W-:Y:S01]  /*3a70*/  LOP3.LUT R0, R89, R90, RZ, 0xfc, !PT ;  /* 0x0000005a59007212 */ /* 0x000fe200078efcff */
[C---:B------:R-:W-:Y:S01]  /*3a80*/  FFMA.FTZ R7, R3.reuse, UR4, R17 ;  /* 0x0000000403077c23 */ /* 0x040fe20008010011 */
[----:B------:R-:W-:Y:S01]  /*3a90*/  FSEL R31, R14, -INF , !P4 ;  /* 0xff8000000e1f7808 */ /* 0x000fe20006000000 */
[----:B------:R-:W-:Y:S01]  /*3aa0*/  FFMA.FTZ R3, R3, UR4, R19 ;  /* 0x0000000403037c23 */ /* 0x000fe20008010013 */
[----:B------:R-:W-:-:S02]  /*3ab0*/  FSEL R33, R6, -INF , !P2 ;  /* 0xff80000006217808 */ /* 0x000fc40005000000 */
        /* <DEDUP_REMOVED lines=45> */
.L_x_1008:
[----:B------:R-:W-:Y:S05]  /*3d90*/  BSYNC B0 ;  /* 0x0000000000007941 */ /* 0x000fea0003800000 */
.L_x_1007:
[----:B------:R-:W0:Y:S02]  /*3da0*/  LDGDEPBAR ;  /* 0x00000000000079af */ /* 0x000e240000000000 */
.L_x_1006:
[----:B------:R-:W-:Y:S01]  /*3db0*/  FMNMX.FTZ R136, R20, R49, !PT ;  /* 0x0000003114887209 */ /* 0x000fe20007810000 */
[----:B-1----:R-:W-:Y:S01]  /*3dc0*/  IMAD.WIDE.U32 R14, R243, -0x326172a9, RZ ;  /* 0xcd9e8d57f30e7825 */ /* 0x002fe200078e00ff */
[----:B------:R-:W-:Y:S01]  /*3dd0*/  FMNMX.FTZ R3, R22, R45, !PT ;  /* 0x0000002d16037209 */ /* 0x000fe20007810000 */
[----:B------:R-:W-:Y:S01]  /*3de0*/  UIADD3 UR15, UR31, -0x4498517b, URZ ;  /* 0xbb67ae851f0f7890 */ /* 0x000fe2000fffe03f */
[----:B------:R-:W-:Y:S01]  /*3df0*/  FMNMX.FTZ R136, R40, R136, !PT ;  /* 0x0000008828887209 */ /* 0x000fe20007810000 */
[----:B--2---:R-:W-:Y:S01]  /*3e00*/  IMAD.U32 R7, RZ, RZ, UR31 ;  /* 0x0000001fff077e24 */ /* 0x004fe2000f8e00ff */
        /* <DEDUP_REMOVED lines=19> */
[----:B------:R-:W-:Y:S01]  /*3f40*/  IMAD.SHL.U32 R205, R0, 0x2, RZ ;  /* 0x0000000200cd7824 */ /* 0x000fe200078e00ff */
[----:B------:R-:W-:Y:S01]  /*3f50*/  FMNMX.FTZ R3, R26, R3, !PT ;  /* 0x000000031a037209 */ /* 0x000fe20007810000 */
[----:B------:R-:W-:Y:S01]  /*3f60*/  UIADD3 UR17, UR30, -0x4ab325aa, URZ ;  /* 0xb54cda561e117890 */ /* 0x000fe2000fffe03f */
[----:B------:R-:W-:Y:S01]  /*3f70*/  LOP3.LUT R46, R92, UR30, RZ, 0x3c, !PT ;  /* 0x0000001e5c2e7c12 */ /* 0x000fe2000f8e3cff */
[----:B------:R-:W1:Y:S01]  /*3f80*/  SHFL.BFLY PT, R5, R136, 0x2, 0x1f ;  /* 0x0c401f0088057f89 */ /* 0x000e6200000e0000 */
[--C-:B------:R-:W-:Y:S01]  /*3f90*/  IMAD R207, R4, 0x2, R205.reuse ;  /* 0x0000000204cf7824 */ /* 0x100fe200078e02cd */
[----:B------:R-:W-:Y:S01]  /*3fa0*/  UIADD3 UR8, UR30, 0x1715609d, URZ ;  /* 0x1715609d1e087890 */ /* 0x000fe2000fffe03f */
[C---:B------:R-:W-:Y:S01]  /*3fb0*/  IMAD R210, R2.reuse, 0x2, R205 ;  /* 0x0000000202d27824 */ /* 0x040fe200078e02cd */
[----:B------:R-:W2:Y:S01]  /*3fc0*/  SHFL.BFLY PT, R6, R3, 0x2, 0x1f ;  /* 0x0c401f0003067f89 */ /* 0x000ea200000e0000 */
[----:B------:R-:W-:Y:S01]  /*3fd0*/  IMAD R209, R2, 0x2, R207 ;  /* 0x0000000202d17824 */ /* 0x000fe200078e02cf */
[----:B------:R-:W-:-:S02]  /*3fe0*/  IADD3 R59, R243, 0x4, RZ ;  /* 0x00000004f33b7810 */ /* 0x000fc40007ffe0ff */
[----:B------:R-:W-:Y:S03]  /*3ff0*/  LDSM.16.MT88.4 R148, [R205+0xa000] ;  /* 0x00a00000cd94783b */ /* 0x000fe60000004200 */
[----:B------:R-:W-:Y:S01]  /*4000*/  IMAD.WIDE.U32 R238, R59, -0x326172a9, RZ ;  /* 0xcd9e8d573bee7825 */ /* 0x000fe200078e00ff */
[----:B------:R-:W-:Y:S04]  /*4010*/  LDSM.16.MT88.4 R76, [R207+0xa000] ;  /* 0x00a00000cf4c783b */ /* 0x000fe80000004200 */
[----:B------:R-:W-:Y:S04]  /*4020*/  LDSM.16.MT88.4 R92, [R210+0xa000] ;  /* 0x00a00000d25c783b */ /* 0x000fe80000004200 */
[----:B------:R-:W-:Y:S01]  /*4030*/  LDSM.16.MT88.4 R104, [R205+0xb000] ;  /* 0x00b00000cd68783b */ /* 0x000fe20000004200 */
[----:B-1----:R-:W-:-:S03]  /*4040*/  FMNMX.FTZ R136, R136, R5, !PT ;  /* 0x0000000588887209 */ /* 0x002fc60007810000 */
[----:B------:R-:W-:Y:S01]  /*4050*/  LDSM.16.MT88.4 R200, [R207+0xb000] ;  /* 0x00b00000cfc8783b */ /* 0x000fe20000004200 */
[----:B------:R-:W-:Y:S02]  /*4060*/  LOP3.LUT R5, R15, R46, RZ, 0x3c, !PT ;  /* 0x0000002e0f057212 */ /* 0x000fe400078e3cff */
[----:B--2---:R-:W-:Y:S01]  /*4070*/  FMNMX.FTZ R3, R6, R3, !PT ;  /* 0x0000000306037209 */ /* 0x004fe20007810000 */
[----:B------:R-:W1:Y:S01]  /*4080*/  SHFL.BFLY PT, R8, R136, 0x1, 0x1f ;  /* 0x0c201f0088087f89 */ /* 0x000e6200000e0000 */
[----:B------:R-:W-:Y:S01]  /*4090*/  LOP3.LUT R6, R237, UR32, R7, 0x96, !PT ;  /* 0x00000020ed067c12 */ /* 0x000fe2000f8e9607 */
[----:B------:R-:W-:Y:S02]  /*40a0*/  IMAD.WIDE.U32 R246, R5, -0x2daee0ad, RZ ;  /* 0xd2511f5305f67825 */ /* 0x000fe400078e00ff */
[----:B------:R-:W2:Y:S02]  /*40b0*/  SHFL.BFLY PT, R135, R3, 0x1, 0x1f ;  /* 0x0c201f0003877f89 */ /* 0x000ea400000e0000 */
[----:B------:R-:W-:Y:S01]  /*40c0*/  IMAD.WIDE.U32 R72, R6, -0x326172a9, RZ ;  /* 0xcd9e8d5706487825 */ /* 0x000fe200078e00ff */
[----:B------:R-:W-:Y:S01]  /*40d0*/  LOP3.LUT R5, R247, UR15, R236, 0x96, !PT ;  /* 0x0000000ff7057c12 */ /* 0x000fe2000f8e96ec */
[----:B------:R-:W-:Y:S04]  /*40e0*/  LDSM.16.MT88.4 R116, [R210+0xb000] ;  /* 0x00b00000d274783b */ /* 0x000fe80000004200 */
[----:B------:R-:W-:Y:S01]  /*40f0*/  IMAD.WIDE.U32 R244, R5, -0x326172a9, RZ ;  /* 0xcd9e8d5705f47825 */ /* 0x000fe200078e00ff */
[----:B------:R-:W-:Y:S01]  /*4100*/  LOP3.LUT R5, R73, UR16, R14, 0x96, !PT ;  /* 0x0000001049057c12 */ /* 0x000fe2000f8e960e */
[----:B------:R-:W-:Y:S03]  /*4110*/  LDSM.16.MT88.4 R220, [R209+0xb000] ;  /* 0x00b00000d1dc783b */ /* 0x000fe60000004200 */
[----:B------:R-:W-:Y:S01]  /*4120*/  LOP3.LUT R14, R245, UR14, R72, 0x96, !PT ;  /* 0x0000000ef50e7c12 */ /* 0x000fe2000f8e9648 */
[----:B------:R-:W-:Y:S01]  /*4130*/  IMAD.WIDE.U32 R16, R5, -0x2daee0ad, RZ ;  /* 0xd2511f5305107825 */ /* 0x000fe200078e00ff */
[----:B------:R-:W-:Y:S03]  /*4140*/  LDSM.16.MT88.4 R184, [R205+0xa800] ;  /* 0x00a80000cdb8783b */ /* 0x000fe60000004200 */
[----:B------:R-:W-:Y:S01]  /*4150*/  IMAD.WIDE.U32 R14, R14, -0x2daee0ad, RZ ;  /* 0xd2511f530e0e7825 */ /* 0x000fe200078e00ff */
[----:B------:R-:W-:Y:S01]  /*4160*/  LOP3.LUT R6, R17, UR13, R246, 0x96, !PT ;  /* 0x0000000d11067c12 */ /* 0x000fe2000f8e96f6 */
[----:B------:R-:W-:Y:S01]  /*4170*/  LDSM.16.MT88.4 R176, [R207+0xa800] ;  /* 0x00a80000cfb0783b */ /* 0x000fe20000004200 */
[----:B-1----:R-:W-:-:S02]  /*4180*/  FMNMX.FTZ R136, R136, R8, !PT ;  /* 0x0000000888887209 */ /* 0x002fc40007810000 */
[----:B--2---:R-:W-:Y:S01]  /*4190*/  FMNMX.FTZ R135, R3, R135, !PT ;  /* 0x0000008703877209 */ /* 0x004fe20007810000 */
[----:B------:R-:W-:Y:S02]  /*41a0*/  LDSM.16.MT88.4 R180, [R210+0xa800] ;  /* 0x00a80000d2b4783b */ /* 0x000fe40000004200 */
[C---:B------:R-:W-:Y:S01]  /*41b0*/  FMUL.FTZ R8, R136.reuse, c[0x0][0x23c] ;  /* 0x00008f0088087a20 */ /* 0x040fe20000410000 */
[----:B------:R-:W-:Y:S01]  /*41c0*/  FSETP.NEU.FTZ.AND P1, PT, R136, -INF , PT ;  /* 0xff8000008800780b */ /* 0x000fe20003f3d000 */
[----:B------:R-:W-:Y:S03]  /*41d0*/  LDSM.16.MT88.4 R172, [R209+0xa800] ;  /* 0x00a80000d1ac783b */ /* 0x000fe60000004200 */
[----:B------:R-:W-:Y:S02]  /*41e0*/  FSEL R8, R8, RZ, P1 ;  /* 0x000000ff08087208 */ /* 0x000fe40000800000 */
[----:B------:R-:W-:Y:S01]  /*41f0*/  FSETP.NEU.FTZ.AND P1, PT, R135, -INF , PT ;  /* 0xff8000008700780b */ /* 0x000fe20003f3d000 */
[----:B------:R-:W-:Y:S02]  /*4200*/  LDSM.16.MT88.4 R196, [R205+0xb800] ;  /* 0x00b80000cdc4783b */ /* 0x000fe40000004200 */
[----:B------:R-:W-:-:S02]  /*4210*/  FFMA.FTZ R5, R20, c[0x0][0x23c], -R8 ;  /* 0x00008f0014057a23 */ /* 0x000fc40000010808 */
[----:B------:R-:W-:Y:S01]  /*4220*/  FFMA.FTZ R3, R40, c[0x0][0x23c], -R8 ;  /* 0x00008f0028037a23 */ /* 0x000fe20000010808 */
[----:B------:R-:W-:Y:S01]  /*4230*/  LDSM.16.MT88.4 R188, [R207+0xb800] ;  /* 0x00b80000cfbc783b */ /* 0x000fe20000004200 */
[----:B------:R1:W-:Y:S03]  /*4240*/  MUFU.EX2 R242, R5 ;  /* 0x0000000500f27308 */ /* 0x0003e60000000800 */
[----:B------:R-:W-:Y:S04]  /*4250*/  LDSM.16.MT88.4 R192, [R210+0xb800] ;  /* 0x00b80000d2c0783b */ /* 0x000fe80000004200 */
[----:B------:R-:W-:Y:S01]  /*4260*/  STL [R1+0x2c], R46 ;  /* 0x00002c2e01007387 */ /* 0x000fe20000100800 */
[----:B------:R2:W-:Y:S03]  /*4270*/  MUFU.EX2 R241, R3 ;  /* 0x0000000300f17308 */ /* 0x0005e60000000800 */
[----:B------:R-:W-:Y:S04]  /*4280*/  STL.64 [R1+0x38], R246 ;  /* 0x000038f601007387 */ /* 0x000fe80000100a00 */
[----:B------:R-:W-:Y:S01]  /*4290*/  STL.64 [R1+0x20], R244 ;  /* 0x000020f401007387 */ /* 0x000fe20000100a00 */
[----:B-1----:R-:W-:Y:S01]  /*42a0*/  LOP3.LUT R5, R15, UR11, R16, 0x96, !PT ;  /* 0x0000000b0f057c12 */ /* 0x002fe2000f8e9610 */
[----:B------:R-:W-:-:S02]  /*42b0*/  IMAD.WIDE.U32 R16, R6, -0x326172a9, RZ ;  /* 0xcd9e8d5706107825 */ /* 0x000fc400078e00ff */
[----:B------:R-:W-:Y:S02]  /*42c0*/  STL [R1+0x4c], R59 ;  /* 0x00004c3b01007387 */ /* 0x000fe40000100800 */
[----:B------:R-:W-:Y:S02]  /*42d0*/  FFMA.FTZ R6, R49, c[0x0][0x23c], -R8 ;  /* 0x00008f0031067a23 */ /* 0x000fe40000010808 */
[----:B------:R-:W-:Y:S02]  /*42e0*/  IMAD.WIDE.U32 R18, R5, -0x326172a9, RZ ;  /* 0xcd9e8d5705127825 */ /* 0x000fe400078e00ff */
[----:B------:R1:W-:Y:S02]  /*42f0*/  MUFU.EX2 R235, R6 ;  /* 0x0000000600eb7308 */ /* 0x0003e40000000800 */
[----:B--2---:R-:W-:Y:S01]  /*4300*/  FMUL.FTZ R3, R135, c[0x0][0x23c] ;  /* 0x00008f0087037a20 */ /* 0x004fe20000410000 */
[----:B------:R-:W-:-:S04]  /*4310*/  LOP3.LUT R5, R19, UR10, R16, 0x96, !PT ;  /* 0x0000000a13057c12 */ /* 0x000fc8000f8e9610 */
[----:B------:R-:W-:Y:S01]  /*4320*/  FSEL R3, R3, RZ, P1 ;  /* 0x000000ff03037208 */ /* 0x000fe20000800000 */
[----:B------:R-:W-:-:S04]  /*4330*/  IMAD.WIDE.U32 R20, R5, -0x2daee0ad, RZ ;  /* 0xd2511f5305147825 */ /* 0x000fc800078e00ff */
[----:B------:R-:W-:Y:S02]  /*4340*/  FFMA.FTZ R5, R24, c[0x0][0x23c], -R8 ;  /* 0x00008f0018057a23 */ /* 0x000fe40000010808 */
[--C-:B------:R-:W-:Y:S01]  /*4350*/  FFMA.FTZ R13, R36, c[0x0][0x23c], -R3.reuse ;  /* 0x00008f00240d7a23 */ /* 0x100fe20000010803 */
[----:B-1----:R-:W-:Y:S01]  /*4360*/  LOP3.LUT R6, R17, UR12, R244, 0x96, !PT ;  /* 0x0000000c11067c12 */ /* 0x002fe2000f8e96f4 */
[----:B------:R1:W2:Y:S01]  /*4370*/  MUFU.EX2 R240, R5 ;  /* 0x0000000500f07308 */ /* 0x0002a20000000800 */
[--C-:B------:R-:W-:Y:S02]  /*4380*/  FFMA.FTZ R4, R25, c[0x0][0x23c], -R3.reuse ;  /* 0x00008f0019047a23 */ /* 0x100fe40000010803 */
[----:B------:R-:W-:Y:S02]  /*4390*/  FFMA.FTZ R19, R29, c[0x0][0x23c], -R3 ;  /* 0x00008f001d137a23 */ /* 0x000fe40000010803 */
[----:B------:R-:W-:-:S03]  /*43a0*/  IMAD.WIDE.U32 R16, R6, -0x2daee0ad, RZ ;  /* 0xd2511f5306107825 */ /* 0x000fc600078e00ff */
[----:B------:R-:W-:Y:S02]  /*43b0*/  MUFU.EX2 R232, R13 ;  /* 0x0000000d00e87308 */ /* 0x000fe40000000800 */
[----:B------:R-:W-:Y:S02]  /*43c0*/  LOP3.LUT R6, R21, UR5, R16, 0x96, !PT ;  /* 0x0000000515067c12 */ /* 0x000fe4000f8e9610 */
[----:B------:R-:W-:-:S03]  /*43d0*/  LOP3.LUT R14, R17, UR9, R14, 0x96, !PT ;  /* 0x00000009110e7c12 */ /* 0x000fc6000f8e960e */
[----:B------:R-:W-:Y:S01]  /*43e0*/  IMAD.WIDE.U32 R6, R6, -0x326172a9, RZ ;  /* 0xcd9e8d5706067825 */ /* 0x000fe200078e00ff */
[----:B------:R-:W3:Y:S03]  /*43f0*/  MUFU.EX2 R231, R4 ;  /* 0x0000000400e77308 */ /* 0x000ee60000000800 */
[--C-:B-1----:R-:W-:Y:S01]  /*4400*/  FFMA.FTZ R5, R22, c[0x0][0x23c], -R3.reuse ;  /* 0x00008f0016057a23 */ /* 0x102fe20000010803 */
[----:B------:R-:W-:Y:S01]  /*4410*/  LOP3.LUT R0, R6, 0xffff, RZ, 0xc0, !PT ;  /* 0x0000ffff06007812 */ /* 0x000fe200078ec0ff */
[----:B------:R-:W-:Y:S01]  /*4420*/  IMAD.WIDE.U32 R16, R14, -0x326172a9, RZ ;  /* 0xcd9e8d570e107825 */ /* 0x000fe200078e00ff */
[----:B------:R-:W-:Y:S02]  /*4430*/  LOP3.LUT R14, R6, 0xff, RZ, 0xc0, !PT ;  /* 0x000000ff060e7812 */ /* 0x000fe400078ec0ff */
[----:B------:R1:W-:Y:S08]  /*4440*/  MUFU.EX2 R234, R5 ;  /* 0x0000000500ea7308 */ /* 0x0003f00000000800 */
[----:B------:R-:W-:Y:S01]  /*4450*/  MUFU.EX2 R225, R19 ;  /* 0x0000001300e17308 */ /* 0x000fe20000000800 */
[----:B-1----:R-:W-:-:S02]  /*4460*/  FFMA.FTZ R5, R45, c[0x0][0x23c], -R3 ;  /* 0x00008f002d057a23 */ /* 0x002fc40000010803 */
[----:B------:R-:W-:-:S05]  /*4470*/  IMAD R45, R91, 0x10000, R91 ;  /* 0x000100005b2d7824 */ /* 0x000fca00078e025b */
[----:B------:R1:W4:Y:S01]  /*4480*/  MUFU.EX2 R233, R5 ;  /* 0x0000000500e97308 */ /* 0x0003220000000800 */
[----:B------:R-:W5:Y:S01]  /*4490*/  LDSM.16.MT88.4 R88, [R209+0xa000] ;  /* 0x00a00000d158783b */ /* 0x000f620000004200 */
[----:B-1----:R-:W-:Y:S02]  /*44a0*/  SHF.R.U32.HI R5, RZ, 0x8, R0 ;  /* 0x00000008ff057819 */ /* 0x002fe40000011600 */
[----:B------:R-:W-:Y:S02]  /*44b0*/  LOP3.LUT R0, R7, UR17, R16, 0x96, !PT ;  /* 0x0000001107007c12 */ /* 0x000fe4000f8e9610 */
[----:B------:R-:W-:Y:S02]  /*44c0*/  SHF.R.U32.HI R7, RZ, 0x10, R6 ;  /* 0x00000010ff077819 */ /* 0x000fe40000011606 */
[----:B------:R-:W-:Y:S02]  /*44d0*/  PRMT R15, R14, 0x5410, R5 ;  /* 0x000054100e0f7816 */ /* 0x000fe40000000005 */
[----:B------:R-:W-:-:S02]  /*44e0*/  LOP3.LUT R2, R0, 0xffff, RZ, 0xc0, !PT ;  /* 0x0000ffff00027812 */ /* 0x000fc400078ec0ff */
[----:B------:R-:W-:Y:S02]  /*44f0*/  SHF.R.U32.HI R4, RZ, 0x10, R0 ;  /* 0x00000010ff047819 */ /* 0x000fe40000011600 */
[----:B------:R-:W-:Y:S02]  /*4500*/  SHF.R.U32.HI R16, RZ, 0x18, R6 ;  /* 0x00000018ff107819 */ /* 0x000fe40000011606 */
[----:B------:R-:W-:Y:S02]  /*4510*/  LOP3.LUT R7, R7, 0xff, RZ, 0xc0, !PT ;  /* 0x000000ff07077812 */ /* 0x000fe400078ec0ff */
[----:B------:R-:W-:Y:S02]  /*4520*/  LOP3.LUT R14, R0, 0xff, RZ, 0xc0, !PT ;  /* 0x000000ff000e7812 */ /* 0x000fe400078ec0ff */
[----:B------:R-:W-:Y:S01]  /*4530*/  SHF.R.U32.HI R6, RZ, 0x18, R0 ;  /* 0x00000018ff067819 */ /* 0x000fe20000011600 */
[----:B------:R-:W-:Y:S01]  /*4540*/  HSET2.LE.AND R0, R15, R45, PT ;  /* 0x0000002d0f007233 */ /* 0x000fe20003803000 */
[----:B------:R-:W-:-:S02]  /*4550*/  SHF.R.U32.HI R5, RZ, 0x8, R2 ;  /* 0x00000008ff057819 */ /* 0x000fc40000011602 */
[----:B------:R-:W-:Y:S02]  /*4560*/  LOP3.LUT R4, R4, 0xff, RZ, 0xc0, !PT ;  /* 0x000000ff04047812 */ /* 0x000fe400078ec0ff */
[----:B--2---:R-:W-:Y:S02]  /*4570*/  F2FP.BF16.PACK_AB R2, R240, R241 ;  /* 0x000000f1f002723e */ /* 0x004fe400000010ff */
[----:B------:R-:W-:Y:S02]  /*4580*/  PRMT R7, R7, 0x5410, R16 ;  /* 0x0000541007077816 */ /* 0x000fe40000000010 */
[----:B------:R-:W-:Y:S02]  /*4590*/  PRMT R13, R4, 0x5410, R6 ;  /* 0x00005410040d7816 */ /* 0x000fe40000000006 */
[----:B------:R-:W-:Y:S01]  /*45a0*/  LOP3.LUT R6, R0, R2, RZ, 0xc0, !PT ;  /* 0x0000000200067212 */ /* 0x000fe200078ec0ff */
[--C-:B------:R-:W-:Y:S01]  /*45b0*/  HSET2.LE.AND R0, R7, R45.reuse, PT ;  /* 0x0000002d07007233 */ /* 0x100fe20003803000 */
[----:B---3--:R-:W-:Y:S01]  /*45c0*/  F2FP.BF16.PACK_AB R2, R231, R232 ;  /* 0x000000e8e702723e */ /* 0x008fe200000010ff */
[----:B------:R-:W-:Y:S01]  /*45d0*/  HSET2.LE.AND R13, R13, R45, PT ;  /* 0x0000002d0d0d7233 */ /* 0x000fe20003803000 */
[----:B------:R-:W-:-:S02]  /*45e0*/  PRMT R14, R14, 0x5410, R5 ;  /* 0x000054100e0e7816 */ /* 0x000fc40000000005 */
[----:B------:R-:W-:Y:S01]  /*45f0*/  LOP3.LUT R7, R0, R2, RZ, 0xc0, !PT ;  /* 0x0000000200077212 */ /* 0x000fe200078ec0ff */
[----:B------:R-:W-:Y:S01]  /*4600*/  FFMA.FTZ R2, R41, c[0x0][0x23c], -R8 ;  /* 0x00008f0029027a23 */ /* 0x000fe20000010808 */
[----:B------:R-:W-:Y:S01]  /*4610*/  FMNMX.FTZ R0, R31, R60, !PT ;  /* 0x0000003c1f007209 */ /* 0x000fe20007810000 */
[----:B------:R-:W-:Y:S01]  /*4620*/  HSET2.LE.AND R4, R14, R45, PT ;  /* 0x0000002d0e047233 */ /* 0x000fe20003803000 */
[----:B------:R-:W-:Y:S01]  /*4630*/  F2FP.BF16.PACK_AB R5, R235, R242 ;  /* 0x000000f2eb05723e */ /* 0x000fe200000010ff */
[----:B------:R1:W-:Y:S01]  /*4640*/  MUFU.EX2 R229, R2 ;  /* 0x0000000200e57308 */ /* 0x0003e20000000800 */
[----:B------:R-:W-:Y:S02]  /*4650*/  FMNMX.FTZ R0, R61, R0, !PT ;  /* 0x000000003d007209 */ /* 0x000fe40007810000 */
[----:B----4-:R-:W-:Y:S02]  /*4660*/  F2FP.BF16.PACK_AB R14, R233, R234 ;  /* 0x000000eae90e723e */ /* 0x010fe400000010ff */
[----:B------:R-:W-:-:S02]  /*4670*/  FMNMX.FTZ R0, R47, R0, !PT ;  /* 0x000000002f007209 */ /* 0x000fc40007810000 */
[----:B------:R-:W-:Y:S02]  /*4680*/  LOP3.LUT R4, R4, R5, RZ, 0xc0, !PT ;  /* 0x0000000504047212 */ /* 0x000fe400078ec0ff */
[----:B------:R-:W-:Y:S02]  /*4690*/  FMNMX.FTZ R0, R34, R0, !PT ;  /* 0x0000000022007209 */ /* 0x000fe40007810000 */
[----:B------:R-:W-:Y:S01]  /*46a0*/  LOP3.LUT R5, R13, R14, RZ, 0xc0, !PT ;  /* 0x0000000e0d057212 */ /* 0x000fe200078ec0ff */
[--C-:B------:R-:W-:Y:S01]  /*46b0*/  FFMA.FTZ R13, R27, c[0x0][0x23c], -R8.reuse ;  /* 0x00008f001b0d7a23 */ /* 0x100fe20000010808 */
[----:B------:R-:W-:Y:S01]  /*46c0*/  FMNMX.FTZ R0, R35, R0, !PT ;  /* 0x0000000023007209 */ /* 0x000fe20007810000 */
[----:B-1----:R-:W-:-:S03]  /*46d0*/  FFMA.FTZ R2, R30, c[0x0][0x23c], -R8 ;  /* 0x00008f001e027a23 */ /* 0x002fc60000010808 */
[----:B------:R-:W-:Y:S01]  /*46e0*/  FMNMX.FTZ R0, R43, R0, !PT ;  /* 0x000000002b007209 */ /* 0x000fe20007810000 */
[----:B------:R-:W-:Y:S01]  /*46f0*/  MUFU.EX2 R228, R13 ;  /* 0x0000000d00e47308 */ /* 0x000fe20000000800 */
[----:B------:R-:W-:Y:S02]  /*4700*/  HMMA.16816.F32.BF16 R140, R4, R148, RZ ;  /* 0x00000094048c723c */ /* 0x000fe400000418ff */
[----:B------:R-:W-:-:S05]  /*4710*/  FMNMX.FTZ R0, R42, R0, !PT ;  /* 0x000000002a007209 */ /* 0x000fca0007810000 */
[----:B------:R-:W1:Y:S01]  /*4720*/  SHFL.BFLY PT, R16, R0, 0x2, 0x1f ;  /* 0x0c401f0000107f89 */ /* 0x000e6200000e0000 */
[----:B------:R2:W-:Y:S01]  /*4730*/  MUFU.EX2 R230, R2 ;  /* 0x0000000200e67308 */ /* 0x0005e20000000800 */
[C---:B------:R-:W-:Y:S08]  /*4740*/  HMMA.16816.F32.BF16 R36, R4.reuse, R76, RZ ;  /* 0x0000004c0424723c */ /* 0x040ff000000418ff */
[----:B------:R-:W-:Y:S01]  /*4750*/  HMMA.16816.F32.BF16 R52, R4, R92, RZ ;  /* 0x0000005c0434723c */ /* 0x000fe200000418ff */
[----:B--2---:R-:W-:-:S07]  /*4760*/  LOP3.LUT R2, R17, UR8, R18, 0x96, !PT ;  /* 0x0000000811027c12 */ /* 0x004fce000f8e9612 */
[----:B-----5:R-:W-:Y:S01]  /*4770*/  HMMA.16816.F32.BF16 R68, R4, R88, RZ ;  /* 0x000000580444723c */ /* 0x020fe200000418ff */
[----:B------:R-:W-:Y:S01]  /*4780*/  IMAD.WIDE.U32 R14, R2, -0x2daee0ad, RZ ;  /* 0xd2511f53020e7825 */ /* 0x000fe200078e00ff */
[----:B-1----:R-:W-:-:S03]  /*4790*/  FMNMX.FTZ R18, R16, R0, !PT ;  /* 0x0000000010127209 */ /* 0x002fc60007810000 */
[----:B------:R-:W-:Y:S01]  /*47a0*/  FFMA.FTZ R2, R23, c[0x0][0x23c], -R8 ;  /* 0x00008f0017027a23 */ /* 0x000fe20000010808 */
[----:B------:R-:W-:Y:S01]  /*47b0*/  LOP3.LUT R0, R15, UR18, R20, 0x96, !PT ;  /* 0x000000120f007c12 */ /* 0x000fe2000f8e9614 */
[----:B------:R-:W-:Y:S01]  /*47c0*/  FFMA.FTZ R20, R32, c[0x0][0x23c], -R3 ;  /* 0x00008f0020147a23 */ /* 0x000fe20000010803 */
[C---:B------:R-:W-:Y:S01]  /*47d0*/  LOP3.LUT R8, R14.reuse, 0xffff, RZ, 0xc0, !PT ;  /* 0x0000ffff0e087812 */ /* 0x040fe200078ec0ff */
[----:B------:R1:W2:Y:S01]  /*47e0*/  MUFU.EX2 R248, R2 ;  /* 0x0000000200f87308 */ /* 0x0002a20000000800 */
[----:B------:R-:W-:Y:S01]  /*47f0*/  SHF.R.U32.HI R15, RZ, 0x10, R14 ;  /* 0x00000010ff0f7819 */ /* 0x000fe2000001160e */
[C---:B------:R-:W-:Y:S01]  /*4800*/  HMMA.16816.F32.BF16 R84, R4.reuse, R104, RZ ;  /* 0x000000680454723c */ /* 0x040fe200000418ff */
[----:B------:R-:W-:Y:S02]  /*4810*/  LOP3.LUT R16, R14, 0xff, RZ, 0xc0, !PT ;  /* 0x000000ff0e107812 */ /* 0x000fe400078ec0ff */
[----:B------:R-:W-:Y:S02]  /*4820*/  SHF.R.U32.HI R13, RZ, 0x8, R8 ;  /* 0x00000008ff0d7819 */ /* 0x000fe40000011608 */
[----:B------:R-:W-:Y:S01]  /*4830*/  SHF.R.U32.HI R14, RZ, 0x18, R14 ;  /* 0x00000018ff0e7819 */ /* 0x000fe2000001160e */
[----:B------:R3:W-:Y:S01]  /*4840*/  MUFU.EX2 R226, R20 ;  /* 0x0000001400e27308 */ /* 0x0007e20000000800 */
[----:B------:R-:W-:Y:S01]  /*4850*/  LOP3.LUT R8, R15, 0xff, RZ, 0xc0, !PT ;  /* 0x000000ff0f087812 */ /* 0x000fe200078ec0ff */
[----:B------:R-:W-:Y:S01]  /*4860*/  HMMA.16816.F32.BF16 R100, R4, R200, RZ ;  /* 0x000000c80464723c */ /* 0x000fe200000418ff */
[----:B------:R-:W-:-:S02]  /*4870*/  PRMT R17, R16, 0x5410, R13 ;  /* 0x0000541010117816 */ /* 0x000fc4000000000d */
[----:B------:R-:W-:Y:S02]  /*4880*/  PRMT R16, R8, 0x5410, R14 ;  /* 0x0000541008107816 */ /* 0x000fe4000000000e */
[----:B------:R-:W-:Y:S01]  /*4890*/  FMNMX.FTZ R14, R33, R124, !PT ;  /* 0x0000007c210e7209 */ /* 0x000fe20007810000 */
[--C-:B-1----:R-:W-:Y:S01]  /*48a0*/  FFMA.FTZ R2, R28, c[0x0][0x23c], -R3.reuse ;  /* 0x00008f001c027a23 */ /* 0x102fe20000010803 */
[----:B------:R-:W-:Y:S01]  /*48b0*/  LOP3.LUT R15, R0, 0xff, RZ, 0xc0, !PT ;  /* 0x000000ff000f7812 */ /* 0x000fe200078ec0ff */
[----:B------:R-:W-:Y:S01]  /*48c0*/  FFMA.FTZ R3, R26, c[0x0][0x23c], -R3 ;  /* 0x00008f001a037a23 */ /* 0x000fe20000010803 */
[----:B------:R-:W-:Y:S01]  /*48d0*/  SHF.R.U32.HI R13, RZ, 0x18, R0 ;  /* 0x00000018ff0d7819 */ /* 0x000fe20000011600 */
[----:B------:R1:W-:Y:S01]  /*48e0*/  MUFU.EX2 R227, R2 ;  /* 0x0000000200e37308 */ /* 0x0003e20000000800 */
[C---:B------:R-:W-:Y:S01]  /*48f0*/  HMMA.16816.F32.BF16 R112, R4.reuse, R116, RZ ;  /* 0x000000740470723c */ /* 0x040fe200000418ff */
[----:B---3--:R-:W3:Y:S06]  /*4900*/  SHFL.BFLY PT, R20, R18, 0x1, 0x1f ;  /* 0x0c201f0012147f89 */ /* 0x008eec00000e0000 */
[----:B------:R4:W5:Y:S01]  /*4910*/  MUFU.EX2 R249, R3 ;  /* 0x0000000300f97308 */ /* 0x0009620000000800 */
[----:B------:R-:W-:Y:S01]  /*4920*/  HMMA.16816.F32.BF16 R164, R4, R220, RZ ;  /* 0x000000dc04a4723c */ /* 0x000fe200000418ff */
[----:B-1----:R-:W-:-:S07]  /*4930*/  LOP3.LUT R2, R0, 0xffff, RZ, 0xc0, !PT ;  /* 0x0000ffff00027812 */ /* 0x002fce00078ec0ff */
[----:B------:R-:W-:Y:S01]  /*4940*/  HMMA.16816.F32.BF16 R152, R4, R150, RZ ;  /* 0x000000960498723c */ /* 0x000fe200000418ff */
[----:B------:R-:W-:Y:S02]  /*4950*/  SHF.R.U32.HI R8, RZ, 0x8, R2 ;  /* 0x00000008ff087819 */ /* 0x000fe40000011602 */
[----:B----4-:R-:W-:-:S05]  /*4960*/  SHF.R.U32.HI R3, RZ, 0x10, R0 ;  /* 0x00000010ff037819 */ /* 0x010fca0000011600 */
[C---:B------:R-:W-:Y:S01]  /*4970*/  HMMA.16816.F32.BF16 R48, R4.reuse, R78, RZ ;  /* 0x0000004e0430723c */ /* 0x040fe200000418ff */
[----:B------:R-:W-:Y:S02]  /*4980*/  FMNMX.FTZ R0, R63, R14, !PT ;  /* 0x0000000e3f007209 */ /* 0x000fe40007810000 */
[----:B------:R-:W-:Y:S01]  /*4990*/  LOP3.LUT R2, R3, 0xff, RZ, 0xc0, !PT ;  /* 0x000000ff03027812 */ /* 0x000fe200078ec0ff */
[--C-:B------:R-:W-:Y:S01]  /*49a0*/  HSET2.LE.AND R3, R16, R45.reuse, PT ;  /* 0x0000002d10037233 */ /* 0x100fe20003803000 */
[----:B------:R-:W-:Y:S02]  /*49b0*/  FMNMX.FTZ R0, R62, R0, !PT ;  /* 0x000000003e007209 */ /* 0x000fe40007810000 */
[----:B------:R-:W-:Y:S01]  /*49c0*/  PRMT R14, R2, 0x5410, R13 ;  /* 0x00005410020e7816 */ /* 0x000fe2000000000d */
[----:B------:R-:W-:Y:S01]  /*49d0*/  HMMA.16816.F32.BF16 R64, R4, R94, RZ ;  /* 0x0000005e0440723c */ /* 0x000fe200000418ff */
[----:B------:R-:W-:Y:S01]  /*49e0*/  FMNMX.FTZ R13, R57, R0, !PT ;  /* 0x00000000390d7209 */ /* 0x000fe20007810000 */
[----:B------:R-:W-:Y:S01]  /*49f0*/  HSET2.LE.AND R0, R17, R45, PT ;  /* 0x0000002d11007233 */ /* 0x000fe20003803000 */
[----:B------:R-:W-:-:S02]  /*4a00*/  PRMT R15, R15, 0x5410, R8 ;  /* 0x000054100f0f7816 */ /* 0x000fc40000000008 */
[----:B--2---:R-:W-:Y:S02]  /*4a10*/  F2FP.BF16.PACK_AB R2, R248, R228 ;  /* 0x000000e4f802723e */ /* 0x004fe400000010ff */
[----:B------:R-:W-:Y:S01]  /*4a20*/  FMNMX.FTZ R13, R58, R13, !PT ;  /* 0x0000000d3a0d7209 */ /* 0x000fe20007810000 */
[C---:B------:R-:W-:Y:S01]  /*4a30*/  HMMA.16816.F32.BF16 R80, R4.reuse, R90, RZ ;  /* 0x0000005a0450723c */ /* 0x040fe200000418ff */
[----:B------:R-:W-:Y:S01]  /*4a40*/  LOP3.LUT R170, R0, R2, RZ, 0xc0, !PT ;  /* 0x0000000200aa7212 */ /* 0x000fe200078ec0ff */
[----:B------:R-:W-:Y:S01]  /*4a50*/  HSET2.LE.AND R0, R15, R45, PT ;  /* 0x0000002d0f007233 */ /* 0x000fe20003803000 */
[----:B------:R-:W-:Y:S02]  /*4a60*/  F2FP.BF16.PACK_AB R2, R230, R229 ;  /* 0x000000e5e602723e */ /* 0x000fe400000010ff */
[----:B------:R-:W-:Y:S02]  /*4a70*/  FMNMX.FTZ R13, R56, R13, !PT ;  /* 0x0000000d380d7209 */ /* 0x000fe40007810000 */
[----:B------:R-:W-:Y:S01]  /*4a80*/  LOP3.LUT R168, R0, R2, RZ, 0xc0, !PT ;  /* 0x0000000200a87212 */ /* 0x000fe200078ec0ff */
[----:B------:R-:W-:Y:S01]  /*4a90*/  HMMA.16816.F32.BF16 R96, R4, R106, RZ ;  /* 0x0000006a0460723c */ /* 0x000fe200000418ff */
[----:B------:R-:W-:-:S02]  /*4aa0*/  FMNMX.FTZ R2, R44, R13, !PT ;  /* 0x0000000d2c027209 */ /* 0x000fc40007810000 */
[----:B-----5:R-:W-:Y:S02]  /*4ab0*/  F2FP.BF16.PACK_AB R8, R249, R227 ;  /* 0x000000e3f908723e */ /* 0x020fe400000010ff */
[----:B---3--:R-:W-:Y:S02]  /*4ac0*/  FMNMX.FTZ R134, R18, R20, !PT ;  /* 0x0000001412867209 */ /* 0x008fe40007810000 */
[----:B------:R-:W-:Y:S01]  /*4ad0*/  LOP3.LUT R171, R3, R8, RZ, 0xc0, !PT ;  /* 0x0000000803ab7212 */ /* 0x000fe200078ec0ff */
[----:B------:R-:W-:Y:S01]  /*4ae0*/  HMMA.16816.F32.BF16 R108, R4, R202, RZ ;  /* 0x000000ca046c723c */ /* 0x000fe200000418ff */
[----:B------:R-:W-:Y:S01]  /*4af0*/  HSET2.LE.AND R3, R14, R45, PT ;  /* 0x0000002d0e037233 */ /* 0x000fe20003803000 */
[----:B------:R-:W-:Y:S01]  /*4b00*/  F2FP.BF16.PACK_AB R8, R225, R226 ;  /* 0x000000e2e108723e */ /* 0x000fe200000010ff */
[C---:B------:R-:W-:Y:S01]  /*4b10*/  FMUL.FTZ R0, R134.reuse, c[0x0][0x23c] ;  /* 0x00008f0086007a20 */ /* 0x040fe20000410000 */
[----:B------:R-:W-:Y:S02]  /*4b20*/  FSETP.NEU.FTZ.AND P1, PT, R134, -INF , PT ;  /* 0xff8000008600780b */ /* 0x000fe40003f3d000 */
[----:B------:R-:W-:-:S02]  /*4b30*/  LOP3.LUT R169, R3, R8, RZ, 0xc0, !PT ;  /* 0x0000000803a97212 */ /* 0x000fc400078ec0ff */
[----:B------:R-:W-:Y:S01]  /*4b40*/  HMMA.16816.F32.BF16 R120, R4, R118, RZ ;  /* 0x000000760478723c */ /* 0x000fe200000418ff */
[----:B------:R-:W-:Y:S02]  /*4b50*/  LOP3.LUT R3, R239, R46, RZ, 0x3c, !PT ;  /* 0x0000002eef037212 */ /* 0x000fe400078e3cff */
[----:B------:R-:W-:-:S05]  /*4b60*/  FSEL R0, R0, RZ, P1 ;  /* 0x000000ff00007208 */ /* 0x000fca0000800000 */
[----:B------:R-:W-:Y:S01]  /*4b70*/  HMMA.16816.F32.BF16 R24, R4, R222, RZ ;  /* 0x000000de0418723c */ /* 0x000fe200000418ff */
[----:B------:R-:W1:Y:S01]  /*4b80*/  SHFL.BFLY PT, R6, R2, 0x2, 0x1f ;  /* 0x0c401f0002067f89 */ /* 0x000e6200000e0000 */
[----:B------:R-:W-:-:S04]  /*4b90*/  FFMA.FTZ R8, R61, c[0x0][0x23c], -R0 ;  /* 0x00008f003d087a23 */ /* 0x000fc80000010800 */
[----:B------:R-:W-:Y:S01]  /*4ba0*/  MUFU.EX2 R138, R8 ;  /* 0x00000008008a7308 */ /* 0x000fe20000000800 */
[----:B------:R-:W-:Y:S01]  /*4bb0*/  IMAD.WIDE.U32 R4, R3, -0x2daee0ad, RZ ;  /* 0xd2511f5303047825 */ /* 0x000fe200078e00ff */
[C---:B------:R-:W-:Y:S03]  /*4bc0*/  HMMA.16816.F32.BF16 R140, R168.reuse, R184, R140 ;  /* 0x000000b8a88c723c */ /* 0x040fe6000004188c */
[----:B------:R-:W-:Y:S02]  /*4bd0*/  FFMA.FTZ R3, R31, c[0x0][0x23c], -R0 ;  /* 0x00008f001f037a23 */ /* 0x000fe40000010800 */
[----:B------:R-:W-:Y:S02]  /*4be0*/  LDSM.16.MT88.4 R28, [R209+0xb800] ;  /* 0x00b80000d11c783b */ /* 0x000fe40000004200 */
[----:B------:R2:W-:Y:S01]  /*4bf0*/  MUFU.EX2 R224, R3 ;  /* 0x0000000300e07308 */ /* 0x0005e20000000800 */
[C---:B------:R-:W-:Y:S08]  /*4c00*/  HMMA.16816.F32.BF16 R36, R168.reuse, R176, R36 ;  /* 0x000000b0a824723c */ /* 0x040ff00000041824 */
[----:B------:R-:W-:Y:S01]  /*4c10*/  HMMA.16816.F32.BF16 R52, R168, R180, R52 ;  /* 0x000000b4a834723c */ /* 0x000fe20000041834 */
[----:B-1----:R-:W-:-:S05]  /*4c20*/  FMNMX.FTZ R2, R6, R2, !PT ;  /* 0x0000000206027209 */ /* 0x002fca0007810000 */
[----:B------:R-:W1:Y:S01]  /*4c30*/  SHFL.BFLY PT, R13, R2, 0x1, 0x1f ;  /* 0x0c201f00020d7f89 */ /* 0x000e6200000e0000 */
[----:B--2---:R-:W-:Y:S01]  /*4c40*/  LOP3.LUT R3, R5, UR15, R236, 0x96, !PT ;  /* 0x0000000f05037c12 */ /* 0x004fe2000f8e96ec */
[----:B------:R-:W-:Y:S01]  /*4c50*/  FFMA.FTZ R5, R60, c[0x0][0x23c], -R0 ;  /* 0x00008f003c057a23 */ /* 0x000fe20000010800 */
[C---:B------:R-:W-:Y:S03]  /*4c60*/  HMMA.16816.F32.BF16 R68, R168.reuse, R172, R68 ;  /* 0x000000aca844723c */ /* 0x040fe60000041844 */
[----:B------:R-:W-:Y:S01]  /*4c70*/  IMAD.WIDE.U32 R6, R3, -0x326172a9, RZ ;  /* 0xcd9e8d5703067825 */ /* 0x000fe200078e00ff */
[----:B------:R2:W-:Y:S04]  /*4c80*/  MUFU.EX2 R139, R5 ;  /* 0x00000005008b7308 */ /* 0x0005e80000000800 */
[----:B------:R-:W-:Y:S01]  /*4c90*/  LOP3.LUT R3, R7, UR14, R72, 0x96, !PT ;  /* 0x0000000e07037c12 */ /* 0x000fe2000f8e9648 */
[----:B------:R-:W-:Y:S04]  /*4ca0*/  HMMA.16816.F32.BF16 R84, R168, R196, R84 ;  /* 0x000000c4a854723c */ /* 0x000fe80000041854 */
[----:B------:R-:W-:-:S04]  /*4cb0*/  IMAD.WIDE.U32 R14, R3, -0x2daee0ad, RZ ;  /* 0xd2511f53030e7825 */ /* 0x000fc800078e00ff */
[----:B------:R-:W-:Y:S01]  /*4cc0*/  FFMA.FTZ R3, R47, c[0x0][0x23c], -R0 ;  /* 0x00008f002f037a23 */ /* 0x000fe20000010800 */
[C---:B------:R-:W-:Y:S01]  /*4cd0*/  HMMA.16816.F32.BF16 R100, R168.reuse, R188, R100 ;  /* 0x000000bca864723c */ /* 0x040fe20000041864 */
[----:B--2---:R-:W-:Y:S02]  /*4ce0*/  LOP3.LUT R5, R73, UR16, R238, 0x96, !PT ;  /* 0x0000001049057c12 */ /* 0x004fe4000f8e96ee */
[----:B------:R2:W3:Y:S01]  /*4cf0*/  MUFU.EX2 R137, R3 ;  /* 0x0000000300897308 */ /* 0x0004e20000000800 */
[----:B-1----:R-:W-:Y:S02]  /*4d00*/  FMNMX.FTZ R2, R2, R13, !PT ;  /* 0x0000000d02027209 */ /* 0x002fe40007810000 */
[----:B------:R-:W-:Y:S02]  /*4d10*/  IMAD.WIDE.U32 R16, R5, -0x2daee0ad, RZ ;  /* 0xd2511f5305107825 */ /* 0x000fe400078e00ff */
[----:B------:R-:W-:Y:S01]  /*4d20*/  FSETP.NEU.FTZ.AND P1, PT, R2, -INF , PT ;  /* 0xff8000000200780b */ /* 0x000fe20003f3d000 */
[----:B------:R-:W-:Y:S01]  /*4d30*/  HMMA.16816.F32.BF16 R112, R168, R192, R112 ;  /* 0x000000c0a870723c */ /* 0x000fe20000041870 */
[----:B------:R-:W-:Y:S01]  /*4d40*/  FFMA.FTZ R5, R34, c[0x0][0x23c], -R0 ;  /* 0x00008f0022057a23 */ /* 0x000fe20000010800 */
[----:B------:R-:W-:Y:S01]  /*4d50*/  LOP3.LUT R4, R17, UR13, R4, 0x96, !PT ;  /* 0x0000000d11047c12 */ /* 0x000fe2000f8e9604 */
[----:B------:R-:W-:-:S02]  /*4d60*/  FMUL.FTZ R7, R2, c[0x0][0x23c] ;  /* 0x00008f0002077a20 */ /* 0x000fc40000410000 */
[----:B------:R-:W-:Y:S03]  /*4d70*/  MUFU.EX2 R133, R5 ;  /* 0x0000000500857308 */ /* 0x000fe60000000800 */
[----:B------:R-:W-:Y:S01]  /*4d80*/  HMMA.16816.F32.BF16 R164, R168, R28, R164 ;  /* 0x0000001ca8a4723c */ /* 0x000fe200000418a4 */
[----:B--2---:R-:W-:Y:S01]  /*4d90*/  LOP3.LUT R3, R15, UR11, R16, 0x96, !PT ;  /* 0x0000000b0f037c12 */ /* 0x004fe2000f8e9610 */
[----:B------:R-:W-:-:S04]  /*4da0*/  IMAD.WIDE.U32 R16, R4, -0x326172a9, RZ ;  /* 0xcd9e8d5704107825 */ /* 0x000fc800078e00ff */
[----:B------:R-:W-:Y:S01]  /*4db0*/  IMAD.WIDE.U32 R18, R3, -0x326172a9, RZ ;  /* 0xcd9e8d5703127825 */ /* 0x000fe200078e00ff */
[----:B------:R-:W-:Y:S01]  /*4dc0*/  LOP3.LUT R3, R17, UR12, R6, 0x96, !PT ;  /* 0x0000000c11037c12 */ /* 0x000fe2000f8e9606 */
[----:B------:R-:W-:Y:S02]  /*4dd0*/  HMMA.16816.F32.BF16 R152, R168, R186, R152 ;  /* 0x000000baa898723c */ /* 0x000fe40000041898 */
[----:B------:R-:W-:Y:S01]  /*4de0*/  FFMA.FTZ R4, R35, c[0x0][0x23c], -R0 ;  /* 0x00008f0023047a23 */ /* 0x000fe20000010800 */
[----:B------:R-:W-:-:S03]  /*4df0*/  LOP3.LUT R6, R19, UR10, R16, 0x96, !PT ;  /* 0x0000000a13067c12 */ /* 0x000fc6000f8e9610 */
[----:B------:R1:W-:Y:S02]  /*4e00*/  MUFU.EX2 R132, R4 ;  /* 0x0000000400847308 */ /* 0x0003e40000000800 */
[----:B------:R-:W-:Y:S01]  /*4e10*/  IMAD.WIDE.U32 R16, R6, -0x2daee0ad, RZ ;  /* 0xd2511f5306107825 */ /* 0x000fe200078e00ff */
[----:B------:R-:W-:Y:S03]  /*4e20*/  HMMA.16816.F32.BF16 R48, R168, R178, R48 ;  /* 0x000000b2a830723c */ /* 0x000fe60000041830 */
[----:B------:R-:W-:-:S04]  /*4e30*/  FFMA.FTZ R6, R43, c[0x0][0x23c], -R0 ;  /* 0x00008f002b067a23 */ /* 0x000fc80000010800 */
[----:B------:R2:W-:Y:S01]  /*4e40*/  MUFU.EX2 R35, R6 ;  /* 0x0000000600237308 */ /* 0x0005e20000000800 */
[----:B------:R-:W-:Y:S01]  /*4e50*/  HMMA.16816.F32.BF16 R64, R168, R182, R64 ;  /* 0x000000b6a840723c */ /* 0x000fe20000041840 */
[----:B-1----:R-:W-:Y:S01]  /*4e60*/  IMAD.WIDE.U32 R4, R3, -0x2daee0ad, RZ ;  /* 0xd2511f5303047825 */ /* 0x002fe200078e00ff */
[----:B------:R-:W-:-:S06]  /*4e70*/  FSEL R3, R7, RZ, P1 ;  /* 0x000000ff07037208 */ /* 0x000fcc0000800000 */
[C---:B------:R-:W-:Y:S01]  /*4e80*/  HMMA.16816.F32.BF16 R80, R168.reuse, R174, R80 ;  /* 0x000000aea850723c */ /* 0x040fe20000041850 */
[----:B------:R-:W-:Y:S01]  /*4e90*/  LOP3.LUT R4, R17, UR5, R4, 0x96, !PT ;  /* 0x0000000511047c12 */ /* 0x000fe2000f8e9604 */
[----:B------:R-:W-:Y:S02]  /*4ea0*/  FFMA.FTZ R7, R33, c[0x0][0x23c], -R3 ;  /* 0x00008f0021077a23 */ /* 0x000fe40000010803 */
[----:B------:R-:W-:Y:S01]  /*4eb0*/  FFMA.FTZ R17, R42, c[0x0][0x23c], -R0 ;  /* 0x00008f002a117a23 */ /* 0x000fe20000010800 */
[----:B--2---:R-:W-:Y:S01]  /*4ec0*/  LOP3.LUT R6, R5, UR9, R14, 0x96, !PT ;  /* 0x0000000905067c12 */ /* 0x004fe2000f8e960e */
[----:B------:R-:W-:Y:S01]  /*4ed0*/  IMAD.WIDE.U32 R4, R4, -0x326172a9, RZ ;  /* 0xcd9e8d5704047825 */ /* 0x000fe200078e00ff */
[----:B------:R1:W-:Y:S01]  /*4ee0*/  MUFU.EX2 R34, R7 ;  /* 0x0000000700227308 */ /* 0x0003e20000000800 */
[----:B------:R-:W-:Y:S02]  /*4ef0*/  HMMA.16816.F32.BF16 R96, R168, R198, R96 ;  /* 0x000000c6a860723c */ /* 0x000fe40000041860 */
[----:B------:R-:W-:Y:S01]  /*4f00*/  IMAD.WIDE.U32 R20, R6, -0x326172a9, RZ ;  /* 0xcd9e8d5706147825 */ /* 0x000fe200078e00ff */
[----:B------:R-:W-:-:S02]  /*4f10*/  LOP3.LUT R6, R4, 0xffff, RZ, 0xc0, !PT ;  /* 0x0000ffff04067812 */ /* 0x000fc400078ec0ff */
[----:B------:R-:W-:Y:S02]  /*4f20*/  LOP3.LUT R8, R4, 0xff, RZ, 0xc0, !PT ;  /* 0x000000ff04087812 */ /* 0x000fe400078ec0ff */
[----:B------:R-:W-:Y:S01]  /*4f30*/  LOP3.LUT R0, R5, UR17, R20, 0x96, !PT ;  /* 0x0000001105007c12 */ /* 0x000fe2000f8e9614 */
[--C-:B------:R-:W-:Y:S01]  /*4f40*/  FFMA.FTZ R5, R62, c[0x0][0x23c], -R3.reuse ;  /* 0x00008f003e057a23 */ /* 0x100fe20000010803 */
[----:B------:R-:W-:Y:S01]  /*4f50*/  SHF.R.U32.HI R6, RZ, 0x8, R6 ;  /* 0x00000008ff067819 */ /* 0x000fe20000011606 */
[----:B------:R-:W-:Y:S01]  /*4f60*/  MUFU.EX2 R251, R17 ;  /* 0x0000001100fb7308 */ /* 0x000fe20000000800 */
[----:B------:R-:W-:Y:S01]  /*4f70*/  SHF.R.U32.HI R13, RZ, 0x18, R4 ;  /* 0x00000018ff0d7819 */ /* 0x000fe20000011604 */
[----:B------:R-:W-:Y:S01]  /*4f80*/  HMMA.16816.F32.BF16 R108, R168, R190, R108 ;  /* 0x000000bea86c723c */ /* 0x000fe2000004186c */
[----:B------:R-:W-:Y:S01]  /*4f90*/  PRMT R14, R8, 0x5410, R6 ;  /* 0x00005410080e7816 */ /* 0x000fe20000000006 */
[----:B-1----:R-:W-:Y:S01]  /*4fa0*/  FFMA.FTZ R7, R63, c[0x0][0x23c], -R3 ;  /* 0x00008f003f077a23 */ /* 0x002fe20000010803 */
[----:B------:R-:W-:-:S03]  /*4fb0*/  LOP3.LUT R8, R0, 0xff, RZ, 0xc0, !PT ;  /* 0x000000ff00087812 */ /* 0x000fc600078ec0ff */
[----:B------:R-:W-:Y:S02]  /*4fc0*/  MUFU.EX2 R32, R5 ;  /* 0x0000000500207308 */ /* 0x000fe40000000800 */
[C---:B------:R-:W-:Y:S06]  /*4fd0*/  HMMA.16816.F32.BF16 R120, R168.reuse, R194, R120 ;  /* 0x000000c2a878723c */ /* 0x040fec0000041878 */
[----:B------:R1:W2:Y:S02]  /*4fe0*/  MUFU.EX2 R33, R7 ;  /* 0x0000000700217308 */ /* 0x0002a40000000800 */
[----:B------:R-:W-:Y:S01]  /*4ff0*/  HMMA.16816.F32.BF16 R168, R168, R30, R24 ;  /* 0x0000001ea8a8723c */ /* 0x000fe20000041818 */
[----:B-1----:R-:W-:-:S02]  /*5000*/  SHF.R.U32.HI R7, RZ, 0x10, R4 ;  /* 0x00000010ff077819 */ /* 0x002fc40000011604 */
[----:B------:R-:W-:Y:S02]  /*5010*/  LOP3.LUT R4, R0, 0xffff, RZ, 0xc0, !PT ;  /* 0x0000ffff00047812 */ /* 0x000fe400078ec0ff */
[----:B------:R-:W-:Y:S01]  /*5020*/  LOP3.LUT R5, R7, 0xff, RZ, 0xc0, !PT ;  /* 0x000000ff07057812 */ /* 0x000fe200078ec0ff */
[----:B------:R-:W-:Y:S01]  /*5030*/  FFMA.FTZ R7, R124, c[0x0][0x23c], -R3 ;  /* 0x00008f007c077a23 */ /* 0x000fe20000010803 */
[----:B------:R-:W-:Y:S02]  /*5040*/  SHF.R.U32.HI R6, RZ, 0x8, R4 ;  /* 0x00000008ff067819 */ /* 0x000fe40000011604 */
[----:B------:R-:W-:Y:S01]  /*5050*/  SHF.R.U32.HI R4, RZ, 0x10, R0 ;  /* 0x00000010ff047819 */ /* 0x000fe20000011600 */
[----:B------:R1:W4:Y:S01]  /*5060*/  MUFU.EX2 R23, R7 ;  /* 0x0000000700177308 */ /* 0x0003220000000800 */
[----:B------:R-:W-:Y:S02]  /*5070*/  PRMT R13, R5, 0x5410, R13 ;  /* 0x00005410050d7816 */ /* 0x000fe4000000000d */
[----:B------:R-:W-:-:S02]  /*5080*/  PRMT R15, R8, 0x5410, R6 ;  /* 0x00005410080f7816 */ /* 0x000fc40000000006 */
[----:B------:R-:W-:Y:S01]  /*5090*/  SHF.R.U32.HI R8, RZ, 0x18, R0 ;  /* 0x00000018ff087819 */ /* 0x000fe20000011600 */
[--C-:B------:R-:W-:Y:S01]  /*50a0*/  HSET2.LE.AND R0, R14, R45.reuse, PT ;  /* 0x0000002d0e007233 */ /* 0x100fe20003803000 */
[----:B------:R-:W-:Y:S02]  /*50b0*/  LOP3.LUT R5, R4, 0xff, RZ, 0xc0, !PT ;  /* 0x000000ff04057812 */ /* 0x000fe400078ec0ff */
[----:B---3--:R-:W-:Y:S02]  /*50c0*/  F2FP.BF16.PACK_AB R6, R137, R138 ;  /* 0x0000008a8906723e */ /* 0x008fe400000010ff */
[----:B------:R-:W-:Y:S02]  /*50d0*/  PRMT R5, R5, 0x5410, R8 ;  /* 0x0000541005057816 */ /* 0x000fe40000000008 */
[----:B--2---:R-:W-:Y:S02]  /*50e0*/  F2FP.BF16.PACK_AB R4, R32, R33 ;  /* 0x000000212004723e */ /* 0x004fe400000010ff */
[----:B------:R-:W-:Y:S01]  /*50f0*/  LOP3.LUT R6, R0, R6, RZ, 0xc0, !PT ;  /* 0x0000000600067212 */ /* 0x000fe200078ec0ff */
[--C-:B-1----:R-:W-:Y:S01]  /*5100*/  HSET2.LE.AND R7, R13, R45.reuse, PT ;  /* 0x0000002d0d077233 */ /* 0x102fe20003803000 */
[----:B----4-:R-:W-:Y:S01]  /*5110*/  F2FP.BF16.PACK_AB R8, R23, R34 ;  /* 0x000000221708723e */ /* 0x010fe200000010ff */
[--C-:B------:R-:W-:Y:S01]  /*5120*/  HSET2.LE.AND R0, R15, R45.reuse, PT ;  /* 0x0000002d0f007233 */ /* 0x100fe20003803000 */
[----:B------:R-:W-:Y:S01]  /*5130*/  FFMA.FTZ R13, R57, c[0x0][0x23c], -R3 ;  /* 0x00008f00390d7a23 */ /* 0x000fe20000010803 */
[----:B------:R-:W-:Y:S01]  /*5140*/  HSET2.LE.AND R5, R5, R45, PT ;  /* 0x0000002d05057233 */ /* 0x000fe20003803000 */
[----:B------:R-:W-:-:S02]  /*5150*/  LOP3.LUT R7, R7, R4, RZ, 0xc0, !PT ;  /* 0x0000000407077212 */ /* 0x000fc400078ec0ff */
[----:B------:R-:W-:Y:S01]  /*5160*/  F2FP.BF16.PACK_AB R4, R139, R224 ;  /* 0x000000e08b04723e */ /* 0x000fe200000010ff */
[----:B------:R1:W-:Y:S01]  /*5170*/  MUFU.EX2 R22, R13 ;  /* 0x0000000d00167308 */ /* 0x0003e20000000800 */
[----:B------:R-:W-:Y:S01]  /*5180*/  LOP3.LUT R5, R5, R8, RZ, 0xc0, !PT ;  /* 0x0000000805057212 */ /* 0x000fe200078ec0ff */
[----:B------:R-:W-:Y:S01]  /*5190*/  FFMA.FTZ R8, R58, c[0x0][0x23c], -R3 ;  /* 0x00008f003a087a23 */ /* 0x000fe20000010803 */
[----:B------:R-:W-:Y:S02]  /*51a0*/  LOP3.LUT R4, R0, R4, RZ, 0xc0, !PT ;  /* 0x0000000400047212 */ /* 0x000fe400078ec0ff */
[----:B------:R-:W-:-:S03]  /*51b0*/  LOP3.LUT R0, R21, UR8, R18, 0x96, !PT ;  /* 0x0000000815007c12 */ /* 0x000fc6000f8e9612 */
[----:B------:R2:W3:Y:S02]  /*51c0*/  MUFU.EX2 R21, R8 ;  /* 0x0000000800157308 */ /* 0x0004e40000000800 */
[----:B------:R-:W-:Y:S01]  /*51d0*/  IMAD.WIDE.U32 R14, R0, -0x2daee0ad, RZ ;  /* 0xd2511f53000e7825 */ /* 0x000fe200078e00ff */
[C---:B------:R-:W-:Y:S04]  /*51e0*/  HMMA.16816.F32.BF16 R40, R4.reuse, R76, RZ ;  /* 0x0000004c0428723c */ /* 0x040fe800000418ff */
[----:B------:R-:W-:Y:S02]  /*51f0*/  LOP3.LUT R0, R15, UR18, R16, 0x96, !PT ;  /* 0x000000120f007c12 */ /* 0x000fe4000f8e9610 */
[----:B-1----:R-:W-:Y:S02]  /*5200*/  SHF.R.U32.HI R13, RZ, 0x10, R14 ;  /* 0x00000010ff0d7819 */ /* 0x002fe4000001160e */
[----:B------:R-:W-:Y:S01]  /*5210*/  LOP3.LUT R19, R14, 0xff, RZ, 0xc0, !PT ;  /* 0x000000ff0e137812 */ /* 0x000fe200078ec0ff */
[----:B------:R-:W-:Y:S01]  /*5220*/  HMMA.16816.F32.BF16 R72, R4, R88, RZ ;  /* 0x000000580448723c */ /* 0x000fe200000418ff */
[----:B------:R-:W-:-:S02]  /*5230*/  LOP3.LUT R17, R13, 0xff, RZ, 0xc0, !PT ;  /* 0x000000ff0d117812 */ /* 0x000fc400078ec0ff */
[----:B------:R-:W-:Y:S01]  /*5240*/  SHF.R.U32.HI R18, RZ, 0x18, R14 ;  /* 0x00000018ff127819 */ /* 0x000fe2000001160e */
[--C-:B--2---:R-:W-:Y:S02]  /*5250*/  FFMA.FTZ R8, R56, c[0x0][0x23c], -R3.reuse ;  /* 0x00008f0038087a23 */ /* 0x104fe40000010803 */
[----:B------:R-:W-:Y:S02]  /*5260*/  FFMA.FTZ R3, R44, c[0x0][0x23c], -R3 ;  /* 0x00008f002c037a23 */ /* 0x000fe40000010803 */
[----:B------:R1:W-:Y:S01]  /*5270*/  MUFU.EX2 R20, R8 ;  /* 0x0000000800147308 */ /* 0x0003e20000000800 */
[C---:B------:R-:W-:Y:S07]  /*5280*/  HMMA.16816.F32.BF16 R56, R4.reuse, R92, RZ ;  /* 0x0000005c0438723c */ /* 0x040fee00000418ff */
[----:B------:R2:W4:Y:S01]  /*5290*/  MUFU.EX2 R250, R3 ;  /* 0x0000000300fa7308 */ /* 0x0005220000000800 */
[----:B------:R-:W-:Y:S01]  /*52a0*/  HMMA.16816.F32.BF16 R60, R4, R94, RZ ;  /* 0x0000005e043c723c */ /* 0x000fe200000418ff */
[----:B-1----:R-:W-:-:S07]  /*52b0*/  LOP3.LUT R8, R14, 0xffff, RZ, 0xc0, !PT ;  /* 0x0000ffff0e087812 */ /* 0x002fce00078ec0ff */
[C---:B------:R-:W-:Y:S01]  /*52c0*/  HMMA.16816.F32.BF16 R144, R4.reuse, R148, RZ ;  /* 0x000000940490723c */ /* 0x040fe200000418ff */
[----:B------:R-:W-:Y:S02]  /*52d0*/  SHF.R.U32.HI R14, RZ, 0x18, R0 ;  /* 0x00000018ff0e7819 */ /* 0x000fe40000011600 */
[----:B------:R-:W-:Y:S02]  /*52e0*/  SHF.R.U32.HI R16, RZ, 0x8, R8 ;  /* 0x00000008ff107819 */ /* 0x000fe40000011608 */
[----:B------:R-:W-:Y:S02]  /*52f0*/  SHF.R.U32.HI R8, RZ, 0x10, R0 ;  /* 0x00000010ff087819 */ /* 0x000fe40000011600 */
[C---:B--2---:R-:W-:Y:S01]  /*5300*/  LOP3.LUT R3, R0.reuse, 0xffff, RZ, 0xc0, !PT ;  /* 0x0000ffff00037812 */ /* 0x044fe200078ec0ff */
[----:B------:R-:W-:Y:S01]  /*5310*/  HMMA.16816.F32.BF16 R92, R4, R106, RZ ;  /* 0x0000006a045c723c */ /* 0x000fe200000418ff */
[----:B------:R-:W-:Y:S02]  /*5320*/  LOP3.LUT R15, R0, 0xff, RZ, 0xc0, !PT ;  /* 0x000000ff000f7812 */ /* 0x000fe400078ec0ff */
[----:B------:R-:W-:-:S02]  /*5330*/  SHF.R.U32.HI R13, RZ, 0x8, R3 ;  /* 0x00000008ff0d7819 */ /* 0x000fc40000011603 */
[----:B------:R-:W-:Y:S02]  /*5340*/  LOP3.LUT R3, R8, 0xff, RZ, 0xc0, !PT ;  /* 0x000000ff08037812 */ /* 0x000fe400078ec0ff */
[----:B------:R-:W-:Y:S01]  /*5350*/  PRMT R0, R19, 0x5410, R16 ;  /* 0x0000541013007816 */ /* 0x000fe20000000010 */
[C---:B------:R-:W-:Y:S01]  /*5360*/  HMMA.16816.F32.BF16 R160, R4.reuse, R116, RZ ;  /* 0x0000007404a0723c */ /* 0x040fe200000418ff */
[----:B------:R-:W-:Y:S02]  /*5370*/  PRMT R3, R3, 0x5410, R14 ;  /* 0x0000541003037816 */ /* 0x000fe4000000000e */
[----:B------:R-:W-:Y:S01]  /*5380*/  PRMT R8, R17, 0x5410, R18 ;  /* 0x0000541011087816 */ /* 0x000fe20000000012 */
[--C-:B------:R-:W-:Y:S01]  /*5390*/  HSET2.LE.AND R0, R0, R45.reuse, PT ;  /* 0x0000002d00007233 */ /* 0x100fe20003803000 */
[----:B------:R-:W-:Y:S01]  /*53a0*/  PRMT R13, R15, 0x5410, R13 ;  /* 0x000054100f0d7816 */ /* 0x000fe2000000000d */
[--C-:B------:R-:W-:Y:S01]  /*53b0*/  HSET2.LE.AND R16, R3, R45.reuse, PT ;  /* 0x0000002d03107233 */ /* 0x100fe20003803000 */
[----:B------:R-:W-:Y:S01]  /*53c0*/  F2FP.BF16.PACK_AB R3, R251, R35 ;  /* 0x00000023fb03723e */ /* 0x000fe200000010ff */
[--C-:B------:R-:W-:Y:S01]  /*53d0*/  HSET2.LE.AND R8, R8, R45.reuse, PT ;  /* 0x0000002d08087233 */ /* 0x100fe20003803000 */
[----:B---3--:R-:W-:Y:S01]  /*53e0*/  F2FP.BF16.PACK_AB R17, R21, R22 ;  /* 0x000000161511723e */ /* 0x008fe200000010ff */
[----:B------:R-:W-:Y:S01]  /*53f0*/  HSET2.LE.AND R14, R13, R45, PT ;  /* 0x0000002d0d0e7233 */ /* 0x000fe20003803000 */
[----:B------:R-:W-:Y:S01]  /*5400*/  LOP3.LUT R130, R0, R3, RZ, 0xc0, !PT ;  /* 0x0000000300827212 */ /* 0x000fe200078ec0ff */
[C---:B------:R-:W-:Y:S01]  /*5410*/  HMMA.16816.F32.BF16 R44, R4.reuse, R78, RZ ;  /* 0x0000004e042c723c */ /* 0x040fe200000418ff */
[----:B------:R-:W-:Y:S01]  /*5420*/  LOP3.LUT R129, R16, R17, RZ, 0xc0, !PT ;  /* 0x0000001110817212 */ /* 0x000fe200078ec0ff */
[----:B------:R-:W-:Y:S01]  /*5430*/  FADD.FTZ R0, R242, R235 ;  /* 0x000000ebf2007221 */ /* 0x000fe20000010000 */
[----:B----4-:R-:W-:Y:S01]  /*5440*/  F2FP.BF16.PACK_AB R13, R250, R20 ;  /* 0x00000014fa0d723e */ /* 0x010fe200000010ff */
[----:B------:R-:W-:Y:S01]  /*5450*/  FADD.FTZ R3, R234, R233 ;  /* 0x000000e9ea037221 */ /* 0x000fe20000010000 */
[----:B------:R-:W-:Y:S01]  /*5460*/  F2FP.BF16.PACK_AB R15, R132, R133 ;  /* 0x00000085840f723e */ /* 0x000fe200000010ff */
[----:B------:R-:W-:Y:S01]  /*5470*/  FADD.FTZ R0, R241, R0 ;  /* 0x00000000f1007221 */ /* 0x000fe20000010000 */
[----:B------:R-:W-:Y:S01]  /*5480*/  LOP3.LUT R131, R8, R13, RZ, 0xc0, !PT ;  /* 0x0000000d08837212 */ /* 0x000fe200078ec0ff */
[----:B------:R-:W-:Y:S01]  /*5490*/  HMMA.16816.F32.BF16 R76, R4, R90, RZ ;  /* 0x0000005a044c723c */ /* 0x000fe200000418ff */
[----:B------:R-:W-:Y:S01]  /*54a0*/  FADD.FTZ R3, R232, R3 ;  /* 0x00000003e8037221 */ /* 0x000fe20000010000 */
[----:B------:R-:W-:Y:S01]  /*54b0*/  LOP3.LUT R128, R14, R15, RZ, 0xc0, !PT ;  /* 0x0000000f0e807212 */ /* 0x000fe200078ec0ff */
[----:B------:R-:W-:-:S02]  /*54c0*/  FADD.FTZ R0, R240, R0 ;  /* 0x00000000f0007221 */ /* 0x000fc40000010000 */
[----:B------:R-:W-:-:S03]  /*54d0*/  FADD.FTZ R3, R231, R3 ;  /* 0x00000003e7037221 */ /* 0x000fc60000010000 */
[----:B------:R-:W-:Y:S01]  /*54e0*/  HMMA.16816.F32.BF16 R88, R4, R104, RZ ;  /* 0x000000680458723c */ /* 0x000fe200000418ff */
[----:B------:R-:W-:-:S04]  /*54f0*/  FADD.FTZ R3, R226, R3 ;  /* 0x00000003e2037221 */ /* 0x000fc80000010000 */
[----:B------:R-:W-:-:S03]  /*5500*/  FADD.FTZ R3, R225, R3 ;  /* 0x00000003e1037221 */ /* 0x000fc60000010000 */
        /* <DEDUP_REMOVED lines=52> */
[----:B------:R-:W1:Y:S01]  /*5850*/  S2R R13, SR_TID.X ;  /* 0x00000000000d7919 */ /* 0x000e620000002100 */
[----:B------:R-:W-:Y:S02]  /*5860*/  UISETP.GE.AND UP0, UPT, UR27, 0x3, UPT ;  /* 0x000000031b00788c */ /* 0x000fe4000bf06270 */
[----:B------:R-:W-:Y:S01]  /*5870*/  UIMAD UR6, UR7, UR23, UR6 ;  /* 0x00000017070672a4 */ /* 0x000fe2000f8e0206 */
[----:B-1----:R-:W-:-:S05]  /*5880*/  IMAD.SHL.U32 R13, R13, 0x2, RZ ;  /* 0x000000020d0d7824 */ /* 0x002fca00078e00ff */
[----:B------:R-:W-:Y:S02]  /*5890*/  LOP3.LUT R13, R13, 0x6, RZ, 0xc0, !PT ;  /* 0x000000060d0d7812 */ /* 0x000fe400078ec0ff */
        /* <DEDUP_REMOVED lines=31> */
[C---:B------:R-:W-:Y:S02]  /*5a90*/  ISETP.GE.AND P4, PT, R3.reuse, R9, PT ;  /* 0x000000090300720c */ /* 0x040fe40003f86270 */
[----:B------:R-:W-:Y:S01]  /*5aa0*/  @P2 STS.128 [R219+0xb800], RZ ;  /* 0x00b800ffdb002388 */ /* 0x000fe20000000c00 */
[C---:B------:R-:W-:Y:S02]  /*5ab0*/  ISETP.GE.AND P1, PT, R3.reuse, R10, PT ;  /* 0x0000000a0300720c */ /* 0x040fe40003f26270 */
[C---:B------:R-:W-:Y:S01]  /*5ac0*/  ISETP.GE.AND P0, PT, R3.reuse, R12, PT ;  /* 0x0000000c0300720c */ /* 0x040fe20003f06270 */
[----:B------:R-:W-:Y:S01]  /*5ad0*/  @!PT LDS RZ, [RZ] ;  /* 0x00000000fffff984 */ /* 0x000fe20000000800 */
[----:B------:R-:W-:Y:S01]  /*5ae0*/  @!PT LDS RZ, [RZ] ;  /* 0x00000000fffff984 */ /* 0x000fe20000000800 */
[----:B------:R-:W-:Y:S01]  /*5af0*/  @!PT LDS RZ, [RZ] ;  /* 0x00000000fffff984 */ /* 0x000fe20000000800 */
[----:B------:R3:W-:Y:S01]  /*5b00*/  @!P2 LDGSTS.E.BYPASS.LTC128B.128 [R219+0xb800], [R6.64+0x80] ;  /* 0x0b80008006dbafae */ /* 0x0007e2000b901d5c */
[----:B------:R-:W-:-:S03]  /*5b10*/  ISETP.GE.AND P6, PT, R3, R11, PT ;  /* 0x0000000b0300720c */ /* 0x000fc60003fc6270 */
        /* <DEDUP_REMOVED lines=14> */
[C---:B---3--:R-:W-:Y:S08]  /*5c00*/  HMMA.16816.F32.BF16 R192, R4.reuse, R176, R188 ;  /* 0x000000b004c0723c */ /* 0x048ff000000418bc */
[C---:B------:R-:W-:Y:S08]  /*5c10*/  HMMA.16816.F32.BF16 R188, R4.reuse, R172, R180 ;  /* 0x000000ac04bc723c */ /* 0x040ff000000418b4 */
[C---:B------:R-:W-:Y:S08]  /*5c20*/  HMMA.16816.F32.BF16 R184, R4.reuse, R178, R184 ;  /* 0x000000b204b8723c */ /* 0x040ff000000418b8 */
[----:B------:R-:W-:Y:S01]  /*5c30*/  HMMA.16816.F32.BF16 R180, R4, R174, R32 ;  /* 0x000000ae04b4723c */ /* 0x000fe20000041820 */
[----:B------:R-:W-:Y:S04]  /*5c40*/  LDSM.16.M88.4 R4, [R214+0x2000] ;  /* 0x00200000d604783b */ /* 0x000fe80000000200 */
[----:B------:R-:W3:Y:S03]  /*5c50*/  LDSM.16.M88.4 R32, [R213+0x8800] ;  /* 0x00880000d520783b */ /* 0x000ee60000000200 */
[C---:B------:R-:W-:Y:S08]  /*5c60*/  HMMA.16816.F32.BF16 R224, R20.reuse, R30, RZ ;  /* 0x0000001e14e0723c */ /* 0x040ff000000418ff */
[C---:B------:R-:W-:Y:S08]  /*5c70*/  HMMA.16816.F32.BF16 R200, R20.reuse, R24, RZ ;  /* 0x0000001814c8723c */ /* 0x040ff000000418ff */
[----:B------:R-:W-:Y:S01]  /*5c80*/  HMMA.16816.F32.BF16 R196, R20, R26, RZ ;  /* 0x0000001a14c4723c */ /* 0x000fe200000418ff */
[----:B------:R-:W4:Y:S04]  /*5c90*/  LDSM.16.M88.4 R24, [R213+0x8000] ;  /* 0x00800000d518783b */ /* 0x000f280000000200 */
[----:B------:R-:W5:Y:S03]  /*5ca0*/  LDSM.16.M88.4 R20, [R214] ;  /* 0x00000000d614783b */ /* 0x000f660000000200 */
[C---:B-1----:R-:W-:Y:S08]  /*5cb0*/  HMMA.16816.F32.BF16 R28, R16.reuse, R176, R220 ;  /* 0x000000b0101c723c */ /* 0x042ff000000418dc */
[C---:B------:R-:W-:Y:S08]  /*5cc0*/  HMMA.16816.F32.BF16 R176, R16.reuse, R178, R224 ;  /* 0x000000b210b0723c */ /* 0x040ff000000418e0 */
[C---:B------:R-:W-:Y:S08]  /*5cd0*/  HMMA.16816.F32.BF16 R228, R16.reuse, R172, R200 ;  /* 0x000000ac10e4723c */ /* 0x040ff000000418c8 */
[----:B------:R-:W-:Y:S01]  /*5ce0*/  HMMA.16816.F32.BF16 R220, R16, R174, R196 ;  /* 0x000000ae10dc723c */ /* 0x000fe200000418c4 */
[----:B------:R-:W-:Y:S04]  /*5cf0*/  LDSM.16.M88.4 R172, [R211+0x800] ;  /* 0x00080000d3ac783b */ /* 0x000fe80000000200 */
[----:B------:R-:W-:Y:S03]  /*5d00*/  LDSM.16.M88.4 R16, [R212] ;  /* 0x00000000d410783b */ /* 0x000fe60000000200 */
[C---:B---3--:R-:W-:Y:S08]  /*5d10*/  HMMA.16816.F32.BF16 R200, R4.reuse, R32, R188 ;  /* 0x0000002004c8723c */ /* 0x048ff000000418bc */
[C---:B----4-:R-:W-:Y:S08]  /*5d20*/  HMMA.16816.F32.BF16 R192, R4.reuse, R24, R192 ;  /* 0x0000001804c0723c */ /* 0x050ff000000418c0 */
[C---:B------:R-:W-:Y:S08]  /*5d30*/  HMMA.16816.F32.BF16 R196, R4.reuse, R26, R184 ;  /* 0x0000001a04c4723c */ /* 0x040ff000000418b8 */
[----:B------:R-:W-:Y:S01]  /*5d40*/  HMMA.16816.F32.BF16 R180, R4, R34, R180 ;  /* 0x0000002204b4723c */ /* 0x000fe200000418b4 */
[----:B------:R-:W1:Y:S07]  /*5d50*/  LDSM.16.M88.4 R4, [R212+0x2000] ;  /* 0x00200000d404783b */ /* 0x000e6e0000000200 */
[C---:B-----5:R-:W-:Y:S01]  /*5d60*/  HMMA.16816.F32.BF16 R188, R20.reuse, R24, R28 ;  /* 0x0000001814bc723c */ /* 0x060fe2000004181c */
[----:B------:R-:W3:Y:S07]  /*5d70*/  LDSM.16.M88.4 R28, [R211] ;  /* 0x00000000d31c783b */ /* 0x000eee0000000200 */
[C---:B------:R-:W-:Y:S08]  /*5d80*/  HMMA.16816.F32.BF16 R184, R20.reuse, R26, R176 ;  /* 0x0000001a14b8723c */ /* 0x040ff000000418b0 */
[C---:B------:R-:W-:Y:S08]  /*5d90*/  HMMA.16816.F32.BF16 R24, R20.reuse, R32, R228 ;  /* 0x000000201418723c */ /* 0x040ff000000418e4 */
[----:B------:R-:W-:Y:S01]  /*5da0*/  HMMA.16816.F32.BF16 R176, R20, R34, R220 ;  /* 0x0000002214b0723c */ /* 0x000fe200000418dc */
[----:B------:R-:W-:Y:S04]  /*5db0*/  LDSM.16.M88.4 R20, [R206+0x6000] ;  /* 0x00600000ce14783b */ /* 0x000fe80000000200 */
[----:B------:R-:W4:Y:S03]  /*5dc0*/  LDSM.16.M88.4 R32, [R204+0x9000] ;  /* 0x00900000cc20783b */ /* 0x000f260000000200 */
[C---:B-1----:R-:W-:Y:S08]  /*5dd0*/  HMMA.16816.F32.BF16 R228, R4.reuse, R172, R200 ;  /* 0x000000ac04e4723c */ /* 0x042ff000000418c8 */
[----:B---3--:R-:W-:Y:S08]  /*5de0*/  HMMA.16816.F32.BF16 R232, R4, R30, R196 ;  /* 0x0000001e04e8723c */ /* 0x008ff000000418c4 */
[----:B------:R-:W-:Y:S01]  /*5df0*/  HMMA.16816.F32.BF16 R196, R16, R172, R24 ;  /* 0x000000ac10c4723c */ /* 0x000fe20000041818 */
[----:B------:R-:W1:Y:S07]  /*5e00*/  LDSM.16.M88.4 R24, [R204+0x9800] ;  /* 0x00980000cc18783b */ /* 0x000e6e0000000200 */
[C---:B------:R-:W-:Y:S08]  /*5e10*/  HMMA.16816.F32.BF16 R192, R4.reuse, R28, R192 ;  /* 0x0000001c04c0723c */ /* 0x040ff000000418c0 */
[----:B------:R-:W-:Y:S01]  /*5e20*/  HMMA.16816.F32.BF16 R224, R4, R174, R180 ;  /* 0x000000ae04e0723c */ /* 0x000fe200000418b4 */
[----:B------:R-:W-:Y:S07]  /*5e30*/  LDSM.16.M88.4 R4, [R208+0x6000] ;  /* 0x00600000d004783b */ /* 0x000fee0000000200 */
[C---:B------:R-:W-:Y:S08]  /*5e40*/  HMMA.16816.F32.BF16 R220, R16.reuse, R28, R188 ;  /* 0x0000001c10dc723c */ /* 0x040ff000000418bc */
[C---:B------:R-:W-:Y:S08]  /*5e50*/  HMMA.16816.F32.BF16 R200, R16.reuse, R30, R184 ;  /* 0x0000001e10c8723c */ /* 0x040ff000000418b8 */
[----:B------:R-:W-:Y:S01]  /*5e60*/  HMMA.16816.F32.BF16 R180, R16, R174, R176 ;  /* 0x000000ae10b4723c */ /* 0x000fe200000418b0 */
[----:B------:R-:W3:Y:S04]  /*5e70*/  LDSM.16.M88.4 R16, [R206+0x4000] ;  /* 0x00400000ce10783b */ /* 0x000ee80000000200 */
[----:B------:R-:W5:Y:S03]  /*5e80*/  LDSM.16.M88.4 R176, [R217] ;  /* 0x00000000d9b0783b */ /* 0x000f660000000200 */
[C---:B----4-:R-:W-:Y:S01]  /*5e90*/  HMMA.16816.F32.BF16 R192, R20.reuse, R32, R192 ;  /* 0x0000002014c0723c */ /* 0x050fe200000418c0 */
[----:B------:R-:W4:Y:S07]  /*5ea0*/  LDSM.16.M88.4 R172, [R216] ;  /* 0x00000000d8ac783b */ /* 0x000f2e0000000200 */
[C---:B------:R-:W-:Y:S08]  /*5eb0*/  HMMA.16816.F32.BF16 R188, R20.reuse, R34, R232 ;  /* 0x0000002214bc723c */ /* 0x040ff000000418e8 */
[C---:B-1----:R-:W-:Y:S08]  /*5ec0*/  HMMA.16816.F32.BF16 R184, R20.reuse, R24, R228 ;  /* 0x0000001814b8723c */ /* 0x042ff000000418e4 */
[----:B------:R-:W-:Y:S01]  /*5ed0*/  HMMA.16816.F32.BF16 R28, R20, R26, R224 ;  /* 0x0000001a141c723c */ /* 0x000fe200000418e0 */
[----:B------:R-:W1:Y:S07]  /*5ee0*/  LDSM.16.M88.4 R20, [R208+0x4000] ;  /* 0x00400000d014783b */ /* 0x000e6e0000000200 */
[C---:B---3--:R-:W-:Y:S08]  /*5ef0*/  HMMA.16816.F32.BF16 R228, R16.reuse, R32, R220 ;  /* 0x0000002010e4723c */ /* 0x048ff000000418dc */
[C---:B------:R-:W-:Y:S01]  /*5f00*/  HMMA.16816.F32.BF16 R224, R16.reuse, R34, R200 ;  /* 0x0000002210e0723c */ /* 0x040fe200000418c8 */
[----:B------:R-:W-:Y:S07]  /*5f10*/  LDSM.16.M88.4 R32, [R213+0x9800] ;  /* 0x00980000d520783b */ /* 0x000fee0000000200 */
[C---:B------:R-:W-:Y:S08]  /*5f20*/  HMMA.16816.F32.BF16 R220, R16.reuse, R24, R196 ;  /* 0x0000001810dc723c */ /* 0x040ff000000418c4 */
[----:B------:R-:W-:Y:S01]  /*5f30*/  HMMA.16816.F32.BF16 R200, R16, R26, R180 ;  /* 0x0000001a10c8723c */ /* 0x000fe200000418b4 */
[----:B------:R-:W-:Y:S07]  /*5f40*/  LDSM.16.M88.4 R16, [R214+0x4000] ;  /* 0x00400000d610783b */ /* 0x000fee0000000200 */
[C---:B-----5:R-:W-:Y:S08]  /*5f50*/  HMMA.16816.F32.BF16 R196, R4.reuse, R176, R192 ;  /* 0x000000b004c4723c */ /* 0x060ff000000418c0 */
[C---:B------:R-:W-:Y:S08]  /*5f60*/  HMMA.16816.F32.BF16 R192, R4.reuse, R178, R188 ;  /* 0x000000b204c0723c */ /* 0x040ff000000418bc */
[C---:B----4-:R-:W-:Y:S08]  /*5f70*/  HMMA.16816.F32.BF16 R184, R4.reuse, R172, R184 ;  /* 0x000000ac04b8723c */ /* 0x050ff000000418b8 */
[----:B------:R-:W-:Y:S01]  /*5f80*/  HMMA.16816.F32.BF16 R24, R4, R174, R28 ;  /* 0x000000ae0418723c */ /* 0x000fe2000004181c */
[----:B------:R-:W3:Y:S04]  /*5f90*/  LDSM.16.M88.4 R4, [R214+0x6000] ;  /* 0x00600000d604783b */ /* 0x000ee80000000200 */
[----:B------:R-:W4:Y:S03]  /*5fa0*/  LDSM.16.M88.4 R28, [R213+0x9000] ;  /* 0x00900000d51c783b */ /* 0x000f260000000200 */
[C---:B-1----:R-:W-:Y:S08]  /*5fb0*/  HMMA.16816.F32.BF16 R180, R20.reuse, R176, R228 ;  /* 0x000000b014b4723c */ /* 0x042ff000000418e4 */
[C---:B------:R-:W-:Y:S08]  /*5fc0*/  HMMA.16816.F32.BF16 R176, R20.reuse, R178, R224 ;  /* 0x000000b214b0723c */ /* 0x040ff000000418e0 */
[C---:B------:R-:W-:Y:S08]  /*5fd0*/  HMMA.16816.F32.BF16 R188, R20.reuse, R174, R200 ;  /* 0x000000ae14bc723c */ /* 0x040ff000000418c8 */
[----:B------:R-:W-:Y:S01]  /*5fe0*/  HMMA.16816.F32.BF16 R220, R20, R172, R220 ;  /* 0x000000ac14dc723c */ /* 0x000fe200000418dc */
[----:B------:R-:W-:Y:S07]  /*5ff0*/  LDSM.16.M88.4 R20, [R212+0x6000] ;  /* 0x00600000d414783b */ /* 0x000fee0000000200 */
[C---:B---3--:R-:W-:Y:S08]  /*6000*/  HMMA.16816.F32.BF16 R200, R4.reuse, R32, R184 ;  /* 0x0000002004c8723c */ /* 0x048ff000000418b8 */
[C---:B----4-:R-:W-:Y:S08]  /*6010*/  HMMA.16816.F32.BF16 R196, R4.reuse, R28, R196 ;  /* 0x0000001c04c4723c */ /* 0x050ff000000418c4 */
[C---:B------:R-:W-:Y:S08]  /*6020*/  HMMA.16816.F32.BF16 R192, R4.reuse, R30, R192 ;  /* 0x0000001e04c0723c */ /* 0x040ff000000418c0 */
[----:B------:R-:W-:Y:S01]  /*6030*/  HMMA.16816.F32.BF16 R224, R4, R34, R24 ;  /* 0x0000002204e0723c */ /* 0x000fe20000041818 */
[----:B------:R-:W1:Y:S04]  /*6040*/  LDSM.16.M88.4 R4, [R211+0x1000] ;  /* 0x00100000d304783b */ /* 0x000e680000000200 */
[----:B------:R-:W3:Y:S03]  /*6050*/  LDSM.16.M88.4 R24, [R212+0x4000] ;  /* 0x00400000d418783b */ /* 0x000ee60000000200 */
[C---:B------:R-:W-:Y:S08]  /*6060*/  HMMA.16816.F32.BF16 R172, R16.reuse, R28, R180 ;  /* 0x0000001c10ac723c */ /* 0x040ff000000418b4 */
[C---:B------:R-:W-:Y:S08]  /*6070*/  HMMA.16816.F32.BF16 R28, R16.reuse, R30, R176 ;  /* 0x0000001e101c723c */ /* 0x040ff000000418b0 */
[C---:B------:R-:W-:Y:S08]  /*6080*/  HMMA.16816.F32.BF16 R176, R16.reuse, R32, R220 ;  /* 0x0000002010b0723c */ /* 0x040ff000000418dc */
[----:B------:R-:W-:Y:S01]  /*6090*/  HMMA.16816.F32.BF16 R188, R16, R34, R188 ;  /* 0x0000002210bc723c */ /* 0x000fe200000418bc */
[----:B------:R-:W4:Y:S01]  /*60a0*/  LDSM.16.M88.4 R16, [R211+0x1800] ;  /* 0x00180000d310783b */ /* 0x000f220000000200 */
[----:B------:R-:W-:-:S06]  /*60b0*/  DEPBAR.LE SB0, 0x0 ;  /* 0x000080000000791a */ /* 0x000fcc0000000000 */
[-C--:B-1----:R-:W-:Y:S08]  /*60c0*/  HMMA.16816.F32.BF16 R184, R20, R4.reuse, R196 ;  /* 0x0000000414b8723c */ /* 0x082ff000000418c4 */
[C---:B---3--:R-:W-:Y:S01]  /*60d0*/  HMMA.16816.F32.BF16 R180, R24.reuse, R4, R172 ;  /* 0x0000000418b4723c */ /* 0x048fe200000418ac */
[----:B------:R1:W3:Y:S06]  /*60e0*/  I2F R5, R3 ;  /* 0x0000000300057306 */ /* 0x0002ec0000201400 */
[----:B------:R-:W-:Y:S01]  /*60f0*/  IADD3 R4, R0, 0x8, RZ ;  /* 0x0000000800047810 */ /* 0x000fe20007ffe0ff */
[----:B------:R-:W-:Y:S01]  /*6100*/  HMMA.16816.F32.BF16 R28, R24, R6, R28 ;  /* 0x00000006181c723c */ /* 0x000fe2000004181c */
[----:B------:R-:W-:Y:S02]  /*6110*/  BAR.SYNC.DEFER_BLOCKING 0x0 ;  /* 0x0000000000007b1d */ /* 0x000fe40000010000 */
[----:B------:R-:W-:-:S05]  /*6120*/  ISETP.GE.AND P5, PT, R4, R9, PT ;  /* 0x000000090400720c */ /* 0x000fca0003fa6270 */
[----:B------:R-:W-:Y:S01]  /*6130*/  HMMA.16816.F32.BF16 R32, R20, R6, R192 ;  /* 0x000000061420723c */ /* 0x000fe200000418c0 */
[----:B------:R-:W5:Y:S01]  /*6140*/  I2F R7, R4 ;  /* 0x0000000400077306 */ /* 0x000f620000201400 */
[----:B-1----:R-:W-:-:S05]  /*6150*/  IADD3 R3, R0, 0x9, RZ ;  /* 0x0000000900037810 */ /* 0x002fca0007ffe0ff */
[C---:B---3--:R-:W-:Y:S01]  /*6160*/  FFMA.FTZ R6, R5.reuse, UR4, R185 ;  /* 0x0000000405067c23 */ /* 0x048fe200080100b9 */
[-C--:B----4-:R-:W-:Y:S01]  /*6170*/  HMMA.16816.F32.BF16 R176, R24, R16.reuse, R176 ;  /* 0x0000001018b0723c */ /* 0x090fe200000418b0 */
[C---:B------:R-:W-:Y:S02]  /*6180*/  FFMA.FTZ R13, R5.reuse, UR4, R181 ;  /* 0x00000004050d7c23 */ /* 0x040fe400080100b5 */
[----:B------:R-:W-:Y:S01]  /*6190*/  FFMA.FTZ R8, R5, UR4, R183 ;  /* 0x0000000405087c23 */ /* 0x000fe200080100b7 */
[----:B------:R-:W-:Y:S02]  /*61a0*/  FSEL R185, R6, -INF , !P0 ;  /* 0xff80000006b97808 */ /* 0x000fe40004000000 */
[----:B------:R-:W-:Y:S01]  /*61b0*/  FSEL R132, R13, -INF , !P4 ;  /* 0xff8000000d847808 */ /* 0x000fe20006000000 */
[----:B------:R-:W1:Y:S01]  /*61c0*/  I2F R6, R3 ;  /* 0x0000000300067306 */ /* 0x000e620000201400 */
[----:B------:R-:W-:Y:S01]  /*61d0*/  FSEL R138, R8, -INF , !P1 ;  /* 0xff800000088a7808 */ /* 0x000fe20004800000 */
[C---:B-----5:R-:W-:Y:S01]  /*61e0*/  FFMA.FTZ R13, R7.reuse, UR4, R28 ;  /* 0x00000004070d7c23 */ /* 0x060fe2000801001c */
[C---:B------:R-:W-:Y:S01]  /*61f0*/  ISETP.GE.AND P4, PT, R4.reuse, R10, PT ;  /* 0x0000000a0400720c */ /* 0x040fe20003f86270 */
[----:B------:R-:W-:Y:S01]  /*6200*/  FFMA.FTZ R8, R7, UR4, R30 ;  /* 0x0000000407087c23 */ /* 0x000fe2000801001e */
[C---:B------:R-:W-:Y:S01]  /*6210*/  ISETP.GE.AND P1, PT, R4.reuse, R12, PT ;  /* 0x0000000c0400720c */ /* 0x040fe20003f26270 */
[----:B------:R-:W-:Y:S01]  /*6220*/  HMMA.16816.F32.BF16 R172, R20, R16, R200 ;  /* 0x0000001014ac723c */ /* 0x000fe200000418c8 */
[----:B------:R-:W-:Y:S01]  /*6230*/  ISETP.GE.AND P0, PT, R4, R11, PT ;  /* 0x0000000b0400720c */ /* 0x000fe20003f06270 */
[----:B------:R-:W-:Y:S01]  /*6240*/  FFMA.FTZ R4, R5, UR4, R187 ;  /* 0x0000000405047c23 */ /* 0x000fe200080100bb */
[----:B------:R-:W-:-:S02]  /*6250*/  IADD3 R5, R0, 0x10, RZ ;  /* 0x0000001000057810 */ /* 0x000fc40007ffe0ff */
[----:B------:R-:W-:Y:S02]  /*6260*/  FSEL R30, R13, -INF , !P5 ;  /* 0xff8000000d1e7808 */ /* 0x000fe40006800000 */
[----:B------:R-:W-:Y:S01]  /*6270*/  FSEL R183, R4, -INF , !P6 ;  /* 0xff80000004b77808 */ /* 0x000fe20007000000 */
[----:B------:R-:W-:Y:S01]  /*6280*/  FFMA.FTZ R4, R7, UR4, R32 ;  /* 0x0000000407047c23 */ /* 0x000fe20008010020 */
[----:B------:R-:W-:Y:S01]  /*6290*/  FSEL R133, R8, -INF , !P4 ;  /* 0xff80000008857808 */ /* 0x000fe20006000000 */
[C---:B-1----:R-:W-:Y:S01]  /*62a0*/  FFMA.FTZ R13, R6.reuse, UR4, R29 ;  /* 0x00000004060d7c23 */ /* 0x042fe2000801001d */
[C---:B------:R-:W-:Y:S01]  /*62b0*/  ISETP.GE.AND P6, PT, R3.reuse, R9, PT ;  /* 0x000000090300720c */ /* 0x040fe20003fc6270 */
[----:B------:R-:W-:Y:S01]  /*62c0*/  FFMA.FTZ R8, R6, UR4, R31 ;  /* 0x0000000406087c23 */ /* 0x000fe2000801001f */
[----:B------:R-:W-:Y:S01]  /*62d0*/  FSEL R139, R4, -INF , !P1 ;  /* 0xff800000048b7808 */ /* 0x000fe20004800000 */
[----:B------:R-:W-:Y:S01]  /*62e0*/  HMMA.16816.F32.BF16 R20, R20, R18, R224 ;  /* 0x000000121414723c */ /* 0x000fe200000418e0 */
[----:B------:R-:W-:-:S02]  /*62f0*/  ISETP.GE.AND P5, PT, R3, R10, PT ;  /* 0x0000000a0300720c */ /* 0x000fc40003fa6270 */
[C---:B------:R-:W-:Y:S02]  /*6300*/  ISETP.GE.AND P4, PT, R3.reuse, R12, PT ;  /* 0x0000000c0300720c */ /* 0x040fe40003f86270 */
[----:B------:R-:W-:Y:S01]  /*6310*/  ISETP.GE.AND P1, PT, R3, R11, PT ;  /* 0x0000000b0300720c */ /* 0x000fe20003f26270 */
[----:B------:R-:W-:Y:S01]  /*6320*/  FFMA.FTZ R3, R7, UR4, R34 ;  /* 0x0000000407037c23 */ /* 0x000fe20008010022 */
[----:B------:R-:W-:Y:S01]  /*6330*/  IADD3 R4, R0, 0x11, RZ ;  /* 0x0000001100047810 */ /* 0x000fe20007ffe0ff */
[----:B------:R-:W1:Y:S01]  /*6340*/  I2F R7, R5 ;  /* 0x0000000500077306 */ /* 0x000e620000201400 */
[----:B------:R-:W-:Y:S01]  /*6350*/  FSEL R28, R13, -INF , !P6 ;  /* 0xff8000000d1c7808 */ /* 0x000fe20007000000 */
[----:B------:R-:W-:Y:S01]  /*6360*/  HMMA.16816.F32.BF16 R24, R24, R18, R188 ;  /* 0x000000121818723c */ /* 0x000fe200000418bc */
[----:B------:R-:W-:Y:S01]  /*6370*/  FSEL R181, R3, -INF , !P0 ;  /* 0xff80000003b57808 */ /* 0x000fe20004000000 */
[----:B------:R-:W-:Y:S01]  /*6380*/  FFMA.FTZ R3, R6, UR4, R33 ;  /* 0x0000000406037c23 */ /* 0x000fe20008010021 */
[----:B------:R-:W-:Y:S01]  /*6390*/  FSEL R29, R8, -INF , !P5 ;  /* 0xff800000081d7808 */ /* 0x000fe20006800000 */
[----:B------:R-:W-:Y:S01]  /*63a0*/  FFMA.FTZ R13, R6, UR4, R35 ;  /* 0x00000004060d7c23 */ /* 0x000fe20008010023 */
[----:B------:R-:W-:-:S02]  /*63b0*/  ISETP.GE.AND P0, PT, R5, R9, PT ;  /* 0x000000090500720c */ /* 0x000fc40003f06270 */
[----:B------:R-:W-:Y:S02]  /*63c0*/  FSEL R137, R3, -INF , !P4 ;  /* 0xff80000003897808 */ /* 0x000fe40006000000 */
[C---:B------:R-:W-:Y:S02]  /*63d0*/  ISETP.GE.AND P6, PT, R5.reuse, R10, PT ;  /* 0x0000000a0500720c */ /* 0x040fe40003fc6270 */
[C---:B------:R-:W-:Y:S02]  /*63e0*/  ISETP.GE.AND P5, PT, R5.reuse, R12, PT ;  /* 0x0000000c0500720c */ /* 0x040fe40003fa6270 */
[----:B------:R-:W-:Y:S01]  /*63f0*/  ISETP.GE.AND P4, PT, R5, R11, PT ;  /* 0x0000000b0500720c */ /* 0x000fe20003f86270 */
[C---:B-1----:R-:W-:Y:S01]  /*6400*/  FFMA.FTZ R6, R7.reuse, UR4, R178 ;  /* 0x0000000407067c23 */ /* 0x042fe200080100b2 */
[----:B------:R-:W2:Y:S01]  /*6410*/  I2F R5, R4 ;  /* 0x0000000400057306 */ /* 0x000ea20000201400 */
[----:B------:R-:W-:Y:S01]  /*6420*/  IADD3 R3, R0, 0x18, RZ ;  /* 0x0000001800037810 */ /* 0x000fe20007ffe0ff */
[----:B------:R-:W-:Y:S01]  /*6430*/  FFMA.FTZ R8, R7, UR4, R176 ;  /* 0x0000000407087c23 */ /* 0x000fe200080100b0 */
[----:B------:R-:W-:Y:S01]  /*6440*/  FSEL R34, R13, -INF , !P1 ;  /* 0xff8000000d227808 */ /* 0x000fe20004800000 */
[C---:B------:R-:W-:Y:S01]  /*6450*/  FFMA.FTZ R13, R7.reuse, UR4, R172 ;  /* 0x00000004070d7c23 */ /* 0x040fe200080100ac */
[----:B------:R-:W-:Y:S01]  /*6460*/  FSEL R192, R6, -INF , !P6 ;  /* 0xff80000006c07808 */ /* 0x000fe20007000000 */
[----:B------:R-:W-:Y:S01]  /*6470*/  FFMA.FTZ R7, R7, UR4, R174 ;  /* 0x0000000407077c23 */ /* 0x000fe200080100ae */
[----:B------:R-:W-:Y:S01]  /*6480*/  FSEL R191, R8, -INF , !P0 ;  /* 0xff80000008bf7808 */ /* 0x000fe20004000000 */
[----:B------:R-:W1:Y:S01]  /*6490*/  I2F R6, R3 ;  /* 0x0000000300067306 */ /* 0x000e620000201400 */
[----:B------:R-:W-:-:S02]  /*64a0*/  FSEL R197, R13, -INF , !P5 ;  /* 0xff8000000dc57808 */ /* 0x000fc40006800000 */
[CC--:B------:R-:W-:Y:S02]  /*64b0*/  ISETP.GE.AND P1, PT, R4.reuse, R9.reuse, PT ;  /* 0x000000090400720c */ /* 0x0c0fe40003f26270 */
[C---:B------:R-:W-:Y:S02]  /*64c0*/  ISETP.GE.AND P0, PT, R4.reuse, R10, PT ;  /* 0x0000000a0400720c */ /* 0x040fe40003f06270 */
[----:B------:R-:W-:Y:S01]  /*64d0*/  ISETP.GE.AND P6, PT, R4, R12, PT ;  /* 0x0000000c0400720c */ /* 0x000fe20003fc6270 */
[----:B--2---:R-:W-:Y:S01]  /*64e0*/  FFMA.FTZ R14, R5, UR4, R177 ;  /* 0x00000004050e7c23 */ /* 0x004fe200080100b1 */
[----:B------:R-:W-:Y:S01]  /*64f0*/  FSEL R198, R7, -INF , !P4 ;  /* 0xff80000007c67808 */ /* 0x000fe20006000000 */
[----:B------:R-:W-:Y:S01]  /*6500*/  FFMA.FTZ R13, R5, UR4, R179 ;  /* 0x00000004050d7c23 */ /* 0x000fe200080100b3 */
[----:B------:R-:W-:Y:S01]  /*6510*/  ISETP.GE.AND P4, PT, R3, R9, PT ;  /* 0x000000090300720c */ /* 0x000fe20003f86270 */
[C---:B------:R-:W-:Y:S01]  /*6520*/  FFMA.FTZ R8, R5.reuse, UR4, R173 ;  /* 0x0000000405087c23 */ /* 0x040fe200080100ad */
[----:B------:R-:W-:Y:S01]  /*6530*/  FSEL R188, R14, -INF , !P1 ;  /* 0xff8000000ebc7808 */ /* 0x000fe20004800000 */
[----:B------:R-:W-:Y:S01]  /*6540*/  FFMA.FTZ R15, R5, UR4, R175 ;  /* 0x00000004050f7c23 */ /* 0x000fe200080100af */
[----:B------:R-:W-:Y:S01]  /*6550*/  FSEL R190, R13, -INF , !P0 ;  /* 0xff8000000dbe7808 */ /* 0x000fe20004000000 */
[----:B-1----:R-:W-:Y:S01]  /*6560*/  FFMA.FTZ R7, R6, UR4, R24 ;  /* 0x0000000406077c23 */ /* 0x002fe20008010018 */
[----:B------:R-:W-:Y:S01]  /*6570*/  FSEL R195, R8, -INF , !P6 ;  /* 0xff80000008c37808 */ /* 0x000fe20007000000 */
[----:B------:R-:W-:Y:S01]  /*6580*/  FFMA.FTZ R5, R6, UR4, R26 ;  /* 0x0000000406057c23 */ /* 0x000fe2000801001a */
[----:B------:R-:W-:-:S02]  /*6590*/  ISETP.GE.AND P1, PT, R3, R10, PT ;  /* 0x0000000a0300720c */ /* 0x000fc40003f26270 */
[C---:B------:R-:W-:Y:S02]  /*65a0*/  ISETP.GE.AND P0, PT, R3.reuse, R12, PT ;  /* 0x0000000c0300720c */ /* 0x040fe40003f06270 */
[-C--:B------:R-:W-:Y:S01]  /*65b0*/  ISETP.GE.AND P6, PT, R3, R11.reuse, PT ;  /* 0x0000000b0300720c */ /* 0x080fe20003fc6270 */
[----:B------:R-:W-:Y:S01]  /*65c0*/  FFMA.FTZ R3, R6, UR4, R20 ;  /* 0x0000000406037c23 */ /* 0x000fe20008010014 */
[----:B------:R-:W-:Y:S01]  /*65d0*/  ISETP.GE.AND P5, PT, R4, R11, PT ;  /* 0x0000000b0400720c */ /* 0x000fe20003fa6270 */
[----:B------:R-:W-:Y:S01]  /*65e0*/  FFMA.FTZ R6, R6, UR4, R22 ;  /* 0x0000000406067c23 */ /* 0x000fe20008010016 */
[----:B------:R-:W-:Y:S01]  /*65f0*/  FSEL R187, R7, -INF , !P4 ;  /* 0xff80000007bb7808 */ /* 0x000fe20006000000 */
[----:B------:R-:W1:Y:S01]  /*6600*/  I2F R4, R0 ;  /* 0x0000000000047306 */ /* 0x000e620000201400 */
[----:B------:R-:W-:Y:S02]  /*6610*/  FSEL R196, R15, -INF , !P5 ;  /* 0xff8000000fc47808 */ /* 0x000fe40006800000 */
[----:B------:R-:W-:-:S02]  /*6620*/  FSEL R189, R5, -INF , !P1 ;  /* 0xff80000005bd7808 */ /* 0x000fc40004800000 */
[----:B------:R-:W-:Y:S02]  /*6630*/  FSEL R194, R3, -INF , !P0 ;  /* 0xff80000003c27808 */ /* 0x000fe40004000000 */
[C---:B------:R-:W-:Y:S02]  /*6640*/  ISETP.GE.AND P5, PT, R0.reuse, R9, PT ;  /* 0x000000090000720c */ /* 0x040fe40003fa6270 */
[C---:B------:R-:W-:Y:S02]  /*6650*/  ISETP.GE.AND P4, PT, R0.reuse, R10, PT ;  /* 0x0000000a0000720c */ /* 0x040fe40003f86270 */
[C---:B------:R-:W-:Y:S02]  /*6660*/  ISETP.GE.AND P1, PT, R0.reuse, R12, PT ;  /* 0x0000000c0000720c */ /* 0x040fe40003f26270 */
[----:B------:R-:W-:Y:S02]  /*6670*/  ISETP.GE.AND P0, PT, R0, R11, PT ;  /* 0x0000000b0000720c */ /* 0x000fe40003f06270 */
[----:B------:R-:W-:Y:S01]  /*6680*/  FSEL R193, R6, -INF , !P6 ;  /* 0xff80000006c17808 */ /* 0x000fe20007000000 */
[----:B-1----:R-:W-:Y:S01]  /*6690*/  FFMA.FTZ R14, R4, UR4, R186 ;  /* 0x00000004040e7c23 */ /* 0x002fe200080100ba */
[----:B------:R-:W-:Y:S01]  /*66a0*/  IADD3 R0, R0, 0x19, RZ ;  /* 0x0000001900007810 */ /* 0x000fe20007ffe0ff */
[----:B------:R-:W-:-:S02]  /*66b0*/  FFMA.FTZ R5, R4, UR4, R180 ;  /* 0x0000000404057c23 */ /* 0x000fc400080100b4 */
[C---:B------:R-:W-:Y:S01]  /*66c0*/  FFMA.FTZ R8, R4.reuse, UR4, R182 ;  /* 0x0000000404087c23 */ /* 0x040fe200080100b6 */
[----:B------:R-:W1:Y:S01]  /*66d0*/  I2F R3, R0 ;  /* 0x0000000000037306 */ /* 0x000e620000201400 */
[----:B------:R-:W-:Y:S01]  /*66e0*/  FFMA.FTZ R7, R4, UR4, R184 ;  /* 0x0000000404077c23 */ /* 0x000fe200080100b8 */
[----:B------:R-:W-:Y:S02]  /*66f0*/  FSEL R13, R5, -INF , !P5 ;  /* 0xff800000050d7808 */ /* 0x000fe40006800000 */
[----:B------:R-:W-:Y:S02]  /*6700*/  FSEL R19, R8, -INF , !P4 ;  /* 0xff80000008137808 */ /* 0x000fe40006000000 */
[----:B------:R-:W-:Y:S02]  /*6710*/  FSEL R26, R7, -INF , !P1 ;  /* 0xff800000071a7808 */ /* 0x000fe40004800000 */
[C---:B------:R-:W-:Y:S02]  /*6720*/  ISETP.GE.AND P6, PT, R0.reuse, R9, PT ;  /* 0x000000090000720c */ /* 0x040fe40003fc6270 */
[----:B------:R-:W-:-:S02]  /*6730*/  ISETP.GE.AND P5, PT, R0, R10, PT ;  /* 0x0000000a0000720c */ /* 0x000fc40003fa6270 */
[C---:B------:R-:W-:Y:S02]  /*6740*/  ISETP.GE.AND P4, PT, R0.reuse, R12, PT ;  /* 0x0000000c0000720c */ /* 0x040fe40003f86270 */
[----:B------:R-:W-:Y:S01]  /*6750*/  ISETP.GE.AND P1, PT, R0, R11, PT ;  /* 0x0000000b0000720c */ /* 0x000fe20003f26270 */
[C---:B-1----:R-:W-:Y:S01]  /*6760*/  FFMA.FTZ R4, R3.reuse, UR4, R27 ;  /* 0x0000000403047c23 */ /* 0x042fe2000801001b */
[----:B------:R-:W-:Y:S01]  /*6770*/  FSEL R27, R14, -INF , !P0 ;  /* 0xff8000000e1b7808 */ /* 0x000fe20004000000 */
[C---:B------:R-:W-:Y:S01]  /*6780*/  FFMA.FTZ R5, R3.reuse, UR4, R25 ;  /* 0x0000000403057c23 */ /* 0x040fe20008010019 */
[----:B------:R-:W-:Y:S01]  /*6790*/  PLOP3.LUT P0, PT, PT, PT, UP0, 0x80, 0x0 ;  /* 0x000000000000781c */ /* 0x000fe20003f0f008 */
[C---:B------:R-:W-:Y:S01]  /*67a0*/  FFMA.FTZ R0, R3.reuse, UR4, R21 ;  /* 0x0000000403007c23 */ /* 0x040fe20008010015 */
[----:B------:R-:W-:Y:S01]  /*67b0*/  FSEL R182, R4, -INF , !P5 ;  /* 0xff80000004b67808 */ /* 0x000fe20006800000 */
[----:B------:R-:W-:Y:S01]  /*67c0*/  FFMA.FTZ R3, R3, UR4, R23 ;  /* 0x0000000403037c23 */ /* 0x000fe20008010017 */
[----:B------:R-:W-:-:S02]  /*67d0*/  FSEL R180, R5, -INF , !P6 ;  /* 0xff80000005b47808 */ /* 0x000fc40007000000 */
[----:B------:R-:W-:Y:S02]  /*67e0*/  FSEL R184, R0, -INF , !P4 ;  /* 0xff80000000b87808 */ /* 0x000fe40006000000 */
[----:B------:R-:W-:-:S05]  /*67f0*/  FSEL R186, R3, -INF , !P1 ;  /* 0xff80000003ba7808 */ /* 0x000fca0004800000 */
[----:B------:R-:W-:Y:S05]  /*6800*/  @!P0 BRA `(.L_x_1010) ;  /* 0x0000030000008947 */ /* 0x000fea0003800000 */
[----:B------:R-:W2:Y:S04]  /*6810*/  LDL.64 R234, [R1+0x18] ;  /* 0x0000180001ea7983 */ /* 0x000ea80000100a00 */
[----:B------:R-:W3:Y:S01]  /*6820*/  LDL.64 R240, [R1+0x10] ;  /* 0x0000100001f07983 */ /* 0x000ee20000100a00 */
[----:B------:R-:W-:Y:S01]  /*6830*/  UIADD3 UR34, UR27, -0x3, URZ ;  /* 0xfffffffd1b227890 */ /* 0x000fe2000fffe03f */
[----:B------:R-:W-:Y:S01]  /*6840*/  BSSY B0, `(.L_x_1011) ;  /* 0x000002b000007945 */ /* 0x000fe20003800000 */
[----:B------:R-:W-:Y:S01]  /*6850*/  ULDC.64 UR6, c[0x0][0x198] ;  /* 0x0000660000067ab9 */ /* 0x000fe20000000a00 */
[----:B------:R1:W-:Y:S01]  /*6860*/  @P3 STS.128 [R219+0x8000], RZ ;  /* 0x008000ffdb003388 */ /* 0x0003e20000000c00 */
[----:B------:R-:W-:Y:S02]  /*6870*/  USHF.R.S32.HI UR33, URZ, 0x1f, UR34 ;  /* 0x0000001f3f217899 */ /* 0x000fe40008011422 */
[----:B------:R-:W-:-:S02]  /*6880*/  UIMAD.WIDE.U32 UR36, UR34, UR6, URZ ;  /* 0x00000006222472a5 */ /* 0x000fc4000f8e003f */
        /* <DEDUP_REMOVED lines=38> */
.L_x_1012:
[----:B------:R-:W-:Y:S05]  /*6af0*/  BSYNC B0 ;  /* 0x0000000000007941 */ /* 0x000fea0003800000 */
.L_x_1011:
[----:B------:R-:W0:Y:S02]  /*6b00*/  LDGDEPBAR ;  /* 0x00000000000079af */ /* 0x000e240000000000 */
.L_x_1010:
[----:B--2---:R-:W2:Y:S01]  /*6b10*/  LDL R5, [R1+0x2c] ;  /* 0x00002c0001057983 */ /* 0x004ea20000100800 */
[----:B------:R-:W-:Y:S01]  /*6b20*/  FMNMX.FTZ R0, R136, R13, !PT ;  /* 0x0000000d88007209 */ /* 0x000fe20007810000 */
[----:B-1----:R-:W-:-:S03]  /*6b30*/  IMAD R14, R243, -0x326172a9, RZ ;  /* 0xcd9e8d57f30e7824 */ /* 0x002fc600078e02ff */
        /* <DEDUP_REMOVED lines=13> */
[----:B------:R-:W-:-:S04]  /*6c10*/  FMNMX.FTZ R3, R190, R3, !PT ;  /* 0x00000003be037209 */ /* 0x000fc80007810000 */
[----:B------:R-:W-:-:S04]  /*6c20*/  FMNMX.FTZ R3, R189, R3, !PT ;  /* 0x00000003bd037209 */ /* 0x000fc80007810000 */
[----:B------:R-:W-:-:S05]  /*6c30*/  FMNMX.FTZ R3, R182, R3, !PT ;  /* 0x00000003b6037209 */ /* 0x000fca0007810000 */
[----:B------:R-:W-:Y:S01]  /*6c40*/  SHFL.BFLY PT, R20, R3, 0x2, 0x1f ;  /* 0x0c401f0003147f89 */ /* 0x000fe200000e0000 */
[----:B-1----:R-:W-:-:S05]  /*6c50*/  FMNMX.FTZ R0, R0, R15, !PT ;  /* 0x0000000f00007209 */ /* 0x002fca0007810000 */
[----:B------:R-:W1:Y:S02]  /*6c60*/  SHFL.BFLY PT, R21, R0, 0x1, 0x1f ;  /* 0x0c201f0000157f89 */ /* 0x000e6400000e0000 */
[----:B-1----:R-:W-:-:S04]  /*6c70*/  FMNMX.FTZ R227, R0, R21, !PT ;  /* 0x0000001500e37209 */ /* 0x002fc80007810000 */
[----:B------:R-:W-:Y:S02]  /*6c80*/  FSETP.NEU.FTZ.AND P6, PT, R227, -INF , PT ;  /* 0xff800000e300780b */ /* 0x000fe40003fdd000 */
[----:B--2---:R-:W-:Y:S02]  /*6c90*/  LOP3.LUT R6, R239, R5, RZ, 0x3c, !PT ;  /* 0x00000005ef067212 */ /* 0x004fe400078e3cff */
[----:B------:R-:W-:-:S03]  /*6ca0*/  MOV R5, UR31 ;  /* 0x0000001f00057c02 */ /* 0x000fc60008000f00 */
[----:B------:R-:W-:Y:S01]  /*6cb0*/  IMAD.WIDE.U32 R6, R6, -0x2daee0ad, RZ ;  /* 0xd2511f5306067825 */ /* 0x000fe200078e00ff */
[----:B------:R-:W-:-:S04]  /*6cc0*/  LOP3.LUT R5, R237, UR32, R5, 0x96, !PT ;  /* 0x00000020ed057c12 */ /* 0x000fc8000f8e9605 */
[----:B------:R-:W-:Y:S01]  /*6cd0*/  LOP3.LUT R4, R7, UR15, R236, 0x96, !PT ;  /* 0x0000000f07047c12 */ /* 0x000fe2000f8e96ec */
[----:B------:R-:W-:-:S04]  /*6ce0*/  IMAD.WIDE.U32 R16, R5, -0x326172a9, RZ ;  /* 0xcd9e8d5705107825 */ /* 0x000fc800078e00ff */
[----:B------:R-:W-:Y:S01]  /*6cf0*/  IMAD.WIDE.U32 R4, R4, -0x326172a9, RZ ;  /* 0xcd9e8d5704047825 */ /* 0x000fe200078e00ff */
[----:B------:R-:W-:Y:S02]  /*6d00*/  LOP3.LUT R7, R17, UR16, R238, 0x96, !PT ;  /* 0x0000001011077c12 */ /* 0x000fe4000f8e96ee */
[--C-:B------:R-:W-:Y:S02]  /*6d10*/  LOP3.LUT R8, R245, UR14, R16.reuse, 0x96, !PT ;  /* 0x0000000ef5087c12 */ /* 0x100fe4000f8e9610 */
[----:B------:R-:W-:Y:S01]  /*6d20*/  LOP3.LUT R16, R5, UR14, R16, 0x96, !PT ;  /* 0x0000000e05107c12 */ /* 0x000fe2000f8e9610 */
        /* <DEDUP_REMOVED lines=8> */
[----:B------:R-:W-:Y:S01]  /*6db0*/  FMNMX.FTZ R8, R3, R20, !PT ;  /* 0x0000001403087209 */ /* 0x000fe20007810000 */
        /* <DEDUP_REMOVED lines=8> */
[----:B------:R-:W-:Y:S02]  /*6e40*/  LOP3.LUT R6, R23, UR12, R244, 0x96, !PT ;  /* 0x0000000c17067c12 */ /* 0x000fe4000f8e96f4 */
[----:B------:R-:W-:Y:S01]  /*6e50*/  FMNMX.FTZ R3, R185, R15, !PT ;  /* 0x0000000fb9037209 */ /* 0x000fe20007810000 */
        /* <DEDUP_REMOVED lines=17> */
[----:B------:R-:W-:Y:S01]  /*6f70*/  FMNMX.FTZ R14, R195, R3, !PT ;  /* 0x00000003c30e7209 */ /* 0x000fe20007810000 */
[----:B------:R-:W-:Y:S01]  /*6f80*/  IMAD.WIDE.U32 R6, R6, -0x326172a9, RZ ;  /* 0xcd9e8d5706067825 */ /* 0x000fe200078e00ff */
[----:B------:R-:W-:Y:S02]  /*6f90*/  FMNMX.FTZ R0, R181, R0, !PT ;  /* 0x00000000b5007209 */ /* 0x000fe40007810000 */
[----:B------:R-:W-:-:S02]  /*6fa0*/  FMNMX.FTZ R14, R194, R14, !PT ;  /* 0x0000000ec20e7209 */ /* 0x000fc40007810000 */
[----:B------:R-:W-:Y:S02]  /*6fb0*/  LOP3.LUT R173, R5, UR8, R32, 0x96, !PT ;  /* 0x0000000805ad7c12 */ /* 0x000fe4000f8e9620 */
[----:B------:R-:W-:Y:S01]  /*6fc0*/  LOP3.LUT R3, R7, UR17, R4, 0x96, !PT ;  /* 0x0000001107037c12 */ /* 0x000fe2000f8e9604 */
[----:B------:R-:W-:Y:S01]  /*6fd0*/  IMAD.WIDE.U32 R4, R15, -0x326172a9, RZ ;  /* 0xcd9e8d570f047825 */ /* 0x000fe200078e00ff */
[----:B------:R-:W-:Y:S02]  /*6fe0*/  FMNMX.FTZ R0, R34, R0, !PT ;  /* 0x0000000022007209 */ /* 0x000fe40007810000 */
[----:B------:R-:W-:Y:S02]  /*6ff0*/  LOP3.LUT R15, R6, 0xffff, RZ, 0xc0, !PT ;  /* 0x0000ffff060f7812 */ /* 0x000fe400078ec0ff */
[----:B------:R-:W-:Y:S02]  /*7000*/  FMNMX.FTZ R7, R184, R14, !PT ;  /* 0x0000000eb8077209 */ /* 0x000fe40007810000 */
[----:B------:R-:W-:Y:S01]  /*7010*/  LOP3.LUT R17, R6, 0xff, RZ, 0xc0, !PT ;  /* 0x000000ff06117812 */ /* 0x000fe200078ec0ff */
[----:B------:R-:W1:Y:S01]  /*7020*/  SHFL.BFLY PT, R14, R8, 0x1, 0x1f ;  /* 0x0c201f00080e7f89 */ /* 0x000e6200000e0000 */
[----:B------:R-:W-:-:S02]  /*7030*/  SHF.R.U32.HI R22, RZ, 0x10, R6 ;  /* 0x00000010ff167819 */ /* 0x000fc40000011606 */
[----:B------:R-:W-:Y:S02]  /*7040*/  SHF.R.U32.HI R23, RZ, 0x18, R6 ;  /* 0x00000018ff177819 */ /* 0x000fe40000011606 */
[----:B------:R-:W-:Y:S02]  /*7050*/  FMNMX.FTZ R0, R198, R0, !PT ;  /* 0x00000000c6007209 */ /* 0x000fe40007810000 */
[----:B------:R-:W-:Y:S02]  /*7060*/  LOP3.LUT R6, R5, UR17, R16, 0x96, !PT ;  /* 0x0000001105067c12 */ /* 0x000fe4000f8e9610 */
[C---:B------:R-:W-:Y:S02]  /*7070*/  LOP3.LUT R16, R4.reuse, 0xffff, RZ, 0xc0, !PT ;  /* 0x0000ffff04107812 */ /* 0x040fe400078ec0ff */
[----:B------:R-:W-:Y:S01]  /*7080*/  LOP3.LUT R21, R4, 0xff, RZ, 0xc0, !PT ;  /* 0x000000ff04157812 */ /* 0x000fe200078ec0ff */
[----:B------:R-:W2:Y:S01]  /*7090*/  SHFL.BFLY PT, R5, R7, 0x2, 0x1f ;  /* 0x0c401f0007057f89 */ /* 0x000ea200000e0000 */
[----:B------:R-:W-:-:S02]  /*70a0*/  SHF.R.U32.HI R18, RZ, 0x10, R4 ;  /* 0x00000010ff127819 */ /* 0x000fc40000011604 */
[----:B------:R-:W-:Y:S02]  /*70b0*/  SHF.R.U32.HI R20, RZ, 0x18, R4 ;  /* 0x00000018ff147819 */ /* 0x000fe40000011604 */
[----:B------:R-:W-:Y:S01]  /*70c0*/  FMNMX.FTZ R4, R196, R0, !PT ;  /* 0x00000000c4047209 */ /* 0x000fe20007810000 */
[----:B------:R-:W-:Y:S01]  /*70d0*/  FMUL.FTZ R0, R227, c[0x0][0x23c] ;  /* 0x00008f00e3007a20 */ /* 0x000fe20000410000 */
[----:B------:R-:W-:Y:S02]  /*70e0*/  SHF.R.U32.HI R15, RZ, 0x8, R15 ;  /* 0x00000008ff0f7819 */ /* 0x000fe4000001160f */
[----:B------:R-:W-:Y:S02]  /*70f0*/  FMNMX.FTZ R4, R193, R4, !PT ;  /* 0x00000004c1047209 */ /* 0x000fe40007810000 */
[----:B------:R-:W-:Y:S02]  /*7100*/  PRMT R31, R17, 0x5410, R15 ;  /* 0x00005410111f7816 */ /* 0x000fe4000000000f */
[----:B------:R-:W-:-:S02]  /*7110*/  FMNMX.FTZ R4, R186, R4, !PT ;  /* 0x00000004ba047209 */ /* 0x000fc40007810000 */
[----:B------:R-:W-:Y:S02]  /*7120*/  FSEL R0, R0, RZ, P6 ;  /* 0x000000ff00007208 */ /* 0x000fe40003000000 */
[----:B-1----:R-:W-:Y:S01]  /*7130*/  FMNMX.FTZ R226, R8, R14, !PT ;  /* 0x0000000e08e27209 */ /* 0x002fe20007810000 */
[----:B------:R-:W1:Y:S01]  /*7140*/  SHFL.BFLY PT, R15, R4, 0x2, 0x1f ;  /* 0x0c401f00040f7f89 */ /* 0x000e6200000e0000 */
[----:B------:R-:W-:Y:S01]  /*7150*/  LOP3.LUT R14, R18, 0xff, RZ, 0xc0, !PT ;  /* 0x000000ff120e7812 */ /* 0x000fe200078ec0ff */
[----:B------:R-:W-:Y:S01]  /*7160*/  FFMA.FTZ R13, R13, c[0x0][0x23c], -R0 ;  /* 0x00008f000d0d7a23 */ /* 0x000fe20000010800 */
[C---:B------:R-:W-:Y:S01]  /*7170*/  FSETP.NEU.FTZ.AND P5, PT, R226.reuse, -INF , PT ;  /* 0xff800000e200780b */ /* 0x040fe20003fbd000 */
[----:B------:R-:W-:Y:S01]  /*7180*/  FMUL.FTZ R8, R226, c[0x0][0x23c] ;  /* 0x00008f00e2087a20 */ /* 0x000fe20000410000 */
[----:B------:R-:W-:Y:S01]  /*7190*/  PRMT R24, R14, 0x5410, R20 ;  /* 0x000054100e187816 */ /* 0x000fe20000000014 */
[----:B------:R3:W-:Y:S01]  /*71a0*/  MUFU.EX2 R178, R13 ;  /* 0x0000000d00b27308 */ /* 0x0007e20000000800 */
[----:B--2---:R-:W-:Y:S01]  /*71b0*/  FMNMX.FTZ R5, R7, R5, !PT ;  /* 0x0000000507057209 */ /* 0x004fe20007810000 */
[----:B------:R-:W-:Y:S01]  /*71c0*/  FFMA.FTZ R7, R30, c[0x0][0x23c], -R0 ;  /* 0x00008f001e077a23 */ /* 0x000fe20000010800 */
[----:B------:R-:W-:-:S02]  /*71d0*/  FSEL R8, R8, RZ, P5 ;  /* 0x000000ff08087208 */ /* 0x000fc40002800000 */
[----:B------:R-:W-:Y:S01]  /*71e0*/  LOP3.LUT R14, R3, 0xff, RZ, 0xc0, !PT ;  /* 0x000000ff030e7812 */ /* 0x000fe200078ec0ff */
[----:B------:R-:W2:Y:S02]  /*71f0*/  SHFL.BFLY PT, R17, R5, 0x1, 0x1f ;  /* 0x0c201f0005117f89 */ /* 0x000ea400000e0000 */
[----:B------:R4:W-:Y:S01]  /*7200*/  MUFU.EX2 R222, R7 ;  /* 0x0000000700de7308 */ /* 0x0009e20000000800 */
[----:B---3--:R-:W-:Y:S01]  /*7210*/  FFMA.FTZ R13, R132, c[0x0][0x23c], -R0 ;  /* 0x00008f00840d7a23 */ /* 0x008fe20000010800 */
[----:B-1----:R-:W-:-:S06]  /*7220*/  FMNMX.FTZ R4, R4, R15, !PT ;  /* 0x0000000f04047209 */ /* 0x002fcc0007810000 */
[----:B------:R1:W3:Y:S01]  /*7230*/  MUFU.EX2 R35, R13 ;  /* 0x0000000d00237308 */ /* 0x0002e20000000800 */
[----:B----4-:R-:W-:-:S07]  /*7240*/  FFMA.FTZ R7, R28, c[0x0][0x23c], -R0 ;  /* 0x00008f001c077a23 */ /* 0x010fce0000010800 */
[----:B------:R4:W-:Y:S01]  /*7250*/  MUFU.EX2 R202, R7 ;  /* 0x0000000700ca7308 */ /* 0x0009e20000000800 */
[----:B--2---:R-:W-:Y:S02]  /*7260*/  FMNMX.FTZ R225, R5, R17, !PT ;  /* 0x0000001105e17209 */ /* 0x004fe40007810000 */
[----:B------:R-:W-:Y:S02]  /*7270*/  LOP3.LUT R5, R6, 0xffff, RZ, 0xc0, !PT ;  /* 0x0000ffff06057812 */ /* 0x000fe400078ec0ff */
[----:B------:R-:W-:Y:S02]  /*7280*/  FSETP.NEU.FTZ.AND P4, PT, R225, -INF , PT ;  /* 0xff800000e100780b */ /* 0x000fe40003f9d000 */
[----:B-1----:R-:W-:Y:S02]  /*7290*/  LOP3.LUT R13, R22, 0xff, RZ, 0xc0, !PT ;  /* 0x000000ff160d7812 */ /* 0x002fe400078ec0ff */
[----:B------:R-:W-:Y:S02]  /*72a0*/  SHF.R.U32.HI R5, RZ, 0x8, R5 ;  /* 0x00000008ff057819 */ /* 0x000fe40000011605 */
[----:B------:R-:W-:-:S02]  /*72b0*/  PRMT R25, R13, 0x5410, R23 ;  /* 0x000054100d197816 */ /* 0x000fc40000000017 */
[----:B------:R-:W-:Y:S02]  /*72c0*/  SHF.R.U32.HI R13, RZ, 0x8, R16 ;  /* 0x00000008ff0d7819 */ /* 0x000fe40000011610 */
[----:B----4-:R-:W-:Y:S02]  /*72d0*/  LOP3.LUT R7, R3, 0xffff, RZ, 0xc0, !PT ;  /* 0x0000ffff03077812 */ /* 0x010fe400078ec0ff */
[----:B------:R-:W-:Y:S01]  /*72e0*/  PRMT R21, R21, 0x5410, R13 ;  /* 0x0000541015157816 */ /* 0x000fe2000000000d */
[----:B------:R-:W-:Y:S01]  /*72f0*/  FFMA.FTZ R13, R19, c[0x0][0x23c], -R8 ;  /* 0x00008f00130d7a23 */ /* 0x000fe20000010808 */
[----:B------:R-:W-:Y:S02]  /*7300*/  SHF.R.U32.HI R15, RZ, 0x8, R7 ;  /* 0x00000008ff0f7819 */ /* 0x000fe40000011607 */
[----:B------:R-:W-:Y:S01]  /*7310*/  SHF.R.U32.HI R16, RZ, 0x10, R3 ;  /* 0x00000010ff107819 */ /* 0x000fe20000011603 */
[----:B------:R1:W-:Y:S01]  /*7320*/  MUFU.EX2 R179, R13 ;  /* 0x0000000d00b37308 */ /* 0x0003e20000000800 */
[----:B------:R-:W-:-:S02]  /*7330*/  PRMT R19, R14, 0x5410, R15 ;  /* 0x000054100e137816 */ /* 0x000fc4000000000f */
[----:B------:R-:W2:Y:S01]  /*7340*/  SHFL.BFLY PT, R14, R4, 0x1, 0x1f ;  /* 0x0c201f00040e7f89 */ /* 0x000ea200000e0000 */
[----:B------:R-:W-:Y:S02]  /*7350*/  SHF.R.U32.HI R7, RZ, 0x18, R3 ;  /* 0x00000018ff077819 */ /* 0x000fe40000011603 */
[----:B------:R-:W-:-:S04]  /*7360*/  LOP3.LUT R3, R16, 0xff, RZ, 0xc0, !PT ;  /* 0x000000ff10037812 */ /* 0x000fc800078ec0ff */
[----:B------:R-:W-:Y:S01]  /*7370*/  PRMT R20, R3, 0x5410, R7 ;  /* 0x0000541003147816 */ /* 0x000fe20000000007 */
[--C-:B------:R-:W-:Y:S02]  /*7380*/  FFMA.FTZ R3, R133, c[0x0][0x23c], -R8.reuse ;  /* 0x00008f0085037a23 */ /* 0x100fe40000010808 */
[--C-:B------:R-:W-:Y:S02]  /*7390*/  FFMA.FTZ R7, R29, c[0x0][0x23c], -R8.reuse ;  /* 0x00008f001d077a23 */ /* 0x100fe40000010808 */
[----:B------:R4:W-:Y:S01]  /*73a0*/  MUFU.EX2 R223, R3 ;  /* 0x0000000300df7308 */ /* 0x0009e20000000800 */
[----:B-1----:R-:W-:Y:S01]  /*73b0*/  FFMA.FTZ R13, R138, c[0x0][0x23c], -R8 ;  /* 0x00008f008a0d7a23 */ /* 0x002fe20000010808 */
[----:B---3--:R-:W-:-:S06]  /*73c0*/  MOV R138, R35 ;  /* 0x00000023008a7202 */ /* 0x008fcc0000000f00 */
[----:B------:R-:W1:Y:S01]  /*73d0*/  MUFU.EX2 R18, R13 ;  /* 0x0000000d00127308 */ /* 0x000e620000000800 */
[----:B--2---:R-:W-:Y:S02]  /*73e0*/  FMNMX.FTZ R224, R4, R14, !PT ;  /* 0x0000000e04e07209 */ /* 0x004fe40007810000 */
[----:B------:R-:W-:Y:S02]  /*73f0*/  FSEL R4, R227, RZ, P6 ;  /* 0x000000ffe3047208 */ /* 0x000fe40003000000 */
[----:B----4-:R-:W-:Y:S01]  /*7400*/  LOP3.LUT R3, R6, 0xff, RZ, 0xc0, !PT ;  /* 0x000000ff06037812 */ /* 0x010fe200078ec0ff */
[C---:B------:R-:W-:Y:S01]  /*7410*/  FMUL.FTZ R14, R224.reuse, c[0x0][0x23c] ;  /* 0x00008f00e00e7a20 */ /* 0x040fe20000410000 */
[----:B------:R-:W-:Y:S01]  /*7420*/  FSETP.NEU.FTZ.AND P1, PT, R224, -INF , PT ;  /* 0xff800000e000780b */ /* 0x000fe20003f3d000 */
[----:B------:R-:W-:Y:S01]  /*7430*/  FADD.FTZ R15, R136, -R4 ;  /* 0x80000004880f7221 */ /* 0x000fe20000010000 */
[----:B------:R-:W-:Y:S01]  /*7440*/  PRMT R16, R3, 0x5410, R5 ;  /* 0x0000541003107816 */ /* 0x000fe20000000005 */
[----:B------:R2:W-:Y:S01]  /*7450*/  MUFU.EX2 R203, R7 ;  /* 0x0000000700cb7308 */ /* 0x0005e20000000800 */
[----:B------:R-:W-:Y:S01]  /*7460*/  FSEL R14, R14, RZ, P1 ;  /* 0x000000ff0e0e7208 */ /* 0x000fe20000800000 */
[----:B------:R-:W-:Y:S01]  /*7470*/  FMUL.FTZ R15, R15, c[0x0][0x23c] ;  /* 0x00008f000f0f7a20 */ /* 0x000fe20000410000 */
[----:B-1----:R-:W-:Y:S01]  /*7480*/  MOV R133, R18 ;  /* 0x0000001200857202 */ /* 0x002fe20000000f00 */
[C---:B------:R-:W-:Y:S01]  /*7490*/  FMUL.FTZ R13, R225.reuse, c[0x0][0x23c] ;  /* 0x00008f00e10d7a20 */ /* 0x040fe20000410000 */
[----:B------:R-:W1:Y:S01]  /*74a0*/  LDC.U8 R18, c[0x0][0x2d8] ;  /* 0x0000b600ff127b82 */ /* 0x000e620000000000 */
[----:B------:R-:W-:-:S02]  /*74b0*/  FSEL R4, R225, RZ, P4 ;  /* 0x000000ffe1047208 */ /* 0x000fc40002000000 */
[--C-:B------:R-:W-:Y:S01]  /*74c0*/  SHF.R.U32.HI R5, RZ, 0x10, R6.reuse ;  /* 0x00000010ff057819 */ /* 0x100fe20000011606 */
[----:B------:R-:W3:Y:S01]  /*74d0*/  MUFU.EX2 R29, R15 ;  /* 0x0000000f001d7308 */ /* 0x000ee20000000800 */
[----:B------:R-:W-:Y:S02]  /*74e0*/  FSEL R13, R13, RZ, P4 ;  /* 0x000000ff0d0d7208 */ /* 0x000fe40002000000 */
[----:B------:R-:W-:Y:S02]  /*74f0*/  SHF.R.U32.HI R6, RZ, 0x18, R6 ;  /* 0x00000018ff067819 */ /* 0x000fe40000011606 */
[----:B------:R-:W-:Y:S01]  /*7500*/  LOP3.LUT R5, R5, 0xff, RZ, 0xc0, !PT ;  /* 0x000000ff05057812 */ /* 0x000fe200078ec0ff */
[----:B------:R-:W-:Y:S02]  /*7510*/  FFMA.FTZ R3, R26, c[0x0][0x23c], -R13 ;  /* 0x00008f001a037a23 */ /* 0x000fe4000001080d */
[----:B--2---:R-:W-:Y:S01]  /*7520*/  FADD.FTZ R7, R134, -R4 ;  /* 0x8000000486077221 */ /* 0x004fe20000010000 */
[----:B------:R-:W-:Y:S01]  /*7530*/  FSEL R4, R224, RZ, P1 ;  /* 0x000000ffe0047208 */ /* 0x000fe20000800000 */
[----:B------:R2:W-:Y:S01]  /*7540*/  MUFU.EX2 R199, R3 ;  /* 0x0000000300c77308 */ /* 0x0005e20000000800 */
[----:B------:R-:W-:Y:S01]  /*7550*/  PRMT R6, R5, 0x5410, R6 ;  /* 0x0000541005067816 */ /* 0x000fe20000000006 */
[----:B------:R-:W-:Y:S01]  /*7560*/  FMUL.FTZ R7, R7, c[0x0][0x23c] ;  /* 0x00008f0007077a20 */ /* 0x000fe20000410000 */
[----:B------:R-:W-:Y:S01]  /*7570*/  FSEL R5, R226, RZ, P5 ;  /* 0x000000ffe2057208 */ /* 0x000fe20002800000 */
[----:B---3--:R-:W-:-:S04]  /*7580*/  FMUL.FTZ R140, R140, R29 ;  /* 0x0000001d8c8c7220 */ /* 0x008fc80000410000 */
[----:B------:R-:W-:Y:S01]  /*7590*/  FADD.FTZ R17, R135, -R5 ;  /* 0x8000000587117221 */ /* 0x000fe20000010000 */
[----:B-1----:R-:W-:Y:S01]  /*75a0*/  PRMT R30, R18, 0x7054, R18 ;  /* 0x00007054121e7816 */ /* 0x002fe20000000012 */
[----:B------:R-:W-:Y:S02]  /*75b0*/  FADD.FTZ R18, R2, -R4 ;  /* 0x8000000402127221 */ /* 0x000fe40000010000 */
[----:B------:R-:W-:Y:S02]  /*75c0*/  FMUL.FTZ R17, R17, c[0x0][0x23c] ;  /* 0x00008f0011117a20 */ /* 0x000fe40000410000 */
[--C-:B------:R-:W-:Y:S01]  /*75d0*/  HSET2.LE.AND R4, R16, R30.reuse, PT ;  /* 0x0000001e10047233 */ /* 0x100fe20003803000 */
[----:B--2---:R-:W-:Y:S01]  /*75e0*/  FFMA.FTZ R3, R185, c[0x0][0x23c], -R13 ;  /* 0x00008f00b9037a23 */ /* 0x004fe2000001080d */
[--C-:B------:R-:W-:Y:S01]  /*75f0*/  HSET2.LE.AND R5, R6, R30.reuse, PT ;  /* 0x0000001e06057233 */ /* 0x100fe20003803000 */
[----:B------:R-:W-:Y:S01]  /*7600*/  FMUL.FTZ R26, R18, c[0x0][0x23c] ;  /* 0x00008f00121a7a20 */ /* 0x000fe20000410000 */
[--C-:B------:R-:W-:Y:S01]  /*7610*/  HSET2.LE.AND R6, R21, R30.reuse, PT ;  /* 0x0000001e15067233 */ /* 0x100fe20003803000 */
[----:B------:R-:W1:Y:S01]  /*7620*/  MUFU.EX2 R220, R3 ;  /* 0x0000000300dc7308 */ /* 0x000e620000000800 */
[----:B------:R-:W-:Y:S01]  /*7630*/  HSET2.LE.AND R16, R19, R30, PT ;  /* 0x0000001e13107233 */ /* 0x000fe20003803000 */
[----:B------:R-:W-:-:S02]  /*7640*/  FMUL.FTZ R141, R141, R29 ;  /* 0x0000001d8d8d7220 */ /* 0x000fc40000410000 */
[-C--:B------:R-:W-:Y:S02]  /*7650*/  FMUL.FTZ R152, R152, R29.reuse ;  /* 0x0000001d98987220 */ /* 0x080fe40000410000 */
[-C--:B------:R-:W-:Y:S02]  /*7660*/  FMUL.FTZ R153, R153, R29.reuse ;  /* 0x0000001d99997220 */ /* 0x080fe40000410000 */
[----:B------:R-:W2:Y:S01]  /*7670*/  MUFU.EX2 R28, R17 ;  /* 0x00000011001c7308 */ /* 0x000ea20000000800 */
[-C--:B------:R-:W-:Y:S02]  /*7680*/  FMUL.FTZ R48, R48, R29.reuse ;  /* 0x0000001d30307220 */ /* 0x080fe40000410000 */
[-C--:B------:R-:W-:Y:S02]  /*7690*/  FMUL.FTZ R49, R49, R29.reuse ;  /* 0x0000001d31317220 */ /* 0x080fe40000410000 */
[-C--:B------:R-:W-:Y:S02]  /*76a0*/  FMUL.FTZ R36, R36, R29.reuse ;  /* 0x0000001d24247220 */ /* 0x080fe40000410000 */
[----:B------:R-:W-:Y:S01]  /*76b0*/  FMUL.FTZ R37, R37, R29 ;  /* 0x0000001d25257220 */ /* 0x000fe20000410000 */
[----:B-1----:R-:W-:Y:S01]  /*76c0*/  F2FP.BF16.PACK_AB R2, R220, R199 ;  /* 0x000000c7dc02723e */ /* 0x002fe200000010ff */
[----:B------:R-:W-:Y:S01]  /*76d0*/  FFMA.FTZ R3, R139, c[0x0][0x23c], -R13 ;  /* 0x00008f008b037a23 */ /* 0x000fe2000001080d */
[----:B------:R-:W1:Y:S01]  /*76e0*/  MUFU.EX2 R26, R26 ;  /* 0x0000001a001a7308 */ /* 0x000e620000000800 */
[-C--:B------:R-:W-:Y:S01]  /*76f0*/  FMUL.FTZ R52, R52, R29.reuse ;  /* 0x0000001d34347220 */ /* 0x080fe20000410000 */
[----:B------:R-:W-:Y:S01]  /*7700*/  LOP3.LUT R4, R4, R2, RZ, 0xc0, !PT ;  /* 0x0000000204047212 */ /* 0x000fe200078ec0ff */
[----:B------:R-:W-:-:S02]  /*7710*/  FMUL.FTZ R53, R53, R29 ;  /* 0x0000001d35357220 */ /* 0x000fc40000410000 */
[----:B------:R-:W-:Y:S02]  /*7720*/  FMUL.FTZ R64, R64, R29 ;  /* 0x0000001d40407220 */ /* 0x000fe40000410000 */
[-C--:B--2---:R-:W-:Y:S01]  /*7730*/  FMUL.FTZ R142, R142, R28.reuse ;  /* 0x0000001c8e8e7220 */ /* 0x084fe20000410000 */
[----:B------:R2:W-:Y:S01]  /*7740*/  MUFU.EX2 R200, R3 ;  /* 0x0000000300c87308 */ /* 0x0005e20000000800 */
[-C--:B------:R-:W-:Y:S02]  /*7750*/  FMUL.FTZ R143, R143, R28.reuse ;  /* 0x0000001c8f8f7220 */ /* 0x080fe40000410000 */
[-C--:B------:R-:W-:Y:S02]  /*7760*/  FMUL.FTZ R154, R154, R28.reuse ;  /* 0x0000001c9a9a7220 */ /* 0x080fe40000410000 */
[-C--:B------:R-:W-:Y:S02]  /*7770*/  FMUL.FTZ R155, R155, R28.reuse ;  /* 0x0000001c9b9b7220 */ /* 0x080fe40000410000 */
[----:B------:R-:W-:-:S02]  /*7780*/  FMUL.FTZ R50, R50, R28 ;  /* 0x0000001c32327220 */ /* 0x000fc40000410000 */
[-C--:B-1----:R-:W-:Y:S02]  /*7790*/  FMUL.FTZ R146, R146, R26.reuse ;  /* 0x0000001a92927220 */ /* 0x082fe40000410000 */
[-C--:B------:R-:W-:Y:S02]  /*77a0*/  FMUL.FTZ R147, R147, R26.reuse ;  /* 0x0000001a93937220 */ /* 0x080fe40000410000 */
[-C--:B------:R-:W-:Y:S02]  /*77b0*/  FMUL.FTZ R150, R150, R26.reuse ;  /* 0x0000001a96967220 */ /* 0x080fe40000410000 */
[----:B------:R-:W-:Y:S02]  /*77c0*/  FMUL.FTZ R151, R151, R26 ;  /* 0x0000001a97977220 */ /* 0x000fe40000410000 */
[----:B--2---:R-:W-:Y:S02]  /*77d0*/  FFMA.FTZ R3, R27, c[0x0][0x23c], -R14 ;  /* 0x00008f001b037a23 */ /* 0x004fe4000001080e */
[----:B------:R-:W1:Y:S01]  /*77e0*/  MUFU.EX2 R27, R7 ;  /* 0x00000007001b7308 */ /* 0x000e620000000800 */
[----:B------:R-:W-:-:S02]  /*77f0*/  FMUL.FTZ R51, R51, R28 ;  /* 0x0000001c33337220 */ /* 0x000fc40000410000 */
[-C--:B------:R-:W-:Y:S02]  /*7800*/  FMUL.FTZ R38, R38, R28.reuse ;  /* 0x0000001c26267220 */ /* 0x080fe40000410000 */
[----:B------:R-:W-:Y:S02]  /*7810*/  FMUL.FTZ R39, R39, R28 ;  /* 0x0000001c27277220 */ /* 0x000fe40000410000 */
[-C--:B------:R-:W-:Y:S01]  /*7820*/  FMUL.FTZ R42, R42, R26.reuse ;  /* 0x0000001a2a2a7220 */ /* 0x080fe20000410000 */
[----:B------:R2:W-:Y:S01]  /*7830*/  MUFU.EX2 R132, R3 ;  /* 0x0000000300847308 */ /* 0x0005e20000000800 */
[-C--:B------:R-:W-:Y:S02]  /*7840*/  FMUL.FTZ R43, R43, R26.reuse ;  /* 0x0000001a2b2b7220 */ /* 0x080fe40000410000 */
[-C--:B------:R-:W-:Y:S02]  /*7850*/  FMUL.FTZ R46, R46, R26.reuse ;  /* 0x0000001a2e2e7220 */ /* 0x080fe40000410000 */
[----:B------:R-:W-:-:S02]  /*7860*/  FMUL.FTZ R47, R47, R26 ;  /* 0x0000001a2f2f7220 */ /* 0x000fc40000410000 */
[----:B------:R-:W-:Y:S02]  /*7870*/  FMUL.FTZ R54, R54, R28 ;  /* 0x0000001c36367220 */ /* 0x000fe40000410000 */
[-C--:B-1----:R-:W-:Y:S02]  /*7880*/  FMUL.FTZ R144, R144, R27.reuse ;  /* 0x0000001b90907220 */ /* 0x082fe40000410000 */
[-C--:B------:R-:W-:Y:S02]  /*7890*/  FMUL.FTZ R145, R145, R27.reuse ;  /* 0x0000001b91917220 */ /* 0x080fe40000410000 */
[-C--:B------:R-:W-:Y:S02]  /*78a0*/  FMUL.FTZ R148, R148, R27.reuse ;  /* 0x0000001b94947220 */ /* 0x080fe40000410000 */
[----:B------:R-:W-:Y:S02]  /*78b0*/  FMUL.FTZ R149, R149, R27 ;  /* 0x0000001b95957220 */ /* 0x000fe40000410000 */
[----:B--2---:R-:W-:-:S02]  /*78c0*/  FFMA.FTZ R3, R183, c[0x0][0x23c], -R14 ;  /* 0x00008f00b7037a23 */ /* 0x004fc4000001080e */
[-C--:B------:R-:W-:Y:S02]  /*78d0*/  FMUL.FTZ R40, R40, R27.reuse ;  /* 0x0000001b28287220 */ /* 0x080fe40000410000 */
[----:B------:R-:W1:Y:S01]  /*78e0*/  MUFU.EX2 R221, R3 ;  /* 0x0000000300dd7308 */ /* 0x000e620000000800 */
[-C--:B------:R-:W-:Y:S02]  /*78f0*/  FMUL.FTZ R41, R41, R27.reuse ;  /* 0x0000001b29297220 */ /* 0x080fe40000410000 */
[-C--:B------:R-:W-:Y:S02]  /*7900*/  FMUL.FTZ R44, R44, R27.reuse ;  /* 0x0000001b2c2c7220 */ /* 0x080fe40000410000 */
[-C--:B------:R-:W-:Y:S02]  /*7910*/  FMUL.FTZ R45, R45, R27.reuse ;  /* 0x0000001b2d2d7220 */ /* 0x080fe40000410000 */
[----:B------:R-:W-:Y:S02]  /*7920*/  FMUL.FTZ R55, R55, R28 ;  /* 0x0000001c37377220 */ /* 0x000fe40000410000 */
[----:B------:R-:W-:-:S02]  /*7930*/  FMUL.FTZ R56, R56, R27 ;  /* 0x0000001b38387220 */ /* 0x000fc40000410000 */
[-C--:B------:R-:W-:Y:S02]  /*7940*/  FMUL.FTZ R57, R57, R27.reuse ;  /* 0x0000001b39397220 */ /* 0x080fe40000410000 */
[-C--:B------:R-:W-:Y:S02]  /*7950*/  FMUL.FTZ R58, R58, R26.reuse ;  /* 0x0000001a3a3a7220 */ /* 0x080fe40000410000 */
[----:B------:R-:W-:Y:S01]  /*7960*/  FMUL.FTZ R59, R59, R26 ;  /* 0x0000001a3b3b7220 */ /* 0x000fe20000410000 */
[----:B-1----:R-:W-:Y:S01]  /*7970*/  F2FP.BF16.PACK_AB R2, R221, R132 ;  /* 0x00000084dd02723e */ /* 0x002fe200000010ff */
[----:B------:R-:W-:Y:S02]  /*7980*/  FFMA.FTZ R3, R137, c[0x0][0x23c], -R13 ;  /* 0x00008f0089037a23 */ /* 0x000fe4000001080d */
[-C--:B------:R-:W-:Y:S01]  /*7990*/  FMUL.FTZ R60, R60, R27.reuse ;  /* 0x0000001b3c3c7220 */ /* 0x080fe20000410000 */
[----:B------:R-:W-:Y:S01]  /*79a0*/  LOP3.LUT R5, R5, R2, RZ, 0xc0, !PT ;  /* 0x0000000205057212 */ /* 0x000fe200078ec0ff */
[----:B------:R-:W1:Y:S01]  /*79b0*/  MUFU.EX2 R32, R3 ;  /* 0x0000000300207308 */ /* 0x000e620000000800 */
[----:B------:R-:W-:-:S02]  /*79c0*/  FMUL.FTZ R61, R61, R27 ;  /* 0x0000001b3d3d7220 */ /* 0x000fc40000410000 */
[-C--:B------:R-:W-:Y:S02]  /*79d0*/  FMUL.FTZ R62, R62, R26.reuse ;  /* 0x0000001a3e3e7220 */ /* 0x080fe40000410000 */
[----:B------:R-:W-:Y:S02]  /*79e0*/  FMUL.FTZ R63, R63, R26 ;  /* 0x0000001a3f3f7220 */ /* 0x000fe40000410000 */
[----:B------:R-:W-:Y:S02]  /*79f0*/  FMUL.FTZ R65, R65, R29 ;  /* 0x0000001d41417220 */ /* 0x000fe40000410000 */
[-C--:B------:R-:W-:Y:S02]  /*7a00*/  FMUL.FTZ R66, R66, R28.reuse ;  /* 0x0000001c42427220 */ /* 0x080fe40000410000 */
[----:B------:R-:W-:Y:S02]  /*7a10*/  FMUL.FTZ R67, R67, R28 ;  /* 0x0000001c43437220 */ /* 0x000fe40000410000 */
[----:B------:R-:W-:-:S02]  /*7a20*/  FMUL.FTZ R72, R72, R27 ;  /* 0x0000001b48487220 */ /* 0x000fc40000410000 */
[-C--:B------:R-:W-:Y:S01]  /*7a30*/  FMUL.FTZ R73, R73, R27.reuse ;  /* 0x0000001b49497220 */ /* 0x080fe20000410000 */
[----:B-1----:R-:W-:Y:S01]  /*7a40*/  F2FP.BF16.PACK_AB R2, R32, R200 ;  /* 0x000000c82002723e */ /* 0x002fe200000010ff */
[----:B------:R-:W-:Y:S02]  /*7a50*/  FFMA.FTZ R3, R181, c[0x0][0x23c], -R14 ;  /* 0x00008f00b5037a23 */ /* 0x000fe4000001080e */
[----:B------:R-:W-:Y:S01]  /*7a60*/  FMUL.FTZ R74, R74, R26 ;  /* 0x0000001a4a4a7220 */ /* 0x000fe20000410000 */
[----:B------:R-:W-:Y:S01]  /*7a70*/  LOP3.LUT R6, R6, R2, RZ, 0xc0, !PT ;  /* 0x0000000206067212 */ /* 0x000fe200078ec0ff */
[----:B------:R1:W-:Y:S01]  /*7a80*/  MUFU.EX2 R201, R3 ;  /* 0x0000000300c97308 */ /* 0x0003e20000000800 */
[----:B------:R-:W-:Y:S01]  /*7a90*/  F2FP.BF16.PACK_AB R2, R138, R178 ;  /* 0x000000b28a02723e */ /* 0x000fe200000010ff */
[----:B------:R-:W-:Y:S02]  /*7aa0*/  FMUL.FTZ R75, R75, R26 ;  /* 0x0000001a4b4b7220 */ /* 0x000fe40000410000 */
[-C--:B------:R-:W-:Y:S01]  /*7ab0*/  FMUL.FTZ R76, R76, R27.reuse ;  /* 0x0000001b4c4c7220 */ /* 0x080fe20000410000 */
[----:B------:R-:W-:Y:S01]  /*7ac0*/  LOP3.LUT R16, R16, R2, RZ, 0xc0, !PT ;  /* 0x0000000210107212 */ /* 0x000fe200078ec0ff */
[----:B------:R-:W-:Y:S01]  /*7ad0*/  HSET2.LE.AND R2, R20, R30, PT ;  /* 0x0000001e14027233 */ /* 0x000fe20003803000 */
[-C--:B------:R-:W-:Y:S01]  /*7ae0*/  FMUL.FTZ R77, R77, R27.reuse ;  /* 0x0000001b4d4d7220 */ /* 0x080fe20000410000 */
[----:B------:R-:W2:Y:S01]  /*7af0*/  LDSM.16.MT88.4 R20, [R205+0xa000] ;  /* 0x00a00000cd14783b */ /* 0x000ea20000004200 */
[----:B------:R-:W-:-:S02]  /*7b00*/  FMUL.FTZ R88, R88, R27 ;  /* 0x0000001b58587220 */ /* 0x000fc40000410000 */
[-C--:B------:R-:W-:Y:S02]  /*7b10*/  FMUL.FTZ R78, R78, R26.reuse ;  /* 0x0000001a4e4e7220 */ /* 0x080fe40000410000 */
[----:B------:R-:W-:Y:S02]  /*7b20*/  FMUL.FTZ R79, R79, R26 ;  /* 0x0000001a4f4f7220 */ /* 0x000fe40000410000 */
[-C--:B------:R-:W-:Y:S02]  /*7b30*/  FMUL.FTZ R89, R89, R27.reuse ;  /* 0x0000001b59597220 */ /* 0x080fe40000410000 */
[----:B-1----:R-:W-:Y:S02]  /*7b40*/  FFMA.FTZ R3, R34, c[0x0][0x23c], -R14 ;  /* 0x00008f0022037a23 */ /* 0x002fe4000001080e */
[-C--:B------:R-:W-:Y:S02]  /*7b50*/  FMUL.FTZ R92, R92, R27.reuse ;  /* 0x0000001b5c5c7220 */ /* 0x080fe40000410000 */
[----:B------:R1:W3:Y:S01]  /*7b60*/  MUFU.EX2 R33, R3 ;  /* 0x0000000300217308 */ /* 0x0002e20000000800 */
        /* <DEDUP_REMOVED lines=8> */
[----:B-1----:R-:W-:Y:S01]  /*7bf0*/  F2FP.BF16.PACK_AB R3, R133, R179 ;  /* 0x000000b38503723e */ /* 0x002fe200000010ff */
[----:B------:R-:W-:Y:S02]  /*7c00*/  FMUL.FTZ R159, R159, R26 ;  /* 0x0000001a9f9f7220 */ /* 0x000fe40000410000 */
[----:B------:R-:W-:Y:S01]  /*7c10*/  FMUL.FTZ R104, R104, R27 ;  /* 0x0000001b68687220 */ /* 0x000fe20000410000 */
[----:B------:R-:W-:Y:S01]  /*7c20*/  LOP3.LUT R17, R2, R3, RZ, 0xc0, !PT ;  /* 0x0000000302117212 */ /* 0x000fe200078ec0ff */
[--C-:B------:R-:W-:Y:S01]  /*7c30*/  HSET2.LE.AND R2, R31, R30.reuse, PT ;  /* 0x0000001e1f027233 */ /* 0x100fe20003803000 */
[----:B------:R-:W-:Y:S01]  /*7c40*/  F2FP.BF16.PACK_AB R3, R202, R222 ;  /* 0x000000deca03723e */ /* 0x000fe200000010ff */
[----:B------:R-:W-:Y:S01]  /*7c50*/  FMUL.FTZ R105, R105, R27 ;  /* 0x0000001b69697220 */ /* 0x000fe20000410000 */
[----:B---3--:R-:W-:Y:S01]  /*7c60*/  MOV R31, R33 ;  /* 0x00000021001f7202 */ /* 0x008fe20000000f00 */
[-C--:B------:R-:W-:Y:S01]  /*7c70*/  FMUL.FTZ R106, R106, R26.reuse ;  /* 0x0000001a6a6a7220 */ /* 0x080fe20000410000 */
[----:B------:R-:W-:Y:S01]  /*7c80*/  LOP3.LUT R18, R2, R3, RZ, 0xc0, !PT ;  /* 0x0000000302127212 */ /* 0x000fe200078ec0ff */
[--C-:B------:R-:W-:Y:S01]  /*7c90*/  HSET2.LE.AND R2, R25, R30.reuse, PT ;  /* 0x0000001e19027233 */ /* 0x100fe20003803000 */
[----:B------:R-:W-:Y:S01]  /*7ca0*/  F2FP.BF16.PACK_AB R3, R203, R223 ;  /* 0x000000dfcb03723e */ /* 0x000fe200000010ff */
[----:B------:R-:W-:Y:S01]  /*7cb0*/  FMUL.FTZ R107, R107, R26 ;  /* 0x0000001a6b6b7220 */ /* 0x000fe20000410000 */
[----:B------:R-:W-:Y:S01]  /*7cc0*/  MOV R25, R32 ;  /* 0x0000002000197202 */ /* 0x000fe20000000f00 */
[----:B------:R-:W-:Y:S01]  /*7cd0*/  FMUL.FTZ R160, R160, R27 ;  /* 0x0000001ba0a07220 */ /* 0x000fe20000410000 */
[----:B------:R-:W-:Y:S01]  /*7ce0*/  LOP3.LUT R19, R2, R3, RZ, 0xc0, !PT ;  /* 0x0000000302137212 */ /* 0x000fe200078ec0ff */
[----:B------:R-:W-:Y:S01]  /*7cf0*/  HSET2.LE.AND R3, R24, R30, PT ;  /* 0x0000001e18037233 */ /* 0x000fe20003803000 */
[----:B------:R-:W-:Y:S01]  /*7d00*/  F2FP.BF16.PACK_AB R2, R31, R201 ;  /* 0x000000c91f02723e */ /* 0x000fe200000010ff */
[----:B------:R-:W1:Y:S01]  /*7d10*/  LDSM.16.MT88.4 R32, [R207+0xa000] ;  /* 0x00a00000cf20783b */ /* 0x000e620000004200 */
[----:B------:R-:W-:-:S02]  /*7d20*/  FMUL.FTZ R161, R161, R27 ;  /* 0x0000001ba1a17220 */ /* 0x000fc40000410000 */
[----:B------:R-:W-:Y:S01]  /*7d30*/  LOP3.LUT R7, R3, R2, RZ, 0xc0, !PT ;  /* 0x0000000203077212 */ /* 0x000fe200078ec0ff */
[-C--:B--2---:R-:W-:Y:S01]  /*7d40*/  HMMA.16816.F32.BF16 R140, R16, R20.reuse, R140 ;  /* 0x00000014108c723c */ /* 0x084fe2000004188c */
[----:B------:R-:W-:Y:S02]  /*7d50*/  FFMA.FTZ R2, R191, c[0x0][0x23c], -R0 ;  /* 0x00008f00bf027a23 */ /* 0x000fe40000010800 */
        /* <DEDUP_REMOVED lines=11> */
[----:B--2---:R-:W-:-:S02]  /*7e10*/  FFMA.FTZ R2, R188, c[0x0][0x23c], -R0 ;  /* 0x00008f00bc027a23 */ /* 0x004fc40000010800 */
[-C--:B------:R-:W-:Y:S01]  /*7e20*/  FMUL.FTZ R128, R128, R27.reuse ;  /* 0x0000001b80807220 */ /* 0x080fe20000410000 */
[C---:B------:R-:W-:Y:S01]  /*7e30*/  HMMA.16816.F32.BF16 R244, R16.reuse, R22, R152 ;  /* 0x0000001610f4723c */ /* 0x040fe20000041898 */
[----:B------:R-:W2:Y:S01]  /*7e40*/  LDSM.16.MT88.4 R20, [R210+0xa000] ;  /* 0x00a00000d214783b */ /* 0x000ea20000004200 */
[----:B------:R3:W-:Y:S01]  /*7e50*/  MUFU.EX2 R188, R2 ;  /* 0x0000000200bc7308 */ /* 0x0007e20000000800 */
[----:B------:R-:W-:Y:S02]  /*7e60*/  FMUL.FTZ R129, R129, R27 ;  /* 0x0000001b81817220 */ /* 0x000fe40000410000 */
[-C--:B------:R-:W-:Y:S02]  /*7e70*/  FMUL.FTZ R126, R126, R26.reuse ;  /* 0x0000001a7e7e7220 */ /* 0x080fe40000410000 */
[----:B------:R-:W-:Y:S01]  /*7e80*/  MOV R155, R203 ;  /* 0x000000cb009b7202 */ /* 0x000fe20000000f00 */
[----:B------:R-:W-:Y:S01]  /*7e90*/  FMUL.FTZ R127, R127, R26 ;  /* 0x0000001a7f7f7220 */ /* 0x000fe20000410000 */
[----:B------:R-:W-:Y:S01]  /*7ea0*/  MOV R154, R202 ;  /* 0x000000ca009a7202 */ /* 0x000fe20000000f00 */
[----:B------:R-:W-:Y:S01]  /*7eb0*/  FMUL.FTZ R130, R130, R26 ;  /* 0x0000001a82827220 */ /* 0x000fe20000410000 */
[----:B------:R-:W-:Y:S01]  /*7ec0*/  MOV R153, R201 ;  /* 0x000000c900997202 */ /* 0x000fe20000000f00 */
[----:B-1----:R-:W-:Y:S01]  /*7ed0*/  HMMA.16816.F32.BF16 R228, R16, R34, R48 ;  /* 0x0000002210e4723c */ /* 0x002fe20000041830 */
[----:B------:R-:W-:Y:S01]  /*7ee0*/  MOV R152, R200 ;  /* 0x000000c800987202 */ /* 0x000fe20000000f00 */
[----:B------:R-:W-:-:S02]  /*7ef0*/  FMUL.FTZ R131, R131, R26 ;  /* 0x0000001a83837220 */ /* 0x000fc40000410000 */
[----:B------:R-:W-:Y:S02]  /*7f00*/  FMUL.FTZ R84, R84, R29 ;  /* 0x0000001d54547220 */ /* 0x000fe40000410000 */
[--C-:B---3--:R-:W-:Y:S01]  /*7f10*/  FFMA.FTZ R2, R187, c[0x0][0x23c], -R0.reuse ;  /* 0x00008f00bb027a23 */ /* 0x108fe20000010800 */
[----:B------:R-:W-:Y:S01]  /*7f20*/  MOV R51, R223 ;  /* 0x000000df00337202 */ /* 0x000fe20000000f00 */
[----:B------:R-:W-:Y:S01]  /*7f30*/  HMMA.16816.F32.BF16 R236, R16, R32, R36 ;  /* 0x0000002010ec723c */ /* 0x000fe20000041824 */
[----:B------:R-:W-:Y:S01]  /*7f40*/  MOV R50, R222 ;  /* 0x000000de00327202 */ /* 0x000fe20000000f00 */
[----:B------:R-:W1:Y:S01]  /*7f50*/  LDSM.16.MT88.4 R36, [R209+0xa000] ;  /* 0x00a00000d124783b */ /* 0x000e620000004200 */
[----:B------:R-:W-:Y:S01]  /*7f60*/  MOV R49, R221 ;  /* 0x000000dd00317202 */ /* 0x000fe20000000f00 */
[----:B------:R-:W-:Y:S01]  /*7f70*/  FFMA.FTZ R0, R180, c[0x0][0x23c], -R0 ;  /* 0x00008f00b4007a23 */ /* 0x000fe20000010800 */
[----:B------:R-:W-:Y:S01]  /*7f80*/  MOV R48, R220 ;  /* 0x000000dc00307202 */ /* 0x000fe20000000f00 */
[----:B------:R-:W-:-:S02]  /*7f90*/  FMUL.FTZ R85, R85, R29 ;  /* 0x0000001d55557220 */ /* 0x000fc40000410000 */
[C---:B------:R-:W-:Y:S01]  /*7fa0*/  HMMA.16816.F32.BF16 R232, R4.reuse, R32, R40 ;  /* 0x0000002004e8723c */ /* 0x040fe20000041828 */
[----:B------:R-:W-:Y:S01]  /*7fb0*/  LDSM.16.MT88.4 R40, [R210+0xb000] ;  /* 0x00b00000d228783b */ /* 0x000fe20000004200 */
[----:B------:R3:W-:Y:S01]  /*7fc0*/  MUFU.EX2 R187, R0 ;  /* 0x0000000000bb7308 */ /* 0x0007e20000000800 */
[-C--:B------:R-:W-:Y:S02]  /*7fd0*/  FMUL.FTZ R86, R86, R28.reuse ;  /* 0x0000001c56567220 */ /* 0x080fe40000410000 */
[----:B------:R-:W-:Y:S02]  /*7fe0*/  FMUL.FTZ R87, R87, R28 ;  /* 0x0000001c57577220 */ /* 0x000fe40000410000 */
[-C--:B------:R-:W-:Y:S01]  /*7ff0*/  FMUL.FTZ R68, R68, R29.reuse ;  /* 0x0000001d44447220 */ /* 0x080fe20000410000 */
[----:B------:R-:W-:Y:S01]  /*8000*/  HMMA.16816.F32.BF16 R200, R4, R34, R44 ;  /* 0x0000002204c8723c */ /* 0x000fe2000004182c */
[----:B------:R-:W4:Y:S01]  /*8010*/  LDSM.16.MT88.4 R32, [R207+0xb000] ;  /* 0x00b00000cf20783b */ /* 0x000f220000004200 */
[----:B------:R-:W-:-:S02]  /*8020*/  FMUL.FTZ R69, R69, R29 ;  /* 0x0000001d45457220 */ /* 0x000fc40000410000 */
[-C--:B------:R-:W-:Y:S01]  /*8030*/  FMUL.FTZ R70, R70, R28.reuse ;  /* 0x0000001c46467220 */ /* 0x080fe20000410000 */
[----:B------:R-:W-:Y:S01]  /*8040*/  LDSM.16.MT88.4 R44, [R209+0xb000] ;  /* 0x00b00000d12c783b */ /* 0x000fe20000004200 */
[-C--:B------:R-:W-:Y:S02]  /*8050*/  FMUL.FTZ R71, R71, R28.reuse ;  /* 0x0000001c47477220 */ /* 0x080fe40000410000 */
[-C--:B--2---:R-:W-:Y:S01]  /*8060*/  HMMA.16816.F32.BF16 R240, R16, R20.reuse, R52 ;  /* 0x0000001410f0723c */ /* 0x084fe20000041834 */
[-C--:B------:R-:W-:Y:S02]  /*8070*/  FMUL.FTZ R96, R96, R29.reuse ;  /* 0x0000001d60607220 */ /* 0x080fe40000410000 */
[----:B---3--:R-:W-:Y:S02]  /*8080*/  FFMA.FTZ R0, R192, c[0x0][0x23c], -R8 ;  /* 0x00008f00c0007a23 */ /* 0x008fe40000010808 */
[----:B------:R-:W-:Y:S02]  /*8090*/  FMUL.FTZ R97, R97, R29 ;  /* 0x0000001d61617220 */ /* 0x000fe40000410000 */
[----:B------:R2:W-:Y:S01]  /*80a0*/  MUFU.EX2 R181, R0 ;  /* 0x0000000000b57308 */ /* 0x0005e20000000800 */
        /* <DEDUP_REMOVED lines=10> */
[----:B------:R-:W-:Y:S01]  /*8150*/  HMMA.16816.F32.BF16 R220, R16, R22, R64 ;  /* 0x0000001610dc723c */ /* 0x000fe20000041840 */
[----:B------:R-:W2:Y:S01]  /*8160*/  LDSM.16.MT88.4 R20, [R205+0xb000] ;  /* 0x00b00000cd14783b */ /* 0x000ea20000004200 */
[----:B------:R-:W-:Y:S01]  /*8170*/  FMUL.FTZ R109, R109, R29 ;  /* 0x0000001d6d6d7220 */ /* 0x000fe20000410000 */
[----:B------:R3:W-:Y:S01]  /*8180*/  MUFU.EX2 R183, R0 ;  /* 0x0000000000b77308 */ /* 0x0007e20000000800 */
[-C--:B------:R-:W-:Y:S02]  /*8190*/  FMUL.FTZ R110, R110, R28.reuse ;  /* 0x0000001c6e6e7220 */ /* 0x080fe40000410000 */
[----:B------:R-:W-:Y:S01]  /*81a0*/  FMUL.FTZ R111, R111, R28 ;  /* 0x0000001c6f6f7220 */ /* 0x000fe20000410000 */
[----:B------:R-:W-:Y:S01]  /*81b0*/  MOV R65, R199 ;  /* 0x000000c700417202 */ /* 0x000fe20000000f00 */
[C---:B-1----:R-:W-:Y:S01]  /*81c0*/  HMMA.16816.F32.BF16 R72, R4.reuse, R36, R72 ;  /* 0x000000240448723c */ /* 0x042fe20000041848 */
[-C--:B------:R-:W-:Y:S01]  /*81d0*/  FMUL.FTZ R80, R80, R29.reuse ;  /* 0x0000001d50507220 */ /* 0x080fe20000410000 */
[----:B------:R-:W-:Y:S01]  /*81e0*/  MOV R64, R132 ;  /* 0x0000008400407202 */ /* 0x000fe20000000f00 */
[----:B------:R1:W-:Y:S01]  /*81f0*/  MUFU.EX2 R199, R2 ;  /* 0x0000000200c77308 */ /* 0x0003e20000000800 */
[----:B------:R-:W-:Y:S01]  /*8200*/  FMUL.FTZ R81, R81, R29 ;  /* 0x0000001d51517220 */ /* 0x000fe20000410000 */
[----:B------:R-:W-:Y:S01]  /*8210*/  MOV R66, R179 ;  /* 0x000000b300427202 */ /* 0x000fe20000000f00 */
[----:B------:R-:W-:Y:S01]  /*8220*/  FMUL.FTZ R82, R82, R28 ;  /* 0x0000001c52527220 */ /* 0x000fe20000410000 */
[----:B------:R-:W-:Y:S01]  /*8230*/  MOV R67, R178 ;  /* 0x000000b200437202 */ /* 0x000fe20000000f00 */
[----:B------:R-:W-:Y:S01]  /*8240*/  HMMA.16816.F32.BF16 R76, R4, R38, R76 ;  /* 0x00000026044c723c */ /* 0x000fe2000004184c */
[----:B------:R-:W-:-:S02]  /*8250*/  FMUL.FTZ R83, R83, R28 ;  /* 0x0000001c53537220 */ /* 0x000fc40000410000 */
[----:B---3--:R-:W-:Y:S02]  /*8260*/  FFMA.FTZ R0, R189, c[0x0][0x23c], -R8 ;  /* 0x00008f00bd007a23 */ /* 0x008fe40000010808 */
[-C--:B------:R-:W-:Y:S02]  /*8270*/  FMUL.FTZ R112, R112, R29.reuse ;  /* 0x0000001d70707220 */ /* 0x080fe40000410000 */
[----:B------:R3:W-:Y:S01]  /*8280*/  MUFU.EX2 R185, R0 ;  /* 0x0000000000b97308 */ /* 0x0007e20000000800 */
[----:B----4-:R-:W-:Y:S01]  /*8290*/  HMMA.16816.F32.BF16 R156, R4, R32, R156 ;  /* 0x00000020049c723c */ /* 0x010fe2000004189c */
[----:B------:R-:W-:Y:S02]  /*82a0*/  FMUL.FTZ R113, R113, R29 ;  /* 0x0000001d71717220 */ /* 0x000fe40000410000 */
[----:B-1----:R-:W-:-:S04]  /*82b0*/  IMAD.WIDE.U32 R2, R172, -0x2daee0ad, RZ ;  /* 0xd2511f53ac027825 */ /* 0x002fc800078e00ff */
[-C--:B------:R-:W-:Y:S01]  /*82c0*/  FMUL.FTZ R114, R114, R28.reuse ;  /* 0x0000001c72727220 */ /* 0x080fe20000410000 */
[C---:B------:R-:W-:Y:S01]  /*82d0*/  HMMA.16816.F32.BF16 R104, R4.reuse, R34, R104 ;  /* 0x000000220468723c */ /* 0x040fe20000041868 */
[--C-:B------:R-:W-:Y:S01]  /*82e0*/  SHF.R.U32.HI R15, RZ, 0x10, R2.reuse ;  /* 0x00000010ff0f7819 */ /* 0x100fe20000011602 */
[----:B------:R-:W-:Y:S01]  /*82f0*/  FMUL.FTZ R115, R115, R28 ;  /* 0x0000001c73737220 */ /* 0x000fe20000410000 */
[----:B------:R-:W-:Y:S01]  /*8300*/  SHF.R.U32.HI R24, RZ, 0x18, R2 ;  /* 0x00000018ff187819 */ /* 0x000fe20000011602 */
[-C--:B------:R-:W-:Y:S02]  /*8310*/  FMUL.FTZ R120, R120, R29.reuse ;  /* 0x0000001d78787220 */ /* 0x080fe40000410000 */
[----:B------:R-:W-:Y:S02]  /*8320*/  FMUL.FTZ R121, R121, R29 ;  /* 0x0000001d79797220 */ /* 0x000fe40000410000 */
[----:B---3--:R-:W-:Y:S01]  /*8330*/  FFMA.FTZ R0, R182, c[0x0][0x23c], -R8 ;  /* 0x00008f00b6007a23 */ /* 0x008fe20000010808 */
[----:B--2---:R-:W-:Y:S01]  /*8340*/  HMMA.16816.F32.BF16 R88, R4, R20, R88 ;  /* 0x000000140458723c */ /* 0x004fe20000041858 */
[----:B------:R-:W-:-:S02]  /*8350*/  FFMA.FTZ R8, R198, c[0x0][0x23c], -R14 ;  /* 0x00008f00c6087a23 */ /* 0x000fc4000001080e */
[----:B------:R1:W-:Y:S01]  /*8360*/  MUFU.EX2 R180, R0 ;  /* 0x0000000000b47308 */ /* 0x0003e20000000800 */
[-C--:B------:R-:W-:Y:S02]  /*8370*/  FMUL.FTZ R122, R122, R28.reuse ;  /* 0x0000001c7a7a7220 */ /* 0x080fe40000410000 */
[-C--:B------:R-:W-:Y:S02]  /*8380*/  FMUL.FTZ R123, R123, R28.reuse ;  /* 0x0000001c7b7b7220 */ /* 0x080fe40000410000 */
[----:B------:R-:W-:Y:S01]  /*8390*/  HMMA.16816.F32.BF16 R92, R4, R22, R92 ;  /* 0x00000016045c723c */ /* 0x000fe2000004185c */
[-C--:B------:R-:W-:Y:S02]  /*83a0*/  FMUL.FTZ R164, R164, R29.reuse ;  /* 0x0000001da4a47220 */ /* 0x080fe40000410000 */
[----:B------:R-:W-:Y:S02]  /*83b0*/  FMUL.FTZ R165, R165, R29 ;  /* 0x0000001da5a57220 */ /* 0x000fe40000410000 */
[----:B------:R-:W-:-:S02]  /*83c0*/  FMUL.FTZ R166, R166, R28 ;  /* 0x0000001ca6a67220 */ /* 0x000fc40000410000 */
[-C--:B------:R-:W-:Y:S01]  /*83d0*/  FMUL.FTZ R167, R167, R28.reuse ;  /* 0x0000001ca7a77220 */ /* 0x080fe20000410000 */
[C---:B------:R-:W-:Y:S01]  /*83e0*/  HMMA.16816.F32.BF16 R160, R4.reuse, R40, R160 ;  /* 0x0000002804a0723c */ /* 0x040fe200000418a0 */
[-C--:B------:R-:W-:Y:S02]  /*83f0*/  FMUL.FTZ R168, R168, R29.reuse ;  /* 0x0000001da8a87220 */ /* 0x080fe40000410000 */
[----:B-1----:R-:W-:Y:S02]  /*8400*/  FFMA.FTZ R0, R197, c[0x0][0x23c], -R13 ;  /* 0x00008f00c5007a23 */ /* 0x002fe4000001080d */
[----:B------:R-:W-:Y:S02]  /*8410*/  FMUL.FTZ R169, R169, R29 ;  /* 0x0000001da9a97220 */ /* 0x000fe40000410000 */
[----:B------:R1:W-:Y:S01]  /*8420*/  MUFU.EX2 R175, R0 ;  /* 0x0000000000af7308 */ /* 0x0003e20000000800 */
[----:B------:R-:W-:Y:S01]  /*8430*/  HMMA.16816.F32.BF16 R116, R4, R42, R116 ;  /* 0x0000002a0474723c */ /* 0x000fe20000041874 */
[----:B------:R-:W-:-:S02]  /*8440*/  FMUL.FTZ R170, R170, R28 ;  /* 0x0000001caaaa7220 */ /* 0x000fc40000410000 */
[----:B------:R-:W-:-:S05]  /*8450*/  FMUL.FTZ R171, R171, R28 ;  /* 0x0000001cabab7220 */ /* 0x000fca0000410000 */
[C---:B------:R-:W-:Y:S08]  /*8460*/  HMMA.16816.F32.BF16 R124, R4.reuse, R44, R124 ;  /* 0x0000002c047c723c */ /* 0x040ff0000004187c */
[----:B------:R-:W-:Y:S07]  /*8470*/  HMMA.16816.F32.BF16 R52, R4, R46, R128 ;  /* 0x0000002e0434723c */ /* 0x000fee0000041880 */
[----:B------:R-:W-:Y:S01]  /*8480*/  LOP3.LUT R4, R3, UR18, R174, 0x96, !PT ;  /* 0x0000001203047c12 */ /* 0x000fe2000f8e96ae */
[----:B------:R-:W-:Y:S01]  /*8490*/  HMMA.16816.F32.BF16 R84, R16, R20, R84 ;  /* 0x000000141054723c */ /* 0x000fe20000041854 */
[----:B------:R-:W-:Y:S01]  /*84a0*/  LOP3.LUT R6, R2, 0xffff, RZ, 0xc0, !PT ;  /* 0x0000ffff02067812 */ /* 0x000fe200078ec0ff */
[----:B------:R-:W-:Y:S01]  /*84b0*/  FFMA.FTZ R5, R195, c[0x0][0x23c], -R13 ;  /* 0x00008f00c3057a23 */ /* 0x000fe2000001080d */
[----:B------:R-:W-:-:S02]  /*84c0*/  MOV R130, R176 ;  /* 0x000000b000827202 */ /* 0x000fc40000000f00 */
[----:B------:R-:W-:Y:S01]  /*84d0*/  MOV R131, R177 ;  /* 0x000000b100837202 */ /* 0x000fe20000000f00 */
[----:B------:R2:W-:Y:S01]  /*84e0*/  MUFU.EX2 R174, R5 ;  /* 0x0000000500ae7308 */ /* 0x0005e20000000800 */
[----:B------:R-:W-:Y:S01]  /*84f0*/  LOP3.LUT R21, R2, 0xff, RZ, 0xc0, !PT ;  /* 0x000000ff02157812 */ /* 0x000fe200078ec0ff */
[----:B------:R-:W-:Y:S01]  /*8500*/  IMAD.WIDE.U32 R2, R173, -0x2daee0ad, RZ ;  /* 0xd2511f53ad027825 */ /* 0x000fe200078e00ff */
[----:B------:R-:W-:Y:S01]  /*8510*/  HMMA.16816.F32.BF16 R68, R16, R36, R68 ;  /* 0x000000241044723c */ /* 0x000fe20000041844 */
[----:B------:R-:W-:-:S03]  /*8520*/  MOV R129, R48 ;  /* 0x0000003000817202 */ /* 0x000fc60000000f00 */
[----:B-1----:R-:W-:Y:S02]  /*8530*/  LOP3.LUT R0, R3, UR18, R130, 0x96, !PT ;  /* 0x0000001203007c12 */ /* 0x002fe4000f8e9682 */
[----:B------:R-:W-:Y:S01]  /*8540*/  LOP3.LUT R7, R2, 0xffff, RZ, 0xc0, !PT ;  /* 0x0000ffff02077812 */ /* 0x000fe200078ec0ff */
[----:B------:R-:W-:Y:S01]  /*8550*/  FFMA.FTZ R3, R184, c[0x0][0x23c], -R13 ;  /* 0x00008f00b8037a23 */ /* 0x000fe2000001080d */
[----:B------:R-:W-:Y:S01]  /*8560*/  MOV R37, R138 ;  /* 0x0000008a00257202 */ /* 0x000fe20000000f00 */
[----:B------:R-:W-:Y:S01]  /*8570*/  HMMA.16816.F32.BF16 R100, R16, R32, R100 ;  /* 0x000000201064723c */ /* 0x000fe20000041864 */
[----:B------:R-:W-:Y:S01]  /*8580*/  SHF.R.U32.HI R20, RZ, 0x10, R2 ;  /* 0x00000010ff147819 */ /* 0x000fe20000011602 */
[----:B------:R-:W-:Y:S01]  /*8590*/  MUFU.EX2 R172, R3 ;  /* 0x0000000300ac7308 */ /* 0x000fe20000000800 */
[----:B------:R-:W-:Y:S02]  /*85a0*/  SHF.R.U32.HI R7, RZ, 0x8, R7 ;  /* 0x00000008ff077819 */ /* 0x000fe40000011607 */
[----:B--2---:R-:W-:-:S02]  /*85b0*/  SHF.R.U32.HI R5, RZ, 0x8, R6 ;  /* 0x00000008ff057819 */ /* 0x004fc40000011606 */
[----:B------:R-:W-:Y:S01]  /*85c0*/  LOP3.LUT R6, R20, 0xff, RZ, 0xc0, !PT ;  /* 0x000000ff14067812 */ /* 0x000fe200078ec0ff */
[C---:B------:R-:W-:Y:S01]  /*85d0*/  HMMA.16816.F32.BF16 R136, R16.reuse, R22, R96 ;  /* 0x000000161088723c */ /* 0x040fe20000041860 */
[----:B------:R-:W-:Y:S02]  /*85e0*/  PRMT R21, R21, 0x5410, R5 ;  /* 0x0000541015157816 */ /* 0x000fe40000000005 */
[----:B------:R-:W-:Y:S02]  /*85f0*/  LOP3.LUT R5, R15, 0xff, RZ, 0xc0, !PT ;  /* 0x000000ff0f057812 */ /* 0x000fe400078ec0ff */
[----:B------:R-:W-:Y:S02]  /*8600*/  MOV R36, R133 ;  /* 0x0000008500247202 */ /* 0x000fe40000000f00 */
[----:B------:R-:W-:Y:S01]  /*8610*/  LOP3.LUT R23, R2, 0xff, RZ, 0xc0, !PT ;  /* 0x000000ff02177812 */ /* 0x000fe200078ec0ff */
[C---:B------:R-:W-:Y:S01]  /*8620*/  HMMA.16816.F32.BF16 R132, R16.reuse, R34, R108 ;  /* 0x000000221084723c */ /* 0x040fe2000004186c */
[----:B------:R-:W-:Y:S01]  /*8630*/  SHF.R.U32.HI R22, RZ, 0x18, R2 ;  /* 0x00000018ff167819 */ /* 0x000fe20000011602 */
[----:B------:R-:W-:Y:S01]  /*8640*/  FFMA.FTZ R2, R194, c[0x0][0x23c], -R13 ;  /* 0x00008f00c2027a23 */ /* 0x000fe2000001080d */
[----:B------:R-:W-:Y:S01]  /*8650*/  MOV R96, R30 ;  /* 0x0000001e00607202 */ /* 0x000fe20000000f00 */
[--C-:B------:R-:W-:Y:S01]  /*8660*/  FFMA.FTZ R30, R186, c[0x0][0x23c], -R14.reuse ;  /* 0x00008f00ba1e7a23 */ /* 0x100fe2000001080e */
[----:B------:R-:W-:Y:S01]  /*8670*/  MOV R98, R25 ;  /* 0x0000001900627202 */ /* 0x000fe20000000f00 */
[----:B------:R1:W2:Y:S01]  /*8680*/  MUFU.EX2 R173, R2 ;  /* 0x0000000200ad7308 */ /* 0x0002a20000000800 */
[----:B------:R-:W-:Y:S01]  /*8690*/  MOV R97, R31 ;  /* 0x0000001f00617202 */ /* 0x000fe20000000f00 */
[----:B------:R-:W-:Y:S01]  /*86a0*/  FFMA.FTZ R31, R196, c[0x0][0x23c], -R14 ;  /* 0x00008f00c41f7a23 */ /* 0x000fe2000001080e */
[----:B------:R-:W-:Y:S01]  /*86b0*/  PRMT R20, R5, 0x5410, R24 ;  /* 0x0000541005147816 */ /* 0x000fe20000000018 */
[----:B------:R-:W-:Y:S01]  /*86c0*/  FFMA.FTZ R25, R193, c[0x0][0x23c], -R14 ;  /* 0x00008f00c1197a23 */ /* 0x000fe2000001080e */
[----:B------:R-:W-:Y:S01]  /*86d0*/  PRMT R13, R6, 0x5410, R22 ;  /* 0x00005410060d7816 */ /* 0x000fe20000000016 */
[----:B------:R-:W-:Y:S01]  /*86e0*/  HMMA.16816.F32.BF16 R176, R16, R38, R80 ;  /* 0x0000002610b0723c */ /* 0x000fe20000041850 */
[----:B------:R-:W-:Y:S01]  /*86f0*/  PRMT R14, R23, 0x5410, R7 ;  /* 0x00005410170e7816 */ /* 0x000fe20000000007 */
[----:B------:R3:W-:Y:S01]  /*8700*/  MUFU.EX2 R22, R8 ;  /* 0x0000000800167308 */ /* 0x0007e20000000800 */
[--C-:B------:R-:W-:Y:S01]  /*8710*/  SHF.R.U32.HI R5, RZ, 0x10, R4.reuse ;  /* 0x00000010ff057819 */ /* 0x100fe20000011604 */
[----:B------:R-:W4:Y:S01]  /*8720*/  LDSM.16.MT88.4 R108, [R207+0xb800] ;  /* 0x00b80000cf6c783b */ /* 0x000f220000004200 */
[----:B------:R-:W-:-:S02]  /*8730*/  SHF.R.U32.HI R7, RZ, 0x18, R4 ;  /* 0x00000018ff077819 */ /* 0x000fc40000011604 */
[----:B------:R-:W-:Y:S01]  /*8740*/  SHF.R.U32.HI R6, RZ, 0x18, R0 ;  /* 0x00000018ff067819 */ /* 0x000fe20000011600 */
[C---:B------:R-:W-:Y:S01]  /*8750*/  HMMA.16816.F32.BF16 R112, R16.reuse, R40, R112 ;  /* 0x000000281070723c */ /* 0x040fe20000041870 */
[----:B------:R-:W-:Y:S01]  /*8760*/  LOP3.LUT R5, R5, 0xff, RZ, 0xc0, !PT ;  /* 0x000000ff05057812 */ /* 0x000fe200078ec0ff */
[----:B------:R-:W-:Y:S01]  /*8770*/  MUFU.EX2 R25, R25 ;  /* 0x0000001900197308 */ /* 0x000fe20000000800 */
[C---:B-1----:R-:W-:Y:S02]  /*8780*/  LOP3.LUT R2, R4.reuse, 0xffff, RZ, 0xc0, !PT ;  /* 0x0000ffff04027812 */ /* 0x042fe400078ec0ff */
[----:B------:R-:W-:Y:S02]  /*8790*/  PRMT R7, R5, 0x5410, R7 ;  /* 0x0000541005077816 */ /* 0x000fe40000000007 */
[----:B------:R-:W-:Y:S01]  /*87a0*/  SHF.R.U32.HI R3, RZ, 0x8, R2 ;  /* 0x00000008ff037819 */ /* 0x000fe20000011602 */
[----:B------:R-:W-:Y:S01]  /*87b0*/  HMMA.16816.F32.BF16 R32, R16, R42, R120 ;  /* 0x0000002a1020723c */ /* 0x000fe20000041878 */
[----:B------:R-:W-:Y:S01]  /*87c0*/  LOP3.LUT R2, R4, 0xff, RZ, 0xc0, !PT ;  /* 0x000000ff04027812 */ /* 0x000fe200078ec0ff */
[----:B------:R-:W1:Y:S01]  /*87d0*/  MUFU.EX2 R30, R30 ;  /* 0x0000001e001e7308 */ /* 0x000e620000000800 */
[----:B---3--:R-:W-:Y:S01]  /*87e0*/  LOP3.LUT R8, R0, 0xff, RZ, 0xc0, !PT ;  /* 0x000000ff00087812 */ /* 0x008fe200078ec0ff */
[----:B------:R-:W3:Y:S01]  /*87f0*/  LDSM.16.MT88.4 R120, [R210+0xb800] ;  /* 0x00b80000d278783b */ /* 0x000ee20000004200 */
[----:B------:R-:W-:-:S02]  /*8800*/  PRMT R15, R2, 0x5410, R3 ;  /* 0x00005410020f7816 */ /* 0x000fc40000000003 */
[----:B------:R-:W-:Y:S01]  /*8810*/  LOP3.LUT R2, R0, 0xffff, RZ, 0xc0, !PT ;  /* 0x0000ffff00027812 */ /* 0x000fe200078ec0ff */
[C---:B------:R-:W-:Y:S01]  /*8820*/  HMMA.16816.F32.BF16 R164, R16.reuse, R44, R164 ;  /* 0x0000002c10a4723c */ /* 0x040fe200000418a4 */
[----:B------:R-:W-:Y:S01]  /*8830*/  SHF.R.U32.HI R3, RZ, 0x10, R0 ;  /* 0x00000010ff037819 */ /* 0x000fe20000011600 */
[--C-:B------:R-:W-:Y:S01]  /*8840*/  HSET2.LE.AND R0, R21, R96.reuse, PT ;  /* 0x0000006015007233 */ /* 0x100fe20003803000 */
[----:B------:R-:W-:Y:S01]  /*8850*/  SHF.R.U32.HI R4, RZ, 0x8, R2 ;  /* 0x00000008ff047819 */ /* 0x000fe20000011602 */
[----:B------:R-:W5:Y:S01]  /*8860*/  MUFU.EX2 R31, R31 ;  /* 0x0000001f001f7308 */ /* 0x000f620000000800 */
[----:B--2---:R-:W-:Y:S02]  /*8870*/  F2FP.BF16.PACK_AB R2, R172, R173 ;  /* 0x000000adac02723e */ /* 0x004fe400000010ff */
[----:B------:R-:W-:Y:S01]  /*8880*/  LOP3.LUT R3, R3, 0xff, RZ, 0xc0, !PT ;  /* 0x000000ff03037812 */ /* 0x000fe200078ec0ff */
[----:B------:R-:W-:Y:S01]  /*8890*/  HMMA.16816.F32.BF16 R16, R16, R46, R168 ;  /* 0x0000002e1010723c */ /* 0x000fe200000418a8 */
[----:B------:R-:W-:Y:S01]  /*88a0*/  LOP3.LUT R130, R0, R2, RZ, 0xc0, !PT ;  /* 0x0000000200827212 */ /* 0x000fe200078ec0ff */
[--C-:B------:R-:W-:Y:S01]  /*88b0*/  HSET2.LE.AND R0, R13, R96.reuse, PT ;  /* 0x000000600d007233 */ /* 0x100fe20003803000 */
[----:B------:R-:W-:Y:S01]  /*88c0*/  PRMT R6, R3, 0x5410, R6 ;  /* 0x0000541003067816 */ /* 0x000fe20000000006 */
[----:B------:R-:W-:Y:S01]  /*88d0*/  HSET2.LE.AND R2, R14, R96, PT ;  /* 0x000000600e027233 */ /* 0x000fe20003803000 */
[----:B------:R-:W-:-:S02]  /*88e0*/  PRMT R5, R8, 0x5410, R4 ;  /* 0x0000541008057816 */ /* 0x000fc40000000004 */
[----:B------:R-:W-:Y:S02]  /*88f0*/  F2FP.BF16.PACK_AB R3, R180, R185 ;  /* 0x000000b9b403723e */ /* 0x000fe400000010ff */
[----:B------:R-:W-:Y:S02]  /*8900*/  F2FP.BF16.PACK_AB R4, R187, R199 ;  /* 0x000000c7bb04723e */ /* 0x000fe400000010ff */
[----:B------:R-:W-:Y:S01]  /*8910*/  LOP3.LUT R171, R0, R3, RZ, 0xc0, !PT ;  /* 0x0000000300ab7212 */ /* 0x000fe200078ec0ff */
[--C-:B------:R-:W-:Y:S01]  /*8920*/  HSET2.LE.AND R0, R6, R96.reuse, PT ;  /* 0x0000006006007233 */ /* 0x100fe20003803000 */
[----:B------:R-:W-:Y:S01]  /*8930*/  LOP3.LUT R170, R2, R4, RZ, 0xc0, !PT ;  /* 0x0000000402aa7212 */ /* 0x000fe200078ec0ff */
[----:B------:R-:W-:Y:S01]  /*8940*/  HSET2.LE.AND R2, R5, R96, PT ;  /* 0x0000006005027233 */ /* 0x000fe20003803000 */
[----:B------:R-:W-:Y:S02]  /*8950*/  F2FP.BF16.PACK_AB R4, R183, R181 ;  /* 0x000000b5b704723e */ /* 0x000fe400000010ff */
[----:B------:R-:W-:-:S02]  /*8960*/  F2FP.BF16.PACK_AB R3, R188, R191 ;  /* 0x000000bfbc03723e */ /* 0x000fc400000010ff */
[----:B------:R-:W-:Y:S01]  /*8970*/  LOP3.LUT R169, R0, R4, RZ, 0xc0, !PT ;  /* 0x0000000400a97212 */ /* 0x000fe200078ec0ff */
[--C-:B------:R-:W-:Y:S01]  /*8980*/  HSET2.LE.AND R0, R20, R96.reuse, PT ;  /* 0x0000006014007233 */ /* 0x100fe20003803000 */
[----:B------:R-:W-:Y:S01]  /*8990*/  LOP3.LUT R168, R2, R3, RZ, 0xc0, !PT ;  /* 0x0000000302a87212 */ /* 0x000fe200078ec0ff */
[--C-:B------:R-:W-:Y:S01]  /*89a0*/  HSET2.LE.AND R3, R15, R96.reuse, PT ;  /* 0x000000600f037233 */ /* 0x100fe20003803000 */
[----:B-1----:R-:W-:Y:S02]  /*89b0*/  F2FP.BF16.PACK_AB R2, R30, R25 ;  /* 0x000000191e02723e */ /* 0x002fe400000010ff */
[----:B------:R-:W-:Y:S02]  /*89c0*/  F2FP.BF16.PACK_AB R4, R174, R175 ;  /* 0x000000afae04723e */ /* 0x000fe400000010ff */
[----:B------:R-:W-:Y:S01]  /*89d0*/  LOP3.LUT R131, R0, R2, RZ, 0xc0, !PT ;  /* 0x0000000200837212 */ /* 0x000fe200078ec0ff */
[----:B------:R-:W-:Y:S01]  /*89e0*/  HSET2.LE.AND R0, R7, R96, PT ;  /* 0x0000006007007233 */ /* 0x000fe20003803000 */
[----:B------:R-:W-:Y:S01]  /*89f0*/  LOP3.LUT R128, R3, R4, RZ, 0xc0, !PT ;  /* 0x0000000403807212 */ /* 0x000fe200078ec0ff */
[----:B----4-:R-:W-:Y:S01]  /*8a00*/  HMMA.16816.F32.BF16 R100, R168, R108, R100 ;  /* 0x0000006ca864723c */ /* 0x010fe20000041864 */
[----:B------:R-:W1:Y:S01]  /*8a10*/  LDSM.16.MT88.4 R4, [R209+0xb800] ;  /* 0x00b80000d104783b */ /* 0x000e620000004200 */
[----:B------:R-:W-:-:S02]  /*8a20*/  MOV R83, R49 ;  /* 0x0000003100537202 */ /* 0x000fc40000000f00 */
[----:B------:R-:W-:Y:S02]  /*8a30*/  MOV R82, R50 ;  /* 0x0000003200527202 */ /* 0x000fe40000000f00 */
[----:B------:R-:W-:Y:S02]  /*8a40*/  MOV R81, R51 ;  /* 0x0000003300517202 */ /* 0x000fe40000000f00 */
[----:B------:R-:W-:Y:S01]  /*8a50*/  MOV R80, R152 ;  /* 0x0000009800507202 */ /* 0x000fe20000000f00 */
[----:B------:R-:W-:Y:S01]  /*8a60*/  LDSM.16.MT88.4 R48, [R207+0xa800] ;  /* 0x00a80000cf30783b */ /* 0x000fe20000004200 */
[----:B------:R-:W-:Y:S01]  /*8a70*/  MOV R99, R155 ;  /* 0x0000009b00637202 */ /* 0x000fe20000000f00 */
[----:B---3--:R-:W-:Y:S01]  /*8a80*/  HMMA.16816.F32.BF16 R112, R168, R120, R112 ;  /* 0x00000078a870723c */ /* 0x008fe20000041870 */
[----:B------:R-:W-:Y:S02]  /*8a90*/  MOV R39, R153 ;  /* 0x0000009900277202 */ /* 0x000fe40000000f00 */
[----:B------:R-:W-:-:S02]  /*8aa0*/  MOV R38, R154 ;  /* 0x0000009a00267202 */ /* 0x000fc40000000f00 */
[----:B------:R-:W-:Y:S01]  /*8ab0*/  MOV R192, R97 ;  /* 0x0000006100c07202 */ /* 0x000fe20000000f00 */
[----:B------:R-:W2:Y:S01]  /*8ac0*/  LDSM.16.MT88.4 R152, [R205+0xa800] ;  /* 0x00a80000cd98783b */ /* 0x000ea20000004200 */
[----:B------:R-:W-:Y:S02]  /*8ad0*/  MOV R190, R98 ;  /* 0x0000006200be7202 */ /* 0x000fe40000000f00 */
[----:B------:R-:W-:Y:S02]  /*8ae0*/  MOV R189, R99 ;  /* 0x0000006300bd7202 */ /* 0x000fe40000000f00 */
[----:B------:R-:W-:Y:S01]  /*8af0*/  MOV R195, R80 ;  /* 0x0000005000c37202 */ /* 0x000fe20000000f00 */
[----:B------:R-:W-:Y:S01]  /*8b00*/  LDSM.16.MT88.4 R96, [R205+0xb800] ;  /* 0x00b80000cd60783b */ /* 0x000fe20000004200 */
[----:B------:R-:W-:Y:S02]  /*8b10*/  MOV R194, R81 ;  /* 0x0000005100c27202 */ /* 0x000fe40000000f00 */
[----:B------:R-:W-:-:S02]  /*8b20*/  MOV R184, R82 ;  /* 0x0000005200b87202 */ /* 0x000fc40000000f00 */
[----:B------:R-:W-:Y:S02]  /*8b30*/  MOV R198, R83 ;  /* 0x0000005300c67202 */ /* 0x000fe40000000f00 */
[----:B------:R-:W-:Y:S01]  /*8b40*/  MOV R24, R64 ;  /* 0x0000004000187202 */ /* 0x000fe20000000f00 */
[----:B------:R-:W-:Y:S01]  /*8b50*/  LDSM.16.MT88.4 R80, [R209+0xa800] ;  /* 0x00a80000d150783b */ /* 0x000fe20000004200 */
[----:B------:R-:W-:Y:S02]  /*8b60*/  MOV R23, R65 ;  /* 0x0000004100177202 */ /* 0x000fe40000000f00 */
[----:B------:R-:W-:Y:S02]  /*8b70*/  MOV R21, R66 ;  /* 0x0000004200157202 */ /* 0x000fe40000000f00 */
[----:B------:R-:W-:Y:S01]  /*8b80*/  MOV R8, R67 ;  /* 0x0000004300087202 */ /* 0x000fe20000000f00 */
[----:B------:R-:W-:Y:S01]  /*8b90*/  FFMA.FTZ R3, R251, R27, R23 ;  /* 0x0000001bfb037223 */ /* 0x000fe20000010017 */
[----:B------:R-:W3:Y:S01]  /*8ba0*/  LDSM.16.MT88.4 R64, [R210+0xa800] ;  /* 0x00a80000d240783b */ /* 0x000ee20000004200 */
[----:B-----5:R-:W-:-:S02]  /*8bb0*/  F2FP.BF16.PACK_AB R2, R31, R22 ;  /* 0x000000161f02723e */ /* 0x020fc400000010ff */
[----:B------:R-:W-:Y:S01]  /*8bc0*/  MOV R196, R129 ;  /* 0x0000008100c47202 */ /* 0x000fe20000000f00 */
[-C--:B-1----:R-:W-:Y:S01]  /*8bd0*/  HMMA.16816.F32.BF16 R164, R168, R4.reuse, R164 ;  /* 0x00000004a8a4723c */ /* 0x082fe200000418a4 */
[----:B------:R-:W-:Y:S02]  /*8be0*/  MOV R186, R37 ;  /* 0x0000002500ba7202 */ /* 0x000fe40000000f00 */
[----:B------:R-:W-:Y:S01]  /*8bf0*/  LOP3.LUT R129, R0, R2, RZ, 0xc0, !PT ;  /* 0x0000000200817212 */ /* 0x000fe200078ec0ff */
[----:B------:R-:W-:Y:S01]  /*8c00*/  FFMA.FTZ R0, R248, R29, R8 ;  /* 0x0000001df8007223 */ /* 0x000fe20000010008 */
[----:B------:R-:W-:Y:S01]  /*8c10*/  MOV R193, R36 ;  /* 0x0000002400c17202 */ /* 0x000fe20000000f00 */
[----:B------:R-:W-:Y:S01]  /*8c20*/  FFMA.FTZ R8, R249, R28, R21 ;  /* 0x0000001cf9087223 */ /* 0x000fe20000010015 */
[----:B------:R-:W-:Y:S01]  /*8c30*/  MOV R197, R39 ;  /* 0x0000002700c57202 */ /* 0x000fe20000000f00 */
[----:B------:R-:W-:Y:S01]  /*8c40*/  FFMA.FTZ R2, R250, R26, R24 ;  /* 0x0000001afa027223 */ /* 0x000fe20000010018 */
[----:B------:R-:W-:Y:S01]  /*8c50*/  MOV R182, R38 ;  /* 0x0000002600b67202 */ /* 0x000fe20000000f00 */
[----:B------:R-:W-:Y:S01]  /*8c60*/  FADD.FTZ R14, R186, R0 ;  /* 0x00000000ba0e7221 */ /* 0x000fe20000010000 */
[----:B------:R-:W-:Y:S01]  /*8c70*/  HMMA.16816.F32.BF16 R124, R128, R4, R124 ;  /* 0x00000004807c723c */ /* 0x000fe2000004187c */
[----:B------:R-:W-:-:S02]  /*8c80*/  FADD.FTZ R13, R193, R8 ;  /* 0x00000008c10d7221 */ /* 0x000fc40000010000 */
[----:B------:R-:W-:Y:S02]  /*8c90*/  FADD.FTZ R0, R196, R3 ;  /* 0x00000003c4007221 */ /* 0x000fe40000010000 */
[----:B------:R-:W-:Y:S02]  /*8ca0*/  FADD.FTZ R8, R198, R2 ;  /* 0x00000002c6087221 */ /* 0x000fe40000010000 */
[----:B------:R-:W-:Y:S01]  /*8cb0*/  FADD.FTZ R3, R184, R14 ;  /* 0x0000000eb8037221 */ /* 0x000fe20000010000 */
[----:B--2---:R-:W-:Y:S01]  /*8cc0*/  HMMA.16816.F32.BF16 R144, R128, R152, R144 ;  /* 0x000000988090723c */ /* 0x004fe20000041890 */
        /* <DEDUP_REMOVED lines=19> */
[C---:B---3--:R-:W-:Y:S01]  /*8e00*/  HMMA.16816.F32.BF16 R56, R128.reuse, R64, R56 ;  /* 0x000000408038723c */ /* 0x048fe20000041838 */
[----:B------:R-:W-:Y:S02]  /*8e10*/  FADD.FTZ R3, R185, R2 ;  /* 0x00000002b9037221 */ /* 0x000fe40000010000 */
[----:B------:R-:W-:Y:S02]  /*8e20*/  FADD.FTZ R2, R173, R0 ;  /* 0x00000000ad027221 */ /* 0x000fe40000010000 */
[----:B------:R-:W-:Y:S02]  /*8e30*/  FADD.FTZ R0, R25, R4 ;  /* 0x0000000419007221 */ /* 0x000fe40000010000 */
[----:B------:R-:W-:Y:S01]  /*8e40*/  FADD.FTZ R251, R172, R2 ;  /* 0x00000002acfb7221 */ /* 0x000fe20000010000 */
[----:B------:R-:W-:Y:S01]  /*8e50*/  HMMA.16816.F32.BF16 R60, R128, R66, R60 ;  /* 0x00000042803c723c */ /* 0x000fe2000004183c */
[----:B------:R-:W-:Y:S01]  /*8e60*/  FADD.FTZ R248, R187, R5 ;  /* 0x00000005bbf87221 */ /* 0x000fe20000010000 */
[----:B------:R-:W-:Y:S01]  /*8e70*/  MOV R2, R224 ;  /* 0x000000e000027202 */ /* 0x000fe20000000f00 */
[----:B------:R-:W-:-:S02]  /*8e80*/  FADD.FTZ R249, R180, R3 ;  /* 0x00000003b4f97221 */ /* 0x000fc40000010000 */
        /* <DEDUP_REMOVED lines=69> */
[C---:B------:R-:W-:Y:S01]  /*92e0*/  IADD3 R2, R0.reuse, 0x1, RZ ;  /* 0x0000000100027810 */ /* 0x040fe20007ffe0ff */
[----:B------:R-:W-:Y:S01]  /*92f0*/  @P3 STS.128 [R219+0xa800], RZ ;  /* 0x00a800ffdb003388 */ /* 0x000fe20000000c00 */
[----:B------:R-:W-:Y:S02]  /*9300*/  IADD3 R3, R0, 0x8, RZ ;  /* 0x0000000800037810 */ /* 0x000fe40007ffe0ff */
[CC--:B------:R-:W-:Y:S01]  /*9310*/  ISETP.GE.AND P4, PT, R2.reuse, R9.reuse, PT ;  /* 0x000000090200720c */ /* 0x0c0fe20003f86270 */
[----:B------:R-:W-:Y:S01]  /*9320*/  @!PT LDS RZ, [RZ] ;  /* 0x00000000fffff984 */ /* 0x000fe20000000800 */
[----:B------:R-:W-:Y:S01]  /*9330*/  @!PT LDS RZ, [RZ] ;  /* 0x00000000fffff984 */ /* 0x000fe20000000800 */
[----:B------:R-:W-:Y:S01]  /*9340*/  @!PT LDS RZ, [RZ] ;  /* 0x00000000fffff984 */ /* 0x000fe20000000800 */
[----:B------:R3:W-:Y:S01]  /*9350*/  @!P3 LDGSTS.E.BYPASS.LTC128B.128 [R219+0xa800], [R14.64] ;  /* 0x0a8000000edbbfae */ /* 0x0007e2000b901d5c */
[C---:B------:R-:W-:Y:S02]  /*9360*/  ISETP.GE.AND P1, PT, R2.reuse, R10, PT ;  /* 0x0000000a0200720c */ /* 0x040fe40003f26270 */
[----:B------:R-:W-:Y:S01]  /*9370*/  ISETP.GE.AND P0, PT, R2, R12, PT ;  /* 0x0000000c0200720c */ /* 0x000fe20003f06270 */
[----:B------:R-:W-:Y:S01]  /*9380*/  @P2 STS.128 [R219+0xb800], RZ ;  /* 0x00b800ffdb002388 */ /* 0x000fe20000000c00 */
[----:B------:R-:W-:-:S02]  /*9390*/  ISETP.GE.AND P5, PT, R3, R9, PT ;  /* 0x000000090300720c */ /* 0x000fc40003fa6270 */
[----:B------:R-:W-:Y:S01]  /*93a0*/  ISETP.GE.AND P6, PT, R2, R11, PT ;  /* 0x0000000b0200720c */ /* 0x000fe20003fc6270 */
[----:B------:R-:W-:Y:S01]  /*93b0*/  @!PT LDS RZ, [RZ] ;  /* 0x00000000fffff984 */ /* 0x000fe20000000800 */
[----:B------:R-:W-:Y:S01]  /*93c0*/  @!PT LDS RZ, [RZ] ;  /* 0x00000000fffff984 */ /* 0x000fe20000000800 */
[----:B------:R-:W-:Y:S01]  /*93d0*/  @!PT LDS RZ, [RZ] ;  /* 0x00000000fffff984 */ /* 0x000fe20000000800 */
[----:B------:R2:W-:Y:S04]  /*93e0*/  @!P2 LDGSTS.E.BYPASS.LTC128B.128 [R219+0xb800], [R4.64+0x80] ;  /* 0x0b80008004dbafae */ /* 0x0005e8000b901d5c */
[----:B-1----:R-:W-:Y:S04]  /*93f0*/  LDSM.16.M88.4 R16, [R206+0x2000] ;  /* 0x00200000ce10783b */ /* 0x002fe80000000200 */
[----:B------:R-:W1:Y:S04]  /*9400*/  LDSM.16.M88.4 R28, [R204+0x8800] ;  /* 0x00880000cc1c783b */ /* 0x000e680000000200 */
[----:B------:R-:W4:Y:S04]  /*9410*/  LDSM.16.M88.4 R32, [R204+0x8000] ;  /* 0x00800000cc20783b */ /* 0x000f280000000200 */
[----:B------:R-:W-:Y:S04]  /*9420*/  LDSM.16.M88.4 R132, [R218] ;  /* 0x00000000da84783b */ /* 0x000fe80000000200 */
[----:B------:R-:W-:Y:S04]  /*9430*/  LDSM.16.M88.4 R20, [R206] ;  /* 0x00000000ce14783b */ /* 0x000fe80000000200 */
[----:B------:R-:W-:Y:S04]  /*9440*/  LDSM.16.M88.4 R136, [R215] ;  /* 0x00000000d788783b */ /* 0x000fe80000000200 */
[----:B--2---:R-:W2:Y:S04]  /*9450*/  LDSM.16.M88.4 R4, [R208+0x2000] ;  /* 0x00200000d004783b */ /* 0x004ea80000000200 */
[----:B------:R-:W5:Y:S04]  /*9460*/  LDSM.16.M88.4 R24, [R208] ;  /* 0x00000000d018783b */ /* 0x000f680000000200 */
[----:B------:R-:W0:Y:S01]  /*9470*/  LDGDEPBAR ;  /* 0x00000000000079af */ /* 0x000e220000000000 */
[C---:B-1----:R-:W-:Y:S08]  /*9480*/  HMMA.16816.F32.BF16 R172, R16.reuse, R28, RZ ;  /* 0x0000001c10ac723c */ /* 0x042ff000000418ff */
[C---:B----4-:R-:W-:Y:S08]  /*9490*/  HMMA.16816.F32.BF16 R180, R16.reuse, R32, RZ ;  /* 0x0000002010b4723c */ /* 0x050ff000000418ff */
[C---:B------:R-:W-:Y:S08]  /*94a0*/  HMMA.16816.F32.BF16 R176, R16.reuse, R34, RZ ;  /* 0x0000002210b0723c */ /* 0x040ff000000418ff */
[----:B------:R-:W-:Y:S08]  /*94b0*/  HMMA.16816.F32.BF16 R16, R16, R30, RZ ;  /* 0x0000001e1010723c */ /* 0x000ff000000418ff */
[----:B--2---:R-:W-:Y:S08]  /*94c0*/  HMMA.16816.F32.BF16 R220, R4, R132, R172 ;  /* 0x0000008404dc723c */ /* 0x004ff000000418ac */
[C---:B------:R-:W-:Y:S08]  /*94d0*/  HMMA.16816.F32.BF16 R184, R20.reuse, R32, RZ ;  /* 0x0000002014b8723c */ /* 0x040ff000000418ff */
[C---:B------:R-:W-:Y:S01]  /*94e0*/  HMMA.16816.F32.BF16 R172, R20.reuse, R34, RZ ;  /* 0x0000002214ac723c */ /* 0x040fe200000418ff */
[----:B------:R-:W-:Y:S07]  /*94f0*/  LDSM.16.M88.4 R32, [R213+0x8800] ;  /* 0x00880000d520783b */ /* 0x000fee0000000200 */
[----:B------:R-:W-:Y:S08]  /*9500*/  HMMA.16816.F32.BF16 R188, R20, R28, RZ ;  /* 0x0000001c14bc723c */ /* 0x000ff000000418ff */
[C---:B------:R-:W-:Y:S08]  /*9510*/  HMMA.16816.F32.BF16 R180, R4.reuse, R136, R180 ;  /* 0x0000008804b4723c */ /* 0x040ff000000418b4 */
[C---:B------:R-:W-:Y:S08]  /*9520*/  HMMA.16816.F32.BF16 R200, R4.reuse, R138, R176 ;  /* 0x0000008a04c8723c */ /* 0x040ff000000418b0 */
[----:B------:R-:W-:Y:S01]  /*9530*/  HMMA.16816.F32.BF16 R192, R4, R134, R16 ;  /* 0x0000008604c0723c */ /* 0x000fe20000041810 */
[----:B------:R-:W1:Y:S04]  /*9540*/  LDSM.16.M88.4 R4, [R214+0x2000] ;  /* 0x00200000d604783b */ /* 0x000e680000000200 */
[----:B------:R-:W2:Y:S03]  /*9550*/  LDSM.16.M88.4 R16, [R213+0x8000] ;  /* 0x00800000d510783b */ /* 0x000ea60000000200 */
[----:B------:R-:W-:Y:S01]  /*9560*/  HMMA.16816.F32.BF16 R28, R20, R30, RZ ;  /* 0x0000001e141c723c */ /* 0x000fe200000418ff */
[----:B------:R-:W4:Y:S07]  /*9570*/  LDSM.16.M88.4 R20, [R214] ;  /* 0x00000000d614783b */ /* 0x000f2e0000000200 */
[C---:B-----5:R-:W-:Y:S08]  /*9580*/  HMMA.16816.F32.BF16 R176, R24.reuse, R136, R184 ;  /* 0x0000008818b0723c */ /* 0x060ff000000418b8 */
[C---:B------:R-:W-:Y:S08]  /*9590*/  HMMA.16816.F32.BF16 R172, R24.reuse, R138, R172 ;  /* 0x0000008a18ac723c */ /* 0x040ff000000418ac */
[C---:B------:R-:W-:Y:S08]  /*95a0*/  HMMA.16816.F32.BF16 R184, R24.reuse, R132, R188 ;  /* 0x0000008418b8723c */ /* 0x040ff000000418bc */
[----:B------:R-:W-:Y:S01]  /*95b0*/  HMMA.16816.F32.BF16 R136, R24, R134, R28 ;  /* 0x000000861888723c */ /* 0x000fe2000004181c */
[----:B------:R-:W-:Y:S04]  /*95c0*/  LDSM.16.M88.4 R24, [R212+0x2000] ;  /* 0x00200000d418783b */ /* 0x000fe80000000200 */
[----:B------:R-:W5:Y:S03]  /*95d0*/  LDSM.16.M88.4 R132, [R211] ;  /* 0x00000000d384783b */ /* 0x000f660000000200 */
[C---:B-1----:R-:W-:Y:S01]  /*95e0*/  HMMA.16816.F32.BF16 R196, R4.reuse, R34, R192 ;  /* 0x0000002204c4723c */ /* 0x042fe200000418c0 */
[----:B------:R-:W1:Y:S07]  /*95f0*/  LDSM.16.M88.4 R28, [R211+0x800] ;  /* 0x00080000d31c783b */ /* 0x000e6e0000000200 */
[C---:B--2---:R-:W-:Y:S08]  /*9600*/  HMMA.16816.F32.BF16 R180, R4.reuse, R16, R180 ;  /* 0x0000001004b4723c */ /* 0x044ff000000418b4 */
[----:B------:R-:W-:Y:S08]  /*9610*/  HMMA.16816.F32.BF16 R200, R4, R18, R200 ;  /* 0x0000001204c8723c */ /* 0x000ff000000418c8 */
[C---:B----4-:R-:W-:Y:S08]  /*9620*/  HMMA.16816.F32.BF16 R192, R20.reuse, R16, R176 ;  /* 0x0000001014c0723c */ /* 0x050ff000000418b0 */
[----:B------:R-:W-:Y:S01]  /*9630*/  HMMA.16816.F32.BF16 R188, R20, R18, R172 ;  /* 0x0000001214bc723c */ /* 0x000fe200000418ac */
[----:B------:R-:W2:Y:S07]  /*9640*/  LDSM.16.M88.4 R16, [R212] ;  /* 0x00000000d410783b */ /* 0x000eae0000000200 */
[-C--:B------:R-:W-:Y:S01]  /*9650*/  HMMA.16816.F32.BF16 R220, R4, R32.reuse, R220 ;  /* 0x0000002004dc723c */ /* 0x080fe200000418dc */
[----:B------:R-:W-:Y:S07]  /*9660*/  LDSM.16.M88.4 R4, [R206+0x6000] ;  /* 0x00600000ce04783b */ /* 0x000fee0000000200 */
[C---:B------:R-:W-:Y:S08]  /*9670*/  HMMA.16816.F32.BF16 R184, R20.reuse, R32, R184 ;  /* 0x0000002014b8723c */ /* 0x040ff000000418b8 */
[----:B------:R-:W-:Y:S01]  /*9680*/  HMMA.16816.F32.BF16 R136, R20, R34, R136 ;  /* 0x000000221488723c */ /* 0x000fe20000041888 */
[----:B------:R-:W4:Y:S04]  /*9690*/  LDSM.16.M88.4 R32, [R204+0x9000] ;  /* 0x00900000cc20783b */ /* 0x000f280000000200 */
[----:B------:R-:W3:Y:S03]  /*96a0*/  LDSM.16.M88.4 R20, [R204+0x9800] ;  /* 0x00980000cc14783b */ /* 0x000ee60000000200 */
[C---:B-----5:R-:W-:Y:S08]  /*96b0*/  HMMA.16816.F32.BF16 R180, R24.reuse, R132, R180 ;  /* 0x0000008418b4723c */ /* 0x060ff000000418b4 */
[C---:B------:R-:W-:Y:S08]  /*96c0*/  HMMA.16816.F32.BF16 R176, R24.reuse, R134, R200 ;  /* 0x0000008618b0723c */ /* 0x040ff000000418c8 */
[C---:B-1----:R-:W-:Y:S08]  /*96d0*/  HMMA.16816.F32.BF16 R172, R24.reuse, R28, R220 ;  /* 0x0000001c18ac723c */ /* 0x042ff000000418dc */
[----:B------:R-:W-:Y:S08]  /*96e0*/  HMMA.16816.F32.BF16 R24, R24, R30, R196 ;  /* 0x0000001e1818723c */ /* 0x000ff000000418c4 */
[C---:B--2---:R-:W-:Y:S08]  /*96f0*/  HMMA.16816.F32.BF16 R220, R16.reuse, R132, R192 ;  /* 0x0000008410dc723c */ /* 0x044ff000000418c0 */
[C---:B------:R-:W-:Y:S08]  /*9700*/  HMMA.16816.F32.BF16 R200, R16.reuse, R134, R188 ;  /* 0x0000008610c8723c */ /* 0x040ff000000418bc */
[C---:B------:R-:W-:Y:S08]  /*9710*/  HMMA.16816.F32.BF16 R192, R16.reuse, R28, R184 ;  /* 0x0000001c10c0723c */ /* 0x040ff000000418b8 */
[----:B------:R-:W-:Y:S01]  /*9720*/  HMMA.16816.F32.BF16 R188, R16, R30, R136 ;  /* 0x0000001e10bc723c */ /* 0x000fe20000041888 */
[----:B------:R-:W1:Y:S04]  /*9730*/  LDSM.16.M88.4 R16, [R206+0x4000] ;  /* 0x00400000ce10783b */ /* 0x000e680000000200 */
[----:B------:R-:W-:Y:S03]  /*9740*/  LDSM.16.M88.4 R136, [R216] ;  /* 0x00000000d888783b */ /* 0x000fe60000000200 */
[C---:B----4-:R-:W-:Y:S08]  /*9750*/  HMMA.16816.F32.BF16 R196, R4.reuse, R32, R180 ;  /* 0x0000002004c4723c */ /* 0x050ff000000418b4 */
[C---:B------:R-:W-:Y:S08]  /*9760*/  HMMA.16816.F32.BF16 R184, R4.reuse, R34, R176 ;  /* 0x0000002204b8723c */ /* 0x040ff000000418b0 */
[C---:B---3--:R-:W-:Y:S08]  /*9770*/  HMMA.16816.F32.BF16 R132, R4.reuse, R20, R172 ;  /* 0x000000140484723c */ /* 0x048ff000000418ac */
[----:B------:R-:W-:Y:S01]  /*9780*/  HMMA.16816.F32.BF16 R28, R4, R22, R24 ;  /* 0x00000016041c723c */ /* 0x000fe20000041818 */
[----:B------:R-:W2:Y:S04]  /*9790*/  LDSM.16.M88.4 R4, [R208+0x6000] ;  /* 0x00600000d004783b */ /* 0x000ea80000000200 */
[----:B------:R-:W3:Y:S03]  /*97a0*/  LDSM.16.M88.4 R24, [R217] ;  /* 0x00000000d918783b */ /* 0x000ee60000000200 */
[C---:B-1----:R-:W-:Y:S08]  /*97b0*/  HMMA.16816.F32.BF16 R192, R16.reuse, R20, R192 ;  /* 0x0000001410c0723c */ /* 0x042ff000000418c0 */
[C---:B------:R-:W-:Y:S01]  /*97c0*/  HMMA.16816.F32.BF16 R176, R16.reuse, R22, R188 ;  /* 0x0000001610b0723c */ /* 0x040fe200000418bc */
[----:B------:R-:W1:Y:S07]  /*97d0*/  LDSM.16.M88.4 R20, [R208+0x4000] ;  /* 0x00400000d014783b */ /* 0x000e6e0000000200 */
[C---:B------:R-:W-:Y:S08]  /*97e0*/  HMMA.16816.F32.BF16 R172, R16.reuse, R32, R220 ;  /* 0x0000002010ac723c */ /* 0x040ff000000418dc */
[----:B------:R-:W-:Y:S01]  /*97f0*/  HMMA.16816.F32.BF16 R180, R16, R34, R200 ;  /* 0x0000002210b4723c */ /* 0x000fe200000418c8 */
[----:B------:R-:W-:Y:S04]  /*9800*/  LDSM.16.M88.4 R16, [R214+0x4000] ;  /* 0x00400000d610783b */ /* 0x000fe80000000200 */
[----:B------:R-:W-:Y:S03]  /*9810*/  LDSM.16.M88.4 R32, [R211+0x1000] ;  /* 0x00100000d320783b */ /* 0x000fe60000000200 */
[C---:B--2---:R-:W-:Y:S01]  /*9820*/  HMMA.16816.F32.BF16 R200, R4.reuse, R136, R132 ;  /* 0x0000008804c8723c */ /* 0x044fe20000041884 */
[----:B------:R-:W2:Y:S07]  /*9830*/  LDSM.16.M88.4 R132, [R213+0x9000] ;  /* 0x00900000d584783b */ /* 0x000eae0000000200 */
[C---:B---3--:R-:W-:Y:S08]  /*9840*/  HMMA.16816.F32.BF16 R188, R4.reuse, R24, R196 ;  /* 0x0000001804bc723c */ /* 0x048ff000000418c4 */
[C---:B------:R-:W-:Y:S08]  /*9850*/  HMMA.16816.F32.BF16 R184, R4.reuse, R26, R184 ;  /* 0x0000001a04b8723c */ /* 0x040ff000000418b8 */
[----:B------:R-:W-:Y:S01]  /*9860*/  HMMA.16816.F32.BF16 R196, R4, R138, R28 ;  /* 0x0000008a04c4723c */ /* 0x000fe2000004181c */
[----:B------:R-:W3:Y:S04]  /*9870*/  LDSM.16.M88.4 R4, [R214+0x6000] ;  /* 0x00600000d604783b */ /* 0x000ee80000000200 */
[----:B------:R-:W4:Y:S03]  /*9880*/  LDSM.16.M88.4 R28, [R213+0x9800] ;  /* 0x00980000d51c783b */ /* 0x000f260000000200 */
[C---:B-1----:R-:W-:Y:S08]  /*9890*/  HMMA.16816.F32.BF16 R172, R20.reuse, R24, R172 ;  /* 0x0000001814ac723c */ /* 0x042ff000000418ac */
[C---:B------:R-:W-:Y:S01]  /*98a0*/  HMMA.16816.F32.BF16 R180, R20.reuse, R26, R180 ;  /* 0x0000001a14b4723c */ /* 0x040fe200000418b4 */
[----:B------:R-:W1:Y:S07]  /*98b0*/  LDSM.16.M88.4 R24, [R212+0x4000] ;  /* 0x00400000d418783b */ /* 0x000e6e0000000200 */
[C---:B------:R-:W-:Y:S08]  /*98c0*/  HMMA.16816.F32.BF16 R192, R20.reuse, R136, R192 ;  /* 0x0000008814c0723c */ /* 0x040ff000000418c0 */
[----:B------:R-:W-:Y:S01]  /*98d0*/  HMMA.16816.F32.BF16 R176, R20, R138, R176 ;  /* 0x0000008a14b0723c */ /* 0x000fe200000418b0 */
[----:B------:R-:W5:Y:S07]  /*98e0*/  LDSM.16.M88.4 R20, [R212+0x6000] ;  /* 0x00600000d414783b */ /* 0x000f6e0000000200 */
[-C--:B--2---:R-:W-:Y:S08]  /*98f0*/  HMMA.16816.F32.BF16 R136, R16, R132.reuse, R172 ;  /* 0x000000841088723c */ /* 0x084ff000000418ac */
[C---:B---3--:R-:W-:Y:S08]  /*9900*/  HMMA.16816.F32.BF16 R188, R4.reuse, R132, R188 ;  /* 0x0000008404bc723c */ /* 0x048ff000000418bc */
[-C--:B------:R-:W-:Y:S08]  /*9910*/  HMMA.16816.F32.BF16 R184, R4, R134.reuse, R184 ;  /* 0x0000008604b8723c */ /* 0x080ff000000418b8 */
[C---:B------:R-:W-:Y:S08]  /*9920*/  HMMA.16816.F32.BF16 R132, R16.reuse, R134, R180 ;  /* 0x000000861084723c */ /* 0x040ff000000418b4 */
[C---:B----4-:R-:W-:Y:S08]  /*9930*/  HMMA.16816.F32.BF16 R172, R16.reuse, R28, R192 ;  /* 0x0000001c10ac723c */ /* 0x050ff000000418c0 */
[----:B------:R-:W-:Y:S01]  /*9940*/  HMMA.16816.F32.BF16 R176, R16, R30, R176 ;  /* 0x0000001e10b0723c */ /* 0x000fe200000418b0 */
[----:B------:R-:W2:Y:S01]  /*9950*/  LDSM.16.M88.4 R16, [R211+0x1800] ;  /* 0x00180000d310783b */ /* 0x000ea20000000200 */
[----:B------:R-:W-:-:S06]  /*9960*/  DEPBAR.LE SB0, 0x0 ;  /* 0x000080000000791a */ /* 0x000fcc0000000000 */
[-C--:B-1----:R-:W-:Y:S08]  /*9970*/  HMMA.16816.F32.BF16 R136, R24, R32.reuse, R136 ;  /* 0x000000201888723c */ /* 0x082ff00000041888 */
[----:B-----5:R-:W-:Y:S08]  /*9980*/  HMMA.16816.F32.BF16 R188, R20, R32, R188 ;  /* 0x0000002014bc723c */ /* 0x020ff000000418bc */
[C---:B------:R-:W-:Y:S08]  /*9990*/  HMMA.16816.F32.BF16 R200, R4.reuse, R28, R200 ;  /* 0x0000001c04c8723c */ /* 0x040ff000000418c8 */
[----:B------:R-:W-:Y:S01]  /*99a0*/  HMMA.16816.F32.BF16 R196, R4, R30, R196 ;  /* 0x0000001e04c4723c */ /* 0x000fe200000418c4 */
[----:B------:R-:W1:Y:S07]  /*99b0*/  I2F R4, R2 ;  /* 0x0000000200047306 */ /* 0x000e6e0000201400 */
[-C--:B------:R-:W-:Y:S01]  /*99c0*/  HMMA.16816.F32.BF16 R132, R24, R34.reuse, R132 ;  /* 0x000000221884723c */ /* 0x080fe20000041884 */
[----:B------:R-:W3:Y:S07]  /*99d0*/  I2F R6, R3 ;  /* 0x0000000300067306 */ /* 0x000eee0000201400 */
[----:B------:R-:W-:Y:S01]  /*99e0*/  HMMA.16816.F32.BF16 R32, R20, R34, R184 ;  /* 0x000000221420723c */ /* 0x000fe200000418b8 */
[----:B-1----:R-:W-:Y:S01]  /*99f0*/  FFMA.FTZ R8, R4, UR4, R137 ;  /* 0x0000000404087c23 */ /* 0x002fe20008010089 */
[----:B------:R-:W-:Y:S01]  /*9a00*/  IADD3 R2, R0, 0x9, RZ ;  /* 0x0000000900027810 */ /* 0x000fe20007ffe0ff */
[----:B------:R-:W-:-:S02]  /*9a10*/  FFMA.FTZ R7, R4, UR4, R139 ;  /* 0x0000000404077c23 */ /* 0x000fc4000801008b */
[----:B------:R-:W-:Y:S01]  /*9a20*/  FFMA.FTZ R5, R4, UR4, R189 ;  /* 0x0000000404057c23 */ /* 0x000fe200080100bd */
[----:B------:R-:W-:Y:S02]  /*9a30*/  FSEL R139, R8, -INF , !P4 ;  /* 0xff800000088b7808 */ /* 0x000fe40006000000 */
[----:B------:R-:W-:Y:S01]  /*9a40*/  FSEL R182, R7, -INF , !P1 ;  /* 0xff80000007b67808 */ /* 0x000fe20004800000 */
[-C--:B--2---:R-:W-:Y:S01]  /*9a50*/  HMMA.16816.F32.BF16 R172, R24, R16.reuse, R172 ;  /* 0x0000001018ac723c */ /* 0x084fe200000418ac */
[----:B------:R-:W-:Y:S02]  /*9a60*/  FSEL R184, R5, -INF , !P0 ;  /* 0xff80000005b87808 */ /* 0x000fe40004000000 */
[C---:B------:R-:W-:Y:S01]  /*9a70*/  ISETP.GE.AND P4, PT, R3.reuse, R10, PT ;  /* 0x0000000a0300720c */ /* 0x040fe20003f86270 */
[----:B------:R-:W1:Y:S01]  /*9a80*/  I2F R5, R2 ;  /* 0x0000000200057306 */ /* 0x000e620000201400 */
[----:B------:R-:W-:Y:S01]  /*9a90*/  BAR.SYNC.DEFER_BLOCKING 0x0 ;  /* 0x0000000000007b1d */ /* 0x000fe20000010000 */
[C---:B------:R-:W-:Y:S01]  /*9aa0*/  ISETP.GE.AND P1, PT, R3.reuse, R12, PT ;  /* 0x0000000c0300720c */ /* 0x040fe20003f26270 */
[----:B---3--:R-:W-:Y:S01]  /*9ab0*/  FFMA.FTZ R8, R6, UR4, R132 ;  /* 0x0000000406087c23 */ /* 0x008fe20008010084 */
[----:B------:R-:W-:Y:S01]  /*9ac0*/  ISETP.GE.AND P0, PT, R3, R11, PT ;  /* 0x0000000b0300720c */ /* 0x000fe20003f06270 */
[----:B------:R-:W-:Y:S01]  /*9ad0*/  FFMA.FTZ R3, R4, UR4, R191 ;  /* 0x0000000404037c23 */ /* 0x000fe200080100bf */
[----:B------:R-:W-:Y:S01]  /*9ae0*/  IADD3 R4, R0, 0x10, RZ ;  /* 0x0000001000047810 */ /* 0x000fe20007ffe0ff */
[----:B------:R-:W-:Y:S01]  /*9af0*/  FFMA.FTZ R7, R6, UR4, R134 ;  /* 0x0000000406077c23 */ /* 0x000fe20008010086 */
[----:B------:R-:W-:Y:S01]  /*9b00*/  FSEL R132, R8, -INF , !P5 ;  /* 0xff80000008847808 */ /* 0x000fe20006800000 */
[----:B------:R-:W-:Y:S01]  /*9b10*/  HMMA.16816.F32.BF16 R28, R20, R16, R200 ;  /* 0x00000010141c723c */ /* 0x000fe200000418c8 */
[----:B------:R-:W-:Y:S01]  /*9b20*/  FSEL R183, R3, -INF , !P6 ;  /* 0xff80000003b77808 */ /* 0x000fe20007000000 */
[----:B------:R-:W-:Y:S01]  /*9b30*/  FFMA.FTZ R3, R6, UR4, R32 ;  /* 0x0000000406037c23 */ /* 0x000fe20008010020 */
[----:B------:R-:W-:-:S02]  /*9b40*/  FSEL R137, R7, -INF , !P4 ;  /* 0xff80000007897808 */ /* 0x000fc40006000000 */
[C---:B------:R-:W-:Y:S02]  /*9b50*/  ISETP.GE.AND P6, PT, R2.reuse, R9, PT ;  /* 0x000000090200720c */ /* 0x040fe40003fc6270 */
[----:B------:R-:W-:Y:S01]  /*9b60*/  FSEL R181, R3, -INF , !P1 ;  /* 0xff80000003b57808 */ /* 0x000fe20004800000 */
[C---:B-1----:R-:W-:Y:S01]  /*9b70*/  FFMA.FTZ R8, R5.reuse, UR4, R133 ;  /* 0x0000000405087c23 */ /* 0x042fe20008010085 */
[C---:B------:R-:W-:Y:S01]  /*9b80*/  ISETP.GE.AND P5, PT, R2.reuse, R10, PT ;  /* 0x0000000a0200720c */ /* 0x040fe20003fa6270 */
[C---:B------:R-:W-:Y:S01]  /*9b90*/  FFMA.FTZ R7, R5.reuse, UR4, R135 ;  /* 0x0000000405077c23 */ /* 0x040fe20008010087 */
[C---:B------:R-:W-:Y:S01]  /*9ba0*/  ISETP.GE.AND P4, PT, R2.reuse, R12, PT ;  /* 0x0000000c0200720c */ /* 0x040fe20003f86270 */
[-C--:B------:R-:W-:Y:S01]  /*9bb0*/  HMMA.16816.F32.BF16 R20, R20, R18.reuse, R196 ;  /* 0x000000121414723c */ /* 0x080fe200000418c4 */
[----:B------:R-:W-:Y:S01]  /*9bc0*/  ISETP.GE.AND P1, PT, R2, R11, PT ;  /* 0x0000000b0200720c */ /* 0x000fe20003f26270 */
[----:B------:R-:W-:Y:S01]  /*9bd0*/  FFMA.FTZ R2, R6, UR4, R34 ;  /* 0x0000000406027c23 */ /* 0x000fe20008010022 */
[----:B------:R-:W-:Y:S01]  /*9be0*/  IADD3 R3, R0, 0x11, RZ ;  /* 0x0000001100037810 */ /* 0x000fe20007ffe0ff */
        /* <DEDUP_REMOVED lines=8> */
[----:B------:R-:W-:Y:S02]  /*9c70*/  FSEL R133, R2, -INF , !P4 ;  /* 0xff80000002857808 */ /* 0x000fe40006000000 */
[C---:B------:R-:W-:Y:S02]  /*9c80*/  ISETP.GE.AND P6, PT, R4.reuse, R10, PT ;  /* 0x0000000a0400720c */ /* 0x040fe40003fc6270 */
[C---:B------:R-:W-:Y:S02]  /*9c90*/  ISETP.GE.AND P5, PT, R4.reuse, R12, PT ;  /* 0x0000000c0400720c */ /* 0x040fe40003fa6270 */
[----:B------:R-:W-:Y:S01]  /*9ca0*/  ISETP.GE.AND P4, PT, R4, R11, PT ;  /* 0x0000000b0400720c */ /* 0x000fe20003f86270 */
[----:B-1----:R-:W-:Y:S01]  /*9cb0*/  FFMA.FTZ R5, R6, UR4, R174 ;  /* 0x0000000406057c23 */ /* 0x002fe200080100ae */
[----:B------:R-:W1:Y:S01]  /*9cc0*/  I2F R4, R3 ;  /* 0x0000000300047306 */ /* 0x000e620000201400 */
[----:B------:R-:W-:Y:S01]  /*9cd0*/  IADD3 R2, R0, 0x18, RZ ;  /* 0x0000001800027810 */ /* 0x000fe20007ffe0ff */
[----:B------:R-:W-:Y:S01]  /*9ce0*/  FFMA.FTZ R7, R6, UR4, R172 ;  /* 0x0000000406077c23 */ /* 0x000fe200080100ac */
[----:B------:R-:W-:Y:S01]  /*9cf0*/  FSEL R34, R8, -INF , !P1 ;  /* 0xff80000008227808 */ /* 0x000fe20004800000 */
[C---:B------:R-:W-:Y:S01]  /*9d00*/  FFMA.FTZ R8, R6.reuse, UR4, R28 ;  /* 0x0000000406087c23 */ /* 0x040fe2000801001c */
[----:B------:R-:W-:Y:S01]  /*9d10*/  FSEL R197, R5, -INF , !P6 ;  /* 0xff80000005c57808 */ /* 0x000fe20007000000 */
[----:B------:R-:W-:Y:S01]  /*9d20*/  FFMA.FTZ R6, R6, UR4, R30 ;  /* 0x0000000406067c23 */ /* 0x000fe2000801001e */
[----:B------:R-:W-:Y:S01]  /*9d30*/  FSEL R174, R7, -INF , !P0 ;  /* 0xff80000007ae7808 */ /* 0x000fe20004000000 */
[----:B------:R-:W2:Y:S01]  /*9d40*/  I2F R5, R2 ;  /* 0x0000000200057306 */ /* 0x000ea20000201400 */
[----:B------:R-:W-:-:S02]  /*9d50*/  FSEL R202, R8, -INF , !P5 ;  /* 0xff80000008ca7808 */ /* 0x000fc40006800000 */
[CC--:B------:R-:W-:Y:S02]  /*9d60*/  ISETP.GE.AND P1, PT, R3.reuse, R9.reuse, PT ;  /* 0x000000090300720c */ /* 0x0c0fe40003f26270 */
[C---:B------:R-:W-:Y:S02]  /*9d70*/  ISETP.GE.AND P0, PT, R3.reuse, R10, PT ;  /* 0x0000000a0300720c */ /* 0x040fe40003f06270 */
[----:B------:R-:W-:Y:S01]  /*9d80*/  ISETP.GE.AND P6, PT, R3, R12, PT ;  /* 0x0000000c0300720c */ /* 0x000fe20003fc6270 */
[----:B-1----:R-:W-:Y:S01]  /*9d90*/  FFMA.FTZ R13, R4, UR4, R173 ;  /* 0x00000004040d7c23 */ /* 0x002fe200080100ad */
[----:B------:R-:W-:Y:S01]  /*9da0*/  FSEL R203, R6, -INF , !P4 ;  /* 0xff80000006cb7808 */ /* 0x000fe20006000000 */
[----:B------:R-:W-:Y:S01]  /*9db0*/  FFMA.FTZ R8, R4, UR4, R175 ;  /* 0x0000000404087c23 */ /* 0x000fe200080100af */
[----:B------:R-:W-:Y:S01]  /*9dc0*/  ISETP.GE.AND P4, PT, R2, R9, PT ;  /* 0x000000090200720c */ /* 0x000fe20003f86270 */
[C---:B------:R-:W-:Y:S01]  /*9dd0*/  FFMA.FTZ R7, R4.reuse, UR4, R29 ;  /* 0x0000000404077c23 */ /* 0x040fe2000801001d */
[----:B------:R-:W-:Y:S01]  /*9de0*/  FSEL R173, R13, -INF , !P1 ;  /* 0xff8000000dad7808 */ /* 0x000fe20004800000 */
[----:B------:R-:W-:Y:S01]  /*9df0*/  FFMA.FTZ R14, R4, UR4, R31 ;  /* 0x00000004040e7c23 */ /* 0x000fe2000801001f */
[----:B------:R-:W-:Y:S01]  /*9e00*/  FSEL R191, R8, -INF , !P0 ;  /* 0xff80000008bf7808 */ /* 0x000fe20004000000 */
[----:B--2---:R-:W-:Y:S01]  /*9e10*/  FFMA.FTZ R6, R5, UR4, R24 ;  /* 0x0000000405067c23 */ /* 0x004fe20008010018 */
        /* <DEDUP_REMOVED lines=8> */
[----:B------:R-:W1:Y:S01]  /*9ea0*/  I2F R3, R0 ;  /* 0x0000000000037306 */ /* 0x000e620000201400 */
[----:B------:R-:W-:Y:S02]  /*9eb0*/  FSEL R172, R6, -INF , !P4 ;  /* 0xff80000006ac7808 */ /* 0x000fe40006000000 */
[----:B------:R-:W-:Y:S02]  /*9ec0*/  FSEL R201, R14, -INF , !P5 ;  /* 0xff8000000ec97808 */ /* 0x000fe40006800000 */
[----:B------:R-:W-:-:S02]  /*9ed0*/  FSEL R185, R4, -INF , !P1 ;  /* 0xff80000004b97808 */ /* 0x000fc40004800000 */
[----:B------:R-:W-:Y:S02]  /*9ee0*/  FSEL R199, R2, -INF , !P0 ;  /* 0xff80000002c77808 */ /* 0x000fe40004000000 */
[C---:B------:R-:W-:Y:S02]  /*9ef0*/  ISETP.GE.AND P5, PT, R0.reuse, R9, PT ;  /* 0x000000090000720c */ /* 0x040fe40003fa6270 */
[C---:B------:R-:W-:Y:S02]  /*9f00*/  ISETP.GE.AND P4, PT, R0.reuse, R10, PT ;  /* 0x0000000a0000720c */ /* 0x040fe40003f86270 */
[C---:B------:R-:W-:Y:S02]  /*9f10*/  ISETP.GE.AND P1, PT, R0.reuse, R12, PT ;  /* 0x0000000c0000720c */ /* 0x040fe40003f26270 */
[C---:B------:R-:W-:Y:S01]  /*9f20*/  ISETP.GE.AND P0, PT, R0.reuse, R11, PT ;  /* 0x0000000b0000720c */ /* 0x040fe20003f06270 */
[C---:B-1----:R-:W-:Y:S01]  /*9f30*/  FFMA.FTZ R4, R3.reuse, UR4, R188 ;  /* 0x0000000403047c23 */ /* 0x042fe200080100bc */
[----:B------:R-:W-:Y:S01]  /*9f40*/  IADD3 R0, R0, 0x19, RZ ;  /* 0x0000001900007810 */ /* 0x000fe20007ffe0ff */
[----:B------:R-:W-:Y:S01]  /*9f50*/  FFMA.FTZ R8, R3, UR4, R190 ;  /* 0x0000000403087c23 */ /* 0x000fe200080100be */
[----:B------:R-:W-:Y:S01]  /*9f60*/  FSEL R198, R5, -INF , !P6 ;  /* 0xff80000005c67808 */ /* 0x000fe20007000000 */
[C---:B------:R-:W-:Y:S01]  /*9f70*/  FFMA.FTZ R7, R3.reuse, UR4, R136 ;  /* 0x0000000403077c23 */ /* 0x040fe20008010088 */
[----:B------:R-:W1:Y:S01]  /*9f80*/  I2F R2, R0 ;  /* 0x0000000000027306 */ /* 0x000e620000201400 */
[----:B------:R-:W-:Y:S01]  /*9f90*/  FSEL R28, R4, -INF , !P1 ;  /* 0xff800000041c7808 */ /* 0x000fe20004800000 */
[----:B------:R-:W-:Y:S01]  /*9fa0*/  FFMA.FTZ R6, R3, UR4, R138 ;  /* 0x0000000403067c23 */ /* 0x000fe2000801008a */
[----:B------:R-:W-:-:S02]  /*9fb0*/  ISETP.GE.AND P6, PT, R0, R9, PT ;  /* 0x000000090000720c */ /* 0x000fc40003fc6270 */
[----:B------:R-:W-:Y:S02]  /*9fc0*/  FSEL R24, R7, -INF , !P5 ;  /* 0xff80000007187808 */ /* 0x000fe40006800000 */
[----:B------:R-:W-:Y:S02]  /*9fd0*/  FSEL R26, R6, -INF , !P4 ;  /* 0xff800000061a7808 */ /* 0x000fe40006000000 */
[C---:B------:R-:W-:Y:S02]  /*9fe0*/  ISETP.GE.AND P5, PT, R0.reuse, R10, PT ;  /* 0x0000000a0000720c */ /* 0x040fe40003fa6270 */
[C---:B------:R-:W-:Y:S02]  /*9ff0*/  ISETP.GE.AND P4, PT, R0.reuse, R12, PT ;  /* 0x0000000c0000720c */ /* 0x040fe40003f86270 */
[----:B------:R-:W-:Y:S01]  /*a000*/  ISETP.GE.AND P1, PT, R0, R11, PT ;  /* 0x0000000b0000720c */ /* 0x000fe20003f26270 */
[----:B-1----:R-:W-:Y:S01]  /*a010*/  FFMA.FTZ R4, R2, UR4, R25 ;  /* 0x0000000402047c23 */ /* 0x002fe20008010019 */
[----:B------:R-:W-:Y:S01]  /*a020*/  FSEL R25, R8, -INF , !P0 ;  /* 0xff80000008197808 */ /* 0x000fe20004000000 */
[C---:B------:R-:W-:Y:S01]  /*a030*/  FFMA.FTZ R3, R2.reuse, UR4, R27 ;  /* 0x0000000402037c23 */ /* 0x040fe2000801001b */
[----:B------:R-:W-:Y:S01]  /*a040*/  PLOP3.LUT P0, PT, PT, PT, UP0, 0x80, 0x0 ;  /* 0x000000000000781c */ /* 0x000fe20003f0f008 */
[----:B------:R-:W-:Y:S01]  /*a050*/  FFMA.FTZ R0, R2, UR4, R21 ;  /* 0x0000000402007c23 */ /* 0x000fe20008010015 */
        /* <DEDUP_REMOVED lines=52> */
.L_x_1015:
[----:B------:R-:W-:Y:S05]  /*a3a0*/  BSYNC B0 ;  /* 0x0000000000007941 */ /* 0x000fea0003800000 */
.L_x_1014:
[----:B------:R-:W0:Y:S02]  /*a3b0*/  LDGDEPBAR ;  /* 0x00000000000079af */ /* 0x000e240000000000 */
.L_x_1013:
[----:B-1----:R-:W2:Y:S04]  /*a3c0*/  LDL R4, [R1+0x48] ;  /* 0x0000480001047983 */ /* 0x002ea80000100800 */
[----:B------:R-:W3:Y:S04]  /*a3d0*/  LDL R6, [R1+0x4c] ;  /* 0x00004c0001067983 */ /* 0x000ee80000100800 */
[----:B------:R-:W4:Y:S04]  /*a3e0*/  LDL R3, [R1+0x2c] ;  /* 0x00002c0001037983 */ /* 0x000f280000100800 */
[----:B------:R-:W5:Y:S04]  /*a3f0*/  LDL R8, [R1+0x28] ;  /* 0x0000280001087983 */ /* 0x000f680000100800 */
[----:B------:R-:W5:Y:S04]  /*a400*/  LDL.64 R134, [R1+0x20] ;  /* 0x0000200001867983 */ /* 0x000f680000100a00 */
[----:B------:R-:W5:Y:S01]  /*a410*/  LDL.64 R18, [R1+0x38] ;  /* 0x0000380001127983 */ /* 0x000f620000100a00 */
[----:B------:R-:W-:-:S02]  /*a420*/  MOV R2, UR31 ;  /* 0x0000001f00027c02 */ /* 0x000fc40008000f00 */
        /* <DEDUP_REMOVED lines=9> */
[----:B-1----:R-:W-:-:S05]  /*a4c0*/  FMNMX.FTZ R0, R0, R13, !PT ;  /* 0x0000000d00007209 */ /* 0x002fca0007810000 */
[----:B------:R-:W1:Y:S02]  /*a4d0*/  SHFL.BFLY PT, R136, R0, 0x1, 0x1f ;  /* 0x0c201f0000887f89 */ /* 0x000e6400000e0000 */
[----:B-1----:R-:W-:-:S04]  /*a4e0*/  FMNMX.FTZ R136, R0, R136, !PT ;  /* 0x0000008800887209 */ /* 0x002fc80007810000 */
[C---:B------:R-:W-:Y:S01]  /*a4f0*/  FSETP.NEU.FTZ.AND P6, PT, R136.reuse, -INF , PT ;  /* 0xff8000008800780b */ /* 0x040fe20003fdd000 */
[----:B------:R-:W-:-:S05]  /*a500*/  FMUL.FTZ R0, R136, c[0x0][0x23c] ;  /* 0x00008f0088007a20 */ /* 0x000fca0000410000 */
[----:B------:R-:W-:Y:S01]  /*a510*/  FSEL R0, R0, RZ, P6 ;  /* 0x000000ff00007208 */ /* 0x000fe20003000000 */
[----:B------:R-:W1:Y:S08]  /*a520*/  LDC.U8 R244, c[0x0][0x2d8] ;  /* 0x0000b600fff47b82 */ /* 0x000e700000000000 */
[----:B------:R-:W1:Y:S01]  /*a530*/  LDC.U8 R175, c[0x0][0x2d8] ;  /* 0x0000b600ffaf7b82 */ /* 0x000e620000000000 */
[----:B--2---:R-:W-:-:S04]  /*a540*/  IMAD.WIDE.U32 R4, R4, -0x2daee0ad, RZ ;  /* 0xd2511f5304047825 */ /* 0x004fc800078e00ff */
[----:B---3--:R-:W-:Y:S01]  /*a550*/  IMAD.WIDE.U32 R16, R6, -0x326172a9, RZ ;  /* 0xcd9e8d5706107825 */ /* 0x008fe200078e00ff */
[----:B------:R-:W-:-:S04]  /*a560*/  LOP3.LUT R2, R5, UR32, R2, 0x96, !PT ;  /* 0x0000002005027c12 */ /* 0x000fc8000f8e9602 */
[----:B----4-:R-:W-:Y:S01]  /*a570*/  LOP3.LUT R6, R17, R3, RZ, 0x3c, !PT ;  /* 0x0000000311067212 */ /* 0x010fe200078e3cff */
[----:B------:R-:W-:-:S04]  /*a580*/  IMAD.WIDE.U32 R2, R2, -0x326172a9, RZ ;  /* 0xcd9e8d5702027825 */ /* 0x000fc800078e00ff */
[----:B------:R-:W-:Y:S01]  /*a590*/  IMAD.WIDE.U32 R6, R6, -0x2daee0ad, RZ ;  /* 0xd2511f5306067825 */ /* 0x000fe200078e00ff */
[----:B------:R-:W-:-:S03]  /*a5a0*/  LOP3.LUT R16, R3, UR16, R16, 0x96, !PT ;  /* 0x0000001003107c12 */ /* 0x000fc6000f8e9610 */
[----:B-----5:R-:W-:Y:S01]  /*a5b0*/  IMAD R5, R8, -0x326172a9, RZ ;  /* 0xcd9e8d5708057824 */ /* 0x020fe200078e02ff */
[----:B------:R-:W-:Y:S01]  /*a5c0*/  LOP3.LUT R14, R7, UR15, R4, 0x96, !PT ;  /* 0x0000000f070e7c12 */ /* 0x000fe2000f8e9604 */
[----:B------:R-:W-:Y:S01]  /*a5d0*/  IMAD.WIDE.U32 R16, R16, -0x2daee0ad, RZ ;  /* 0xd2511f5310107825 */ /* 0x000fe200078e00ff */
[----:B------:R-:W-:Y:S02]  /*a5e0*/  LOP3.LUT R22, R135, UR14, R2, 0x96, !PT ;  /* 0x0000000e87167c12 */ /* 0x000fe4000f8e9602 */
[----:B------:R-:W-:Y:S01]  /*a5f0*/  LOP3.LUT R4, R3, UR16, R5, 0x96, !PT ;  /* 0x0000001003047c12 */ /* 0x000fe2000f8e9605 */
[----:B------:R-:W-:Y:S01]  /*a600*/  IMAD.WIDE.U32 R14, R14, -0x326172a9, RZ ;  /* 0xcd9e8d570e0e7825 */ /* 0x000fe200078e00ff */
[----:B------:R-:W-:-:S03]  /*a610*/  LOP3.LUT R6, R17, UR13, R6, 0x96, !PT ;  /* 0x0000000d11067c12 */ /* 0x000fc6000f8e9606 */
[----:B------:R-:W-:Y:S01]  /*a620*/  IMAD.WIDE.U32 R4, R4, -0x2daee0ad, RZ ;  /* 0xd2511f5304047825 */ /* 0x000fe200078e00ff */
[----:B------:R-:W-:-:S03]  /*a630*/  LOP3.LUT R7, R15, UR14, R2, 0x96, !PT ;  /* 0x0000000e0f077c12 */ /* 0x000fc6000f8e9602 */
[----:B------:R-:W-:Y:S01]  /*a640*/  IMAD.WIDE.U32 R22, R22, -0x2daee0ad, RZ ;  /* 0xd2511f5316167825 */ /* 0x000fe200078e00ff */
[----:B------:R-:W-:-:S04]  /*a650*/  LOP3.LUT R2, R5, UR13, R18, 0x96, !PT ;  /* 0x0000000d05027c12 */ /* 0x000fc8000f8e9612 */
[----:B------:R-:W-:Y:S01]  /*a660*/  LOP3.LUT R20, R23, UR11, R4, 0x96, !PT ;  /* 0x0000000b17147c12 */ /* 0x000fe2000f8e9604 */
[----:B------:R-:W-:-:S04]  /*a670*/  IMAD.WIDE.U32 R4, R6, -0x326172a9, RZ ;  /* 0xcd9e8d5706047825 */ /* 0x000fc800078e00ff */
[----:B------:R-:W-:Y:S01]  /*a680*/  IMAD.WIDE.U32 R6, R7, -0x2daee0ad, RZ ;  /* 0xd2511f5307067825 */ /* 0x000fe200078e00ff */
[----:B------:R-:W-:-:S03]  /*a690*/  FMNMX.FTZ R8, R226, R26, !PT ;  /* 0x0000001ae2087209 */ /* 0x000fc60007810000 */
[----:B------:R-:W-:Y:S01]  /*a6a0*/  IMAD.WIDE.U32 R2, R2, -0x326172a9, RZ ;  /* 0xcd9e8d5702027825 */ /* 0x000fe200078e00ff */
[----:B------:R-:W-:-:S03]  /*a6b0*/  LOP3.LUT R16, R7, UR11, R16, 0x96, !PT ;  /* 0x0000000b07107c12 */ /* 0x000fc6000f8e9610 */
[----:B------:R-:W-:Y:S01]  /*a6c0*/  IMAD.WIDE.U32 R20, R20, -0x326172a9, RZ ;  /* 0xcd9e8d5714147825 */ /* 0x000fe200078e00ff */
[----:B------:R-:W-:Y:S02]  /*a6d0*/  LOP3.LUT R18, R5, UR12, R14, 0x96, !PT ;  /* 0x0000000c05127c12 */ /* 0x000fe4000f8e960e */
[----:B------:R-:W-:Y:S01]  /*a6e0*/  FMNMX.FTZ R5, R182, R8, !PT ;  /* 0x00000008b6057209 */ /* 0x000fe20007810000 */
[----:B------:R-:W-:Y:S01]  /*a6f0*/  IMAD.WIDE.U32 R16, R16, -0x326172a9, RZ ;  /* 0xcd9e8d5710107825 */ /* 0x000fe200078e00ff */
[----:B------:R-:W-:Y:S02]  /*a700*/  LOP3.LUT R7, R21, UR10, R2, 0x96, !PT ;  /* 0x0000000a15077c12 */ /* 0x000fe4000f8e9602 */
[----:B------:R-:W-:Y:S02]  /*a710*/  LOP3.LUT R3, R3, UR12, R134, 0x96, !PT ;  /* 0x0000000c03037c12 */ /* 0x000fe4000f8e9686 */
[----:B------:R-:W-:Y:S01]  /*a720*/  FMNMX.FTZ R5, R137, R5, !PT ;  /* 0x0000000589057209 */ /* 0x000fe20007810000 */
[----:B------:R-:W-:Y:S01]  /*a730*/  IMAD.WIDE.U32 R188, R7, -0x2daee0ad, RZ ;  /* 0xd2511f5307bc7825 */ /* 0x000fe200078e00ff */
[----:B------:R-:W-:-:S02]  /*a740*/  LOP3.LUT R7, R17, UR10, R4, 0x96, !PT ;  /* 0x0000000a11077c12 */ /* 0x000fc4000f8e9604 */
[----:B------:R-:W-:Y:S01]  /*a750*/  FMNMX.FTZ R5, R33, R5, !PT ;  /* 0x0000000521057209 */ /* 0x000fe20007810000 */
[----:B------:R-:W-:-:S04]  /*a760*/  IMAD.WIDE.U32 R18, R18, -0x2daee0ad, RZ ;  /* 0xd2511f5312127825 */ /* 0x000fc800078e00ff */
[----:B------:R-:W-:Y:S01]  /*a770*/  IMAD.WIDE.U32 R2, R3, -0x2daee0ad, RZ ;  /* 0xd2511f5303027825 */ /* 0x000fe200078e00ff */
[----:B------:R-:W-:Y:S02]  /*a780*/  LOP3.LUT R14, R19, UR9, R6, 0x96, !PT ;  /* 0x00000009130e7c12 */ /* 0x000fe4000f8e9606 */
[----:B------:R-:W-:Y:S01]  /*a790*/  FMNMX.FTZ R4, R197, R5, !PT ;  /* 0x00000005c5047209 */ /* 0x000fe20007810000 */
[----:B------:R-:W-:Y:S01]  /*a7a0*/  IMAD.WIDE.U32 R186, R7, -0x2daee0ad, RZ ;  /* 0xd2511f5307ba7825 */ /* 0x000fe200078e00ff */
[----:B------:R-:W-:Y:S02]  /*a7b0*/  LOP3.LUT R6, R3, UR9, R22, 0x96, !PT ;  /* 0x0000000903067c12 */ /* 0x000fe4000f8e9616 */
[----:B------:R-:W-:Y:S02]  /*a7c0*/  LOP3.LUT R5, R189, UR5, R2, 0x96, !PT ;  /* 0x00000005bd057c12 */ /* 0x000fe4000f8e9602 */
[----:B------:R-:W-:Y:S01]  /*a7d0*/  LOP3.LUT R2, R187, UR5, R18, 0x96, !PT ;  /* 0x00000005bb027c12 */ /* 0x000fe2000f8e9612 */
[----:B------:R-:W-:Y:S01]  /*a7e0*/  IMAD.WIDE.U32 R6, R6, -0x326172a9, RZ ;  /* 0xcd9e8d5706067825 */ /* 0x000fe200078e00ff */
[----:B------:R-:W-:-:S03]  /*a7f0*/  FMNMX.FTZ R135, R191, R4, !PT ;  /* 0x00000004bf877209 */ /* 0x000fc60007810000 */
[----:B------:R-:W-:-:S04]  /*a800*/  IMAD.WIDE.U32 R4, R5, -0x326172a9, RZ ;  /* 0xcd9e8d5705047825 */ /* 0x000fc800078e00ff */
[----:B------:R-:W-:Y:S01]  /*a810*/  IMAD.WIDE.U32 R14, R14, -0x326172a9, RZ ;  /* 0xcd9e8d570e0e7825 */ /* 0x000fe200078e00ff */
[----:B------:R-:W-:-:S03]  /*a820*/  LOP3.LUT R6, R5, UR17, R6, 0x96, !PT ;  /* 0x0000001105067c12 */ /* 0x000fc6000f8e9606 */
[----:B------:R-:W-:Y:S01]  /*a830*/  IMAD.WIDE.U32 R2, R2, -0x326172a9, RZ ;  /* 0xcd9e8d5702027825 */ /* 0x000fe200078e00ff */
[C---:B------:R-:W-:Y:S02]  /*a840*/  LOP3.LUT R8, R4.reuse, 0xffff, RZ, 0xc0, !PT ;  /* 0x0000ffff04087812 */ /* 0x040fe400078ec0ff */
[----:B------:R-:W-:Y:S02]  /*a850*/  FMNMX.FTZ R5, R225, R28, !PT ;  /* 0x0000001ce1057209 */ /* 0x000fe40007810000 */
[----:B------:R-:W-:Y:S02]  /*a860*/  LOP3.LUT R187, R15, UR8, R16, 0x96, !PT ;  /* 0x000000080fbb7c12 */ /* 0x000fe4000f8e9610 */
[----:B------:R-:W-:Y:S02]  /*a870*/  LOP3.LUT R189, R7, UR8, R20, 0x96, !PT ;  /* 0x0000000807bd7c12 */ /* 0x000fe4000f8e9614 */
[----:B------:R-:W-:Y:S02]  /*a880*/  LOP3.LUT R16, R4, 0xff, RZ, 0xc0, !PT ;  /* 0x000000ff04107812 */ /* 0x000fe400078ec0ff */
[----:B------:R-:W-:-:S02]  /*a890*/  SHF.R.U32.HI R13, RZ, 0x10, R4 ;  /* 0x00000010ff0d7819 */ /* 0x000fc40000011604 */
[----:B------:R-:W-:Y:S02]  /*a8a0*/  SHF.R.U32.HI R15, RZ, 0x18, R4 ;  /* 0x00000018ff0f7819 */ /* 0x000fe40000011604 */
[C---:B------:R-:W-:Y:S02]  /*a8b0*/  LOP3.LUT R17, R2.reuse, 0xffff, RZ, 0xc0, !PT ;  /* 0x0000ffff02117812 */ /* 0x040fe400078ec0ff */
[----:B------:R-:W-:Y:S02]  /*a8c0*/  LOP3.LUT R18, R2, 0xff, RZ, 0xc0, !PT ;  /* 0x000000ff02127812 */ /* 0x000fe400078ec0ff */
[--C-:B------:R-:W-:Y:S02]  /*a8d0*/  SHF.R.U32.HI R20, RZ, 0x10, R2.reuse ;  /* 0x00000010ff147819 */ /* 0x100fe40000011602 */
[----:B------:R-:W-:Y:S02]  /*a8e0*/  SHF.R.U32.HI R19, RZ, 0x18, R2 ;  /* 0x00000018ff137819 */ /* 0x000fe40000011602 */
[----:B------:R-:W-:-:S02]  /*a8f0*/  LOP3.LUT R4, R3, UR17, R14, 0x96, !PT ;  /* 0x0000001103047c12 */ /* 0x000fc4000f8e960e */
        /* <DEDUP_REMOVED lines=16> */
[----:B------:R-:W-:-:S05]  /*aa00*/  FMNMX.FTZ R2, R190, R3, !PT ;  /* 0x00000003be027209 */ /* 0x000fca0007810000 */
[----:B------:R-:W3:Y:S01]  /*aa10*/  SHFL.BFLY PT, R134, R2, 0x2, 0x1f ;  /* 0x0c401f0002867f89 */ /* 0x000ee200000e0000 */
[----:B------:R-:W-:Y:S02]  /*aa20*/  SHF.R.U32.HI R8, RZ, 0x8, R8 ;  /* 0x00000008ff087819 */ /* 0x000fe40000011608 */
[----:B------:R-:W-:Y:S02]  /*aa30*/  FMNMX.FTZ R3, R196, R5, !PT ;  /* 0x00000005c4037209 */ /* 0x000fe40007810000 */
[----:B--2---:R-:W-:Y:S02]  /*aa40*/  FMNMX.FTZ R135, R7, R135, !PT ;  /* 0x0000008707877209 */ /* 0x004fe40007810000 */
[----:B------:R-:W-:-:S04]  /*aa50*/  LOP3.LUT R7, R13, 0xff, RZ, 0xc0, !PT ;  /* 0x000000ff0d077812 */ /* 0x000fc800078ec0ff */
[----:B------:R-:W-:Y:S02]  /*aa60*/  PRMT R27, R7, 0x5410, R15 ;  /* 0x00005410071b7816 */ /* 0x000fe4000000000f */
[----:B------:R-:W2:Y:S01]  /*aa70*/  SHFL.BFLY PT, R15, R135, 0x1, 0x1f ;  /* 0x0c201f00870f7f89 */ /* 0x000ea200000e0000 */
[----:B------:R-:W-:-:S03]  /*aa80*/  PRMT R23, R16, 0x5410, R8 ;  /* 0x0000541010177816 */ /* 0x000fc60000000008 */
[----:B------:R-:W4:Y:S01]  /*aa90*/  SHFL.BFLY PT, R16, R3, 0x2, 0x1f ;  /* 0x0c401f0003107f89 */ /* 0x000f2200000e0000 */
[----:B------:R-:W-:Y:S02]  /*aaa0*/  LOP3.LUT R5, R6, 0xffff, RZ, 0xc0, !PT ;  /* 0x0000ffff06057812 */ /* 0x000fe400078ec0ff */
[--C-:B------:R-:W-:Y:S02]  /*aab0*/  SHF.R.U32.HI R7, RZ, 0x10, R6.reuse ;  /* 0x00000010ff077819 */ /* 0x100fe40000011606 */
[----:B---3--:R-:W-:Y:S02]  /*aac0*/  FMNMX.FTZ R134, R134, R2, !PT ;  /* 0x0000000286867209 */ /* 0x008fe40007810000 */
[----:B------:R-:W-:Y:S02]  /*aad0*/  SHF.R.U32.HI R8, RZ, 0x8, R5 ;  /* 0x00000008ff087819 */ /* 0x000fe40000011605 */
[----:B------:R-:W-:Y:S02]  /*aae0*/  LOP3.LUT R5, R7, 0xff, RZ, 0xc0, !PT ;  /* 0x000000ff07057812 */ /* 0x000fe400078ec0ff */
[----:B------:R-:W-:Y:S01]  /*aaf0*/  SHF.R.U32.HI R13, RZ, 0x18, R6 ;  /* 0x00000018ff0d7819 */ /* 0x000fe20000011606 */
[----:B------:R-:W3:Y:S03]  /*ab00*/  SHFL.BFLY PT, R7, R134, 0x1, 0x1f ;  /* 0x0c201f0086077f89 */ /* 0x000ee600000e0000 */
[----:B------:R-:W-:Y:S01]  /*ab10*/  PRMT R21, R5, 0x5410, R13 ;  /* 0x0000541005157816 */ /* 0x000fe2000000000d */
[----:B------:R-:W-:-:S04]  /*ab20*/  FFMA.FTZ R5, R139, c[0x0][0x23c], -R0 ;  /* 0x00008f008b057a23 */ /* 0x000fc80000010800 */
[----:B------:R5:W-:Y:S01]  /*ab30*/  MUFU.EX2 R193, R5 ;  /* 0x0000000500c17308 */ /* 0x000be20000000800 */
[----:B--2---:R-:W-:Y:S02]  /*ab40*/  FMNMX.FTZ R135, R135, R15, !PT ;  /* 0x0000000f87877209 */ /* 0x004fe40007810000 */
[----:B----4-:R-:W-:-:S03]  /*ab50*/  FMNMX.FTZ R2, R16, R3, !PT ;  /* 0x0000000310027209 */ /* 0x010fc60007810000 */
[C---:B------:R-:W-:Y:S01]  /*ab60*/  FMUL.FTZ R3, R135.reuse, c[0x0][0x23c] ;  /* 0x00008f0087037a20 */ /* 0x040fe20000410000 */
[----:B------:R-:W-:Y:S01]  /*ab70*/  FSETP.NEU.FTZ.AND P5, PT, R135, -INF , PT ;  /* 0xff8000008700780b */ /* 0x000fe20003fbd000 */
[----:B-----5:R-:W-:-:S04]  /*ab80*/  FFMA.FTZ R5, R132, c[0x0][0x23c], -R0 ;  /* 0x00008f0084057a23 */ /* 0x020fc80000010800 */
[----:B------:R2:W-:Y:S01]  /*ab90*/  MUFU.EX2 R139, R5 ;  /* 0x00000005008b7308 */ /* 0x0005e20000000800 */
[----:B------:R-:W-:Y:S01]  /*aba0*/  FSEL R3, R3, RZ, P5 ;  /* 0x000000ff03037208 */ /* 0x000fe20002800000 */
[----:B------:R-:W4:Y:S01]  /*abb0*/  SHFL.BFLY PT, R13, R2, 0x1, 0x1f ;  /* 0x0c201f00020d7f89 */ /* 0x000f2200000e0000 */
[----:B------:R-:W-:Y:S01]  /*abc0*/  LOP3.LUT R14, R6, 0xff, RZ, 0xc0, !PT ;  /* 0x000000ff060e7812 */ /* 0x000fe200078ec0ff */
[--C-:B------:R-:W-:Y:S01]  /*abd0*/  FFMA.FTZ R6, R24, c[0x0][0x23c], -R0.reuse ;  /* 0x00008f0018067a23 */ /* 0x100fe20000010800 */
[----:B---3--:R-:W-:Y:S01]  /*abe0*/  FMNMX.FTZ R134, R134, R7, !PT ;  /* 0x0000000786867209 */ /* 0x008fe20007810000 */
[----:B--2---:R-:W-:-:S04]  /*abf0*/  FFMA.FTZ R5, R32, c[0x0][0x23c], -R0 ;  /* 0x00008f0020057a23 */ /* 0x004fc80000010800 */
[----:B------:R2:W-:Y:S01]  /*ac00*/  MUFU.EX2 R179, R5 ;  /* 0x0000000500b37308 */ /* 0x0005e20000000800 */
[----:B------:R-:W-:Y:S01]  /*ac10*/  PRMT R22, R14, 0x5410, R8 ;  /* 0x000054100e167816 */ /* 0x000fe20000000008 */
[C---:B------:R-:W-:Y:S01]  /*ac20*/  FMUL.FTZ R8, R134.reuse, c[0x0][0x23c] ;  /* 0x00008f0086087a20 */ /* 0x040fe20000410000 */
[----:B------:R-:W-:-:S05]  /*ac30*/  FSETP.NEU.FTZ.AND P4, PT, R134, -INF , PT ;  /* 0xff8000008600780b */ /* 0x000fca0003f9d000 */
[----:B------:R3:W5:Y:S01]  /*ac40*/  MUFU.EX2 R29, R6 ;  /* 0x00000006001d7308 */ /* 0x0007620000000800 */
[----:B--2---:R-:W-:-:S04]  /*ac50*/  SHF.R.U32.HI R5, RZ, 0x8, R17 ;  /* 0x00000008ff057819 */ /* 0x004fc80000011611 */
[----:B------:R-:W-:Y:S01]  /*ac60*/  PRMT R18, R18, 0x5410, R5 ;  /* 0x0000541012127816 */ /* 0x000fe20000000005 */
[--C-:B------:R-:W-:Y:S02]  /*ac70*/  FFMA.FTZ R5, R182, c[0x0][0x23c], -R3.reuse ;  /* 0x00008f00b6057a23 */ /* 0x100fe40000010803 */
[----:B---3--:R-:W-:Y:S02]  /*ac80*/  FFMA.FTZ R6, R26, c[0x0][0x23c], -R3 ;  /* 0x00008f001a067a23 */ /* 0x008fe40000010803 */
[----:B------:R2:W-:Y:S01]  /*ac90*/  MUFU.EX2 R192, R5 ;  /* 0x0000000500c07308 */ /* 0x0005e20000000800 */
[----:B------:R-:W-:-:S07]  /*aca0*/  FSEL R8, R8, RZ, P4 ;  /* 0x000000ff08087208 */ /* 0x000fce0002000000 */
[----:B------:R3:W-:Y:S01]  /*acb0*/  MUFU.EX2 R30, R6 ;  /* 0x00000006001e7308 */ /* 0x0007e20000000800 */
[----:B--2---:R-:W-:-:S04]  /*acc0*/  LOP3.LUT R5, R20, 0xff, RZ, 0xc0, !PT ;  /* 0x000000ff14057812 */ /* 0x004fc800078ec0ff */
[----:B------:R-:W-:Y:S01]  /*acd0*/  PRMT R19, R5, 0x5410, R19 ;  /* 0x0000541005137816 */ /* 0x000fe20000000013 */
[--C-:B------:R-:W-:Y:S02]  /*ace0*/  FFMA.FTZ R5, R33, c[0x0][0x23c], -R3.reuse ;  /* 0x00008f0021057a23 */ /* 0x100fe40000010803 */
[----:B---3--:R-:W-:Y:S02]  /*acf0*/  FFMA.FTZ R6, R137, c[0x0][0x23c], -R3 ;  /* 0x00008f0089067a23 */ /* 0x008fe40000010803 */
[----:B------:R2:W-:Y:S01]  /*ad00*/  MUFU.EX2 R178, R5 ;  /* 0x0000000500b27308 */ /* 0x0005e20000000800 */
[----:B----4-:R-:W-:-:S07]  /*ad10*/  FMNMX.FTZ R2, R2, R13, !PT ;  /* 0x0000000d02027209 */ /* 0x010fce0007810000 */
[----:B------:R3:W-:Y:S01]  /*ad20*/  MUFU.EX2 R247, R6 ;  /* 0x0000000600f77308 */ /* 0x0007e20000000800 */
[----:B--2---:R-:W-:Y:S01]  /*ad30*/  LOP3.LUT R5, R4, 0xffff, RZ, 0xc0, !PT ;  /* 0x0000ffff04057812 */ /* 0x004fe200078ec0ff */
[----:B---3--:R-:W-:-:S06]  /*ad40*/  FFMA.FTZ R6, R28, c[0x0][0x23c], -R8 ;  /* 0x00008f001c067a23 */ /* 0x008fcc0000010808 */
[----:B------:R2:W-:Y:S01]  /*ad50*/  MUFU.EX2 R195, R6 ;  /* 0x0000000600c37308 */ /* 0x0005e20000000800 */
[C---:B------:R-:W-:Y:S01]  /*ad60*/  FMUL.FTZ R13, R2.reuse, c[0x0][0x23c] ;  /* 0x00008f00020d7a20 */ /* 0x040fe20000410000 */
[----:B------:R-:W-:Y:S01]  /*ad70*/  FSETP.NEU.FTZ.AND P1, PT, R2, -INF , PT ;  /* 0xff8000000200780b */ /* 0x000fe20003f3d000 */
[----:B------:R-:W-:Y:S01]  /*ad80*/  FFMA.FTZ R7, R181, c[0x0][0x23c], -R8 ;  /* 0x00008f00b5077a23 */ /* 0x000fe20000010808 */
[----:B--2---:R-:W-:Y:S02]  /*ad90*/  SHF.R.U32.HI R6, RZ, 0x8, R5 ;  /* 0x00000008ff067819 */ /* 0x004fe40000011605 */
[----:B------:R-:W-:-:S04]  /*ada0*/  LOP3.LUT R5, R4, 0xff, RZ, 0xc0, !PT ;  /* 0x000000ff04057812 */ /* 0x000fc800078ec0ff */
[----:B------:R-:W-:Y:S01]  /*adb0*/  PRMT R24, R5, 0x5410, R6 ;  /* 0x0000541005187816 */ /* 0x000fe20000000006 */
[----:B------:R-:W-:Y:S01]  /*adc0*/  FFMA.FTZ R6, R133, c[0x0][0x23c], -R8 ;  /* 0x00008f0085067a23 */ /* 0x000fe20000010808 */
[--C-:B------:R-:W-:Y:S02]  /*add0*/  SHF.R.U32.HI R5, RZ, 0x10, R4.reuse ;  /* 0x00000010ff057819 */ /* 0x100fe40000011604 */
[----:B------:R-:W-:Y:S01]  /*ade0*/  FSEL R13, R13, RZ, P1 ;  /* 0x000000ff0d0d7208 */ /* 0x000fe20000800000 */
[----:B------:R2:W-:Y:S08]  /*adf0*/  MUFU.EX2 R177, R6 ;  /* 0x0000000600b17308 */ /* 0x0005f00000000800 */
[----:B------:R-:W3:Y:S01]  /*ae00*/  MUFU.EX2 R246, R7 ;  /* 0x0000000700f67308 */ /* 0x000ee20000000800 */
[----:B--2---:R-:W-:-:S02]  /*ae10*/  SHF.R.U32.HI R6, RZ, 0x18, R4 ;  /* 0x00000018ff067819 */ /* 0x004fc40000011604 */
[----:B------:R-:W-:Y:S01]  /*ae20*/  LOP3.LUT R4, R5, 0xff, RZ, 0xc0, !PT ;  /* 0x000000ff05047812 */ /* 0x000fe200078ec0ff */
[----:B------:R-:W-:-:S03]  /*ae30*/  FFMA.FTZ R5, R180, c[0x0][0x23c], -R13 ;  /* 0x00008f00b4057a23 */ /* 0x000fc6000001080d */
[----:B------:R-:W-:Y:S01]  /*ae40*/  PRMT R17, R4, 0x5410, R6 ;  /* 0x0000541004117816 */ /* 0x000fe20000000006 */
[----:B------:R-:W-:Y:S01]  /*ae50*/  FFMA.FTZ R4, R34, c[0x0][0x23c], -R13 ;  /* 0x00008f0022047a23 */ /* 0x000fe2000001080d */
[----:B------:R2:W-:Y:S01]  /*ae60*/  MUFU.EX2 R245, R5 ;  /* 0x0000000500f57308 */ /* 0x0005e20000000800 */
[----:B-1----:R-:W-:Y:S01]  /*ae70*/  PRMT R175, R175, 0x7054, R244 ;  /* 0x00007054afaf7816 */ /* 0x002fe200000000f4 */
[----:B------:R-:W-:Y:S06]  /*ae80*/  LDSM.16.MT88.4 R32, [R207+0xa000] ;  /* 0x00a00000cf20783b */ /* 0x000fec0000004200 */
[----:B------:R1:W4:Y:S01]  /*ae90*/  MUFU.EX2 R176, R4 ;  /* 0x0000000400b07308 */ /* 0x0003220000000800 */
[----:B--2---:R-:W-:-:S05]  /*aea0*/  FSEL R5, R135, RZ, P5 ;  /* 0x000000ff87057208 */ /* 0x004fca0002800000 */
[----:B------:R-:W-:Y:S01]  /*aeb0*/  FADD.FTZ R15, R226, -R5 ;  /* 0x80000005e20f7221 */ /* 0x000fe20000010000 */
[----:B------:R-:W-:Y:S01]  /*aec0*/  FSEL R5, R2, RZ, P1 ;  /* 0x000000ff02057208 */ /* 0x000fe20000800000 */
[----:B-1----:R-:W-:Y:S01]  /*aed0*/  FFMA.FTZ R4, R184, c[0x0][0x23c], -R8 ;  /* 0x00008f00b8047a23 */ /* 0x002fe20000010808 */
[----:B------:R-:W-:-:S03]  /*aee0*/  HSET2.LE.AND R18, R18, R175, PT ;  /* 0x000000af12127233 */ /* 0x000fc60003803000 */
[----:B------:R-:W-:Y:S01]  /*aef0*/  FADD.FTZ R16, R224, -R5 ;  /* 0x80000005e0107221 */ /* 0x000fe20000010000 */
[----:B------:R3:W1:Y:S01]  /*af00*/  MUFU.EX2 R26, R4 ;  /* 0x00000004001a7308 */ /* 0x0006620000000800 */
[----:B------:R-:W-:Y:S01]  /*af10*/  FFMA.FTZ R5, R25, c[0x0][0x23c], -R13 ;  /* 0x00008f0019057a23 */ /* 0x000fe2000001080d */
[----:B------:R-:W-:Y:S01]  /*af20*/  HSET2.LE.AND R19, R19, R175, PT ;  /* 0x000000af13137233 */ /* 0x000fe20003803000 */
[----:B------:R-:W-:Y:S02]  /*af30*/  FSEL R6, R136, RZ, P6 ;  /* 0x000000ff88067208 */ /* 0x000fe40003000000 */
[----:B-----5:R-:W-:-:S03]  /*af40*/  MOV R137, R29 ;  /* 0x0000001d00897202 */ /* 0x020fc60000000f00 */
[----:B------:R2:W-:Y:S01]  /*af50*/  MUFU.EX2 R194, R5 ;  /* 0x0000000500c27308 */ /* 0x0005e20000000800 */
[----:B---3--:R-:W-:-:S04]  /*af60*/  F2FP.BF16.PACK_AB R4, R177, R246 ;  /* 0x000000f6b104723e */ /* 0x008fc800000010ff */
[----:B------:R-:W-:Y:S02]  /*af70*/  LOP3.LUT R18, R18, R4, RZ, 0xc0, !PT ;  /* 0x0000000412127212 */ /* 0x000fe400078ec0ff */
[----:B----4-:R-:W-:Y:S01]  /*af80*/  F2FP.BF16.PACK_AB R4, R176, R245 ;  /* 0x000000f5b004723e */ /* 0x010fe200000010ff */
[----:B--2---:R-:W-:-:S03]  /*af90*/  FFMA.FTZ R5, R183, c[0x0][0x23c], -R13 ;  /* 0x00008f00b7057a23 */ /* 0x004fc6000001080d */
[----:B------:R-:W-:Y:S01]  /*afa0*/  LOP3.LUT R19, R19, R4, RZ, 0xc0, !PT ;  /* 0x0000000413137212 */ /* 0x000fe200078ec0ff */
[----:B------:R-:W-:Y:S01]  /*afb0*/  FADD.FTZ R7, R227, -R6 ;  /* 0x80000006e3077221 */ /* 0x000fe20000010000 */
[----:B------:R2:W-:Y:S01]  /*afc0*/  MUFU.EX2 R132, R5 ;  /* 0x0000000500847308 */ /* 0x0005e20000000800 */
[----:B------:R-:W-:Y:S01]  /*afd0*/  HSET2.LE.AND R4, R22, R175, PT ;  /* 0x000000af16047233 */ /* 0x000fe20003803000 */
[----:B------:R-:W-:Y:S02]  /*afe0*/  FSEL R6, R134, RZ, P4 ;  /* 0x000000ff86067208 */ /* 0x000fe40002000000 */
[----:B------:R-:W-:-:S03]  /*aff0*/  MOV R182, R30 ;  /* 0x0000001e00b67202 */ /* 0x000fc60000000f00 */
[----:B------:R-:W-:Y:S01]  /*b000*/  FADD.FTZ R14, R225, -R6 ;  /* 0x80000006e10e7221 */ /* 0x000fe20000010000 */
[----:B------:R-:W-:Y:S02]  /*b010*/  F2FP.BF16.PACK_AB R6, R192, R182 ;  /* 0x000000b6c006723e */ /* 0x000fe400000010ff */
[----:B--2---:R-:W-:-:S04]  /*b020*/  F2FP.BF16.PACK_AB R5, R193, R137 ;  /* 0x00000089c105723e */ /* 0x004fc800000010ff */
[----:B------:R-:W-:Y:S01]  /*b030*/  LOP3.LUT R4, R4, R5, RZ, 0xc0, !PT ;  /* 0x0000000504047212 */ /* 0x000fe200078ec0ff */
[----:B------:R-:W-:-:S05]  /*b040*/  HSET2.LE.AND R5, R21, R175, PT ;  /* 0x000000af15057233 */ /* 0x000fca0003803000 */
[----:B------:R-:W-:Y:S01]  /*b050*/  LOP3.LUT R5, R5, R6, RZ, 0xc0, !PT ;  /* 0x0000000605057212 */ /* 0x000fe200078ec0ff */
[----:B------:R-:W-:Y:S02]  /*b060*/  HSET2.LE.AND R6, R23, R175, PT ;  /* 0x000000af17067233 */ /* 0x000fe40003803000 */
[----:B------:R-:W2:Y:S01]  /*b070*/  LDSM.16.MT88.4 R20, [R205+0xa000] ;  /* 0x00a00000cd14783b */ /* 0x000ea20000004200 */
[----:B------:R-:W-:Y:S02]  /*b080*/  FMUL.FTZ R7, R7, c[0x0][0x23c] ;  /* 0x00008f0007077a20 */ /* 0x000fe40000410000 */
[----:B------:R-:W-:Y:S02]  /*b090*/  FMUL.FTZ R14, R14, c[0x0][0x23c] ;  /* 0x00008f000e0e7a20 */ /* 0x000fe40000410000 */
[----:B------:R3:W4:Y:S01]  /*b0a0*/  MUFU.EX2 R30, R7 ;  /* 0x00000007001e7308 */ /* 0x0007220000000800 */
[----:B------:R-:W-:Y:S02]  /*b0b0*/  FMUL.FTZ R15, R15, c[0x0][0x23c] ;  /* 0x00008f000f0f7a20 */ /* 0x000fe40000410000 */
[----:B------:R-:W-:-:S05]  /*b0c0*/  FMUL.FTZ R16, R16, c[0x0][0x23c] ;  /* 0x00008f0010107a20 */ /* 0x000fca0000410000 */
[----:B------:R5:W-:Y:S01]  /*b0d0*/  MUFU.EX2 R28, R14 ;  /* 0x0000000e001c7308 */ /* 0x000be20000000800 */
[----:B---3--:R-:W-:-:S07]  /*b0e0*/  F2FP.BF16.PACK_AB R7, R179, R139 ;  /* 0x0000008bb307723e */ /* 0x008fce00000010ff */
[----:B------:R1:W3:Y:S01]  /*b0f0*/  MUFU.EX2 R29, R15 ;  /* 0x0000000f001d7308 */ /* 0x0002e20000000800 */
[----:B------:R-:W-:Y:S01]  /*b100*/  LOP3.LUT R6, R6, R7, RZ, 0xc0, !PT ;  /* 0x0000000706067212 */ /* 0x000fe200078ec0ff */
[----:B------:R-:W-:Y:S01]  /*b110*/  HSET2.LE.AND R7, R27, R175, PT ;  /* 0x000000af1b077233 */ /* 0x000fe20003803000 */
[----:B-----5:R-:W-:-:S05]  /*b120*/  F2FP.BF16.PACK_AB R14, R178, R247 ;  /* 0x000000f7b20e723e */ /* 0x020fca00000010ff */
[----:B------:R5:W2:Y:S01]  /*b130*/  MUFU.EX2 R27, R16 ;  /* 0x00000010001b7308 */ /* 0x000aa20000000800 */
[----:B------:R-:W-:Y:S01]  /*b140*/  LOP3.LUT R7, R7, R14, RZ, 0xc0, !PT ;  /* 0x0000000e07077212 */ /* 0x000fe200078ec0ff */
[----:B------:R-:W-:Y:S01]  /*b150*/  HSET2.LE.AND R14, R24, R175, PT ;  /* 0x000000af180e7233 */ /* 0x000fe20003803000 */
[----:B-1----:R-:W-:Y:S01]  /*b160*/  F2FP.BF16.PACK_AB R15, R26, R195 ;  /* 0x000000c31a0f723e */ /* 0x002fe200000010ff */
[----:B----4-:R-:W-:-:S03]  /*b170*/  FMUL.FTZ R140, R140, R30 ;  /* 0x0000001e8c8c7220 */ /* 0x010fc60000410000 */
[----:B-----5:R-:W-:Y:S01]  /*b180*/  LOP3.LUT R16, R14, R15, RZ, 0xc0, !PT ;  /* 0x0000000f0e107212 */ /* 0x020fe200078ec0ff */
[----:B------:R-:W-:Y:S01]  /*b190*/  HSET2.LE.AND R14, R17, R175, PT ;  /* 0x000000af110e7233 */ /* 0x000fe20003803000 */
[----:B------:R-:W-:Y:S01]  /*b1a0*/  F2FP.BF16.PACK_AB R15, R132, R194 ;  /* 0x000000c2840f723e */ /* 0x000fe200000010ff */
[----:B------:R-:W-:Y:S02]  /*b1b0*/  FMUL.FTZ R141, R141, R30 ;  /* 0x0000001e8d8d7220 */ /* 0x000fe40000410000 */
[----:B---3--:R-:W-:Y:S01]  /*b1c0*/  FMUL.FTZ R142, R142, R29 ;  /* 0x0000001d8e8e7220 */ /* 0x008fe20000410000 */
[----:B------:R-:W-:Y:S01]  /*b1d0*/  LOP3.LUT R17, R14, R15, RZ, 0xc0, !PT ;  /* 0x0000000f0e117212 */ /* 0x000fe200078ec0ff */
[----:B------:R-:W-:Y:S02]  /*b1e0*/  FMUL.FTZ R143, R143, R29 ;  /* 0x0000001d8f8f7220 */ /* 0x000fe40000410000 */
[-C--:B------:R-:W-:Y:S02]  /*b1f0*/  FMUL.FTZ R144, R144, R28.reuse ;  /* 0x0000001c90907220 */ /* 0x080fe40000410000 */
[----:B------:R-:W-:-:S02]  /*b200*/  FMUL.FTZ R145, R145, R28 ;  /* 0x0000001c91917220 */ /* 0x000fc40000410000 */
[-C--:B--2---:R-:W-:Y:S02]  /*b210*/  FMUL.FTZ R146, R146, R27.reuse ;  /* 0x0000001b92927220 */ /* 0x084fe40000410000 */
        /* <DEDUP_REMOVED lines=10> */
[----:B------:R-:W-:Y:S08]  /*b2c0*/  HMMA.16816.F32.BF16 R144, R16, R20, R144 ;  /* 0x000000141090723c */ /* 0x000ff00000041890 */
[-C--:B------:R-:W-:Y:S08]  /*b2d0*/  HMMA.16816.F32.BF16 R152, R4, R22.reuse, R152 ;  /* 0x000000160498723c */ /* 0x080ff00000041898 */
[----:B------:R-:W-:Y:S01]  /*b2e0*/  HMMA.16816.F32.BF16 R240, R16, R22, R148 ;  /* 0x0000001610f0723c */ /* 0x000fe20000041894 */
[----:B------:R-:W1:Y:S01]  /*b2f0*/  LDSM.16.MT88.4 R20, [R210+0xa000] ;  /* 0x00a00000d214783b */ /* 0x000e620000004200 */
[----:B------:R-:W-:-:S02]  /*b300*/  FMUL.FTZ R36, R36, R30 ;  /* 0x0000001e24247220 */ /* 0x000fc40000410000 */
[----:B------:R-:W-:Y:S01]  /*b310*/  FMUL.FTZ R37, R37, R30 ;  /* 0x0000001e25257220 */ /* 0x000fe20000410000 */
[----:B------:R-:W-:Y:S01]  /*b320*/  LDSM.16.MT88.4 R148, [R205+0xa800] ;  /* 0x00a80000cd94783b */ /* 0x000fe20000004200 */
        /* <DEDUP_REMOVED lines=30> */
[-C--:B------:R-:W-:Y:S01]  /*b510*/  HMMA.16816.F32.BF16 R232, R4, R32.reuse, R36 ;  /* 0x0000002004e8723c */ /* 0x080fe20000041824 */
[----:B------:R-:W2:Y:S07]  /*b520*/  LDSM.16.MT88.4 R36, [R209+0xa000] ;  /* 0x00a00000d124783b */ /* 0x000eae0000004200 */
[----:B------:R-:W-:Y:S01]  /*b530*/  HMMA.16816.F32.BF16 R228, R16, R32, R40 ;  /* 0x0000002010e4723c */ /* 0x000fe20000041828 */
[----:B------:R-:W-:Y:S07]  /*b540*/  LDSM.16.MT88.4 R40, [R210+0xb000] ;  /* 0x00b00000d228783b */ /* 0x000fee0000004200 */
[-C--:B------:R-:W-:Y:S08]  /*b550*/  HMMA.16816.F32.BF16 R48, R4, R34.reuse, R48 ;  /* 0x000000220430723c */ /* 0x080ff00000041830 */
[----:B------:R-:W-:Y:S01]  /*b560*/  HMMA.16816.F32.BF16 R224, R16, R34, R44 ;  /* 0x0000002210e0723c */ /* 0x000fe2000004182c */
[----:B------:R-:W-:Y:S04]  /*b570*/  LDSM.16.MT88.4 R32, [R207+0xb000] ;  /* 0x00b00000cf20783b */ /* 0x000fe80000004200 */
[----:B------:R-:W-:Y:S03]  /*b580*/  LDSM.16.MT88.4 R44, [R209+0xb000] ;  /* 0x00b00000d12c783b */ /* 0x000fe60000004200 */
[-C--:B-1----:R-:W-:Y:S08]  /*b590*/  HMMA.16816.F32.BF16 R52, R4, R20.reuse, R52 ;  /* 0x000000140434723c */ /* 0x082ff00000041834 */
[----:B------:R-:W-:Y:S08]  /*b5a0*/  HMMA.16816.F32.BF16 R236, R16, R20, R56 ;  /* 0x0000001410ec723c */ /* 0x000ff00000041838 */
        /* <DEDUP_REMOVED lines=51> */
[----:B--2---:R-:W-:Y:S01]  /*b8e0*/  HMMA.16816.F32.BF16 R68, R4, R36, R68 ;  /* 0x000000240444723c */ /* 0x004fe20000041844 */
[----:B------:R-:W-:-:S02]  /*b8f0*/  MOV R61, R195 ;  /* 0x000000c3003d7202 */ /* 0x000fc40000000f00 */
[----:B------:R-:W-:-:S05]  /*b900*/  MOV R60, R194 ;  /* 0x000000c2003c7202 */ /* 0x000fca0000000f00 */
        /* <DEDUP_REMOVED lines=8> */
[----:B------:R-:W-:Y:S07]  /*b990*/  HMMA.16816.F32.BF16 R56, R4, R46, R168 ;  /* 0x0000002e0438723c */ /* 0x000fee00000418a8 */
[----:B------:R-:W-:Y:S01]  /*b9a0*/  FFMA.FTZ R4, R174, c[0x0][0x23c], -R0 ;  /* 0x00008f00ae047a23 */ /* 0x000fe20000010800 */
[----:B------:R-:W-:Y:S07]  /*b9b0*/  HMMA.16816.F32.BF16 R72, R16, R36, R72 ;  /* 0x000000241048723c */ /* 0x000fee0000041848 */
[----:B------:R-:W-:-:S02]  /*b9c0*/  MOV R37, R193 ;  /* 0x000000c100257202 */ /* 0x000fc40000000f00 */
[----:B------:R-:W-:Y:S02]  /*b9d0*/  MOV R36, R192 ;  /* 0x000000c000247202 */ /* 0x000fe40000000f00 */
[----:B------:R-:W-:Y:S07]  /*b9e0*/  HMMA.16816.F32.BF16 R192, R16, R38, R76 ;  /* 0x0000002610c0723c */ /* 0x000fee000004184c */
[----:B------:R-:W-:Y:S02]  /*b9f0*/  MOV R38, R245 ;  /* 0x000000f500267202 */ /* 0x000fe40000000f00 */
[----:B------:R1:W-:Y:S01]  /*ba00*/  MUFU.EX2 R245, R4 ;  /* 0x0000000400f57308 */ /* 0x0003e20000000800 */
[----:B------:R-:W-:Y:S01]  /*ba10*/  MOV R39, R246 ;  /* 0x000000f600277202 */ /* 0x000fe20000000f00 */
[----:B-1----:R-:W-:-:S06]  /*ba20*/  FFMA.FTZ R4, R173, c[0x0][0x23c], -R0 ;  /* 0x00008f00ad047a23 */ /* 0x002fcc0000010800 */
[----:B------:R1:W-:Y:S01]  /*ba30*/  MUFU.EX2 R246, R4 ;  /* 0x0000000400f67308 */ /* 0x0003e20000000800 */
[----:B------:R-:W-:Y:S01]  /*ba40*/  MOV R63, R137 ;  /* 0x00000089003f7202 */ /* 0x000fe20000000f00 */
[----:B------:R-:W-:Y:S02]  /*ba50*/  FMUL.FTZ R88, R88, R28 ;  /* 0x0000001c58587220 */ /* 0x000fe40000410000 */
[--C-:B-1----:R-:W-:Y:S02]  /*ba60*/  FFMA.FTZ R4, R172, c[0x0][0x23c], -R0.reuse ;  /* 0x00008f00ac047a23 */ /* 0x102fe40000010800 */
[----:B------:R-:W-:-:S04]  /*ba70*/  FFMA.FTZ R0, R31, c[0x0][0x23c], -R0 ;  /* 0x00008f001f007a23 */ /* 0x000fc80000010800 */
[----:B------:R1:W-:Y:S01]  /*ba80*/  MUFU.EX2 R244, R0 ;  /* 0x0000000000f47308 */ /* 0x0003e20000000800 */
[----:B------:R-:W-:Y:S01]  /*ba90*/  MOV R77, R139 ;  /* 0x0000008b004d7202 */ /* 0x000fe20000000f00 */
[----:B------:R-:W-:Y:S01]  /*baa0*/  FMUL.FTZ R89, R89, R28 ;  /* 0x0000001c59597220 */ /* 0x000fe20000410000 */
[----:B------:R-:W-:Y:S01]  /*bab0*/  MOV R76, R247 ;  /* 0x000000f7004c7202 */ /* 0x000fe20000000f00 */
[-C--:B------:R-:W-:Y:S02]  /*bac0*/  FMUL.FTZ R90, R90, R27.reuse ;  /* 0x0000001b5a5a7220 */ /* 0x080fe40000410000 */
[----:B------:R-:W-:Y:S02]  /*bad0*/  FMUL.FTZ R91, R91, R27 ;  /* 0x0000001b5b5b7220 */ /* 0x000fe40000410000 */
[----:B-1----:R-:W-:-:S04]  /*bae0*/  FFMA.FTZ R0, R197, c[0x0][0x23c], -R3 ;  /* 0x00008f00c5007a23 */ /* 0x002fc80000010803 */
[----:B------:R1:W-:Y:S01]  /*baf0*/  MUFU.EX2 R137, R0 ;  /* 0x0000000000897308 */ /* 0x0003e20000000800 */
[-C--:B------:R-:W-:Y:S01]  /*bb00*/  FMUL.FTZ R92, R92, R28.reuse ;  /* 0x0000001c5c5c7220 */ /* 0x080fe20000410000 */
[----:B------:R-:W-:Y:S01]  /*bb10*/  HMMA.16816.F32.BF16 R88, R16, R20, R88 ;  /* 0x000000141058723c */ /* 0x000fe20000041858 */
[----:B------:R-:W-:-:S05]  /*bb20*/  FMUL.FTZ R93, R93, R28 ;  /* 0x0000001c5d5d7220 */ /* 0x000fca0000410000 */
[----:B------:R2:W-:Y:S01]  /*bb30*/  MUFU.EX2 R247, R4 ;  /* 0x0000000400f77308 */ /* 0x0005e20000000800 */
[----:B-1----:R-:W-:-:S07]  /*bb40*/  FFMA.FTZ R0, R191, c[0x0][0x23c], -R3 ;  /* 0x00008f00bf007a23 */ /* 0x002fce0000010803 */
[----:B------:R1:W-:Y:S01]  /*bb50*/  MUFU.EX2 R139, R0 ;  /* 0x00000000008b7308 */ /* 0x0003e20000000800 */
[----:B------:R-:W-:Y:S02]  /*bb60*/  FMUL.FTZ R94, R94, R27 ;  /* 0x0000001b5e5e7220 */ /* 0x000fe40000410000 */
[----:B--2---:R-:W-:-:S04]  /*bb70*/  IMAD.WIDE.U32 R4, R187, -0x2daee0ad, RZ ;  /* 0xd2511f53bb047825 */ /* 0x004fc800078e00ff */
[----:B------:R-:W-:Y:S01]  /*bb80*/  FMUL.FTZ R95, R95, R27 ;  /* 0x0000001b5f5f7220 */ /* 0x000fe20000410000 */
[C---:B------:R-:W-:Y:S01]  /*bb90*/  LOP3.LUT R14, R4.reuse, 0xffff, RZ, 0xc0, !PT ;  /* 0x0000ffff040e7812 */ /* 0x040fe200078ec0ff */
[----:B-1----:R-:W-:Y:S01]  /*bba0*/  FFMA.FTZ R0, R185, c[0x0][0x23c], -R3 ;  /* 0x00008f00b9007a23 */ /* 0x002fe20000010803 */
[----:B------:R-:W-:-:S03]  /*bbb0*/  LOP3.LUT R21, R4, 0xff, RZ, 0xc0, !PT ;  /* 0x000000ff04157812 */ /* 0x000fc600078ec0ff */
[----:B------:R1:W-:Y:S01]  /*bbc0*/  MUFU.EX2 R184, R0 ;  /* 0x0000000000b87308 */ /* 0x0003e20000000800 */
[--C-:B------:R-:W-:Y:S02]  /*bbd0*/  SHF.R.U32.HI R15, RZ, 0x10, R4.reuse ;  /* 0x00000010ff0f7819 */ /* 0x100fe40000011604 */
[----:B------:R-:W-:Y:S02]  /*bbe0*/  SHF.R.U32.HI R25, RZ, 0x18, R4 ;  /* 0x00000018ff197819 */ /* 0x000fe40000011604 */
[----:B------:R-:W-:Y:S02]  /*bbf0*/  MOV R62, R182 ;  /* 0x000000b6003e7202 */ /* 0x000fe40000000f00 */
[----:B------:R-:W-:Y:S01]  /*bc00*/  HMMA.16816.F32.BF16 R180, R16, R22, R92 ;  /* 0x0000001610b4723c */ /* 0x000fe2000004185c */
[----:B------:R-:W-:Y:S02]  /*bc10*/  FMUL.FTZ R104, R104, R28 ;  /* 0x0000001c68687220 */ /* 0x000fe40000410000 */
[----:B-1----:R-:W-:Y:S01]  /*bc20*/  FFMA.FTZ R0, R138, c[0x0][0x23c], -R3 ;  /* 0x00008f008a007a23 */ /* 0x002fe20000010803 */
[----:B------:R-:W-:Y:S01]  /*bc30*/  LOP3.LUT R3, R5, UR18, R186, 0x96, !PT ;  /* 0x0000001205037c12 */ /* 0x000fe2000f8e96ba */
[----:B------:R-:W-:-:S02]  /*bc40*/  IMAD.WIDE.U32 R4, R189, -0x2daee0ad, RZ ;  /* 0xd2511f53bd047825 */ /* 0x000fc400078e00ff */
[----:B------:R1:W2:Y:S01]  /*bc50*/  MUFU.EX2 R133, R0 ;  /* 0x0000000000857308 */ /* 0x0002a20000000800 */
[----:B------:R-:W-:Y:S01]  /*bc60*/  MOV R78, R132 ;  /* 0x00000084004e7202 */ /* 0x000fe20000000f00 */
[----:B------:R-:W-:Y:S01]  /*bc70*/  FMUL.FTZ R105, R105, R28 ;  /* 0x0000001c69697220 */ /* 0x000fe20000410000 */
[----:B------:R-:W-:Y:S01]  /*bc80*/  LOP3.LUT R7, R4, 0xffff, RZ, 0xc0, !PT ;  /* 0x0000ffff04077812 */ /* 0x000fe200078ec0ff */
[-C--:B------:R-:W-:Y:S01]  /*bc90*/  FMUL.FTZ R106, R106, R27.reuse ;  /* 0x0000001b6a6a7220 */ /* 0x080fe20000410000 */
[----:B------:R-:W-:Y:S01]  /*bca0*/  LOP3.LUT R24, R4, 0xff, RZ, 0xc0, !PT ;  /* 0x000000ff04187812 */ /* 0x000fe200078ec0ff */
[----:B------:R-:W-:Y:S01]  /*bcb0*/  FMUL.FTZ R107, R107, R27 ;  /* 0x0000001b6b6b7220 */ /* 0x000fe20000410000 */
[--C-:B------:R-:W-:Y:S02]  /*bcc0*/  SHF.R.U32.HI R20, RZ, 0x10, R4.reuse ;  /* 0x00000010ff147819 */ /* 0x100fe40000011604 */
[----:B------:R-:W-:Y:S02]  /*bcd0*/  SHF.R.U32.HI R23, RZ, 0x18, R4 ;  /* 0x00000018ff177819 */ /* 0x000fe40000011604 */
[----:B------:R-:W-:Y:S01]  /*bce0*/  SHF.R.U32.HI R4, RZ, 0x8, R14 ;  /* 0x00000008ff047819 */ /* 0x000fe2000001160e */
[----:B-1----:R-:W-:-:S03]  /*bcf0*/  FFMA.FTZ R0, R202, c[0x0][0x23c], -R8 ;  /* 0x00008f00ca007a23 */ /* 0x002fc60000010808 */
[----:B------:R-:W-:Y:S01]  /*bd00*/  PRMT R21, R21, 0x5410, R4 ;  /* 0x0000541015157816 */ /* 0x000fe20000000004 */
[-C--:B------:R-:W-:Y:S01]  /*bd10*/  FMUL.FTZ R156, R156, R28.reuse ;  /* 0x0000001c9c9c7220 */ /* 0x080fe20000410000 */
[----:B------:R1:W-:Y:S01]  /*bd20*/  MUFU.EX2 R132, R0 ;  /* 0x0000000000847308 */ /* 0x0003e20000000800 */
[----:B------:R-:W-:Y:S01]  /*bd30*/  FMUL.FTZ R157, R157, R28 ;  /* 0x0000001c9d9d7220 */ /* 0x000fe20000410000 */
[----:B------:R-:W-:Y:S01]  /*bd40*/  LOP3.LUT R4, R3, 0xffff, RZ, 0xc0, !PT ;  /* 0x0000ffff03047812 */ /* 0x000fe200078ec0ff */
[-C--:B------:R-:W-:Y:S02]  /*bd50*/  FMUL.FTZ R158, R158, R27.reuse ;  /* 0x0000001b9e9e7220 */ /* 0x080fe40000410000 */
[----:B------:R-:W-:Y:S02]  /*bd60*/  FMUL.FTZ R159, R159, R27 ;  /* 0x0000001b9f9f7220 */ /* 0x000fe40000410000 */
[----:B------:R-:W-:Y:S01]  /*bd70*/  FFMA.FTZ R6, R200, c[0x0][0x23c], -R8 ;  /* 0x00008f00c8067a23 */ /* 0x000fe20000010808 */
[----:B------:R-:W-:-:S02]  /*bd80*/  MOV R95, R179 ;  /* 0x000000b3005f7202 */ /* 0x000fc40000000f00 */
[----:B------:R-:W-:Y:S02]  /*bd90*/  MOV R94, R178 ;  /* 0x000000b2005e7202 */ /* 0x000fe40000000f00 */
[----:B------:R-:W-:Y:S02]  /*bda0*/  MOV R93, R177 ;  /* 0x000000b1005d7202 */ /* 0x000fe40000000f00 */
[----:B-1----:R-:W-:Y:S01]  /*bdb0*/  LOP3.LUT R0, R5, UR18, R188, 0x96, !PT ;  /* 0x0000001205007c12 */ /* 0x002fe2000f8e96bc */
[----:B------:R-:W-:Y:S01]  /*bdc0*/  FFMA.FTZ R5, R199, c[0x0][0x23c], -R8 ;  /* 0x00008f00c7057a23 */ /* 0x000fe20000010808 */
[----:B------:R-:W-:Y:S02]  /*bdd0*/  MOV R92, R176 ;  /* 0x000000b0005c7202 */ /* 0x000fe40000000f00 */
[----:B------:R-:W-:Y:S01]  /*bde0*/  HMMA.16816.F32.BF16 R176, R16, R34, R104 ;  /* 0x0000002210b0723c */ /* 0x000fe20000041868 */
[----:B------:R1:W-:Y:S01]  /*bdf0*/  MUFU.EX2 R35, R6 ;  /* 0x0000000600237308 */ /* 0x0003e20000000800 */
[----:B------:R-:W-:Y:S01]  /*be00*/  MOV R79, R26 ;  /* 0x0000001a004f7202 */ /* 0x000fe20000000f00 */
[----:B------:R-:W-:-:S02]  /*be10*/  FFMA.FTZ R22, R203, c[0x0][0x23c], -R13 ;  /* 0x00008f00cb167a23 */ /* 0x000fc4000001080d */
[----:B------:R-:W-:-:S04]  /*be20*/  FFMA.FTZ R26, R198, c[0x0][0x23c], -R13 ;  /* 0x00008f00c61a7a23 */ /* 0x000fc8000001080d */
[----:B------:R3:W-:Y:S01]  /*be30*/  MUFU.EX2 R34, R5 ;  /* 0x0000000500227308 */ /* 0x0007e20000000800 */
[----:B------:R-:W-:Y:S01]  /*be40*/  HMMA.16816.F32.BF16 R156, R16, R32, R156 ;  /* 0x00000020109c723c */ /* 0x000fe2000004189c */
[----:B------:R-:W-:Y:S02]  /*be50*/  FFMA.FTZ R31, R196, c[0x0][0x23c], -R13 ;  /* 0x00008f00c41f7a23 */ /* 0x000fe4000001080d */
[----:B-1----:R-:W-:Y:S01]  /*be60*/  FFMA.FTZ R6, R190, c[0x0][0x23c], -R8 ;  /* 0x00008f00be067a23 */ /* 0x002fe20000010808 */
[----:B------:R-:W-:-:S03]  /*be70*/  SHF.R.U32.HI R8, RZ, 0x8, R7 ;  /* 0x00000008ff087819 */ /* 0x000fc60000011607 */
[----:B------:R-:W-:Y:S01]  /*be80*/  FFMA.FTZ R32, R201, c[0x0][0x23c], -R13 ;  /* 0x00008f00c9207a23 */ /* 0x000fe2000001080d */
[----:B------:R-:W-:Y:S02]  /*be90*/  LOP3.LUT R13, R15, 0xff, RZ, 0xc0, !PT ;  /* 0x000000ff0f0d7812 */ /* 0x000fe400078ec0ff */
[----:B---3--:R-:W-:Y:S02]  /*bea0*/  SHF.R.U32.HI R5, RZ, 0x8, R4 ;  /* 0x00000008ff057819 */ /* 0x008fe40000011604 */
[----:B------:R-:W-:Y:S01]  /*beb0*/  LOP3.LUT R4, R3, 0xff, RZ, 0xc0, !PT ;  /* 0x000000ff03047812 */ /* 0x000fe200078ec0ff */
[----:B------:R1:W3:Y:S01]  /*bec0*/  MUFU.EX2 R33, R6 ;  /* 0x0000000600217308 */ /* 0x0002e20000000800 */
[----:B------:R-:W-:Y:S02]  /*bed0*/  LOP3.LUT R7, R20, 0xff, RZ, 0xc0, !PT ;  /* 0x000000ff14077812 */ /* 0x000fe400078ec0ff */
[----:B------:R-:W-:Y:S02]  /*bee0*/  PRMT R15, R24, 0x5410, R8 ;  /* 0x00005410180f7816 */ /* 0x000fe40000000008 */
[----:B------:R-:W-:-:S02]  /*bef0*/  PRMT R20, R4, 0x5410, R5 ;  /* 0x0000541004147816 */ /* 0x000fc40000000005 */
[--C-:B------:R-:W-:Y:S02]  /*bf00*/  SHF.R.U32.HI R5, RZ, 0x10, R3.reuse ;  /* 0x00000010ff057819 */ /* 0x100fe40000011603 */
[----:B------:R-:W-:Y:S02]  /*bf10*/  SHF.R.U32.HI R8, RZ, 0x18, R3 ;  /* 0x00000018ff087819 */ /* 0x000fe40000011603 */
[----:B------:R-:W-:Y:S02]  /*bf20*/  SHF.R.U32.HI R4, RZ, 0x10, R0 ;  /* 0x00000010ff047819 */ /* 0x000fe40000011600 */
[----:B------:R-:W-:Y:S02]  /*bf30*/  LOP3.LUT R3, R0, 0xffff, RZ, 0xc0, !PT ;  /* 0x0000ffff00037812 */ /* 0x000fe400078ec0ff */
[----:B------:R-:W-:Y:S02]  /*bf40*/  PRMT R14, R7, 0x5410, R23 ;  /* 0x00005410070e7816 */ /* 0x000fe40000000017 */
[----:B------:R-:W-:-:S02]  /*bf50*/  MOV R107, R175 ;  /* 0x000000af006b7202 */ /* 0x000fc40000000f00 */
[----:B------:R-:W-:Y:S02]  /*bf60*/  PRMT R25, R13, 0x5410, R25 ;  /* 0x000054100d197816 */ /* 0x000fe40000000019 */
[----:B------:R-:W-:Y:S02]  /*bf70*/  SHF.R.U32.HI R7, RZ, 0x18, R0 ;  /* 0x00000018ff077819 */ /* 0x000fe40000011600 */
[----:B-1----:R-:W-:Y:S02]  /*bf80*/  LOP3.LUT R6, R5, 0xff, RZ, 0xc0, !PT ;  /* 0x000000ff05067812 */ /* 0x002fe400078ec0ff */
[----:B------:R-:W-:Y:S02]  /*bf90*/  LOP3.LUT R4, R4, 0xff, RZ, 0xc0, !PT ;  /* 0x000000ff04047812 */ /* 0x000fe400078ec0ff */
[----:B------:R-:W-:Y:S02]  /*bfa0*/  LOP3.LUT R13, R0, 0xff, RZ, 0xc0, !PT ;  /* 0x000000ff000d7812 */ /* 0x000fe400078ec0ff */
[----:B------:R-:W-:-:S02]  /*bfb0*/  SHF.R.U32.HI R5, RZ, 0x8, R3 ;  /* 0x00000008ff057819 */ /* 0x000fc40000011603 */
[----:B------:R-:W-:Y:S02]  /*bfc0*/  PRMT R8, R6, 0x5410, R8 ;  /* 0x0000541006087816 */ /* 0x000fe40000000008 */
[----:B------:R-:W-:Y:S01]  /*bfd0*/  PRMT R7, R4, 0x5410, R7 ;  /* 0x0000541004077816 */ /* 0x000fe20000000007 */
[----:B------:R-:W-:Y:S01]  /*bfe0*/  HSET2.LE.AND R4, R14, R107, PT ;  /* 0x0000006b0e047233 */ /* 0x000fe20003803000 */
[----:B------:R-:W-:Y:S01]  /*bff0*/  PRMT R6, R13, 0x5410, R5 ;  /* 0x000054100d067816 */ /* 0x000fe20000000005 */
[----:B------:R-:W-:Y:S01]  /*c000*/  FMUL.FTZ R160, R160, R28 ;  /* 0x0000001ca0a07220 */ /* 0x000fe20000410000 */
[----:B--2---:R-:W-:Y:S01]  /*c010*/  F2FP.BF16.PACK_AB R5, R133, R184 ;  /* 0x000000b88505723e */ /* 0x004fe200000010ff */
        /* <DEDUP_REMOVED lines=15> */
[--C-:B------:R-:W-:Y:S01]  /*c110*/  HSET2.LE.AND R0, R21, R107.reuse, PT ;  /* 0x0000006b15007233 */ /* 0x100fe20003803000 */
[----:B------:R-:W-:Y:S01]  /*c120*/  LOP3.LUT R171, R4, R5, RZ, 0xc0, !PT ;  /* 0x0000000504ab7212 */ /* 0x000fe200078ec0ff */
[----:B------:R-:W-:Y:S01]  /*c130*/  HSET2.LE.AND R4, R7, R107, PT ;  /* 0x0000006b07047233 */ /* 0x000fe20003803000 */
[----:B---3--:R-:W-:Y:S01]  /*c140*/  F2FP.BF16.PACK_AB R3, R33, R34 ;  /* 0x000000222103723e */ /* 0x008fe200000010ff */
[----:B------:R-:W-:Y:S01]  /*c150*/  HMMA.16816.F32.BF16 R160, R16, R40, R160 ;  /* 0x0000002810a0723c */ /* 0x000fe200000418a0 */
[----:B------:R-:W-:Y:S01]  /*c160*/  F2FP.BF16.PACK_AB R5, R139, R137 ;  /* 0x000000898b05723e */ /* 0x000fe200000010ff */
[----:B------:R-:W-:Y:S03]  /*c170*/  MUFU.EX2 R26, R26 ;  /* 0x0000001a001a7308 */ /* 0x000fe60000000800 */
[----:B------:R-:W-:-:S03]  /*c180*/  LOP3.LUT R169, R4, R5, RZ, 0xc0, !PT ;  /* 0x0000000504a97212 */ /* 0x000fc600078ec0ff */
[C---:B------:R-:W-:Y:S02]  /*c190*/  HMMA.16816.F32.BF16 R172, R16.reuse, R42, R116 ;  /* 0x0000002a10ac723c */ /* 0x040fe40000041874 */
[----:B------:R-:W1:Y:S01]  /*c1a0*/  MUFU.EX2 R31, R31 ;  /* 0x0000001f001f7308 */ /* 0x000e620000000800 */
[--C-:B------:R-:W-:Y:S01]  /*c1b0*/  HSET2.LE.AND R4, R20, R107.reuse, PT ;  /* 0x0000006b14047233 */ /* 0x100fe20003803000 */
[----:B------:R-:W-:Y:S01]  /*c1c0*/  F2FP.BF16.PACK_AB R5, R35, R132 ;  /* 0x000000842305723e */ /* 0x000fe200000010ff */
[----:B------:R-:W-:Y:S03]  /*c1d0*/  LDSM.16.MT88.4 R116, [R210+0xb800] ;  /* 0x00b80000d274783b */ /* 0x000fe60000004200 */
[C---:B------:R-:W-:Y:S08]  /*c1e0*/  HMMA.16816.F32.BF16 R124, R16.reuse, R44, R124 ;  /* 0x0000002c107c723c */ /* 0x040ff0000004187c */
[----:B------:R-:W-:Y:S01]  /*c1f0*/  HMMA.16816.F32.BF16 R16, R16, R46, R128 ;  /* 0x0000002e1010723c */ /* 0x000fe20000041880 */
[----:B------:R-:W-:Y:S01]  /*c200*/  MUFU.EX2 R22, R22 ;  /* 0x0000001600167308 */ /* 0x000fe20000000800 */
[----:B------:R-:W-:Y:S01]  /*c210*/  MOV R197, R92 ;  /* 0x0000005c00c57202 */ /* 0x000fe20000000f00 */
[----:B------:R-:W-:Y:S04]  /*c220*/  LDSM.16.MT88.4 R44, [R207+0xa800] ;  /* 0x00a80000cf2c783b */ /* 0x000fe80000004200 */
[----:B------:R-:W-:Y:S01]  /*c230*/  LOP3.LUT R130, R0, R3, RZ, 0xc0, !PT ;  /* 0x0000000300827212 */ /* 0x000fe200078ec0ff */
[----:B------:R-:W-:Y:S01]  /*c240*/  HSET2.LE.AND R0, R15, R107, PT ;  /* 0x0000006b0f007233 */ /* 0x000fe20003803000 */
[----:B------:R-:W-:-:S02]  /*c250*/  F2FP.BF16.PACK_AB R3, R244, R247 ;  /* 0x000000f7f403723e */ /* 0x000fc400000010ff */
[----:B------:R-:W-:Y:S02]  /*c260*/  LOP3.LUT R128, R4, R5, RZ, 0xc0, !PT ;  /* 0x0000000504807212 */ /* 0x000fe400078ec0ff */
[----:B------:R-:W-:Y:S01]  /*c270*/  LOP3.LUT R170, R0, R3, RZ, 0xc0, !PT ;  /* 0x0000000300aa7212 */ /* 0x000fe200078ec0ff */
[----:B------:R-:W-:Y:S02]  /*c280*/  HSET2.LE.AND R0, R6, R107, PT ;  /* 0x0000006b06007233 */ /* 0x000fe40003803000 */
[----:B------:R-:W2:Y:S01]  /*c290*/  LDSM.16.MT88.4 R4, [R209+0xb800] ;  /* 0x00b80000d104783b */ /* 0x000ea20000004200 */
[----:B------:R-:W-:-:S04]  /*c2a0*/  F2FP.BF16.PACK_AB R3, R246, R245 ;  /* 0x000000f5f603723e */ /* 0x000fc800000010ff */
[----:B------:R-:W-:Y:S01]  /*c2b0*/  LOP3.LUT R168, R0, R3, RZ, 0xc0, !PT ;  /* 0x0000000300a87212 */ /* 0x000fe200078ec0ff */
[--C-:B------:R-:W-:Y:S01]  /*c2c0*/  HSET2.LE.AND R0, R25, R107.reuse, PT ;  /* 0x0000006b19007233 */ /* 0x100fe20003803000 */
[----:B-1----:R-:W-:Y:S01]  /*c2d0*/  F2FP.BF16.PACK_AB R3, R31, R26 ;  /* 0x0000001a1f03723e */ /* 0x002fe200000010ff */
[----:B------:R-:W1:Y:S01]  /*c2e0*/  MUFU.EX2 R32, R32 ;  /* 0x0000002000207308 */ /* 0x000e620000000800 */
[----:B------:R-:W-:Y:S02]  /*c2f0*/  MOV R191, R93 ;  /* 0x0000005d00bf7202 */ /* 0x000fe40000000f00 */
[----:B------:R-:W-:Y:S01]  /*c300*/  LOP3.LUT R131, R0, R3, RZ, 0xc0, !PT ;  /* 0x0000000300837212 */ /* 0x000fe200078ec0ff */
[----:B------:R-:W-:Y:S01]  /*c310*/  HSET2.LE.AND R0, R8, R107, PT ;  /* 0x0000006b08007233 */ /* 0x000fe20003803000 */
[----:B------:R-:W-:Y:S01]  /*c320*/  MOV R185, R94 ;  /* 0x0000005e00b97202 */ /* 0x000fe20000000f00 */
[----:B------:R-:W-:Y:S01]  /*c330*/  LDSM.16.MT88.4 R104, [R207+0xb800] ;  /* 0x00b80000cf68783b */ /* 0x000fe20000004200 */
[----:B------:R-:W-:-:S02]  /*c340*/  MOV R138, R95 ;  /* 0x0000005f008a7202 */ /* 0x000fc40000000f00 */
[----:B------:R-:W-:Y:S01]  /*c350*/  MOV R202, R76 ;  /* 0x0000004c00ca7202 */ /* 0x000fe20000000f00 */
[----:B------:R-:W-:Y:S01]  /*c360*/  LDSM.16.MT88.4 R92, [R205+0xb800] ;  /* 0x00b80000cd5c783b */ /* 0x000fe20000004200 */
[----:B------:R-:W-:Y:S02]  /*c370*/  MOV R189, R77 ;  /* 0x0000004d00bd7202 */ /* 0x000fe40000000f00 */
[----:B------:R-:W-:Y:S02]  /*c380*/  MOV R188, R78 ;  /* 0x0000004e00bc7202 */ /* 0x000fe40000000f00 */
[----:B------:R-:W-:Y:S02]  /*c390*/  MOV R200, R79 ;  /* 0x0000004f00c87202 */ /* 0x000fe40000000f00 */
[----:B------:R-:W-:Y:S01]  /*c3a0*/  MOV R203, R60 ;  /* 0x0000003c00cb7202 */ /* 0x000fe20000000f00 */
[----:B------:R-:W-:Y:S01]  /*c3b0*/  LDSM.16.MT88.4 R76, [R209+0xa800] ;  /* 0x00a80000d14c783b */ /* 0x000fe20000004200 */
[----:B------:R-:W-:-:S02]  /*c3c0*/  MOV R201, R61 ;  /* 0x0000003d00c97202 */ /* 0x000fc40000000f00 */
[----:B------:R-:W-:Y:S02]  /*c3d0*/  MOV R198, R62 ;  /* 0x0000003e00c67202 */ /* 0x000fe40000000f00 */
[----:B------:R-:W-:Y:S02]  /*c3e0*/  MOV R196, R63 ;  /* 0x0000003f00c47202 */ /* 0x000fe40000000f00 */
[----:B------:R-:W3:Y:S01]  /*c3f0*/  LDSM.16.MT88.4 R60, [R210+0xa800] ;  /* 0x00a80000d23c783b */ /* 0x000ee20000004200 */
[----:B-1----:R-:W-:Y:S02]  /*c400*/  F2FP.BF16.PACK_AB R3, R32, R22 ;  /* 0x000000162003723e */ /* 0x002fe400000010ff */
[----:B------:R-:W-:Y:S02]  /*c410*/  MOV R190, R37 ;  /* 0x0000002500be7202 */ /* 0x000fe40000000f00 */
[----:B------:R-:W-:Y:S01]  /*c420*/  LOP3.LUT R129, R0, R3, RZ, 0xc0, !PT ;  /* 0x0000000300817212 */ /* 0x000fe200078ec0ff */
[----:B------:R-:W-:Y:S01]  /*c430*/  FFMA.FTZ R0, R248, R30, R196 ;  /* 0x0000001ef8007223 */ /* 0x000fe200000100c4 */
[----:B------:R-:W-:Y:S01]  /*c440*/  MOV R199, R36 ;  /* 0x0000002400c77202 */ /* 0x000fe20000000f00 */
[----:B------:R-:W-:-:S02]  /*c450*/  FFMA.FTZ R13, R249, R29, R198 ;  /* 0x0000001df90d7223 */ /* 0x000fc400000100c6 */
[----:B------:R-:W-:Y:S02]  /*c460*/  FFMA.FTZ R8, R251, R28, R201 ;  /* 0x0000001cfb087223 */ /* 0x000fe400000100c9 */
[----:B------:R-:W-:Y:S01]  /*c470*/  FFMA.FTZ R3, R250, R27, R203 ;  /* 0x0000001bfa037223 */ /* 0x000fe200000100cb */
[----:B------:R-:W-:Y:S01]  /*c480*/  MOV R186, R39 ;  /* 0x0000002700ba7202 */ /* 0x000fe20000000f00 */
[----:B------:R-:W-:Y:S01]  /*c490*/  FADD.FTZ R0, R190, R0 ;  /* 0x00000000be007221 */ /* 0x000fe20000010000 */
[----:B--2---:R-:W-:Y:S01]  /*c4a0*/  HMMA.16816.F32.BF16 R164, R168, R4, R164 ;  /* 0x00000004a8a4723c */ /* 0x004fe200000418a4 */
[----:B------:R-:W-:Y:S01]  /*c4b0*/  FADD.FTZ R13, R199, R13 ;  /* 0x0000000dc70d7221 */ /* 0x000fe20000010000 */
[----:B------:R-:W-:Y:S01]  /*c4c0*/  MOV R187, R38 ;  /* 0x0000002600bb7202 */ /* 0x000fe20000000f00 */
[----:B------:R-:W-:-:S05]  /*c4d0*/  FADD.FTZ R0, R189, R0 ;  /* 0x00000000bd007221 */ /* 0x000fca0000010000 */
        /* <DEDUP_REMOVED lines=17> */
[----:B------:R-:W-:Y:S02]  /*c5f0*/  FADD.FTZ R3, R139, R3 ;  /* 0x000000038b037221 */ /* 0x000fe40000010000 */
[----:B------:R-:W-:-:S05]  /*c600*/  FADD.FTZ R0, R35, R0 ;  /* 0x0000000023007221 */ /* 0x000fca0000010000 */
[----:B------:R-:W-:Y:S01]  /*c610*/  HMMA.16816.F32.BF16 R36, R168, R44, R232 ;  /* 0x0000002ca824723c */ /* 0x000fe200000418e8 */
[----:B------:R-:W-:-:S07]  /*c620*/  FADD.FTZ R5, R32, R5 ;  /* 0x0000000520057221 */ /* 0x000fce0000010000 */
        /* <DEDUP_REMOVED lines=35> */
[----:B------:R-:W-:Y:S05]  /*c860*/  @!P0 BRA `(.L_x_1009) ;  /* 0x000070c000008947 */ /* 0x000fea0003800000 */
        /* <DEDUP_REMOVED lines=42> */
[----:B------:R-:W-:Y:S01]  /*cb10*/  IADD3 R3, R0, 0x1, RZ ;  /* 0x0000000100037810 */ /* 0x000fe20007ffe0ff */
[----:B------:R-:W-:Y:S03]  /*cb20*/  @P3 STS.128 [R219+0xa800], RZ ;  /* 0x00a800ffdb003388 */ /* 0x000fe60000000c00 */
[C---:B------:R-:W-:Y:S01]  /*cb30*/  ISETP.GE.AND P4, PT, R3.reuse, R9, PT ;  /* 0x000000090300720c */ /* 0x040fe20003f86270 */
[----:B------:R-:W-:Y:S01]  /*cb40*/  @!PT LDS RZ, [RZ] ;  /* 0x00000000fffff984 */ /* 0x000fe20000000800 */
[----:B------:R-:W-:Y:S01]  /*cb50*/  @!PT LDS RZ, [RZ] ;  /* 0x00000000fffff984 */ /* 0x000fe20000000800 */
[----:B------:R-:W-:Y:S01]  /*cb60*/  @!PT LDS RZ, [RZ] ;  /* 0x00000000fffff984 */ /* 0x000fe20000000800 */
[----:B------:R1:W-:Y:S01]  /*cb70*/  @!P3 LDGSTS.E.BYPASS.LTC128B.128 [R219+0xa800], [R16.64] ;  /* 0x0a80000010dbbfae */ /* 0x0003e2000b901d5c */
[C---:B------:R-:W-:Y:S02]  /*cb80*/  ISETP.GE.AND P1, PT, R3.reuse, R10, PT ;  /* 0x0000000a0300720c */ /* 0x040fe40003f26270 */
[C---:B------:R-:W-:Y:S01]  /*cb90*/  ISETP.GE.AND P0, PT, R3.reuse, R12, PT ;  /* 0x0000000c0300720c */ /* 0x040fe20003f06270 */
[----:B------:R-:W-:Y:S01]  /*cba0*/  @P2 STS.128 [R219+0xb800], RZ ;  /* 0x00b800ffdb002388 */ /* 0x000fe20000000c00 */
[----:B------:R-:W-:-:S03]  /*cbb0*/  ISETP.GE.AND P6, PT, R3, R11, PT ;  /* 0x0000000b0300720c */ /* 0x000fc60003fc6270 */
[----:B------:R-:W-:Y:S01]  /*cbc0*/  @!PT LDS RZ, [RZ] ;  /* 0x00000000fffff984 */ /* 0x000fe20000000800 */
[----:B------:R-:W-:Y:S01]  /*cbd0*/  @!PT LDS RZ, [RZ] ;  /* 0x00000000fffff984 */ /* 0x000fe20000000800 */
[----:B------:R-:W-:Y:S01]  /*cbe0*/  @!PT LDS RZ, [RZ] ;  /* 0x00000000fffff984 */ /* 0x000fe20000000800 */
[----:B------:R3:W-:Y:S04]  /*cbf0*/  @!P2 LDGSTS.E.BYPASS.LTC128B.128 [R219+0xb800], [R6.64+0x80] ;  /* 0x0b80008006dbafae */ /* 0x0007e8000b901d5c */
[----:B------:R-:W-:Y:S04]  /*cc00*/  LDSM.16.M88.4 R28, [R204+0x8800] ;  /* 0x00880000cc1c783b */ /* 0x000fe80000000200 */
[----:B------:R-:W-:Y:S04]  /*cc10*/  LDSM.16.M88.4 R32, [R204+0x8000] ;  /* 0x00800000cc20783b */ /* 0x000fe80000000200 */
[----:B------:R-:W-:Y:S04]  /*cc20*/  LDSM.16.M88.4 R172, [R218] ;  /* 0x00000000daac783b */ /* 0x000fe80000000200 */
[----:B------:R-:W4:Y:S04]  /*cc30*/  LDSM.16.M88.4 R20, [R206] ;  /* 0x00000000ce14783b */ /* 0x000f280000000200 */
        /* <DEDUP_REMOVED lines=9> */
[----:B------:R-:W-:Y:S08]  /*ccd0*/  HMMA.16816.F32.BF16 R16, R16, R30, RZ ;  /* 0x0000001e1010723c */ /* 0x000ff000000418ff */
[----:B---3--:R-:W-:Y:S08]  /*cce0*/  HMMA.16816.F32.BF16 R228, R4, R172, R180 ;  /* 0x000000ac04e4723c */ /* 0x008ff000000418b4 */
[C---:B------:R-:W-:Y:S01]  /*ccf0*/  HMMA.16816.F32.BF16 R180, R20.reuse, R34, RZ ;  /* 0x0000002214b4723c */ /* 0x040fe200000418ff */
[----:B------:R-:W-:Y:S07]  /*cd00*/  LDSM.16.M88.4 R32, [R213+0x8800] ;  /* 0x00880000d520783b */ /* 0x000fee0000000200 */
[----:B------:R-:W-:Y:S08]  /*cd10*/  HMMA.16816.F32.BF16 R196, R20, R28, RZ ;  /* 0x0000001c14c4723c */ /* 0x000ff000000418ff */
[C---:B------:R-:W-:Y:S08]  /*cd20*/  HMMA.16816.F32.BF16 R188, R4.reuse, R176, R188 ;  /* 0x000000b004bc723c */ /* 0x040ff000000418bc */
[C---:B------:R-:W-:Y:S08]  /*cd30*/  HMMA.16816.F32.BF16 R224, R4.reuse, R178, R184 ;  /* 0x000000b204e0723c */ /* 0x040ff000000418b8 */
[----:B------:R-:W-:Y:S01]  /*cd40*/  HMMA.16816.F32.BF16 R200, R4, R174, R16 ;  /* 0x000000ae04c8723c */ /* 0x000fe20000041810 */
[----:B------:R-:W1:Y:S04]  /*cd50*/  LDSM.16.M88.4 R4, [R214+0x2000] ;  /* 0x00200000d604783b */ /* 0x000e680000000200 */
[----:B------:R-:W3:Y:S03]  /*cd60*/  LDSM.16.M88.4 R16, [R213+0x8000] ;  /* 0x00800000d510783b */ /* 0x000ee60000000200 */
        /* <DEDUP_REMOVED lines=10> */
[C---:B---3--:R-:W-:Y:S08]  /*ce10*/  HMMA.16816.F32.BF16 R188, R4.reuse, R16, R188 ;  /* 0x0000001004bc723c */ /* 0x048ff000000418bc */
[----:B------:R-:W-:Y:S08]  /*ce20*/  HMMA.16816.F32.BF16 R224, R4, R18, R224 ;  /* 0x0000001204e0723c */ /* 0x000ff000000418e0 */
[C---:B----4-:R-:W-:Y:S08]  /*ce30*/  HMMA.16816.F32.BF16 R200, R20.reuse, R16, R184 ;  /* 0x0000001014c8723c */ /* 0x050ff000000418b8 */
[----:B------:R-:W-:Y:S01]  /*ce40*/  HMMA.16816.F32.BF16 R196, R20, R18, R180 ;  /* 0x0000001214c4723c */ /* 0x000fe200000418b4 */
[----:B------:R-:W3:Y:S07]  /*ce50*/  LDSM.16.M88.4 R16, [R212] ;  /* 0x00000000d410783b */ /* 0x000eee0000000200 */
[-C--:B------:R-:W-:Y:S01]  /*ce60*/  HMMA.16816.F32.BF16 R228, R4, R32.reuse, R228 ;  /* 0x0000002004e4723c */ /* 0x080fe200000418e4 */
[----:B------:R-:W-:Y:S07]  /*ce70*/  LDSM.16.M88.4 R4, [R206+0x6000] ;  /* 0x00600000ce04783b */ /* 0x000fee0000000200 */
[C---:B------:R-:W-:Y:S08]  /*ce80*/  HMMA.16816.F32.BF16 R192, R20.reuse, R32, R192 ;  /* 0x0000002014c0723c */ /* 0x040ff000000418c0 */
[----:B------:R-:W-:Y:S01]  /*ce90*/  HMMA.16816.F32.BF16 R176, R20, R34, R176 ;  /* 0x0000002214b0723c */ /* 0x000fe200000418b0 */
[----:B------:R-:W4:Y:S04]  /*cea0*/  LDSM.16.M88.4 R32, [R204+0x9000] ;  /* 0x00900000cc20783b */ /* 0x000f280000000200 */
[----:B------:R-:W2:Y:S03]  /*ceb0*/  LDSM.16.M88.4 R20, [R204+0x9800] ;  /* 0x00980000cc14783b */ /* 0x000ea60000000200 */
[C---:B-----5:R-:W-:Y:S08]  /*cec0*/  HMMA.16816.F32.BF16 R188, R24.reuse, R172, R188 ;  /* 0x000000ac18bc723c */ /* 0x060ff000000418bc */
[C---:B------:R-:W-:Y:S08]  /*ced0*/  HMMA.16816.F32.BF16 R184, R24.reuse, R174, R224 ;  /* 0x000000ae18b8723c */ /* 0x040ff000000418e0 */
[C---:B-1----:R-:W-:Y:S08]  /*cee0*/  HMMA.16816.F32.BF16 R180, R24.reuse, R28, R228 ;  /* 0x0000001c18b4723c */ /* 0x042ff000000418e4 */
[----:B------:R-:W-:Y:S08]  /*cef0*/  HMMA.16816.F32.BF16 R24, R24, R30, R220 ;  /* 0x0000001e1818723c */ /* 0x000ff000000418dc */
[C---:B---3--:R-:W-:Y:S08]  /*cf00*/  HMMA.16816.F32.BF16 R228, R16.reuse, R172, R200 ;  /* 0x000000ac10e4723c */ /* 0x048ff000000418c8 */
[C---:B------:R-:W-:Y:S08]  /*cf10*/  HMMA.16816.F32.BF16 R224, R16.reuse, R174, R196 ;  /* 0x000000ae10e0723c */ /* 0x040ff000000418c4 */
[C---:B------:R-:W-:Y:S08]  /*cf20*/  HMMA.16816.F32.BF16 R200, R16.reuse, R28, R192 ;  /* 0x0000001c10c8723c */ /* 0x040ff000000418c0 */
[----:B------:R-:W-:Y:S01]  /*cf30*/  HMMA.16816.F32.BF16 R196, R16, R30, R176 ;  /* 0x0000001e10c4723c */ /* 0x000fe200000418b0 */
[----:B------:R-:W1:Y:S04]  /*cf40*/  LDSM.16.M88.4 R16, [R206+0x4000] ;  /* 0x00400000ce10783b */ /* 0x000e680000000200 */
[----:B------:R-:W-:Y:S03]  /*cf50*/  LDSM.16.M88.4 R176, [R216] ;  /* 0x00000000d8b0783b */ /* 0x000fe60000000200 */
[C---:B----4-:R-:W-:Y:S08]  /*cf60*/  HMMA.16816.F32.BF16 R220, R4.reuse, R32, R188 ;  /* 0x0000002004dc723c */ /* 0x050ff000000418bc */
[C---:B------:R-:W-:Y:S08]  /*cf70*/  HMMA.16816.F32.BF16 R192, R4.reuse, R34, R184 ;  /* 0x0000002204c0723c */ /* 0x040ff000000418b8 */
[C---:B--2---:R-:W-:Y:S08]  /*cf80*/  HMMA.16816.F32.BF16 R172, R4.reuse, R20, R180 ;  /* 0x0000001404ac723c */ /* 0x044ff000000418b4 */
        /* <DEDUP_REMOVED lines=35> */
[----:B------:R-:W1:Y:S06]  /*d1c0*/  I2F R5, R3 ;  /* 0x0000000300057306 */ /* 0x000e6c0000201400 */
[----:B------:R-:W-:Y:S01]  /*d1d0*/  IADD3 R4, R0, 0x8, RZ ;  /* 0x0000000800047810 */ /* 0x000fe20007ffe0ff */
[----:B------:R-:W-:Y:S03]  /*d1e0*/  HMMA.16816.F32.BF16 R172, R24, R34, R172 ;  /* 0x0000002218ac723c */ /* 0x000fe600000418ac */
[----:B------:R-:W3:Y:S01]  /*d1f0*/  I2F R7, R4 ;  /* 0x0000000400077306 */ /* 0x000ee20000201400 */
[----:B------:R-:W-:-:S04]  /*d200*/  ISETP.GE.AND P5, PT, R4, R9, PT ;  /* 0x000000090400720c */ /* 0x000fc80003fa6270 */
[----:B------:R-:W-:Y:S01]  /*d210*/  HMMA.16816.F32.BF16 R32, R20, R34, R192 ;  /* 0x000000221420723c */ /* 0x000fe200000418c0 */
[C---:B-1----:R-:W-:Y:S01]  /*d220*/  FFMA.FTZ R13, R5.reuse, UR4, R177 ;  /* 0x00000004050d7c23 */ /* 0x042fe200080100b1 */
[----:B------:R-:W-:Y:S01]  /*d230*/  IADD3 R3, R0, 0x9, RZ ;  /* 0x0000000900037810 */ /* 0x000fe20007ffe0ff */
[C---:B------:R-:W-:Y:S02]  /*d240*/  FFMA.FTZ R8, R5.reuse, UR4, R179 ;  /* 0x0000000405087c23 */ /* 0x040fe400080100b3 */
[----:B------:R-:W-:Y:S01]  /*d250*/  FFMA.FTZ R6, R5, UR4, R197 ;  /* 0x0000000405067c23 */ /* 0x000fe200080100c5 */
[----:B------:R-:W-:Y:S02]  /*d260*/  FSEL R138, R13, -INF , !P4 ;  /* 0xff8000000d8a7808 */ /* 0x000fe40006000000 */
[----:B------:R-:W-:Y:S01]  /*d270*/  FSEL R177, R8, -INF , !P1 ;  /* 0xff80000008b17808 */ /* 0x000fe20004800000 */
[----:B--2---:R-:W-:Y:S01]  /*d280*/  HMMA.16816.F32.BF16 R180, R24, R16, R180 ;  /* 0x0000001018b4723c */ /* 0x004fe200000418b4 */
[----:B------:R-:W-:-:S02]  /*d290*/  FSEL R179, R6, -INF , !P0 ;  /* 0xff80000006b37808 */ /* 0x000fc40004000000 */
        /* <DEDUP_REMOVED lines=8> */
[C---:B------:R-:W-:Y:S01]  /*d320*/  FFMA.FTZ R13, R7.reuse, UR4, R172 ;  /* 0x00000004070d7c23 */ /* 0x040fe200080100ac */
        /* <DEDUP_REMOVED lines=9> */
[----:B------:R-:W-:Y:S01]  /*d3c0*/  FFMA.FTZ R8, R6, UR4, R175 ;  /* 0x0000000406087c23 */ /* 0x000fe200080100af */
        /* <DEDUP_REMOVED lines=17> */
[C---:B-1----:R-:W-:Y:S01]  /*d4e0*/  FFMA.FTZ R6, R7.reuse, UR4, R182 ;  /* 0x0000000407067c23 */ /* 0x042fe200080100b6 */
        /* <DEDUP_REMOVED lines=38> */
[----:B------:R-:W-:Y:S01]  /*d750*/  ISETP.GE.AND P0, PT, R0, R11, PT ;  /* 0x0000000b0000720c */ /* 0x000fe20003f06270 */
[----:B-1----:R-:W-:Y:S01]  /*d760*/  FFMA.FTZ R5, R4, UR4, R196 ;  /* 0x0000000404057c23 */ /* 0x002fe200080100c4 */
        /* <DEDUP_REMOVED lines=70> */
.L_x_1018:
[----:B------:R-:W-:Y:S05]  /*dbd0*/  BSYNC B0 ;  /* 0x0000000000007941 */ /* 0x000fea0003800000 */
.L_x_1017:
[----:B------:R-:W0:Y:S02]  /*dbe0*/  LDGDEPBAR ;  /* 0x00000000000079af */ /* 0x000e240000000000 */
.L_x_1016:
[----:B-1----:R-:W3:Y:S04]  /*dbf0*/  LDL R6, [R1+0x48] ;  /* 0x0000480001067983 */ /* 0x002ee80000100800 */
[----:B------:R-:W4:Y:S04]  /*dc00*/  LDL R8, [R1+0x4c] ;  /* 0x00004c0001087983 */ /* 0x000f280000100800 */
[----:B--2---:R-:W2:Y:S04]  /*dc10*/  LDL R5, [R1+0x2c] ;  /* 0x00002c0001057983 */ /* 0x004ea80000100800 */
[----:B------:R-:W5:Y:S04]  /*dc20*/  LDL R3, [R1+0x28] ;  /* 0x0000280001037983 */ /* 0x000f680000100800 */
[----:B------:R-:W5:Y:S04]  /*dc30*/  LDL.64 R30, [R1+0x20] ;  /* 0x00002000011e7983 */ /* 0x000f680000100a00 */
[----:B------:R-:W5:Y:S01]  /*dc40*/  LDL.64 R20, [R1+0x38] ;  /* 0x0000380001147983 */ /* 0x000f620000100a00 */
[----:B------:R-:W-:-:S04]  /*dc50*/  FMNMX.FTZ R0, R136, R24, !PT ;  /* 0x0000001888007209 */ /* 0x000fc80007810000 */
[----:B------:R-:W-:-:S04]  /*dc60*/  FMNMX.FTZ R0, R138, R0, !PT ;  /* 0x000000008a007209 */ /* 0x000fc80007810000 */
[----:B------:R-:W-:-:S04]  /*dc70*/  FMNMX.FTZ R0, R132, R0, !PT ;  /* 0x0000000084007209 */ /* 0x000fc80007810000 */
[----:B------:R-:W-:Y:S02]  /*dc80*/  FMNMX.FTZ R0, R32, R0, !PT ;  /* 0x0000000020007209 */ /* 0x000fe40007810000 */
[----:B------:R-:W-:Y:S02]  /*dc90*/  MOV R4, UR31 ;  /* 0x0000001f00047c02 */ /* 0x000fe40008000f00 */
[----:B------:R-:W-:-:S04]  /*dca0*/  FMNMX.FTZ R0, R189, R0, !PT ;  /* 0x00000000bd007209 */ /* 0x000fc80007810000 */
[----:B------:R-:W-:-:S04]  /*dcb0*/  FMNMX.FTZ R0, R185, R0, !PT ;  /* 0x00000000b9007209 */ /* 0x000fc80007810000 */
[----:B------:R-:W-:-:S04]  /*dcc0*/  FMNMX.FTZ R0, R184, R0, !PT ;  /* 0x00000000b8007209 */ /* 0x000fc80007810000 */
[----:B------:R-:W-:Y:S01]  /*dcd0*/  FMNMX.FTZ R0, R176, R0, !PT ;  /* 0x00000000b0007209 */ /* 0x000fe20007810000 */
[----:B---3--:R-:W-:-:S04]  /*dce0*/  IMAD.WIDE.U32 R6, R6, -0x2daee0ad, RZ ;  /* 0xd2511f5306067825 */ /* 0x008fc800078e00ff */
[----:B----4-:R-:W-:Y:S01]  /*dcf0*/  IMAD.WIDE.U32 R18, R8, -0x326172a9, RZ ;  /* 0xcd9e8d5708127825 */ /* 0x010fe200078e00ff */
[----:B------:R-:W-:-:S04]  /*dd00*/  LOP3.LUT R4, R7, UR32, R4, 0x96, !PT ;  /* 0x0000002007047c12 */ /* 0x000fc8000f8e9604 */
[----:B--2---:R-:W-:Y:S01]  /*dd10*/  LOP3.LUT R14, R19, R5, RZ, 0x3c, !PT ;  /* 0x00000005130e7212 */ /* 0x004fe200078e3cff */
[----:B------:R-:W-:-:S04]  /*dd20*/  IMAD.WIDE.U32 R4, R4, -0x326172a9, RZ ;  /* 0xcd9e8d5704047825 */ /* 0x000fc800078e00ff */
[----:B------:R-:W-:Y:S01]  /*dd30*/  IMAD.WIDE.U32 R14, R14, -0x2daee0ad, RZ ;  /* 0xd2511f530e0e7825 */ /* 0x000fe200078e00ff */
[----:B------:R-:W-:-:S03]  /*dd40*/  LOP3.LUT R18, R5, UR16, R18, 0x96, !PT ;  /* 0x0000001005127c12 */ /* 0x000fc6000f8e9612 */
[----:B-----5:R-:W-:Y:S01]  /*dd50*/  IMAD R3, R3, -0x326172a9, RZ ;  /* 0xcd9e8d5703037824 */ /* 0x020fe200078e02ff */
[----:B------:R-:W-:Y:S01]  /*dd60*/  LOP3.LUT R16, R15, UR15, R6, 0x96, !PT ;  /* 0x0000000f0f107c12 */ /* 0x000fe2000f8e9606 */
[----:B------:R-:W1:Y:S01]  /*dd70*/  SHFL.BFLY PT, R8, R0, 0x2, 0x1f ;  /* 0x0c401f0000087f89 */ /* 0x000e6200000e0000 */
[----:B------:R-:W-:Y:S02]  /*dd80*/  LOP3.LUT R22, R31, UR14, R4, 0x96, !PT ;  /* 0x0000000e1f167c12 */ /* 0x000fe4000f8e9604 */
[----:B------:R-:W-:Y:S01]  /*dd90*/  LOP3.LUT R6, R5, UR16, R3, 0x96, !PT ;  /* 0x0000001005067c12 */ /* 0x000fe2000f8e9603 */
[----:B------:R-:W-:-:S04]  /*dda0*/  IMAD.WIDE.U32 R18, R18, -0x2daee0ad, RZ ;  /* 0xd2511f5312127825 */ /* 0x000fc800078e00ff */
[----:B------:R-:W-:Y:S01]  /*ddb0*/  IMAD.WIDE.U32 R16, R16, -0x326172a9, RZ ;  /* 0xcd9e8d5710107825 */ /* 0x000fe200078e00ff */
[----:B------:R-:W-:-:S03]  /*ddc0*/  LOP3.LUT R14, R19, UR13, R14, 0x96, !PT ;  /* 0x0000000d130e7c12 */ /* 0x000fc6000f8e960e */
[----:B------:R-:W-:Y:S01]  /*ddd0*/  IMAD.WIDE.U32 R6, R6, -0x2daee0ad, RZ ;  /* 0xd2511f5306067825 */ /* 0x000fe200078e00ff */
[----:B------:R-:W-:-:S03]  /*dde0*/  LOP3.LUT R15, R17, UR14, R4, 0x96, !PT ;  /* 0x0000000e110f7c12 */ /* 0x000fc6000f8e9604 */
[----:B------:R-:W-:Y:S01]  /*ddf0*/  IMAD.WIDE.U32 R22, R22, -0x2daee0ad, RZ ;  /* 0xd2511f5316167825 */ /* 0x000fe200078e00ff */
[----:B------:R-:W-:Y:S02]  /*de00*/  LOP3.LUT R4, R7, UR13, R20, 0x96, !PT ;  /* 0x0000000d07047c12 */ /* 0x000fe4000f8e9614 */
[----:B------:R-:W-:Y:S02]  /*de10*/  FMNMX.FTZ R3, R135, R26, !PT ;  /* 0x0000001a87037209 */ /* 0x000fe40007810000 */
[----:B------:R-:W-:Y:S01]  /*de20*/  LOP3.LUT R20, R23, UR11, R6, 0x96, !PT ;  /* 0x0000000b17147c12 */ /* 0x000fe2000f8e9606 */
[----:B------:R-:W-:Y:S01]  /*de30*/  IMAD.WIDE.U32 R6, R14, -0x326172a9, RZ ;  /* 0xcd9e8d570e067825 */ /* 0x000fe200078e00ff */
[----:B------:R-:W-:-:S03]  /*de40*/  FMNMX.FTZ R3, R177, R3, !PT ;  /* 0x00000003b1037209 */ /* 0x000fc60007810000 */
[----:B------:R-:W-:Y:S01]  /*de50*/  IMAD.WIDE.U32 R14, R15, -0x2daee0ad, RZ ;  /* 0xd2511f530f0e7825 */ /* 0x000fe200078e00ff */
[----:B------:R-:W-:-:S03]  /*de60*/  LOP3.LUT R19, R7, UR12, R16, 0x96, !PT ;  /* 0x0000000c07137c12 */ /* 0x000fc6000f8e9610 */
[----:B------:R-:W-:Y:S01]  /*de70*/  IMAD.WIDE.U32 R4, R4, -0x326172a9, RZ ;  /* 0xcd9e8d5704047825 */ /* 0x000fe200078e00ff */
[----:B------:R-:W-:-:S03]  /*de80*/  LOP3.LUT R16, R15, UR11, R18, 0x96, !PT ;  /* 0x0000000b0f107c12 */ /* 0x000fc6000f8e9612 */
[----:B------:R-:W-:Y:S01]  /*de90*/  IMAD.WIDE.U32 R20, R20, -0x326172a9, RZ ;  /* 0xcd9e8d5714147825 */ /* 0x000fe200078e00ff */
[----:B------:R-:W-:Y:S02]  /*dea0*/  FMNMX.FTZ R3, R137, R3, !PT ;  /* 0x0000000389037209 */ /* 0x000fe40007810000 */
[----:B------:R-:W-:Y:S01]  /*deb0*/  LOP3.LUT R5, R5, UR12, R30, 0x96, !PT ;  /* 0x0000000c05057c12 */ /* 0x000fe2000f8e961e */
[----:B------:R-:W-:Y:S01]  /*dec0*/  IMAD.WIDE.U32 R16, R16, -0x326172a9, RZ ;  /* 0xcd9e8d5710107825 */ /* 0x000fe200078e00ff */
[----:B------:R-:W-:Y:S02]  /*ded0*/  LOP3.LUT R7, R21, UR10, R4, 0x96, !PT ;  /* 0x0000000a15077c12 */ /* 0x000fe4000f8e9604 */
[----:B-1----:R-:W-:Y:S02]  /*dee0*/  FMNMX.FTZ R8, R0, R8, !PT ;  /* 0x0000000800087209 */ /* 0x002fe40007810000 */
[----:B------:R-:W-:Y:S01]  /*def0*/  FMNMX.FTZ R0, R33, R3, !PT ;  /* 0x0000000321007209 */ /* 0x000fe20007810000 */
[----:B------:R-:W-:-:S03]  /*df00*/  IMAD.WIDE.U32 R4, R5, -0x2daee0ad, RZ ;  /* 0xd2511f5305047825 */ /* 0x000fc600078e00ff */
[----:B------:R-:W-:Y:S01]  /*df10*/  FMNMX.FTZ R0, R191, R0, !PT ;  /* 0x00000000bf007209 */ /* 0x000fe20007810000 */
[----:B------:R-:W-:Y:S01]  /*df20*/  IMAD.WIDE.U32 R182, R7, -0x2daee0ad, RZ ;  /* 0xd2511f5307b67825 */ /* 0x000fe200078e00ff */
[----:B------:R-:W-:-:S03]  /*df30*/  LOP3.LUT R7, R17, UR10, R6, 0x96, !PT ;  /* 0x0000000a11077c12 */ /* 0x000fc6000f8e9606 */
[----:B------:R-:W-:Y:S01]  /*df40*/  IMAD.WIDE.U32 R18, R19, -0x2daee0ad, RZ ;  /* 0xd2511f5313127825 */ /* 0x000fe200078e00ff */
[----:B------:R-:W-:Y:S02]  /*df50*/  FMNMX.FTZ R0, R188, R0, !PT ;  /* 0x00000000bc007209 */ /* 0x000fe40007810000 */
[----:B------:R-:W-:Y:S01]  /*df60*/  LOP3.LUT R5, R5, UR9, R22, 0x96, !PT ;  /* 0x0000000905057c12 */ /* 0x000fe2000f8e9616 */
[----:B------:R-:W-:Y:S01]  /*df70*/  IMAD.WIDE.U32 R180, R7, -0x2daee0ad, RZ ;  /* 0xd2511f5307b47825 */ /* 0x000fe200078e00ff */
[----:B------:R-:W-:Y:S02]  /*df80*/  LOP3.LUT R6, R183, UR5, R4, 0x96, !PT ;  /* 0x00000005b7067c12 */ /* 0x000fe4000f8e9604 */
[----:B------:R-:W-:Y:S02]  /*df90*/  LOP3.LUT R14, R19, UR9, R14, 0x96, !PT ;  /* 0x00000009130e7c12 */ /* 0x000fe4000f8e960e */
[----:B------:R-:W-:Y:S01]  /*dfa0*/  FMNMX.FTZ R0, R186, R0, !PT ;  /* 0x00000000ba007209 */ /* 0x000fe20007810000 */
[----:B------:R-:W-:Y:S01]  /*dfb0*/  IMAD.WIDE.U32 R4, R5, -0x326172a9, RZ ;  /* 0xcd9e8d5705047825 */ /* 0x000fe200078e00ff */
[----:B------:R-:W-:-:S03]  /*dfc0*/  LOP3.LUT R18, R181, UR5, R18, 0x96, !PT ;  /* 0x00000005b5127c12 */ /* 0x000fc6000f8e9612 */
[----:B------:R-:W-:Y:S01]  /*dfd0*/  IMAD.WIDE.U32 R6, R6, -0x326172a9, RZ ;  /* 0xcd9e8d5706067825 */ /* 0x000fe200078e00ff */
[----:B------:R-:W-:-:S03]  /*dfe0*/  FMNMX.FTZ R0, R178, R0, !PT ;  /* 0x00000000b2007209 */ /* 0x000fc60007810000 */
[----:B------:R-:W-:Y:S01]  /*dff0*/  IMAD.WIDE.U32 R14, R14, -0x326172a9, RZ ;  /* 0xcd9e8d570e0e7825 */ /* 0x000fe200078e00ff */
[----:B------:R-:W-:Y:S02]  /*e000*/  LOP3.LUT R183, R5, UR8, R20, 0x96, !PT ;  /* 0x0000000805b77c12 */ /* 0x000fe4000f8e9614 */
[----:B------:R-:W-:Y:S01]  /*e010*/  LOP3.LUT R3, R7, UR17, R4, 0x96, !PT ;  /* 0x0000001107037c12 */ /* 0x000fe2000f8e9604 */
[----:B------:R-:W-:Y:S01]  /*e020*/  IMAD.WIDE.U32 R4, R18, -0x326172a9, RZ ;  /* 0xcd9e8d5712047825 */ /* 0x000fe200078e00ff */
[----:B------:R-:W-:Y:S01]  /*e030*/  LOP3.LUT R181, R15, UR8, R16, 0x96, !PT ;  /* 0x000000080fb57c12 */ /* 0x000fe2000f8e9610 */
[----:B------:R-:W1:Y:S01]  /*e040*/  SHFL.BFLY PT, R13, R0, 0x2, 0x1f ;  /* 0x0c401f00000d7f89 */ /* 0x000e6200000e0000 */
[----:B------:R-:W-:Y:S02]  /*e050*/  LOP3.LUT R15, R6, 0xffff, RZ, 0xc0, !PT ;  /* 0x0000ffff060f7812 */ /* 0x000fe400078ec0ff */
[----:B------:R-:W-:Y:S02]  /*e060*/  FMNMX.FTZ R7, R134, R28, !PT ;  /* 0x0000001c86077209 */ /* 0x000fe40007810000 */
[----:B------:R-:W-:-:S02]  /*e070*/  LOP3.LUT R18, R6, 0xff, RZ, 0xc0, !PT ;  /* 0x000000ff06127812 */ /* 0x000fc400078ec0ff */
[--C-:B------:R-:W-:Y:S02]  /*e080*/  SHF.R.U32.HI R16, RZ, 0x10, R6.reuse ;  /* 0x00000010ff107819 */ /* 0x100fe40000011606 */
[----:B------:R-:W-:Y:S02]  /*e090*/  SHF.R.U32.HI R17, RZ, 0x18, R6 ;  /* 0x00000018ff117819 */ /* 0x000fe40000011606 */
[C---:B------:R-:W-:Y:S02]  /*e0a0*/  LOP3.LUT R20, R4.reuse, 0xffff, RZ, 0xc0, !PT ;  /* 0x0000ffff04147812 */ /* 0x040fe400078ec0ff */
[----:B------:R-:W-:Y:S02]  /*e0b0*/  LOP3.LUT R21, R4, 0xff, RZ, 0xc0, !PT ;  /* 0x000000ff04157812 */ /* 0x000fe400078ec0ff */
[--C-:B------:R-:W-:Y:S02]  /*e0c0*/  SHF.R.U32.HI R23, RZ, 0x10, R4.reuse ;  /* 0x00000010ff177819 */ /* 0x100fe40000011604 */
[----:B------:R-:W-:-:S02]  /*e0d0*/  SHF.R.U32.HI R22, RZ, 0x18, R4 ;  /* 0x00000018ff167819 */ /* 0x000fc40000011604 */
[----:B------:R-:W-:Y:S02]  /*e0e0*/  LOP3.LUT R6, R5, UR17, R14, 0x96, !PT ;  /* 0x0000001105067c12 */ /* 0x000fe4000f8e960e */
[----:B------:R-:W-:Y:S02]  /*e0f0*/  FMNMX.FTZ R4, R2, R25, !PT ;  /* 0x0000001902047209 */ /* 0x000fe40007810000 */
[----:B------:R-:W-:Y:S02]  /*e100*/  FMNMX.FTZ R5, R179, R7, !PT ;  /* 0x00000007b3057209 */ /* 0x000fe40007810000 */
[----:B------:R-:W-:Y:S02]  /*e110*/  FMNMX.FTZ R4, R174, R4, !PT ;  /* 0x00000004ae047209 */ /* 0x000fe40007810000 */
[----:B------:R-:W-:Y:S01]  /*e120*/  FMNMX.FTZ R5, R172, R5, !PT ;  /* 0x00000005ac057209 */ /* 0x000fe20007810000 */
[----:B------:R-:W2:Y:S01]  /*e130*/  SHFL.BFLY PT, R14, R8, 0x1, 0x1f ;  /* 0x0c201f00080e7f89 */ /* 0x000ea200000e0000 */
        /* <DEDUP_REMOVED lines=9> */
[----:B------:R-:W-:Y:S02]  /*e1d0*/  SHF.R.U32.HI R13, RZ, 0x8, R15 ;  /* 0x00000008ff0d7819 */ /* 0x000fe4000001160f */
[----:B------:R-:W-:Y:S02]  /*e1e0*/  LOP3.LUT R7, R16, 0xff, RZ, 0xc0, !PT ;  /* 0x000000ff10077812 */ /* 0x000fe400078ec0ff */
[----:B------:R-:W-:Y:S02]  /*e1f0*/  FMNMX.FTZ R4, R187, R4, !PT ;  /* 0x00000004bb047209 */ /* 0x000fe40007810000 */
[----:B------:R-:W-:-:S02]  /*e200*/  PRMT R30, R18, 0x5410, R13 ;  /* 0x00005410121e7816 */ /* 0x000fc4000000000d */
[----:B------:R-:W1:Y:S01]  /*e210*/  SHFL.BFLY PT, R18, R5, 0x1, 0x1f ;  /* 0x0c201f0005127f89 */ /* 0x000e6200000e0000 */
[----:B------:R-:W-:-:S03]  /*e220*/  PRMT R31, R7, 0x5410, R17 ;  /* 0x00005410071f7816 */ /* 0x000fc60000000011 */
[----:B------:R-:W3:Y:S01]  /*e230*/  SHFL.BFLY PT, R17, R4, 0x2, 0x1f ;  /* 0x0c401f0004117f89 */ /* 0x000ee200000e0000 */
[----:B------:R-:W-:Y:S02]  /*e240*/  FMNMX.FTZ R0, R192, R0, !PT ;  /* 0x00000000c0007209 */ /* 0x000fe40007810000 */
[----:B--2---:R-:W-:Y:S02]  /*e250*/  FMNMX.FTZ R231, R8, R14, !PT ;  /* 0x0000000e08e77209 */ /* 0x004fe40007810000 */
[----:B------:R-:W-:Y:S02]  /*e260*/  FMNMX.FTZ R7, R190, R0, !PT ;  /* 0x00000000be077209 */ /* 0x000fe40007810000 */
[C---:B------:R-:W-:Y:S01]  /*e270*/  FSETP.NEU.FTZ.AND P6, PT, R231.reuse, -INF , PT ;  /* 0xff800000e700780b */ /* 0x040fe20003fdd000 */
[----:B------:R-:W-:Y:S01]  /*e280*/  FMUL.FTZ R0, R231, c[0x0][0x23c] ;  /* 0x00008f00e7007a20 */ /* 0x000fe20000410000 */
[----:B------:R-:W-:Y:S01]  /*e290*/  LOP3.LUT R8, R3, 0xffff, RZ, 0xc0, !PT ;  /* 0x0000ffff03087812 */ /* 0x000fe200078ec0ff */
[----:B------:R-:W2:Y:S03]  /*e2a0*/  SHFL.BFLY PT, R19, R7, 0x2, 0x1f ;  /* 0x0c401f0007137f89 */ /* 0x000ea600000e0000 */
[----:B------:R-:W-:-:S02]  /*e2b0*/  FSEL R0, R0, RZ, P6 ;  /* 0x000000ff00007208 */ /* 0x000fc40003000000 */
[--C-:B------:R-:W-:Y:S02]  /*e2c0*/  SHF.R.U32.HI R13, RZ, 0x10, R3.reuse ;  /* 0x00000010ff0d7819 */ /* 0x100fe40000011603 */
[----:B------:R-:W-:Y:S01]  /*e2d0*/  SHF.R.U32.HI R14, RZ, 0x8, R8 ;  /* 0x00000008ff0e7819 */ /* 0x000fe20000011608 */
[----:B------:R-:W-:Y:S01]  /*e2e0*/  FFMA.FTZ R8, R24, c[0x0][0x23c], -R0 ;  /* 0x00008f0018087a23 */ /* 0x000fe20000010800 */
[----:B------:R-:W-:Y:S02]  /*e2f0*/  LOP3.LUT R16, R3, 0xff, RZ, 0xc0, !PT ;  /* 0x000000ff03107812 */ /* 0x000fe400078ec0ff */
[----:B------:R-:W-:Y:S02]  /*e300*/  SHF.R.U32.HI R15, RZ, 0x18, R3 ;  /* 0x00000018ff0f7819 */ /* 0x000fe40000011603 */
[----:B------:R-:W-:Y:S01]  /*e310*/  LOP3.LUT R3, R13, 0xff, RZ, 0xc0, !PT ;  /* 0x000000ff0d037812 */ /* 0x000fe200078ec0ff */
[----:B------:R4:W-:Y:S01]  /*e320*/  MUFU.EX2 R35, R8 ;  /* 0x0000000800237308 */ /* 0x0009e20000000800 */
[----:B-1----:R-:W-:-:S02]  /*e330*/  FMNMX.FTZ R230, R5, R18, !PT ;  /* 0x0000001205e67209 */ /* 0x002fc40007810000 */
[----:B------:R-:W-:Y:S02]  /*e340*/  PRMT R27, R3, 0x5410, R15 ;  /* 0x00005410031b7816 */ /* 0x000fe4000000000f */
[----:B---3--:R-:W-:Y:S02]  /*e350*/  FMNMX.FTZ R3, R4, R17, !PT ;  /* 0x0000001104037209 */ /* 0x008fe40007810000 */
[----:B------:R-:W-:Y:S01]  /*e360*/  FSETP.NEU.FTZ.AND P5, PT, R230, -INF , PT ;  /* 0xff800000e600780b */ /* 0x000fe20003fbd000 */
[--C-:B----4-:R-:W-:Y:S02]  /*e370*/  FFMA.FTZ R8, R138, c[0x0][0x23c], -R0.reuse ;  /* 0x00008f008a087a23 */ /* 0x110fe40000010800 */
[----:B------:R-:W1:Y:S02]  /*e380*/  SHFL.BFLY PT, R13, R3, 0x1, 0x1f ;  /* 0x0c201f00030d7f89 */ /* 0x000e6400000e0000 */
[----:B------:R3:W-:Y:S01]  /*e390*/  MUFU.EX2 R198, R8 ;  /* 0x0000000800c67308 */ /* 0x0007e20000000800 */
[----:B--2---:R-:W-:Y:S01]  /*e3a0*/  FMNMX.FTZ R4, R7, R19, !PT ;  /* 0x0000001307047209 */ /* 0x004fe20007810000 */
[----:B------:R-:W-:-:S02]  /*e3b0*/  FFMA.FTZ R5, R132, c[0x0][0x23c], -R0 ;  /* 0x00008f0084057a23 */ /* 0x000fc40000010800 */
[----:B---3--:R-:W-:-:S05]  /*e3c0*/  FMUL.FTZ R8, R230, c[0x0][0x23c] ;  /* 0x00008f00e6087a20 */ /* 0x008fca0000410000 */
[----:B------:R-:W-:-:S05]  /*e3d0*/  FSEL R8, R8, RZ, P5 ;  /* 0x000000ff08087208 */ /* 0x000fca0002800000 */
[----:B------:R-:W-:Y:S01]  /*e3e0*/  FFMA.FTZ R7, R26, c[0x0][0x23c], -R8 ;  /* 0x00008f001a077a23 */ /* 0x000fe20000010808 */
[----:B------:R2:W-:Y:S08]  /*e3f0*/  MUFU.EX2 R173, R5 ;  /* 0x0000000500ad7308 */ /* 0x0005f00000000800 */
[----:B------:R3:W-:Y:S01]  /*e400*/  MUFU.EX2 R196, R7 ;  /* 0x0000000700c47308 */ /* 0x0007e20000000800 */
[----:B--2---:R-:W-:-:S07]  /*e410*/  FFMA.FTZ R5, R32, c[0x0][0x23c], -R0 ;  /* 0x00008f0020057a23 */ /* 0x004fce0000010800 */
[----:B------:R2:W4:Y:S01]  /*e420*/  MUFU.EX2 R175, R5 ;  /* 0x0000000500af7308 */ /* 0x0005220000000800 */
[----:B---3--:R-:W3:Y:S01]  /*e430*/  SHFL.BFLY PT, R7, R4, 0x1, 0x1f ;  /* 0x0c201f0004077f89 */ /* 0x008ee200000e0000 */
[----:B-1----:R-:W-:Y:S02]  /*e440*/  FMNMX.FTZ R228, R3, R13, !PT ;  /* 0x0000000d03e47209 */ /* 0x002fe40007810000 */
[----:B------:R-:W-:Y:S02]  /*e450*/  LOP3.LUT R3, R23, 0xff, RZ, 0xc0, !PT ;  /* 0x000000ff17037812 */ /* 0x000fe400078ec0ff */
[C---:B------:R-:W-:Y:S01]  /*e460*/  FSETP.NEU.FTZ.AND P4, PT, R228.reuse, -INF , PT ;  /* 0xff800000e400780b */ /* 0x040fe20003f9d000 */
[----:B------:R-:W-:Y:S01]  /*e470*/  FMUL.FTZ R13, R228, c[0x0][0x23c] ;  /* 0x00008f00e40d7a20 */ /* 0x000fe20000410000 */
[----:B--2---:R-:W-:-:S04]  /*e480*/  SHF.R.U32.HI R5, RZ, 0x8, R20 ;  /* 0x00000008ff057819 */ /* 0x004fc80000011614 */
[----:B------:R-:W-:Y:S01]  /*e490*/  PRMT R18, R21, 0x5410, R5 ;  /* 0x0000541015127816 */ /* 0x000fe20000000005 */
[----:B------:R-:W-:Y:S01]  /*e4a0*/  FFMA.FTZ R5, R177, c[0x0][0x23c], -R8 ;  /* 0x00008f00b1057a23 */ /* 0x000fe20000010808 */
[----:B----4-:R-:W-:Y:S02]  /*e4b0*/  MOV R177, R175 ;  /* 0x000000af00b17202 */ /* 0x010fe40000000f00 */
[----:B------:R-:W-:Y:S01]  /*e4c0*/  PRMT R19, R3, 0x5410, R22 ;  /* 0x0000541003137816 */ /* 0x000fe20000000016 */
[----:B------:R1:W-:Y:S01]  /*e4d0*/  MUFU.EX2 R175, R5 ;  /* 0x0000000500af7308 */ /* 0x0003e20000000800 */
[----:B------:R-:W-:Y:S01]  /*e4e0*/  FSEL R13, R13, RZ, P4 ;  /* 0x000000ff0d0d7208 */ /* 0x000fe20002000000 */
[----:B------:R-:W-:Y:S01]  /*e4f0*/  FFMA.FTZ R3, R33, c[0x0][0x23c], -R8 ;  /* 0x00008f0021037a23 */ /* 0x000fe20000010808 */
[----:B---3--:R-:W-:Y:S01]  /*e500*/  FMNMX.FTZ R229, R4, R7, !PT ;  /* 0x0000000704e57209 */ /* 0x008fe20007810000 */
[----:B------:R-:W2:Y:S01]  /*e510*/  LDSM.16.MT88.4 R20, [R205+0xa000] ;  /* 0x00a00000cd14783b */ /* 0x000ea20000004200 */
[----:B------:R-:W-:Y:S01]  /*e520*/  PRMT R29, R16, 0x5410, R14 ;  /* 0x00005410101d7816 */ /* 0x000fe2000000000e */
[----:B------:R-:W-:-:S02]  /*e530*/  FFMA.FTZ R4, R28, c[0x0][0x23c], -R13 ;  /* 0x00008f001c047a23 */ /* 0x000fc4000001080d */
[----:B------:R3:W-:Y:S01]  /*e540*/  MUFU.EX2 R132, R3 ;  /* 0x0000000300847308 */ /* 0x0007e20000000800 */
[----:B-1----:R-:W-:-:S07]  /*e550*/  FFMA.FTZ R5, R137, c[0x0][0x23c], -R8 ;  /* 0x00008f0089057a23 */ /* 0x002fce0000010808 */
[----:B------:R1:W-:Y:S01]  /*e560*/  MUFU.EX2 R15, R4 ;  /* 0x00000004000f7308 */ /* 0x0003e20000000800 */
[----:B------:R-:W-:Y:S01]  /*e570*/  FMUL.FTZ R14, R229, c[0x0][0x23c] ;  /* 0x00008f00e50e7a20 */ /* 0x000fe20000410000 */
[----:B---3--:R-:W-:-:S06]  /*e580*/  LOP3.LUT R3, R6, 0xffff, RZ, 0xc0, !PT ;  /* 0x0000ffff06037812 */ /* 0x008fcc00078ec0ff */
[----:B------:R3:W-:Y:S01]  /*e590*/  MUFU.EX2 R16, R5 ;  /* 0x0000000500107308 */ /* 0x0007e20000000800 */
[----:B------:R-:W-:Y:S02]  /*e5a0*/  FSETP.NEU.FTZ.AND P1, PT, R229, -INF , PT ;  /* 0xff800000e500780b */ /* 0x000fe40003f3d000 */
[----:B-1----:R-:W-:Y:S02]  /*e5b0*/  SHF.R.U32.HI R4, RZ, 0x8, R3 ;  /* 0x00000008ff047819 */ /* 0x002fe40000011603 */
[----:B------:R-:W-:Y:S01]  /*e5c0*/  LOP3.LUT R3, R6, 0xff, RZ, 0xc0, !PT ;  /* 0x000000ff06037812 */ /* 0x000fe200078ec0ff */
[----:B---3--:R-:W-:-:S04]  /*e5d0*/  FFMA.FTZ R5, R172, c[0x0][0x23c], -R13 ;  /* 0x00008f00ac057a23 */ /* 0x008fc8000001080d */
[----:B------:R1:W3:Y:S01]  /*e5e0*/  MUFU.EX2 R17, R5 ;  /* 0x0000000500117308 */ /* 0x0002e20000000800 */
[----:B------:R-:W-:Y:S01]  /*e5f0*/  PRMT R24, R3, 0x5410, R4 ;  /* 0x0000541003187816 */ /* 0x000fe20000000004 */
[----:B------:R-:W-:Y:S01]  /*e600*/  FFMA.FTZ R4, R133, c[0x0][0x23c], -R13 ;  /* 0x00008f0085047a23 */ /* 0x000fe2000001080d */
[----:B------:R-:W-:Y:S02]  /*e610*/  FSEL R14, R14, RZ, P1 ;  /* 0x000000ff0e0e7208 */ /* 0x000fe40000800000 */
[----:B------:R-:W-:-:S03]  /*e620*/  SHF.R.U32.HI R3, RZ, 0x10, R6 ;  /* 0x00000010ff037819 */ /* 0x000fc60000011606 */
[----:B------:R4:W5:Y:S01]  /*e630*/  MUFU.EX2 R138, R4 ;  /* 0x00000004008a7308 */ /* 0x0009620000000800 */
[----:B------:R-:W-:Y:S02]  /*e640*/  SHF.R.U32.HI R6, RZ, 0x18, R6 ;  /* 0x00000018ff067819 */ /* 0x000fe40000011606 */
[----:B------:R-:W-:Y:S02]  /*e650*/  LOP3.LUT R3, R3, 0xff, RZ, 0xc0, !PT ;  /* 0x000000ff03037812 */ /* 0x000fe400078ec0ff */
[----:B-1----:R-:W-:Y:S02]  /*e660*/  FSEL R5, R231, RZ, P6 ;  /* 0x000000ffe7057208 */ /* 0x002fe40003000000 */
[----:B---3--:R-:W-:Y:S01]  /*e670*/  MOV R133, R17 ;  /* 0x0000001100857202 */ /* 0x008fe20000000f00 */
[----:B----4-:R-:W-:Y:S01]  /*e680*/  FFMA.FTZ R4, R139, c[0x0][0x23c], -R14 ;  /* 0x00008f008b047a23 */ /* 0x010fe2000001080e */
[----:B------:R-:W-:-:S03]  /*e690*/  PRMT R17, R3, 0x5410, R6 ;  /* 0x0000541003117816 */ /* 0x000fc60000000006 */
[----:B------:R1:W-:Y:S01]  /*e6a0*/  MUFU.EX2 R137, R4 ;  /* 0x0000000400897308 */ /* 0x0003e20000000800 */
[----:B------:R-:W-:Y:S01]  /*e6b0*/  FADD.FTZ R6, R136, -R5 ;  /* 0x8000000588067221 */ /* 0x000fe20000010000 */
[----:B------:R-:W-:Y:S02]  /*e6c0*/  MOV R136, R15 ;  /* 0x0000000f00887202 */ /* 0x000fe40000000f00 */
[----:B------:R-:W-:Y:S02]  /*e6d0*/  MOV R172, R198 ;  /* 0x000000c600ac7202 */ /* 0x000fe40000000f00 */
[----:B------:R-:W3:Y:S01]  /*e6e0*/  LDC.U8 R198, c[0x0][0x2d8] ;  /* 0x0000b600ffc67b82 */ /* 0x000ee20000000000 */
[----:B-1----:R-:W-:-:S05]  /*e6f0*/  FSEL R4, R230, RZ, P5 ;  /* 0x000000ffe6047208 */ /* 0x002fca0002800000 */
[----:B------:R-:W-:Y:S01]  /*e700*/  FADD.FTZ R15, R135, -R4 ;  /* 0x80000004870f7221 */ /* 0x000fe20000010000 */
[----:B------:R-:W-:Y:S02]  /*e710*/  MOV R135, R196 ;  /* 0x000000c400877202 */ /* 0x000fe40000000f00 */
[----:B------:R-:W3:Y:S01]  /*e720*/  LDC.U8 R196, c[0x0][0x2d8] ;  /* 0x0000b600ffc47b82 */ /* 0x000ee20000000000 */
[----:B------:R-:W-:-:S04]  /*e730*/  FFMA.FTZ R3, R34, c[0x0][0x23c], -R14 ;  /* 0x00008f0022037a23 */ /* 0x000fc8000001080e */
[----:B------:R1:W4:Y:S01]  /*e740*/  MUFU.EX2 R244, R3 ;  /* 0x0000000300f47308 */ /* 0x0003220000000800 */
[----:B------:R-:W-:Y:S02]  /*e750*/  FSEL R4, R229, RZ, P1 ;  /* 0x000000ffe5047208 */ /* 0x000fe40000800000 */
[----:B------:R-:W-:-:S03]  /*e760*/  MOV R139, R16 ;  /* 0x00000010008b7202 */ /* 0x000fc60000000f00 */
[----:B------:R-:W-:Y:S01]  /*e770*/  FADD.FTZ R16, R2, -R4 ;  /* 0x8000000402107221 */ /* 0x000fe20000010000 */
[----:B-----5:R-:W-:Y:S02]  /*e780*/  F2FP.BF16.PACK_AB R2, R138, R133 ;  /* 0x000000858a02723e */ /* 0x020fe400000010ff */
[----:B---3--:R-:W-:-:S05]  /*e790*/  PRMT R196, R196, 0x7054, R198 ;  /* 0x00007054c4c47816 */ /* 0x008fca00000000c6 */
[--C-:B------:R-:W-:Y:S01]  /*e7a0*/  HSET2.LE.AND R18, R18, R196.reuse, PT ;  /* 0x000000c412127233 */ /* 0x100fe20003803000 */
[----:B-1----:R-:W-:Y:S01]  /*e7b0*/  FFMA.FTZ R3, R179, c[0x0][0x23c], -R13 ;  /* 0x00008f00b3037a23 */ /* 0x002fe2000001080d */
[--C-:B------:R-:W-:Y:S01]  /*e7c0*/  HSET2.LE.AND R19, R19, R196.reuse, PT ;  /* 0x000000c413137233 */ /* 0x100fe20003803000 */
[----:B------:R-:W-:Y:S02]  /*e7d0*/  MOV R179, R35 ;  /* 0x0000002300b37202 */ /* 0x000fe40000000f00 */
[----:B------:R-:W-:Y:S01]  /*e7e0*/  LOP3.LUT R18, R18, R2, RZ, 0xc0, !PT ;  /* 0x0000000212127212 */ /* 0x000fe200078ec0ff */
[--C-:B------:R-:W-:Y:S01]  /*e7f0*/  HSET2.LE.AND R4, R29, R196.reuse, PT ;  /* 0x000000c41d047233 */ /* 0x100fe20003803000 */
[----:B----4-:R-:W-:Y:S02]  /*e800*/  F2FP.BF16.PACK_AB R2, R244, R137 ;  /* 0x00000089f402723e */ /* 0x010fe400000010ff */
[----:B------:R-:W-:Y:S01]  /*e810*/  FSEL R5, R228, RZ, P4 ;  /* 0x000000ffe4057208 */ /* 0x000fe20002000000 */
[----:B------:R1:W3:Y:S01]  /*e820*/  MUFU.EX2 R247, R3 ;  /* 0x0000000300f77308 */ /* 0x0002e20000000800 */
[----:B------:R-:W-:Y:S01]  /*e830*/  LOP3.LUT R19, R19, R2, RZ, 0xc0, !PT ;  /* 0x0000000213137212 */ /* 0x000fe200078ec0ff */
[----:B------:R-:W-:Y:S01]  /*e840*/  FMUL.FTZ R6, R6, c[0x0][0x23c] ;  /* 0x00008f0006067a20 */ /* 0x000fe20000410000 */
[----:B------:R-:W-:Y:S01]  /*e850*/  F2FP.BF16.PACK_AB R2, R172, R179 ;  /* 0x000000b3ac02723e */ /* 0x000fe200000010ff */
[----:B------:R-:W-:Y:S01]  /*e860*/  FADD.FTZ R7, R134, -R5 ;  /* 0x8000000586077221 */ /* 0x000fe20000010000 */
[----:B------:R-:W-:Y:S01]  /*e870*/  HSET2.LE.AND R5, R27, R196, PT ;  /* 0x000000c41b057233 */ /* 0x000fe20003803000 */
[----:B------:R-:W-:Y:S01]  /*e880*/  FMUL.FTZ R15, R15, c[0x0][0x23c] ;  /* 0x00008f000f0f7a20 */ /* 0x000fe20000410000 */
[----:B------:R-:W-:Y:S01]  /*e890*/  LOP3.LUT R4, R4, R2, RZ, 0xc0, !PT ;  /* 0x0000000204047212 */ /* 0x000fe200078ec0ff */
[----:B------:R-:W-:Y:S01]  /*e8a0*/  FMUL.FTZ R16, R16, c[0x0][0x23c] ;  /* 0x00008f0010107a20 */ /* 0x000fe20000410000 */
[----:B------:R-:W-:Y:S01]  /*e8b0*/  F2FP.BF16.PACK_AB R2, R175, R135 ;  /* 0x00000087af02723e */ /* 0x000fe200000010ff */
[----:B------:R-:W4:Y:S01]  /*e8c0*/  LDSM.16.MT88.4 R32, [R207+0xa000] ;  /* 0x00a00000cf20783b */ /* 0x000f220000004200 */
[----:B-1----:R-:W-:-:S04]  /*e8d0*/  FFMA.FTZ R3, R25, c[0x0][0x23c], -R14 ;  /* 0x00008f0019037a23 */ /* 0x002fc8000001080e */
[----:B------:R1:W-:Y:S01]  /*e8e0*/  MUFU.EX2 R246, R3 ;  /* 0x0000000300f67308 */ /* 0x0003e20000000800 */
[----:B------:R-:W-:Y:S01]  /*e8f0*/  LOP3.LUT R5, R5, R2, RZ, 0xc0, !PT ;  /* 0x0000000205057212 */ /* 0x000fe200078ec0ff */
[----:B------:R-:W-:Y:S01]  /*e900*/  HSET2.LE.AND R2, R30, R196, PT ;  /* 0x000000c41e027233 */ /* 0x000fe20003803000 */
[----:B------:R-:W-:-:S05]  /*e910*/  FMUL.FTZ R7, R7, c[0x0][0x23c] ;  /* 0x00008f0007077a20 */ /* 0x000fca0000410000 */
[----:B------:R-:W-:Y:S01]  /*e920*/  MUFU.EX2 R28, R6 ;  /* 0x00000006001c7308 */ /* 0x000fe20000000800 */
[----:B-1----:R-:W-:-:S07]  /*e930*/  FFMA.FTZ R3, R174, c[0x0][0x23c], -R14 ;  /* 0x00008f00ae037a23 */ /* 0x002fce000001080e */
[----:B------:R1:W5:Y:S08]  /*e940*/  MUFU.EX2 R245, R3 ;  /* 0x0000000300f57308 */ /* 0x0003700000000800 */
[----:B------:R-:W2:Y:S01]  /*e950*/  MUFU.EX2 R27, R15 ;  /* 0x0000000f001b7308 */ /* 0x000ea20000000800 */
[----:B-1----:R-:W-:-:S07]  /*e960*/  F2FP.BF16.PACK_AB R3, R177, R173 ;  /* 0x000000adb103723e */ /* 0x002fce00000010ff */
[----:B------:R1:W1:Y:S01]  /*e970*/  MUFU.EX2 R26, R7 ;  /* 0x00000007001a7308 */ /* 0x0002620000000800 */
[----:B------:R-:W-:Y:S01]  /*e980*/  LOP3.LUT R6, R2, R3, RZ, 0xc0, !PT ;  /* 0x0000000302067212 */ /* 0x000fe200078ec0ff */
[----:B------:R-:W-:Y:S01]  /*e990*/  HSET2.LE.AND R2, R31, R196, PT ;  /* 0x000000c41f027233 */ /* 0x000fe20003803000 */
[----:B------:R-:W-:-:S05]  /*e9a0*/  F2FP.BF16.PACK_AB R3, R132, R139 ;  /* 0x0000008b8403723e */ /* 0x000fca00000010ff */
[----:B------:R2:W2:Y:S01]  /*e9b0*/  MUFU.EX2 R25, R16 ;  /* 0x0000001000197308 */ /* 0x0004a20000000800 */
[----:B-1----:R-:W-:Y:S01]  /*e9c0*/  LOP3.LUT R7, R2, R3, RZ, 0xc0, !PT ;  /* 0x0000000302077212 */ /* 0x002fe200078ec0ff */
[----:B------:R-:W-:Y:S01]  /*e9d0*/  HSET2.LE.AND R2, R24, R196, PT ;  /* 0x000000c418027233 */ /* 0x000fe20003803000 */
[----:B---3--:R-:W-:-:S04]  /*e9e0*/  F2FP.BF16.PACK_AB R3, R247, R136 ;  /* 0x00000088f703723e */ /* 0x008fc800000010ff */
[----:B--2---:R-:W-:Y:S01]  /*e9f0*/  LOP3.LUT R16, R2, R3, RZ, 0xc0, !PT ;  /* 0x0000000302107212 */ /* 0x004fe200078ec0ff */
[----:B------:R-:W-:Y:S01]  /*ea00*/  HSET2.LE.AND R2, R17, R196, PT ;  /* 0x000000c411027233 */ /* 0x000fe20003803000 */
[----:B-----5:R-:W-:Y:S01]  /*ea10*/  F2FP.BF16.PACK_AB R3, R245, R246 ;  /* 0x000000f6f503723e */ /* 0x020fe200000010ff */
[-C--:B------:R-:W-:Y:S02]  /*ea20*/  FMUL.FTZ R140, R140, R28.reuse ;  /* 0x0000001c8c8c7220 */ /* 0x080fe40000410000 */
[----:B------:R-:W-:Y:S01]  /*ea30*/  FMUL.FTZ R141, R141, R28 ;  /* 0x0000001c8d8d7220 */ /* 0x000fe20000410000 */
[----:B------:R-:W-:Y:S01]  /*ea40*/  LOP3.LUT R17, R2, R3, RZ, 0xc0, !PT ;  /* 0x0000000302117212 */ /* 0x000fe200078ec0ff */
        /* <DEDUP_REMOVED lines=20> */
[-C--:B------:R-:W-:Y:S01]  /*eb90*/  FMUL.FTZ R37, R37, R28.reuse ;  /* 0x0000001c25257220 */ /* 0x080fe20000410000 */
[----:B------:R-:W-:Y:S01]  /*eba0*/  LDSM.16.MT88.4 R148, [R205+0xa800] ;  /* 0x00a80000cd94783b */ /* 0x000fe20000004200 */
        /* <DEDUP_REMOVED lines=18> */
[C---:B----4-:R-:W-:Y:S01]  /*ecd0*/  HMMA.16816.F32.BF16 R232, R4.reuse, R32, R36 ;  /* 0x0000002004e8723c */ /* 0x050fe20000041824 */
[----:B------:R-:W2:Y:S07]  /*ece0*/  LDSM.16.MT88.4 R36, [R209+0xa000] ;  /* 0x00a00000d124783b */ /* 0x000eae0000004200 */
[-C--:B-1----:R-:W-:Y:S08]  /*ecf0*/  HMMA.16816.F32.BF16 R52, R4, R20.reuse, R52 ;  /* 0x000000140434723c */ /* 0x082ff00000041834 */
[----:B------:R-:W-:Y:S08]  /*ed00*/  HMMA.16816.F32.BF16 R236, R16, R20, R56 ;  /* 0x0000001410ec723c */ /* 0x000ff00000041838 */
        /* <DEDUP_REMOVED lines=23> */
[----:B------:R-:W-:Y:S01]  /*ee80*/  HMMA.16816.F32.BF16 R224, R16, R32, R40 ;  /* 0x0000002010e0723c */ /* 0x000fe20000041828 */
[-C--:B------:R-:W-:Y:S01]  /*ee90*/  FMUL.FTZ R80, R80, R28.reuse ;  /* 0x0000001c50507220 */ /* 0x080fe20000410000 */
[----:B------:R-:W-:Y:S01]  /*eea0*/  LDSM.16.MT88.4 R40, [R210+0xb000] ;  /* 0x00b00000d228783b */ /* 0x000fe20000004200 */
[----:B------:R-:W-:Y:S02]  /*eeb0*/  FMUL.FTZ R81, R81, R28 ;  /* 0x0000001c51517220 */ /* 0x000fe40000410000 */
        /* <DEDUP_REMOVED lines=8> */
[----:B------:R-:W3:Y:S01]  /*ef40*/  LDSM.16.MT88.4 R32, [R207+0xb000] ;  /* 0x00b00000cf20783b */ /* 0x000ee20000004200 */
[-C--:B------:R-:W-:Y:S02]  /*ef50*/  FMUL.FTZ R92, R92, R26.reuse ;  /* 0x0000001a5c5c7220 */ /* 0x080fe40000410000 */
[----:B------:R-:W-:Y:S01]  /*ef60*/  FMUL.FTZ R93, R93, R26 ;  /* 0x0000001a5d5d7220 */ /* 0x000fe20000410000 */
[----:B------:R-:W4:Y:S01]  /*ef70*/  LDSM.16.MT88.4 R44, [R209+0xb000] ;  /* 0x00b00000d12c783b */ /* 0x000f220000004200 */
[----:B------:R-:W-:-:S02]  /*ef80*/  FMUL.FTZ R94, R94, R25 ;  /* 0x000000195e5e7220 */ /* 0x000fc40000410000 */
[----:B------:R-:W-:Y:S01]  /*ef90*/  FMUL.FTZ R95, R95, R25 ;  /* 0x000000195f5f7220 */ /* 0x000fe20000410000 */
[----:B--2---:R-:W-:Y:S01]  /*efa0*/  HMMA.16816.F32.BF16 R68, R4, R36, R68 ;  /* 0x000000240444723c */ /* 0x004fe20000041844 */
[----:B------:R-:W-:Y:S01]  /*efb0*/  MOV R60, R172 ;  /* 0x000000ac003c7202 */ /* 0x000fe20000000f00 */
[----:B------:R-:W-:Y:S01]  /*efc0*/  FFMA.FTZ R2, R189, c[0x0][0x23c], -R0 ;  /* 0x00008f00bd027a23 */ /* 0x000fe20000010800 */
[----:B------:R-:W-:-:S05]  /*efd0*/  MOV R61, R136 ;  /* 0x00000088003d7202 */ /* 0x000fca0000000f00 */
[----:B------:R-:W-:Y:S07]  /*efe0*/  HMMA.16816.F32.BF16 R72, R16, R36, R72 ;  /* 0x000000241048723c */ /* 0x000fee0000041848 */
[----:B------:R-:W-:Y:S01]  /*eff0*/  MOV R37, R175 ;  /* 0x000000af00257202 */ /* 0x000fe20000000f00 */
[----:B------:R-:W-:Y:S01]  /*f000*/  HMMA.16816.F32.BF16 R80, R4, R38, R80 ;  /* 0x000000260450723c */ /* 0x000fe20000041850 */
[----:B------:R-:W-:-:S07]  /*f010*/  MOV R36, R173 ;  /* 0x000000ad00247202 */ /* 0x000fce0000000f00 */
[----:B------:R-:W-:Y:S07]  /*f020*/  HMMA.16816.F32.BF16 R172, R16, R38, R76 ;  /* 0x0000002610ac723c */ /* 0x000fee000004184c */
[----:B------:R-:W-:Y:S02]  /*f030*/  MOV R79, R139 ;  /* 0x0000008b004f7202 */ /* 0x000fe40000000f00 */
[----:B------:R-:W-:Y:S02]  /*f040*/  MOV R77, R137 ;  /* 0x00000089004d7202 */ /* 0x000fe40000000f00 */
[----:B------:R-:W-:-:S02]  /*f050*/  MOV R38, R138 ;  /* 0x0000008a00267202 */ /* 0x000fc40000000f00 */
[----:B-1----:R-:W-:Y:S07]  /*f060*/  HMMA.16816.F32.BF16 R136, R16, R22, R92 ;  /* 0x000000161088723c */ /* 0x002fee000004185c */
[----:B------:R-:W-:Y:S02]  /*f070*/  MOV R94, R196 ;  /* 0x000000c4005e7202 */ /* 0x000fe40000000f00 */
[----:B------:R1:W-:Y:S02]  /*f080*/  MUFU.EX2 R196, R2 ;  /* 0x0000000200c47308 */ /* 0x0003e40000000800 */
[----:B-1----:R-:W-:-:S06]  /*f090*/  FFMA.FTZ R2, R185, c[0x0][0x23c], -R0 ;  /* 0x00008f00b9027a23 */ /* 0x002fcc0000010800 */
[----:B------:R1:W-:Y:S02]  /*f0a0*/  MUFU.EX2 R198, R2 ;  /* 0x0000000200c67308 */ /* 0x0003e40000000800 */
[--C-:B-1----:R-:W-:Y:S02]  /*f0b0*/  FFMA.FTZ R2, R184, c[0x0][0x23c], -R0.reuse ;  /* 0x00008f00b8027a23 */ /* 0x102fe40000010800 */
[----:B------:R-:W-:-:S04]  /*f0c0*/  FFMA.FTZ R0, R176, c[0x0][0x23c], -R0 ;  /* 0x00008f00b0007a23 */ /* 0x000fc80000010800 */
[----:B------:R1:W-:Y:S01]  /*f0d0*/  MUFU.EX2 R189, R0 ;  /* 0x0000000000bd7308 */ /* 0x0003e20000000800 */
[----:B------:R-:W-:Y:S01]  /*f0e0*/  FMUL.FTZ R84, R84, R28 ;  /* 0x0000001c54547220 */ /* 0x000fe20000410000 */
[----:B------:R-:W-:Y:S01]  /*f0f0*/  MOV R95, R244 ;  /* 0x000000f4005f7202 */ /* 0x000fe20000000f00 */
        /* <DEDUP_REMOVED lines=39> */
[----:B------:R-:W-:Y:S01]  /*f370*/  FMUL.FTZ R91, R91, R25 ;  /* 0x000000195b5b7220 */ /* 0x000fe20000410000 */
[----:B------:R1:W-:Y:S01]  /*f380*/  MUFU.EX2 R244, R2 ;  /* 0x0000000200f47308 */ /* 0x0003e20000000800 */
[----:B------:R-:W-:Y:S01]  /*f390*/  MOV R63, R179 ;  /* 0x000000b3003f7202 */ /* 0x000fe20000000f00 */
[C---:B------:R-:W-:Y:S06]  /*f3a0*/  HMMA.16816.F32.BF16 R84, R4.reuse, R20, R84 ;  /* 0x000000140454723c */ /* 0x040fec0000041854 */
[----:B------:R2:W-:Y:S02]  /*f3b0*/  MUFU.EX2 R186, R0 ;  /* 0x0000000000ba7308 */ /* 0x0005e40000000800 */
[----:B------:R-:W-:Y:S01]  /*f3c0*/  HMMA.16816.F32.BF16 R96, R4, R22, R96 ;  /* 0x000000160460723c */ /* 0x000fe20000041860 */
[----:B-1----:R-:W-:-:S07]  /*f3d0*/  IMAD.WIDE.U32 R2, R181, -0x2daee0ad, RZ ;  /* 0xd2511f53b5027825 */ /* 0x002fce00078e00ff */
[----:B---3--:R-:W-:Y:S01]  /*f3e0*/  HMMA.16816.F32.BF16 R100, R4, R32, R100 ;  /* 0x000000200464723c */ /* 0x008fe20000041864 */
[----:B--2---:R-:W-:Y:S01]  /*f3f0*/  FFMA.FTZ R0, R178, c[0x0][0x23c], -R8 ;  /* 0x00008f00b2007a23 */ /* 0x004fe20000010808 */
[----:B------:R-:W-:-:S06]  /*f400*/  SHF.R.U32.HI R8, RZ, 0x10, R2 ;  /* 0x00000010ff087819 */ /* 0x000fcc0000011602 */
[C---:B------:R-:W-:Y:S01]  /*f410*/  HMMA.16816.F32.BF16 R108, R4.reuse, R34, R108 ;  /* 0x00000022046c723c */ /* 0x040fe2000004186c */
[----:B------:R-:W-:Y:S01]  /*f420*/  SHF.R.U32.HI R23, RZ, 0x18, R2 ;  /* 0x00000018ff177819 */ /* 0x000fe20000011602 */
[----:B------:R1:W-:Y:S06]  /*f430*/  MUFU.EX2 R179, R0 ;  /* 0x0000000000b37308 */ /* 0x0003ec0000000800 */
[----:B------:R-:W-:Y:S01]  /*f440*/  HMMA.16816.F32.BF16 R112, R4, R40, R112 ;  /* 0x000000280470723c */ /* 0x000fe20000041870 */
[----:B------:R-:W-:-:S07]  /*f450*/  MOV R76, R177 ;  /* 0x000000b1004c7202 */ /* 0x000fce0000000f00 */
[----:B------:R-:W-:Y:S01]  /*f460*/  HMMA.16816.F32.BF16 R120, R4, R42, R120 ;  /* 0x0000002a0478723c */ /* 0x000fe20000041878 */
[----:B-1----:R-:W-:-:S07]  /*f470*/  FFMA.FTZ R0, R197, c[0x0][0x23c], -R13 ;  /* 0x00008f00c5007a23 */ /* 0x002fce000001080d */
[C---:B----4-:R-:W-:Y:S01]  /*f480*/  HMMA.16816.F32.BF16 R164, R4.reuse, R44, R164 ;  /* 0x0000002c04a4723c */ /* 0x050fe200000418a4 */
[----:B------:R1:W-:Y:S07]  /*f490*/  MUFU.EX2 R178, R0 ;  /* 0x0000000000b27308 */ /* 0x0003ee0000000800 */
[----:B------:R-:W-:Y:S07]  /*f4a0*/  HMMA.16816.F32.BF16 R56, R4, R46, R168 ;  /* 0x0000002e0438723c */ /* 0x000fee00000418a8 */
[----:B------:R-:W-:Y:S01]  /*f4b0*/  LOP3.LUT R4, R3, UR18, R180, 0x96, !PT ;  /* 0x0000001203047c12 */ /* 0x000fe2000f8e96b4 */
[----:B------:R-:W-:Y:S01]  /*f4c0*/  HMMA.16816.F32.BF16 R88, R16, R20, R88 ;  /* 0x000000141058723c */ /* 0x000fe20000041858 */
[----:B------:R-:W-:Y:S01]  /*f4d0*/  LOP3.LUT R7, R2, 0xffff, RZ, 0xc0, !PT ;  /* 0x0000ffff02077812 */ /* 0x000fe200078ec0ff */
[----:B------:R-:W-:-:S05]  /*f4e0*/  FFMA.FTZ R5, R194, c[0x0][0x23c], -R13 ;  /* 0x00008f00c2057a23 */ /* 0x000fca000001080d */
[----:B------:R-:W-:Y:S01]  /*f4f0*/  LOP3.LUT R20, R2, 0xff, RZ, 0xc0, !PT ;  /* 0x000000ff02147812 */ /* 0x000fe200078ec0ff */
[----:B------:R-:W-:Y:S01]  /*f500*/  IMAD.WIDE.U32 R2, R183, -0x2daee0ad, RZ ;  /* 0xd2511f53b7027825 */ /* 0x000fe200078e00ff */
[----:B------:R2:W-:Y:S04]  /*f510*/  MUFU.EX2 R177, R5 ;  /* 0x0000000500b17308 */ /* 0x0005e80000000800 */
[----:B-1----:R-:W-:Y:S02]  /*f520*/  LOP3.LUT R0, R3, UR18, R182, 0x96, !PT ;  /* 0x0000001203007c12 */ /* 0x002fe4000f8e96b6 */
[C---:B------:R-:W-:Y:S01]  /*f530*/  LOP3.LUT R6, R2.reuse, 0xffff, RZ, 0xc0, !PT ;  /* 0x0000ffff02067812 */ /* 0x040fe200078ec0ff */
[----:B------:R-:W-:Y:S01]  /*f540*/  FFMA.FTZ R3, R193, c[0x0][0x23c], -R13 ;  /* 0x00008f00c1037a23 */ /* 0x000fe2000001080d */
[----:B------:R-:W-:-:S02]  /*f550*/  LOP3.LUT R22, R2, 0xff, RZ, 0xc0, !PT ;  /* 0x000000ff02167812 */ /* 0x000fc400078ec0ff */
[--C-:B------:R-:W-:Y:S02]  /*f560*/  SHF.R.U32.HI R15, RZ, 0x10, R2.reuse ;  /* 0x00000010ff0f7819 */ /* 0x100fe40000011602 */
[----:B------:R-:W-:Y:S02]  /*f570*/  SHF.R.U32.HI R21, RZ, 0x18, R2 ;  /* 0x00000018ff157819 */ /* 0x000fe40000011602 */
[----:B------:R-:W-:Y:S01]  /*f580*/  SHF.R.U32.HI R2, RZ, 0x8, R7 ;  /* 0x00000008ff027819 */ /* 0x000fe20000011607 */
[----:B--2---:R-:W-:Y:S01]  /*f590*/  FFMA.FTZ R5, R187, c[0x0][0x23c], -R13 ;  /* 0x00008f00bb057a23 */ /* 0x004fe2000001080d */
[----:B------:R1:W-:Y:S02]  /*f5a0*/  MUFU.EX2 R176, R3 ;  /* 0x0000000300b07308 */ /* 0x0003e40000000800 */
[----:B------:R-:W-:Y:S02]  /*f5b0*/  PRMT R20, R20, 0x5410, R2 ;  /* 0x0000541014147816 */ /* 0x000fe40000000002 */
[----:B------:R-:W-:-:S04]  /*f5c0*/  LOP3.LUT R2, R4, 0xffff, RZ, 0xc0, !PT ;  /* 0x0000ffff04027812 */ /* 0x000fc800078ec0ff */
[----:B------:R2:W3:Y:S01]  /*f5d0*/  MUFU.EX2 R31, R5 ;  /* 0x00000005001f7308 */ /* 0x0004e20000000800 */
[----:B------:R-:W-:Y:S02]  /*f5e0*/  SHF.R.U32.HI R7, RZ, 0x8, R6 ;  /* 0x00000008ff077819 */ /* 0x000fe40000011606 */
[----:B------:R-:W-:Y:S01]  /*f5f0*/  LOP3.LUT R6, R15, 0xff, RZ, 0xc0, !PT ;  /* 0x000000ff0f067812 */ /* 0x000fe200078ec0ff */
[----:B------:R-:W-:Y:S01]  /*f600*/  FFMA.FTZ R13, R199, c[0x0][0x23c], -R14 ;  /* 0x00008f00c70d7a23 */ /* 0x000fe2000001080e */
[----:B-1----:R-:W-:Y:S02]  /*f610*/  SHF.R.U32.HI R3, RZ, 0x8, R2 ;  /* 0x00000008ff037819 */ /* 0x002fe40000011602 */
[----:B------:R-:W-:Y:S01]  /*f620*/  LOP3.LUT R2, R4, 0xff, RZ, 0xc0, !PT ;  /* 0x000000ff04027812 */ /* 0x000fe200078ec0ff */
[--C-:B------:R-:W-:Y:S01]  /*f630*/  FFMA.FTZ R30, R195, c[0x0][0x23c], -R14.reuse ;  /* 0x00008f00c31e7a23 */ /* 0x100fe2000001080e */
[----:B------:R-:W-:Y:S01]  /*f640*/  LOP3.LUT R8, R8, 0xff, RZ, 0xc0, !PT ;  /* 0x000000ff08087812 */ /* 0x000fe200078ec0ff */
[----:B------:R-:W-:-:S02]  /*f650*/  FFMA.FTZ R24, R192, c[0x0][0x23c], -R14 ;  /* 0x00008f00c0187a23 */ /* 0x000fc4000001080e */
[----:B------:R-:W-:Y:S01]  /*f660*/  FFMA.FTZ R29, R190, c[0x0][0x23c], -R14 ;  /* 0x00008f00be1d7a23 */ /* 0x000fe2000001080e */
[----:B------:R-:W-:Y:S01]  /*f670*/  PRMT R14, R6, 0x5410, R21 ;  /* 0x00005410060e7816 */ /* 0x000fe20000000015 */
[-C--:B------:R-:W-:Y:S01]  /*f680*/  FMUL.FTZ R156, R156, R26.reuse ;  /* 0x0000001a9c9c7220 */ /* 0x080fe20000410000 */
[----:B------:R-:W-:Y:S01]  /*f690*/  PRMT R21, R2, 0x5410, R3 ;  /* 0x0000541002157816 */ /* 0x000fe20000000003 */
[-C--:B------:R-:W-:Y:S01]  /*f6a0*/  FMUL.FTZ R157, R157, R26.reuse ;  /* 0x0000001a9d9d7220 */ /* 0x080fe20000410000 */
[----:B------:R-:W-:Y:S01]  /*f6b0*/  LOP3.LUT R2, R0, 0xffff, RZ, 0xc0, !PT ;  /* 0x0000ffff00027812 */ /* 0x000fe200078ec0ff */
        /* <DEDUP_REMOVED lines=17> */
[-C--:B------:R-:W-:Y:S01]  /*f7d0*/  FMUL.FTZ R127, R127, R25.reuse ;  /* 0x000000197f7f7220 */ /* 0x080fe20000410000 */
[----:B------:R-:W-:Y:S01]  /*f7e0*/  PRMT R23, R8, 0x5410, R23 ;  /* 0x0000541008177816 */ /* 0x000fe20000000017 */
[-C--:B------:R-:W-:Y:S01]  /*f7f0*/  FMUL.FTZ R128, R128, R26.reuse ;  /* 0x0000001a80807220 */ /* 0x080fe20000410000 */
[----:B------:R-:W-:Y:S01]  /*f800*/  PRMT R15, R22, 0x5410, R7 ;  /* 0x00005410160f7816 */ /* 0x000fe20000000007 */
[----:B------:R-:W-:Y:S01]  /*f810*/  FMUL.FTZ R129, R129, R26 ;  /* 0x0000001a81817220 */ /* 0x000fe20000410000 */
[----:B--2---:R-:W-:Y:S01]  /*f820*/  SHF.R.U32.HI R5, RZ, 0x10, R4 ;  /* 0x00000010ff057819 */ /* 0x004fe20000011604 */
[-C--:B------:R-:W-:Y:S01]  /*f830*/  FMUL.FTZ R130, R130, R25.reuse ;  /* 0x0000001982827220 */ /* 0x080fe20000410000 */
[----:B------:R-:W-:Y:S01]  /*f840*/  SHF.R.U32.HI R3, RZ, 0x10, R0 ;  /* 0x00000010ff037819 */ /* 0x000fe20000011600 */
[----:B------:R-:W-:Y:S01]  /*f850*/  FMUL.FTZ R131, R131, R25 ;  /* 0x0000001983837220 */ /* 0x000fe20000410000 */
[----:B------:R-:W-:-:S02]  /*f860*/  SHF.R.U32.HI R7, RZ, 0x18, R4 ;  /* 0x00000018ff077819 */ /* 0x000fc40000011604 */
[----:B------:R-:W-:Y:S02]  /*f870*/  LOP3.LUT R8, R0, 0xff, RZ, 0xc0, !PT ;  /* 0x000000ff00087812 */ /* 0x000fe400078ec0ff */
[----:B------:R-:W-:Y:S01]  /*f880*/  SHF.R.U32.HI R6, RZ, 0x18, R0 ;  /* 0x00000018ff067819 */ /* 0x000fe20000011600 */
[----:B------:R-:W-:Y:S01]  /*f890*/  HSET2.LE.AND R0, R20, R94, PT ;  /* 0x0000005e14007233 */ /* 0x000fe20003803000 */
[----:B------:R-:W-:Y:S01]  /*f8a0*/  SHF.R.U32.HI R4, RZ, 0x8, R2 ;  /* 0x00000008ff047819 */ /* 0x000fe20000011602 */
[----:B------:R-:W-:Y:S01]  /*f8b0*/  HMMA.16816.F32.BF16 R156, R16, R32, R156 ;  /* 0x00000020109c723c */ /* 0x000fe2000004189c */
[----:B------:R-:W-:Y:S02]  /*f8c0*/  MOV R62, R135 ;  /* 0x00000087003e7202 */ /* 0x000fe40000000f00 */
[----:B------:R-:W-:Y:S02]  /*f8d0*/  MOV R78, R133 ;  /* 0x00000085004e7202 */ /* 0x000fe40000000f00 */
[----:B------:R-:W-:-:S02]  /*f8e0*/  MOV R39, R132 ;  /* 0x0000008400277202 */ /* 0x000fc40000000f00 */
[----:B---3--:R-:W-:Y:S01]  /*f8f0*/  F2FP.BF16.PACK_AB R2, R31, R176 ;  /* 0x000000b01f02723e */ /* 0x008fe200000010ff */
[----:B------:R-:W-:Y:S01]  /*f900*/  HMMA.16816.F32.BF16 R132, R16, R34, R104 ;  /* 0x000000221084723c */ /* 0x000fe20000041868 */
[----:B------:R-:W-:Y:S01]  /*f910*/  LOP3.LUT R5, R5, 0xff, RZ, 0xc0, !PT ;  /* 0x000000ff05057812 */ /* 0x000fe200078ec0ff */
[----:B------:R-:W-:Y:S01]  /*f920*/  MUFU.EX2 R24, R24 ;  /* 0x0000001800187308 */ /* 0x000fe20000000800 */
[----:B------:R-:W-:Y:S01]  /*f930*/  LOP3.LUT R3, R3, 0xff, RZ, 0xc0, !PT ;  /* 0x000000ff03037812 */ /* 0x000fe200078ec0ff */
[----:B------:R-:W-:Y:S01]  /*f940*/  LDSM.16.MT88.4 R104, [R207+0xb800] ;  /* 0x00b80000cf68783b */ /* 0x000fe20000004200 */
[----:B------:R-:W-:-:S03]  /*f950*/  PRMT R7, R5, 0x5410, R7 ;  /* 0x0000541005077816 */ /* 0x000fc60000000007 */
[----:B------:R-:W-:Y:S02]  /*f960*/  HMMA.16816.F32.BF16 R160, R16, R40, R160 ;  /* 0x0000002810a0723c */ /* 0x000fe400000418a0 */
[----:B------:R-:W1:Y:S01]  /*f970*/  MUFU.EX2 R29, R29 ;  /* 0x0000001d001d7308 */ /* 0x000e620000000800 */
[----:B------:R-:W-:Y:S01]  /*f980*/  PRMT R6, R3, 0x5410, R6 ;  /* 0x0000541003067816 */ /* 0x000fe20000000006 */
[----:B------:R-:W-:-:S04]  /*f990*/  HSET2.LE.AND R3, R14, R94, PT ;  /* 0x0000005e0e037233 */ /* 0x000fc80003803000 */
[----:B------:R-:W-:Y:S01]  /*f9a0*/  HMMA.16816.F32.BF16 R32, R16, R42, R116 ;  /* 0x0000002a1020723c */ /* 0x000fe20000041874 */
[----:B------:R-:W-:-:S07]  /*f9b0*/  PRMT R5, R8, 0x5410, R4 ;  /* 0x0000541008057816 */ /* 0x000fce0000000004 */
[C---:B------:R-:W-:Y:S01]  /*f9c0*/  HMMA.16816.F32.BF16 R124, R16.reuse, R44, R124 ;  /* 0x0000002c107c723c */ /* 0x040fe2000004187c */
[----:B------:R-:W-:Y:S01]  /*f9d0*/  F2FP.BF16.PACK_AB R4, R179, R186 ;  /* 0x000000bab304723e */ /* 0x000fe200000010ff */
[----:B------:R-:W-:Y:S01]  /*f9e0*/  MUFU.EX2 R22, R13 ;  /* 0x0000000d00167308 */ /* 0x000fe20000000800 */
[----:B------:R-:W-:Y:S01]  /*f9f0*/  MOV R191, R95 ;  /* 0x0000005f00bf7202 */ /* 0x000fe20000000f00 */
[----:B------:R-:W-:Y:S04]  /*fa00*/  LDSM.16.MT88.4 R116, [R210+0xb800] ;  /* 0x00b80000d274783b */ /* 0x000fe80000004200 */
[----:B------:R-:W-:Y:S01]  /*fa10*/  HMMA.16816.F32.BF16 R16, R16, R46, R128 ;  /* 0x0000002e1010723c */ /* 0x000fe20000041880 */
[----:B------:R-:W-:Y:S01]  /*fa20*/  LOP3.LUT R171, R3, R4, RZ, 0xc0, !PT ;  /* 0x0000000403ab7212 */ /* 0x000fe200078ec0ff */
[----:B------:R-:W2:Y:S01]  /*fa30*/  MUFU.EX2 R30, R30 ;  /* 0x0000001e001e7308 */ /* 0x000ea20000000800 */
[----:B------:R-:W-:Y:S01]  /*fa40*/  MOV R180, R76 ;  /* 0x0000004c00b47202 */ /* 0x000fe20000000f00 */
[----:B------:R-:W-:Y:S03]  /*fa50*/  LDSM.16.MT88.4 R44, [R207+0xa800] ;  /* 0x00a80000cf2c783b */ /* 0x000fe60000004200 */
[----:B------:R-:W-:Y:S01]  /*fa60*/  LOP3.LUT R130, R0, R2, RZ, 0xc0, !PT ;  /* 0x0000000200827212 */ /* 0x000fe200078ec0ff */
[--C-:B------:R-:W-:Y:S01]  /*fa70*/  HSET2.LE.AND R0, R15, R94.reuse, PT ;  /* 0x0000005e0f007233 */ /* 0x100fe20003803000 */
[----:B------:R-:W-:Y:S01]  /*fa80*/  F2FP.BF16.PACK_AB R2, R189, R244 ;  /* 0x000000f4bd02723e */ /* 0x000fe200000010ff */
[----:B------:R-:W-:-:S03]  /*fa90*/  HSET2.LE.AND R3, R6, R94, PT ;  /* 0x0000005e06037233 */ /* 0x000fc60003803000 */
[----:B------:R-:W-:Y:S01]  /*faa0*/  LOP3.LUT R170, R0, R2, RZ, 0xc0, !PT ;  /* 0x0000000200aa7212 */ /* 0x000fe200078ec0ff */
[--C-:B------:R-:W-:Y:S01]  /*fab0*/  HSET2.LE.AND R0, R5, R94.reuse, PT ;  /* 0x0000005e05007233 */ /* 0x100fe20003803000 */
[----:B------:R-:W-:Y:S02]  /*fac0*/  F2FP.BF16.PACK_AB R2, R198, R196 ;  /* 0x000000c4c602723e */ /* 0x000fe400000010ff */
[----:B------:R-:W-:Y:S02]  /*fad0*/  F2FP.BF16.PACK_AB R4, R185, R184 ;  /* 0x000000b8b904723e */ /* 0x000fe400000010ff */
[----:B------:R-:W-:Y:S01]  /*fae0*/  LOP3.LUT R168, R0, R2, RZ, 0xc0, !PT ;  /* 0x0000000200a87212 */ /* 0x000fe200078ec0ff */
[--C-:B------:R-:W-:Y:S01]  /*faf0*/  HSET2.LE.AND R0, R23, R94.reuse, PT ;  /* 0x0000005e17007233 */ /* 0x100fe20003803000 */
[----:B------:R-:W-:Y:S01]  /*fb00*/  LOP3.LUT R169, R3, R4, RZ, 0xc0, !PT ;  /* 0x0000000403a97212 */ /* 0x000fe200078ec0ff */
[----:B------:R-:W-:Y:S01]  /*fb10*/  HSET2.LE.AND R3, R21, R94, PT ;  /* 0x0000005e15037233 */ /* 0x000fe20003803000 */
[----:B-1----:R-:W-:-:S02]  /*fb20*/  F2FP.BF16.PACK_AB R2, R29, R24 ;  /* 0x000000181d02723e */ /* 0x002fc400000010ff */
[----:B------:R-:W-:Y:S02]  /*fb30*/  F2FP.BF16.PACK_AB R4, R177, R178 ;  /* 0x000000b2b104723e */ /* 0x000fe400000010ff */
[----:B------:R-:W-:Y:S01]  /*fb40*/  LOP3.LUT R131, R0, R2, RZ, 0xc0, !PT ;  /* 0x0000000200837212 */ /* 0x000fe200078ec0ff */
[----:B------:R-:W-:Y:S01]  /*fb50*/  HSET2.LE.AND R0, R7, R94, PT ;  /* 0x0000005e07007233 */ /* 0x000fe20003803000 */
[----:B------:R-:W-:Y:S01]  /*fb60*/  LOP3.LUT R128, R3, R4, RZ, 0xc0, !PT ;  /* 0x0000000403807212 */ /* 0x000fe200078ec0ff */
[----:B------:R-:W-:Y:S04]  /*fb70*/  LDSM.16.MT88.4 R92, [R205+0xb800] ;  /* 0x00b80000cd5c783b */ /* 0x000fe80000004200 */
[----:B------:R-:W1:Y:S01]  /*fb80*/  LDSM.16.MT88.4 R4, [R209+0xb800] ;  /* 0x00b80000d104783b */ /* 0x000e620000004200 */
[----:B------:R-:W-:-:S02]  /*fb90*/  MOV R197, R77 ;  /* 0x0000004d00c57202 */ /* 0x000fc40000000f00 */
[----:B------:R-:W-:Y:S02]  /*fba0*/  MOV R183, R78 ;  /* 0x0000004e00b77202 */ /* 0x000fe40000000f00 */
[----:B------:R-:W-:Y:S02]  /*fbb0*/  MOV R182, R79 ;  /* 0x0000004f00b67202 */ /* 0x000fe40000000f00 */
[----:B------:R-:W-:Y:S01]  /*fbc0*/  MOV R187, R60 ;  /* 0x0000003c00bb7202 */ /* 0x000fe20000000f00 */
[----:B------:R-:W-:Y:S01]  /*fbd0*/  LDSM.16.MT88.4 R76, [R209+0xa800] ;  /* 0x00a80000d14c783b */ /* 0x000fe20000004200 */
[----:B------:R-:W-:Y:S02]  /*fbe0*/  MOV R199, R61 ;  /* 0x0000003d00c77202 */ /* 0x000fe40000000f00 */
[----:B------:R-:W-:Y:S02]  /*fbf0*/  MOV R195, R62 ;  /* 0x0000003e00c37202 */ /* 0x000fe40000000f00 */
[----:B------:R-:W-:-:S02]  /*fc00*/  MOV R192, R63 ;  /* 0x0000003f00c07202 */ /* 0x000fc40000000f00 */
[----:B------:R-:W3:Y:S01]  /*fc10*/  LDSM.16.MT88.4 R60, [R210+0xa800] ;  /* 0x00a80000d23c783b */ /* 0x000ee20000004200 */
[----:B--2---:R-:W-:Y:S01]  /*fc20*/  F2FP.BF16.PACK_AB R2, R30, R22 ;  /* 0x000000161e02723e */ /* 0x004fe200000010ff */
[----:B------:R-:W-:Y:S01]  /*fc30*/  FFMA.FTZ R8, R249, R27, R195 ;  /* 0x0000001bf9087223 */ /* 0x000fe200000100c3 */
[----:B------:R-:W-:Y:S02]  /*fc40*/  MOV R193, R37 ;  /* 0x0000002500c17202 */ /* 0x000fe40000000f00 */
[----:B------:R-:W-:Y:S01]  /*fc50*/  LOP3.LUT R129, R0, R2, RZ, 0xc0, !PT ;  /* 0x0000000200817212 */ /* 0x000fe200078ec0ff */
[----:B------:R-:W-:Y:S01]  /*fc60*/  FFMA.FTZ R0, R248, R28, R192 ;  /* 0x0000001cf8007223 */ /* 0x000fe200000100c0 */
[----:B------:R-:W-:Y:S01]  /*fc70*/  MOV R194, R36 ;  /* 0x0000002400c27202 */ /* 0x000fe20000000f00 */
[----:B------:R-:W-:Y:S02]  /*fc80*/  FFMA.FTZ R3, R251, R26, R199 ;  /* 0x0000001afb037223 */ /* 0x000fe400000100c7 */
[----:B------:R-:W-:-:S02]  /*fc90*/  FFMA.FTZ R2, R250, R25, R246 ;  /* 0x00000019fa027223 */ /* 0x000fc400000100f6 */
[----:B------:R-:W-:Y:S02]  /*fca0*/  FADD.FTZ R13, R187, R0 ;  /* 0x00000000bb0d7221 */ /* 0x000fe40000010000 */
[----:B------:R-:W-:Y:S02]  /*fcb0*/  FADD.FTZ R8, R193, R8 ;  /* 0x00000008c1087221 */ /* 0x000fe40000010000 */
[----:B------:R-:W-:Y:S01]  /*fcc0*/  FADD.FTZ R0, R247, R3 ;  /* 0x00000003f7007221 */ /* 0x000fe20000010000 */
[----:B------:R-:W-:Y:S01]  /*fcd0*/  MOV R181, R39 ;  /* 0x0000002700b57202 */ /* 0x000fe20000000f00 */
[----:B------:R-:W-:Y:S01]  /*fce0*/  FADD.FTZ R3, R194, R13 ;  /* 0x0000000dc2037221 */ /* 0x000fe20000010000 */
[----:B------:R-:W-:Y:S01]  /*fcf0*/  MOV R188, R38 ;  /* 0x0000002600bc7202 */ /* 0x000fe20000000f00 */
[----:B------:R-:W-:Y:S01]  /*fd00*/  FADD.FTZ R0, R183, R0 ;  /* 0x00000000b7007221 */ /* 0x000fe20000010000 */
[----:B-1----:R-:W-:Y:S01]  /*fd10*/  HMMA.16816.F32.BF16 R164, R168, R4, R164 ;  /* 0x00000004a8a4723c */ /* 0x002fe200000418a4 */
        /* <DEDUP_REMOVED lines=20> */
[----:B------:R-:W-:Y:S02]  /*fe60*/  FADD.FTZ R2, R176, R0 ;  /* 0x00000000b0027221 */ /* 0x000fe40000010000 */
[----:B------:R-:W-:-:S05]  /*fe70*/  FADD.FTZ R0, R24, R4 ;  /* 0x0000000418007221 */ /* 0x000fca0000010000 */
[----:B------:R-:W-:Y:S01]  /*fe80*/  HMMA.16816.F32.BF16 R36, R168, R44, R232 ;  /* 0x0000002ca824723c */ /* 0x000fe200000418e8 */
[----:B------:R-:W-:-:S07]  /*fe90*/  FADD.FTZ R251, R31, R2 ;  /* 0x000000021ffb7221 */ /* 0x000fce0000010000 */
[----:B------:R-:W-:Y:S01]  /*fea0*/  HMMA.16816.F32.BF16 R48, R168, R46, R48 ;  /* 0x0000002ea830723c */ /* 0x000fe20000041830 */
[----:B------:R-:W-:-:S07]  /*feb0*/  FADD.FTZ R248, R189, R5 ;  /* 0x00000005bdf87221 */ /* 0x000fce0000010000 */
[----:B---3--:R-:W-:Y:S01]  /*fec0*/  HMMA.16816.F32.BF16 R52, R168, R60, R52 ;  /* 0x0000003ca834723c */ /* 0x008fe20000041834 */
[----:B------:R-:W-:-:S07]  /*fed0*/  FADD.FTZ R249, R179, R3 ;  /* 0x00000003b3f97221 */ /* 0x000fce0000010000 */
[----:B------:R-:W-:Y:S01]  /*fee0*/  HMMA.16816.F32.BF16 R64, R168, R62, R64 ;  /* 0x0000003ea840723c */ /* 0x000fe20000041840 */
[----:B------:R-:W-:-:S07]  /*fef0*/  FADD.FTZ R250, R29, R0 ;  /* 0x000000001dfa7221 */ /* 0x000fce0000010000 */
        /* <DEDUP_REMOVED lines=73> */
[C---:B------:R-:W-:Y:S02]  /*10390*/  IADD3 R2, R0.reuse, 0x18, RZ ;  /* 0x0000001800027810 */ /* 0x040fe40007ffe0ff */
[C---:B------:R-:W-:Y:S01]  /*103a0*/  ISETP.GE.AND P4, PT, R0.reuse, R9, PT ;  /* 0x000000090000720c */ /* 0x040fe20003f86270 */
[----:B------:R-:W-:Y:S01]  /*103b0*/  @!PT LDS RZ, [RZ] ;  /* 0x00000000fffff984 */ /* 0x000fe20000000800 */
[----:B------:R-:W-:Y:S01]  /*103c0*/  @!PT LDS RZ, [RZ] ;  /* 0x00000000fffff984 */ /* 0x000fe20000000800 */
[----:B------:R-:W-:Y:S01]  /*103d0*/  @!PT LDS RZ, [RZ] ;  /* 0x00000000fffff984 */ /* 0x000fe20000000800 */
[----:B------:R3:W-:Y:S01]  /*103e0*/  @!P3 LDGSTS.E.BYPASS.LTC128B.128 [R219+0xa800], [R14.64] ;  /* 0x0a8000000edbbfae */ /* 0x0007e2000b901d5c */
[----:B------:R-:W-:Y:S01]  /*103f0*/  I2F R13, R2 ;  /* 0x00000002000d7306 */ /* 0x000fe20000201400 */
[----:B------:R-:W-:-:S02]  /*10400*/  ISETP.GE.AND P6, PT, R0, R10, PT ;  /* 0x0000000a0000720c */ /* 0x000fc40003fc6270 */
[----:B------:R-:W-:Y:S01]  /*10410*/  @P2 STS.128 [R219+0xb800], RZ ;  /* 0x00b800ffdb002388 */ /* 0x000fe20000000c00 */
[C---:B------:R-:W-:Y:S02]  /*10420*/  ISETP.GE.AND P1, PT, R0.reuse, R12, PT ;  /* 0x0000000c0000720c */ /* 0x040fe40003f26270 */
[----:B------:R-:W-:Y:S01]  /*10430*/  ISETP.GE.AND P0, PT, R0, R11, PT ;  /* 0x0000000b0000720c */ /* 0x000fe20003f06270 */
[----:B------:R-:W-:Y:S01]  /*10440*/  @!PT LDS RZ, [RZ] ;  /* 0x00000000fffff984 */ /* 0x000fe20000000800 */
[----:B------:R-:W-:Y:S01]  /*10450*/  @!PT LDS RZ, [RZ] ;  /* 0x00000000fffff984 */ /* 0x000fe20000000800 */
[----:B------:R-:W-:Y:S01]  /*10460*/  @!PT LDS RZ, [RZ] ;  /* 0x00000000fffff984 */ /* 0x000fe20000000800 */
[----:B------:R2:W-:Y:S04]  /*10470*/  @!P2 LDGSTS.E.BYPASS.LTC128B.128 [R219+0xb800], [R4.64+0x80] ;  /* 0x0b80008004dbafae */ /* 0x0005e8000b901d5c */
[----:B------:R-:W-:Y:S04]  /*10480*/  LDSM.16.M88.4 R24, [R204+0x8000] ;  /* 0x00800000cc18783b */ /* 0x000fe80000000200 */
[----:B-1----:R-:W1:Y:S04]  /*10490*/  LDSM.16.M88.4 R16, [R206+0x2000] ;  /* 0x00200000ce10783b */ /* 0x002e680000000200 */
[----:B------:R-:W4:Y:S04]  /*104a0*/  LDSM.16.M88.4 R32, [R204+0x8800] ;  /* 0x00880000cc20783b */ /* 0x000f280000000200 */
[----:B------:R-:W-:Y:S01]  /*104b0*/  LDSM.16.M88.4 R28, [R215] ;  /* 0x00000000d71c783b */ /* 0x000fe20000000200 */
[----:B---3--:R-:W-:Y:S03]  /*104c0*/  I2F R14, R3 ;  /* 0x00000003000e7306 */ /* 0x008fe60000201400 */
[----:B------:R-:W-:Y:S04]  /*104d0*/  LDSM.16.M88.4 R132, [R218] ;  /* 0x00000000da84783b */ /* 0x000fe80000000200 */
[----:B------:R-:W-:Y:S04]  /*104e0*/  LDSM.16.M88.4 R20, [R206] ;  /* 0x00000000ce14783b */ /* 0x000fe80000000200 */
[----:B--2---:R-:W2:Y:S04]  /*104f0*/  LDSM.16.M88.4 R4, [R208+0x2000] ;  /* 0x00200000d004783b */ /* 0x004ea80000000200 */
[----:B------:R-:W0:Y:S01]  /*10500*/  LDGDEPBAR ;  /* 0x00000000000079af */ /* 0x000e220000000000 */
[C---:B-1----:R-:W-:Y:S08]  /*10510*/  HMMA.16816.F32.BF16 R180, R16.reuse, R24, RZ ;  /* 0x0000001810b4723c */ /* 0x042ff000000418ff */
[C---:B----4-:R-:W-:Y:S08]  /*10520*/  HMMA.16816.F32.BF16 R172, R16.reuse, R32, RZ ;  /* 0x0000002010ac723c */ /* 0x050ff000000418ff */
[C---:B------:R-:W-:Y:S08]  /*10530*/  HMMA.16816.F32.BF16 R176, R16.reuse, R26, RZ ;  /* 0x0000001a10b0723c */ /* 0x040ff000000418ff */
[----:B------:R-:W-:Y:S01]  /*10540*/  HMMA.16816.F32.BF16 R136, R16, R34, RZ ;  /* 0x000000221088723c */ /* 0x000fe200000418ff */
[----:B------:R-:W1:Y:S07]  /*10550*/  LDSM.16.M88.4 R16, [R208] ;  /* 0x00000000d010783b */ /* 0x000e6e0000000200 */
[C---:B--2---:R-:W-:Y:S08]  /*10560*/  HMMA.16816.F32.BF16 R220, R4.reuse, R28, R180 ;  /* 0x0000001c04dc723c */ /* 0x044ff000000418b4 */
[C---:B------:R-:W-:Y:S01]  /*10570*/  HMMA.16816.F32.BF16 R192, R4.reuse, R132, R172 ;  /* 0x0000008404c0723c */ /* 0x040fe200000418ac */
[----:B------:R-:W-:Y:S07]  /*10580*/  LDSM.16.M88.4 R172, [R213+0x8000] ;  /* 0x00800000d5ac783b */ /* 0x000fee0000000200 */
[C---:B------:R-:W-:Y:S08]  /*10590*/  HMMA.16816.F32.BF16 R200, R4.reuse, R30, R176 ;  /* 0x0000001e04c8723c */ /* 0x040ff000000418b0 */
[----:B------:R-:W-:Y:S01]  /*105a0*/  HMMA.16816.F32.BF16 R184, R4, R134, R136 ;  /* 0x0000008604b8723c */ /* 0x000fe20000041888 */
[----:B------:R-:W2:Y:S04]  /*105b0*/  LDSM.16.M88.4 R4, [R214+0x2000] ;  /* 0x00200000d604783b */ /* 0x000ea80000000200 */
[----:B------:R-:W3:Y:S03]  /*105c0*/  LDSM.16.M88.4 R136, [R213+0x8800] ;  /* 0x00880000d588783b */ /* 0x000ee60000000200 */
[C---:B------:R-:W-:Y:S08]  /*105d0*/  HMMA.16816.F32.BF16 R180, R20.reuse, R24, RZ ;  /* 0x0000001814b4723c */ /* 0x040ff000000418ff */
[C---:B------:R-:W-:Y:S08]  /*105e0*/  HMMA.16816.F32.BF16 R176, R20.reuse, R26, RZ ;  /* 0x0000001a14b0723c */ /* 0x040ff000000418ff */
[C---:B------:R-:W-:Y:S08]  /*105f0*/  HMMA.16816.F32.BF16 R24, R20.reuse, R32, RZ ;  /* 0x000000201418723c */ /* 0x040ff000000418ff */
[----:B------:R-:W-:Y:S01]  /*10600*/  HMMA.16816.F32.BF16 R32, R20, R34, RZ ;  /* 0x000000221420723c */ /* 0x000fe200000418ff */
[----:B------:R-:W4:Y:S07]  /*10610*/  LDSM.16.M88.4 R20, [R214] ;  /* 0x00000000d614783b */ /* 0x000f2e0000000200 */
[C---:B-1----:R-:W-:Y:S08]  /*10620*/  HMMA.16816.F32.BF16 R196, R16.reuse, R28, R180 ;  /* 0x0000001c10c4723c */ /* 0x042ff000000418b4 */
[C---:B------:R-:W-:Y:S01]  /*10630*/  HMMA.16816.F32.BF16 R188, R16.reuse, R132, R24 ;  /* 0x0000008410bc723c */ /* 0x040fe20000041818 */
[----:B------:R-:W-:Y:S07]  /*10640*/  LDSM.16.M88.4 R24, [R211] ;  /* 0x00000000d318783b */ /* 0x000fee0000000200 */
[----:B------:R-:W-:Y:S08]  /*10650*/  HMMA.16816.F32.BF16 R132, R16, R134, R32 ;  /* 0x000000861084723c */ /* 0x000ff00000041820 */
[C---:B--2---:R-:W-:Y:S08]  /*10660*/  HMMA.16816.F32.BF16 R32, R4.reuse, R172, R220 ;  /* 0x000000ac0420723c */ /* 0x044ff000000418dc */
[C---:B---3--:R-:W-:Y:S08]  /*10670*/  HMMA.16816.F32.BF16 R192, R4.reuse, R136, R192 ;  /* 0x0000008804c0723c */ /* 0x048ff000000418c0 */
[C---:B------:R-:W-:Y:S08]  /*10680*/  HMMA.16816.F32.BF16 R180, R4.reuse, R174, R200 ;  /* 0x000000ae04b4723c */ /* 0x040ff000000418c8 */
[----:B------:R-:W-:Y:S01]  /*10690*/  HMMA.16816.F32.BF16 R184, R4, R138, R184 ;  /* 0x0000008a04b8723c */ /* 0x000fe200000418b8 */
[----:B------:R-:W1:Y:S07]  /*106a0*/  LDSM.16.M88.4 R4, [R212+0x2000] ;  /* 0x00200000d404783b */ /* 0x000e6e0000000200 */
[----:B------:R-:W-:Y:S01]  /*106b0*/  HMMA.16816.F32.BF16 R176, R16, R30, R176 ;  /* 0x0000001e10b0723c */ /* 0x000fe200000418b0 */
[----:B------:R-:W2:Y:S04]  /*106c0*/  LDSM.16.M88.4 R28, [R211+0x800] ;  /* 0x00080000d31c783b */ /* 0x000ea80000000200 */
[----:B------:R-:W3:Y:S03]  /*106d0*/  LDSM.16.M88.4 R16, [R212] ;  /* 0x00000000d410783b */ /* 0x000ee60000000200 */
[C---:B----4-:R-:W-:Y:S08]  /*106e0*/  HMMA.16816.F32.BF16 R220, R20.reuse, R172, R196 ;  /* 0x000000ac14dc723c */ /* 0x050ff000000418c4 */
[C---:B------:R-:W-:Y:S08]  /*106f0*/  HMMA.16816.F32.BF16 R188, R20.reuse, R136, R188 ;  /* 0x0000008814bc723c */ /* 0x040ff000000418bc */
[C---:B------:R-:W-:Y:S08]  /*10700*/  HMMA.16816.F32.BF16 R196, R20.reuse, R174, R176 ;  /* 0x000000ae14c4723c */ /* 0x040ff000000418b0 */
[----:B------:R-:W-:Y:S01]  /*10710*/  HMMA.16816.F32.BF16 R176, R20, R138, R132 ;  /* 0x0000008a14b0723c */ /* 0x000fe20000041884 */
[----:B------:R-:W-:Y:S04]  /*10720*/  LDSM.16.M88.4 R132, [R204+0x9000] ;  /* 0x00900000cc84783b */ /* 0x000fe80000000200 */
[----:B------:R-:W-:Y:S03]  /*10730*/  LDSM.16.M88.4 R136, [R204+0x9800] ;  /* 0x00980000cc88783b */ /* 0x000fe60000000200 */
[C---:B-1----:R-:W-:Y:S01]  /*10740*/  HMMA.16816.F32.BF16 R172, R4.reuse, R24, R32 ;  /* 0x0000001804ac723c */ /* 0x042fe20000041820 */
[----:B------:R-:W1:Y:S07]  /*10750*/  LDSM.16.M88.4 R20, [R206+0x4000] ;  /* 0x00400000ce14783b */ /* 0x000e6e0000000200 */
[C---:B------:R-:W-:Y:S08]  /*10760*/  HMMA.16816.F32.BF16 R32, R4.reuse, R26, R180 ;  /* 0x0000001a0420723c */ /* 0x040ff000000418b4 */
[C---:B--2---:R-:W-:Y:S08]  /*10770*/  HMMA.16816.F32.BF16 R192, R4.reuse, R28, R192 ;  /* 0x0000001c04c0723c */ /* 0x044ff000000418c0 */
[----:B------:R-:W-:Y:S01]  /*10780*/  HMMA.16816.F32.BF16 R184, R4, R30, R184 ;  /* 0x0000001e04b8723c */ /* 0x000fe200000418b8 */
[----:B------:R-:W2:Y:S07]  /*10790*/  LDSM.16.M88.4 R4, [R206+0x6000] ;  /* 0x00600000ce04783b */ /* 0x000eae0000000200 */
[C---:B---3--:R-:W-:Y:S08]  /*107a0*/  HMMA.16816.F32.BF16 R200, R16.reuse, R28, R188 ;  /* 0x0000001c10c8723c */ /* 0x048ff000000418bc */
[C---:B------:R-:W-:Y:S08]  /*107b0*/  HMMA.16816.F32.BF16 R220, R16.reuse, R24, R220 ;  /* 0x0000001810dc723c */ /* 0x040ff000000418dc */
[C---:B------:R-:W-:Y:S08]  /*107c0*/  HMMA.16816.F32.BF16 R196, R16.reuse, R26, R196 ;  /* 0x0000001a10c4723c */ /* 0x040ff000000418c4 */
[----:B------:R-:W-:Y:S01]  /*107d0*/  HMMA.16816.F32.BF16 R188, R16, R30, R176 ;  /* 0x0000001e10bc723c */ /* 0x000fe200000418b0 */
[----:B------:R-:W-:Y:S04]  /*107e0*/  LDSM.16.M88.4 R28, [R217] ;  /* 0x00000000d91c783b */ /* 0x000fe80000000200 */
[----:B------:R-:W-:Y:S03]  /*107f0*/  LDSM.16.M88.4 R16, [R208+0x4000] ;  /* 0x00400000d010783b */ /* 0x000fe60000000200 */
[-C--:B-1----:R-:W-:Y:S08]  /*10800*/  HMMA.16816.F32.BF16 R220, R20, R132.reuse, R220 ;  /* 0x0000008414dc723c */ /* 0x082ff000000418dc */
[C---:B--2---:R-:W-:Y:S08]  /*10810*/  HMMA.16816.F32.BF16 R180, R4.reuse, R132, R172 ;  /* 0x0000008404b4723c */ /* 0x044ff000000418ac */
[C---:B------:R-:W-:Y:S01]  /*10820*/  HMMA.16816.F32.BF16 R176, R4.reuse, R134, R32 ;  /* 0x0000008604b0723c */ /* 0x040fe20000041820 */
[----:B------:R-:W1:Y:S07]  /*10830*/  LDSM.16.M88.4 R32, [R216] ;  /* 0x00000000d820783b */ /* 0x000e6e0000000200 */
[C---:B------:R-:W-:Y:S08]  /*10840*/  HMMA.16816.F32.BF16 R172, R4.reuse, R136, R192 ;  /* 0x0000008804ac723c */ /* 0x040ff000000418c0 */
[----:B------:R-:W-:Y:S01]  /*10850*/  HMMA.16816.F32.BF16 R24, R4, R138, R184 ;  /* 0x0000008a0418723c */ /* 0x000fe200000418b8 */
[----:B------:R-:W2:Y:S07]  /*10860*/  LDSM.16.M88.4 R4, [R208+0x6000] ;  /* 0x00600000d004783b */ /* 0x000eae0000000200 */
[C---:B------:R-:W-:Y:S01]  /*10870*/  HMMA.16816.F32.BF16 R224, R20.reuse, R134, R196 ;  /* 0x0000008614e0723c */ /* 0x040fe200000418c4 */
[----:B------:R-:W-:Y:S07]  /*10880*/  LDSM.16.M88.4 R132, [R213+0x9800] ;  /* 0x00980000d584783b */ /* 0x000fee0000000200 */
[C---:B------:R-:W-:Y:S08]  /*10890*/  HMMA.16816.F32.BF16 R200, R20.reuse, R136, R200 ;  /* 0x0000008814c8723c */ /* 0x040ff000000418c8 */
[----:B------:R-:W-:Y:S01]  /*108a0*/  HMMA.16816.F32.BF16 R192, R20, R138, R188 ;  /* 0x0000008a14c0723c */ /* 0x000fe200000418bc */
[----:B------:R-:W-:Y:S11]  /*108b0*/  LDSM.16.M88.4 R20, [R214+0x4000] ;  /* 0x00400000d614783b */ /* 0x000ff60000000200 */
[----:B------:R-:W-:Y:S04]  /*108c0*/  @!UPT UIADD3 URZ, URZ, URZ, URZ ;  /* 0x0000003f3f3ff290 */ /* 0x000fe8000fffe03f */
[----:B-1----:R-:W-:Y:S08]  /*108d0*/  HMMA.16816.F32.BF16 R188, R16, R32, R200 ;  /* 0x0000002010bc723c */ /* 0x002ff000000418c8 */
[C---:B--2---:R-:W-:Y:S01]  /*108e0*/  HMMA.16816.F32.BF16 R136, R4.reuse, R34, R24 ;  /* 0x000000220488723c */ /* 0x044fe20000041818 */
[----:B------:R-:W1:Y:S07]  /*108f0*/  LDSM.16.M88.4 R24, [R213+0x9000] ;  /* 0x00900000d518783b */ /* 0x000e6e0000000200 */
[C---:B------:R-:W-:Y:S08]  /*10900*/  HMMA.16816.F32.BF16 R184, R4.reuse, R30, R176 ;  /* 0x0000001e04b8723c */ /* 0x040ff000000418b0 */
[C---:B------:R-:W-:Y:S08]  /*10910*/  HMMA.16816.F32.BF16 R196, R4.reuse, R28, R180 ;  /* 0x0000001c04c4723c */ /* 0x040ff000000418b4 */
[----:B------:R-:W-:Y:S01]  /*10920*/  HMMA.16816.F32.BF16 R176, R4, R32, R172 ;  /* 0x0000002004b0723c */ /* 0x000fe200000418ac */
[----:B------:R-:W2:Y:S07]  /*10930*/  LDSM.16.M88.4 R4, [R214+0x6000] ;  /* 0x00600000d604783b */ /* 0x000eae0000000200 */
[C---:B------:R-:W-:Y:S08]  /*10940*/  HMMA.16816.F32.BF16 R172, R16.reuse, R28, R220 ;  /* 0x0000001c10ac723c */ /* 0x040ff000000418dc */
[C---:B------:R-:W-:Y:S01]  /*10950*/  HMMA.16816.F32.BF16 R180, R16.reuse, R30, R224 ;  /* 0x0000001e10b4723c */ /* 0x040fe200000418e0 */
[----:B------:R-:W-:Y:S07]  /*10960*/  LDSM.16.M88.4 R28, [R211+0x1000] ;  /* 0x00100000d31c783b */ /* 0x000fee0000000200 */
[----:B------:R-:W-:Y:S01]  /*10970*/  HMMA.16816.F32.BF16 R192, R16, R34, R192 ;  /* 0x0000002210c0723c */ /* 0x000fe200000418c0 */
[----:B------:R-:W3:Y:S04]  /*10980*/  LDSM.16.M88.4 R16, [R212+0x4000] ;  /* 0x00400000d410783b */ /* 0x000ee80000000200 */
[----:B------:R-:W4:Y:S03]  /*10990*/  LDSM.16.M88.4 R32, [R211+0x1800] ;  /* 0x00180000d320783b */ /* 0x000f260000000200 */
[-C--:B-1----:R-:W-:Y:S08]  /*109a0*/  HMMA.16816.F32.BF16 R172, R20, R24.reuse, R172 ;  /* 0x0000001814ac723c */ /* 0x082ff000000418ac */
[C---:B--2---:R-:W-:Y:S08]  /*109b0*/  HMMA.16816.F32.BF16 R196, R4.reuse, R24, R196 ;  /* 0x0000001804c4723c */ /* 0x044ff000000418c4 */
[C---:B------:R-:W-:Y:S08]  /*109c0*/  HMMA.16816.F32.BF16 R200, R4.reuse, R26, R184 ;  /* 0x0000001a04c8723c */ /* 0x040ff000000418b8 */
[C---:B------:R-:W-:Y:S08]  /*109d0*/  HMMA.16816.F32.BF16 R220, R4.reuse, R132, R176 ;  /* 0x0000008404dc723c */ /* 0x040ff000000418b0 */
[----:B------:R-:W-:Y:S08]  /*109e0*/  HMMA.16816.F32.BF16 R224, R4, R134, R136 ;  /* 0x0000008604e0723c */ /* 0x000ff00000041888 */
[----:B------:R-:W-:Y:S01]  /*109f0*/  HMMA.16816.F32.BF16 R4, R20, R26, R180 ;  /* 0x0000001a1404723c */ /* 0x000fe200000418b4 */
[----:B------:R-:W1:Y:S01]  /*10a00*/  LDSM.16.M88.4 R24, [R212+0x6000] ;  /* 0x00600000d418783b */ /* 0x000e620000000200 */
[----:B------:R-:W-:-:S06]  /*10a10*/  DEPBAR.LE SB0, 0x0 ;  /* 0x000080000000791a */ /* 0x000fcc0000000000 */
[C---:B------:R-:W-:Y:S08]  /*10a20*/  HMMA.16816.F32.BF16 R136, R20.reuse, R132, R188 ;  /* 0x000000841488723c */ /* 0x040ff000000418bc */
[----:B------:R-:W-:Y:S01]  /*10a30*/  HMMA.16816.F32.BF16 R132, R20, R134, R192 ;  /* 0x000000861484723c */ /* 0x000fe200000418c0 */
[----:B------:R-:W2:Y:S07]  /*10a40*/  I2F R21, R0 ;  /* 0x0000000000157306 */ /* 0x000eae0000201400 */
[C---:B---3--:R-:W-:Y:S08]  /*10a50*/  HMMA.16816.F32.BF16 R180, R16.reuse, R28, R172 ;  /* 0x0000001c10b4723c */ /* 0x048ff000000418ac */
[C---:B------:R-:W-:Y:S07]  /*10a60*/  HMMA.16816.F32.BF16 R176, R16.reuse, R30, R4 ;  /* 0x0000001e10b0723c */ /* 0x040fee0000041804 */
[C---:B------:R-:W-:Y:S01]  /*10a70*/  IADD3 R7, R0.reuse, 0x1, RZ ;  /* 0x0000000100077810 */ /* 0x040fe20007ffe0ff */
[----:B----4-:R-:W-:Y:S01]  /*10a80*/  HMMA.16816.F32.BF16 R172, R16, R32, R136 ;  /* 0x0000002010ac723c */ /* 0x010fe20000041888 */
[----:B------:R-:W-:-:S02]  /*10a90*/  IADD3 R6, R0, 0x8, RZ ;  /* 0x0000000800067810 */ /* 0x000fc40007ffe0ff */
[----:B------:R-:W3:Y:S01]  /*10aa0*/  I2F R20, R7 ;  /* 0x0000000700147306 */ /* 0x000ee20000201400 */
[C---:B------:R-:W-:Y:S02]  /*10ab0*/  IADD3 R5, R0.reuse, 0x9, RZ ;  /* 0x0000000900057810 */ /* 0x040fe40007ffe0ff */
[C---:B------:R-:W-:Y:S02]  /*10ac0*/  IADD3 R4, R0.reuse, 0x10, RZ ;  /* 0x0000001000047810 */ /* 0x040fe40007ffe0ff */
[----:B------:R-:W-:Y:S01]  /*10ad0*/  HMMA.16816.F32.BF16 R132, R16, R34, R132 ;  /* 0x000000221084723c */ /* 0x000fe20000041884 */
[----:B--2---:R-:W-:Y:S01]  /*10ae0*/  FFMA.FTZ R8, R21, UR4, R180 ;  /* 0x0000000415087c23 */ /* 0x004fe200080100b4 */
[----:B------:R-:W-:Y:S01]  /*10af0*/  ISETP.GE.AND P5, PT, R7, R9, PT ;  /* 0x000000090700720c */ /* 0x000fe20003fa6270 */
[----:B------:R-:W2:Y:S01]  /*10b00*/  I2F R17, R6 ;  /* 0x0000000600117306 */ /* 0x000ea20000201400 */
[----:B------:R-:W-:Y:S02]  /*10b10*/  IADD3 R0, R0, 0x19, RZ ;  /* 0x0000001900007810 */ /* 0x000fe40007ffe0ff */
[----:B------:R-:W-:-:S02]  /*10b20*/  FSEL R22, R8, -INF , !P4 ;  /* 0xff80000008167808 */ /* 0x000fc40006000000 */
[----:B------:R-:W-:Y:S01]  /*10b30*/  ISETP.GE.AND P4, PT, R6, R9, PT ;  /* 0x000000090600720c */ /* 0x000fe20003f86270 */
[----:B-1----:R-:W-:Y:S02]  /*10b40*/  HMMA.16816.F32.BF16 R188, R24, R30, R200 ;  /* 0x0000001e18bc723c */ /* 0x002fe400000418c8 */
[----:B------:R-:W1:Y:S01]  /*10b50*/  I2F R16, R5 ;  /* 0x0000000500107306 */ /* 0x000e620000201400 */
[----:B---3--:R-:W-:-:S05]  /*10b60*/  FFMA.FTZ R18, R20, UR4, R181 ;  /* 0x0000000414127c23 */ /* 0x008fca00080100b5 */
[----:B------:R-:W-:Y:S01]  /*10b70*/  FSEL R137, R18, -INF , !P5 ;  /* 0xff80000012897808 */ /* 0x000fe20006800000 */
[C---:B------:R-:W-:Y:S01]  /*10b80*/  HMMA.16816.F32.BF16 R184, R24.reuse, R28, R196 ;  /* 0x0000001c18b8723c */ /* 0x040fe200000418c4 */
[----:B------:R-:W3:Y:S01]  /*10b90*/  I2F R15, R4 ;  /* 0x00000004000f7306 */ /* 0x000ee20000201400 */
[----:B--2---:R-:W-:Y:S01]  /*10ba0*/  FFMA.FTZ R8, R17, UR4, R176 ;  /* 0x0000000411087c23 */ /* 0x004fe200080100b0 */
[----:B------:R-:W-:Y:S01]  /*10bb0*/  BAR.SYNC.DEFER_BLOCKING 0x0 ;  /* 0x0000000000007b1d */ /* 0x000fe20000010000 */
[-C--:B------:R-:W-:Y:S01]  /*10bc0*/  ISETP.GE.AND P5, PT, R5, R9.reuse, PT ;  /* 0x000000090500720c */ /* 0x080fe20003fa6270 */
[----:B------:R-:W-:Y:S02]  /*10bd0*/  FFMA.FTZ R23, R17, UR4, R178 ;  /* 0x0000000411177c23 */ /* 0x000fe400080100b2 */
[----:B------:R-:W-:Y:S01]  /*10be0*/  FSEL R138, R8, -INF , !P4 ;  /* 0xff800000088a7808 */ /* 0x000fe20006000000 */
[----:B------:R-:W-:Y:S01]  /*10bf0*/  FFMA.FTZ R8, R14, UR4, R173 ;  /* 0x000000040e087c23 */ /* 0x000fe200080100ad */
[-C--:B------:R-:W-:Y:S01]  /*10c00*/  ISETP.GE.AND P4, PT, R4, R9.reuse, PT ;  /* 0x000000090400720c */ /* 0x080fe20003f86270 */
[C---:B-1----:R-:W-:Y:S01]  /*10c10*/  FFMA.FTZ R19, R16.reuse, UR4, R177 ;  /* 0x0000000410137c23 */ /* 0x042fe200080100b1 */
[C---:B------:R-:W-:Y:S04]  /*10c20*/  HMMA.16816.F32.BF16 R28, R24.reuse, R32, R220 ;  /* 0x00000020181c723c */ /* 0x040fe800000418dc */
[----:B------:R-:W-:Y:S01]  /*10c30*/  FSEL R139, R19, -INF , !P5 ;  /* 0xff800000138b7808 */ /* 0x000fe20006800000 */
[----:B------:R-:W-:Y:S01]  /*10c40*/  FFMA.FTZ R19, R16, UR4, R179 ;  /* 0x0000000410137c23 */ /* 0x000fe200080100b3 */
[-C--:B------:R-:W-:Y:S01]  /*10c50*/  ISETP.GE.AND P5, PT, R3, R9.reuse, PT ;  /* 0x000000090300720c */ /* 0x080fe20003fa6270 */
[----:B---3--:R-:W-:Y:S01]  /*10c60*/  FFMA.FTZ R18, R15, UR4, R172 ;  /* 0x000000040f127c23 */ /* 0x008fe200080100ac */
[----:B------:R-:W-:Y:S02]  /*10c70*/  HMMA.16816.F32.BF16 R24, R24, R34, R224 ;  /* 0x000000221818723c */ /* 0x000fe400000418e0 */
[----:B------:R-:W-:Y:S01]  /*10c80*/  FSEL R199, R8, -INF , !P5 ;  /* 0xff80000008c77808 */ /* 0x000fe20006800000 */
[----:B------:R-:W-:Y:S01]  /*10c90*/  FFMA.FTZ R8, R20, UR4, R183 ;  /* 0x0000000414087c23 */ /* 0x000fe200080100b7 */
[----:B------:R-:W-:Y:S01]  /*10ca0*/  FSEL R200, R18, -INF , !P4 ;  /* 0xff80000012c87808 */ /* 0x000fe20006000000 */
[----:B------:R-:W-:Y:S01]  /*10cb0*/  FFMA.FTZ R18, R13, UR4, R132 ;  /* 0x000000040d127c23 */ /* 0x000fe20008010084 */
[----:B------:R-:W-:-:S02]  /*10cc0*/  ISETP.GE.AND P4, PT, R2, R9, PT ;  /* 0x000000090200720c */ /* 0x000fc40003f86270 */
[----:B------:R-:W-:Y:S01]  /*10cd0*/  ISETP.GE.AND P5, PT, R0, R9, PT ;  /* 0x000000090000720c */ /* 0x000fe20003fa6270 */
[----:B------:R-:W-:Y:S01]  /*10ce0*/  FFMA.FTZ R9, R21, UR4, R182 ;  /* 0x0000000415097c23 */ /* 0x000fe200080100b6 */
[----:B------:R-:W-:Y:S01]  /*10cf0*/  FSEL R197, R18, -INF , !P4 ;  /* 0xff80000012c57808 */ /* 0x000fe20006000000 */
[----:B------:R-:W-:Y:S01]  /*10d00*/  FFMA.FTZ R18, R15, UR4, R174 ;  /* 0x000000040f127c23 */ /* 0x000fe200080100ae */
[-C--:B------:R-:W-:Y:S02]  /*10d10*/  ISETP.GE.AND P4, PT, R7, R10.reuse, PT ;  /* 0x0000000a0700720c */ /* 0x080fe40003f86270 */
[----:B------:R-:W-:Y:S01]  /*10d20*/  FSEL R132, R9, -INF , !P6 ;  /* 0xff80000009847808 */ /* 0x000fe20007000000 */
[----:B------:R-:W-:Y:S01]  /*10d30*/  FFMA.FTZ R9, R14, UR4, R175 ;  /* 0x000000040e097c23 */ /* 0x000fe200080100af */
[----:B------:R-:W-:Y:S02]  /*10d40*/  FSEL R172, R8, -INF , !P4 ;  /* 0xff80000008ac7808 */ /* 0x000fe40006000000 */
[----:B------:R-:W1:Y:S01]  /*10d50*/  I2F R8, R0 ;  /* 0x0000000000087306 */ /* 0x000e620000201400 */
[----:B------:R-:W-:-:S02]  /*10d60*/  ISETP.GE.AND P6, PT, R6, R10, PT ;  /* 0x0000000a0600720c */ /* 0x000fc40003fc6270 */
[-C--:B------:R-:W-:Y:S02]  /*10d70*/  ISETP.GE.AND P4, PT, R5, R10.reuse, PT ;  /* 0x0000000a0500720c */ /* 0x080fe40003f86270 */
[----:B------:R-:W-:Y:S02]  /*10d80*/  FSEL R23, R23, -INF , !P6 ;  /* 0xff80000017177808 */ /* 0x000fe40007000000 */
[----:B------:R-:W-:Y:S02]  /*10d90*/  FSEL R173, R19, -INF , !P4 ;  /* 0xff80000013ad7808 */ /* 0x000fe40006000000 */
[-C--:B------:R-:W-:Y:S02]  /*10da0*/  ISETP.GE.AND P6, PT, R4, R10.reuse, PT ;  /* 0x0000000a0400720c */ /* 0x080fe40003fc6270 */
[----:B------:R-:W-:Y:S02]  /*10db0*/  ISETP.GE.AND P4, PT, R3, R10, PT ;  /* 0x0000000a0300720c */ /* 0x000fe40003f86270 */
[----:B------:R-:W-:-:S02]  /*10dc0*/  FSEL R198, R18, -INF , !P6 ;  /* 0xff80000012c67808 */ /* 0x000fc40007000000 */
[----:B------:R-:W-:Y:S01]  /*10dd0*/  FSEL R202, R9, -INF , !P4 ;  /* 0xff80000009ca7808 */ /* 0x000fe20006000000 */
[----:B------:R-:W-:Y:S01]  /*10de0*/  FFMA.FTZ R9, R13, UR4, R134 ;  /* 0x000000040d097c23 */ /* 0x000fe20008010086 */
[-C--:B------:R-:W-:Y:S02]  /*10df0*/  ISETP.GE.AND P6, PT, R2, R10.reuse, PT ;  /* 0x0000000a0200720c */ /* 0x080fe40003fc6270 */
[----:B------:R-:W-:Y:S01]  /*10e00*/  ISETP.GE.AND P4, PT, R0, R10, PT ;  /* 0x0000000a0000720c */ /* 0x000fe20003f86270 */
[----:B-1----:R-:W-:Y:S01]  /*10e10*/  FFMA.FTZ R10, R8, UR4, R133 ;  /* 0x00000004080a7c23 */ /* 0x002fe20008010085 */
[----:B------:R-:W-:Y:S01]  /*10e20*/  FSEL R201, R9, -INF , !P6 ;  /* 0xff80000009c97808 */ /* 0x000fe20007000000 */
[----:B------:R-:W-:Y:S01]  /*10e30*/  FFMA.FTZ R9, R21, UR4, R184 ;  /* 0x0000000415097c23 */ /* 0x000fe200080100b8 */
[C---:B------:R-:W-:Y:S02]  /*10e40*/  ISETP.GE.AND P6, PT, R7.reuse, R12, PT ;  /* 0x0000000c0700720c */ /* 0x040fe40003fc6270 */
[----:B------:R-:W-:Y:S01]  /*10e50*/  FSEL R196, R10, -INF , !P5 ;  /* 0xff8000000ac47808 */ /* 0x000fe20006800000 */
[----:B------:R-:W-:Y:S01]  /*10e60*/  FFMA.FTZ R10, R8, UR4, R135 ;  /* 0x00000004080a7c23 */ /* 0x000fe20008010087 */
[----:B------:R-:W-:Y:S01]  /*10e70*/  ISETP.GE.AND P5, PT, R7, R11, PT ;  /* 0x0000000b0700720c */ /* 0x000fe20003fa6270 */
[----:B------:R-:W-:Y:S01]  /*10e80*/  FFMA.FTZ R7, R21, UR4, R186 ;  /* 0x0000000415077c23 */ /* 0x000fe200080100ba */
[----:B------:R-:W-:Y:S01]  /*10e90*/  FSEL R19, R9, -INF , !P1 ;  /* 0xff80000009137808 */ /* 0x000fe20004800000 */
[----:B------:R-:W-:Y:S01]  /*10ea0*/  FFMA.FTZ R9, R20, UR4, R185 ;  /* 0x0000000414097c23 */ /* 0x000fe200080100b9 */
[----:B------:R-:W-:-:S02]  /*10eb0*/  FSEL R186, R10, -INF , !P4 ;  /* 0xff8000000aba7808 */ /* 0x000fc40006000000 */
[CC--:B------:R-:W-:Y:S02]  /*10ec0*/  ISETP.GE.AND P4, PT, R6.reuse, R12.reuse, PT ;  /* 0x0000000c0600720c */ /* 0x0c0fe40003f86270 */
[-C--:B------:R-:W-:Y:S01]  /*10ed0*/  ISETP.GE.AND P1, PT, R6, R11.reuse, PT ;  /* 0x0000000b0600720c */ /* 0x080fe20003f26270 */
[----:B------:R-:W-:Y:S01]  /*10ee0*/  FFMA.FTZ R6, R20, UR4, R187 ;  /* 0x0000000414067c23 */ /* 0x000fe200080100bb */
[----:B------:R-:W-:Y:S01]  /*10ef0*/  FSEL R33, R7, -INF , !P0 ;  /* 0xff80000007217808 */ /* 0x000fe20004000000 */
[----:B------:R-:W-:Y:S01]  /*10f00*/  FFMA.FTZ R7, R17, UR4, R188 ;  /* 0x0000000411077c23 */ /* 0x000fe200080100bc */
[----:B------:R-:W-:Y:S02]  /*10f10*/  FSEL R20, R9, -INF , !P6 ;  /* 0xff80000009147808 */ /* 0x000fe40007000000 */
[C---:B------:R-:W-:Y:S02]  /*10f20*/  ISETP.GE.AND P0, PT, R5.reuse, R12, PT ;  /* 0x0000000c0500720c */ /* 0x040fe40003f06270 */
[----:B------:R-:W-:Y:S01]  /*10f30*/  ISETP.GE.AND P6, PT, R5, R11, PT ;  /* 0x0000000b0500720c */ /* 0x000fe20003fc6270 */
[----:B------:R-:W-:Y:S01]  /*10f40*/  FFMA.FTZ R5, R17, UR4, R190 ;  /* 0x0000000411057c23 */ /* 0x000fe200080100be */
[----:B------:R-:W-:Y:S01]  /*10f50*/  FSEL R133, R6, -INF , !P5 ;  /* 0xff80000006857808 */ /* 0x000fe20006800000 */
[----:B------:R-:W-:Y:S01]  /*10f60*/  FFMA.FTZ R6, R16, UR4, R189 ;  /* 0x0000000410067c23 */ /* 0x000fe200080100bd */
[----:B------:R-:W-:-:S02]  /*10f70*/  FSEL R32, R7, -INF , !P4 ;  /* 0xff80000007207808 */ /* 0x000fc40006000000 */
[----:B------:R-:W-:Y:S01]  /*10f80*/  FSEL R34, R5, -INF , !P1 ;  /* 0xff80000005227808 */ /* 0x000fe20004800000 */
[----:B------:R-:W-:Y:S01]  /*10f90*/  FFMA.FTZ R5, R15, UR4, R28 ;  /* 0x000000040f057c23 */ /* 0x000fe2000801001c */
[----:B------:R-:W-:Y:S02]  /*10fa0*/  FSEL R21, R6, -INF , !P0 ;  /* 0xff80000006157808 */ /* 0x000fe40004000000 */
[CC--:B------:R-:W-:Y:S02]  /*10fb0*/  ISETP.GE.AND P1, PT, R3.reuse, R12.reuse, PT ;  /* 0x0000000c0300720c */ /* 0x0c0fe40003f26270 */
[-C--:B------:R-:W-:Y:S01]  /*10fc0*/  ISETP.GE.AND P0, PT, R3, R11.reuse, PT ;  /* 0x0000000b0300720c */ /* 0x080fe20003f06270 */
[----:B------:R-:W-:Y:S01]  /*10fd0*/  FFMA.FTZ R3, R15, UR4, R30 ;  /* 0x000000040f037c23 */ /* 0x000fe2000801001e */
        /* <DEDUP_REMOVED lines=9> */
[----:B------:R-:W-:Y:S02]  /*11070*/  PLOP3.LUT P0, PT, PT, PT, UP0, 0x80, 0x0 ;  /* 0x000000000000781c */ /* 0x000fe40003f0f008 */
[----:B------:R-:W-:Y:S02]  /*11080*/  FSEL R220, R4, -INF , !P1 ;  /* 0xff80000004dc7808 */ /* 0x000fe40004800000 */
[-C--:B------:R-:W-:Y:S02]  /*11090*/  ISETP.GE.AND P6, PT, R2, R12.reuse, PT ;  /* 0x0000000c0200720c */ /* 0x080fe40003fc6270 */
[----:B------:R-:W-:-:S02]  /*110a0*/  ISETP.GE.AND P5, PT, R0, R12, PT ;  /* 0x0000000c0000720c */ /* 0x000fc40003fa6270 */
[-C--:B------:R-:W-:Y:S01]  /*110b0*/  ISETP.GE.AND P4, PT, R2, R11.reuse, PT ;  /* 0x0000000b0200720c */ /* 0x080fe20003f86270 */
[C---:B------:R-:W-:Y:S01]  /*110c0*/  FFMA.FTZ R2, R13.reuse, UR4, R24 ;  /* 0x000000040d027c23 */ /* 0x040fe20008010018 */
[----:B------:R-:W-:Y:S01]  /*110d0*/  ISETP.GE.AND P1, PT, R0, R11, PT ;  /* 0x0000000b0000720c */ /* 0x000fe20003f26270 */
[----:B------:R-:W-:Y:S02]  /*110e0*/  FFMA.FTZ R0, R8, UR4, R25 ;  /* 0x0000000408007c23 */ /* 0x000fe40008010019 */
[----:B------:R-:W-:Y:S01]  /*110f0*/  FFMA.FTZ R13, R13, UR4, R26 ;  /* 0x000000040d0d7c23 */ /* 0x000fe2000801001a */
[----:B------:R-:W-:Y:S01]  /*11100*/  FSEL R203, R2, -INF , !P6 ;  /* 0xff80000002cb7808 */ /* 0x000fe20007000000 */
[----:B------:R-:W-:Y:S01]  /*11110*/  FFMA.FTZ R8, R8, UR4, R27 ;  /* 0x0000000408087c23 */ /* 0x000fe2000801001b */
[----:B------:R-:W-:Y:S02]  /*11120*/  FSEL R187, R0, -INF , !P5 ;  /* 0xff80000000bb7808 */ /* 0x000fe40006800000 */
[----:B------:R-:W-:-:S02]  /*11130*/  FSEL R222, R13, -INF , !P4 ;  /* 0xff8000000dde7808 */ /* 0x000fc40006000000 */
        /* <DEDUP_REMOVED lines=48> */
.L_x_1021:
[----:B------:R-:W-:Y:S05]  /*11440*/  BSYNC B0 ;  /* 0x0000000000007941 */ /* 0x000fea0003800000 */
.L_x_1020:
[----:B------:R-:W0:Y:S02]  /*11450*/  LDGDEPBAR ;  /* 0x00000000000079af */ /* 0x000e240000000000 */
.L_x_1019:
[----:B------:R-:W2:Y:S04]  /*11460*/  LDL.LU.64 R24, [R1+0x20] ;  /* 0x0000200001187983 */ /* 0x000ea80000300a00 */
[----:B------:R-:W3:Y:S04]  /*11470*/  LDL.LU.64 R26, [R1+0x38] ;  /* 0x00003800011a7983 */ /* 0x000ee80000300a00 */
[----:B-1----:R-:W4:Y:S04]  /*11480*/  LDL R5, [R1+0x48] ;  /* 0x0000480001057983 */ /* 0x002f280000100800 */
[----:B------:R-:W5:Y:S04]  /*11490*/  LDL R8, [R1+0x4c] ;  /* 0x00004c0001087983 */ /* 0x000f680000100800 */
[----:B------:R-:W2:Y:S04]  /*114a0*/  LDL R6, [R1+0x2c] ;  /* 0x00002c0001067983 */ /* 0x000ea80000100800 */
[----:B------:R-:W3:Y:S01]  /*114b0*/  LDL R7, [R1+0x28] ;  /* 0x0000280001077983 */ /* 0x000ee20000100800 */
        /* <DEDUP_REMOVED lines=17> */
[----:B------:R-:W1:Y:S01]  /*115d0*/  SHFL.BFLY PT, R135, R0, 0x2, 0x1f ;  /* 0x0c401f0000877f89 */ /* 0x000e6200000e0000 */
[----:B------:R-:W-:-:S04]  /*115e0*/  FMNMX.FTZ R3, R228, R19, !PT ;  /* 0x00000013e4037209 */ /* 0x000fc80007810000 */
[----:B------:R-:W-:Y:S02]  /*115f0*/  FMNMX.FTZ R3, R20, R3, !PT ;  /* 0x0000000314037209 */ /* 0x000fe40007810000 */
[----:B-1----:R-:W-:Y:S02]  /*11600*/  FMNMX.FTZ R136, R136, R2, !PT ;  /* 0x0000000288887209 */ /* 0x002fe40007810000 */
        /* <DEDUP_REMOVED lines=15> */
[----:B------:R-:W-:-:S03]  /*11700*/  FMNMX.FTZ R13, R221, R0, !PT ;  /* 0x00000000dd0d7209 */ /* 0x000fc60007810000 */
[----:B------:R-:W1:Y:S02]  /*11710*/  SHFL.BFLY PT, R134, R12, 0x2, 0x1f ;  /* 0x0c401f000c867f89 */ /* 0x000e6400000e0000 */
[----:B-1----:R-:W-:Y:S02]  /*11720*/  FMNMX.FTZ R136, R136, R4, !PT ;  /* 0x0000000488887209 */ /* 0x002fe40007810000 */
[----:B------:R-:W-:Y:S01]  /*11730*/  MOV R3, UR31 ;  /* 0x0000001f00037c02 */ /* 0x000fe20008000f00 */
[----:B------:R-:W1:Y:S04]  /*11740*/  SHFL.BFLY PT, R18, R13, 0x2, 0x1f ;  /* 0x0c401f000d127f89 */ /* 0x000e6800000e0000 */
[----:B------:R-:W1:Y:S01]  /*11750*/  SHFL.BFLY PT, R15, R135, 0x1, 0x1f ;  /* 0x0c201f00870f7f89 */ /* 0x000e6200000e0000 */
[C---:B------:R-:W-:Y:S01]  /*11760*/  FMUL.FTZ R0, R136.reuse, c[0x0][0x23c] ;  /* 0x00008f0088007a20 */ /* 0x040fe20000410000 */
[----:B------:R-:W-:-:S04]  /*11770*/  FSETP.NEU.FTZ.AND P3, PT, R136, -INF , PT ;  /* 0xff8000008800780b */ /* 0x000fc80003f7d000 */
[----:B------:R-:W-:Y:S02]  /*11780*/  FSEL R0, R0, RZ, P3 ;  /* 0x000000ff00007208 */ /* 0x000fe40001800000 */
[----:B------:R-:W-:Y:S02]  /*11790*/  FMNMX.FTZ R134, R134, R12, !PT ;  /* 0x0000000c86867209 */ /* 0x000fe40007810000 */
[----:B-1----:R-:W-:-:S05]  /*117a0*/  FMNMX.FTZ R13, R18, R13, !PT ;  /* 0x0000000d120d7209 */ /* 0x002fca0007810000 */
[----:B------:R-:W-:Y:S01]  /*117b0*/  SHFL.BFLY PT, R18, R13, 0x1, 0x1f ;  /* 0x0c201f000d127f89 */ /* 0x000fe200000e0000 */
[----:B------:R-:W-:-:S04]  /*117c0*/  FMNMX.FTZ R135, R135, R15, !PT ;  /* 0x0000000f87877209 */ /* 0x000fc80007810000 */
[C---:B------:R-:W-:Y:S01]  /*117d0*/  FSETP.NEU.FTZ.AND P2, PT, R135.reuse, -INF , PT ;  /* 0xff8000008700780b */ /* 0x040fe20003f5d000 */
[----:B------:R-:W-:-:S05]  /*117e0*/  FMUL.FTZ R12, R135, c[0x0][0x23c] ;  /* 0x00008f00870c7a20 */ /* 0x000fca0000410000 */
[----:B------:R-:W-:Y:S01]  /*117f0*/  FSEL R12, R12, RZ, P2 ;  /* 0x000000ff0c0c7208 */ /* 0x000fe20001000000 */
[----:B------:R-:W1:Y:S08]  /*11800*/  LDC.U8 R183, c[0x0][0x2d8] ;  /* 0x0000b600ffb77b82 */ /* 0x000e700000000000 */
[----:B------:R-:W1:Y:S02]  /*11810*/  LDC.U8 R182, c[0x0][0x2d8] ;  /* 0x0000b600ffb67b82 */ /* 0x000e640000000000 */
[----:B-1----:R-:W-:Y:S01]  /*11820*/  PRMT R182, R182, 0x7054, R183 ;  /* 0x00007054b6b67816 */ /* 0x002fe200000000b7 */
[----:B----4-:R-:W-:-:S04]  /*11830*/  IMAD.WIDE.U32 R4, R5, -0x2daee0ad, RZ ;  /* 0xd2511f5305047825 */ /* 0x010fc800078e00ff */
[----:B-----5:R-:W-:Y:S01]  /*11840*/  IMAD.WIDE.U32 R10, R8, -0x326172a9, RZ ;  /* 0xcd9e8d57080a7825 */ /* 0x020fe200078e00ff */
[----:B------:R-:W-:-:S04]  /*11850*/  LOP3.LUT R2, R5, UR32, R3, 0x96, !PT ;  /* 0x0000002005027c12 */ /* 0x000fc8000f8e9603 */
[----:B--2---:R-:W-:Y:S01]  /*11860*/  LOP3.LUT R6, R11, R6, RZ, 0x3c, !PT ;  /* 0x000000060b067212 */ /* 0x004fe200078e3cff */
[----:B------:R-:W-:-:S04]  /*11870*/  IMAD.WIDE.U32 R2, R2, -0x326172a9, RZ ;  /* 0xcd9e8d5702027825 */ /* 0x000fc800078e00ff */
[----:B---3--:R-:W-:Y:S01]  /*11880*/  IMAD R8, R7, -0x326172a9, RZ ;  /* 0xcd9e8d5707087824 */ /* 0x008fe200078e02ff */
[----:B------:R-:W-:Y:S01]  /*11890*/  LOP3.LUT R16, R25, UR14, R2, 0x96, !PT ;  /* 0x0000000e19107c12 */ /* 0x000fe2000f8e9602 */
[----:B------:R-:W-:-:S03]  /*118a0*/  IMAD.WIDE.U32 R6, R6, -0x2daee0ad, RZ ;  /* 0xd2511f5306067825 */ /* 0x000fc600078e00ff */
[----:B------:R-:W-:Y:S01]  /*118b0*/  LOP3.LUT R5, R3, UR16, R8, 0x96, !PT ;  /* 0x0000001003057c12 */ /* 0x000fe2000f8e9608 */
[----:B------:R-:W-:Y:S01]  /*118c0*/  IMAD.WIDE.U32 R16, R16, -0x2daee0ad, RZ ;  /* 0xd2511f5310107825 */ /* 0x000fe200078e00ff */
[----:B------:R-:W-:-:S03]  /*118d0*/  LOP3.LUT R9, R7, UR15, R4, 0x96, !PT ;  /* 0x0000000f07097c12 */ /* 0x000fc6000f8e9604 */
[----:B------:R-:W-:Y:S01]  /*118e0*/  IMAD.WIDE.U32 R4, R5, -0x2daee0ad, RZ ;  /* 0xd2511f5305047825 */ /* 0x000fe200078e00ff */
[----:B------:R-:W-:-:S03]  /*118f0*/  LOP3.LUT R10, R3, UR16, R10, 0x96, !PT ;  /* 0x00000010030a7c12 */ /* 0x000fc6000f8e960a */
[----:B------:R-:W-:Y:S01]  /*11900*/  FFMA.FTZ R8, R22, c[0x0][0x23c], -R0 ;  /* 0x00008f0016087a23 */ /* 0x000fe20000010800 */
[----:B------:R-:W-:Y:S02]  /*11910*/  LOP3.LUT R14, R17, UR11, R4, 0x96, !PT ;  /* 0x0000000b110e7c12 */ /* 0x000fe4000f8e9604 */
[----:B------:R-:W1:Y:S01]  /*11920*/  SHFL.BFLY PT, R17, R134, 0x1, 0x1f ;  /* 0x0c201f0086117f89 */ /* 0x000e6200000e0000 */
[----:B------:R2:W-:Y:S01]  /*11930*/  MUFU.EX2 R175, R8 ;  /* 0x0000000800af7308 */ /* 0x0005e20000000800 */
[----:B------:R-:W-:Y:S01]  /*11940*/  IMAD.WIDE.U32 R10, R10, -0x2daee0ad, RZ ;  /* 0xd2511f530a0a7825 */ /* 0x000fe200078e00ff */
[----:B------:R-:W-:-:S03]  /*11950*/  LOP3.LUT R5, R5, UR13, R26, 0x96, !PT ;  /* 0x0000000d05057c12 */ /* 0x000fc6000f8e961a */
[--C-:B------:R-:W-:Y:S02]  /*11960*/  FFMA.FTZ R4, R138, c[0x0][0x23c], -R0.reuse ;  /* 0x00008f008a047a23 */ /* 0x100fe40000010800 */
[----:B------:R-:W-:Y:S01]  /*11970*/  FFMA.FTZ R3, R137, c[0x0][0x23c], -R0 ;  /* 0x00008f0089037a23 */ /* 0x000fe20000010800 */
[----:B------:R-:W-:Y:S01]  /*11980*/  LOP3.LUT R6, R11, UR13, R6, 0x96, !PT ;  /* 0x0000000d0b067c12 */ /* 0x000fe2000f8e9606 */
[----:B------:R3:W-:Y:S01]  /*11990*/  MUFU.EX2 R181, R4 ;  /* 0x0000000400b57308 */ /* 0x0007e20000000800 */
[----:B--2---:R-:W-:-:S07]  /*119a0*/  IMAD.WIDE.U32 R8, R9, -0x326172a9, RZ ;  /* 0xcd9e8d5709087825 */ /* 0x004fce00078e00ff */
[----:B------:R2:W-:Y:S01]  /*119b0*/  MUFU.EX2 R188, R3 ;  /* 0x0000000300bc7308 */ /* 0x0005e20000000800 */
[----:B------:R-:W-:Y:S01]  /*119c0*/  LOP3.LUT R7, R9, UR14, R2, 0x96, !PT ;  /* 0x0000000e09077c12 */ /* 0x000fe2000f8e9602 */
[----:B------:R-:W-:-:S04]  /*119d0*/  IMAD.WIDE.U32 R14, R14, -0x326172a9, RZ ;  /* 0xcd9e8d570e0e7825 */ /* 0x000fc800078e00ff */
[----:B---3--:R-:W-:-:S04]  /*119e0*/  FFMA.FTZ R4, R139, c[0x0][0x23c], -R0 ;  /* 0x00008f008b047a23 */ /* 0x008fc80000010800 */
[----:B------:R3:W-:Y:S01]  /*119f0*/  MUFU.EX2 R180, R4 ;  /* 0x0000000400b47308 */ /* 0x0007e20000000800 */
[----:B--2---:R-:W-:-:S05]  /*11a00*/  IMAD.WIDE.U32 R2, R5, -0x326172a9, RZ ;  /* 0xcd9e8d5705027825 */ /* 0x004fca00078e00ff */
[----:B------:R-:W-:Y:S02]  /*11a10*/  LOP3.LUT R3, R3, UR12, R24, 0x96, !PT ;  /* 0x0000000c03037c12 */ /* 0x000fe4000f8e9618 */
[----:B------:R-:W-:Y:S01]  /*11a20*/  LOP3.LUT R9, R15, UR10, R2, 0x96, !PT ;  /* 0x0000000a0f097c12 */ /* 0x000fe2000f8e9602 */
[----:B---3--:R-:W-:-:S04]  /*11a30*/  IMAD.WIDE.U32 R4, R6, -0x326172a9, RZ ;  /* 0xcd9e8d5706047825 */ /* 0x008fc800078e00ff */
[----:B------:R-:W-:Y:S01]  /*11a40*/  IMAD.WIDE.U32 R6, R7, -0x2daee0ad, RZ ;  /* 0xd2511f5307067825 */ /* 0x000fe200078e00ff */
[----:B------:R-:W-:-:S03]  /*11a50*/  LOP3.LUT R8, R5, UR12, R8, 0x96, !PT ;  /* 0x0000000c05087c12 */ /* 0x000fc6000f8e9608 */
[----:B------:R-:W-:Y:S01]  /*11a60*/  IMAD.WIDE.U32 R2, R3, -0x2daee0ad, RZ ;  /* 0xd2511f5303027825 */ /* 0x000fe200078e00ff */
[----:B------:R-:W-:-:S03]  /*11a70*/  LOP3.LUT R10, R7, UR11, R10, 0x96, !PT ;  /* 0x0000000b070a7c12 */ /* 0x000fc6000f8e960a */
[----:B------:R-:W-:Y:S01]  /*11a80*/  IMAD.WIDE.U32 R138, R9, -0x2daee0ad, RZ ;  /* 0xd2511f53098a7825 */ /* 0x000fe200078e00ff */
[----:B-1----:R-:W-:-:S03]  /*11a90*/  FMNMX.FTZ R134, R134, R17, !PT ;  /* 0x0000001186867209 */ /* 0x002fc60007810000 */
[----:B------:R-:W-:Y:S02]  /*11aa0*/  FFMA.FTZ R11, R132, c[0x0][0x23c], -R12 ;  /* 0x00008f00840b7a23 */ /* 0x000fe4000001080c */
[----:B------:R-:W-:Y:S01]  /*11ab0*/  IMAD.WIDE.U32 R8, R8, -0x2daee0ad, RZ ;  /* 0xd2511f5308087825 */ /* 0x000fe200078e00ff */
[----:B------:R-:W-:-:S03]  /*11ac0*/  LOP3.LUT R7, R3, UR9, R16, 0x96, !PT ;  /* 0x0000000903077c12 */ /* 0x000fc6000f8e9610 */
[----:B------:R-:W-:Y:S01]  /*11ad0*/  IMAD.WIDE.U32 R184, R10, -0x326172a9, RZ ;  /* 0xcd9e8d570ab87825 */ /* 0x000fe200078e00ff */
[----:B------:R-:W-:Y:S01]  /*11ae0*/  LOP3.LUT R10, R139, UR5, R2, 0x96, !PT ;  /* 0x000000058b0a7c12 */ /* 0x000fe2000f8e9602 */
[----:B------:R1:W-:Y:S02]  /*11af0*/  MUFU.EX2 R35, R11 ;  /* 0x0000000b00237308 */ /* 0x0003e40000000800 */
[--C-:B------:R-:W-:Y:S01]  /*11b00*/  FFMA.FTZ R5, R172, c[0x0][0x23c], -R12.reuse ;  /* 0x00008f00ac057a23 */ /* 0x100fe2000001080c */
[----:B------:R-:W-:Y:S01]  /*11b10*/  FMNMX.FTZ R2, R13, R18, !PT ;  /* 0x000000120d027209 */ /* 0x000fe20007810000 */
[----:B------:R-:W-:Y:S01]  /*11b20*/  FFMA.FTZ R3, R23, c[0x0][0x23c], -R12 ;  /* 0x00008f0017037a23 */ /* 0x000fe2000001080c */
[C---:B------:R-:W-:Y:S01]  /*11b30*/  FSETP.NEU.FTZ.AND P1, PT, R134.reuse, -INF , PT ;  /* 0xff8000008600780b */ /* 0x040fe20003f3d000 */
[----:B------:R-:W-:Y:S02]  /*11b40*/  FMUL.FTZ R13, R134, c[0x0][0x23c] ;  /* 0x00008f00860d7a20 */ /* 0x000fe40000410000 */
[----:B------:R2:W-:Y:S01]  /*11b50*/  MUFU.EX2 R174, R5 ;  /* 0x0000000500ae7308 */ /* 0x0005e20000000800 */
[----:B-1----:R-:W-:Y:S01]  /*11b60*/  LOP3.LUT R11, R9, UR9, R6, 0x96, !PT ;  /* 0x00000009090b7c12 */ /* 0x002fe2000f8e9606 */
[----:B------:R-:W-:Y:S01]  /*11b70*/  IMAD.WIDE.U32 R6, R7, -0x326172a9, RZ ;  /* 0xcd9e8d5707067825 */ /* 0x000fe200078e00ff */
[----:B------:R-:W-:-:S05]  /*11b80*/  LOP3.LUT R9, R185, UR10, R4, 0x96, !PT ;  /* 0x0000000ab9097c12 */ /* 0x000fca000f8e9604 */
[----:B------:R1:W-:Y:S01]  /*11b90*/  MUFU.EX2 R189, R3 ;  /* 0x0000000300bd7308 */ /* 0x0003e20000000800 */
[----:B------:R-:W-:Y:S01]  /*11ba0*/  FSEL R13, R13, RZ, P1 ;  /* 0x000000ff0d0d7208 */ /* 0x000fe20000800000 */
[----:B--2---:R-:W-:Y:S01]  /*11bb0*/  IMAD.WIDE.U32 R4, R10, -0x326172a9, RZ ;  /* 0xcd9e8d570a047825 */ /* 0x004fe200078e00ff */
[----:B------:R-:W-:-:S03]  /*11bc0*/  LOP3.LUT R132, R7, UR8, R14, 0x96, !PT ;  /* 0x0000000807847c12 */ /* 0x000fc6000f8e960e */
[----:B------:R-:W-:Y:S01]  /*11bd0*/  IMAD.WIDE.U32 R178, R9, -0x2daee0ad, RZ ;  /* 0xd2511f5309b27825 */ /* 0x000fe200078e00ff */
[----:B------:R-:W-:-:S03]  /*11be0*/  SHF.R.U32.HI R7, RZ, 0x10, R4 ;  /* 0x00000010ff077819 */ /* 0x000fc60000011604 */
[----:B-1----:R-:W-:Y:S01]  /*11bf0*/  FFMA.FTZ R3, R173, c[0x0][0x23c], -R12 ;  /* 0x00008f00ad037a23 */ /* 0x002fe2000001080c */
[----:B------:R-:W-:Y:S02]  /*11c00*/  LOP3.LUT R6, R5, UR17, R6, 0x96, !PT ;  /* 0x0000001105067c12 */ /* 0x000fe4000f8e9606 */
[----:B------:R-:W-:Y:S01]  /*11c10*/  LOP3.LUT R10, R4, 0xff, RZ, 0xc0, !PT ;  /* 0x000000ff040a7812 */ /* 0x000fe200078ec0ff */
[----:B------:R1:W2:Y:S01]  /*11c20*/  MUFU.EX2 R22, R3 ;  /* 0x0000000300167308 */ /* 0x0002a20000000800 */
[----:B------:R-:W-:Y:S02]  /*11c30*/  SHF.R.U32.HI R9, RZ, 0x18, R4 ;  /* 0x00000018ff097819 */ /* 0x000fe40000011604 */
[----:B------:R-:W-:Y:S01]  /*11c40*/  LOP3.LUT R7, R7, 0xff, RZ, 0xc0, !PT ;  /* 0x000000ff07077812 */ /* 0x000fe200078ec0ff */
[----:B------:R-:W-:Y:S02]  /*11c50*/  FMUL.FTZ R14, R2, c[0x0][0x23c] ;  /* 0x00008f00020e7a20 */ /* 0x000fe40000410000 */
[----:B------:R-:W-:Y:S01]  /*11c60*/  IMAD.WIDE.U32 R176, R11, -0x326172a9, RZ ;  /* 0xcd9e8d570bb07825 */ /* 0x000fe200078e00ff */
[----:B-1----:R-:W-:-:S03]  /*11c70*/  LOP3.LUT R3, R4, 0xffff, RZ, 0xc0, !PT ;  /* 0x0000ffff04037812 */ /* 0x002fc600078ec0ff */
[----:B------:R-:W-:Y:S01]  /*11c80*/  FFMA.FTZ R5, R19, c[0x0][0x23c], -R13 ;  /* 0x00008f0013057a23 */ /* 0x000fe2000001080d */
[----:B------:R-:W-:Y:S02]  /*11c90*/  LOP3.LUT R4, R179, UR5, R8, 0x96, !PT ;  /* 0x00000005b3047c12 */ /* 0x000fe4000f8e9608 */
[----:B------:R-:W-:Y:S01]  /*11ca0*/  PRMT R19, R7, 0x5410, R9 ;  /* 0x0000541007137816 */ /* 0x000fe20000000009 */
[----:B------:R1:W-:Y:S01]  /*11cb0*/  MUFU.EX2 R190, R5 ;  /* 0x0000000500be7308 */ /* 0x0003e20000000800 */
[----:B------:R-:W-:Y:S01]  /*11cc0*/  SHF.R.U32.HI R8, RZ, 0x8, R3 ;  /* 0x00000008ff087819 */ /* 0x000fe20000011603 */
[----:B------:R-:W-:Y:S01]  /*11cd0*/  FFMA.FTZ R3, R20, c[0x0][0x23c], -R13 ;  /* 0x00008f0014037a23 */ /* 0x000fe2000001080d */
[----:B------:R-:W-:Y:S02]  /*11ce0*/  FSEL R7, R135, RZ, P2 ;  /* 0x000000ff87077208 */ /* 0x000fe40001000000 */
[----:B------:R-:W-:-:S03]  /*11cf0*/  FSETP.NEU.FTZ.AND P2, PT, R2, -INF , PT ;  /* 0xff8000000200780b */ /* 0x000fc60003f5d000 */
[----:B------:R3:W-:Y:S01]  /*11d00*/  MUFU.EX2 R137, R3 ;  /* 0x0000000300897308 */ /* 0x0007e20000000800 */
[----:B------:R-:W-:Y:S01]  /*11d10*/  FSEL R14, R14, RZ, P2 ;  /* 0x000000ff0e0e7208 */ /* 0x000fe20001000000 */
[----:B-1----:R-:W-:-:S05]  /*11d20*/  IMAD.WIDE.U32 R4, R4, -0x326172a9, RZ ;  /* 0xcd9e8d5704047825 */ /* 0x002fca00078e00ff */
[C---:B------:R-:W-:Y:S02]  /*11d30*/  LOP3.LUT R11, R4.reuse, 0xffff, RZ, 0xc0, !PT ;  /* 0x0000ffff040b7812 */ /* 0x040fe400078ec0ff */
[----:B------:R-:W-:Y:S02]  /*11d40*/  LOP3.LUT R15, R4, 0xff, RZ, 0xc0, !PT ;  /* 0x000000ff040f7812 */ /* 0x000fe400078ec0ff */
[--C-:B------:R-:W-:Y:S02]  /*11d50*/  SHF.R.U32.HI R17, RZ, 0x10, R4.reuse ;  /* 0x00000010ff117819 */ /* 0x100fe40000011604 */
[----:B------:R-:W-:Y:S01]  /*11d60*/  SHF.R.U32.HI R18, RZ, 0x18, R4 ;  /* 0x00000018ff127819 */ /* 0x000fe20000011604 */
[--C-:B------:R-:W-:Y:S01]  /*11d70*/  FFMA.FTZ R4, R21, c[0x0][0x23c], -R13.reuse ;  /* 0x00008f0015047a23 */ /* 0x100fe2000001080d */
[----:B---3--:R-:W-:Y:S01]  /*11d80*/  LOP3.LUT R3, R5, UR17, R176, 0x96, !PT ;  /* 0x0000001105037c12 */ /* 0x008fe2000f8e96b0 */
[----:B------:R-:W-:Y:S02]  /*11d90*/  FFMA.FTZ R5, R32, c[0x0][0x23c], -R13 ;  /* 0x00008f0020057a23 */ /* 0x000fe4000001080d */
[----:B------:R1:W3:Y:S01]  /*11da0*/  MUFU.EX2 R27, R4 ;  /* 0x00000004001b7308 */ /* 0x0002e20000000800 */
[----:B------:R-:W-:Y:S01]  /*11db0*/  PRMT R23, R10, 0x5410, R8 ;  /* 0x000054100a177816 */ /* 0x000fe20000000008 */
[----:B------:R-:W-:Y:S01]  /*11dc0*/  FADD.FTZ R25, R230, -R7 ;  /* 0x80000007e6197221 */ /* 0x000fe20000010000 */
[----:B------:R-:W-:-:S05]  /*11dd0*/  LOP3.LUT R7, R6, 0xffff, RZ, 0xc0, !PT ;  /* 0x0000ffff06077812 */ /* 0x000fca00078ec0ff */
[----:B------:R4:W5:Y:S01]  /*11de0*/  MUFU.EX2 R26, R5 ;  /* 0x00000005001a7308 */ /* 0x0009620000000800 */
[----:B------:R-:W-:Y:S02]  /*11df0*/  LOP3.LUT R10, R6, 0xff, RZ, 0xc0, !PT ;  /* 0x000000ff060a7812 */ /* 0x000fe400078ec0ff */
[----:B------:R-:W-:Y:S01]  /*11e00*/  SHF.R.U32.HI R9, RZ, 0x18, R6 ;  /* 0x00000018ff097819 */ /* 0x000fe20000011606 */
[----:B-1----:R-:W-:Y:S01]  /*11e10*/  FFMA.FTZ R4, R33, c[0x0][0x23c], -R14 ;  /* 0x00008f0021047a23 */ /* 0x002fe2000001080e */
[----:B------:R-:W-:-:S03]  /*11e20*/  FSEL R8, R136, RZ, P3 ;  /* 0x000000ff88087208 */ /* 0x000fc60001800000 */
[----:B------:R1:W-:Y:S01]  /*11e30*/  MUFU.EX2 R227, R4 ;  /* 0x0000000400e37308 */ /* 0x0003e20000000800 */
[----:B----4-:R-:W-:-:S04]  /*11e40*/  SHF.R.U32.HI R5, RZ, 0x10, R6 ;  /* 0x00000010ff057819 */ /* 0x010fc80000011606 */
[----:B------:R-:W-:Y:S01]  /*11e50*/  LOP3.LUT R6, R5, 0xff, RZ, 0xc0, !PT ;  /* 0x000000ff05067812 */ /* 0x000fe200078ec0ff */
[----:B------:R-:W-:Y:S01]  /*11e60*/  FFMA.FTZ R5, R133, c[0x0][0x23c], -R14 ;  /* 0x00008f0085057a23 */ /* 0x000fe2000001080e */
[----:B--2---:R-:W-:Y:S02]  /*11e70*/  MOV R133, R22 ;  /* 0x0000001600857202 */ /* 0x004fe40000000f00 */
[----:B-1----:R-:W-:Y:S01]  /*11e80*/  SHF.R.U32.HI R4, RZ, 0x8, R11 ;  /* 0x00000008ff047819 */ /* 0x002fe2000001160b */
[----:B------:R-:W-:-:S03]  /*11e90*/  FADD.FTZ R20, R231, -R8 ;  /* 0x80000008e7147221 */ /* 0x000fc60000010000 */
[----:B------:R-:W-:Y:S02]  /*11ea0*/  PRMT R22, R15, 0x5410, R4 ;  /* 0x000054100f167816 */ /* 0x000fe40000000004 */
[C---:B------:R-:W-:Y:S02]  /*11eb0*/  LOP3.LUT R4, R3.reuse, 0xffff, RZ, 0xc0, !PT ;  /* 0x0000ffff03047812 */ /* 0x040fe400078ec0ff */
[----:B------:R-:W-:Y:S02]  /*11ec0*/  FSEL R8, R134, RZ, P1 ;  /* 0x000000ff86087208 */ /* 0x000fe40000800000 */
[----:B------:R-:W-:Y:S02]  /*11ed0*/  SHF.R.U32.HI R7, RZ, 0x8, R7 ;  /* 0x00000008ff077819 */ /* 0x000fe40000011607 */
[----:B------:R-:W-:Y:S02]  /*11ee0*/  PRMT R16, R6, 0x5410, R9 ;  /* 0x0000541006107816 */ /* 0x000fe40000000009 */
[----:B------:R-:W-:-:S02]  /*11ef0*/  LOP3.LUT R9, R3, 0xff, RZ, 0xc0, !PT ;  /* 0x000000ff03097812 */ /* 0x000fc400078ec0ff */
[----:B------:R-:W-:Y:S02]  /*11f00*/  SHF.R.U32.HI R4, RZ, 0x8, R4 ;  /* 0x00000008ff047819 */ /* 0x000fe40000011604 */
[----:B------:R-:W-:Y:S01]  /*11f10*/  SHF.R.U32.HI R6, RZ, 0x10, R3 ;  /* 0x00000010ff067819 */ /* 0x000fe20000011603 */
[----:B------:R-:W-:Y:S01]  /*11f20*/  FADD.FTZ R24, R228, -R8 ;  /* 0x80000008e4187221 */ /* 0x000fe20000010000 */
[----:B------:R-:W-:Y:S01]  /*11f30*/  PRMT R11, R10, 0x5410, R7 ;  /* 0x000054100a0b7816 */ /* 0x000fe20000000007 */
[----:B------:R1:W-:Y:S01]  /*11f40*/  MUFU.EX2 R226, R5 ;  /* 0x0000000500e27308 */ /* 0x0003e20000000800 */
[----:B------:R-:W-:Y:S02]  /*11f50*/  FSEL R7, R2, RZ, P2 ;  /* 0x000000ff02077208 */ /* 0x000fe40001000000 */
[----:B------:R-:W-:Y:S02]  /*11f60*/  SHF.R.U32.HI R8, RZ, 0x18, R3 ;  /* 0x00000018ff087819 */ /* 0x000fe40000011603 */
[----:B------:R-:W-:Y:S01]  /*11f70*/  PRMT R9, R9, 0x5410, R4 ;  /* 0x0000541009097816 */ /* 0x000fe20000000004 */
[--C-:B------:R-:W-:Y:S01]  /*11f80*/  FFMA.FTZ R4, R28, c[0x0][0x23c], -R14.reuse ;  /* 0x00008f001c047a23 */ /* 0x100fe2000001080e */
[----:B------:R-:W-:Y:S01]  /*11f90*/  LOP3.LUT R3, R6, 0xff, RZ, 0xc0, !PT ;  /* 0x000000ff06037812 */ /* 0x000fe200078ec0ff */
[--C-:B------:R-:W-:Y:S01]  /*11fa0*/  HSET2.LE.AND R6, R23, R182.reuse, PT ;  /* 0x000000b617067233 */ /* 0x100fe20003803000 */
[----:B------:R-:W-:Y:S01]  /*11fb0*/  FFMA.FTZ R10, R34, c[0x0][0x23c], -R14 ;  /* 0x00008f00220a7a23 */ /* 0x000fe2000001080e */
[----:B------:R2:W-:Y:S01]  /*11fc0*/  MUFU.EX2 R179, R4 ;  /* 0x0000000400b37308 */ /* 0x0005e20000000800 */
[----:B------:R-:W-:Y:S01]  /*11fd0*/  PRMT R21, R3, 0x5410, R8 ;  /* 0x0000541003157816 */ /* 0x000fe20000000008 */
[----:B------:R-:W4:Y:S01]  /*11fe0*/  LDSM.16.MT88.4 R28, [R205+0xa000] ;  /* 0x00a00000cd1c783b */ /* 0x000f220000004200 */
[----:B-1----:R-:W-:Y:S01]  /*11ff0*/  LOP3.LUT R5, R17, 0xff, RZ, 0xc0, !PT ;  /* 0x000000ff11057812 */ /* 0x002fe200078ec0ff */
[----:B------:R-:W-:Y:S01]  /*12000*/  FADD.FTZ R17, R229, -R7 ;  /* 0x80000007e5117221 */ /* 0x000fe20000010000 */
[----:B------:R-:W-:Y:S01]  /*12010*/  HSET2.LE.AND R7, R19, R182, PT ;  /* 0x000000b613077233 */ /* 0x000fe20003803000 */
[----:B------:R-:W-:-:S02]  /*12020*/  F2FP.BF16.PACK_AB R3, R180, R181 ;  /* 0x000000b5b403723e */ /* 0x000fc400000010ff */
[----:B------:R-:W-:Y:S01]  /*12030*/  PRMT R15, R5, 0x5410, R18 ;  /* 0x00005410050f7816 */ /* 0x000fe20000000012 */
[--C-:B------:R-:W-:Y:S01]  /*12040*/  HSET2.LE.AND R5, R11, R182.reuse, PT ;  /* 0x000000b60b057233 */ /* 0x100fe20003803000 */
[----:B------:R-:W-:Y:S02]  /*12050*/  F2FP.BF16.PACK_AB R8, R188, R175 ;  /* 0x000000afbc08723e */ /* 0x000fe400000010ff */
[----:B--2---:R-:W-:Y:S02]  /*12060*/  F2FP.BF16.PACK_AB R4, R133, R189 ;  /* 0x000000bd8504723e */ /* 0x004fe400000010ff */
[----:B------:R-:W-:Y:S01]  /*12070*/  LOP3.LUT R6, R6, R3, RZ, 0xc0, !PT ;  /* 0x0000000306067212 */ /* 0x000fe200078ec0ff */
[----:B------:R-:W-:Y:S01]  /*12080*/  HSET2.LE.AND R3, R16, R182, PT ;  /* 0x000000b610037233 */ /* 0x000fe20003803000 */
[----:B------:R-:W-:Y:S02]  /*12090*/  LOP3.LUT R7, R7, R4, RZ, 0xc0, !PT ;  /* 0x0000000407077212 */ /* 0x000fe400078ec0ff */
[----:B------:R-:W-:-:S02]  /*120a0*/  LOP3.LUT R4, R5, R8, RZ, 0xc0, !PT ;  /* 0x0000000805047212 */ /* 0x000fc400078ec0ff */
[----:B------:R-:W-:Y:S01]  /*120b0*/  F2FP.BF16.PACK_AB R5, R174, R35 ;  /* 0x00000023ae05723e */ /* 0x000fe200000010ff */
[----:B------:R-:W-:Y:S01]  /*120c0*/  FMUL.FTZ R19, R25, c[0x0][0x23c] ;  /* 0x00008f0019137a20 */ /* 0x000fe20000410000 */
[----:B---3--:R-:W-:Y:S02]  /*120d0*/  MOV R23, R27 ;  /* 0x0000001b00177202 */ /* 0x008fe40000000f00 */
[----:B------:R-:W-:Y:S01]  /*120e0*/  LOP3.LUT R5, R3, R5, RZ, 0xc0, !PT ;  /* 0x0000000503057212 */ /* 0x000fe200078ec0ff */
[----:B------:R-:W-:Y:S01]  /*120f0*/  HSET2.LE.AND R3, R22, R182, PT ;  /* 0x000000b616037233 */ /* 0x000fe20003803000 */
[----:B------:R-:W-:Y:S01]  /*12100*/  FMUL.FTZ R18, R24, c[0x0][0x23c] ;  /* 0x00008f0018127a20 */ /* 0x000fe20000410000 */
[----:B-----5:R-:W-:Y:S01]  /*12110*/  MOV R22, R26 ;  /* 0x0000001a00167202 */ /* 0x020fe20000000f00 */
[----:B------:R1:W2:Y:S01]  /*12120*/  MUFU.EX2 R185, R10 ;  /* 0x0000000a00b97308 */ /* 0x0002a20000000800 */
[----:B------:R-:W3:Y:S01]  /*12130*/  LDSM.16.MT88.4 R24, [R207+0xa000] ;  /* 0x00a00000cf18783b */ /* 0x000ee20000004200 */
[----:B------:R-:W-:-:S02]  /*12140*/  FMUL.FTZ R17, R17, c[0x0][0x23c] ;  /* 0x00008f0011117a20 */ /* 0x000fc40000410000 */
[----:B------:R-:W-:-:S04]  /*12150*/  FMUL.FTZ R20, R20, c[0x0][0x23c] ;  /* 0x00008f0014147a20 */ /* 0x000fc80000410000 */
[----:B------:R-:W5:Y:S01]  /*12160*/  MUFU.EX2 R18, R18 ;  /* 0x0000001200127308 */ /* 0x000f620000000800 */
[----:B-1----:R-:W-:-:S07]  /*12170*/  F2FP.BF16.PACK_AB R10, R23, R22 ;  /* 0x00000016170a723e */ /* 0x002fce00000010ff */
[----:B------:R-:W1:Y:S01]  /*12180*/  MUFU.EX2 R17, R17 ;  /* 0x0000001100117308 */ /* 0x000e620000000800 */
[----:B--2---:R-:W-:Y:S02]  /*12190*/  F2FP.BF16.PACK_AB R11, R179, R185 ;  /* 0x000000b9b30b723e */ /* 0x004fe400000010ff */
[----:B------:R-:W-:Y:S01]  /*121a0*/  LOP3.LUT R10, R3, R10, RZ, 0xc0, !PT ;  /* 0x0000000a030a7212 */ /* 0x000fe200078ec0ff */
[----:B------:R-:W-:-:S04]  /*121b0*/  HSET2.LE.AND R3, R15, R182, PT ;  /* 0x000000b60f037233 */ /* 0x000fc80003803000 */
[----:B------:R-:W2:Y:S01]  /*121c0*/  MUFU.EX2 R20, R20 ;  /* 0x0000001400147308 */ /* 0x000ea20000000800 */
[----:B------:R-:W-:Y:S01]  /*121d0*/  LOP3.LUT R11, R3, R11, RZ, 0xc0, !PT ;  /* 0x0000000b030b7212 */ /* 0x000fe200078ec0ff */
[----:B------:R-:W-:-:S06]  /*121e0*/  HSET2.LE.AND R3, R9, R182, PT ;  /* 0x000000b609037233 */ /* 0x000fcc0003803000 */
[----:B------:R-:W2:Y:S01]  /*121f0*/  MUFU.EX2 R19, R19 ;  /* 0x0000001300137308 */ /* 0x000ea20000000800 */
[----:B------:R-:W-:Y:S01]  /*12200*/  F2FP.BF16.PACK_AB R8, R137, R190 ;  /* 0x000000be8908723e */ /* 0x000fe200000010ff */
[----:B------:R-:W-:-:S03]  /*12210*/  HSET2.LE.AND R9, R21, R182, PT ;  /* 0x000000b615097233 */ /* 0x000fc60003803000 */
[----:B------:R-:W-:Y:S02]  /*12220*/  LOP3.LUT R8, R3, R8, RZ, 0xc0, !PT ;  /* 0x0000000803087212 */ /* 0x000fe400078ec0ff */
[----:B------:R-:W-:Y:S01]  /*12230*/  F2FP.BF16.PACK_AB R3, R226, R227 ;  /* 0x000000e3e203723e */ /* 0x000fe200000010ff */
[-C--:B-----5:R-:W-:Y:S02]  /*12240*/  FMUL.FTZ R144, R144, R18.reuse ;  /* 0x0000001290907220 */ /* 0x0a0fe40000410000 */
[-C--:B------:R-:W-:Y:S01]  /*12250*/  FMUL.FTZ R145, R145, R18.reuse ;  /* 0x0000001291917220 */ /* 0x080fe20000410000 */
[----:B------:R-:W-:Y:S01]  /*12260*/  LOP3.LUT R9, R9, R3, RZ, 0xc0, !PT ;  /* 0x0000000309097212 */ /* 0x000fe200078ec0ff */
[-C--:B-1----:R-:W-:Y:S02]  /*12270*/  FMUL.FTZ R146, R146, R17.reuse ;  /* 0x0000001192927220 */ /* 0x082fe40000410000 */
[----:B------:R-:W-:Y:S02]  /*12280*/  FMUL.FTZ R147, R147, R17 ;  /* 0x0000001193937220 */ /* 0x000fe40000410000 */
[----:B------:R-:W-:-:S02]  /*12290*/  FMUL.FTZ R148, R148, R18 ;  /* 0x0000001294947220 */ /* 0x000fc40000410000 */
[----:B------:R-:W-:Y:S02]  /*122a0*/  FMUL.FTZ R149, R149, R18 ;  /* 0x0000001295957220 */ /* 0x000fe40000410000 */
[-C--:B------:R-:W-:Y:S02]  /*122b0*/  FMUL.FTZ R150, R150, R17.reuse ;  /* 0x0000001196967220 */ /* 0x080fe40000410000 */
[----:B------:R-:W-:Y:S02]  /*122c0*/  FMUL.FTZ R151, R151, R17 ;  /* 0x0000001197977220 */ /* 0x000fe40000410000 */
[-C--:B--2---:R-:W-:Y:S02]  /*122d0*/  FMUL.FTZ R36, R36, R20.reuse ;  /* 0x0000001424247220 */ /* 0x084fe40000410000 */
        /* <DEDUP_REMOVED lines=23> */
[C---:B----4-:R-:W-:Y:S08]  /*12450*/  HMMA.16816.F32.BF16 R244, R8.reuse, R28, R144 ;  /* 0x0000001c08f4723c */ /* 0x050ff00000041890 */
[----:B------:R-:W-:Y:S07]  /*12460*/  HMMA.16816.F32.BF16 R240, R8, R30, R148 ;  /* 0x0000001e08f0723c */ /* 0x000fee0000041894 */
[----:B------:R-:W-:Y:S01]  /*12470*/  MOV R148, R35 ;  /* 0x0000002300947202 */ /* 0x000fe20000000f00 */
[C---:B---3--:R-:W-:Y:S01]  /*12480*/  HMMA.16816.F32.BF16 R144, R4.reuse, R24, R36 ;  /* 0x000000180490723c */ /* 0x048fe20000041824 */
[----:B------:R-:W1:Y:S04]  /*12490*/  LDSM.16.MT88.4 R36, [R210+0xa000] ;  /* 0x00a00000d224783b */ /* 0x000e680000004200 */
[----:B------:R-:W2:Y:S03]  /*124a0*/  LDSM.16.MT88.4 R32, [R209+0xa000] ;  /* 0x00a00000d120783b */ /* 0x000ea60000004200 */
[C---:B------:R-:W-:Y:S08]  /*124b0*/  HMMA.16816.F32.BF16 R140, R4.reuse, R28, R140 ;  /* 0x0000001c048c723c */ /* 0x040ff0000004188c */
[----:B------:R-:W-:Y:S01]  /*124c0*/  HMMA.16816.F32.BF16 R152, R4, R30, R152 ;  /* 0x0000001e0498723c */ /* 0x000fe20000041898 */
[----:B------:R-:W3:Y:S07]  /*124d0*/  LDSM.16.MT88.4 R28, [R205+0xb000] ;  /* 0x00b00000cd1c783b */ /* 0x000eee0000004200 */
[----:B------:R-:W-:Y:S01]  /*124e0*/  HMMA.16816.F32.BF16 R236, R8, R24, R40 ;  /* 0x0000001808ec723c */ /* 0x000fe20000041828 */
[----:B------:R-:W-:Y:S07]  /*124f0*/  LDSM.16.MT88.4 R40, [R210+0xb000] ;  /* 0x00b00000d228783b */ /* 0x000fee0000004200 */
[-C--:B------:R-:W-:Y:S08]  /*12500*/  HMMA.16816.F32.BF16 R48, R4, R26.reuse, R48 ;  /* 0x0000001a0430723c */ /* 0x080ff00000041830 */
[----:B------:R-:W-:Y:S01]  /*12510*/  HMMA.16816.F32.BF16 R232, R8, R26, R44 ;  /* 0x0000001a08e8723c */ /* 0x000fe2000004182c */
[----:B------:R-:W4:Y:S04]  /*12520*/  LDSM.16.MT88.4 R24, [R207+0xb000] ;  /* 0x00b00000cf18783b */ /* 0x000f280000004200 */
[----:B------:R-:W5:Y:S01]  /*12530*/  LDSM.16.MT88.4 R44, [R209+0xb000] ;  /* 0x00b00000d12c783b */ /* 0x000f620000004200 */
[----:B------:R-:W-:Y:S01]  /*12540*/  FFMA.FTZ R3, R200, c[0x0][0x23c], -R0 ;  /* 0x00008f00c8037a23 */ /* 0x000fe20000010800 */
[----:B------:R-:W-:Y:S01]  /*12550*/  MOV R150, R137 ;  /* 0x0000008900967202 */ /* 0x000fe20000000f00 */
[----:B------:R-:W-:-:S02]  /*12560*/  FMUL.FTZ R56, R56, R18 ;  /* 0x0000001238387220 */ /* 0x000fc40000410000 */
[----:B------:R-:W-:Y:S01]  /*12570*/  FMUL.FTZ R57, R57, R18 ;  /* 0x0000001239397220 */ /* 0x000fe20000410000 */
[----:B------:R1:W-:Y:S01]  /*12580*/  MUFU.EX2 R137, R3 ;  /* 0x0000000300897308 */ /* 0x0003e20000000800 */
        /* <DEDUP_REMOVED lines=50> */
[----:B-1----:R-:W-:Y:S02]  /*128b0*/  FFMA.FTZ R3, R199, c[0x0][0x23c], -R0 ;  /* 0x00008f00c7037a23 */ /* 0x002fe40000010800 */
[-C--:B------:R-:W-:Y:S02]  /*128c0*/  FMUL.FTZ R160, R160, R18.reuse ;  /* 0x00000012a0a07220 */ /* 0x080fe40000410000 */
[----:B------:R-:W-:Y:S01]  /*128d0*/  FMUL.FTZ R161, R161, R18 ;  /* 0x00000012a1a17220 */ /* 0x000fe20000410000 */
[----:B------:R1:W-:Y:S01]  /*128e0*/  MUFU.EX2 R176, R3 ;  /* 0x0000000300b07308 */ /* 0x0003e20000000800 */
[----:B------:R-:W-:-:S02]  /*128f0*/  FMUL.FTZ R162, R162, R17 ;  /* 0x00000011a2a27220 */ /* 0x000fc40000410000 */
[----:B------:R-:W-:Y:S01]  /*12900*/  FMUL.FTZ R163, R163, R17 ;  /* 0x00000011a3a37220 */ /* 0x000fe20000410000 */
[----:B------:R-:W-:Y:S01]  /*12910*/  HMMA.16816.F32.BF16 R228, R8, R36, R56 ;  /* 0x0000002408e4723c */ /* 0x000fe20000041838 */
[----:B------:R-:W-:Y:S02]  /*12920*/  MOV R151, R174 ;  /* 0x000000ae00977202 */ /* 0x000fe40000000f00 */
[----:B------:R-:W-:Y:S02]  /*12930*/  MOV R16, R180 ;  /* 0x000000b400107202 */ /* 0x000fe40000000f00 */
[----:B------:R-:W-:-:S03]  /*12940*/  MOV R15, R175 ;  /* 0x000000af000f7202 */ /* 0x000fc60000000f00 */
[----:B------:R-:W-:Y:S01]  /*12950*/  HMMA.16816.F32.BF16 R52, R4, R36, R52 ;  /* 0x000000240434723c */ /* 0x000fe20000041834 */
[----:B-1----:R-:W-:-:S07]  /*12960*/  FFMA.FTZ R3, R197, c[0x0][0x23c], -R0 ;  /* 0x00008f00c5037a23 */ /* 0x002fce0000010800 */
[C---:B------:R-:W-:Y:S01]  /*12970*/  HMMA.16816.F32.BF16 R64, R4.reuse, R38, R64 ;  /* 0x000000260440723c */ /* 0x040fe20000041840 */
[----:B------:R1:W-:Y:S07]  /*12980*/  MUFU.EX2 R139, R3 ;  /* 0x00000003008b7308 */ /* 0x0003ee0000000800 */
[----:B--2---:R-:W-:Y:S01]  /*12990*/  HMMA.16816.F32.BF16 R68, R4, R32, R68 ;  /* 0x000000200444723c */ /* 0x004fe20000041844 */
[----:B------:R-:W-:-:S07]  /*129a0*/  MOV R149, R15 ;  /* 0x0000000f00957202 */ /* 0x000fce0000000f00 */
[----:B------:R-:W-:Y:S01]  /*129b0*/  HMMA.16816.F32.BF16 R80, R4, R34, R80 ;  /* 0x000000220450723c */ /* 0x000fe20000041850 */
[----:B-1----:R-:W-:-:S07]  /*129c0*/  FFMA.FTZ R3, R198, c[0x0][0x23c], -R12 ;  /* 0x00008f00c6037a23 */ /* 0x002fce000001080c */
[C---:B---3--:R-:W-:Y:S08]  /*129d0*/  HMMA.16816.F32.BF16 R84, R4.reuse, R28, R84 ;  /* 0x0000001c0454723c */ /* 0x048ff00000041854 */
[C---:B------:R-:W-:Y:S08]  /*129e0*/  HMMA.16816.F32.BF16 R96, R4.reuse, R30, R96 ;  /* 0x0000001e0460723c */ /* 0x040ff00000041860 */
[C---:B----4-:R-:W-:Y:S08]  /*129f0*/  HMMA.16816.F32.BF16 R100, R4.reuse, R24, R100 ;  /* 0x000000180464723c */ /* 0x050ff00000041864 */
[C---:B------:R-:W-:Y:S08]  /*12a00*/  HMMA.16816.F32.BF16 R108, R4.reuse, R26, R108 ;  /* 0x0000001a046c723c */ /* 0x040ff0000004186c */
[C---:B------:R-:W-:Y:S08]  /*12a10*/  HMMA.16816.F32.BF16 R112, R4.reuse, R40, R112 ;  /* 0x000000280470723c */ /* 0x040ff00000041870 */
[C---:B------:R-:W-:Y:S08]  /*12a20*/  HMMA.16816.F32.BF16 R120, R4.reuse, R42, R120 ;  /* 0x0000002a0478723c */ /* 0x040ff00000041878 */
[C---:B-----5:R-:W-:Y:S08]  /*12a30*/  HMMA.16816.F32.BF16 R164, R4.reuse, R44, R164 ;  /* 0x0000002c04a4723c */ /* 0x060ff000000418a4 */
[----:B------:R-:W-:Y:S07]  /*12a40*/  HMMA.16816.F32.BF16 R56, R4, R46, R168 ;  /* 0x0000002e0438723c */ /* 0x000fee00000418a8 */
[----:B------:R-:W-:Y:S01]  /*12a50*/  IMAD.WIDE.U32 R4, R132, -0x2daee0ad, RZ ;  /* 0xd2511f5384047825 */ /* 0x000fe200078e00ff */
[----:B------:R-:W-:Y:S03]  /*12a60*/  HMMA.16816.F32.BF16 R160, R8, R40, R160 ;  /* 0x0000002808a0723c */ /* 0x000fe600000418a0 */
[----:B------:R-:W-:Y:S01]  /*12a70*/  FFMA.FTZ R6, R196, c[0x0][0x23c], -R0 ;  /* 0x00008f00c4067a23 */ /* 0x000fe20000010800 */
[----:B------:R-:W-:-:S03]  /*12a80*/  LOP3.LUT R0, R5, UR18, R138, 0x96, !PT ;  /* 0x0000001205007c12 */ /* 0x000fc6000f8e968a */
[----:B------:R-:W-:Y:S01]  /*12a90*/  MOV R41, R150 ;  /* 0x0000009600297202 */ /* 0x000fe20000000f00 */
[----:B------:R1:W2:Y:S01]  /*12aa0*/  MUFU.EX2 R138, R6 ;  /* 0x00000006008a7308 */ /* 0x0002a20000000800 */
[----:B------:R-:W-:Y:S02]  /*12ab0*/  MOV R40, R151 ;  /* 0x0000009700287202 */ /* 0x000fe40000000f00 */
[----:B------:R-:W-:Y:S02]  /*12ac0*/  MOV R150, R22 ;  /* 0x0000001600967202 */ /* 0x000fe40000000f00 */
[----:B------:R-:W-:Y:S02]  /*12ad0*/  MOV R151, R16 ;  /* 0x0000001000977202 */ /* 0x000fe40000000f00 */
[----:B------:R-:W-:Y:S02]  /*12ae0*/  MOV R22, R133 ;  /* 0x0000008500167202 */ /* 0x000fe40000000f00 */
[C---:B------:R-:W-:Y:S01]  /*12af0*/  LOP3.LUT R5, R4.reuse, 0xffff, RZ, 0xc0, !PT ;  /* 0x0000ffff04057812 */ /* 0x040fe200078ec0ff */
[----:B------:R3:W-:Y:S01]  /*12b00*/  MUFU.EX2 R133, R3 ;  /* 0x0000000300857308 */ /* 0x0007e20000000800 */
[----:B------:R-:W-:-:S02]  /*12b10*/  LOP3.LUT R16, R4, 0xff, RZ, 0xc0, !PT ;  /* 0x000000ff04107812 */ /* 0x000fc400078ec0ff */
[--C-:B------:R-:W-:Y:S02]  /*12b20*/  SHF.R.U32.HI R15, RZ, 0x18, R4.reuse ;  /* 0x00000018ff0f7819 */ /* 0x100fe40000011604 */
[----:B-1----:R-:W-:Y:S01]  /*12b30*/  SHF.R.U32.HI R6, RZ, 0x10, R4 ;  /* 0x00000010ff067819 */ /* 0x002fe20000011604 */
[--C-:B------:R-:W-:Y:S01]  /*12b40*/  FFMA.FTZ R4, R186, c[0x0][0x23c], -R12.reuse ;  /* 0x00008f00ba047a23 */ /* 0x100fe2000001080c */
[----:B------:R-:W-:Y:S02]  /*12b50*/  MOV R200, R23 ;  /* 0x0000001700c87202 */ /* 0x000fe40000000f00 */
[----:B------:R-:W-:Y:S01]  /*12b60*/  SHF.R.U32.HI R5, RZ, 0x8, R5 ;  /* 0x00000008ff057819 */ /* 0x000fe20000011605 */
[----:B------:R-:W-:Y:S01]  /*12b70*/  MUFU.EX2 R23, R4 ;  /* 0x0000000400177308 */ /* 0x000fe20000000800 */
[----:B---3--:R-:W-:-:S07]  /*12b80*/  FFMA.FTZ R3, R201, c[0x0][0x23c], -R12 ;  /* 0x00008f00c9037a23 */ /* 0x008fce000001080c */
[----:B------:R1:W3:Y:S01]  /*12b90*/  MUFU.EX2 R132, R3 ;  /* 0x0000000300847308 */ /* 0x0002e20000000800 */
[-C--:B------:R-:W-:Y:S02]  /*12ba0*/  FMUL.FTZ R88, R88, R18.reuse ;  /* 0x0000001258587220 */ /* 0x080fe40000410000 */
[-C--:B------:R-:W-:Y:S02]  /*12bb0*/  FMUL.FTZ R89, R89, R18.reuse ;  /* 0x0000001259597220 */ /* 0x080fe40000410000 */
[-C--:B------:R-:W-:Y:S02]  /*12bc0*/  FMUL.FTZ R90, R90, R17.reuse ;  /* 0x000000115a5a7220 */ /* 0x080fe40000410000 */
[-C--:B------:R-:W-:Y:S02]  /*12bd0*/  FMUL.FTZ R91, R91, R17.reuse ;  /* 0x000000115b5b7220 */ /* 0x080fe40000410000 */
[-C--:B------:R-:W-:Y:S02]  /*12be0*/  FMUL.FTZ R92, R92, R18.reuse ;  /* 0x000000125c5c7220 */ /* 0x080fe40000410000 */
[-C--:B------:R-:W-:Y:S01]  /*12bf0*/  FMUL.FTZ R93, R93, R18.reuse ;  /* 0x000000125d5d7220 */ /* 0x080fe20000410000 */
[----:B-1----:R-:W-:Y:S01]  /*12c00*/  LOP3.LUT R3, R6, 0xff, RZ, 0xc0, !PT ;  /* 0x000000ff06037812 */ /* 0x002fe200078ec0ff */
[-C--:B------:R-:W-:Y:S01]  /*12c10*/  FMUL.FTZ R94, R94, R17.reuse ;  /* 0x000000115e5e7220 */ /* 0x080fe20000410000 */
[----:B------:R-:W-:Y:S01]  /*12c20*/  PRMT R6, R16, 0x5410, R5 ;  /* 0x0000541010067816 */ /* 0x000fe20000000005 */
[----:B------:R-:W-:Y:S01]  /*12c30*/  FMUL.FTZ R95, R95, R17 ;  /* 0x000000115f5f7220 */ /* 0x000fe20000410000 */
[----:B------:R-:W-:Y:S01]  /*12c40*/  PRMT R5, R3, 0x5410, R15 ;  /* 0x0000541003057816 */ /* 0x000fe2000000000f */
[-C--:B------:R-:W-:Y:S01]  /*12c50*/  FMUL.FTZ R128, R128, R18.reuse ;  /* 0x0000001280807220 */ /* 0x080fe20000410000 */
[----:B------:R-:W-:Y:S01]  /*12c60*/  LOP3.LUT R3, R0, 0xffff, RZ, 0xc0, !PT ;  /* 0x0000ffff00037812 */ /* 0x000fe200078ec0ff */
[----:B------:R-:W-:-:S02]  /*12c70*/  FMUL.FTZ R129, R129, R18 ;  /* 0x0000001281817220 */ /* 0x000fc40000410000 */
[-C--:B------:R-:W-:Y:S02]  /*12c80*/  FMUL.FTZ R130, R130, R17.reuse ;  /* 0x0000001182827220 */ /* 0x080fe40000410000 */
[-C--:B------:R-:W-:Y:S01]  /*12c90*/  FMUL.FTZ R131, R131, R17.reuse ;  /* 0x0000001183837220 */ /* 0x080fe20000410000 */
[----:B------:R-:W-:Y:S01]  /*12ca0*/  MOV R21, R182 ;  /* 0x000000b600157202 */ /* 0x000fe20000000f00 */
[----:B------:R-:W-:Y:S01]  /*12cb0*/  FFMA.FTZ R7, R202, c[0x0][0x23c], -R12 ;  /* 0x00008f00ca077a23 */ /* 0x000fe2000001080c */
[----:B------:R-:W-:Y:S01]  /*12cc0*/  SHF.R.U32.HI R4, RZ, 0x10, R0 ;  /* 0x00000010ff047819 */ /* 0x000fe20000011600 */
[----:B------:R-:W-:Y:S01]  /*12cd0*/  FMUL.FTZ R72, R72, R18 ;  /* 0x0000001248487220 */ /* 0x000fe20000410000 */
[----:B------:R-:W-:Y:S01]  /*12ce0*/  MOV R199, R22 ;  /* 0x0000001600c77202 */ /* 0x000fe20000000f00 */
[----:B------:R-:W-:Y:S01]  /*12cf0*/  FMUL.FTZ R73, R73, R18 ;  /* 0x0000001249497220 */ /* 0x000fe20000410000 */
[----:B------:R-:W-:Y:S01]  /*12d00*/  LOP3.LUT R16, R0, 0xff, RZ, 0xc0, !PT ;  /* 0x000000ff00107812 */ /* 0x000fe200078ec0ff */
[-C--:B------:R-:W-:Y:S01]  /*12d10*/  FMUL.FTZ R74, R74, R17.reuse ;  /* 0x000000114a4a7220 */ /* 0x080fe20000410000 */
[----:B------:R-:W-:Y:S01]  /*12d20*/  SHF.R.U32.HI R12, RZ, 0x8, R3 ;  /* 0x00000008ff0c7819 */ /* 0x000fe20000011603 */
[----:B------:R-:W-:-:S02]  /*12d30*/  FMUL.FTZ R75, R75, R17 ;  /* 0x000000114b4b7220 */ /* 0x000fc40000410000 */
[-C--:B------:R-:W-:Y:S02]  /*12d40*/  FMUL.FTZ R76, R76, R18.reuse ;  /* 0x000000124c4c7220 */ /* 0x080fe40000410000 */
[-C--:B------:R-:W-:Y:S02]  /*12d50*/  FMUL.FTZ R77, R77, R18.reuse ;  /* 0x000000124d4d7220 */ /* 0x080fe40000410000 */
[-C--:B------:R-:W-:Y:S02]  /*12d60*/  FMUL.FTZ R78, R78, R17.reuse ;  /* 0x000000114e4e7220 */ /* 0x080fe40000410000 */
[----:B------:R-:W-:Y:S01]  /*12d70*/  FMUL.FTZ R79, R79, R17 ;  /* 0x000000114f4f7220 */ /* 0x000fe20000410000 */
[----:B------:R-:W-:Y:S01]  /*12d80*/  MOV R170, R181 ;  /* 0x000000b500aa7202 */ /* 0x000fe20000000f00 */
[-C--:B------:R-:W-:Y:S01]  /*12d90*/  FMUL.FTZ R116, R116, R18.reuse ;  /* 0x0000001274747220 */ /* 0x080fe20000410000 */
[----:B------:R1:W4:Y:S01]  /*12da0*/  MUFU.EX2 R22, R7 ;  /* 0x0000000700167308 */ /* 0x0003220000000800 */
[----:B------:R-:W-:-:S02]  /*12db0*/  FMUL.FTZ R117, R117, R18 ;  /* 0x0000001275757220 */ /* 0x000fc40000410000 */
[-C--:B------:R-:W-:Y:S02]  /*12dc0*/  FMUL.FTZ R118, R118, R17.reuse ;  /* 0x0000001176767220 */ /* 0x080fe40000410000 */
[----:B------:R-:W-:Y:S01]  /*12dd0*/  FMUL.FTZ R119, R119, R17 ;  /* 0x0000001177777220 */ /* 0x000fe20000410000 */
[----:B------:R-:W-:Y:S01]  /*12de0*/  HMMA.16816.F32.BF16 R88, R8, R28, R88 ;  /* 0x0000001c0858723c */ /* 0x000fe20000041858 */
[----:B------:R-:W-:Y:S01]  /*12df0*/  SHF.R.U32.HI R15, RZ, 0x18, R0 ;  /* 0x00000018ff0f7819 */ /* 0x000fe20000011600 */
[----:B------:R-:W-:Y:S01]  /*12e00*/  HSET2.LE.AND R5, R5, R21, PT ;  /* 0x0000001505057233 */ /* 0x000fe20003803000 */
[----:B------:R-:W-:Y:S02]  /*12e10*/  MOV R171, R188 ;  /* 0x000000bc00ab7202 */ /* 0x000fe40000000f00 */
[----:B--2---:R-:W-:-:S03]  /*12e20*/  F2FP.BF16.PACK_AB R0, R138, R139 ;  /* 0x0000008b8a00723e */ /* 0x004fc600000010ff */
[C---:B------:R-:W-:Y:S01]  /*12e30*/  HMMA.16816.F32.BF16 R180, R8.reuse, R30, R92 ;  /* 0x0000001e08b4723c */ /* 0x040fe2000004185c */
[----:B------:R-:W-:Y:S01]  /*12e40*/  MOV R37, R190 ;  /* 0x000000be00257202 */ /* 0x000fe20000000f00 */
[-C--:B------:R-:W-:Y:S01]  /*12e50*/  FMUL.FTZ R60, R60, R18.reuse ;  /* 0x000000123c3c7220 */ /* 0x080fe20000410000 */
[----:B-1----:R-:W-:Y:S01]  /*12e60*/  LOP3.LUT R7, R4, 0xff, RZ, 0xc0, !PT ;  /* 0x000000ff04077812 */ /* 0x002fe200078ec0ff */
[----:B------:R-:W-:Y:S01]  /*12e70*/  HSET2.LE.AND R4, R6, R21, PT ;  /* 0x0000001506047233 */ /* 0x000fe20003803000 */
[----:B------:R-:W-:Y:S01]  /*12e80*/  PRMT R6, R16, 0x5410, R12 ;  /* 0x0000541010067816 */ /* 0x000fe2000000000c */
[----:B------:R-:W-:Y:S02]  /*12e90*/  FMUL.FTZ R61, R61, R18 ;  /* 0x000000123d3d7220 */ /* 0x000fe40000410000 */
[C---:B------:R-:W-:Y:S01]  /*12ea0*/  HMMA.16816.F32.BF16 R28, R8.reuse, R46, R128 ;  /* 0x0000002e081c723c */ /* 0x040fe20000041880 */
[----:B------:R-:W-:Y:S01]  /*12eb0*/  MOV R36, R189 ;  /* 0x000000bd00247202 */ /* 0x000fe20000000f00 */
[-C--:B------:R-:W-:Y:S01]  /*12ec0*/  FMUL.FTZ R62, R62, R17.reuse ;  /* 0x000000113e3e7220 */ /* 0x080fe20000410000 */
[----:B---3--:R-:W-:Y:S01]  /*12ed0*/  F2FP.BF16.PACK_AB R3, R23, R132 ;  /* 0x000000841703723e */ /* 0x008fe200000010ff */
[----:B------:R-:W-:Y:S01]  /*12ee0*/  FMUL.FTZ R63, R63, R17 ;  /* 0x000000113f3f7220 */ /* 0x000fe20000410000 */
[----:B------:R-:W-:Y:S01]  /*12ef0*/  MOV R201, R170 ;  /* 0x000000aa00c97202 */ /* 0x000fe20000000f00 */
[----:B------:R-:W-:Y:S01]  /*12f00*/  FMUL.FTZ R156, R156, R18 ;  /* 0x000000129c9c7220 */ /* 0x000fe20000410000 */
[----:B------:R-:W-:Y:S01]  /*12f10*/  MOV R131, R21 ;  /* 0x0000001500837202 */ /* 0x000fe20000000f00 */
[----:B------:R-:W-:Y:S01]  /*12f20*/  HMMA.16816.F32.BF16 R72, R8, R32, R72 ;  /* 0x000000200848723c */ /* 0x000fe20000041848 */
[----:B------:R-:W-:Y:S01]  /*12f30*/  LOP3.LUT R170, R4, R0, RZ, 0xc0, !PT ;  /* 0x0000000004aa7212 */ /* 0x000fe200078ec0ff */
[----:B------:R-:W-:-:S02]  /*12f40*/  FMUL.FTZ R157, R157, R18 ;  /* 0x000000129d9d7220 */ /* 0x000fc40000410000 */
[-C--:B------:R-:W-:Y:S01]  /*12f50*/  FMUL.FTZ R158, R158, R17.reuse ;  /* 0x000000119e9e7220 */ /* 0x080fe20000410000 */
[----:B------:R-:W-:Y:S01]  /*12f60*/  HSET2.LE.AND R0, R6, R131, PT ;  /* 0x0000008306007233 */ /* 0x000fe20003803000 */
[-C--:B------:R-:W-:Y:S02]  /*12f70*/  FMUL.FTZ R159, R159, R17.reuse ;  /* 0x000000119f9f7220 */ /* 0x080fe40000410000 */
[-C--:B------:R-:W-:Y:S01]  /*12f80*/  FMUL.FTZ R104, R104, R18.reuse ;  /* 0x0000001268687220 */ /* 0x080fe20000410000 */
[----:B------:R-:W-:Y:S01]  /*12f90*/  HMMA.16816.F32.BF16 R188, R8, R34, R76 ;  /* 0x0000002208bc723c */ /* 0x000fe2000004184c */
[----:B------:R-:W-:Y:S01]  /*12fa0*/  PRMT R7, R7, 0x5410, R15 ;  /* 0x0000541007077816 */ /* 0x000fe2000000000f */
[----:B------:R-:W-:Y:S02]  /*12fb0*/  FMUL.FTZ R105, R105, R18 ;  /* 0x0000001269697220 */ /* 0x000fe40000410000 */
[-C--:B------:R-:W-:Y:S02]  /*12fc0*/  FMUL.FTZ R106, R106, R17.reuse ;  /* 0x000000116a6a7220 */ /* 0x080fe40000410000 */
[----:B------:R-:W-:-:S02]  /*12fd0*/  FMUL.FTZ R107, R107, R17 ;  /* 0x000000116b6b7220 */ /* 0x000fc40000410000 */
[-C--:B------:R-:W-:Y:S01]  /*12fe0*/  FMUL.FTZ R124, R124, R18.reuse ;  /* 0x000000127c7c7220 */ /* 0x080fe20000410000 */
[C---:B------:R-:W-:Y:S01]  /*12ff0*/  HMMA.16816.F32.BF16 R32, R8.reuse, R42, R116 ;  /* 0x0000002a0820723c */ /* 0x040fe20000041874 */
[----:B------:R-:W-:Y:S01]  /*13000*/  HSET2.LE.AND R4, R7, R131, PT ;  /* 0x0000008307047233 */ /* 0x000fe20003803000 */
[----:B------:R-:W-:Y:S02]  /*13010*/  FMUL.FTZ R125, R125, R18 ;  /* 0x000000127d7d7220 */ /* 0x000fe40000410000 */
[-C--:B------:R-:W-:Y:S02]  /*13020*/  FMUL.FTZ R126, R126, R17.reuse ;  /* 0x000000117e7e7220 */ /* 0x080fe40000410000 */
[----:B------:R-:W-:Y:S01]  /*13030*/  FMUL.FTZ R127, R127, R17 ;  /* 0x000000117f7f7220 */ /* 0x000fe20000410000 */
[----:B------:R-:W-:Y:S01]  /*13040*/  MOV R43, R171 ;  /* 0x000000ab002b7202 */ /* 0x000fe20000000f00 */
[C---:B------:R-:W-:Y:S01]  /*13050*/  HMMA.16816.F32.BF16 R192, R8.reuse, R38, R60 ;  /* 0x0000002608c0723c */ /* 0x040fe2000004183c */
[----:B------:R-:W-:Y:S01]  /*13060*/  LOP3.LUT R171, R5, R3, RZ, 0xc0, !PT ;  /* 0x0000000305ab7212 */ /* 0x000fe200078ec0ff */
[--C-:B------:R-:W-:Y:S01]  /*13070*/  FFMA.FTZ R6, R187, c[0x0][0x23c], -R13.reuse ;  /* 0x00008f00bb067a23 */ /* 0x100fe2000001080d */
[----:B------:R-:W-:Y:S01]  /*13080*/  F2FP.BF16.PACK_AB R3, R176, R137 ;  /* 0x00000089b003723e */ /* 0x000fe200000010ff */
[----:B------:R-:W-:Y:S01]  /*13090*/  FFMA.FTZ R7, R222, c[0x0][0x23c], -R14 ;  /* 0x00008f00de077a23 */ /* 0x000fe2000001080e */
[----:B------:R-:W-:Y:S01]  /*130a0*/  MOV R186, R148 ;  /* 0x0000009400ba7202 */ /* 0x000fe20000000f00 */
[----:B------:R-:W-:Y:S01]  /*130b0*/  LDSM.16.MT88.4 R60, [R210+0xa800] ;  /* 0x00a80000d23c783b */ /* 0x000fe20000004200 */
[----:B------:R-:W-:Y:S01]  /*130c0*/  LOP3.LUT R168, R0, R3, RZ, 0xc0, !PT ;  /* 0x0000000300a87212 */ /* 0x000fe200078ec0ff */
[----:B------:R-:W-:Y:S01]  /*130d0*/  FFMA.FTZ R0, R224, c[0x0][0x23c], -R13 ;  /* 0x00008f00e0007a23 */ /* 0x000fe2000001080d */
[----:B----4-:R-:W-:Y:S01]  /*130e0*/  F2FP.BF16.PACK_AB R5, R22, R133 ;  /* 0x000000851605723e */ /* 0x010fe200000010ff */
[----:B------:R-:W-:Y:S01]  /*130f0*/  HMMA.16816.F32.BF16 R156, R8, R24, R156 ;  /* 0x00000018089c723c */ /* 0x000fe2000004189c */
[----:B------:R-:W-:Y:S01]  /*13100*/  LOP3.LUT R3, R177, UR8, R184, 0x96, !PT ;  /* 0x00000008b1037c12 */ /* 0x000fe2000f8e96b8 */
[----:B------:R1:W-:Y:S01]  /*13110*/  MUFU.EX2 R15, R0 ;  /* 0x00000000000f7308 */ /* 0x0003e20000000800 */
[----:B------:R-:W-:Y:S01]  /*13120*/  LOP3.LUT R169, R4, R5, RZ, 0xc0, !PT ;  /* 0x0000000504a97212 */ /* 0x000fe200078ec0ff */
[----:B------:R-:W-:Y:S02]  /*13130*/  LDSM.16.MT88.4 R76, [R209+0xa800] ;  /* 0x00a80000d14c783b */ /* 0x000fe40000004200 */
[----:B------:R-:W-:-:S02]  /*13140*/  IMAD.WIDE.U32 R4, R3, -0x2daee0ad, RZ ;  /* 0xd2511f5303047825 */ /* 0x000fc400078e00ff */
[C---:B------:R-:W-:Y:S01]  /*13150*/  HMMA.16816.F32.BF16 R172, R8.reuse, R26, R104 ;  /* 0x0000001a08ac723c */ /* 0x040fe20000041868 */
[----:B------:R-:W-:Y:S01]  /*13160*/  MOV R202, R149 ;  /* 0x0000009500ca7202 */ /* 0x000fe20000000f00 */
[----:B------:R-:W-:Y:S01]  /*13170*/  LDSM.16.MT88.4 R92, [R205+0xb800] ;  /* 0x00b80000cd5c783b */ /* 0x000fe20000004200 */
[----:B------:R-:W-:Y:S02]  /*13180*/  MOV R196, R150 ;  /* 0x0000009600c47202 */ /* 0x000fe40000000f00 */
[----:B------:R-:W-:Y:S01]  /*13190*/  MOV R197, R151 ;  /* 0x0000009700c57202 */ /* 0x000fe20000000f00 */
[----:B------:R-:W-:Y:S01]  /*131a0*/  LDSM.16.MT88.4 R116, [R210+0xb800] ;  /* 0x00b80000d274783b */ /* 0x000fe20000004200 */
[----:B-1----:R-:W-:Y:S01]  /*131b0*/  FFMA.FTZ R0, R220, c[0x0][0x23c], -R13 ;  /* 0x00008f00dc007a23 */ /* 0x002fe2000001080d */
[----:B------:R-:W-:Y:S01]  /*131c0*/  HMMA.16816.F32.BF16 R124, R8, R44, R124 ;  /* 0x0000002c087c723c */ /* 0x000fe2000004187c */
[C---:B------:R-:W-:Y:S01]  /*131d0*/  LOP3.LUT R3, R4.reuse, 0xffff, RZ, 0xc0, !PT ;  /* 0x0000ffff04037812 */ /* 0x040fe200078ec0ff */
[----:B------:R-:W-:Y:S01]  /*131e0*/  MUFU.EX2 R12, R7 ;  /* 0x00000007000c7308 */ /* 0x000fe20000000800 */
[----:B------:R-:W1:Y:S04]  /*131f0*/  LDSM.16.MT88.4 R148, [R205+0xa800] ;  /* 0x00a80000cd94783b */ /* 0x000e680000004200 */
[----:B------:R-:W-:Y:S03]  /*13200*/  LDSM.16.MT88.4 R104, [R207+0xb800] ;  /* 0x00b80000cf68783b */ /* 0x000fe60000004200 */
[----:B------:R2:W-:Y:S01]  /*13210*/  MUFU.EX2 R16, R0 ;  /* 0x0000000000107308 */ /* 0x0005e20000000800 */
[----:B------:R-:W-:Y:S01]  /*13220*/  SHF.R.U32.HI R8, RZ, 0x10, R4 ;  /* 0x00000010ff087819 */ /* 0x000fe20000011604 */
[----:B------:R-:W-:Y:S01]  /*13230*/  LDSM.16.MT88.4 R24, [R209+0xb800] ;  /* 0x00b80000d118783b */ /* 0x000fe20000004200 */
[----:B------:R-:W-:Y:S01]  /*13240*/  LOP3.LUT R9, R4, 0xff, RZ, 0xc0, !PT ;  /* 0x000000ff04097812 */ /* 0x000fe200078ec0ff */
[----:B------:R-:W-:-:S02]  /*13250*/  FFMA.FTZ R10, R225, c[0x0][0x23c], -R14 ;  /* 0x00008f00e10a7a23 */ /* 0x000fc4000001080e */
[----:B------:R-:W-:Y:S01]  /*13260*/  FFMA.FTZ R11, R223, c[0x0][0x23c], -R14 ;  /* 0x00008f00df0b7a23 */ /* 0x000fe2000001080e */
[----:B------:R-:W3:Y:S01]  /*13270*/  LDSM.16.MT88.4 R44, [R207+0xa800] ;  /* 0x00a80000cf2c783b */ /* 0x000ee20000004200 */
[----:B--2---:R-:W-:-:S04]  /*13280*/  FFMA.FTZ R0, R203, c[0x0][0x23c], -R13 ;  /* 0x00008f00cb007a23 */ /* 0x004fc8000001080d */
[----:B------:R2:W-:Y:S08]  /*13290*/  MUFU.EX2 R21, R0 ;  /* 0x0000000000157308 */ /* 0x0005f00000000800 */
[----:B------:R4:W5:Y:S01]  /*132a0*/  MUFU.EX2 R13, R6 ;  /* 0x00000006000d7308 */ /* 0x0009620000000800 */
[----:B--2---:R-:W-:Y:S02]  /*132b0*/  LOP3.LUT R0, R5, UR18, R178, 0x96, !PT ;  /* 0x0000001205007c12 */ /* 0x004fe4000f8e96b2 */
[----:B------:R-:W-:-:S02]  /*132c0*/  SHF.R.U32.HI R5, RZ, 0x18, R4 ;  /* 0x00000018ff057819 */ /* 0x000fc40000011604 */
[----:B------:R-:W-:Y:S02]  /*132d0*/  SHF.R.U32.HI R4, RZ, 0x8, R3 ;  /* 0x00000008ff047819 */ /* 0x000fe40000011603 */
[----:B------:R-:W-:Y:S01]  /*132e0*/  LOP3.LUT R3, R8, 0xff, RZ, 0xc0, !PT ;  /* 0x000000ff08037812 */ /* 0x000fe200078ec0ff */
[----:B----4-:R-:W-:-:S03]  /*132f0*/  FFMA.FTZ R6, R221, c[0x0][0x23c], -R14 ;  /* 0x00008f00dd067a23 */ /* 0x010fc6000001080e */
[----:B------:R-:W-:Y:S02]  /*13300*/  PRMT R7, R3, 0x5410, R5 ;  /* 0x0000541003077816 */ /* 0x000fe40000000005 */
[C---:B------:R-:W-:Y:S02]  /*13310*/  LOP3.LUT R3, R0.reuse, 0xffff, RZ, 0xc0, !PT ;  /* 0x0000ffff00037812 */ /* 0x040fe400078ec0ff */
[----:B------:R-:W-:Y:S01]  /*13320*/  PRMT R9, R9, 0x5410, R4 ;  /* 0x0000541009097816 */ /* 0x000fe20000000004 */
[----:B------:R2:W4:Y:S01]  /*13330*/  MUFU.EX2 R8, R6 ;  /* 0x0000000600087308 */ /* 0x0005220000000800 */
[----:B------:R-:W-:Y:S02]  /*13340*/  SHF.R.U32.HI R4, RZ, 0x10, R0 ;  /* 0x00000010ff047819 */ /* 0x000fe40000011600 */
[----:B------:R-:W-:Y:S02]  /*13350*/  LOP3.LUT R5, R0, 0xff, RZ, 0xc0, !PT ;  /* 0x000000ff00057812 */ /* 0x000fe400078ec0ff */
[----:B--2---:R-:W-:-:S02]  /*13360*/  SHF.R.U32.HI R6, RZ, 0x8, R3 ;  /* 0x00000008ff067819 */ /* 0x004fc40000011603 */
[----:B------:R-:W-:Y:S02]  /*13370*/  SHF.R.U32.HI R3, RZ, 0x18, R0 ;  /* 0x00000018ff037819 */ /* 0x000fe40000011600 */
[----:B------:R-:W-:-:S04]  /*13380*/  LOP3.LUT R0, R4, 0xff, RZ, 0xc0, !PT ;  /* 0x000000ff04007812 */ /* 0x000fc800078ec0ff */
[----:B------:R-:W-:Y:S01]  /*13390*/  PRMT R3, R0, 0x5410, R3 ;  /* 0x0000541000037816 */ /* 0x000fe20000000003 */
[--C-:B------:R-:W-:Y:S01]  /*133a0*/  HSET2.LE.AND R4, R7, R131.reuse, PT ;  /* 0x0000008307047233 */ /* 0x100fe20003803000 */
[----:B------:R-:W-:Y:S01]  /*133b0*/  PRMT R5, R5, 0x5410, R6 ;  /* 0x0000541005057816 */ /* 0x000fe20000000006 */
[----:B------:R-:W-:Y:S01]  /*133c0*/  MUFU.EX2 R10, R10 ;  /* 0x0000000a000a7308 */ /* 0x000fe20000000800 */
[--C-:B------:R-:W-:Y:S02]  /*133d0*/  HSET2.LE.AND R0, R9, R131.reuse, PT ;  /* 0x0000008309007233 */ /* 0x100fe40003803000 */
[----:B------:R-:W-:Y:S01]  /*133e0*/  HSET2.LE.AND R6, R3, R131, PT ;  /* 0x0000008303067233 */ /* 0x000fe20003803000 */
[----:B-----5:R-:W-:-:S04]  /*133f0*/  F2FP.BF16.PACK_AB R3, R13, R21 ;  /* 0x000000150d03723e */ /* 0x020fc800000010ff */
[----:B------:R-:W2:Y:S01]  /*13400*/  MUFU.EX2 R7, R11 ;  /* 0x0000000b00077308 */ /* 0x000ea20000000800 */
[----:B------:R-:W-:Y:S02]  /*13410*/  LOP3.LUT R130, R0, R3, RZ, 0xc0, !PT ;  /* 0x0000000300827212 */ /* 0x000fe400078ec0ff */
[----:B----4-:R-:W-:Y:S01]  /*13420*/  F2FP.BF16.PACK_AB R0, R8, R12 ;  /* 0x0000000c0800723e */ /* 0x010fe200000010ff */
[----:B------:R-:W-:-:S03]  /*13430*/  HSET2.LE.AND R5, R5, R131, PT ;  /* 0x0000008305057233 */ /* 0x000fc60003803000 */
[----:B------:R-:W-:Y:S02]  /*13440*/  LOP3.LUT R131, R4, R0, RZ, 0xc0, !PT ;  /* 0x0000000004837212 */ /* 0x000fe400078ec0ff */
[----:B------:R-:W-:Y:S02]  /*13450*/  F2FP.BF16.PACK_AB R0, R16, R15 ;  /* 0x0000000f1000723e */ /* 0x000fe400000010ff */
[----:B------:R-:W-:Y:S02]  /*13460*/  MOV R42, R37 ;  /* 0x00000025002a7202 */ /* 0x000fe40000000f00 */
[----:B------:R-:W-:Y:S02]  /*13470*/  LOP3.LUT R128, R5, R0, RZ, 0xc0, !PT ;  /* 0x0000000005807212 */ /* 0x000fe400078ec0ff */
[----:B------:R-:W-:Y:S02]  /*13480*/  MOV R220, R202 ;  /* 0x000000ca00dc7202 */ /* 0x000fe40000000f00 */
[----:B--2---:R-:W-:-:S02]  /*13490*/  F2FP.BF16.PACK_AB R0, R7, R10 ;  /* 0x0000000a0700723e */ /* 0x004fc400000010ff */
[----:B------:R-:W-:Y:S02]  /*134a0*/  MOV R224, R186 ;  /* 0x000000ba00e07202 */ /* 0x000fe40000000f00 */
[----:B------:R-:W-:Y:S02]  /*134b0*/  MOV R177, R42 ;  /* 0x0000002a00b17202 */ /* 0x000fe40000000f00 */
        /* <DEDUP_REMOVED lines=8> */
[----:B------:R-:W-:-:S02]  /*13540*/  FFMA.FTZ R3, R250, R17, R227 ;  /* 0x00000011fa037223 */ /* 0x000fc400000100e3 */
        /* <DEDUP_REMOVED lines=19> */
[----:B-1----:R-:W-:Y:S01]  /*13680*/  HMMA.16816.F32.BF16 R140, R168, R148, R140 ;  /* 0x00000094a88c723c */ /* 0x002fe2000004188c */
[----:B------:R-:W-:Y:S02]  /*13690*/  FADD.FTZ R5, R7, R5 ;  /* 0x0000000507057221 */ /* 0x000fe40000010000 */
[----:B------:R-:W-:Y:S02]  /*136a0*/  FADD.FTZ R6, R139, R4 ;  /* 0x000000048b067221 */ /* 0x000fe40000010000 */
[----:B------:R-:W-:-:S03]  /*136b0*/  FADD.FTZ R4, R132, R3 ;  /* 0x0000000384047221 */ /* 0x000fc60000010000 */
[----:B------:R-:W-:Y:S01]  /*136c0*/  HMMA.16816.F32.BF16 R152, R168, R150, R152 ;  /* 0x00000096a898723c */ /* 0x000fe20000041898 */
[----:B------:R-:W-:Y:S01]  /*136d0*/  FADD.FTZ R3, R21, R0 ;  /* 0x0000000015037221 */ /* 0x000fe20000010000 */
[----:B------:R-:W-:Y:S01]  /*136e0*/  @UP0 UIADD3 UR27, UR27, -0x6, URZ ;  /* 0xfffffffa1b1b0890 */ /* 0x000fe2000fffe03f */
[----:B------:R-:W-:-:S05]  /*136f0*/  FADD.FTZ R0, R12, R5 ;  /* 0x000000050c007221 */ /* 0x000fca0000010000 */
        /* <DEDUP_REMOVED lines=35> */
.L_x_1009:
[----:B------:R-:W-:-:S12]  /*13930*/  UIADD3 UR27, UR32, -0x1, URZ ;  /* 0xffffffff201b7890 */ /* 0x000fd8000fffe03f */
.L_x_1022:
        /* <DEDUP_REMOVED lines=27> */
.L_x_1026:
        /* <DEDUP_REMOVED lines=46> */
.L_x_1024:
        /* <DEDUP_REMOVED lines=139> */
.L_x_1025:
[----:B------:R-:W2:Y:S01]  /*14680*/  S2R R132, SR_TID.X ;  /* 0x0000000000847919 */ /* 0x000ea20000002100 */
[----:B------:R-:W-:Y:S02]  /*14690*/  MOV R2, UR27 ;  /* 0x0000001b00027c02 */ /* 0x000fe40008000f00 */
[----:B--2---:R-:W-:Y:S04]  /*146a0*/  SHF.L.U32 R132, R132, 0x1, RZ ;  /* 0x0000000184847819 */ /* 0x004fe800000006ff */
[----:B------:R-:W-:Y:S04]  /*146b0*/  LOP3.LUT R132, R132, 0x6, RZ, 0xc0, !PT ;  /* 0x0000000684847812 */ /* 0x000fe800078ec0ff */
[----:B------:R-:W-:Y:S04]  /*146c0*/  LEA R2, R2, R132, 0x5 ;  /* 0x0000008402027211 */ /* 0x000fe800078e28ff */
[----:B------:R-:W2:Y:S01]  /*146d0*/  I2F R132, R2 ;  /* 0x0000000200847306 */ /* 0x000ea20000201400 */
[C---:B-1----:R-:W-:Y:S02]  /*146e0*/  IADD3 R134, R2.reuse, 0x1, RZ ;  /* 0x0000000102867810 */ /* 0x042fe40007ffe0ff */
[C---:B------:R-:W-:Y:S02]  /*146f0*/  IADD3 R139, R2.reuse, 0x8, RZ ;  /* 0x00000008028b7810 */ /* 0x040fe40007ffe0ff */
[C---:B------:R-:W-:Y:S02]  /*14700*/  IADD3 R172, R2.reuse, 0x9, RZ ;  /* 0x0000000902ac7810 */ /* 0x040fe40007ffe0ff */
[C---:B------:R-:W-:Y:S02]  /*14710*/  IADD3 R173, R2.reuse, 0x10, RZ ;  /* 0x0000001002ad7810 */ /* 0x040fe40007ffe0ff */
[C---:B------:R-:W-:Y:S01]  /*14720*/  IADD3 R175, R2.reuse, 0x11, RZ ;  /* 0x0000001102af7810 */ /* 0x040fe20007ffe0ff */
[----:B------:R-:W1:Y:S01]  /*14730*/  I2F R134, R134 ;  /* 0x0000008600867306 */ /* 0x000e620000201400 */
[----:B------:R-:W-:Y:S09]  /*14740*/  IADD3 R174, R2, 0x18, RZ ;  /* 0x0000001802ae7810 */ /* 0x000ff20007ffe0ff */
[----:B------:R-:W3:Y:S01]  /*14750*/  I2F R139, R139 ;  /* 0x0000008b008b7306 */ /* 0x000ee20000201400 */
[----:B--2---:R-:W-:Y:S01]  /*14760*/  FFMA.FTZ R4, R132, UR4, R4 ;  /* 0x0000000484047c23 */ /* 0x004fe20008010004 */
[----:B------:R-:W-:Y:S01]  /*14770*/  IADD3 R2, R2, 0x19, RZ ;  /* 0x0000001902027810 */ /* 0x000fe20007ffe0ff */
[C---:B------:R-:W-:Y:S02]  /*14780*/  FFMA.FTZ R6, R132.reuse, UR4, R6 ;  /* 0x0000000484067c23 */ /* 0x040fe40008010006 */
[----:B------:R-:W-:Y:S01]  /*14790*/  FFMA.FTZ R8, R132, UR4, R8 ;  /* 0x0000000484087c23 */ /* 0x000fe20008010008 */
[----:B------:R-:W-:Y:S01]  /*147a0*/  FMNMX.FTZ R136, R4, R0, !PT ;  /* 0x0000000004887209 */ /* 0x000fe20007810000 */
[----:B------:R-:W-:Y:S03]  /*147b0*/  FFMA.FTZ R10, R132, UR4, R10 ;  /* 0x00000004840a7c23 */ /* 0x000fe6000801000a */
[----:B------:R-:W2:Y:S01]  /*147c0*/  I2F R172, R172 ;  /* 0x000000ac00ac7306 */ /* 0x000ea20000201400 */
[----:B------:R-:W-:Y:S01]  /*147d0*/  FMNMX.FTZ R135, R6, R3, !PT ;  /* 0x0000000306877209 */ /* 0x000fe20007810000 */
[----:B-1----:R-:W-:Y:S01]  /*147e0*/  FFMA.FTZ R5, R134, UR4, R5 ;  /* 0x0000000486057c23 */ /* 0x002fe20008010005 */
[----:B------:R-:W-:Y:S01]  /*147f0*/  FMNMX.FTZ R133, R8, R137, !PT ;  /* 0x0000008908857209 */ /* 0x000fe20007810000 */
[C---:B------:R-:W-:Y:S02]  /*14800*/  FFMA.FTZ R7, R134.reuse, UR4, R7 ;  /* 0x0000000486077c23 */ /* 0x040fe40008010007 */
[C---:B------:R-:W-:Y:S01]  /*14810*/  FFMA.FTZ R9, R134.reuse, UR4, R9 ;  /* 0x0000000486097c23 */ /* 0x040fe20008010009 */
[----:B------:R-:W-:Y:S01]  /*14820*/  FMNMX.FTZ R136, R5, R136, !PT ;  /* 0x0000008805887209 */ /* 0x000fe20007810000 */
[----:B------:R-:W-:Y:S02]  /*14830*/  FFMA.FTZ R11, R134, UR4, R11 ;  /* 0x00000004860b7c23 */ /* 0x000fe4000801000b */
[----:B------:R-:W1:Y:S01]  /*14840*/  I2F R173, R173 ;  /* 0x000000ad00ad7306 */ /* 0x000e620000201400 */
[----:B------:R-:W-:Y:S01]  /*14850*/  FMNMX.FTZ R135, R7, R135, !PT ;  /* 0x0000008707877209 */ /* 0x000fe20007810000 */
[----:B---3--:R-:W-:Y:S01]  /*14860*/  FFMA.FTZ R16, R139, UR4, R16 ;  /* 0x000000048b107c23 */ /* 0x008fe20008010010 */
[----:B------:R-:W-:Y:S01]  /*14870*/  FMNMX.FTZ R133, R9, R133, !PT ;  /* 0x0000008509857209 */ /* 0x000fe20007810000 */
[C---:B------:R-:W-:Y:S02]  /*14880*/  FFMA.FTZ R18, R139.reuse, UR4, R18 ;  /* 0x000000048b127c23 */ /* 0x040fe40008010012 */
[C---:B------:R-:W-:Y:S01]  /*14890*/  FFMA.FTZ R12, R139.reuse, UR4, R12 ;  /* 0x000000048b0c7c23 */ /* 0x040fe2000801000c */
[----:B------:R-:W-:Y:S01]  /*148a0*/  FMNMX.FTZ R136, R16, R136, !PT ;  /* 0x0000008810887209 */ /* 0x000fe20007810000 */
[----:B------:R-:W-:Y:S02]  /*148b0*/  FFMA.FTZ R14, R139, UR4, R14 ;  /* 0x000000048b0e7c23 */ /* 0x000fe4000801000e */
[----:B------:R-:W3:Y:S01]  /*148c0*/  I2F R175, R175 ;  /* 0x000000af00af7306 */ /* 0x000ee20000201400 */
[----:B------:R-:W-:Y:S02]  /*148d0*/  FMNMX.FTZ R135, R18, R135, !PT ;  /* 0x0000008712877209 */ /* 0x000fe40007810000 */
[----:B------:R-:W-:Y:S01]  /*148e0*/  FMNMX.FTZ R133, R12, R133, !PT ;  /* 0x000000850c857209 */ /* 0x000fe20007810000 */
[C---:B--2---:R-:W-:Y:S02]  /*148f0*/  FFMA.FTZ R17, R172.reuse, UR4, R17 ;  /* 0x00000004ac117c23 */ /* 0x044fe40008010011 */
[C---:B------:R-:W-:Y:S02]  /*14900*/  FFMA.FTZ R19, R172.reuse, UR4, R19 ;  /* 0x00000004ac137c23 */ /* 0x040fe40008010013 */
[C---:B------:R-:W-:Y:S01]  /*14910*/  FFMA.FTZ R13, R172.reuse, UR4, R13 ;  /* 0x00000004ac0d7c23 */ /* 0x040fe2000801000d */
[----:B------:R-:W-:Y:S01]  /*14920*/  FMNMX.FTZ R136, R17, R136, !PT ;  /* 0x0000008811887209 */ /* 0x000fe20007810000 */
[----:B------:R-:W-:Y:S01]  /*14930*/  FFMA.FTZ R15, R172, UR4, R15 ;  /* 0x00000004ac0f7c23 */ /* 0x000fe2000801000f */
        /* <DEDUP_REMOVED lines=10> */
[C---:B---3--:R-:W-:Y:S01]  /*149e0*/  FFMA.FTZ R21, R175.reuse, UR4, R21 ;  /* 0x00000004af157c23 */ /* 0x048fe20008010015 */
[----:B------:R-:W-:Y:S01]  /*149f0*/  FMNMX.FTZ R133, R24, R133, !PT ;  /* 0x0000008518857209 */ /* 0x000fe20007810000 */
[C---:B------:R-:W-:Y:S02]  /*14a00*/  FFMA.FTZ R23, R175.reuse, UR4, R23 ;  /* 0x00000004af177c23 */ /* 0x040fe40008010017 */
[----:B------:R-:W-:Y:S01]  /*14a10*/  FFMA.FTZ R25, R175, UR4, R25 ;  /* 0x00000004af197c23 */ /* 0x000fe20008010019 */
[----:B------:R-:W-:Y:S01]  /*14a20*/  FMNMX.FTZ R136, R21, R136, !PT ;  /* 0x0000008815887209 */ /* 0x000fe20007810000 */
[----:B------:R-:W-:Y:S01]  /*14a30*/  FFMA.FTZ R27, R175, UR4, R27 ;  /* 0x00000004af1b7c23 */ /* 0x000fe2000801001b */
[----:B------:R-:W-:Y:S02]  /*14a40*/  FMNMX.FTZ R135, R23, R135, !PT ;  /* 0x0000008717877209 */ /* 0x000fe40007810000 */
[----:B------:R-:W-:Y:S01]  /*14a50*/  FMNMX.FTZ R133, R25, R133, !PT ;  /* 0x0000008519857209 */ /* 0x000fe20007810000 */
[C---:B--2---:R-:W-:Y:S02]  /*14a60*/  FFMA.FTZ R32, R174.reuse, UR4, R32 ;  /* 0x00000004ae207c23 */ /* 0x044fe40008010020 */
[C---:B------:R-:W-:Y:S02]  /*14a70*/  FFMA.FTZ R34, R174.reuse, UR4, R34 ;  /* 0x00000004ae227c23 */ /* 0x040fe40008010022 */
[----:B------:R-:W-:Y:S01]  /*14a80*/  FFMA.FTZ R28, R174, UR4, R28 ;  /* 0x00000004ae1c7c23 */ /* 0x000fe2000801001c */
[----:B------:R-:W-:Y:S01]  /*14a90*/  FMNMX.FTZ R136, R32, R136, !PT ;  /* 0x0000008820887209 */ /* 0x000fe20007810000 */
[----:B------:R-:W-:Y:S01]  /*14aa0*/  FFMA.FTZ R30, R174, UR4, R30 ;  /* 0x00000004ae1e7c23 */ /* 0x000fe2000801001e */
[----:B------:R-:W-:Y:S02]  /*14ab0*/  FMNMX.FTZ R135, R34, R135, !PT ;  /* 0x0000008722877209 */ /* 0x000fe40007810000 */
[----:B------:R-:W-:Y:S01]  /*14ac0*/  FMNMX.FTZ R133, R28, R133, !PT ;  /* 0x000000851c857209 */ /* 0x000fe20007810000 */
[C---:B-1----:R-:W-:Y:S02]  /*14ad0*/  FFMA.FTZ R33, R2.reuse, UR4, R33 ;  /* 0x0000000402217c23 */ /* 0x042fe40008010021 */
[C---:B------:R-:W-:Y:S02]  /*14ae0*/  FFMA.FTZ R35, R2.reuse, UR4, R35 ;  /* 0x0000000402237c23 */ /* 0x040fe40008010023 */
[C---:B------:R-:W-:Y:S01]  /*14af0*/  FFMA.FTZ R29, R2.reuse, UR4, R29 ;  /* 0x00000004021d7c23 */ /* 0x040fe2000801001d */
[----:B------:R-:W-:Y:S01]  /*14b00*/  FMNMX.FTZ R136, R33, R136, !PT ;  /* 0x0000008821887209 */ /* 0x000fe20007810000 */
[----:B------:R-:W-:Y:S01]  /*14b10*/  FFMA.FTZ R31, R2, UR4, R31 ;  /* 0x00000004021f7c23 */ /* 0x000fe2000801001f */
[----:B------:R-:W-:Y:S02]  /*14b20*/  FMNMX.FTZ R135, R35, R135, !PT ;  /* 0x0000008723877209 */ /* 0x000fe40007810000 */
[----:B------:R-:W-:Y:S01]  /*14b30*/  FMNMX.FTZ R133, R29, R133, !PT ;  /* 0x000000851d857209 */ /* 0x000fe20007810000 */
[----:B------:R-:W1:Y:S08]  /*14b40*/  SHFL.BFLY PT, R178, R136, 0x2, 0x1f ;  /* 0x0c401f0088b27f89 */ /* 0x000e7000000e0000 */
[----:B------:R-:W2:Y:S08]  /*14b50*/  SHFL.BFLY PT, R177, R135, 0x2, 0x1f ;  /* 0x0c401f0087b17f89 */ /* 0x000eb000000e0000 */
[----:B------:R-:W3:Y:S01]  /*14b60*/  SHFL.BFLY PT, R176, R133, 0x2, 0x1f ;  /* 0x0c401f0085b07f89 */ /* 0x000ee200000e0000 */
[----:B-1----:R-:W-:Y:S07]  /*14b70*/  FMNMX.FTZ R136, R136, R178, !PT ;  /* 0x000000b288887209 */ /* 0x002fee0007810000 */
[----:B------:R-:W1:Y:S01]  /*14b80*/  SHFL.BFLY PT, R178, R136, 0x1, 0x1f ;  /* 0x0c201f0088b27f89 */ /* 0x000e6200000e0000 */
[----:B--2---:R-:W-:Y:S07]  /*14b90*/  FMNMX.FTZ R135, R135, R177, !PT ;  /* 0x000000b187877209 */ /* 0x004fee0007810000 */
[----:B------:R-:W2:Y:S01]  /*14ba0*/  SHFL.BFLY PT, R177, R135, 0x1, 0x1f ;  /* 0x0c201f0087b17f89 */ /* 0x000ea200000e0000 */
[----:B---3--:R-:W-:Y:S07]  /*14bb0*/  FMNMX.FTZ R176, R133, R176, !PT ;  /* 0x000000b085b07209 */ /* 0x008fee0007810000 */
[----:B------:R-:W3:Y:S01]  /*14bc0*/  SHFL.BFLY PT, R179, R176, 0x1, 0x1f ;  /* 0x0c201f00b0b37f89 */ /* 0x000ee200000e0000 */
[----:B-1----:R-:W-:Y:S04]  /*14bd0*/  FMNMX.FTZ R136, R136, R178, !PT ;  /* 0x000000b288887209 */ /* 0x002fe80007810000 */
[C---:B------:R-:W-:Y:S01]  /*14be0*/  FSETP.NEU.FTZ.AND P0, PT, R136.reuse, -INF , PT ;  /* 0xff8000008800780b */ /* 0x040fe20003f1d000 */
[----:B------:R-:W-:Y:S01]  /*14bf0*/  FADD.FTZ R0, -R136, R0 ;  /* 0x0000000088007221 */ /* 0x000fe20000010100 */
[----:B--2---:R-:W-:Y:S03]  /*14c00*/  FMNMX.FTZ R135, R135, R177, !PT ;  /* 0x000000b187877209 */ /* 0x004fe60007810000 */
[----:B------:R-:W-:Y:S04]  /*14c10*/  FMUL.FTZ R0, R0, c[0x0][0x23c] ;  /* 0x00008f0000007a20 */ /* 0x000fe80000410000 */
[----:B------:R1:W2:Y:S01]  /*14c20*/  MUFU.EX2 R133, R0 ;  /* 0x0000000000857308 */ /* 0x0002a20000000800 */
[C---:B------:R-:W-:Y:S01]  /*14c30*/  FMUL.FTZ R184, R135.reuse, c[0x0][0x23c] ;  /* 0x00008f0087b87a20 */ /* 0x040fe20000410000 */
[----:B---3--:R-:W-:Y:S02]  /*14c40*/  FMNMX.FTZ R134, R176, R179, !PT ;  /* 0x000000b3b0867209 */ /* 0x008fe40007810000 */
[----:B------:R-:W-:Y:S03]  /*14c50*/  LDSM.16.MT88.4 R176, [R205+0xa000] ;  /* 0x00a00000cdb0783b */ /* 0x000fe60000004200 */
[----:B------:R-:W-:Y:S02]  /*14c60*/  FMUL.FTZ R185, R134, c[0x0][0x23c] ;  /* 0x00008f0086b97a20 */ /* 0x000fe40000410000 */
[----:B-1----:R-:W-:Y:S01]  /*14c70*/  FADD.FTZ R0, -R135, R3 ;  /* 0x0000000387007221 */ /* 0x002fe20000010100 */
[----:B------:R-:W-:Y:S01]  /*14c80*/  FMNMX.FTZ R3, R10, R138, !PT ;  /* 0x0000008a0a037209 */ /* 0x000fe20007810000 */
[----:B--2---:R-:W-:Y:S02]  /*14c90*/  FMUL.FTZ R36, R133, R36 ;  /* 0x0000002485247220 */ /* 0x004fe40000410000 */
[----:B------:R-:W-:Y:S01]  /*14ca0*/  FMUL.FTZ R0, R0, c[0x0][0x23c] ;  /* 0x00008f0000007a20 */ /* 0x000fe20000410000 */
[----:B------:R-:W-:Y:S01]  /*14cb0*/  FMNMX.FTZ R139, R11, R3, !PT ;  /* 0x000000030b8b7209 */ /* 0x000fe20007810000 */
[C---:B------:R-:W-:Y:S02]  /*14cc0*/  FMUL.FTZ R37, R133.reuse, R37 ;  /* 0x0000002585257220 */ /* 0x040fe40000410000 */
[----:B------:R1:W2:Y:S01]  /*14cd0*/  MUFU.EX2 R132, R0 ;  /* 0x0000000000847308 */ /* 0x0002a20000000800 */
[----:B------:R-:W-:Y:S01]  /*14ce0*/  FMNMX.FTZ R139, R14, R139, !PT ;  /* 0x0000008b0e8b7209 */ /* 0x000fe20007810000 */
[C---:B------:R-:W-:Y:S02]  /*14cf0*/  FMUL.FTZ R48, R133.reuse, R48 ;  /* 0x0000003085307220 */ /* 0x040fe40000410000 */
[----:B------:R-:W-:Y:S01]  /*14d00*/  FMUL.FTZ R49, R133, R49 ;  /* 0x0000003185317220 */ /* 0x000fe20000410000 */
[----:B------:R-:W-:Y:S01]  /*14d10*/  FMNMX.FTZ R139, R15, R139, !PT ;  /* 0x0000008b0f8b7209 */ /* 0x000fe20007810000 */
        /* <DEDUP_REMOVED lines=23> */
[--C-:B------:R-:W-:Y:S01]  /*14e90*/  FFMA.FTZ R18, R18, c[0x0][0x23c], -R184.reuse ;  /* 0x00008f0012127a23 */ /* 0x100fe200000108b8 */
[----:B------:R-:W-:Y:S01]  /*14ea0*/  FSEL R185, R185, RZ, P0 ;  /* 0x000000ffb9b97208 */ /* 0x000fe20000000000 */
[--C-:B------:R-:W-:Y:S02]  /*14eb0*/  FFMA.FTZ R19, R19, c[0x0][0x23c], -R184.reuse ;  /* 0x00008f0013137a23 */ /* 0x100fe400000108b8 */
[----:B------:R-:W-:Y:S02]  /*14ec0*/  FFMA.FTZ R6, R6, c[0x0][0x23c], -R184 ;  /* 0x00008f0006067a23 */ /* 0x000fe400000108b8 */
[----:B------:R-:W-:Y:S02]  /*14ed0*/  FFMA.FTZ R5, R5, c[0x0][0x23c], -R137 ;  /* 0x00008f0005057a23 */ /* 0x000fe40000010889 */
[--C-:B------:R-:W-:Y:S01]  /*14ee0*/  FFMA.FTZ R8, R8, c[0x0][0x23c], -R185.reuse ;  /* 0x00008f0008087a23 */ /* 0x100fe200000108b9 */
[----:B------:R4:W-:Y:S01]  /*14ef0*/  MUFU.EX2 R233, R17 ;  /* 0x0000001100e97308 */ /* 0x0009e20000000800 */
[--C-:B------:R-:W-:Y:S02]  /*14f00*/  FFMA.FTZ R12, R12, c[0x0][0x23c], -R185.reuse ;  /* 0x00008f000c0c7a23 */ /* 0x100fe400000108b9 */
[--C-:B------:R-:W-:Y:S01]  /*14f10*/  FFMA.FTZ R13, R13, c[0x0][0x23c], -R185.reuse ;  /* 0x00008f000d0d7a23 */ /* 0x100fe200000108b9 */
[----:B-1----:R-:W-:Y:S01]  /*14f20*/  FMNMX.FTZ R0, R26, R139, !PT ;  /* 0x0000008b1a007209 */ /* 0x002fe20007810000 */
[C---:B--2---:R-:W-:Y:S02]  /*14f30*/  FMUL.FTZ R40, R3.reuse, R40 ;  /* 0x0000002803287220 */ /* 0x044fe40000410000 */
[----:B------:R-:W-:Y:S01]  /*14f40*/  FMUL.FTZ R41, R3, R41 ;  /* 0x0000002903297220 */ /* 0x000fe20000410000 */
[----:B------:R-:W-:Y:S01]  /*14f50*/  FMNMX.FTZ R0, R27, R0, !PT ;  /* 0x000000001b007209 */ /* 0x000fe20007810000 */
[C---:B------:R-:W-:Y:S01]  /*14f60*/  FMUL.FTZ R44, R3.reuse, R44 ;  /* 0x0000002c032c7220 */ /* 0x040fe20000410000 */
[----:B------:R1:W-:Y:S01]  /*14f70*/  MUFU.EX2 R231, R18 ;  /* 0x0000001200e77308 */ /* 0x0003e20000000800 */
[----:B------:R-:W-:Y:S01]  /*14f80*/  FMUL.FTZ R45, R3, R45 ;  /* 0x0000002d032d7220 */ /* 0x000fe20000410000 */
[----:B------:R-:W-:Y:S01]  /*14f90*/  FMNMX.FTZ R0, R30, R0, !PT ;  /* 0x000000001e007209 */ /* 0x000fe20007810000 */
[C---:B------:R-:W-:Y:S01]  /*14fa0*/  FMUL.FTZ R50, R132.reuse, R50 ;  /* 0x0000003284327220 */ /* 0x040fe20000410000 */
[----:B---3--:R-:W-:Y:S01]  /*14fb0*/  MOV R16, UR31 ;  /* 0x0000001f00107c02 */ /* 0x008fe20008000f00 */
[C---:B------:R-:W-:Y:S01]  /*14fc0*/  FMUL.FTZ R51, R132.reuse, R51 ;  /* 0x0000003384337220 */ /* 0x040fe20000410000 */
[----:B------:R-:W-:Y:S01]  /*14fd0*/  FMNMX.FTZ R0, R31, R0, !PT ;  /* 0x000000001f007209 */ /* 0x000fe20007810000 */
[C---:B------:R-:W-:Y:S01]  /*14fe0*/  FMUL.FTZ R54, R132.reuse, R54 ;  /* 0x0000003684367220 */ /* 0x040fe20000410000 */
[----:B------:R-:W-:Y:S01]  /*14ff0*/  LOP3.LUT R16, R237, UR27, R16, 0x96, !PT ;  /* 0x0000001bed107c12 */ /* 0x000fe2000f8e9610 */
[----:B------:R-:W-:Y:S01]  /*15000*/  FMUL.FTZ R55, R132, R55 ;  /* 0x0000003784377220 */ /* 0x000fe20000410000 */
[----:B------:R2:W3:Y:S01]  /*15010*/  MUFU.EX2 R232, R19 ;  /* 0x0000001300e87308 */ /* 0x0004e20000000800 */
[----:B------:R-:W5:Y:S01]  /*15020*/  SHFL.BFLY PT, R2, R0, 0x2, 0x1f ;  /* 0x0c401f0000027f89 */ /* 0x000f6200000e0000 */
[----:B------:R-:W-:Y:S01]  /*15030*/  FMUL.FTZ R56, R3, R56 ;  /* 0x0000003803387220 */ /* 0x000fe20000410000 */
[----:B------:R-:W-:Y:S01]  /*15040*/  UIADD3 UR27, UR27, -0x1, URZ ;  /* 0xffffffff1b1b7890 */ /* 0x000fe2000fffe03f */
[----:B------:R-:W-:Y:S01]  /*15050*/  IMAD.WIDE.U32 R174, R16, -0x326172a9, RZ ;  /* 0xcd9e8d5710ae7825 */ /* 0x000fe200078e00ff */
[--C-:B------:R-:W-:Y:S03]  /*15060*/  LOP3.LUT R16, R239, UR15, R236.reuse, 0x96, !PT ;  /* 0x0000000fef107c12 */ /* 0x100fe6000f8e96ec */
[----:B------:R-:W-:Y:S02]  /*15070*/  FMUL.FTZ R57, R3, R57 ;  /* 0x0000003903397220 */ /* 0x000fe40000410000 */
[----:B------:R3:W-:Y:S01]  /*15080*/  MUFU.EX2 R228, R6 ;  /* 0x0000000600e47308 */ /* 0x0007e20000000800 */
[----:B----4-:R-:W-:Y:S01]  /*15090*/  IMAD.WIDE.U32 R16, R16, -0x326172a9, RZ ;  /* 0xcd9e8d5710107825 */ /* 0x010fe200078e00ff */
[----:B-1----:R-:W-:Y:S03]  /*150a0*/  LOP3.LUT R18, R241, UR15, R236, 0x96, !PT ;  /* 0x0000000ff1127c12 */ /* 0x002fe6000f8e96ec */
[C---:B------:R-:W-:Y:S02]  /*150b0*/  FMUL.FTZ R60, R3.reuse, R60 ;  /* 0x0000003c033c7220 */ /* 0x040fe40000410000 */
[----:B------:R-:W-:Y:S02]  /*150c0*/  FMUL.FTZ R61, R3, R61 ;  /* 0x0000003d033d7220 */ /* 0x000fe40000410000 */
[C---:B------:R-:W-:Y:S01]  /*150d0*/  FMUL.FTZ R66, R132.reuse, R66 ;  /* 0x0000004284427220 */ /* 0x040fe20000410000 */
[----:B------:R1:W-:Y:S01]  /*150e0*/  MUFU.EX2 R230, R4 ;  /* 0x0000000400e67308 */ /* 0x0003e20000000800 */
[C---:B------:R-:W-:Y:S02]  /*150f0*/  FMUL.FTZ R67, R132.reuse, R67 ;  /* 0x0000004384437220 */ /* 0x040fe40000410000 */
[----:B------:R-:W-:Y:S01]  /*15100*/  FMUL.FTZ R70, R132, R70 ;  /* 0x0000004684467220 */ /* 0x000fe20000410000 */
[----:B-----5:R-:W-:Y:S01]  /*15110*/  FMNMX.FTZ R0, R0, R2, !PT ;  /* 0x0000000200007209 */ /* 0x020fe20007810000 */
[----:B--2---:R-:W-:Y:S04]  /*15120*/  IMAD.WIDE.U32 R18, R18, -0x326172a9, RZ ;  /* 0xcd9e8d5712127825 */ /* 0x004fe800078e00ff */
[----:B------:R-:W2:Y:S01]  /*15130*/  SHFL.BFLY PT, R2, R0, 0x1, 0x1f ;  /* 0x0c201f0000027f89 */ /* 0x000ea200000e0000 */
[----:B------:R4:W-:Y:S01]  /*15140*/  MUFU.EX2 R229, R5 ;  /* 0x0000000500e57308 */ /* 0x0009e20000000800 */
[--C-:B------:R-:W-:Y:S01]  /*15150*/  LOP3.LUT R172, R19, UR14, R174.reuse, 0x96, !PT ;  /* 0x0000000e13ac7c12 */ /* 0x100fe2000f8e96ae */
[----:B------:R-:W-:Y:S01]  /*15160*/  FMUL.FTZ R71, R132, R71 ;  /* 0x0000004784477220 */ /* 0x000fe20000410000 */
[----:B---3--:R-:W-:Y:S01]  /*15170*/  LOP3.LUT R6, R17, UR14, R174, 0x96, !PT ;  /* 0x0000000e11067c12 */ /* 0x008fe2000f8e96ae */
[----:B------:R-:W-:Y:S01]  /*15180*/  FFMA.FTZ R17, R7, c[0x0][0x23c], -R184 ;  /* 0x00008f0007117a23 */ /* 0x000fe200000108b8 */
[C---:B------:R-:W-:Y:S01]  /*15190*/  LOP3.LUT R19, R175.reuse, UR16, R242, 0x96, !PT ;  /* 0x00000010af137c12 */ /* 0x040fe2000f8e96f2 */
[----:B------:R-:W-:Y:S04]  /*151a0*/  IMAD.WIDE.U32 R172, R172, -0x2daee0ad, RZ ;  /* 0xd2511f53acac7825 */ /* 0x000fe800078e00ff */
[----:B------:R3:W5:Y:S01]  /*151b0*/  MUFU.EX2 R227, R17 ;  /* 0x0000001100e37308 */ /* 0x0007620000000800 */
[----:B------:R-:W-:Y:S01]  /*151c0*/  IMAD.WIDE.U32 R6, R6, -0x2daee0ad, RZ ;  /* 0xd2511f5306067825 */ /* 0x000fe200078e00ff */
[----:B-1----:R-:W-:Y:S03]  /*151d0*/  LOP3.LUT R4, R175, UR16, R244, 0x96, !PT ;  /* 0x00000010af047c12 */ /* 0x002fe6000f8e96f4 */
[----:B------:R-:W-:Y:S04]  /*151e0*/  IMAD.WIDE.U32 R174, R19, -0x2daee0ad, RZ ;  /* 0xd2511f5313ae7825 */ /* 0x000fe800078e00ff */
[----:B------:R-:W-:Y:S01]  /*151f0*/  FMUL.FTZ R72, R3, R72 ;  /* 0x0000004803487220 */ /* 0x000fe20000410000 */
[----:B------:R1:W-:Y:S01]  /*15200*/  MUFU.EX2 R226, R8 ;  /* 0x0000000800e27308 */ /* 0x0003e20000000800 */
[----:B------:R-:W-:Y:S01]  /*15210*/  LOP3.LUT R7, R7, UR11, R174, 0x96, !PT ;  /* 0x0000000b07077c12 */ /* 0x000fe2000f8e96ae */
[----:B------:R-:W-:Y:S01]  /*15220*/  FMUL.FTZ R73, R3, R73 ;  /* 0x0000004903497220 */ /* 0x000fe20000410000 */
[----:B--2---:R-:W-:Y:S01]  /*15230*/  FMNMX.FTZ R2, R0, R2, !PT ;  /* 0x0000000200027209 */ /* 0x004fe20007810000 */
[----:B----4-:R-:W-:Y:S03]  /*15240*/  IMAD.WIDE.U32 R4, R4, -0x2daee0ad, RZ ;  /* 0xd2511f5304047825 */ /* 0x010fe600078e00ff */
[C---:B------:R-:W-:Y:S01]  /*15250*/  FSETP.NEU.FTZ.AND P0, PT, R2.reuse, -INF , PT ;  /* 0xff8000000200780b */ /* 0x040fe20003f1d000 */
[----:B------:R-:W-:Y:S01]  /*15260*/  FMUL.FTZ R186, R2, c[0x0][0x23c] ;  /* 0x00008f0002ba7a20 */ /* 0x000fe20000410000 */
[----:B------:R-:W-:Y:S01]  /*15270*/  LOP3.LUT R5, R5, UR13, R240, 0x96, !PT ;  /* 0x0000000d05057c12 */ /* 0x000fe2000f8e96f0 */
[----:B------:R-:W-:Y:S01]  /*15280*/  IMAD.WIDE.U32 R194, R7, -0x326172a9, RZ ;  /* 0xcd9e8d5707c27825 */ /* 0x000fe200078e00ff */
[----:B------:R-:W-:Y:S01]  /*15290*/  LOP3.LUT R139, R173, UR11, R4, 0x96, !PT ;  /* 0x0000000bad8b7c12 */ /* 0x000fe2000f8e9604 */
[----:B------:R-:W-:Y:S01]  /*152a0*/  MUFU.EX2 R222, R12 ;  /* 0x0000000c00de7308 */ /* 0x000fe20000000800 */
[----:B------:R-:W-:Y:S01]  /*152b0*/  FSEL R186, R186, RZ, P0 ;  /* 0x000000ffbaba7208 */ /* 0x000fe20000000000 */
[----:B------:R-:W-:Y:S01]  /*152c0*/  FFMA.FTZ R7, R9, c[0x0][0x23c], -R185 ;  /* 0x00008f0009077a23 */ /* 0x000fe200000108b9 */
[----:B---3--:R-:W-:Y:S01]  /*152d0*/  LOP3.LUT R17, R175, UR13, R238, 0x96, !PT ;  /* 0x0000000daf117c12 */ /* 0x008fe2000f8e96ee */
[----:B------:R-:W-:Y:S01]  /*152e0*/  IMAD.WIDE.U32 R4, R5, -0x326172a9, RZ ;  /* 0xcd9e8d5705047825 */ /* 0x000fe200078e00ff */
[----:B------:R-:W-:Y:S02]  /*152f0*/  F2FP.BF16.PACK_AB R175, R232, R231 ;  /* 0x000000e7e8af723e */ /* 0x000fe400000010ff */
[----:B-----5:R-:W-:Y:S01]  /*15300*/  F2FP.BF16.PACK_AB R173, R227, R228 ;  /* 0x000000e4e3ad723e */ /* 0x020fe200000010ff */
[----:B------:R-:W-:Y:S01]  /*15310*/  FFMA.FTZ R10, R10, c[0x0][0x23c], -R186 ;  /* 0x00008f000a0a7a23 */ /* 0x000fe200000108ba */
[----:B------:R-:W-:Y:S01]  /*15320*/  LOP3.LUT R5, R5, UR12, R18, 0x96, !PT ;  /* 0x0000000c05057c12 */ /* 0x000fe2000f8e9612 */
[----:B------:R2:W-:Y:S01]  /*15330*/  MUFU.EX2 R225, R7 ;  /* 0x0000000700e17308 */ /* 0x0005e20000000800 */
[----:B------:R-:W-:Y:S04]  /*15340*/  IMAD.WIDE.U32 R18, R17, -0x326172a9, RZ ;  /* 0xcd9e8d5711127825 */ /* 0x000fe800078e00ff */
[----:B------:R-:W-:Y:S01]  /*15350*/  IMAD.WIDE.U32 R190, R139, -0x326172a9, RZ ;  /* 0xcd9e8d578bbe7825 */ /* 0x000fe200078e00ff */
[----:B-1----:R-:W-:Y:S02]  /*15360*/  LOP3.LUT R8, R19, UR12, R16, 0x96, !PT ;  /* 0x0000000c13087c12 */ /* 0x002fe4000f8e9610 */
[----:B------:R-:W-:Y:S01]  /*15370*/  LOP3.LUT R16, R195, UR10, R18, 0x96, !PT ;  /* 0x0000000ac3107c12 */ /* 0x000fe2000f8e9612 */
[----:B------:R-:W-:Y:S01]  /*15380*/  FFMA.FTZ R11, R11, c[0x0][0x23c], -R186 ;  /* 0x00008f000b0b7a23 */ /* 0x000fe200000108ba */
[----:B------:R1:W-:Y:S01]  /*15390*/  MUFU.EX2 R224, R10 ;  /* 0x0000000a00e07308 */ /* 0x0003e20000000800 */
[----:B------:R-:W-:Y:S01]  /*153a0*/  LOP3.LUT R0, R191, UR10, R4, 0x96, !PT ;  /* 0x0000000abf007c12 */ /* 0x000fe2000f8e9604 */
[----:B------:R-:W-:Y:S04]  /*153b0*/  IMAD.WIDE.U32 R4, R5, -0x2daee0ad, RZ ;  /* 0xd2511f5305047825 */ /* 0x000fe800078e00ff */
[----:B------:R-:W-:Y:S01]  /*153c0*/  IMAD.WIDE.U32 R198, R16, -0x2daee0ad, RZ ;  /* 0xd2511f5310c67825 */ /* 0x000fe200078e00ff */
[----:B------:R-:W-:Y:S02]  /*153d0*/  LOP3.LUT R5, R5, UR9, R172, 0x96, !PT ;  /* 0x0000000905057c12 */ /* 0x000fe4000f8e96ac */
[----:B------:R-:W-:Y:S01]  /*153e0*/  F2FP.BF16.PACK_AB R172, R229, R230 ;  /* 0x000000e6e5ac723e */ /* 0x000fe200000010ff */
[----:B------:R-:W-:Y:S01]  /*153f0*/  IMAD.WIDE.U32 R8, R8, -0x2daee0ad, RZ ;  /* 0xd2511f5308087825 */ /* 0x000fe200078e00ff */
[----:B------:R-:W3:Y:S03]  /*15400*/  MUFU.EX2 R223, R11 ;  /* 0x0000000b00df7308 */ /* 0x000ee60000000800 */
[----:B------:R-:W-:Y:S04]  /*15410*/  IMAD.WIDE.U32 R192, R0, -0x2daee0ad, RZ ;  /* 0xd2511f5300c07825 */ /* 0x000fe800078e00ff */
[----:B------:R-:W-:Y:S01]  /*15420*/  IMAD.WIDE.U32 R188, R5, -0x326172a9, RZ ;  /* 0xcd9e8d5705bc7825 */ /* 0x000fe200078e00ff */
[----:B--2---:R-:W-:Y:S02]  /*15430*/  LOP3.LUT R7, R193, UR5, R4, 0x96, !PT ;  /* 0x00000005c1077c12 */ /* 0x004fe4000f8e9604 */
[----:B------:R-:W-:Y:S01]  /*15440*/  LOP3.LUT R4, R199, UR5, R8, 0x96, !PT ;  /* 0x00000005c7047c12 */ /* 0x000fe2000f8e9608 */
[----:B------:R-:W-:Y:S01]  /*15450*/  FFMA.FTZ R14, R14, c[0x0][0x23c], -R186 ;  /* 0x00008f000e0e7a23 */ /* 0x000fe200000108ba */
[----:B------:R-:W-:Y:S01]  /*15460*/  LOP3.LUT R8, R9, UR9, R6, 0x96, !PT ;  /* 0x0000000909087c12 */ /* 0x000fe2000f8e9606 */
[----:B------:R-:W-:Y:S01]  /*15470*/  IMAD.WIDE.U32 R6, R7, -0x326172a9, RZ ;  /* 0xcd9e8d5707067825 */ /* 0x000fe200078e00ff */
[----:B------:R2:W4:Y:S03]  /*15480*/  MUFU.EX2 R221, R13 ;  /* 0x0000000d00dd7308 */ /* 0x0005260000000800 */
[----:B------:R-:W-:Y:S01]  /*15490*/  IMAD.WIDE.U32 R4, R4, -0x326172a9, RZ ;  /* 0xcd9e8d5704047825 */ /* 0x000fe200078e00ff */
[C---:B------:R-:W-:Y:S02]  /*154a0*/  LOP3.LUT R18, R6.reuse, 0xff, RZ, 0xc0, !PT ;  /* 0x000000ff06127812 */ /* 0x040fe400078ec0ff */
[----:B-1----:R-:W-:Y:S01]  /*154b0*/  LOP3.LUT R10, R6, 0xffff, RZ, 0xc0, !PT ;  /* 0x0000ffff060a7812 */ /* 0x002fe200078ec0ff */
[----:B------:R-:W-:Y:S01]  /*154c0*/  IMAD.WIDE.U32 R202, R8, -0x326172a9, RZ ;  /* 0xcd9e8d5708ca7825 */ /* 0x000fe200078e00ff */
[--C-:B------:R-:W-:Y:S02]  /*154d0*/  SHF.R.U32.HI R16, RZ, 0x10, R6.reuse ;  /* 0x00000010ff107819 */ /* 0x100fe40000011606 */
[----:B------:R-:W-:Y:S01]  /*154e0*/  SHF.R.U32.HI R17, RZ, 0x18, R6 ;  /* 0x00000018ff117819 */ /* 0x000fe20000011606 */
[----:B------:R-:W-:Y:S01]  /*154f0*/  FFMA.FTZ R15, R15, c[0x0][0x23c], -R186 ;  /* 0x00008f000f0f7a23 */ /* 0x000fe200000108ba */
[----:B------:R-:W-:Y:S01]  /*15500*/  LOP3.LUT R6, R7, UR17, R188, 0x96, !PT ;  /* 0x0000001107067c12 */ /* 0x000fe2000f8e96bc */
[----:B------:R-:W-:Y:S01]  /*15510*/  MUFU.EX2 R220, R14 ;  /* 0x0000000e00dc7308 */ /* 0x000fe20000000800 */
[----:B------:R-:W-:Y:S01]  /*15520*/  LOP3.LUT R0, R5, UR17, R202, 0x96, !PT ;  /* 0x0000001105007c12 */ /* 0x000fe2000f8e96ca */
[----:B------:R-:W-:Y:S01]  /*15530*/  FMUL.FTZ R19, R132, R155 ;  /* 0x0000009b84137220 */ /* 0x000fe20000410000 */
[----:B------:R-:W-:Y:S01]  /*15540*/  LOP3.LUT R7, R4, 0xffff, RZ, 0xc0, !PT ;  /* 0x0000ffff04077812 */ /* 0x000fe200078ec0ff */
[C---:B------:R-:W-:Y:S01]  /*15550*/  FMUL.FTZ R76, R3.reuse, R76 ;  /* 0x0000004c034c7220 */ /* 0x040fe20000410000 */
[----:B------:R-:W-:Y:S01]  /*15560*/  SHF.R.U32.HI R10, RZ, 0x8, R10 ;  /* 0x00000008ff0a7819 */ /* 0x000fe2000001160a */
[C---:B------:R-:W-:Y:S01]  /*15570*/  FMUL.FTZ R77, R3.reuse, R77 ;  /* 0x0000004d034d7220 */ /* 0x040fe20000410000 */
[--C-:B------:R-:W-:Y:S01]  /*15580*/  SHF.R.U32.HI R12, RZ, 0x18, R4.reuse ;  /* 0x00000018ff0c7819 */ /* 0x100fe20000011604 */
[----:B------:R-:W-:Y:S01]  /*15590*/  FMUL.FTZ R82, R132, R82 ;  /* 0x0000005284527220 */ /* 0x000fe20000410000 */
[----:B------:R-:W-:Y:S01]  /*155a0*/  LOP3.LUT R9, R4, 0xff, RZ, 0xc0, !PT ;  /* 0x000000ff04097812 */ /* 0x000fe200078ec0ff */
[----:B------:R-:W1:Y:S01]  /*155b0*/  MUFU.EX2 R202, R15 ;  /* 0x0000000f00ca7308 */ /* 0x000e620000000800 */
[----:B------:R-:W-:Y:S01]  /*155c0*/  SHF.R.U32.HI R8, RZ, 0x10, R4 ;  /* 0x00000010ff087819 */ /* 0x000fe20000011604 */
[----:B--2---:R-:W-:Y:S01]  /*155d0*/  FMUL.FTZ R13, R3, R149 ;  /* 0x00000095030d7220 */ /* 0x004fe20000410000 */
[----:B------:R-:W-:Y:S01]  /*155e0*/  LOP3.LUT R5, R16, 0xff, RZ, 0xc0, !PT ;  /* 0x000000ff10057812 */ /* 0x000fe200078ec0ff */
[----:B------:R-:W-:Y:S01]  /*155f0*/  FMUL.FTZ R83, R132, R83 ;  /* 0x0000005384537220 */ /* 0x000fe20000410000 */
[----:B------:R-:W-:Y:S01]  /*15600*/  SHF.R.U32.HI R7, RZ, 0x8, R7 ;  /* 0x00000008ff077819 */ /* 0x000fe20000011607 */
[----:B------:R-:W-:Y:S01]  /*15610*/  FMUL.FTZ R85, R133, R85 ;  /* 0x0000005585557220 */ /* 0x000fe20000410000 */
[----:B------:R-:W-:Y:S01]  /*15620*/  LOP3.LUT R4, R0, 0xffff, RZ, 0xc0, !PT ;  /* 0x0000ffff00047812 */ /* 0x000fe200078ec0ff */
[----:B------:R-:W-:Y:S01]  /*15630*/  FMUL.FTZ R86, R132, R86 ;  /* 0x0000005684567220 */ /* 0x000fe20000410000 */
[----:B------:R-:W-:Y:S01]  /*15640*/  PRMT R18, R18, 0x5410, R10 ;  /* 0x0000541012127816 */ /* 0x000fe2000000000a */
[----:B------:R-:W-:Y:S01]  /*15650*/  FMUL.FTZ R87, R132, R87 ;  /* 0x0000005784577220 */ /* 0x000fe20000410000 */
[----:B------:R-:W-:Y:S01]  /*15660*/  PRMT R17, R5, 0x5410, R17 ;  /* 0x0000541005117816 */ /* 0x000fe20000000011 */
[----:B------:R-:W-:Y:S01]  /*15670*/  FMUL.FTZ R88, R3, R88 ;  /* 0x0000005803587220 */ /* 0x000fe20000410000 */
[----:B------:R-:W-:Y:S01]  /*15680*/  PRMT R16, R9, 0x5410, R7 ;  /* 0x0000541009107816 */ /* 0x000fe20000000007 */
[--C-:B------:R-:W-:Y:S01]  /*15690*/  HSET2.LE.AND R174, R18, R235.reuse, PT ;  /* 0x000000eb12ae7233 */ /* 0x100fe20003803000 */
[----:B------:R-:W-:Y:S01]  /*156a0*/  LOP3.LUT R10, R8, 0xff, RZ, 0xc0, !PT ;  /* 0x000000ff080a7812 */ /* 0x000fe200078ec0ff */
[----:B------:R-:W-:Y:S01]  /*156b0*/  FMUL.FTZ R18, R132, R154 ;  /* 0x0000009a84127220 */ /* 0x000fe20000410000 */
[----:B------:R-:W-:Y:S01]  /*156c0*/  LOP3.LUT R5, R6, 0xffff, RZ, 0xc0, !PT ;  /* 0x0000ffff06057812 */ /* 0x000fe200078ec0ff */
[----:B------:R-:W-:Y:S01]  /*156d0*/  FMUL.FTZ R89, R3, R89 ;  /* 0x0000005903597220 */ /* 0x000fe20000410000 */
[----:B------:R-:W-:Y:S01]  /*156e0*/  SHF.R.U32.HI R7, RZ, 0x10, R6 ;  /* 0x00000010ff077819 */ /* 0x000fe20000011606 */
[--C-:B------:R-:W-:Y:S01]  /*156f0*/  FFMA.FTZ R32, R32, c[0x0][0x23c], -R137.reuse ;  /* 0x00008f0020207a23 */ /* 0x100fe20000010889 */
[----:B------:R-:W-:Y:S01]  /*15700*/  LOP3.LUT R8, R0, 0xff, RZ, 0xc0, !PT ;  /* 0x000000ff00087812 */ /* 0x000fe200078ec0ff */
[----:B------:R-:W-:Y:S01]  /*15710*/  FFMA.FTZ R33, R33, c[0x0][0x23c], -R137 ;  /* 0x00008f0021217a23 */ /* 0x000fe20000010889 */
[----:B------:R-:W-:Y:S01]  /*15720*/  SHF.R.U32.HI R4, RZ, 0x8, R4 ;  /* 0x00000008ff047819 */ /* 0x000fe20000011604 */
[--C-:B------:R-:W-:Y:S01]  /*15730*/  FFMA.FTZ R34, R34, c[0x0][0x23c], -R184.reuse ;  /* 0x00008f0022227a23 */ /* 0x100fe200000108b8 */
[----:B------:R-:W-:Y:S01]  /*15740*/  LOP3.LUT R11, R6, 0xff, RZ, 0xc0, !PT ;  /* 0x000000ff060b7812 */ /* 0x000fe200078ec0ff */
[----:B------:R-:W-:Y:S01]  /*15750*/  FFMA.FTZ R35, R35, c[0x0][0x23c], -R184 ;  /* 0x00008f0023237a23 */ /* 0x000fe200000108b8 */
[----:B------:R-:W-:Y:S01]  /*15760*/  PRMT R8, R8, 0x5410, R4 ;  /* 0x0000541008087816 */ /* 0x000fe20000000004 */
[----:B------:R2:W-:Y:S01]  /*15770*/  MUFU.EX2 R201, R32 ;  /* 0x0000002000c97308 */ /* 0x0005e20000000800 */
[----:B------:R-:W-:Y:S01]  /*15780*/  SHF.R.U32.HI R4, RZ, 0x10, R0 ;  /* 0x00000010ff047819 */ /* 0x000fe20000011600 */
[----:B------:R-:W-:Y:S01]  /*15790*/  FMUL.FTZ R92, R3, R92 ;  /* 0x0000005c035c7220 */ /* 0x000fe20000410000 */
[----:B------:R-:W-:Y:S01]  /*157a0*/  SHF.R.U32.HI R9, RZ, 0x18, R6 ;  /* 0x00000018ff097819 */ /* 0x000fe20000011606 */
[--C-:B------:R-:W-:Y:S01]  /*157b0*/  HSET2.LE.AND R180, R8, R235.reuse, PT ;  /* 0x000000eb08b47233 */ /* 0x100fe20003803000 */
[----:B------:R-:W-:Y:S01]  /*157c0*/  SHF.R.U32.HI R6, RZ, 0x8, R5 ;  /* 0x00000008ff067819 */ /* 0x000fe20000011605 */
[--C-:B------:R-:W-:Y:S01]  /*157d0*/  HSET2.LE.AND R8, R16, R235.reuse, PT ;  /* 0x000000eb10087233 */ /* 0x100fe20003803000 */
[----:B------:R-:W-:Y:S01]  /*157e0*/  LOP3.LUT R5, R7, 0xff, RZ, 0xc0, !PT ;  /* 0x000000ff07057812 */ /* 0x000fe200078ec0ff */
[----:B------:R-:W-:Y:S01]  /*157f0*/  FMUL.FTZ R16, R133, R152 ;  /* 0x0000009885107220 */ /* 0x000fe20000410000 */
[----:B------:R-:W-:Y:S01]  /*15800*/  SHF.R.U32.HI R7, RZ, 0x18, R0 ;  /* 0x00000018ff077819 */ /* 0x000fe20000011600 */
[----:B------:R-:W-:Y:S01]  /*15810*/  FADD.FTZ R0, -R2, R138 ;  /* 0x0000008a02007221 */ /* 0x000fe20000010100 */
[----:B------:R-:W-:Y:S01]  /*15820*/  PRMT R11, R11, 0x5410, R6 ;  /* 0x000054100b0b7816 */ /* 0x000fe20000000006 */
[----:B------:R-:W-:Y:S01]  /*15830*/  FMUL.FTZ R93, R3, R93 ;  /* 0x0000005d035d7220 */ /* 0x000fe20000410000 */
[----:B------:R-:W-:Y:S01]  /*15840*/  LOP3.LUT R6, R4, 0xff, RZ, 0xc0, !PT ;  /* 0x000000ff04067812 */ /* 0x000fe200078ec0ff */
[----:B------:R-:W-:Y:S01]  /*15850*/  FMUL.FTZ R0, R0, c[0x0][0x23c] ;  /* 0x00008f0000007a20 */ /* 0x000fe20000410000 */
[----:B------:R-:W-:Y:S01]  /*15860*/  PRMT R9, R5, 0x5410, R9 ;  /* 0x0000541005097816 */ /* 0x000fe20000000009 */
[--C-:B------:R-:W-:Y:S01]  /*15870*/  HSET2.LE.AND R5, R17, R235.reuse, PT ;  /* 0x000000eb11057233 */ /* 0x100fe20003803000 */
[----:B------:R-:W-:Y:S01]  /*15880*/  PRMT R6, R6, 0x5410, R7 ;  /* 0x0000541006067816 */ /* 0x000fe20000000007 */
[----:B------:R-:W-:Y:S01]  /*15890*/  FMUL.FTZ R17, R133, R153 ;  /* 0x0000009985117220 */ /* 0x000fe20000410000 */
[----:B------:R-:W-:Y:S01]  /*158a0*/  F2FP.BF16.PACK_AB R4, R233, R234 ;  /* 0x000000eae904723e */ /* 0x000fe200000010ff */
[----:B------:R-:W5:Y:S01]  /*158b0*/  MUFU.EX2 R0, R0 ;  /* 0x0000000000007308 */ /* 0x000f620000000800 */
[----:B------:R-:W-:Y:S01]  /*158c0*/  LOP3.LUT R175, R5, R175, RZ, 0xc0, !PT ;  /* 0x000000af05af7212 */ /* 0x000fe200078ec0ff */
[--C-:B------:R-:W-:Y:S01]  /*158d0*/  HSET2.LE.AND R5, R9, R235.reuse, PT ;  /* 0x000000eb09057233 */ /* 0x100fe20003803000 */
[----:B------:R-:W-:Y:S01]  /*158e0*/  LOP3.LUT R174, R174, R4, RZ, 0xc0, !PT ;  /* 0x00000004aeae7212 */ /* 0x000fe200078ec0ff */
[--C-:B------:R-:W-:Y:S01]  /*158f0*/  HSET2.LE.AND R4, R11, R235.reuse, PT ;  /* 0x000000eb0b047233 */ /* 0x100fe20003803000 */
[----:B---3--:R-:W-:Y:S01]  /*15900*/  F2FP.BF16.PACK_AB R7, R223, R224 ;  /* 0x000000e0df07723e */ /* 0x008fe200000010ff */
[--C-:B------:R-:W-:Y:S01]  /*15910*/  HSET2.LE.AND R181, R6, R235.reuse, PT ;  /* 0x000000eb06b57233 */ /* 0x100fe20003803000 */
[----:B------:R-:W-:Y:S01]  /*15920*/  F2FP.BF16.PACK_AB R6, R225, R226 ;  /* 0x000000e2e106723e */ /* 0x000fe200000010ff */
[----:B--2---:R-:W-:Y:S01]  /*15930*/  FMUL.FTZ R32, R3, R156 ;  /* 0x0000009c03207220 */ /* 0x004fe20000410000 */
        /* <DEDUP_REMOVED lines=9> */
[----:B------:R-:W2:Y:S01]  /*159d0*/  LDSM.16.MT88.4 R140, [R207+0xa000] ;  /* 0x00a00000cf8c783b */ /* 0x000ea20000004200 */
[----:B----4-:R-:W-:Y:S01]  /*159e0*/  F2FP.BF16.PACK_AB R182, R221, R222 ;  /* 0x000000deddb6723e */ /* 0x010fe200000010ff */
[C---:B------:R-:W-:Y:S01]  /*159f0*/  FMUL.FTZ R12, R3.reuse, R148 ;  /* 0x00000094030c7220 */ /* 0x040fe20000410000 */
[----:B-1----:R-:W-:Y:S01]  /*15a00*/  F2FP.BF16.PACK_AB R183, R202, R220 ;  /* 0x000000dccab7723e */ /* 0x002fe200000010ff */
[--C-:B------:R-:W-:Y:S01]  /*15a10*/  HSET2.LE.AND R9, R10, R235.reuse, PT ;  /* 0x000000eb0a097233 */ /* 0x100fe20003803000 */
[-C--:B------:R-:W-:Y:S01]  /*15a20*/  HMMA.16816.F32.BF16 R4, R172, R176.reuse, R4 ;  /* 0x000000b0ac04723c */ /* 0x080fe20000041804 */
[----:B-----5:R-:W-:Y:S01]  /*15a30*/  FMUL.FTZ R10, R0, R146 ;  /* 0x00000092000a7220 */ /* 0x020fe20000410000 */
[----:B------:R-:W-:Y:S01]  /*15a40*/  LOP3.LUT R182, R8, R182, RZ, 0xc0, !PT ;  /* 0x000000b608b67212 */ /* 0x000fe200078ec0ff */
[----:B------:R-:W-:Y:S01]  /*15a50*/  FMUL.FTZ R8, R3, R144 ;  /* 0x0000009003087220 */ /* 0x000fe20000410000 */
[----:B------:R-:W-:Y:S01]  /*15a60*/  LOP3.LUT R183, R9, R183, RZ, 0xc0, !PT ;  /* 0x000000b709b77212 */ /* 0x000fe200078ec0ff */
[----:B------:R-:W-:Y:S01]  /*15a70*/  FMUL.FTZ R9, R3, R145 ;  /* 0x0000009103097220 */ /* 0x000fe20000410000 */
[----:B------:R1:W-:Y:S01]  /*15a80*/  MUFU.EX2 R200, R33 ;  /* 0x0000002100c87308 */ /* 0x0003e20000000800 */
[C---:B------:R-:W-:Y:S01]  /*15a90*/  FMUL.FTZ R11, R0.reuse, R147 ;  /* 0x00000093000b7220 */ /* 0x040fe20000410000 */
[----:B------:R-:W-:Y:S01]  /*15aa0*/  LOP3.LUT R138, R189, UR8, R190, 0x96, !PT ;  /* 0x00000008bd8a7c12 */ /* 0x000fe2000f8e96be */
[----:B------:R-:W3:Y:S03]  /*15ab0*/  LDSM.16.MT88.4 R144, [R210+0xa000] ;  /* 0x00a00000d290783b */ /* 0x000ee60000004200 */
[C---:B------:R-:W-:Y:S01]  /*15ac0*/  FMUL.FTZ R14, R0.reuse, R150 ;  /* 0x00000096000e7220 */ /* 0x040fe20000410000 */
[----:B------:R-:W-:Y:S01]  /*15ad0*/  LOP3.LUT R148, R203, UR8, R194, 0x96, !PT ;  /* 0x00000008cb947c12 */ /* 0x000fe2000f8e96c2 */
[C---:B------:R-:W-:Y:S01]  /*15ae0*/  HMMA.16816.F32.BF16 R8, R180.reuse, R176, R8 ;  /* 0x000000b0b408723c */ /* 0x040fe20000041808 */
[C---:B------:R-:W-:Y:S01]  /*15af0*/  FMUL.FTZ R15, R0.reuse, R151 ;  /* 0x00000097000f7220 */ /* 0x040fe20000410000 */
[----:B------:R4:W-:Y:S01]  /*15b00*/  MUFU.EX2 R197, R34 ;  /* 0x0000002200c57308 */ /* 0x0009e20000000800 */
[C---:B------:R-:W-:Y:S02]  /*15b10*/  FMUL.FTZ R42, R0.reuse, R42 ;  /* 0x0000002a002a7220 */ /* 0x040fe40000410000 */
[C---:B------:R-:W-:Y:S02]  /*15b20*/  FMUL.FTZ R43, R0.reuse, R43 ;  /* 0x0000002b002b7220 */ /* 0x040fe40000410000 */
[C---:B------:R-:W-:Y:S01]  /*15b30*/  FMUL.FTZ R46, R0.reuse, R46 ;  /* 0x0000002e002e7220 */ /* 0x040fe20000410000 */
[-C--:B------:R-:W-:Y:S01]  /*15b40*/  HMMA.16816.F32.BF16 R12, R180, R178.reuse, R12 ;  /* 0x000000b2b40c723c */ /* 0x080fe2000004180c */
[C---:B------:R-:W-:Y:S03]  /*15b50*/  FMUL.FTZ R47, R0.reuse, R47 ;  /* 0x0000002f002f7220 */ /* 0x040fe60000410000 */
[C---:B------:R-:W-:Y:S01]  /*15b60*/  FMUL.FTZ R58, R0.reuse, R58 ;  /* 0x0000003a003a7220 */ /* 0x040fe20000410000 */
[----:B------:R-:W5:Y:S01]  /*15b70*/  MUFU.EX2 R199, R35 ;  /* 0x0000002300c77308 */ /* 0x000f620000000800 */
[C---:B------:R-:W-:Y:S02]  /*15b80*/  FMUL.FTZ R59, R0.reuse, R59 ;  /* 0x0000003b003b7220 */ /* 0x040fe40000410000 */
[C---:B------:R-:W-:Y:S01]  /*15b90*/  HMMA.16816.F32.BF16 R16, R172.reuse, R178, R16 ;  /* 0x000000b2ac10723c */ /* 0x040fe20000041810 */
[----:B-1----:R-:W-:Y:S03]  /*15ba0*/  FMUL.FTZ R33, R3, R157 ;  /* 0x0000009d03217220 */ /* 0x002fe60000410000 */
[C---:B------:R-:W-:Y:S02]  /*15bb0*/  FMUL.FTZ R62, R0.reuse, R62 ;  /* 0x0000003e003e7220 */ /* 0x040fe40000410000 */
[C---:B------:R-:W-:Y:S02]  /*15bc0*/  FMUL.FTZ R63, R0.reuse, R63 ;  /* 0x0000003f003f7220 */ /* 0x040fe40000410000 */
[-C--:B--2---:R-:W-:Y:S01]  /*15bd0*/  HMMA.16816.F32.BF16 R36, R172, R140.reuse, R36 ;  /* 0x0000008cac24723c */ /* 0x084fe20000041824 */
[C---:B------:R-:W-:Y:S03]  /*15be0*/  FMUL.FTZ R74, R0.reuse, R74 ;  /* 0x0000004a004a7220 */ /* 0x040fe60000410000 */
[C---:B----4-:R-:W-:Y:S02]  /*15bf0*/  FMUL.FTZ R34, R0.reuse, R158 ;  /* 0x0000009e00227220 */ /* 0x050fe40000410000 */
[C---:B------:R-:W-:Y:S02]  /*15c00*/  FMUL.FTZ R75, R0.reuse, R75 ;  /* 0x0000004b004b7220 */ /* 0x040fe40000410000 */
[C---:B------:R-:W-:Y:S01]  /*15c10*/  HMMA.16816.F32.BF16 R40, R180.reuse, R140, R40 ;  /* 0x0000008cb428723c */ /* 0x040fe20000041828 */
[C---:B------:R-:W-:Y:S03]  /*15c20*/  FMUL.FTZ R78, R0.reuse, R78 ;  /* 0x0000004e004e7220 */ /* 0x040fe60000410000 */
[C---:B------:R-:W-:Y:S01]  /*15c30*/  FMUL.FTZ R79, R0.reuse, R79 ;  /* 0x0000004f004f7220 */ /* 0x040fe20000410000 */
[----:B-----5:R-:W-:Y:S01]  /*15c40*/  F2FP.BF16.PACK_AB R179, R199, R197 ;  /* 0x000000c5c7b3723e */ /* 0x020fe200000010ff */
[C---:B------:R-:W-:Y:S02]  /*15c50*/  FMUL.FTZ R35, R0.reuse, R159 ;  /* 0x0000009f00237220 */ /* 0x040fe40000410000 */
[-C--:B------:R-:W-:Y:S01]  /*15c60*/  HMMA.16816.F32.BF16 R44, R180, R142.reuse, R44 ;  /* 0x0000008eb42c723c */ /* 0x080fe2000004182c */
[----:B------:R-:W-:Y:S03]  /*15c70*/  LDSM.16.MT88.4 R156, [R207+0xa800] ;  /* 0x00a80000cf9c783b */ /* 0x000fe60000004200 */
[C---:B------:R-:W-:Y:S02]  /*15c80*/  FMUL.FTZ R90, R0.reuse, R90 ;  /* 0x0000005a005a7220 */ /* 0x040fe40000410000 */
[C---:B------:R-:W-:Y:S02]  /*15c90*/  FMUL.FTZ R91, R0.reuse, R91 ;  /* 0x0000005b005b7220 */ /* 0x040fe40000410000 */
[C---:B------:R-:W-:Y:S01]  /*15ca0*/  HMMA.16816.F32.BF16 R48, R172.reuse, R142, R48 ;  /* 0x0000008eac30723c */ /* 0x040fe20000041830 */
[----:B------:R-:W1:Y:S03]  /*15cb0*/  LDSM.16.MT88.4 R140, [R209+0xa000] ;  /* 0x00a00000d18c783b */ /* 0x000e660000004200 */
[C---:B------:R-:W-:Y:S02]  /*15cc0*/  FMUL.FTZ R94, R0.reuse, R94 ;  /* 0x0000005e005e7220 */ /* 0x040fe40000410000 */
[----:B------:R-:W-:Y:S02]  /*15cd0*/  FMUL.FTZ R95, R0, R95 ;  /* 0x0000005f005f7220 */ /* 0x000fe40000410000 */
[-C--:B---3--:R-:W-:Y:S01]  /*15ce0*/  HMMA.16816.F32.BF16 R52, R172, R144.reuse, R52 ;  /* 0x00000090ac34723c */ /* 0x088fe20000041834 */
        /* <DEDUP_REMOVED lines=8> */
[C---:B------:R-:W-:Y:S03]  /*15d70*/  FMUL.FTZ R102, R132.reuse, R102 ;  /* 0x0000006684667220 */ /* 0x040fe60000410000 */
[----:B------:R-:W-:Y:S02]  /*15d80*/  FMUL.FTZ R103, R132, R103 ;  /* 0x0000006784677220 */ /* 0x000fe40000410000 */
[----:B------:R-:W-:Y:S02]  /*15d90*/  IMAD.WIDE.U32 R138, R138, -0x2daee0ad, RZ ;  /* 0xd2511f538a8a7825 */ /* 0x000fe400078e00ff */
[C---:B------:R-:W-:Y:S01]  /*15da0*/  HMMA.16816.F32.BF16 R64, R172.reuse, R146, R64 ;  /* 0x00000092ac40723c */ /* 0x040fe20000041840 */
[----:B------:R-:W2:Y:S03]  /*15db0*/  LDSM.16.MT88.4 R144, [R205+0xb000] ;  /* 0x00b00000cd90783b */ /* 0x000ea60000004200 */
[----:B------:R-:W-:Y:S01]  /*15dc0*/  LOP3.LUT R153, R138, 0xff, RZ, 0xc0, !PT ;  /* 0x000000ff8a997812 */ /* 0x000fe200078ec0ff */
[C---:B------:R-:W-:Y:S01]  /*15dd0*/  FMUL.FTZ R104, R3.reuse, R104 ;  /* 0x0000006803687220 */ /* 0x040fe20000410000 */
[--C-:B------:R-:W-:Y:S01]  /*15de0*/  SHF.R.U32.HI R152, RZ, 0x18, R138.reuse ;  /* 0x00000018ff987819 */ /* 0x100fe2000001168a */
[----:B------:R-:W-:Y:S01]  /*15df0*/  FMUL.FTZ R105, R3, R105 ;  /* 0x0000006903697220 */ /* 0x000fe20000410000 */
[----:B------:R-:W-:Y:S01]  /*15e00*/  SHF.R.U32.HI R151, RZ, 0x10, R138 ;  /* 0x00000010ff977819 */ /* 0x000fe2000001168a */
[-C--:B-1----:R-:W-:Y:S03]  /*15e10*/  HMMA.16816.F32.BF16 R68, R172, R140.reuse, R68 ;  /* 0x0000008cac44723c */ /* 0x082fe60000041844 */
[C---:B------:R-:W-:Y:S01]  /*15e20*/  FMUL.FTZ R106, R0.reuse, R106 ;  /* 0x0000006a006a7220 */ /* 0x040fe20000410000 */
[----:B------:R-:W-:Y:S01]  /*15e30*/  LOP3.LUT R150, R139, UR18, R192, 0x96, !PT ;  /* 0x000000128b967c12 */ /* 0x000fe2000f8e96c0 */
[----:B------:R-:W-:Y:S01]  /*15e40*/  FMUL.FTZ R107, R0, R107 ;  /* 0x0000006b006b7220 */ /* 0x000fe20000410000 */
[----:B------:R-:W-:Y:S01]  /*15e50*/  LOP3.LUT R139, R138, 0xffff, RZ, 0xc0, !PT ;  /* 0x0000ffff8a8b7812 */ /* 0x000fe200078ec0ff */
[C---:B------:R-:W-:Y:S01]  /*15e60*/  FMUL.FTZ R108, R133.reuse, R108 ;  /* 0x0000006c856c7220 */ /* 0x040fe20000410000 */
[C---:B------:R-:W-:Y:S01]  /*15e70*/  HMMA.16816.F32.BF16 R72, R180.reuse, R140, R72 ;  /* 0x0000008cb448723c */ /* 0x040fe20000041848 */
[----:B------:R-:W-:Y:S03]  /*15e80*/  FMUL.FTZ R109, R133, R109 ;  /* 0x0000006d856d7220 */ /* 0x000fe60000410000 */
[C---:B------:R-:W-:Y:S01]  /*15e90*/  FMUL.FTZ R110, R132.reuse, R110 ;  /* 0x0000006e846e7220 */ /* 0x040fe20000410000 */
[----:B------:R-:W-:Y:S01]  /*15ea0*/  SHF.R.U32.HI R138, RZ, 0x8, R139 ;  /* 0x00000008ff8a7819 */ /* 0x000fe2000001168b */
[----:B------:R-:W-:Y:S01]  /*15eb0*/  FMUL.FTZ R111, R132, R111 ;  /* 0x0000006f846f7220 */ /* 0x000fe20000410000 */
[----:B------:R-:W-:Y:S01]  /*15ec0*/  SHF.R.U32.HI R139, RZ, 0x10, R150 ;  /* 0x00000010ff8b7819 */ /* 0x000fe20000011696 */
[-C--:B------:R-:W-:Y:S01]  /*15ed0*/  HMMA.16816.F32.BF16 R76, R180, R142.reuse, R76 ;  /* 0x0000008eb44c723c */ /* 0x080fe2000004184c */
[----:B------:R-:W-:Y:S03]  /*15ee0*/  PRMT R178, R153, 0x5410, R138 ;  /* 0x0000541099b27816 */ /* 0x000fe6000000008a */
[C---:B------:R-:W-:Y:S01]  /*15ef0*/  FMUL.FTZ R112, R133.reuse, R112 ;  /* 0x0000007085707220 */ /* 0x040fe20000410000 */
[----:B------:R-:W-:Y:S01]  /*15f00*/  LOP3.LUT R138, R150, 0xffff, RZ, 0xc0, !PT ;  /* 0x0000ffff968a7812 */ /* 0x000fe200078ec0ff */
[----:B------:R-:W-:Y:S01]  /*15f10*/  FMUL.FTZ R113, R133, R113 ;  /* 0x0000007185717220 */ /* 0x000fe20000410000 */
[--C-:B------:R-:W-:Y:S01]  /*15f20*/  HSET2.LE.AND R178, R178, R235.reuse, PT ;  /* 0x000000ebb2b27233 */ /* 0x100fe20003803000 */
[C---:B------:R-:W-:Y:S01]  /*15f30*/  HMMA.16816.F32.BF16 R80, R172.reuse, R142, R80 ;  /* 0x0000008eac50723c */ /* 0x040fe20000041850 */
[----:B------:R-:W1:Y:S03]  /*15f40*/  LDSM.16.MT88.4 R140, [R207+0xb000] ;  /* 0x00b00000cf8c783b */ /* 0x000e660000004200 */
[C---:B------:R-:W-:Y:S01]  /*15f50*/  FMUL.FTZ R114, R132.reuse, R114 ;  /* 0x0000007284727220 */ /* 0x040fe20000410000 */
[----:B------:R-:W-:Y:S01]  /*15f60*/  SHF.R.U32.HI R138, RZ, 0x8, R138 ;  /* 0x00000008ff8a7819 */ /* 0x000fe2000001168a */
[----:B------:R-:W-:Y:S02]  /*15f70*/  FMUL.FTZ R115, R132, R115 ;  /* 0x0000007384737220 */ /* 0x000fe40000410000 */
[-C--:B--2---:R-:W-:Y:S01]  /*15f80*/  HMMA.16816.F32.BF16 R84, R172, R144.reuse, R84 ;  /* 0x00000090ac54723c */ /* 0x084fe20000041854 */
[--C-:B------:R-:W-:Y:S03]  /*15f90*/  FFMA.FTZ R25, R25, c[0x0][0x23c], -R185.reuse ;  /* 0x00008f0019197a23 */ /* 0x100fe600000108b9 */
[--C-:B------:R-:W-:Y:S01]  /*15fa0*/  FFMA.FTZ R26, R26, c[0x0][0x23c], -R186.reuse ;  /* 0x00008f001a1a7a23 */ /* 0x100fe200000108ba */
[----:B------:R2:W-:Y:S01]  /*15fb0*/  MUFU.EX2 R191, R25 ;  /* 0x0000001900bf7308 */ /* 0x0005e20000000800 */
[----:B------:R-:W-:Y:S02]  /*15fc0*/  FFMA.FTZ R27, R27, c[0x0][0x23c], -R186 ;  /* 0x00008f001b1b7a23 */ /* 0x000fe400000108ba */
[C---:B------:R-:W-:Y:S01]  /*15fd0*/  HMMA.16816.F32.BF16 R88, R180.reuse, R144, R88 ;  /* 0x00000090b458723c */ /* 0x040fe20000041858 */
[C---:B------:R-:W-:Y:S03]  /*15fe0*/  FMUL.FTZ R120, R133.reuse, R120 ;  /* 0x0000007885787220 */ /* 0x040fe60000410000 */
[----:B------:R-:W-:Y:S02]  /*15ff0*/  FMUL.FTZ R121, R133, R121 ;  /* 0x0000007985797220 */ /* 0x000fe40000410000 */
[C---:B------:R-:W-:Y:S01]  /*16000*/  FMUL.FTZ R122, R132.reuse, R122 ;  /* 0x0000007a847a7220 */ /* 0x040fe20000410000 */
[----:B------:R3:W-:Y:S01]  /*16010*/  MUFU.EX2 R189, R26 ;  /* 0x0000001a00bd7308 */ /* 0x0007e20000000800 */
[-C--:B------:R-:W-:Y:S01]  /*16020*/  HMMA.16816.F32.BF16 R92, R180, R146.reuse, R92 ;  /* 0x00000092b45c723c */ /* 0x080fe2000004185c */
[----:B------:R-:W-:Y:S03]  /*16030*/  FMUL.FTZ R123, R132, R123 ;  /* 0x0000007b847b7220 */ /* 0x000fe60000410000 */
[----:B------:R-:W-:Y:S02]  /*16040*/  FFMA.FTZ R24, R24, c[0x0][0x23c], -R185 ;  /* 0x00008f0018187a23 */ /* 0x000fe400000108b9 */
[C---:B------:R-:W-:Y:S02]  /*16050*/  FMUL.FTZ R116, R3.reuse, R116 ;  /* 0x0000007403747220 */ /* 0x040fe40000410000 */
[C---:B------:R-:W-:Y:S01]  /*16060*/  HMMA.16816.F32.BF16 R96, R172.reuse, R146, R96 ;  /* 0x00000092ac60723c */ /* 0x040fe20000041860 */
[----:B------:R-:W4:Y:S01]  /*16070*/  LDSM.16.MT88.4 R144, [R210+0xb000] ;  /* 0x00b00000d290783b */ /* 0x000f220000004200 */
[----:B------:R5:W-:Y:S02]  /*16080*/  MUFU.EX2 R187, R27 ;  /* 0x0000001b00bb7308 */ /* 0x000be40000000800 */
[----:B------:R-:W-:Y:S02]  /*16090*/  FMUL.FTZ R117, R3, R117 ;  /* 0x0000007503757220 */ /* 0x000fe40000410000 */
[----:B--2---:R-:W-:Y:S02]  /*160a0*/  FMUL.FTZ R25, R133, R165 ;  /* 0x000000a585197220 */ /* 0x004fe40000410000 */
[----:B------:R-:W-:Y:S01]  /*160b0*/  FMUL.FTZ R118, R0, R118 ;  /* 0x0000007600767220 */ /* 0x000fe20000410000 */
[-C--:B-1----:R-:W-:Y:S03]  /*160c0*/  HMMA.16816.F32.BF16 R100, R172, R140.reuse, R100 ;  /* 0x0000008cac64723c */ /* 0x082fe60000041864 */
[--C-:B------:R-:W-:Y:S01]  /*160d0*/  FFMA.FTZ R20, R20, c[0x0][0x23c], -R137.reuse ;  /* 0x00008f0014147a23 */ /* 0x100fe20000010889 */
[----:B------:R1:W-:Y:S01]  /*160e0*/  MUFU.EX2 R190, R24 ;  /* 0x0000001800be7308 */ /* 0x0003e20000000800 */
[----:B------:R-:W-:Y:S02]  /*160f0*/  FFMA.FTZ R22, R22, c[0x0][0x23c], -R184 ;  /* 0x00008f0016167a23 */ /* 0x000fe400000108b8 */
[----:B---3--:R-:W-:Y:S01]  /*16100*/  FMUL.FTZ R26, R132, R166 ;  /* 0x000000a6841a7220 */ /* 0x008fe20000410000 */
[C---:B------:R-:W-:Y:S01]  /*16110*/  HMMA.16816.F32.BF16 R32, R180.reuse, R140, R32 ;  /* 0x0000008cb420723c */ /* 0x040fe20000041820 */
[----:B------:R-:W-:Y:S03]  /*16120*/  FMUL.FTZ R119, R0, R119 ;  /* 0x0000007700777220 */ /* 0x000fe60000410000 */
[--C-:B------:R-:W-:Y:S02]  /*16130*/  FFMA.FTZ R30, R30, c[0x0][0x23c], -R186.reuse ;  /* 0x00008f001e1e7a23 */ /* 0x100fe400000108ba */
[----:B------:R2:W-:Y:S01]  /*16140*/  MUFU.EX2 R196, R20 ;  /* 0x0000001400c47308 */ /* 0x0005e20000000800 */
[----:B------:R-:W-:Y:S01]  /*16150*/  IMAD.WIDE.U32 R148, R148, -0x2daee0ad, RZ ;  /* 0xd2511f5394947825 */ /* 0x000fe200078e00ff */
[-C--:B------:R-:W-:Y:S04]  /*16160*/  HMMA.16816.F32.BF16 R104, R180, R142.reuse, R104 ;  /* 0x0000008eb468723c */ /* 0x080fe80000041868 */
[C---:B-----5:R-:W-:Y:S02]  /*16170*/  FMUL.FTZ R27, R132.reuse, R167 ;  /* 0x000000a7841b7220 */ /* 0x060fe40000410000 */
[----:B------:R-:W-:Y:S02]  /*16180*/  FFMA.FTZ R186, R31, c[0x0][0x23c], -R186 ;  /* 0x00008f001fba7a23 */ /* 0x000fe400000108ba */
[C---:B------:R-:W-:Y:S01]  /*16190*/  HMMA.16816.F32.BF16 R108, R172.reuse, R142, R108 ;  /* 0x0000008eac6c723c */ /* 0x040fe2000004186c */
[----:B------:R3:W-:Y:S01]  /*161a0*/  MUFU.EX2 R192, R22 ;  /* 0x0000001600c07308 */ /* 0x0007e20000000800 */
[----:B------:R-:W5:Y:S02]  /*161b0*/  LDSM.16.MT88.4 R140, [R209+0xb000] ;  /* 0x00b00000d18c783b */ /* 0x000f640000004200 */
[----:B-1----:R-:W-:Y:S01]  /*161c0*/  LOP3.LUT R24, R151, 0xff, RZ, 0xc0, !PT ;  /* 0x000000ff97187812 */ /* 0x002fe200078ec0ff */
[----:B------:R-:W-:Y:S02]  /*161d0*/  FMUL.FTZ R31, R132, R171 ;  /* 0x000000ab841f7220 */ /* 0x000fe40000410000 */
[----:B------:R-:W-:Y:S01]  /*161e0*/  FMUL.FTZ R128, R3, R128 ;  /* 0x0000008003807220 */ /* 0x000fe20000410000 */
[-C--:B----4-:R-:W-:Y:S01]  /*161f0*/  HMMA.16816.F32.BF16 R112, R172, R144.reuse, R112 ;  /* 0x00000090ac70723c */ /* 0x090fe20000041870 */
[----:B------:R-:W-:Y:S02]  /*16200*/  FFMA.FTZ R137, R21, c[0x0][0x23c], -R137 ;  /* 0x00008f0015897a23 */ /* 0x000fe40000010889 */
[----:B------:R-:W-:Y:S01]  /*16210*/  MUFU.EX2 R186, R186 ;  /* 0x000000ba00ba7308 */ /* 0x000fe20000000800 */
[----:B------:R-:W-:Y:S01]  /*16220*/  FFMA.FTZ R184, R23, c[0x0][0x23c], -R184 ;  /* 0x00008f0017b87a23 */ /* 0x000fe200000108b8 */
[----:B------:R-:W-:Y:S01]  /*16230*/  PRMT R151, R24, 0x5410, R152 ;  /* 0x0000541018977816 */ /* 0x000fe20000000098 */
[C---:B--2---:R-:W-:Y:S01]  /*16240*/  FMUL.FTZ R20, R3.reuse, R160 ;  /* 0x000000a003147220 */ /* 0x044fe20000410000 */
[----:B------:R-:W1:Y:S01]  /*16250*/  LDSM.16.MT88.4 R152, [R205+0xa800] ;  /* 0x00a80000cd98783b */ /* 0x000e620000004200 */
[----:B------:R-:W-:Y:S04]  /*16260*/  FMUL.FTZ R21, R3, R161 ;  /* 0x000000a103157220 */ /* 0x000fe80000410000 */
[----:B------:R-:W-:Y:S01]  /*16270*/  FMUL.FTZ R23, R0, R163 ;  /* 0x000000a300177220 */ /* 0x000fe20000410000 */
[----:B------:R2:W4:Y:S01]  /*16280*/  MUFU.EX2 R195, R137 ;  /* 0x0000008900c37308 */ /* 0x0005220000000800 */
[--C-:B------:R-:W-:Y:S02]  /*16290*/  FFMA.FTZ R28, R28, c[0x0][0x23c], -R185.reuse ;  /* 0x00008f001c1c7a23 */ /* 0x100fe400000108b9 */
[----:B------:R-:W-:Y:S02]  /*162a0*/  FMUL.FTZ R24, R133, R164 ;  /* 0x000000a485187220 */ /* 0x000fe40000410000 */
[C---:B---3--:R-:W-:Y:S01]  /*162b0*/  FMUL.FTZ R22, R0.reuse, R162 ;  /* 0x000000a200167220 */ /* 0x048fe20000410000 */
[----:B------:R-:W-:Y:S01]  /*162c0*/  LDSM.16.MT88.4 R164, [R210+0xb800] ;  /* 0x00b80000d2a4783b */ /* 0x000fe20000004200 */
[C---:B------:R-:W-:Y:S02]  /*162d0*/  FMUL.FTZ R129, R3.reuse, R129 ;  /* 0x0000008103817220 */ /* 0x040fe40000410000 */
[C---:B------:R-:W-:Y:S01]  /*162e0*/  FMUL.FTZ R130, R0.reuse, R130 ;  /* 0x0000008200827220 */ /* 0x040fe20000410000 */
[----:B------:R3:W-:Y:S01]  /*162f0*/  MUFU.EX2 R188, R28 ;  /* 0x0000001c00bc7308 */ /* 0x0007e20000000800 */
[C---:B------:R-:W-:Y:S01]  /*16300*/  FMUL.FTZ R131, R0.reuse, R131 ;  /* 0x0000008300837220 */ /* 0x040fe20000410000 */
[C---:B------:R-:W-:Y:S01]  /*16310*/  HMMA.16816.F32.BF16 R20, R180.reuse, R144, R20 ;  /* 0x00000090b414723c */ /* 0x040fe20000041814 */
[C---:B------:R-:W-:Y:S02]  /*16320*/  FMUL.FTZ R124, R3.reuse, R124 ;  /* 0x0000007c037c7220 */ /* 0x040fe40000410000 */
[----:B------:R-:W-:Y:S02]  /*16330*/  FMUL.FTZ R125, R3, R125 ;  /* 0x0000007d037d7220 */ /* 0x000fe40000410000 */
[----:B------:R-:W-:Y:S02]  /*16340*/  FMUL.FTZ R126, R0, R126 ;  /* 0x0000007e007e7220 */ /* 0x000fe40000410000 */
[----:B------:R-:W-:Y:S01]  /*16350*/  LOP3.LUT R144, R148, 0xffff, RZ, 0xc0, !PT ;  /* 0x0000ffff94907812 */ /* 0x000fe200078ec0ff */
[-C--:B------:R-:W-:Y:S01]  /*16360*/  HMMA.16816.F32.BF16 R116, R180, R146.reuse, R116 ;  /* 0x00000092b474723c */ /* 0x080fe20000041874 */
[----:B------:R-:W-:Y:S01]  /*16370*/  SHF.R.U32.HI R145, RZ, 0x10, R148 ;  /* 0x00000010ff917819 */ /* 0x000fe20000011694 */
[----:B------:R-:W1:Y:S02]  /*16380*/  MUFU.EX2 R193, R184 ;  /* 0x000000b800c17308 */ /* 0x000e640000000800 */
[----:B--2---:R-:W-:Y:S01]  /*16390*/  LOP3.LUT R137, R149, UR18, R198, 0x96, !PT ;  /* 0x0000001295897c12 */ /* 0x004fe2000f8e96c6 */
[----:B------:R-:W-:Y:S01]  /*163a0*/  FMUL.FTZ R127, R0, R127 ;  /* 0x0000007f007f7220 */ /* 0x000fe20000410000 */
[----:B------:R-:W-:Y:S01]  /*163b0*/  LOP3.LUT R149, R148, 0xff, RZ, 0xc0, !PT ;  /* 0x000000ff94957812 */ /* 0x000fe200078ec0ff */
[----:B------:R-:W-:Y:S01]  /*163c0*/  FFMA.FTZ R185, R29, c[0x0][0x23c], -R185 ;  /* 0x00008f001db97a23 */ /* 0x000fe200000108b9 */
[C---:B------:R-:W-:Y:S01]  /*163d0*/  HMMA.16816.F32.BF16 R120, R172.reuse, R146, R120 ;  /* 0x00000092ac78723c */ /* 0x040fe20000041878 */
[----:B------:R-:W-:Y:S03]  /*163e0*/  SHF.R.U32.HI R148, RZ, 0x18, R148 ;  /* 0x00000018ff947819 */ /* 0x000fe60000011694 */
[----:B------:R2:W-:Y:S01]  /*163f0*/  MUFU.EX2 R184, R30 ;  /* 0x0000001e00b87308 */ /* 0x0005e20000000800 */
[----:B------:R-:W-:Y:S01]  /*16400*/  LOP3.LUT R145, R145, 0xff, RZ, 0xc0, !PT ;  /* 0x000000ff91917812 */ /* 0x000fe200078ec0ff */
[----:B------:R-:W-:Y:S01]  /*16410*/  FFMA.FTZ R3, R3, R251, R226 ;  /* 0x000000fb03037223 */ /* 0x000fe200000100e2 */
[----:B------:R-:W-:Y:S01]  /*16420*/  SHF.R.U32.HI R146, RZ, 0x8, R144 ;  /* 0x00000008ff927819 */ /* 0x000fe20000011690 */
[-C--:B-----5:R-:W-:Y:S01]  /*16430*/  HMMA.16816.F32.BF16 R24, R172, R140.reuse, R24 ;  /* 0x0000008cac18723c */ /* 0x0a0fe20000041818 */
[----:B------:R-:W-:Y:S03]  /*16440*/  LOP3.LUT R144, R150, 0xff, RZ, 0xc0, !PT ;  /* 0x000000ff96907812 */ /* 0x000fe600078ec0ff */
[----:B------:R-:W-:Y:S01]  /*16450*/  SHF.R.U32.HI R150, RZ, 0x18, R150 ;  /* 0x00000018ff967819 */ /* 0x000fe20000011696 */
[----:B------:R-:W-:Y:S01]  /*16460*/  FFMA.FTZ R0, R0, R250, R224 ;  /* 0x000000fa00007223 */ /* 0x000fe200000100e0 */
[----:B---3--:R-:W-:Y:S01]  /*16470*/  LOP3.LUT R28, R139, 0xff, RZ, 0xc0, !PT ;  /* 0x000000ff8b1c7812 */ /* 0x008fe200078ec0ff */
[----:B------:R-:W3:Y:S01]  /*16480*/  MUFU.EX2 R185, R185 ;  /* 0x000000b900b97308 */ /* 0x000ee20000000800 */
[C---:B------:R-:W-:Y:S01]  /*16490*/  HMMA.16816.F32.BF16 R124, R180.reuse, R140, R124 ;  /* 0x0000008cb47c723c */ /* 0x040fe2000004187c */
[--C-:B------:R-:W-:Y:S03]  /*164a0*/  SHF.R.U32.HI R29, RZ, 0x10, R137.reuse ;  /* 0x00000010ff1d7819 */ /* 0x100fe60000011689 */
[----:B------:R-:W-:Y:S01]  /*164b0*/  PRMT R150, R28, 0x5410, R150 ;  /* 0x000054101c967816 */ /* 0x000fe20000000096 */
[----:B------:R-:W-:Y:S01]  /*164c0*/  FADD.FTZ R0, R223, R0 ;  /* 0x00000000df007221 */ /* 0x000fe20000010000 */
[C---:B------:R-:W-:Y:S02]  /*164d0*/  LOP3.LUT R28, R137.reuse, 0xffff, RZ, 0xc0, !PT ;  /* 0x0000ffff891c7812 */ /* 0x040fe400078ec0ff */
[-C--:B------:R-:W-:Y:S01]  /*164e0*/  HMMA.16816.F32.BF16 R128, R180, R142.reuse, R128 ;  /* 0x0000008eb480723c */ /* 0x080fe20000041880 */
[----:B------:R-:W-:Y:S03]  /*164f0*/  PRMT R144, R144, 0x5410, R138 ;  /* 0x0000541090907816 */ /* 0x000fe6000000008a */
[----:B------:R-:W-:Y:S01]  /*16500*/  LOP3.LUT R139, R137, 0xff, RZ, 0xc0, !PT ;  /* 0x000000ff898b7812 */ /* 0x000fe200078ec0ff */
[C---:B--2---:R-:W-:Y:S01]  /*16510*/  FMUL.FTZ R30, R132.reuse, R170 ;  /* 0x000000aa841e7220 */ /* 0x044fe20000410000 */
[----:B------:R-:W-:Y:S01]  /*16520*/  SHF.R.U32.HI R138, RZ, 0x18, R137 ;  /* 0x00000018ff8a7819 */ /* 0x000fe20000011689 */
[----:B------:R-:W-:Y:S01]  /*16530*/  FFMA.FTZ R132, R132, R249, R228 ;  /* 0x000000f984847223 */ /* 0x000fe200000100e4 */
[----:B------:R-:W-:Y:S01]  /*16540*/  SHF.R.U32.HI R137, RZ, 0x8, R28 ;  /* 0x00000008ff897819 */ /* 0x000fe2000001161c */
[----:B------:R-:W-:Y:S03]  /*16550*/  FADD.FTZ R0, R220, R0 ;  /* 0x00000000dc007221 */ /* 0x000fe60000010000 */
[----:B------:R-:W-:Y:S01]  /*16560*/  LOP3.LUT R29, R29, 0xff, RZ, 0xc0, !PT ;  /* 0x000000ff1d1d7812 */ /* 0x000fe200078ec0ff */
[----:B------:R-:W-:Y:S01]  /*16570*/  FADD.FTZ R132, R227, R132 ;  /* 0x00000084e3847221 */ /* 0x000fe20000010000 */
[----:B------:R-:W-:Y:S01]  /*16580*/  F2FP.BF16.PACK_AB R28, R200, R201 ;  /* 0x000000c9c81c723e */ /* 0x000fe200000010ff */
[----:B------:R-:W-:Y:S01]  /*16590*/  FADD.FTZ R0, R202, R0 ;  /* 0x00000000ca007221 */ /* 0x000fe20000010000 */
[----:B------:R-:W-:Y:S01]  /*165a0*/  PRMT R141, R29, 0x5410, R138 ;  /* 0x000054101d8d7816 */ /* 0x000fe2000000008a */
[C---:B------:R-:W-:Y:S01]  /*165b0*/  FMUL.FTZ R29, R133.reuse, R169 ;  /* 0x000000a9851d7220 */ /* 0x040fe20000410000 */
[----:B------:R-:W-:Y:S01]  /*165c0*/  LOP3.LUT R178, R178, R28, RZ, 0xc0, !PT ;  /* 0x0000001cb2b27212 */ /* 0x000fe200078ec0ff */
[----:B------:R-:W-:Y:S01]  /*165d0*/  FMUL.FTZ R28, R133, R168 ;  /* 0x000000a8851c7220 */ /* 0x000fe20000410000 */
[--C-:B------:R-:W-:Y:S01]  /*165e0*/  HSET2.LE.AND R138, R144, R235.reuse, PT ;  /* 0x000000eb908a7233 */ /* 0x100fe20003803000 */
[----:B------:R-:W-:Y:S01]  /*165f0*/  PRMT R140, R139, 0x5410, R137 ;  /* 0x000054108b8c7816 */ /* 0x000fe20000000089 */
[--C-:B------:R-:W-:Y:S01]  /*16600*/  HSET2.LE.AND R137, R151, R235.reuse, PT ;  /* 0x000000eb97897233 */ /* 0x100fe20003803000 */
[----:B----4-:R-:W-:Y:S01]  /*16610*/  F2FP.BF16.PACK_AB R176, R195, R196 ;  /* 0x000000c4c3b0723e */ /* 0x010fe200000010ff */
[--C-:B------:R-:W-:Y:S01]  /*16620*/  HSET2.LE.AND R139, R150, R235.reuse, PT ;  /* 0x000000eb968b7233 */ /* 0x100fe20003803000 */
[----:B-1----:R-:W-:Y:S01]  /*16630*/  F2FP.BF16.PACK_AB R177, R193, R192 ;  /* 0x000000c0c1b1723e */ /* 0x002fe200000010ff */
[----:B------:R-:W-:Y:S01]  /*16640*/  HMMA.16816.F32.BF16 R28, R172, R142, R28 ;  /* 0x0000008eac1c723c */ /* 0x000fe2000004181c */
[----:B------:R-:W-:Y:S01]  /*16650*/  PRMT R146, R149, 0x5410, R146 ;  /* 0x0000541095927816 */ /* 0x000fe20000000092 */
[--C-:B------:R-:W-:Y:S01]  /*16660*/  HSET2.LE.AND R140, R140, R235.reuse, PT ;  /* 0x000000eb8c8c7233 */ /* 0x100fe20003803000 */
[----:B------:R-:W-:Y:S01]  /*16670*/  PRMT R145, R145, 0x5410, R148 ;  /* 0x0000541091917816 */ /* 0x000fe20000000094 */
[--C-:B------:R-:W-:Y:S01]  /*16680*/  HSET2.LE.AND R169, R141, R235.reuse, PT ;  /* 0x000000eb8da97233 */ /* 0x100fe20003803000 */
[----:B------:R-:W-:Y:S01]  /*16690*/  LOP3.LUT R179, R137, R179, RZ, 0xc0, !PT ;  /* 0x000000b389b37212 */ /* 0x000fe200078ec0ff */
[--C-:B------:R-:W-:Y:S01]  /*166a0*/  HSET2.LE.AND R170, R146, R235.reuse, PT ;  /* 0x000000eb92aa7233 */ /* 0x100fe20003803000 */
[----:B------:R-:W-:Y:S01]  /*166b0*/  LOP3.LUT R176, R138, R176, RZ, 0xc0, !PT ;  /* 0x000000b08ab07212 */ /* 0x000fe200078ec0ff */
[----:B------:R-:W-:Y:S01]  /*166c0*/  HSET2.LE.AND R171, R145, R235, PT ;  /* 0x000000eb91ab7233 */ /* 0x000fe20003803000 */
[----:B------:R-:W-:Y:S01]  /*166d0*/  LOP3.LUT R177, R139, R177, RZ, 0xc0, !PT ;  /* 0x000000b18bb17212 */ /* 0x000fe200078ec0ff */
[----:B------:R-:W-:Y:S02]  /*166e0*/  LDSM.16.MT88.4 R172, [R209+0xb800] ;  /* 0x00b80000d1ac783b */ /* 0x000fe40000004200 */
[----:B------:R-:W-:Y:S01]  /*166f0*/  F2FP.BF16.PACK_AB R168, R191, R190 ;  /* 0x000000bebfa8723e */ /* 0x000fe200000010ff */
[----:B------:R-:W-:Y:S01]  /*16700*/  FFMA.FTZ R133, R133, R248, R230 ;  /* 0x000000f885857223 */ /* 0x000fe200000100e6 */
[----:B------:R-:W-:Y:S02]  /*16710*/  F2FP.BF16.PACK_AB R137, R187, R189 ;  /* 0x000000bdbb89723e */ /* 0x000fe400000010ff */
[----:B---3--:R-:W-:Y:S02]  /*16720*/  F2FP.BF16.PACK_AB R138, R185, R188 ;  /* 0x000000bcb98a723e */ /* 0x008fe400000010ff */
[----:B------:R-:W-:Y:S02]  /*16730*/  F2FP.BF16.PACK_AB R139, R186, R184 ;  /* 0x000000b8ba8b723e */ /* 0x000fe400000010ff */
[----:B------:R-:W-:Y:S02]  /*16740*/  LOP3.LUT R168, R140, R168, RZ, 0xc0, !PT ;  /* 0x000000a88ca87212 */ /* 0x000fe400078ec0ff */
[-C--:B------:R-:W-:Y:S01]  /*16750*/  HMMA.16816.F32.BF16 R140, R176, R152.reuse, R4 ;  /* 0x00000098b08c723c */ /* 0x080fe20000041804 */
[----:B------:R-:W-:Y:S01]  /*16760*/  LOP3.LUT R169, R169, R137, RZ, 0xc0, !PT ;  /* 0x00000089a9a97212 */ /* 0x000fe200078ec0ff */
[----:B------:R-:W1:Y:S01]  /*16770*/  LDSM.16.MT88.4 R4, [R210+0xa800] ;  /* 0x00a80000d204783b */ /* 0x000e620000004200 */
[----:B------:R-:W-:Y:S02]  /*16780*/  LOP3.LUT R170, R170, R138, RZ, 0xc0, !PT ;  /* 0x0000008aaaaa7212 */ /* 0x000fe400078ec0ff */
        /* <DEDUP_REMOVED lines=9> */
[-C--:B------:R-:W-:Y:S08]  /*16820*/  HMMA.16816.F32.BF16 R36, R176, R156.reuse, R36 ;  /* 0x0000009cb024723c */ /* 0x080ff00000041824 */
[C---:B------:R-:W-:Y:S08]  /*16830*/  HMMA.16816.F32.BF16 R40, R168.reuse, R156, R40 ;  /* 0x0000009ca828723c */ /* 0x040ff00000041828 */
[-C--:B------:R-:W-:Y:S08]  /*16840*/  HMMA.16816.F32.BF16 R44, R168, R158.reuse, R44 ;  /* 0x0000009ea82c723c */ /* 0x080ff0000004182c */
[C---:B------:R-:W-:Y:S08]  /*16850*/  HMMA.16816.F32.BF16 R48, R176.reuse, R158, R48 ;  /* 0x0000009eb030723c */ /* 0x040ff00000041830 */
[-C--:B-1----:R-:W-:Y:S08]  /*16860*/  HMMA.16816.F32.BF16 R52, R176, R4.reuse, R52 ;  /* 0x00000004b034723c */ /* 0x082ff00000041834 */
[C---:B------:R-:W-:Y:S07]  /*16870*/  HMMA.16816.F32.BF16 R56, R168.reuse, R4, R56 ;  /* 0x00000004a838723c */ /* 0x040fee0000041838 */
[----:B------:R-:W-:Y:S01]  /*16880*/  FADD.FTZ R4, R229, R133 ;  /* 0x00000085e5047221 */ /* 0x000fe20000010000 */
[-C--:B------:R-:W-:Y:S01]  /*16890*/  HMMA.16816.F32.BF16 R60, R168, R6.reuse, R60 ;  /* 0x00000006a83c723c */ /* 0x080fe2000004183c */
[----:B------:R-:W-:Y:S03]  /*168a0*/  FADD.FTZ R5, R225, R3 ;  /* 0x00000003e1057221 */ /* 0x000fe60000010000 */
[----:B------:R-:W-:Y:S02]  /*168b0*/  FADD.FTZ R4, R234, R4 ;  /* 0x00000004ea047221 */ /* 0x000fe40000010000 */
[----:B------:R-:W-:Y:S02]  /*168c0*/  FADD.FTZ R3, R231, R132 ;  /* 0x00000084e7037221 */ /* 0x000fe40000010000 */
[C---:B------:R-:W-:Y:S01]  /*168d0*/  HMMA.16816.F32.BF16 R64, R176.reuse, R6, R64 ;  /* 0x00000006b040723c */ /* 0x040fe20000041840 */
[----:B------:R-:W-:Y:S03]  /*168e0*/  FADD.FTZ R5, R222, R5 ;  /* 0x00000005de057221 */ /* 0x000fe60000010000 */
[----:B------:R-:W-:Y:S03]  /*168f0*/  FADD.FTZ R4, R233, R4 ;  /* 0x00000004e9047221 */ /* 0x000fe60000010000 */
[----:B------:R-:W-:Y:S01]  /*16900*/  FADD.FTZ R7, R232, R3 ;  /* 0x00000003e8077221 */ /* 0x000fe20000010000 */
[-C--:B--2---:R-:W-:Y:S01]  /*16910*/  HMMA.16816.F32.BF16 R68, R176, R8.reuse, R68 ;  /* 0x00000008b044723c */ /* 0x084fe20000041844 */
        /* <DEDUP_REMOVED lines=17> */
[----:B------:R-:W-:Y:S02]  /*16a30*/  FADD.FTZ R248, R200, R6 ;  /* 0x00000006c8f87221 */ /* 0x000fe40000010000 */
[----:B------:R-:W-:Y:S02]  /*16a40*/  FADD.FTZ R249, R199, R5 ;  /* 0x00000005c7f97221 */ /* 0x000fe40000010000 */
[C---:B------:R-:W-:Y:S01]  /*16a50*/  HMMA.16816.F32.BF16 R88, R168.reuse, R12, R88 ;  /* 0x0000000ca858723c */ /* 0x040fe20000041858 */
[----:B------:R-:W-:Y:S03]  /*16a60*/  FADD.FTZ R251, R185, R3 ;  /* 0x00000003b9fb7221 */ /* 0x000fe60000010000 */
[----:B------:R-:W-:Y:S01]  /*16a70*/  FADD.FTZ R250, R186, R0 ;  /* 0x00000000bafa7221 */ /* 0x000fe20000010000 */
[----:B------:R-:W-:Y:S02]  /*16a80*/  MOV R3, R135 ;  /* 0x0000008700037202 */ /* 0x000fe40000000f00 */
        /* <DEDUP_REMOVED lines=16> */
.L_x_1023:
[----:B------:R-:W1:Y:S01]  /*16b90*/  SHFL.BFLY PT, R3, R248, 0x2, 0x1f ;  /* 0x0c401f00f8037f89 */ /* 0x000e6200000e0000 */
[----:B------:R-:W2:Y:S01]  /*16ba0*/  S2UR UR6, SR_CTAID.Y ;  /* 0x00000000000679c3 */ /* 0x000ea20000002600 */
[----:B------:R-:W-:Y:S01]  /*16bb0*/  UISETP.NE.AND UP0, UPT, UR26, -0x1, UPT ;  /* 0xffffffff1a00788c */ /* 0x000fe2000bf05270 */
[----:B------:R-:W-:Y:S01]  /*16bc0*/  BSSY B0, `(.L_x_1027) ;  /* 0x00001b6000007945 */ /* 0x000fe20003800000 */
[----:B------:R-:W3:Y:S01]  /*16bd0*/  SHFL.BFLY PT, R0, R249, 0x2, 0x1f ;  /* 0x0c401f00f9007f89 */ /* 0x000ee200000e0000 */
[----:B------:R-:W-:-:S02]  /*16be0*/  ULDC.64 UR4, c[0x0][0x1e8] ;  /* 0x00007a0000047ab9 */ /* 0x000fc40000000a00 */
[----:B------:R-:W-:Y:S01]  /*16bf0*/  ULDC.U8 UR9, c[0x0][0x328] ;  /* 0x0000ca0000097ab9 */ /* 0x000fe20000000000 */
[----:B------:R-:W-:Y:S01]  /*16c00*/  SHFL.BFLY PT, R4, R251, 0x2, 0x1f ;  /* 0x0c401f00fb047f89 */ /* 0x000fe200000e0000 */
[----:B------:R-:W-:Y:S01]  /*16c10*/  UISETP.NE.AND UP3, UPT, UR9, URZ, UPT ;  /* 0x0000003f0900728c */ /* 0x000fe2000bf65270 */
[----:B------:R-:W4:Y:S01]  /*16c20*/  S2UR UR10, SR_CTAID.Z ;  /* 0x00000000000a79c3 */ /* 0x000f220000002700 */
[----:B------:R-:W-:Y:S01]  /*16c30*/  ULDC UR8, c[0x0][0x214] ;  /* 0x0000850000087ab9 */ /* 0x000fe20000000800 */
[----:B------:R-:W-:Y:S01]  /*16c40*/  SHFL.BFLY PT, R6, R250, 0x2, 0x1f ;  /* 0x0c401f00fa067f89 */ /* 0x000fe200000e0000 */
[----:B------:R-:W-:-:S03]  /*16c50*/  @UP0 UIMAD.WIDE.U32 UR12, UR26, UR4, URZ ;  /* 0x000000041a0c02a5 */ /* 0x000fc6000f8e003f */
[----:B------:R-:W5:Y:S01]  /*16c60*/  S2R R172, SR_TID.X ;  /* 0x0000000000ac7919 */ /* 0x000f620000002100 */
[----:B------:R-:W-:-:S03]  /*16c70*/  @UP0 UIMAD UR7, UR26, UR5, UR13 ;  /* 0x000000051a0702a4 */ /* 0x000fc6000f8e020d */
[----:B------:R-:W-:Y:S01]  /*16c80*/  ULDC.64 UR4, c[0x0][0x1e0] ;  /* 0x0000780000047ab9 */ /* 0x000fe20000000a00 */
[----:B-1----:R-:W-:Y:S01]  /*16c90*/  FADD.FTZ R3, R3, R248 ;  /* 0x000000f803037221 */ /* 0x002fe20000010000 */
[----:B--2---:R-:W-:Y:S02]  /*16ca0*/  @!UP0 USHF.R.S32.HI UR11, URZ, 0x1f, UR6 ;  /* 0x0000001f3f0b8899 */ /* 0x004fe40008011406 */
[----:B------:R-:W-:Y:S01]  /*16cb0*/  @!UP0 UIMAD.WIDE.U32 UR20, UR6, UR4, URZ ;  /* 0x00000004061482a5 */ /* 0x000fe2000f8e003f */
[----:B---3--:R-:W-:Y:S01]  /*16cc0*/  FADD.FTZ R0, R0, R249 ;  /* 0x000000f900007221 */ /* 0x008fe20000010000 */
[----:B------:R-:W1:Y:S01]  /*16cd0*/  SHFL.BFLY PT, R7, R3, 0x1, 0x1f ;  /* 0x0c201f0003077f89 */ /* 0x000e6200000e0000 */
[----:B------:R-:W-:-:S03]  /*16ce0*/  @!UP0 UIMAD UR11, UR11, UR4, URZ ;  /* 0x000000040b0b82a4 */ /* 0x000fc6000f8e023f */
[----:B------:R-:W2:Y:S01]  /*16cf0*/  SHFL.BFLY PT, R5, R0, 0x1, 0x1f ;  /* 0x0c201f0000057f89 */ /* 0x000ea200000e0000 */
[----:B------:R-:W-:Y:S02]  /*16d00*/  ULDC.U8 UR4, c[0x0][0x329] ;  /* 0x0000ca4000047ab9 */ /* 0x000fe40000000000 */
[----:B------:R-:W-:Y:S02]  /*16d10*/  UISETP.NE.AND UP2, UPT, UR4, URZ, UPT ;  /* 0x0000003f0400728c */ /* 0x000fe4000bf45270 */
[----:B------:R-:W-:Y:S01]  /*16d20*/  UISETP.EQ.AND UP3, UPT, UR4, URZ, UP3 ;  /* 0x0000003f0400728c */ /* 0x000fe20009f62270 */
[----:B-----5:R-:W-:Y:S01]  /*16d30*/  SHF.R.S32.HI R173, RZ, 0x1f, R172 ;  /* 0x0000001fffad7819 */ /* 0x020fe200000114ac */
[----:B------:R-:W-:Y:S02]  /*16d40*/  @!UP0 UIMAD UR11, UR6, UR5, UR11 ;  /* 0x00000005060b82a4 */ /* 0x000fe4000f8e020b */
[----:B------:R-:W-:Y:S01]  /*16d50*/  ULDC UR4, c[0x0][0x1c0] ;  /* 0x0000700000047ab9 */ /* 0x000fe20000000800 */
[----:B------:R-:W-:Y:S01]  /*16d60*/  LEA.HI R139, R173, R172, RZ, 0x2 ;  /* 0x000000acad8b7211 */ /* 0x000fe200078f10ff */
[----:B------:R-:W-:-:S03]  /*16d70*/  ULDC UR5, c[0x0][0x234] ;  /* 0x00008d0000057ab9 */ /* 0x000fc60000000800 */
[----:B------:R-:W-:Y:S01]  /*16d80*/  @!UP2 UISETP.NE.AND UP1, UPT, UR9, URZ, UPT ;  /* 0x0000003f0900a28c */ /* 0x000fe2000bf25270 */
[----:B------:R-:W-:Y:S01]  /*16d90*/  SHF.R.S32.HI R26, RZ, 0x2, R139 ;  /* 0x00000002ff1a7819 */ /* 0x000fe2000001148b */
[----:B------:R-:W3:Y:S01]  /*16da0*/  S2UR UR9, SR_CTAID.X ;  /* 0x00000000000979c3 */ /* 0x000ee20000002500 */
[----:B------:R-:W-:Y:S02]  /*16db0*/  @UP2 ULDC UR14, c[0x0][0x210] ;  /* 0x00008400000e2ab9 */ /* 0x000fe40000000800 */
[----:B------:R-:W-:Y:S01]  /*16dc0*/  @UP2 UIMAD UR14, UR14, UR8, URZ ;  /* 0x000000080e0e22a4 */ /* 0x000fe2000f8e023f */
[----:B-1----:R-:W-:Y:S01]  /*16dd0*/  FADD.FTZ R133, R3, R7 ;  /* 0x0000000703857221 */ /* 0x002fe20000010000 */
[----:B------:R-:W-:Y:S01]  /*16de0*/  @!UP2 USEL UR14, UR8, UR5, !UP1 ;  /* 0x00000005080ea287 */ /* 0x000fe2000c800000 */
[----:B------:R-:W-:Y:S01]  /*16df0*/  FADD.FTZ R3, R4, R251 ;  /* 0x000000fb04037221 */ /* 0x000fe20000010000 */
[----:B------:R-:W-:Y:S01]  /*16e00*/  MOV R4, 0x3f800000 ;  /* 0x3f80000000047802 */ /* 0x000fe20000000f00 */
[----:B--2---:R-:W-:Y:S01]  /*16e10*/  FADD.FTZ R132, R0, R5 ;  /* 0x0000000500847221 */ /* 0x004fe20000010000 */
[----:B------:R-:W-:Y:S01]  /*16e20*/  FSETP.NE.FTZ.AND P6, PT, R133, RZ, PT ;  /* 0x000000ff8500720b */ /* 0x000fe20003fd5000 */
[----:B------:R-:W-:Y:S01]  /*16e30*/  FADD.FTZ R5, R6, R250 ;  /* 0x000000fa06057221 */ /* 0x000fe20000010000 */
[----:B------:R-:W1:Y:S01]  /*16e40*/  SHFL.BFLY PT, R7, R3, 0x1, 0x1f ;  /* 0x0c201f0003077f89 */ /* 0x000e6200000e0000 */
[----:B------:R-:W-:Y:S01]  /*16e50*/  MOV R0, 0x3f800000 ;  /* 0x3f80000000007802 */ /* 0x000fe20000000f00 */
[----:B------:R-:W-:Y:S01]  /*16e60*/  @UP2 UMOV UR13, 0x1 ;  /* 0x00000001000d2882 */ /* 0x000fe20000000000 */
[----:B------:R-:W-:Y:S01]  /*16e70*/  SHF.R.S32.HI R6, RZ, 0x1f, R139 ;  /* 0x0000001fff067819 */ /* 0x000fe2000001148b */
[----:B------:R-:W2:Y:S01]  /*16e80*/  SHFL.BFLY PT, R8, R5, 0x1, 0x1f ;  /* 0x0c201f0005087f89 */ /* 0x000ea200000e0000 */
[----:B------:R-:W-:Y:S01]  /*16e90*/  FSETP.NE.FTZ.AND P5, PT, R132, RZ, PT ;  /* 0x000000ff8400720b */ /* 0x000fe20003fb5000 */
[----:B------:R-:W-:Y:S01]  /*16ea0*/  @!UP2 UIMAD UR13, UR14, UR4, URZ ;  /* 0x000000040e0da2a4 */ /* 0x000fe2000f8e023f */
[----:B------:R-:W-:Y:S01]  /*16eb0*/  LEA.HI R6, R6, R26, RZ, 0x3 ;  /* 0x0000001a06067211 */ /* 0x000fe200078f18ff */
[----:B------:R-:W-:-:S02]  /*16ec0*/  @UP3 UIMAD UR16, UR6, UR8, URZ ;  /* 0x00000008061032a4 */ /* 0x000fc4000f8e023f */
[----:B------:R-:W-:Y:S01]  /*16ed0*/  @UP2 ULDC UR15, c[0x0][0x210] ;  /* 0x00008400000f2ab9 */ /* 0x000fe20000000800 */
[----:B------:R-:W5:Y:S01]  /*16ee0*/  @P6 MUFU.RCP R0, R133 ;  /* 0x0000008500006308 */ /* 0x000f620000001000 */
[----:B------:R-:W-:Y:S01]  /*16ef0*/  LOP3.LUT R6, R6, 0xfffffff8, RZ, 0xc0, !PT ;  /* 0xfffffff806067812 */ /* 0x000fe200078ec0ff */
[----:B------:R-:W-:Y:S02]  /*16f00*/  UIMAD UR4, UR6, UR13, URZ ;  /* 0x0000000d060472a4 */ /* 0x000fe4000f8e023f */
[----:B------:R-:W-:Y:S01]  /*16f10*/  @!UP2 UMOV UR15, 0x1 ;  /* 0x00000001000fa882 */ /* 0x000fe20000000000 */
[----:B------:R-:W-:Y:S01]  /*16f20*/  IADD3 R26, R26, -R6, RZ ;  /* 0x800000061a1a7210 */ /* 0x000fe20007ffe0ff */
[----:B------:R-:W-:Y:S02]  /*16f30*/  @UP3 USEL UR16, UR16, UR26, !UP0 ;  /* 0x0000001a10103287 */ /* 0x000fe4000c000000 */
[----:B------:R-:W-:Y:S01]  /*16f40*/  @P5 MUFU.RCP R4, R132 ;  /* 0x0000008400045308 */ /* 0x000fe20000001000 */
[----:B---3--:R-:W-:-:S02]  /*16f50*/  UIMAD UR9, UR9, UR15, URZ ;  /* 0x0000000f090972a4 */ /* 0x008fc4000f8e023f */
[----:B------:R-:W-:Y:S01]  /*16f60*/  USEL UR4, UR4, URZ, !UP3 ;  /* 0x0000003f04047287 */ /* 0x000fe2000d800000 */
[----:B-1----:R-:W-:Y:S01]  /*16f70*/  FADD.FTZ R138, R3, R7 ;  /* 0x00000007038a7221 */ /* 0x002fe20000010000 */
[----:B------:R-:W-:Y:S01]  /*16f80*/  MOV R3, 0x3f800000 ;  /* 0x3f80000000037802 */ /* 0x000fe20000000f00 */
[----:B------:R-:W-:Y:S01]  /*16f90*/  USHF.L.U32 UR9, UR9, 0x7, URZ ;  /* 0x0000000709097899 */ /* 0x000fe2000800063f */
[----:B-----5:R-:W-:Y:S01]  /*16fa0*/  FMUL.FTZ R0, R0, c[0x0][0x2dc] ;  /* 0x0000b70000007a20 */ /* 0x020fe20000410000 */
[----:B----4-:R-:W-:Y:S01]  /*16fb0*/  UIMAD UR14, UR10, UR14, UR4 ;  /* 0x0000000e0a0e72a4 */ /* 0x010fe2000f8e0204 */
[----:B------:R-:W-:Y:S01]  /*16fc0*/  FSETP.NE.FTZ.AND P4, PT, R138, RZ, PT ;  /* 0x000000ff8a00720b */ /* 0x000fe20003f95000 */
[----:B--2---:R-:W-:Y:S01]  /*16fd0*/  FADD.FTZ R137, R5, R8 ;  /* 0x0000000805897221 */ /* 0x004fe20000010000 */
[----:B------:R-:W-:Y:S01]  /*16fe0*/  @!UP3 UMOV UR22, URZ ;  /* 0x0000003f0016bc82 */ /* 0x000fe20008000000 */
[C---:B------:R-:W-:Y:S01]  /*16ff0*/  FMUL.FTZ R140, R0.reuse, R140 ;  /* 0x0000008c008c7220 */ /* 0x040fe20000410000 */
[----:B------:R-:W-:Y:S01]  /*17000*/  @UP3 UMOV UR22, UR16 ;  /* 0x0000001000163c82 */ /* 0x000fe20008000000 */
[C---:B------:R-:W-:Y:S01]  /*17010*/  FMUL.FTZ R6, R0.reuse, R141 ;  /* 0x0000008d00067220 */ /* 0x040fe20000410000 */
[----:B------:R-:W-:Y:S01]  /*17020*/  FSETP.NE.FTZ.AND P3, PT, R137, RZ, PT ;  /* 0x000000ff8900720b */ /* 0x000fe20003f75000 */
[C---:B------:R-:W-:Y:S01]  /*17030*/  FMUL.FTZ R152, R0.reuse, R152 ;  /* 0x0000009800987220 */ /* 0x040fe20000410000 */
[----:B------:R-:W-:Y:S01]  /*17040*/  @!UP3 UMOV UR23, URZ ;  /* 0x0000003f0017bc82 */ /* 0x000fe20008000000 */
[----:B------:R-:W-:Y:S01]  /*17050*/  FMUL.FTZ R153, R0, R153 ;  /* 0x0000009900997220 */ /* 0x000fe20000410000 */
[----:B------:R-:W-:Y:S01]  /*17060*/  R2P PR, R26, 0x6 ;  /* 0x000000061a007804 */ /* 0x000fe20000000000 */
[----:B------:R-:W-:Y:S01]  /*17070*/  FMUL.FTZ R36, R0, R36 ;  /* 0x0000002400247220 */ /* 0x000fe20000410000 */
[----:B------:R-:W-:Y:S01]  /*17080*/  F2FP.BF16.PACK_AB R6, R6, R140 ;  /* 0x0000008c0606723e */ /* 0x000fe200000010ff */
[C---:B------:R-:W-:Y:S01]  /*17090*/  FMUL.FTZ R11, R0.reuse, R37 ;  /* 0x00000025000b7220 */ /* 0x040fe20000410000 */
[----:B------:R-:W1:Y:S01]  /*170a0*/  @P4 MUFU.RCP R3, R138 ;  /* 0x0000008a00034308 */ /* 0x000e620000001000 */
[C---:B------:R-:W-:Y:S01]  /*170b0*/  FMUL.FTZ R48, R0.reuse, R48 ;  /* 0x0000003000307220 */ /* 0x040fe20000410000 */
[----:B------:R-:W-:Y:S01]  /*170c0*/  USHF.R.S32.HI UR4, URZ, 0x1f, UR9 ;  /* 0x0000001f3f047899 */ /* 0x000fe20008011409 */
[C---:B------:R-:W-:Y:S01]  /*170d0*/  FMUL.FTZ R14, R0.reuse, R49 ;  /* 0x00000031000e7220 */ /* 0x040fe20000410000 */
[----:B------:R-:W-:Y:S01]  /*170e0*/  F2FP.BF16.PACK_AB R11, R11, R36 ;  /* 0x000000240b0b723e */ /* 0x000fe200000010ff */
[C---:B------:R-:W-:Y:S01]  /*170f0*/  FMUL.FTZ R52, R0.reuse, R52 ;  /* 0x0000003400347220 */ /* 0x040fe20000410000 */
[----:B------:R-:W-:Y:S01]  /*17100*/  @UP3 USHF.R.S32.HI UR23, URZ, 0x1f, UR16 ;  /* 0x0000001f3f173899 */ /* 0x000fe20008011410 */
[----:B------:R-:W-:Y:S01]  /*17110*/  FMUL.FTZ R21, R0, R53 ;  /* 0x0000003500157220 */ /* 0x000fe20000410000 */
[----:B------:R-:W-:Y:S01]  /*17120*/  F2FP.BF16.PACK_AB R14, R14, R48 ;  /* 0x000000300e0e723e */ /* 0x000fe200000010ff */
[C---:B------:R-:W-:Y:S01]  /*17130*/  FMUL.FTZ R64, R0.reuse, R64 ;  /* 0x0000004000407220 */ /* 0x040fe20000410000 */
[----:B------:R-:W-:Y:S01]  /*17140*/  USHF.R.S32.HI UR5, URZ, 0x1f, UR14 ;  /* 0x0000001f3f057899 */ /* 0x000fe2000801140e */
[C---:B------:R-:W-:Y:S01]  /*17150*/  FMUL.FTZ R28, R0.reuse, R65 ;  /* 0x00000041001c7220 */ /* 0x040fe20000410000 */
[----:B------:R-:W-:Y:S01]  /*17160*/  F2FP.BF16.PACK_AB R21, R21, R52 ;  /* 0x000000341515723e */ /* 0x000fe200000010ff */
[C---:B------:R-:W-:Y:S01]  /*17170*/  FMUL.FTZ R32, R0.reuse, R68 ;  /* 0x0000004400207220 */ /* 0x040fe20000410000 */
[----:B------:R-:W-:Y:S01]  /*17180*/  UIADD3 UR9, UP2, UP1, UR9, UR22, UR14 ;  /* 0x0000001609097290 */ /* 0x000fe2000f95e00e */
[C---:B------:R-:W-:Y:S01]  /*17190*/  FMUL.FTZ R69, R0.reuse, R69 ;  /* 0x0000004500457220 */ /* 0x040fe20000410000 */
[----:B------:R-:W-:Y:S01]  /*171a0*/  @!UP0 UIADD3 UR7, UR21, UR11, URZ ;  /* 0x0000000b15078290 */ /* 0x000fe2000fffe03f */
[C---:B------:R-:W-:Y:S01]  /*171b0*/  FMUL.FTZ R80, R0.reuse, R80 ;  /* 0x0000005000507220 */ /* 0x040fe20000410000 */
[----:B------:R-:W-:Y:S01]  /*171c0*/  UIADD3.X UR4, UR4, UR23, UR5, UP2, UP1 ;  /* 0x0000001704047290 */ /* 0x000fe200097e2405 */
[C---:B------:R-:W-:Y:S01]  /*171d0*/  FMUL.FTZ R81, R0.reuse, R81 ;  /* 0x0000005100517220 */ /* 0x040fe20000410000 */
[----:B------:R-:W-:Y:S01]  /*171e0*/  @!UP0 UMOV UR12, UR20 ;  /* 0x00000014000c8c82 */ /* 0x000fe20008000000 */
[----:B------:R-:W-:-:S02]  /*171f0*/  FMUL.FTZ R84, R0, R84 ;  /* 0x0000005400547220 */ /* 0x000fc40000410000 */
        /* <DEDUP_REMOVED lines=19> */
[----:B-1----:R-:W-:Y:S02]  /*17330*/  FMUL.FTZ R3, R3, c[0x0][0x2dc] ;  /* 0x0000b70003037a20 */ /* 0x002fe40000410000 */
[----:B------:R-:W-:Y:S02]  /*17340*/  FMUL.FTZ R4, R4, c[0x0][0x2dc] ;  /* 0x0000b70004047a20 */ /* 0x000fe40000410000 */
[C---:B------:R-:W-:Y:S01]  /*17350*/  FMUL.FTZ R56, R3.reuse, R56 ;  /* 0x0000003803387220 */ /* 0x040fe20000410000 */
[----:B------:R-:W1:Y:S01]  /*17360*/  @P3 MUFU.RCP R0, R137 ;  /* 0x0000008900003308 */ /* 0x000e620000001000 */
[----:B------:R-:W-:-:S02]  /*17370*/  FMUL.FTZ R19, R3, R57 ;  /* 0x0000003903137220 */ /* 0x000fc40000410000 */
[C---:B------:R-:W-:Y:S02]  /*17380*/  FMUL.FTZ R13, R4.reuse, R38 ;  /* 0x00000026040d7220 */ /* 0x040fe40000410000 */
[C---:B------:R-:W-:Y:S01]  /*17390*/  FMUL.FTZ R10, R4.reuse, R39 ;  /* 0x00000027040a7220 */ /* 0x040fe20000410000 */
[----:B------:R-:W-:Y:S01]  /*173a0*/  F2FP.BF16.PACK_AB R19, R19, R56 ;  /* 0x000000381313723e */ /* 0x000fe200000010ff */
[C---:B------:R-:W-:Y:S01]  /*173b0*/  FMUL.FTZ R17, R4.reuse, R50 ;  /* 0x0000003204117220 */ /* 0x040fe20000410000 */
[----:B------:R-:W-:Y:S01]  /*173c0*/  F2FP.BF16.PACK_AB R56, R85, R84 ;  /* 0x000000545538723e */ /* 0x000fe200000010ff */
[C---:B------:R-:W-:Y:S01]  /*173d0*/  FMUL.FTZ R51, R4.reuse, R51 ;  /* 0x0000003304337220 */ /* 0x040fe20000410000 */
[----:B------:R-:W-:Y:S01]  /*173e0*/  LEA.HI R84, R173, R172, RZ, 0x5 ;  /* 0x000000acad547211 */ /* 0x000fe200078f28ff */
[----:B------:R-:W-:Y:S01]  /*173f0*/  FMUL.FTZ R27, R4, R66 ;  /* 0x00000042041b7220 */ /* 0x000fe20000410000 */
[----:B------:R-:W-:Y:S01]  /*17400*/  F2FP.BF16.PACK_AB R10, R10, R13 ;  /* 0x0000000d0a0a723e */ /* 0x000fe200000010ff */
[C---:B------:R-:W-:Y:S01]  /*17410*/  FMUL.FTZ R18, R4.reuse, R54 ;  /* 0x0000003604127220 */ /* 0x040fe20000410000 */
[----:B------:R-:W-:Y:S01]  /*17420*/  F2FP.BF16.PACK_AB R13, R51, R17 ;  /* 0x00000011330d723e */ /* 0x000fe200000010ff */
[----:B------:R-:W-:-:S02]  /*17430*/  FMUL.FTZ R24, R4, R67 ;  /* 0x0000004304187220 */ /* 0x000fc40000410000 */
[----:B-1----:R-:W-:Y:S02]  /*17440*/  FMUL.FTZ R0, R0, c[0x0][0x2dc] ;  /* 0x0000b70000007a20 */ /* 0x002fe40000410000 */
[C---:B------:R-:W-:Y:S01]  /*17450*/  FMUL.FTZ R15, R3.reuse, R41 ;  /* 0x00000029030f7220 */ /* 0x040fe20000410000 */
[----:B------:R-:W-:Y:S01]  /*17460*/  F2FP.BF16.PACK_AB R17, R24, R27 ;  /* 0x0000001b1811723e */ /* 0x000fe200000010ff */
[C---:B------:R-:W-:Y:S01]  /*17470*/  FMUL.FTZ R23, R3.reuse, R45 ;  /* 0x0000002d03177220 */ /* 0x040fe20000410000 */
[----:B------:R-:W-:Y:S01]  /*17480*/  SHF.R.S32.HI R24, RZ, 0x5, R84 ;  /* 0x00000005ff187819 */ /* 0x000fe20000011454 */
[C---:B------:R-:W-:Y:S02]  /*17490*/  FMUL.FTZ R66, R3.reuse, R61 ;  /* 0x0000003d03427220 */ /* 0x040fe40000410000 */
[C---:B------:R-:W-:Y:S02]  /*174a0*/  FMUL.FTZ R144, R3.reuse, R144 ;  /* 0x0000009003907220 */ /* 0x040fe40000410000 */
[----:B------:R-:W-:-:S02]  /*174b0*/  FMUL.FTZ R67, R3, R145 ;  /* 0x0000009103437220 */ /* 0x000fc40000410000 */
        /* <DEDUP_REMOVED lines=18> */
[----:B------:R-:W-:-:S02]  /*175e0*/  FMUL.FTZ R54, R3, R89 ;  /* 0x0000005903367220 */ /* 0x000fc40000410000 */
[C---:B------:R-:W-:Y:S02]  /*175f0*/  FMUL.FTZ R92, R3.reuse, R92 ;  /* 0x0000005c035c7220 */ /* 0x040fe40000410000 */
[C---:B------:R-:W-:Y:S01]  /*17600*/  FMUL.FTZ R50, R3.reuse, R93 ;  /* 0x0000005d03327220 */ /* 0x040fe20000410000 */
[----:B------:R-:W-:Y:S01]  /*17610*/  F2FP.BF16.PACK_AB R54, R54, R88 ;  /* 0x000000583636723e */ /* 0x000fe200000010ff */
[C---:B------:R-:W-:Y:S02]  /*17620*/  FMUL.FTZ R156, R3.reuse, R156 ;  /* 0x0000009c039c7220 */ /* 0x040fe40000410000 */
[C---:B------:R-:W-:Y:S01]  /*17630*/  FMUL.FTZ R157, R3.reuse, R157 ;  /* 0x0000009d039d7220 */ /* 0x040fe20000410000 */
[----:B------:R-:W-:Y:S01]  /*17640*/  F2FP.BF16.PACK_AB R50, R50, R92 ;  /* 0x0000005c3232723e */ /* 0x000fe200000010ff */
[C---:B------:R-:W-:Y:S02]  /*17650*/  FMUL.FTZ R104, R3.reuse, R104 ;  /* 0x0000006803687220 */ /* 0x040fe40000410000 */
[----:B------:R-:W-:-:S02]  /*17660*/  FMUL.FTZ R105, R3, R105 ;  /* 0x0000006903697220 */ /* 0x000fc40000410000 */
[C---:B------:R-:W-:Y:S02]  /*17670*/  FMUL.FTZ R160, R3.reuse, R160 ;  /* 0x000000a003a07220 */ /* 0x040fe40000410000 */
[C---:B------:R-:W-:Y:S02]  /*17680*/  FMUL.FTZ R38, R3.reuse, R161 ;  /* 0x000000a103267220 */ /* 0x040fe40000410000 */
        /* <DEDUP_REMOVED lines=8> */
[----:B------:R-:W-:Y:S01]  /*17710*/  SHF.L.U32 R3, R26, 0x6, RZ ;  /* 0x000000061a037819 */ /* 0x000fe200000006ff */
[----:B------:R-:W-:Y:S01]  /*17720*/  FMUL.FTZ R146, R0, R146 ;  /* 0x0000009200927220 */ /* 0x000fe20000410000 */
[----:B------:R-:W-:Y:S01]  /*17730*/  LOP3.LUT R26, R26, 0x1, RZ, 0xc0, !PT ;  /* 0x000000011a1a7812 */ /* 0x000fe200078ec0ff */
[C---:B------:R-:W-:Y:S01]  /*17740*/  FMUL.FTZ R8, R0.reuse, R147 ;  /* 0x0000009300087220 */ /* 0x040fe20000410000 */
[----:B------:R-:W-:Y:S01]  /*17750*/  LOP3.LUT R3, R3, 0x1c0, RZ, 0xc0, !PT ;  /* 0x000001c003037812 */ /* 0x000fe200078ec0ff */
[----:B------:R-:W-:Y:S01]  /*17760*/  FMUL.FTZ R150, R0, R150 ;  /* 0x0000009600967220 */ /* 0x000fe20000410000 */
[----:B------:R-:W-:Y:S01]  /*17770*/  ISETP.NE.U32.AND P0, PT, R26, 0x1, PT ;  /* 0x000000011a00780c */ /* 0x000fe20003f05070 */
        /* <DEDUP_REMOVED lines=50> */
[----:B------:R-:W-:Y:S01]  /*17aa0*/  LOP3.LUT R0, R139, 0x3ffffffc, RZ, 0xc0, !PT ;  /* 0x3ffffffc8b007812 */ /* 0x000fe200078ec0ff */
[C---:B------:R-:W-:Y:S01]  /*17ab0*/  FMUL.FTZ R142, R4.reuse, R142 ;  /* 0x0000008e048e7220 */ /* 0x040fe20000410000 */
[----:B------:R-:W-:Y:S01]  /*17ac0*/  F2FP.BF16.PACK_AB R29, R29, R126 ;  /* 0x0000007e1d1d723e */ /* 0x000fe200000010ff */
[----:B------:R-:W-:Y:S01]  /*17ad0*/  FMUL.FTZ R5, R4, R143 ;  /* 0x0000008f04057220 */ /* 0x000fe20000410000 */
[----:B------:R-:W-:Y:S01]  /*17ae0*/  IADD3 R0, -R0, R172, RZ ;  /* 0x000000ac00007210 */ /* 0x000fe20007ffe1ff */
[----:B------:R-:W-:Y:S01]  /*17af0*/  FMUL.FTZ R20, R4, R55 ;  /* 0x0000003704147220 */ /* 0x000fe20000410000 */
[----:B------:R-:W-:Y:S01]  /*17b00*/  F2FP.BF16.PACK_AB R68, R68, R130 ;  /* 0x000000824444723e */ /* 0x000fe200000010ff */
[----:B------:R-:W-:Y:S01]  /*17b10*/  FMUL.FTZ R154, R4, R154 ;  /* 0x0000009a049a7220 */ /* 0x000fe20000410000 */
[----:B------:R-:W-:Y:S01]  /*17b20*/  LEA R0, R24, R0, 0x9 ;  /* 0x0000000018007211 */ /* 0x000fe200078e48ff */
[C---:B------:R-:W-:Y:S01]  /*17b30*/  FMUL.FTZ R7, R4.reuse, R155 ;  /* 0x0000009b04077220 */ /* 0x040fe20000410000 */
[----:B------:R-:W-:Y:S01]  /*17b40*/  F2FP.BF16.PACK_AB R5, R5, R142 ;  /* 0x0000008e0505723e */ /* 0x000fe200000010ff */
[----:B------:R-:W-:Y:S01]  /*17b50*/  FMUL.FTZ R70, R4, R70 ;  /* 0x0000004604467220 */ /* 0x000fe20000410000 */
[----:B------:R-:W-:Y:S01]  /*17b60*/  LEA R0, R0, R3, 0x1 ;  /* 0x0000000300007211 */ /* 0x000fe200078e08ff */
[----:B------:R-:W-:Y:S01]  /*17b70*/  FMUL.FTZ R71, R4, R71 ;  /* 0x0000004704477220 */ /* 0x000fe20000410000 */
[----:B------:R-:W-:Y:S01]  /*17b80*/  F2FP.BF16.PACK_AB R20, R20, R18 ;  /* 0x000000121414723e */ /* 0x000fe200000010ff */
[----:B------:R-:W-:Y:S01]  /*17b90*/  FMUL.FTZ R82, R4, R82 ;  /* 0x0000005204527220 */ /* 0x000fe20000410000 */
[----:B------:R-:W-:Y:S01]  /*17ba0*/  SHF.L.U32 R0, R0, 0x1, RZ ;  /* 0x0000000100007819 */ /* 0x000fe200000006ff */
[----:B------:R-:W-:Y:S01]  /*17bb0*/  FMUL.FTZ R83, R4, R83 ;  /* 0x0000005304537220 */ /* 0x000fe20000410000 */
[----:B------:R-:W-:Y:S01]  /*17bc0*/  F2FP.BF16.PACK_AB R18, R28, R64 ;  /* 0x000000401c12723e */ /* 0x000fe200000010ff */
[----:B------:R-:W-:Y:S01]  /*17bd0*/  FMUL.FTZ R86, R4, R86 ;  /* 0x0000005604567220 */ /* 0x000fe20000410000 */
[----:B------:R-:W-:Y:S01]  /*17be0*/  IADD3 R3, R0, -0x10, RZ ;  /* 0xfffffff000037810 */ /* 0x000fe20007ffe0ff */
[----:B------:R-:W-:Y:S01]  /*17bf0*/  FMUL.FTZ R55, R4, R87 ;  /* 0x0000005704377220 */ /* 0x000fe20000410000 */
[----:B------:R-:W-:Y:S01]  /*17c00*/  @P0 IADD3 R3, R0, 0x10, RZ ;  /* 0x0000001000030810 */ /* 0x000fe20007ffe0ff */
[C---:B------:R-:W-:Y:S01]  /*17c10*/  FMUL.FTZ R98, R4.reuse, R98 ;  /* 0x0000006204627220 */ /* 0x040fe20000410000 */
[----:B------:R-:W-:Y:S01]  /*17c20*/  F2FP.BF16.PACK_AB R64, R69, R32 ;  /* 0x000000204540723e */ /* 0x000fe200000010ff */
[C---:B------:R-:W-:Y:S01]  /*17c30*/  FMUL.FTZ R99, R4.reuse, R99 ;  /* 0x0000006304637220 */ /* 0x040fe20000410000 */
[----:B------:R-:W-:Y:S01]  /*17c40*/  MOV R69, 0x20 ;  /* 0x0000002000457802 */ /* 0x000fe20000000f00 */
[C---:B------:R-:W-:Y:S01]  /*17c50*/  FMUL.FTZ R102, R4.reuse, R102 ;  /* 0x0000006604667220 */ /* 0x040fe20000410000 */
[----:B------:R1:W-:Y:S01]  /*17c60*/  STS [R0], R6 ;  /* 0x0000000600007388 */ /* 0x0003e20000000800 */
        /* <DEDUP_REMOVED lines=23> */
[----:B-1----:R-:W-:Y:S01]  /*17de0*/  MOV R6, 0x40 ;  /* 0x0000004000067802 */ /* 0x002fe20000000f00 */
[----:B------:R1:W-:Y:S01]  /*17df0*/  STS [R3], R4 ;  /* 0x0000000403007388 */ /* 0x0003e20000000800 */
[----:B------:R-:W-:Y:S02]  /*17e00*/  F2FP.BF16.PACK_AB R32, R165, R164 ;  /* 0x000000a4a520723e */ /* 0x000fe400000010ff */
[----:B------:R-:W-:Y:S01]  /*17e10*/  SEL R6, R6, 0xffffffc0, !P2 ;  /* 0xffffffc006067807 */ /* 0x000fe20005000000 */
[----:B------:R-:W-:Y:S01]  /*17e20*/  STS [R0+0x2000], R67 ;  /* 0x0020004300007388 */ /* 0x000fe20000000800 */
[----:B------:R-:W-:Y:S02]  /*17e30*/  F2FP.BF16.PACK_AB R31, R31, R166 ;  /* 0x000000a61f1f723e */ /* 0x000fe400000010ff */
[----:B------:R-:W-:Y:S01]  /*17e40*/  F2FP.BF16.PACK_AB R28, R169, R168 ;  /* 0x000000a8a91c723e */ /* 0x000fe200000010ff */
[----:B------:R2:W-:Y:S01]  /*17e50*/  STS [R0+0x2400], R8 ;  /* 0x0024000800007388 */ /* 0x0005e20000000800 */
[----:B------:R-:W-:-:S03]  /*17e60*/  F2FP.BF16.PACK_AB R27, R171, R170 ;  /* 0x000000aaab1b723e */ /* 0x000fc600000010ff */
[----:B------:R3:W-:Y:S04]  /*17e70*/  STS [R3+0x2000], R9 ;  /* 0x0020000903007388 */ /* 0x0007e80000000800 */
[----:B------:R4:W-:Y:S01]  /*17e80*/  STS [R3+0x2400], R12 ;  /* 0x0024000c03007388 */ /* 0x0009e20000000800 */
[----:B-1----:R-:W-:-:S04]  /*17e90*/  SEL R4, R69, 0xffffffe0, !P1 ;  /* 0xffffffe045047807 */ /* 0x002fc80004800000 */
[----:B------:R-:W-:Y:S02]  /*17ea0*/  IADD3 R5, R0, R4, RZ ;  /* 0x0000000400057210 */ /* 0x000fe40007ffe0ff */
[-C--:B------:R-:W-:Y:S02]  /*17eb0*/  IADD3 R4, R4, R3.reuse, RZ ;  /* 0x0000000304047210 */ /* 0x080fe40007ffe0ff */
[-C--:B--2---:R-:W-:Y:S01]  /*17ec0*/  IADD3 R8, R0, R6.reuse, RZ ;  /* 0x0000000600087210 */ /* 0x084fe20007ffe0ff */
[----:B------:R-:W-:Y:S01]  /*17ed0*/  STS [R5], R11 ;  /* 0x0000000b05007388 */ /* 0x000fe20000000800 */
[-C--:B------:R-:W-:Y:S02]  /*17ee0*/  IADD3 R7, R5, R6.reuse, RZ ;  /* 0x0000000605077210 */ /* 0x080fe40007ffe0ff */
[----:B---3--:R-:W-:Y:S01]  /*17ef0*/  IADD3 R9, R6, R3, RZ ;  /* 0x0000000306097210 */ /* 0x008fe20007ffe0ff */
[----:B------:R-:W-:Y:S01]  /*17f00*/  STS [R5+0x400], R10 ;  /* 0x0004000a05007388 */ /* 0x000fe20000000800 */
[----:B------:R-:W-:-:S02]  /*17f10*/  IADD3 R6, R4, R6, RZ ;  /* 0x0000000604067210 */ /* 0x000fc40007ffe0ff */
[----:B----4-:R-:W-:Y:S01]  /*17f20*/  MOV R12, 0x7f800000 ;  /* 0x7f800000000c7802 */ /* 0x010fe20000000f00 */
[----:B------:R1:W-:Y:S04]  /*17f30*/  STS [R4], R14 ;  /* 0x0000000e04007388 */ /* 0x0003e80000000800 */
[----:B------:R2:W-:Y:S04]  /*17f40*/  STS [R4+0x400], R13 ;  /* 0x0004000d04007388 */ /* 0x0005e80000000800 */
[----:B------:R-:W-:Y:S04]  /*17f50*/  STS [R5+0x2000], R15 ;  /* 0x0020000f05007388 */ /* 0x000fe80000000800 */
[----:B------:R-:W-:Y:S04]  /*17f60*/  STS [R5+0x2400], R16 ;  /* 0x0024001005007388 */ /* 0x000fe80000000800 */
[----:B------:R-:W-:Y:S04]  /*17f70*/  STS [R4+0x2000], R23 ;  /* 0x0020001704007388 */ /* 0x000fe80000000800 */
[----:B------:R-:W-:Y:S04]  /*17f80*/  STS [R4+0x2400], R22 ;  /* 0x0024001604007388 */ /* 0x000fe80000000800 */
[----:B------:R-:W-:Y:S01]  /*17f90*/  STS [R8], R21 ;  /* 0x0000001508007388 */ /* 0x000fe20000000800 */
[----:B-1----:R-:W-:-:S03]  /*17fa0*/  MOV R14, 0x7f800000 ;  /* 0x7f800000000e7802 */ /* 0x002fc60000000f00 */
        /* <DEDUP_REMOVED lines=119> */
.L_x_1028:
[----:B--234-:R-:W-:Y:S05]  /*18720*/  BSYNC B0 ;  /* 0x0000000000007941 */ /* 0x01cfea0003800000 */
.L_x_1027:
        /* <DEDUP_REMOVED lines=30> */
.L_x_1030:
[----:B-1----:R-:W-:Y:S05]  /*18910*/  BSYNC B0 ;  /* 0x0000000000007941 */ /* 0x002fea0003800000 */
.L_x_1029:
        /* <DEDUP_REMOVED lines=18> */
.L_x_1032:
[----:B------:R-:W-:Y:S05]  /*18a40*/  BSYNC B0 ;  /* 0x0000000000007941 */ /* 0x000fea0003800000 */
.L_x_1031:
        /* <DEDUP_REMOVED lines=18> */
.L_x_1034:
[----:B------:R-:W-:Y:S05]  /*18b70*/  BSYNC B0 ;  /* 0x0000000000007941 */ /* 0x000fea0003800000 */
.L_x_1033:
        /* <DEDUP_REMOVED lines=18> */
.L_x_1036:
[----:B------:R-:W-:Y:S05]  /*18ca0*/  BSYNC B0 ;  /* 0x0000000000007941 */ /* 0x000fea0003800000 */
.L_x_1035:
        /* <DEDUP_REMOVED lines=18> */
.L_x_1038:
[----:B------:R-:W-:Y:S05]  /*18dd0*/  BSYNC B0 ;  /* 0x0000000000007941 */ /* 0x000fea0003800000 */
.L_x_1037:
        /* <DEDUP_REMOVED lines=18> */
.L_x_1040:
[----:B------:R-:W-:Y:S05]  /*18f00*/  BSYNC B0 ;  /* 0x0000000000007941 */ /* 0x000fea0003800000 */
.L_x_1039:
        /* <DEDUP_REMOVED lines=18> */
.L_x_1042:
[----:B------:R-:W-:Y:S05]  /*19030*/  BSYNC B0 ;  /* 0x0000000000007941 */ /* 0x000fea0003800000 */
.L_x_1041:
        /* <DEDUP_REMOVED lines=19> */
.L_x_979:
        /* <DEDUP_REMOVED lines=8> */
[----:B------:R-:W-:Y:S01]  /*191f0*/  ULDC.64 UR6, c[0x0][0x1e8] ;  /* 0x00007a0000067ab9 */ /* 0x000fe20000000a00 */
[----:B------:R-:W-:Y:S01]  /*19200*/  SHF.R.S32.HI R8, RZ, 0x3, R8 ;  /* 0x00000003ff087819 */ /* 0x000fe20000011408 */
[----:B------:R-:W-:Y:S01]  /*19210*/  USHF.R.S32.HI UR15, URZ, 0x1f, UR14 ;  /* 0x0000001f3f0f7899 */ /* 0x000fe2000801140e */
[----:B------:R-:W-:Y:S01]  /*19220*/  IMAD.IADD R15, R22, 0x1, -R0 ;  /* 0x00000001160f7824 */ /* 0x000fe200078e0a00 */
[----:B------:R-:W-:Y:S01]  /*19230*/  @!UP4 USHF.R.S32.HI UR18, URZ, 0x1f, UR13 ;  /* 0x0000001f3f12c899 */ /* 0x000fe2000801140d */
[----:B------:R-:W-:Y:S01]  /*19240*/  SHF.R.S32.HI R9, RZ, 0x1f, R8 ;  /* 0x0000001fff097819 */ /* 0x000fe20000011408 */
[----:B------:R-:W-:Y:S01]  /*19250*/  @UP4 UIMAD.WIDE.U32 UR8, UR26, UR6, URZ ;  /* 0x000000061a0842a5 */ /* 0x000fe2000f8e003f */
[----:B------:R-:W-:Y:S01]  /*19260*/  IMAD.SHL.U32 R14, R15, 0x8, RZ ;  /* 0x000000080f0e7824 */ /* 0x000fe200078e00ff */
[----:B------:R-:W-:Y:S01]  /*19270*/  @!UP4 UIMAD UR18, UR18, UR4, URZ ;  /* 0x000000041212c2a4 */ /* 0x000fe2000f8e023f */
[----:B------:R-:W-:Y:S01]  /*19280*/  BSSY B0, `(.L_x_1043) ;  /* 0x000003a000007945 */ /* 0x000fe20003800000 */
[----:B------:R-:W-:-:S02]  /*19290*/  ULDC.U8 UR17, c[0x0][0x328] ;  /* 0x0000ca0000117ab9 */ /* 0x000fc40000000000 */
[----:B------:R-:W-:Y:S01]  /*192a0*/  @!UP4 UIMAD.WIDE.U32 UR20, UR13, UR4, URZ ;  /* 0x000000040d14c2a5 */ /* 0x000fe2000f8e003f */
[----:B------:R-:W-:Y:S01]  /*192b0*/  IADD3 R23, R14, 0x40, RZ ;  /* 0x000000400e177810 */ /* 0x000fe20007ffe0ff */
[----:B------:R-:W-:Y:S02]  /*192c0*/  @!UP4 UIMAD UR18, UR13, UR5, UR18 ;  /* 0x000000050d12c2a4 */ /* 0x000fe4000f8e0212 */
[----:B------:R-:W-:Y:S02]  /*192d0*/  UISETP.NE.AND UP2, UPT, UR17, URZ, UPT ;  /* 0x0000003f1100728c */ /* 0x000fe4000bf45270 */
[----:B------:R-:W-:Y:S02]  /*192e0*/  ULDC.64 UR4, c[0x0][0x1f0] ;  /* 0x00007c0000047ab9 */ /* 0x000fe40000000a00 */
[----:B------:R-:W-:Y:S02]  /*192f0*/  UIMAD UR4, UR15, UR4, URZ ;  /* 0x000000040f0472a4 */ /* 0x000fe4000f8e023f */
[----:B------:R-:W-:Y:S01]  /*19300*/  @!UP3 UISETP.NE.AND UP1, UPT, UR17, URZ, UPT ;  /* 0x0000003f1100b28c */ /* 0x000fe2000bf25270 */
[----:B--2---:R-:W-:Y:S01]  /*19310*/  IMAD.WIDE R6, R6, 0x80, R8 ;  /* 0x0000008006067825 */ /* 0x004fe200078e0208 */
[----:B------:R-:W-:-:S02]  /*19320*/  @UP4 UMOV UR15, UR8 ;  /* 0x00000008000f4c82 */ /* 0x000fc40008000000 */
[----:B------:R-:W-:Y:S02]  /*19330*/  @UP4 UIMAD UR7, UR26, UR7, UR9 ;  /* 0x000000071a0742a4 */ /* 0x000fe4000f8e0209 */
[----:B------:R-:W-:Y:S02]  /*19340*/  ULDC UR12, c[0x0][0x214] ;  /* 0x00008500000c7ab9 */ /* 0x000fe40000000800 */
[----:B------:R-:W-:Y:S02]  /*19350*/  @UP3 ULDC UR8, c[0x0][0x210] ;  /* 0x0000840000083ab9 */ /* 0x000fe40000000800 */
[----:B------:R-:W-:Y:S02]  /*19360*/  UISETP.EQ.AND UP2, UPT, UR16, URZ, UP2 ;  /* 0x0000003f1000728c */ /* 0x000fe40009742270 */
[----:B------:R-:W-:Y:S02]  /*19370*/  ULDC UR9, c[0x0][0x234] ;  /* 0x00008d0000097ab9 */ /* 0x000fe40000000800 */
[----:B------:R-:W-:-:S02]  /*19380*/  @UP3 UIMAD UR8, UR8, UR12, URZ ;  /* 0x0000000c080832a4 */ /* 0x000fc4000f8e023f */
[----:B------:R-:W-:Y:S02]  /*19390*/  @!UP3 USEL UR8, UR12, UR9, !UP1 ;  /* 0x000000090c08b287 */ /* 0x000fe4000c800000 */
[----:B------:R-:W-:Y:S02]  /*193a0*/  UISETP.NE.OR UP0, UPT, UR26, -0x1, !UP2 ;  /* 0xffffffff1a00788c */ /* 0x000fe4000d705670 */
[----:B------:R-:W-:Y:S02]  /*193b0*/  ULDC UR6, c[0x0][0x1c0] ;  /* 0x0000700000067ab9 */ /* 0x000fe40000000800 */
[----:B------:R-:W-:Y:S02]  /*193c0*/  @UP3 UMOV UR19, 0x1 ;  /* 0x0000000100133882 */ /* 0x000fe40000000000 */
[----:B------:R-:W-:Y:S02]  /*193d0*/  @!UP3 UIMAD UR19, UR8, UR6, URZ ;  /* 0x000000060813b2a4 */ /* 0x000fe4000f8e023f */
[----:B------:R-:W-:-:S02]  /*193e0*/  @!UP4 UMOV UR15, UR20 ;  /* 0x00000014000fcc82 */ /* 0x000fc40008000000 */
[----:B------:R-:W-:Y:S01]  /*193f0*/  @!UP4 UIADD3 UR7, UR21, UR18, URZ ;  /* 0x000000121507c290 */ /* 0x000fe2000fffe03f */
[C---:B------:R-:W-:Y:S01]  /*19400*/  IADD3 R2, P0, R14.reuse, UR15, RZ ;  /* 0x0000000f0e027c10 */ /* 0x040fe2000ff1e0ff */
[----:B------:R-:W-:Y:S02]  /*19410*/  UIADD3 UR11, -UR10, UR11, URZ ;  /* 0x0000000b0a0b7290 */ /* 0x000fe4000fffe13f */
[----:B------:R-:W-:Y:S02]  /*19420*/  UIMAD UR19, UR13, UR19, URZ ;  /* 0x000000130d1372a4 */ /* 0x000fe4000f8e023f */
[----:B------:R-:W-:Y:S01]  /*19430*/  @!UP0 UIMAD UR26, UR13, UR12, URZ ;  /* 0x0000000c0d1a82a4 */ /* 0x000fe2000f8e023f */
[----:B------:R-:W-:Y:S01]  /*19440*/  LEA.HI.X.SX32 R3, R14, UR7, 0x1, P0 ;  /* 0x000000070e037c11 */ /* 0x000fe200080f0eff */
[----:B------:R-:W-:Y:S01]  /*19450*/  USEL UR19, UR19, URZ, !UP2 ;  /* 0x0000003f13137287 */ /* 0x000fe2000d000000 */
[----:B------:R-:W-:Y:S01]  /*19460*/  ISETP.GE.AND P0, PT, R8, UR11, PT ;  /* 0x0000000b08007c0c */ /* 0x000fe2000bf06270 */
[----:B------:R-:W-:-:S02]  /*19470*/  @UP3 ULDC UR22, c[0x0][0x210] ;  /* 0x0000840000163ab9 */ /* 0x000fc40000000800 */
[----:B------:R-:W-:Y:S01]  /*19480*/  @!UP3 UMOV UR22, 0x1 ;  /* 0x000000010016b882 */ /* 0x000fe20000000000 */
[----:B-1----:R-:W-:Y:S01]  /*19490*/  IMAD.WIDE.U32 R12, R12, c[0x0][0x1f0], R2 ;  /* 0x00007c000c0c7a25 */ /* 0x002fe200078e0002 */
[----:B------:R-:W-:Y:S02]  /*194a0*/  UIMAD UR8, UR14, UR8, UR19 ;  /* 0x000000080e0872a4 */ /* 0x000fe4000f8e0213 */
[----:B------:R-:W-:Y:S02]  /*194b0*/  UIMAD UR10, UR10, UR22, URZ ;  /* 0x000000160a0a72a4 */ /* 0x000fe4000f8e023f */
        /* <DEDUP_REMOVED lines=22> */
.L_x_1044:
[----:B------:R-:W-:Y:S05]  /*19620*/  BSYNC B0 ;  /* 0x0000000000007941 */ /* 0x000fea0003800000 */
.L_x_1043:
        /* <DEDUP_REMOVED lines=18> */
.L_x_1046:
[----:B------:R-:W-:Y:S05]  /*19750*/  BSYNC B0 ;  /* 0x0000000000007941 */ /* 0x000fea0003800000 */
.L_x_1045:
        /* <DEDUP_REMOVED lines=18> */
.L_x_1048:
[----:B------:R-:W-:Y:S05]  /*19880*/  BSYNC B0 ;  /* 0x0000000000007941 */ /* 0x000fea0003800000 */
.L_x_1047:
        /* <DEDUP_REMOVED lines=18> */
.L_x_1050:
[----:B------:R-:W-:Y:S05]  /*199b0*/  BSYNC B0 ;  /* 0x0000000000007941 */ /* 0x000fea0003800000 */
.L_x_1049:
        /* <DEDUP_REMOVED lines=18> */
.L_x_1052:
[----:B------:R-:W-:Y:S05]  /*19ae0*/  BSYNC B0 ;  /* 0x0000000000007941 */ /* 0x000fea0003800000 */
.L_x_1051:
        /* <DEDUP_REMOVED lines=18> */
.L_x_1054:
[----:B------:R-:W-:Y:S05]  /*19c10*/  BSYNC B0 ;  /* 0x0000000000007941 */ /* 0x000fea0003800000 */
.L_x_1053:
        /* <DEDUP_REMOVED lines=18> */
.L_x_1056:
[----:B------:R-:W-:Y:S05]  /*19d40*/  BSYNC B0 ;  /* 0x0000000000007941 */ /* 0x000fea0003800000 */
.L_x_1055:
        /* <DEDUP_REMOVED lines=18> */
.L_x_1058:
[----:B------:R-:W-:Y:S05]  /*19e70*/  BSYNC B0 ;  /* 0x0000000000007941 */ /* 0x000fea0003800000 */
.L_x_1057:
        /* <DEDUP_REMOVED lines=67> */
.L_x_1059:
        /* <DEDUP_REMOVED lines=13> */
.L_x_1413:


//--------------------- .text._ZN5flash16flash_fwd_kernelI23Flash_fwd_kernel_traitsILi128ELi128ELi32ELi4ELb0ELb0EN7cutlass10bfloat16_tE19Flash_kernel_traitsILi128ELi128ELi32ELi4ES3_EELb1ELb1ELb0ELb0ELb0ELb0ELb0ELb1EEEvNS_16Flash_fwd_paramsE --------------------------
	.section	.text._ZN5flash16flash_fwd_kernelI23Flash_fwd_kernel_traitsILi128ELi128ELi32ELi4ELb0ELb0EN7cutlass10bfloat16_tE19Flash_kernel_traitsILi128ELi128ELi32ELi4ES3_EELb1ELb1ELb0ELb0ELb0ELb0ELb0ELb1EEEvNS_16Flash_fwd_paramsE,"ax",@progbits
	.sectioninfo	@"SHI_REGISTERS=255"
	.align	128
        .global         _ZN5flash16flash_fwd_kernelI23Flash_fwd_kernel_traitsILi128ELi128ELi32ELi4ELb0ELb0EN7cutlass10bfloat16_tE19Flash_kernel_traitsILi128ELi128ELi32ELi4ES3_EELb1ELb1ELb0ELb0ELb0ELb0ELb0ELb1EEEvNS_16Flash_fwd_paramsE
        .type           _ZN5flash16flash_fwd_kernelI23Flash_fwd_kernel_traitsILi128ELi128ELi32ELi4ELb0ELb0EN7cutlass10bfloat16_tE19Flash_kernel_traitsILi128ELi128ELi32ELi4ES3_EELb1ELb1ELb0ELb0ELb0ELb0ELb0ELb1EEEvNS_16Flash_fwd_paramsE,@function
        .size           _ZN5flash16flash_fwd_kernelI23Flash_fwd_kernel_traitsILi128ELi128ELi32ELi4ELb0ELb0EN7cutlass10bfloat16_tE19Flash_kernel_traitsILi128ELi128ELi32ELi4ES3_EELb1ELb1ELb0ELb0ELb0ELb0ELb0ELb1EEEvNS_16Flash_fwd_paramsE,(.L_x_1414 - _ZN5flash16flash_fwd_kernelI23Flash_fwd_kernel_traitsILi128ELi128ELi32ELi4ELb0ELb0EN7cutlass10bfloat16_tE19Flash_kernel_traitsILi128ELi128ELi32ELi4ES3_EELb1ELb1ELb0ELb0ELb0ELb0ELb0ELb1EEEvNS_16Flash_fwd_paramsE)
        .other          _ZN5flash16flash_fwd_kernelI23Flash_fwd_kernel_traitsILi128ELi128ELi32ELi4ELb0ELb0EN7cutlass10bfloat16_tE19Flash_kernel_traitsILi128ELi128ELi32ELi4ES3_EELb1ELb1ELb0ELb0ELb0ELb0ELb0ELb1EEEvNS_16Flash_fwd_paramsE,@"STO_CUDA_ENTRY STV_DEFAULT"
_ZN5flash16flash_fwd_kernelI23Flash_fwd_kernel_traitsILi128ELi128ELi32ELi4ELb0ELb0EN7cutlass10bfloat16_tE19Flash_kernel_traitsILi128ELi128ELi32ELi4ES3_EELb1ELb1ELb0ELb0ELb0ELb0ELb0ELb1EEEvNS_16Flash_fwd_paramsE:
.text._ZN5flash16flash_fwd_kernelI23Flash_fwd_kernel_traitsILi128ELi128ELi32ELi4ELb0ELb0EN7cutlass10bfloat16_tE19Flash_kernel_traitsILi128ELi128ELi32ELi4ES3_EELb1ELb1ELb0ELb0ELb0ELb0ELb0ELb1EEEvNS_16Flash_fwd_paramsE:
        /* <DEDUP_REMOVED lines=12> */
[----:B------:R-:W-:-:S06]  /*00c0*/  ULDC.64 UR4, c[0x0][0x240] ;  /* 0x0000900000047ab9 */ /* 0x000fcc0000000a00 */
[----:B------:R-:W1:Y:S01]  /*00d0*/  S2UR UR12, SR_CTAID.Y ;  /* 0x00000000000c79c3 */ /* 0x000e620000002600 */
[----:B------:R3:W4:Y:S07]  /*00e0*/  @P2 LDG.E.64 R4, [R2.64] ;  /* 0x0000001c02042981 */ /* 0x00072e000c1e1b00 */
[----:B------:R-:W1:Y:S01]  /*00f0*/  S2UR UR11, SR_CTAID.Z ;  /* 0x00000000000b79c3 */ /* 0x000e620000002700 */
[----:B------:R-:W-:Y:S02]  /*0100*/  UMOV UR7, 0x4 ;  /* 0x0000000400077882 */ /* 0x000fe40000000000 */
[----:B------:R-:W-:-:S02]  /*0110*/  ULDC.64 UR14, c[0x0][0x240] ;  /* 0x00009000000e7ab9 */ /* 0x000fc40000000a00 */
[----:B------:R-:W-:Y:S01]  /*0120*/  ULDC.64 UR8, c[0x0][0x248] ;  /* 0x0000920000087ab9 */ /* 0x000fe20000000a00 */
[----:B---3--:R-:W-:Y:S01]  /*0130*/  @P2 MOV R2, R7 ;  /* 0x0000000700022202 */ /* 0x008fe20000000f00 */
[----:B------:R-:W-:-:S06]  /*0140*/  @P2 IMAD.MOV.U32 R3, RZ, RZ, R8 ;  /* 0x000000ffff032224 */ /* 0x000fcc00078e0008 */
[----:B------:R-:W3:Y:S01]  /*0150*/  @P2 LDG.E.64 R2, [R2.64] ;  /* 0x0000001c02022981 */ /* 0x000ee2000c1e1b00 */
[----:B-1----:R-:W-:Y:S02]  /*0160*/  ULOP3.LUT UR6, UR11, UR25, UR12, 0xfe, !UPT ;  /* 0x000000190b067292 */ /* 0x002fe4000f8efe0c */
[----:B------:R-:W-:Y:S02]  /*0170*/  UISETP.NE.U32.AND UP2, UPT, URZ, UR4, UPT ;  /* 0x000000043f00728c */ /* 0x000fe4000bf45070 */
[----:B------:R-:W-:Y:S02]  /*0180*/  UIMAD.WIDE UR14, UR12, UR7, UR14 ;  /* 0x000000070c0e72a5 */ /* 0x000fe4000f8e020e */
[----:B--2---:R-:W-:Y:S01]  /*0190*/  LOP3.LUT P3, RZ, R22, UR6, RZ, 0xfc, !PT ;  /* 0x0000000616ff7c12 */ /* 0x004fe2000f86fcff */
[----:B------:R-:W-:Y:S02]  /*01a0*/  UISETP.NE.AND.EX UP2, UPT, URZ, UR5, UPT, UP2 ;  /* 0x000000053f00728c */ /* 0x000fe4000bf45320 */
[----:B------:R-:W-:-:S02]  /*01b0*/  ULDC.U8 UR6, c[0x0][0x312] ;  /* 0x0000c48000067ab9 */ /* 0x000fc40000000000 */
[----:B------:R-:W-:Y:S02]  /*01c0*/  ULDC.64 UR4, c[0x0][0x250] ;  /* 0x0000940000047ab9 */ /* 0x000fe40000000a00 */
[----:B------:R-:W-:Y:S01]  /*01d0*/  PLOP3.LUT P0, PT, PT, PT, UP2, 0x80, 0x0 ;  /* 0x000000000000781c */ /* 0x000fe20003f0f028 */
[----:B------:R-:W-:Y:S02]  /*01e0*/  UISETP.NE.U32.AND UP0, UPT, URZ, UR4, UPT ;  /* 0x000000043f00728c */ /* 0x000fe4000bf05070 */
[----:B------:R-:W-:Y:S02]  /*01f0*/  UISETP.NE.AND UP3, UPT, UR6, URZ, UPT ;  /* 0x0000003f0600728c */ /* 0x000fe4000bf65270 */
[----:B------:R-:W-:Y:S01]  /*0200*/  UISETP.EQ.U32.AND UP1, UPT, URZ, UR8, UPT ;  /* 0x000000083f00728c */ /* 0x000fe2000bf22070 */
[----:B------:R-:W-:Y:S01]  /*0210*/  @!P3 IMAD.MOV.U32 R10, RZ, RZ, c[0x0][0x308] ;  /* 0x0000c200ff0ab624 */ /* 0x000fe200078e00ff */
[----:B------:R-:W-:Y:S01]  /*0220*/  UISETP.NE.AND.EX UP0, UPT, URZ, UR5, UPT, UP0 ;  /* 0x000000053f00728c */ /* 0x000fe2000bf05300 */
[----:B------:R-:W-:Y:S01]  /*0230*/  @!P3 IMAD.MOV.U32 R11, RZ, RZ, c[0x0][0x30c] ;  /* 0x0000c300ff0bb624 */ /* 0x000fe200078e00ff */
[----:B------:R-:W-:-:S02]  /*0240*/  UISETP.EQ.OR.EX UP1, UPT, URZ, UR9, !UP3, UP1 ;  /* 0x000000093f00728c */ /* 0x000fc4000df22710 */
[----:B------:R-:W-:Y:S02]  /*0250*/  ULDC.64 UR4, c[0x0][0x250] ;  /* 0x0000940000047ab9 */ /* 0x000fe40000000a00 */
[----:B------:R-:W-:Y:S02]  /*0260*/  ULDC.64 UR8, c[0x0][0x248] ;  /* 0x0000920000087ab9 */ /* 0x000fe40000000a00 */
[----:B------:R-:W-:-:S03]  /*0270*/  UIMAD.WIDE UR8, UR12, UR7, UR8 ;  /* 0x000000070c0872a5 */ /* 0x000fc6000f8e0208 */
[----:B------:R-:W-:Y:S01]  /*0280*/  @UP0 UIMAD.WIDE UR4, UR12, UR7, UR4 ;  /* 0x000000070c0402a5 */ /* 0x000fe2000f8e0204 */
[----:B----4-:R-:W1:Y:S08]  /*0290*/  @P2 R2UR UR30, R4 ;  /* 0x00000000041e23c2 */ /* 0x010e7000000e0000 */
[----:B------:R-:W2:Y:S01]  /*02a0*/  @P2 R2UR UR31, R5 ;  /* 0x00000000051f23c2 */ /* 0x000ea200000e0000 */
[----:B-1----:R-:W-:-:S02]  /*02b0*/  MOV R4, UR30 ;  /* 0x0000001e00047c02 */ /* 0x002fc40008000f00 */
[----:B---3--:R-:W-:Y:S01]  /*02c0*/  @P2 IADD3 R7, P1, R2, c[0x0][0x300], RZ ;  /* 0x0000c00002072a10 */ /* 0x008fe20007f3e0ff */
[----:B--2---:R-:W-:Y:S02]  /*02d0*/  IMAD.U32 R5, RZ, RZ, UR31 ;  /* 0x0000001fff057e24 */ /* 0x004fe4000f8e00ff */
[----:B------:R-:W-:Y:S02]  /*02e0*/  IMAD.U32 R2, RZ, RZ, UR14 ;  /* 0x0000000eff027e24 */ /* 0x000fe4000f8e00ff */
[----:B------:R-:W-:Y:S01]  /*02f0*/  @P2 IMAD.X R8, RZ, RZ, R3, P1 ;  /* 0x000000ffff082224 */ /* 0x000fe200008e0603 */
[----:B------:R1:W-:Y:S01]  /*0300*/  @!P3 STG.E.64 [R10.64], R4 ;  /* 0x000000040a00b986 */ /* 0x0003e2000c101b1c */
[----:B------:R-:W-:Y:S02]  /*0310*/  MOV R3, UR15 ;  /* 0x0000000f00037c02 */ /* 0x000fe40008000f00 */
[----:B------:R-:W-:Y:S02]  /*0320*/  PLOP3.LUT P2, PT, PT, PT, UP1, 0x80, 0x0 ;  /* 0x000000000000781c */ /* 0x000fe40003f4f018 */
[----:B------:R-:W-:Y:S01]  /*0330*/  PLOP3.LUT P1, PT, PT, PT, UP0, 0x80, 0x0 ;  /* 0x000000000000781c */ /* 0x000fe20003f2f008 */
[----:B-1----:R-:W-:-:S02]  /*0340*/  @!P3 IMAD.MOV.U32 R4, RZ, RZ, R7 ;  /* 0x000000ffff04b224 */ /* 0x002fc400078e0007 */
[----:B------:R-:W-:-:S05]  /*0350*/  @!P3 IMAD.MOV.U32 R5, RZ, RZ, R8 ;  /* 0x000000ffff05b224 */ /* 0x000fca00078e0008 */
[----:B------:R1:W-:Y:S04]  /*0360*/  @!P3 STG.E.64 [R10.64+0x8], R4 ;  /* 0x000008040a00b986 */ /* 0x0003e8000c101b1c */
[----:B------:R2:W3:Y:S04]  /*0370*/  @P0 LDG.E R9, [R2.64] ;  /* 0x0000001c02090981 */ /* 0x0004e8000c1e1900 */
[----:B------:R2:W4:Y:S01]  /*0380*/  @P0 LDG.E R6, [R2.64+0x4] ;  /* 0x0000041c02060981 */ /* 0x000522000c1e1900 */
[----:B-1----:R-:W-:Y:S01]  /*0390*/  MOV R4, UR4 ;  /* 0x0000000400047c02 */ /* 0x002fe20008000f00 */
[----:B------:R-:W-:-:S02]  /*03a0*/  IMAD.U32 R5, RZ, RZ, UR5 ;  /* 0x00000005ff057e24 */ /* 0x000fc4000f8e00ff */
[----:B--2---:R-:W-:Y:S01]  /*03b0*/  IMAD.U32 R2, RZ, RZ, UR8 ;  /* 0x00000008ff027e24 */ /* 0x004fe2000f8e00ff */
[----:B------:R-:W-:Y:S02]  /*03c0*/  MOV R3, UR9 ;  /* 0x0000000900037c02 */ /* 0x000fe40008000f00 */
[----:B------:R-:W2:Y:S04]  /*03d0*/  @P1 LDG.E R4, [R4.64] ;  /* 0x0000001c04041981 */ /* 0x000ea8000c1e1900 */
[----:B------:R-:W5:Y:S01]  /*03e0*/  @!P2 LDG.E R0, [R2.64] ;  /* 0x0000001c0200a981 */ /* 0x000f62000c1e1900 */
[----:B------:R-:W-:Y:S01]  /*03f0*/  UMOV UR24, 0xffffffff ;  /* 0xffffffff00187882 */ /* 0x000fe20000000000 */
[----:B------:R-:W1:Y:S01]  /*0400*/  LDC.U8 R165, c[0x0][0x2d8] ;  /* 0x0000b600ffa57b82 */ /* 0x000e620000000000 */
[----:B------:R-:W-:-:S02]  /*0410*/  UMOV UR15, 0xffffffff ;  /* 0xffffffff000f7882 */ /* 0x000fc40000000000 */
[----:B------:R-:W-:-:S05]  /*0420*/  UMOV UR14, URZ ;  /* 0x0000003f000e7c82 */ /* 0x000fca0008000000 */
[----:B---3--:R3:W1:Y:S08]  /*0430*/  @P0 R2UR UR24, R9 ;  /* 0x00000000091803c2 */ /* 0x00867000000e0000 */
[----:B----4-:R-:W1:Y:S01]  /*0440*/  @P0 R2UR UR26, R6 ;  /* 0x00000000061a03c2 */ /* 0x010e6200000e0000 */
[----:B------:R-:W-:-:S04]  /*0450*/  ISETP.NE.U32.AND P0, PT, RZ, c[0x0][0x248], PT ;  /* 0x00009200ff007a0c */ /* 0x000fc80003f05070 */
[----:B------:R-:W-:Y:S02]  /*0460*/  ISETP.NE.AND.EX P0, PT, RZ, c[0x0][0x24c], PT, P0 ;  /* 0x00009300ff007a0c */ /* 0x000fe40003f05300 */
[----:B---3--:R-:W-:-:S04]  /*0470*/  SHF.R.S32.HI R9, RZ, 0x1f, R22 ;  /* 0x0000001fff097819 */ /* 0x008fc80000011416 */
[----:B------:R-:W-:Y:S01]  /*0480*/  LEA.HI R16, R9, R22, RZ, 0x5 ;  /* 0x0000001609107211 */ /* 0x000fe200078f28ff */
[----:B--2---:R2:W3:Y:S01]  /*0490*/  @P1 R2UR UR14, R4 ;  /* 0x00000000040e13c2 */ /* 0x0044e200000e0000 */
[----:B-1----:R-:W-:-:S07]  /*04a0*/  @UP2 UIADD3 UR26, UR26, -UR24, URZ ;  /* 0x800000181a1a2290 */ /* 0x002fce000fffe03f */
[----:B-----5:R1:W4:Y:S01]  /*04b0*/  @!P2 R2UR UR15, R0 ;  /* 0x00000000000fa3c2 */ /* 0x02032200000e0000 */
[----:B------:R-:W-:Y:S01]  /*04c0*/  @!UP2 ULDC UR26, c[0x0][0x214] ;  /* 0x00008500001aaab9 */ /* 0x000fe20000000800 */
[----:B-1----:R-:W-:-:S05]  /*04d0*/  LOP3.LUT R0, R16, 0xffffffe0, RZ, 0xc0, !PT ;  /* 0xffffffe010007812 */ /* 0x002fca00078ec0ff */
[----:B------:R-:W-:Y:S01]  /*04e0*/  IMAD.IADD R91, R22, 0x1, -R0 ;  /* 0x00000001165b7824 */ /* 0x000fe200078e0a00 */
        /* <DEDUP_REMOVED lines=8> */
.L_x_1060:
[----:B------:R-:W-:Y:S02]  /*0570*/  ULDC UR8, c[0x0][0x218] ;  /* 0x0000860000087ab9 */ /* 0x000fe40000000800 */
.L_x_1061:
        /* <DEDUP_REMOVED lines=37> */
[----:B------:R-:W-:Y:S01]  /*07d0*/  SHF.R.S32.HI R0, RZ, 0x1f, R91 ;  /* 0x0000001fff007819 */ /* 0x000fe2000001145b */
[----:B------:R-:W-:Y:S02]  /*07e0*/  UISETP.NE.AND UP0, UPT, UR15, -0x1, UPT ;  /* 0xffffffff0f00788c */ /* 0x000fe4000bf05270 */
[----:B------:R-:W-:Y:S02]  /*07f0*/  ULDC.64 UR4, c[0x0][0x190] ;  /* 0x0000640000047ab9 */ /* 0x000fe40000000a00 */
[----:B------:R-:W-:Y:S02]  /*0800*/  ULDC.64 UR8, c[0x0][0x178] ;  /* 0x00005e0000087ab9 */ /* 0x000fe40000000a00 */
[----:B------:R-:W-:Y:S01]  /*0810*/  PLOP3.LUT P0, PT, PT, PT, UP0, 0x80, 0x0 ;  /* 0x000000000000781c */ /* 0x000fe20003f0f008 */
[----:B------:R-:W-:Y:S02]  /*0820*/  ULDC UR33, c[0x0][0x228] ;  /* 0x00008a0000217ab9 */ /* 0x000fe40000000800 */
[----:B------:R-:W-:-:S02]  /*0830*/  @UP1 UIMAD.WIDE.U32 UR18, UR24, UR4, URZ ;  /* 0x00000004181212a5 */ /* 0x000fc4000f8e003f */
[----:B------:R-:W-:Y:S02]  /*0840*/  @!UP1 USHF.R.S32.HI UR16, URZ, 0x1f, UR12 ;  /* 0x0000001f3f109899 */ /* 0x000fe4000801140c */
[----:B------:R-:W-:Y:S02]  /*0850*/  @UP0 UIADD3 UR17, UR14, UR15, URZ ;  /* 0x0000000f0e110290 */ /* 0x000fe4000fffe03f */
[----:B------:R-:W-:Y:S02]  /*0860*/  @UP1 UIMAD UR13, UR24, UR5, UR19 ;  /* 0x00000005180d12a4 */ /* 0x000fe4000f8e0213 */
[----:B------:R-:W-:Y:S02]  /*0870*/  @!UP1 UIMAD UR16, UR16, UR8, URZ ;  /* 0x00000008101092a4 */ /* 0x000fe4000f8e023f */
[----:B------:R-:W-:Y:S02]  /*0880*/  ULDC.64 UR4, c[0x0][0x198] ;  /* 0x0000660000047ab9 */ /* 0x000fe40000000a00 */
[----:B------:R-:W-:-:S02]  /*0890*/  @UP0 UIMAD.WIDE.U32 UR20, UR17, UR4, URZ ;  /* 0x00000004111402a5 */ /* 0x000fc4000f8e003f */
[----:B------:R-:W-:Y:S02]  /*08a0*/  @!UP1 UIMAD UR16, UR12, UR9, UR16 ;  /* 0x000000090c1092a4 */ /* 0x000fe4000f8e0210 */
[----:B------:R-:W-:Y:S02]  /*08b0*/  @UP0 UIMAD UR9, UR17, UR5, UR21 ;  /* 0x00000005110902a4 */ /* 0x000fe4000f8e0215 */
[----:B------:R-:W-:Y:S02]  /*08c0*/  ULDC UR4, c[0x0][0x224] ;  /* 0x0000890000047ab9 */ /* 0x000fe40000000800 */
[----:B------:R-:W-:Y:S02]  /*08d0*/  ULDC UR5, c[0x0][0x1c0] ;  /* 0x0000700000057ab9 */ /* 0x000fe40000000800 */
[----:B------:R-:W-:Y:S02]  /*08e0*/  UIMAD UR5, UR12, UR5, UR11 ;  /* 0x000000050c0572a4 */ /* 0x000fe4000f8e020b */
[----:B------:R-:W-:-:S02]  /*08f0*/  @!UP1 UIMAD.WIDE.U32 UR22, UR12, UR8, URZ ;  /* 0x000000080c1692a5 */ /* 0x000fc4000f8e003f */
[----:B------:R-:W-:Y:S02]  /*0900*/  UIMAD UR4, UR5, UR4, UR10 ;  /* 0x00000004050472a4 */ /* 0x000fe4000f8e020a */
[----:B------:R-:W-:Y:S02]  /*0910*/  USHF.L.U32 UR5, UR5, 0x5, URZ ;  /* 0x0000000505057899 */ /* 0x000fe4000800063f */
[----:B------:R-:W-:Y:S02]  /*0920*/  UIMAD UR33, UR4, UR33, URZ ;  /* 0x00000021042172a4 */ /* 0x000fe4000f8e023f */
[----:B------:R-:W-:Y:S02]  /*0930*/  USHF.R.S32.HI UR4, URZ, 0x1f, UR5 ;  /* 0x0000001f3f047899 */ /* 0x000fe40008011405 */
[----:B------:R-:W-:Y:S01]  /*0940*/  IADD3 R94, P2, P1, R7, UR5, R91 ;  /* 0x00000005075e7c10 */ /* 0x000fe2000f95e05b */
[----:B------:R-:W-:Y:S02]  /*0950*/  @UP1 UMOV UR8, UR18 ;  /* 0x0000001200081c82 */ /* 0x000fe40008000000 */
[----:B------:R-:W-:Y:S01]  /*0960*/  @!UP1 UIADD3 UR13, UR23, UR16, URZ ;  /* 0x00000010170d9290 */ /* 0x000fe2000fffe03f */
[----:B------:R-:W-:Y:S01]  /*0970*/  IADD3.X R92, R8, UR4, R0, P2, P1 ;  /* 0x00000004085c7c10 */ /* 0x000fe200097e2400 */
[----:B------:R1:W-:Y:S01]  /*0980*/  STL [R1+0xc0], R94 ;  /* 0x0000c05e01007387 */ /* 0x0003e20000100800 */
[----:B------:R-:W-:Y:S01]  /*0990*/  @!UP1 UMOV UR8, UR22 ;  /* 0x0000001600089c82 */ /* 0x000fe20008000000 */
[----:B------:R-:W-:Y:S05]  /*09a0*/  @P0 BRA `(.L_x_1063) ;  /* 0x000000d000000947 */ /* 0x000fea0003800000 */
[----:B------:R-:W-:Y:S02]  /*09b0*/  USHF.R.S32.HI UR16, URZ, 0x1f, UR14 ;  /* 0x0000001f3f107899 */ /* 0x000fe4000801140e */
[----:B------:R-:W-:-:S02]  /*09c0*/  ULDC.64 UR4, c[0x0][0x198] ;  /* 0x0000660000047ab9 */ /* 0x000fc40000000a00 */
[----:B------:R-:W-:Y:S02]  /*09d0*/  UIMAD UR16, UR16, UR4, URZ ;  /* 0x00000004101072a4 */ /* 0x000fe4000f8e023f */
[----:B------:R-:W-:Y:S02]  /*09e0*/  UIMAD.WIDE.U32 UR18, UR14, UR4, URZ ;  /* 0x000000040e1272a5 */ /* 0x000fe4000f8e003f */
[----:B------:R-:W-:Y:S02]  /*09f0*/  UIMAD UR16, UR14, UR5, UR16 ;  /* 0x000000050e1072a4 */ /* 0x000fe4000f8e0210 */
[----:B------:R-:W-:Y:S02]  /*0a00*/  USHF.R.S32.HI UR9, URZ, 0x1f, UR12 ;  /* 0x0000001f3f097899 */ /* 0x000fe4000801140c */
[----:B------:R-:W-:Y:S02]  /*0a10*/  ULDC.64 UR4, c[0x0][0x180] ;  /* 0x0000600000047ab9 */ /* 0x000fe40000000a00 */
[----:B------:R-:W-:-:S02]  /*0a20*/  UIADD3 UR17, UR19, UR16, URZ ;  /* 0x0000001013117290 */ /* 0x000fc4000fffe03f */
[----:B------:R-:W-:Y:S02]  /*0a30*/  UIMAD UR9, UR9, UR4, URZ ;  /* 0x00000004090972a4 */ /* 0x000fe4000f8e023f */
[----:B------:R-:W-:Y:S02]  /*0a40*/  UMOV UR16, UR18 ;  /* 0x0000001200107c82 */ /* 0x000fe40008000000 */
[----:B------:R-:W-:Y:S02]  /*0a50*/  UIMAD UR9, UR12, UR5, UR9 ;  /* 0x000000050c0972a4 */ /* 0x000fe4000f8e0209 */
[----:B------:R-:W-:-:S04]  /*0a60*/  UIMAD.WIDE.U32 UR20, UR12, UR4, UR16 ;  /* 0x000000040c1472a5 */ /* 0x000fc8000f8e0010 */
[----:B------:R-:W-:Y:S02]  /*0a70*/  UIADD3 UR9, UR21, UR9, URZ ;  /* 0x0000000915097290 */ /* 0x000fe4000fffe03f */
.L_x_1063:
[----:B------:R-:W-:Y:S01]  /*0a80*/  IABS R4, c[0x0][0x1c8] ;  /* 0x0000720000047a13 */ /* 0x000fe20000000000 */
[----:B------:R-:W2:Y:S01]  /*0a90*/  S2R R5, SR_CTAID.Z ;  /* 0x0000000000057919 */ /* 0x000ea20000002700 */
[----:B------:R-:W-:Y:S02]  /*0aa0*/  ULDC UR4, c[0x0][0x1c8] ;  /* 0x0000720000047ab9 */ /* 0x000fe40000000800 */
[----:B------:R-:W3:Y:S01]  /*0ab0*/  I2F.RP R2, R4 ;  /* 0x0000000400027306 */ /* 0x000ee20000209400 */
[----:B------:R-:W-:Y:S02]  /*0ac0*/  ULOP3.LUT UR4, UR11, UR4, URZ, 0x3c, !UPT ;  /* 0x000000040b047292 */ /* 0x000fe4000f8e3c3f */
[----:B------:R-:W-:-:S04]  /*0ad0*/  @UP0 UIADD3 UR15, UR14, UR15, URZ ;  /* 0x0000000f0e0f0290 */ /* 0x000fc8000fffe03f */
[----:B------:R-:W-:Y:S01]  /*0ae0*/  ISETP.LE.AND P1, PT, RZ, UR4, PT ;  /* 0x00000004ff007c0c */ /* 0x000fe2000bf23270 */
[----:B------:R-:W-:Y:S02]  /*0af0*/  ULDC.64 UR4, c[0x0][0x1a0] ;  /* 0x0000680000047ab9 */ /* 0x000fe40000000a00 */
[----:B------:R-:W-:-:S04]  /*0b00*/  @UP0 UIMAD.WIDE.U32 UR16, UR15, UR4, URZ ;  /* 0x000000040f1002a5 */ /* 0x000fc8000f8e003f */
[----:B------:R-:W-:Y:S01]  /*0b10*/  @UP0 UIMAD UR5, UR15, UR5, UR17 ;  /* 0x000000050f0502a4 */ /* 0x000fe2000f8e0211 */
[----:B---3--:R-:W3:Y:S01]  /*0b20*/  MUFU.RCP R2, R2 ;  /* 0x0000000200027308 */ /* 0x008ee20000001000 */
[----:B------:R-:W-:Y:S01]  /*0b30*/  USHF.R.S32.HI UR15, URZ, 0x1f, UR11 ;  /* 0x0000001f3f0f7899 */ /* 0x000fe2000801140b */
[----:B--2---:R-:W-:Y:S02]  /*0b40*/  IABS R5, R5 ;  /* 0x0000000500057213 */ /* 0x004fe40000000000 */
[----:B---3--:R-:W-:-:S04]  /*0b50*/  IADD3 R2, R2, 0xffffffe, RZ ;  /* 0x0ffffffe02027810 */ /* 0x008fc80007ffe0ff */
[----:B------:R-:W2:Y:S02]  /*0b60*/  F2I.FTZ.U32.TRUNC.NTZ R3, R2 ;  /* 0x0000000200037305 */ /* 0x000ea4000021f000 */
[----:B--2---:R-:W-:Y:S02]  /*0b70*/  IMAD.MOV R0, RZ, RZ, -R3 ;  /* 0x000000ffff007224 */ /* 0x004fe400078e0a03 */
        /* <DEDUP_REMOVED lines=29> */
.L_x_1064:
[CC--:B------:R-:W-:Y:S01]  /*0d50*/  LEA.HI R3, R9.reuse, R22.reuse, RZ, 0x3 ;  /* 0x0000001609037211 */ /* 0x0c0fe200078f18ff */
[----:B------:R-:W2:Y:S01]  /*0d60*/  S2R R14, SR_CTAID.Z ;  /* 0x00000000000e7919 */ /* 0x000ea20000002700 */
[-C--:B------:R-:W-:Y:S01]  /*0d70*/  LEA.HI R19, R9, R22.reuse, RZ, 0x4 ;  /* 0x0000001609137211 */ /* 0x080fe200078f20ff */
[----:B------:R-:W-:Y:S01]  /*0d80*/  IMAD.U32 R10, RZ, RZ, UR25 ;  /* 0x00000019ff0a7e24 */ /* 0x000fe2000f8e00ff */
[----:B------:R-:W-:Y:S01]  /*0d90*/  SHF.R.S32.HI R2, RZ, 0x3, R3 ;  /* 0x00000003ff027819 */ /* 0x000fe20000011403 */
[----:B------:R-:W-:Y:S01]  /*0da0*/  UIADD3 UR17, -UR10, UR26, URZ ;  /* 0x0000001a0a117290 */ /* 0x000fe2000fffe13f */
[----:B------:R-:W-:Y:S01]  /*0db0*/  LOP3.LUT R3, R3, 0xfffffff8, RZ, 0xc0, !PT ;  /* 0xfffffff803037812 */ /* 0x000fe200078ec0ff */
[----:B------:R-:W-:Y:S01]  /*0dc0*/  BSSY B0, `(.L_x_1065) ;  /* 0x000005c000007945 */ /* 0x000fe20003800000 */
        /* <DEDUP_REMOVED lines=8> */
[----:B------:R-:W-:Y:S01]  /*0e50*/  SHF.R.S32.HI R17, RZ, 0x5, R16 ;  /* 0x00000005ff117819 */ /* 0x000fe20000011410 */
[----:B------:R-:W-:Y:S01]  /*0e60*/  IMAD.SHL.U32 R9, R9, 0x8, RZ ;  /* 0x0000000809097824 */ /* 0x000fe200078e00ff */
[----:B------:R-:W-:Y:S01]  /*0e70*/  SHF.R.S32.HI R7, RZ, 0x1f, R4 ;  /* 0x0000001fff077819 */ /* 0x000fe20000011404 */
[----:B------:R-:W-:Y:S01]  /*0e80*/  IMAD R12, R3, c[0x0][0x1a0], RZ ;  /* 0x00006800030c7a24 */ /* 0x000fe200078e02ff */
[----:B------:R-:W-:Y:S01]  /*0e90*/  LOP3.LUT R6, R5, 0x38, R102, 0xf8, !PT ;  /* 0x0000003805067812 */ /* 0x000fe200078ef866 */
[----:B------:R-:W-:Y:S01]  /*0ea0*/  IMAD R13, R3, c[0x0][0x198], RZ ;  /* 0x00006600030d7a24 */ /* 0x000fe200078e02ff */
[----:B------:R-:W-:Y:S01]  /*0eb0*/  SHF.R.U32.HI R5, RZ, 0x3, R5 ;  /* 0x00000003ff057819 */ /* 0x000fe20000011605 */
[C---:B------:R-:W-:Y:S01]  /*0ec0*/  IMAD R12, R2.reuse, c[0x0][0x1a4], R12 ;  /* 0x00006900020c7a24 */ /* 0x040fe200078e020c */
[----:B------:R-:W-:Y:S01]  /*0ed0*/  LEA.HI R21, R7, R4, RZ, 0x3 ;  /* 0x0000000407157211 */ /* 0x000fe200078f18ff */
[----:B------:R-:W-:Y:S01]  /*0ee0*/  IMAD R13, R2, c[0x0][0x19c], R13 ;  /* 0x00006700020d7a24 */ /* 0x000fe200078e020d */
[----:B------:R-:W-:Y:S01]  /*0ef0*/  LOP3.LUT R8, R6, R5, RZ, 0x3c, !PT ;  /* 0x0000000506087212 */ /* 0x000fe200078e3cff */
[----:B------:R-:W-:Y:S01]  /*0f00*/  IMAD.WIDE R6, R10, 0x80, R2 ;  /* 0x000000800a067825 */ /* 0x000fe200078e0202 */
[----:B------:R-:W-:-:S02]  /*0f10*/  LOP3.LUT R5, R21, 0xfffffff8, RZ, 0xc0, !PT ;  /* 0xfffffff815057812 */ /* 0x000fc400078ec0ff */
[--C-:B------:R-:W-:Y:S02]  /*0f20*/  SHF.R.S32.HI R103, RZ, 0x1f, R102.reuse ;  /* 0x0000001fff677819 */ /* 0x100fe40000011466 */
[----:B------:R-:W-:Y:S01]  /*0f30*/  IADD3 R10, P0, R102, UR8, RZ ;  /* 0x00000008660a7c10 */ /* 0x000fe2000ff1e0ff */
[----:B------:R-:W-:Y:S01]  /*0f40*/  IMAD.IADD R20, R4, 0x1, -R5 ;  /* 0x0000000104147824 */ /* 0x000fe200078e0a05 */
[----:B------:R-:W-:Y:S01]  /*0f50*/  LOP3.LUT R215, R8, 0xfffffe00, R9, 0xf8, !PT ;  /* 0xfffffe0008d77812 */ /* 0x000fe200078ef809 */
[--C-:B------:R-:W-:Y:S01]  /*0f60*/  IMAD.WIDE.U32 R4, R2, c[0x0][0x1a0], R102.reuse ;  /* 0x0000680002047a25 */ /* 0x100fe200078e0066 */
[----:B------:R-:W-:Y:S01]  /*0f70*/  IADD3.X R11, R103, UR13, RZ, P0, !PT ;  /* 0x0000000d670b7c10 */ /* 0x000fe200087fe4ff */
[----:B------:R3:W-:Y:S01]  /*0f80*/  STL.64 [R1+0x88], R102 ;  /* 0x0000886601007387 */ /* 0x0007e20000100a00 */
[----:B------:R-:W-:Y:S01]  /*0f90*/  IADD3 R100, R102, 0x40, RZ ;  /* 0x0000004066647810 */ /* 0x000fe20007ffe0ff */
[----:B------:R-:W-:Y:S01]  /*0fa0*/  IMAD.WIDE.U32 R8, R2, c[0x0][0x198], R102 ;  /* 0x0000660002087a25 */ /* 0x000fe200078e0066 */
[----:B------:R-:W-:-:S03]  /*0fb0*/  IADD3 R4, P0, R4, UR16, RZ ;  /* 0x0000001004047c10 */ /* 0x000fc6000ff1e0ff */
[----:B--2---:R-:W-:Y:S01]  /*0fc0*/  IMAD.WIDE.U32 R14, R14, c[0x0][0x1a8], R10 ;  /* 0x00006a000e0e7a25 */ /* 0x004fe200078e000a */
[----:B------:R-:W-:Y:S02]  /*0fd0*/  SHF.R.S32.HI R10, RZ, 0x1f, R0 ;  /* 0x0000001fff0a7819 */ /* 0x000fe40000011400 */
[----:B------:R-:W-:Y:S01]  /*0fe0*/  IADD3 R8, P1, R8, UR20, RZ ;  /* 0x0000001408087c10 */ /* 0x000fe2000ff3e0ff */
[----:B------:R-:W-:Y:S01]  /*0ff0*/  IMAD.SHL.U32 R215, R215, 0x2, RZ ;  /* 0x00000002d7d77824 */ /* 0x000fe200078e00ff */
[----:B------:R-:W-:Y:S01]  /*1000*/  IADD3.X R5, R5, UR5, R12, P0, !PT ;  /* 0x0000000505057c10 */ /* 0x000fe200087fe40c */
[C---:B------:R-:W-:Y:S01]  /*1010*/  IMAD R12, R10.reuse, c[0x0][0x1b0], RZ ;  /* 0x00006c000a0c7a24 */ /* 0x040fe200078e02ff */
[----:B------:R-:W-:Y:S01]  /*1020*/  IADD3.X R9, R9, UR9, R13, P1, !PT ;  /* 0x0000000909097c10 */ /* 0x000fe20008ffe40d */
[----:B------:R-:W-:Y:S01]  /*1030*/  IMAD R10, R10, c[0x0][0x1b8], RZ ;  /* 0x00006e000a0a7a24 */ /* 0x000fe200078e02ff */
[----:B------:R-:W-:Y:S01]  /*1040*/  SHF.R.S32.HI R11, RZ, 0x1f, R16 ;  /* 0x0000001fff0b7819 */ /* 0x000fe20000011410 */
[----:B------:R-:W-:Y:S01]  /*1050*/  IMAD.WIDE.U32 R24, R0, c[0x0][0x1b8], R4 ;  /* 0x00006e0000187a25 */ /* 0x000fe200078e0004 */
[----:B------:R-:W-:Y:S01]  /*1060*/  R2P PR, R20, 0x6 ;  /* 0x0000000614007804 */ /* 0x000fe20000000000 */
[----:B------:R-:W-:Y:S01]  /*1070*/  ULDC.64 UR4, c[0x0][0x1a8] ;  /* 0x00006a0000047ab9 */ /* 0x000fe20000000a00 */
[----:B------:R-:W-:Y:S01]  /*1080*/  ISETP.GE.AND P0, PT, R2, UR17, PT ;  /* 0x0000001102007c0c */ /* 0x000fe2000bf06270 */
[C---:B------:R-:W-:Y:S01]  /*1090*/  IMAD R10, R0.reuse, c[0x0][0x1bc], R10 ;  /* 0x00006f00000a7a24 */ /* 0x040fe200078e020a */
[----:B------:R-:W-:Y:S01]  /*10a0*/  SHF.R.S32.HI R13, RZ, 0x1f, R91 ;  /* 0x0000001fff0d7819 */ /* 0x000fe2000001145b */
[C---:B------:R-:W-:Y:S01]  /*10b0*/  IMAD R12, R0.reuse, c[0x0][0x1b4], R12 ;  /* 0x00006d00000c7a24 */ /* 0x040fe200078e020c */
[----:B------:R-:W-:Y:S01]  /*10c0*/  UIMAD UR4, UR15, UR4, URZ ;  /* 0x000000040f0472a4 */ /* 0x000fe2000f8e023f */
[----:B------:R-:W-:Y:S01]  /*10d0*/  IMAD.WIDE.U32 R30, R0, c[0x0][0x1b0], R8 ;  /* 0x00006c00001e7a25 */ /* 0x000fe200078e0008 */
[----:B------:R-:W-:-:S02]  /*10e0*/  LEA.HI R11, R11, R17, RZ, 0x2 ;  /* 0x000000110b0b7211 */ /* 0x000fc400078f10ff */
[----:B------:R-:W-:Y:S01]  /*10f0*/  UIMAD UR4, UR11, UR5, UR4 ;  /* 0x000000050b0472a4 */ /* 0x000fe2000f8e0204 */
[----:B------:R-:W-:Y:S01]  /*1100*/  IMAD.IADD R27, R25, 0x1, R10 ;  /* 0x00000001191b7824 */ /* 0x000fe200078e020a */
[----:B------:R3:W-:Y:S01]  /*1110*/  STL.64 [R1+0xa0], R30 ;  /* 0x0000a01e01007387 */ /* 0x0007e20000100a00 */
[----:B------:R-:W-:Y:S01]  /*1120*/  IMAD.IADD R33, R31, 0x1, R12 ;  /* 0x000000011f217824 */ /* 0x000fe200078e020c */
[----:B------:R-:W-:Y:S01]  /*1130*/  LEA.HI R96, R13, R91, RZ, 0x2 ;  /* 0x0000005b0d607211 */ /* 0x000fe200078f10ff */
[----:B------:R-:W-:Y:S01]  /*1140*/  IMAD.MOV.U32 R4, RZ, RZ, 0x10 ;  /* 0x00000010ff047424 */ /* 0x000fe200078e00ff */
[----:B------:R3:W-:Y:S01]  /*1150*/  STL.64 [R1+0xb8], R24 ;  /* 0x0000b81801007387 */ /* 0x0007e20000100a00 */
[----:B------:R-:W-:Y:S01]  /*1160*/  LOP3.LUT R0, R11, 0xffffffc, RZ, 0xc0, !PT ;  /* 0x0ffffffc0b007812 */ /* 0x000fe200078ec0ff */
[----:B------:R-:W-:Y:S01]  /*1170*/  IMAD.MOV.U32 R5, RZ, RZ, 0x20 ;  /* 0x00000020ff057424 */ /* 0x000fe200078e00ff */
[----:B------:R-:W-:Y:S01]  /*1180*/  SHF.R.S32.HI R18, RZ, 0x2, R96 ;  /* 0x00000002ff127819 */ /* 0x000fe20000011460 */
[----:B------:R3:W-:Y:S01]  /*1190*/  STL [R1+0x98], R100 ;  /* 0x0000986401007387 */ /* 0x0007e20000100800 */
[----:B------:R-:W-:Y:S01]  /*11a0*/  IADD3 R9, R15, UR4, RZ ;  /* 0x000000040f097c10 */ /* 0x000fe2000fffe0ff */
[----:B------:R-:W-:Y:S01]  /*11b0*/  IMAD.IADD R0, R17, 0x1, -R0 ;  /* 0x0000000111007824 */ /* 0x000fe200078e0a00 */
[----:B------:R-:W-:Y:S01]  /*11c0*/  SEL R4, R4, 0xfffffff0, !P1 ;  /* 0xfffffff004047807 */ /* 0x000fe20004800000 */
[----:B------:R3:W-:Y:S01]  /*11d0*/  STL [R1+0xb4], R27 ;  /* 0x0000b41b01007387 */ /* 0x0007e20000100800 */
[----:B------:R-:W-:Y:S01]  /*11e0*/  SEL R5, R5, 0xffffffe0, !P2 ;  /* 0xffffffe005057807 */ /* 0x000fe20005000000 */
[----:B------:R-:W-:-:S02]  /*11f0*/  IMAD R97, R0, 0x10, R18 ;  /* 0x0000001000617824 */ /* 0x000fc400078e0212 */
[----:B------:R3:W-:Y:S01]  /*1200*/  STL [R1+0x94], R33 ;  /* 0x0000942101007387 */ /* 0x0007e20000100800 */
        /* <DEDUP_REMOVED lines=23> */
.L_x_1066:
[----:B------:R-:W-:Y:S05]  /*1380*/  BSYNC B0 ;  /* 0x0000000000007941 */ /* 0x000fea0003800000 */
.L_x_1065:
[----:B------:R-:W-:Y:S01]  /*1390*/  IADD3 R16, R2, 0x10, RZ ;  /* 0x0000001002107810 */ /* 0x000fe20007ffe0ff */
[----:B------:R-:W-:Y:S03]  /*13a0*/  BSSY B0, `(.L_x_1067) ;  /* 0x000001c000007945 */ /* 0x000fe60003800000 */
[----:B------:R-:W-:-:S13]  /*13b0*/  ISETP.GE.AND P0, PT, R16, UR17, PT ;  /* 0x0000001110007c0c */ /* 0x000fda000bf06270 */
[----:B------:R-:W-:Y:S05]  /*13c0*/  @P0 BRA `(.L_x_1068) ;  /* 0x0000019000000947 */ /* 0x000fea0003800000 */
[----:B------:R-:W-:Y:S02]  /*13d0*/  IADD3 R0, P0, R6, 0x10, RZ ;  /* 0x0000001006007810 */ /* 0x000fe40007f1e0ff */
[----:B------:R-:W-:Y:S02]  /*13e0*/  ISETP.GE.AND P1, PT, R102, c[0x0][0x220], PT ;  /* 0x0000880066007a0c */ /* 0x000fe40003f26270 */
[----:B--2---:R-:W-:Y:S01]  /*13f0*/  MOV R11, R9 ;  /* 0x00000009000b7202 */ /* 0x004fe20000000f00 */
        /* <DEDUP_REMOVED lines=22> */
.L_x_1068:
[----:B------:R-:W-:Y:S05]  /*1560*/  BSYNC B0 ;  /* 0x0000000000007941 */ /* 0x000fea0003800000 */
.L_x_1067:
        /* <DEDUP_REMOVED lines=29> */
.L_x_1070:
[----:B------:R-:W-:Y:S05]  /*1740*/  BSYNC B0 ;  /* 0x0000000000007941 */ /* 0x000fea0003800000 */
.L_x_1069:
        /* <DEDUP_REMOVED lines=29> */
.L_x_1072:
[----:B------:R-:W-:Y:S05]  /*1920*/  BSYNC B0 ;  /* 0x0000000000007941 */ /* 0x000fea0003800000 */
.L_x_1071:
        /* <DEDUP_REMOVED lines=29> */
.L_x_1074:
[----:B------:R-:W-:Y:S05]  /*1b00*/  BSYNC B0 ;  /* 0x0000000000007941 */ /* 0x000fea0003800000 */
.L_x_1073:
        /* <DEDUP_REMOVED lines=29> */
.L_x_1076:
[----:B------:R-:W-:Y:S05]  /*1ce0*/  BSYNC B0 ;  /* 0x0000000000007941 */ /* 0x000fea0003800000 */
.L_x_1075:
        /* <DEDUP_REMOVED lines=29> */
.L_x_1078:
[----:B------:R-:W-:Y:S05]  /*1ec0*/  BSYNC B0 ;  /* 0x0000000000007941 */ /* 0x000fea0003800000 */
.L_x_1077:
        /* <DEDUP_REMOVED lines=26> */
[----:B----4-:R-:W-:-:S04]  /*2070*/  LEA R6, P0, R8, c[0x0][0x160], 0x1 ;  /* 0x0000580008067a11 */ /* 0x010fc800078008ff */
[----:B------:R-:W-:-:S05]  /*2080*/  LEA.HI.X R7, R8, c[0x0][0x164], R0, 0x1, P0 ;  /* 0x0000590008077a11 */ /* 0x000fca00000f0c00 */
[----:B------:R-:W-:Y:S01]  /*2090*/  @!PT LDS RZ, [RZ] ;  /* 0x00000000fffff984 */ /* 0x000fe20000000800 */
[----:B------:R-:W-:Y:S01]  /*20a0*/  @!PT LDS RZ, [RZ] ;  /* 0x00000000fffff984 */ /* 0x000fe20000000800 */
[----:B------:R-:W-:Y:S01]  /*20b0*/  @!PT LDS RZ, [RZ] ;  /* 0x00000000fffff984 */ /* 0x000fe20000000800 */
[----:B------:R4:W-:Y:S04]  /*20c0*/  LDGSTS.E.BYPASS.LTC128B.128 [R215+0x7800], [R6.64+0x80] ;  /* 0x0780008006d77fae */ /* 0x0009e8000b901d5c */
.L_x_1080:
[----:B------:R-:W-:Y:S05]  /*20d0*/  BSYNC B0 ;  /* 0x0000000000007941 */ /* 0x000fea0003800000 */
.L_x_1079:
[----:B------:R-:W-:Y:S01]  /*20e0*/  IMAD.MOV.U32 R98, RZ, RZ, R32 ;  /* 0x000000ffff627224 */ /* 0x000fe200078e0020 */
[----:B------:R-:W-:Y:S01]  /*20f0*/  UIADD3 UR32, UR27, -0x1, URZ ;  /* 0xffffffff1b207890 */ /* 0x000fe2000fffe03f */
[----:B------:R-:W-:Y:S01]  /*2100*/  IMAD.MOV.U32 R99, RZ, RZ, R33 ;  /* 0x000000ffff637224 */ /* 0x000fe200078e0021 */
[----:B------:R-:W-:Y:S01]  /*2110*/  MOV R98, R30 ;  /* 0x0000001e00627202 */ /* 0x000fe20000000f00 */
[----:B------:R-:W-:Y:S01]  /*2120*/  BSSY B0, `(.L_x_1081) ;  /* 0x000001c000007945 */ /* 0x000fe20003800000 */
[----:B------:R-:W-:Y:S02]  /*2130*/  UIMAD UR8, UR32, -0x20, UR6 ;  /* 0xffffffe0200878a4 */ /* 0x000fe4000f8e0206 */
[----:B------:R-:W-:Y:S01]  /*2140*/  USHF.R.S32.HI UR9, URZ, 0x1f, UR32 ;  /* 0x0000001f3f097899 */ /* 0x000fe20008011420 */
[----:B------:R1:W-:Y:S01]  /*2150*/  STL.64 [R1+0x90], R98 ;  /* 0x0000906201007387 */ /* 0x0003e20000100a00 */
[----:B------:R-:W-:Y:S01]  /*2160*/  UIMAD UR11, UR4, UR32, URZ ;  /* 0x00000020040b72a4 */ /* 0x000fe2000f8e023f */
[----:B--2---:R-:W-:-:S02]  /*2170*/  MOV R11, UR32 ;  /* 0x00000020000b7c02 */ /* 0x004fc40008000f00 */
[----:B------:R-:W-:Y:S01]  /*2180*/  ISETP.GE.AND P0, PT, R2, UR8, PT ;  /* 0x0000000802007c0c */ /* 0x000fe2000bf06270 */
[----:B------:R-:W-:Y:S02]  /*2190*/  UIMAD UR11, UR9, UR5, UR11 ;  /* 0x00000005090b72a4 */ /* 0x000fe4000f8e020b */
[----:B----4-:R-:W-:-:S05]  /*21a0*/  IMAD.WIDE.U32 R6, R11, UR5, R98 ;  /* 0x000000050b067c25 */ /* 0x010fca000f8e0062 */
        /* <DEDUP_REMOVED lines=19> */
.L_x_1082:
[----:B------:R-:W-:Y:S05]  /*22e0*/  BSYNC B0 ;  /* 0x0000000000007941 */ /* 0x000fea0003800000 */
.L_x_1081:
        /* <DEDUP_REMOVED lines=28> */
.L_x_1084:
[----:B------:R-:W-:Y:S05]  /*24b0*/  BSYNC B0 ;  /* 0x0000000000007941 */ /* 0x000fea0003800000 */
.L_x_1083:
[----:B------:R-:W0:Y:S01]  /*24c0*/  LDGDEPBAR ;  /* 0x00000000000079af */ /* 0x000e220000000000 */
[----:B------:R-:W-:Y:S01]  /*24d0*/  ISETP.GE.AND P0, PT, R2, UR8, PT ;  /* 0x0000000802007c0c */ /* 0x000fe2000bf06270 */
[----:B--2---:R-:W-:Y:S01]  /*24e0*/  IMAD.U32 R9, RZ, RZ, UR25 ;  /* 0x00000019ff097e24 */ /* 0x004fe2000f8e00ff */
[----:B------:R-:W-:Y:S01]  /*24f0*/  LEA R8, R17, UR10, 0x4 ;  /* 0x0000000a11087c11 */ /* 0x000fe2000f8e20ff */
[----:B----4-:R-:W-:Y:S01]  /*2500*/  IMAD.MOV.U32 R6, RZ, RZ, R26 ;  /* 0x000000ffff067224 */ /* 0x010fe200078e001a */
[----:B------:R-:W-:Y:S01]  /*2510*/  UIMAD UR10, UR18, UR32, URZ ;  /* 0x00000020120a72a4 */ /* 0x000fe2000f8e023f */
[----:B------:R-:W-:Y:S01]  /*2520*/  IMAD.MOV.U32 R7, RZ, RZ, R27 ;  /* 0x000000ffff077224 */ /* 0x000fe200078e001b */
[----:B------:R-:W-:Y:S01]  /*2530*/  LEA R93, R9, R17, 0x3 ;  /* 0x00000011095d7211 */ /* 0x000fe200078e18ff */
[----:B------:R-:W-:Y:S01]  /*2540*/  IMAD.MOV.U32 R6, RZ, RZ, R24 ;  /* 0x000000ffff067224 */ /* 0x000fe200078e0018 */
[----:B------:R-:W-:Y:S01]  /*2550*/  UIMAD UR9, UR9, UR19, UR10 ;  /* 0x00000013090972a4 */ /* 0x000fe2000f8e020a */
[----:B------:R-:W-:Y:S01]  /*2560*/  IADD3 R8, R8, 0x1, R18 ;  /* 0x0000000108087810 */ /* 0x000fe20007ffe012 */
[----:B------:R-:W-:Y:S01]  /*2570*/  IMAD.SHL.U32 R22, R22, 0x2, RZ ;  /* 0x0000000216167824 */ /* 0x000fe200078e00ff */
[----:B------:R-:W-:Y:S01]  /*2580*/  MOV R0, UR6 ;  /* 0x0000000600007c02 */ /* 0x000fe20008000f00 */
[----:B------:R2:W-:Y:S01]  /*2590*/  STL.64 [R1+0xb0], R6 ;  /* 0x0000b00601007387 */ /* 0x0005e20000100a00 */
[----:B------:R-:W-:Y:S01]  /*25a0*/  UIADD3 UR16, UR31, 0x646e171e, URZ ;  /* 0x646e171e1f107890 */ /* 0x000fe2000fffe03f */
[----:B------:R-:W-:Y:S01]  /*25b0*/  BSSY B0, `(.L_x_1085) ;  /* 0x000001d000007945 */ /* 0x000fe20003800000 */
[----:B------:R-:W-:Y:S01]  /*25c0*/  IADD3 R0, R0, -UR26, R8 ;  /* 0x8000001a00007c10 */ /* 0x000fe2000fffe008 */
[----:B------:R4:W-:Y:S01]  /*25d0*/  STL [R1+0x9c], R93 ;  /* 0x00009c5d01007387 */ /* 0x0009e20000100800 */
[----:B------:R-:W-:-:S02]  /*25e0*/  LOP3.LUT R95, R22, 0x6, RZ, 0xc0, !PT ;  /* 0x00000006165f7812 */ /* 0x000fc400078ec0ff */
[----:B------:R-:W-:Y:S01]  /*25f0*/  IADD3 R88, R0, c[0x0][0x2e8], RZ ;  /* 0x0000ba0000587a10 */ /* 0x000fe20007ffe0ff */
[----:B------:R-:W-:-:S04]  /*2600*/  DEPBAR.LE SB0, 0x0 ;  /* 0x000080000000791a */ /* 0x000fc80000000000 */
[----:B------:R-:W-:Y:S01]  /*2610*/  BAR.SYNC.DEFER_BLOCKING 0x0 ;  /* 0x0000000000007b1d */ /* 0x000fe20000010000 */
[----:B--2---:R-:W-:-:S05]  /*2620*/  IMAD.WIDE.U32 R6, R11, UR19, R6 ;  /* 0x000000130b067c25 */ /* 0x004fca000f8e0006 */
[----:B------:R-:W-:Y:S01]  /*2630*/  IADD3 R10, R7, UR9, RZ ;  /* 0x00000009070a7c10 */ /* 0x000fe2000fffe0ff */
[----:B------:R4:W-:Y:S04]  /*2640*/  @P0 STS.128 [R215+0xa000], RZ ;  /* 0x00a000ffd7000388 */ /* 0x0009e80000000c00 */
        /* <DEDUP_REMOVED lines=19> */
.L_x_1086:
[----:B------:R-:W-:Y:S05]  /*2780*/  BSYNC B0 ;  /* 0x0000000000007941 */ /* 0x000fea0003800000 */
.L_x_1085:
        /* <DEDUP_REMOVED lines=27> */
.L_x_1088:
[----:B------:R-:W-:Y:S05]  /*2940*/  BSYNC B0 ;  /* 0x0000000000007941 */ /* 0x000fea0003800000 */
.L_x_1087:
[----:B-1----:R-:W-:Y:S01]  /*2950*/  SHF.R.S32.HI R7, RZ, 0x4, R19 ;  /* 0x00000004ff077819 */ /* 0x002fe20000011413 */
[----:B------:R-:W-:Y:S01]  /*2960*/  IMAD.SHL.U32 R6, R20, 0x40, RZ ;  /* 0x0000004014067824 */ /* 0x000fe200078e00ff */
[C---:B------:R-:W-:Y:S01]  /*2970*/  R2P PR, R28.reuse, 0x6 ;  /* 0x000000061c007804 */ /* 0x040fe20000000000 */
[----:B--2---:R-:W-:Y:S01]  /*2980*/  IMAD.SHL.U32 R9, R28, 0x40, RZ ;  /* 0x000000401c097824 */ /* 0x004fe200078e00ff */
[----:B------:R-:W-:Y:S01]  /*2990*/  LEA.HI R0, R19, R7, RZ, 0x1 ;  /* 0x0000000713007211 */ /* 0x000fe200078f08ff */
[----:B------:R-:W-:Y:S01]  /*29a0*/  IMAD.SHL.U32 R8, R21, 0x40, RZ ;  /* 0x0000004015087824 */ /* 0x000fe200078e00ff */
[----:B------:R-:W0:Y:S01]  /*29b0*/  LDGDEPBAR ;  /* 0x00000000000079af */ /* 0x000e220000000000 */
[----:B------:R-:W-:Y:S01]  /*29c0*/  IMAD.SHL.U32 R3, R2, 0x8, RZ ;  /* 0x0000000802037824 */ /* 0x000fe200078e00ff */
[----:B------:R-:W-:Y:S01]  /*29d0*/  LOP3.LUT R0, R0, 0xfffffffe, RZ, 0xc0, !PT ;  /* 0xfffffffe00007812 */ /* 0x000fe200078ec0ff */
[----:B------:R-:W-:Y:S01]  /*29e0*/  UISETP.GE.AND UP0, UPT, UR27, 0x2, UPT ;  /* 0x000000021b00788c */ /* 0x000fe2000bf06270 */
[----:B------:R-:W-:-:S02]  /*29f0*/  LOP3.LUT R2, R6, 0x1c0, RZ, 0xc0, !PT ;  /* 0x000001c006027812 */ /* 0x000fc400078ec0ff */
[----:B------:R-:W-:Y:S01]  /*2a00*/  LOP3.LUT R90, R8, 0xfffffe00, RZ, 0xc0, !PT ;  /* 0xfffffe00085a7812 */ /* 0x000fe200078ec0ff */
[----:B------:R-:W-:Y:S01]  /*2a10*/  IMAD.IADD R7, R7, 0x1, -R0 ;  /* 0x0000000107077824 */ /* 0x000fe200078e0a00 */
[----:B------:R-:W-:Y:S02]  /*2a20*/  LOP3.LUT R0, R9, 0x1c0, RZ, 0xc0, !PT ;  /* 0x000001c009007812 */ /* 0x000fe400078ec0ff */
[----:B------:R-:W-:Y:S01]  /*2a30*/  PLOP3.LUT P0, PT, PT, PT, UP0, 0x80, 0x0 ;  /* 0x000000000000781c */ /* 0x000fe20003f0f008 */
[----:B------:R-:W-:Y:S01]  /*2a40*/  IMAD.SHL.U32 R6, R7, 0x8, RZ ;  /* 0x0000000807067824 */ /* 0x000fe200078e00ff */
[----:B------:R-:W-:Y:S02]  /*2a50*/  LOP3.LUT R8, R0, 0x8, R3, 0xf8, !PT ;  /* 0x0000000800087812 */ /* 0x000fe400078ef803 */
[----:B------:R-:W-:Y:S02]  /*2a60*/  SHF.R.U32.HI R0, RZ, 0x3, R0 ;  /* 0x00000003ff007819 */ /* 0x000fe40000011600 */
[----:B------:R-:W-:-:S02]  /*2a70*/  LOP3.LUT R6, R2, 0x8, R6, 0xf8, !PT ;  /* 0x0000000802067812 */ /* 0x000fc400078ef806 */
[----:B------:R-:W-:Y:S01]  /*2a80*/  SHF.R.U32.HI R3, RZ, 0x3, R2 ;  /* 0x00000003ff037819 */ /* 0x000fe20000011602 */
[----:B------:R-:W-:Y:S01]  /*2a90*/  IMAD R2, R17, 0x400, R90 ;  /* 0x0000040011027824 */ /* 0x000fe200078e025a */
[----:B------:R-:W-:Y:S02]  /*2aa0*/  LOP3.LUT R0, R8, R0, RZ, 0x3c, !PT ;  /* 0x0000000008007212 */ /* 0x000fe400078e3cff */
[----:B------:R-:W-:Y:S02]  /*2ab0*/  LOP3.LUT R89, R6, R3, RZ, 0x3c, !PT ;  /* 0x0000000306597212 */ /* 0x000fe400078e3cff */
[C---:B------:R-:W-:Y:S01]  /*2ac0*/  IADD3 R3, R88.reuse, 0x8, RZ ;  /* 0x0000000858037810 */ /* 0x040fe20007ffe0ff */
[----:B------:R-:W-:Y:S01]  /*2ad0*/  IMAD R0, R7, 0x200, R0 ;  /* 0x0000020007007824 */ /* 0x000fe200078e0200 */
[----:B------:R-:W-:Y:S01]  /*2ae0*/  IMNMX R172, R88, UR6, PT ;  /* 0x0000000658ac7c17 */ /* 0x000fe2000b800200 */
[----:B------:R-:W-:Y:S01]  /*2af0*/  IMAD.IADD R2, R89, 0x1, R2 ;  /* 0x0000000159027824 */ /* 0x000fe200078e0202 */
[----:B------:R-:W-:Y:S01]  /*2b00*/  IMNMX R173, R3, UR6, PT ;  /* 0x0000000603ad7c17 */ /* 0x000fe2000b800200 */
[----:B------:R-:W-:-:S02]  /*2b10*/  IMAD.SHL.U32 R200, R0, 0x2, RZ ;  /* 0x0000000200c87824 */ /* 0x000fc400078e00ff */
[----:B------:R-:W-:Y:S01]  /*2b20*/  IMAD.SHL.U32 R202, R2, 0x2, RZ ;  /* 0x0000000202ca7824 */ /* 0x000fe200078e00ff */
[----:B------:R-:W-:Y:S02]  /*2b30*/  IADD3 R2, R88, 0x40, RZ ;  /* 0x0000004058027810 */ /* 0x000fe40007ffe0ff */
[----:B------:R-:W-:Y:S01]  /*2b40*/  LDSM.16.M88.4 R20, [R200+0x8000] ;  /* 0x00800000c814783b */ /* 0x000fe20000000200 */
[----:B------:R-:W-:Y:S01]  /*2b50*/  IADD3 R0, R200, 0x8000, RZ ;  /* 0x00008000c8007810 */ /* 0x000fe20007ffe0ff */
[--C-:B------:R-:W-:Y:S01]  /*2b60*/  IMAD R204, R4, 0x2, R202.reuse ;  /* 0x0000000204cc7824 */ /* 0x100fe200078e02ca */
[----:B------:R-:W-:Y:S01]  /*2b70*/  IADD3 R211, R200, 0x8020, RZ ;  /* 0x00008020c8d37810 */ /* 0x000fe20007ffe0ff */
[----:B------:R-:W1:Y:S01]  /*2b80*/  LDSM.16.M88.4 R12, [R202] ;  /* 0x00000000ca0c783b */ /* 0x000e620000000200 */
[----:B------:R-:W-:Y:S01]  /*2b90*/  @P1 IADD3 R211, R0, -0x20, RZ ;  /* 0xffffffe000d31810 */ /* 0x000fe20007ffe0ff */
[----:B------:R-:W-:Y:S01]  /*2ba0*/  IMAD.MOV.U32 R0, RZ, RZ, 0x40 ;  /* 0x00000040ff007424 */ /* 0x000fe200078e00ff */
[----:B------:R-:W-:Y:S01]  /*2bb0*/  IMNMX R175, R2, UR6, PT ;  /* 0x0000000602af7c17 */ /* 0x000fe2000b800200 */
[----:B------:R-:W2:Y:S01]  /*2bc0*/  LDSM.16.M88.4 R8, [R202+0x2000] ;  /* 0x00200000ca08783b */ /* 0x000ea20000000200 */
[----:B------:R-:W-:Y:S01]  /*2bd0*/  IMAD R210, R5, 0x2, R202 ;  /* 0x0000000205d27824 */ /* 0x000fe200078e02ca */
[----:B------:R-:W-:Y:S01]  /*2be0*/  IADD3 R214, R211, 0x800, RZ ;  /* 0x00000800d3d67810 */ /* 0x000fe20007ffe0ff */
[----:B------:R-:W-:Y:S01]  /*2bf0*/  IMAD R208, R5, 0x2, R204 ;  /* 0x0000000205d07824 */ /* 0x000fe200078e02cc */
[----:B---3--:R-:W3:Y:S01]  /*2c00*/  LDSM.16.M88.4 R24, [R200+0x8800] ;  /* 0x00880000c818783b */ /* 0x008ee20000000200 */
[----:B------:R-:W-:-:S02]  /*2c10*/  SEL R0, R0, 0xffffffc0, !P2 ;  /* 0xffffffc000007807 */ /* 0x000fc40005000000 */
[C---:B------:R-:W-:Y:S01]  /*2c20*/  IADD3 R213, R211.reuse, 0x1000, RZ ;  /* 0x00001000d3d57810 */ /* 0x040fe20007ffe0ff */
[----:B------:R-:W-:Y:S01]  /*2c30*/  LDSM.16.M88.4 R28, [R211] ;  /* 0x00000000d31c783b */ /* 0x000fe20000000200 */
[----:B------:R-:W-:Y:S01]  /*2c40*/  IADD3 R212, R211, 0x1800, RZ ;  /* 0x00001800d3d47810 */ /* 0x000fe20007ffe0ff */
[----:B------:R-:W-:Y:S02]  /*2c50*/  IMAD.IADD R209, R200, 0x1, R0 ;  /* 0x00000001c8d17824 */ /* 0x000fe400078e0200 */
[----:B------:R-:W5:Y:S01]  /*2c60*/  LDSM.16.M88.4 R16, [R204+0x2000] ;  /* 0x00200000cc10783b */ /* 0x000f620000000200 */
[----:B------:R-:W-:Y:S01]  /*2c70*/  IMAD.IADD R207, R0, 0x1, R211 ;  /* 0x0000000100cf7824 */ /* 0x000fe200078e02d3 */
[----:B------:R-:W-:Y:S02]  /*2c80*/  IADD3 R0, R88, 0x48, RZ ;  /* 0x0000004858007810 */ /* 0x000fe40007ffe0ff */
[----:B------:R-:W4:Y:S02]  /*2c90*/  LDSM.16.M88.4 R32, [R211+0x800] ;  /* 0x00080000d320783b */ /* 0x000f240000000200 */
[----:B------:R-:W-:-:S02]  /*2ca0*/  IMNMX R174, R0, UR6, PT ;  /* 0x0000000600ae7c17 */ /* 0x000fc4000b800200 */
[----:B------:R-:W-:Y:S04]  /*2cb0*/  LDSM.16.M88.4 R40, [R209+0x8000] ;  /* 0x00800000d128783b */ /* 0x000fe80000000200 */
[----:B------:R-:W-:Y:S01]  /*2cc0*/  LDSM.16.M88.4 R36, [R209+0x8800] ;  /* 0x00880000d124783b */ /* 0x000fe20000000200 */
[-C--:B-1----:R-:W-:Y:S08]  /*2cd0*/  HMMA.16816.F32.BF16 R64, R12, R20.reuse, RZ ;  /* 0x000000140c40723c */ /* 0x082ff000000418ff */
[C---:B--2---:R-:W-:Y:S08]  /*2ce0*/  HMMA.16816.F32.BF16 R60, R8.reuse, R20, RZ ;  /* 0x00000014083c723c */ /* 0x044ff000000418ff */
[-C--:B------:R-:W-:Y:S08]  /*2cf0*/  HMMA.16816.F32.BF16 R56, R8, R22.reuse, RZ ;  /* 0x000000160838723c */ /* 0x080ff000000418ff */
[----:B------:R-:W-:Y:S01]  /*2d00*/  HMMA.16816.F32.BF16 R68, R12, R22, RZ ;  /* 0x000000160c44723c */ /* 0x000fe200000418ff */
[----:B------:R-:W1:Y:S07]  /*2d10*/  LDSM.16.M88.4 R20, [R204] ;  /* 0x00000000cc14783b */ /* 0x000e6e0000000200 */
[C---:B---3--:R-:W-:Y:S08]  /*2d20*/  HMMA.16816.F32.BF16 R52, R8.reuse, R24, RZ ;  /* 0x000000180834723c */ /* 0x048ff000000418ff */
[----:B------:R-:W-:Y:S01]  /*2d30*/  HMMA.16816.F32.BF16 R48, R8, R26, RZ ;  /* 0x0000001a0830723c */ /* 0x000fe200000418ff */
[----:B------:R-:W2:Y:S07]  /*2d40*/  LDSM.16.M88.4 R8, [R210+0x2000] ;  /* 0x00200000d208783b */ /* 0x000eae0000000200 */
[C---:B------:R-:W-:Y:S08]  /*2d50*/  HMMA.16816.F32.BF16 R44, R12.reuse, R24, RZ ;  /* 0x000000180c2c723c */ /* 0x040ff000000418ff */
[----:B------:R-:W-:Y:S01]  /*2d60*/  HMMA.16816.F32.BF16 R24, R12, R26, RZ ;  /* 0x0000001a0c18723c */ /* 0x000fe200000418ff */
[----:B------:R-:W3:Y:S07]  /*2d70*/  LDSM.16.M88.4 R12, [R210] ;  /* 0x00000000d20c783b */ /* 0x000eee0000000200 */
[C---:B-----5:R-:W-:Y:S08]  /*2d80*/  HMMA.16816.F32.BF16 R80, R16.reuse, R28, R60 ;  /* 0x0000001c1050723c */ /* 0x060ff0000004183c */
[C---:B------:R-:W-:Y:S08]  /*2d90*/  HMMA.16816.F32.BF16 R60, R16.reuse, R30, R56 ;  /* 0x0000001e103c723c */ /* 0x040ff00000041838 */
[C---:B----4-:R-:W-:Y:S08]  /*2da0*/  HMMA.16816.F32.BF16 R72, R16.reuse, R32, R52 ;  /* 0x000000201048723c */ /* 0x050ff00000041834 */
[----:B------:R-:W-:Y:S01]  /*2db0*/  HMMA.16816.F32.BF16 R56, R16, R34, R48 ;  /* 0x000000221038723c */ /* 0x000fe20000041830 */
[----:B------:R-:W-:Y:S07]  /*2dc0*/  LDSM.16.M88.4 R16, [R208+0x2000] ;  /* 0x00200000d010783b */ /* 0x000fee0000000200 */
[C---:B-1----:R-:W-:Y:S08]  /*2dd0*/  HMMA.16816.F32.BF16 R52, R20.reuse, R28, R64 ;  /* 0x0000001c1434723c */ /* 0x042ff00000041840 */
[C---:B------:R-:W-:Y:S08]  /*2de0*/  HMMA.16816.F32.BF16 R48, R20.reuse, R32, R44 ;  /* 0x000000201430723c */ /* 0x040ff0000004182c */
[C---:B------:R-:W-:Y:S01]  /*2df0*/  HMMA.16816.F32.BF16 R44, R20.reuse, R30, R68 ;  /* 0x0000001e142c723c */ /* 0x040fe20000041844 */
[----:B------:R-:W1:Y:S07]  /*2e00*/  LDSM.16.M88.4 R28, [R207] ;  /* 0x00000000cf1c783b */ /* 0x000e6e0000000200 */
[----:B------:R-:W-:Y:S01]  /*2e10*/  HMMA.16816.F32.BF16 R32, R20, R34, R24 ;  /* 0x000000221420723c */ /* 0x000fe20000041818 */
[----:B------:R-:W4:Y:S04]  /*2e20*/  LDSM.16.M88.4 R24, [R207+0x800] ;  /* 0x00080000cf18783b */ /* 0x000f280000000200 */
[----:B------:R-:W5:Y:S03]  /*2e30*/  LDSM.16.M88.4 R20, [R208] ;  /* 0x00000000d014783b */ /* 0x000f660000000200 */
[C---:B--2---:R-:W-:Y:S08]  /*2e40*/  HMMA.16816.F32.BF16 R64, R8.reuse, R42, R60 ;  /* 0x0000002a0840723c */ /* 0x044ff0000004183c */
[C---:B------:R-:W-:Y:S08]  /*2e50*/  HMMA.16816.F32.BF16 R60, R8.reuse, R38, R56 ;  /* 0x00000026083c723c */ /* 0x040ff00000041838 */
[C---:B------:R-:W-:Y:S08]  /*2e60*/  HMMA.16816.F32.BF16 R80, R8.reuse, R40, R80 ;  /* 0x000000280850723c */ /* 0x040ff00000041850 */
[----:B------:R-:W-:Y:S01]  /*2e70*/  HMMA.16816.F32.BF16 R72, R8, R36, R72 ;  /* 0x000000240848723c */ /* 0x000fe20000041848 */
[----:B------:R-:W-:Y:S07]  /*2e80*/  LDSM.16.M88.4 R8, [R202+0x6000] ;  /* 0x00600000ca08783b */ /* 0x000fee0000000200 */
[C---:B---3--:R-:W-:Y:S08]  /*2e90*/  HMMA.16816.F32.BF16 R56, R12.reuse, R40, R52 ;  /* 0x000000280c38723c */ /* 0x048ff00000041834 */
[C---:B------:R-:W-:Y:S01]  /*2ea0*/  HMMA.16816.F32.BF16 R52, R12.reuse, R42, R44 ;  /* 0x0000002a0c34723c */ /* 0x040fe2000004182c */
[----:B------:R-:W2:Y:S04]  /*2eb0*/  LDSM.16.M88.4 R44, [R200+0x9000] ;  /* 0x00900000c82c783b */ /* 0x000ea80000000200 */
[----:B------:R-:W3:Y:S03]  /*2ec0*/  LDSM.16.M88.4 R40, [R200+0x9800] ;  /* 0x00980000c828783b */ /* 0x000ee60000000200 */
[C---:B------:R-:W-:Y:S08]  /*2ed0*/  HMMA.16816.F32.BF16 R48, R12.reuse, R36, R48 ;  /* 0x000000240c30723c */ /* 0x040ff00000041830 */
        /* <DEDUP_REMOVED lines=8> */
[C---:B------:R-:W-:Y:S01]  /*2f60*/  HMMA.16816.F32.BF16 R52, R20.reuse, R30, R52 ;  /* 0x0000001e1434723c */ /* 0x040fe20000041834 */
[----:B------:R-:W-:Y:S07]  /*2f70*/  LDSM.16.M88.4 R28, [R204+0x4000] ;  /* 0x00400000cc1c783b */ /* 0x000fee0000000200 */
[C---:B------:R-:W-:Y:S08]  /*2f80*/  HMMA.16816.F32.BF16 R16, R20.reuse, R24, R48 ;  /* 0x000000181410723c */ /* 0x040ff00000041830 */
[----:B------:R-:W-:Y:S01]  /*2f90*/  HMMA.16816.F32.BF16 R20, R20, R26, R36 ;  /* 0x0000001a1414723c */ /* 0x000fe20000041824 */
[----:B------:R-:W-:Y:S04]  /*2fa0*/  LDSM.16.M88.4 R36, [R211+0x1000] ;  /* 0x00100000d324783b */ /* 0x000fe80000000200 */
[----:B------:R-:W1:Y:S03]  /*2fb0*/  LDSM.16.M88.4 R24, [R204+0x6000] ;  /* 0x00600000cc18783b */ /* 0x000e660000000200 */
[C---:B--2---:R-:W-:Y:S08]  /*2fc0*/  HMMA.16816.F32.BF16 R64, R8.reuse, R46, R64 ;  /* 0x0000002e0840723c */ /* 0x044ff00000041840 */
[C---:B------:R-:W-:Y:S08]  /*2fd0*/  HMMA.16816.F32.BF16 R80, R8.reuse, R44, R80 ;  /* 0x0000002c0850723c */ /* 0x040ff00000041850 */
[C---:B---3--:R-:W-:Y:S08]  /*2fe0*/  HMMA.16816.F32.BF16 R84, R8.reuse, R40, R84 ;  /* 0x000000280854723c */ /* 0x048ff00000041854 */
[----:B------:R-:W-:Y:S08]  /*2ff0*/  HMMA.16816.F32.BF16 R60, R8, R42, R60 ;  /* 0x0000002a083c723c */ /* 0x000ff0000004183c */
[C---:B------:R-:W-:Y:S08]  /*3000*/  HMMA.16816.F32.BF16 R56, R12.reuse, R44, R56 ;  /* 0x0000002c0c38723c */ /* 0x040ff00000041838 */
[C---:B------:R-:W-:Y:S01]  /*3010*/  HMMA.16816.F32.BF16 R48, R12.reuse, R46, R52 ;  /* 0x0000002e0c30723c */ /* 0x040fe20000041834 */
[----:B------:R-:W-:Y:S07]  /*3020*/  LDSM.16.M88.4 R44, [R209+0x9000] ;  /* 0x00900000d12c783b */ /* 0x000fee0000000200 */
[C---:B------:R-:W-:Y:S01]  /*3030*/  HMMA.16816.F32.BF16 R8, R12.reuse, R40, R16 ;  /* 0x000000280c08723c */ /* 0x040fe20000041810 */
[----:B------:R-:W2:Y:S07]  /*3040*/  LDSM.16.M88.4 R16, [R210+0x6000] ;  /* 0x00600000d210783b */ /* 0x000eae0000000200 */
        /* <DEDUP_REMOVED lines=13> */
[----:B------:R-:W1:Y:S04]  /*3120*/  LDSM.16.M88.4 R28, [R207+0x1000] ;  /* 0x00100000cf1c783b */ /* 0x000e680000000200 */
[----:B------:R-:W5:Y:S01]  /*3130*/  LDSM.16.M88.4 R12, [R208+0x4000] ;  /* 0x00400000d00c783b */ /* 0x000f620000000200 */
[----:B------:R-:W-:-:S04]  /*3140*/  DEPBAR.LE SB0, 0x0 ;  /* 0x000080000000791a */ /* 0x000fc80000000000 */
[C---:B--2---:R-:W-:Y:S08]  /*3150*/  HMMA.16816.F32.BF16 R56, R16.reuse, R46, R52 ;  /* 0x0000002e1038723c */ /* 0x044ff00000041834 */
[C---:B------:R-:W-:Y:S08]  /*3160*/  HMMA.16816.F32.BF16 R60, R16.reuse, R44, R80 ;  /* 0x0000002c103c723c */ /* 0x040ff00000041850 */
[C---:B---3--:R-:W-:Y:S08]  /*3170*/  HMMA.16816.F32.BF16 R52, R16.reuse, R40, R84 ;  /* 0x000000281034723c */ /* 0x048ff00000041854 */
[----:B------:R-:W-:Y:S08]  /*3180*/  HMMA.16816.F32.BF16 R36, R16, R42, R76 ;  /* 0x0000002a1024723c */ /* 0x000ff0000004184c */
[C---:B----4-:R-:W-:Y:S08]  /*3190*/  HMMA.16816.F32.BF16 R32, R20.reuse, R44, R72 ;  /* 0x0000002c1420723c */ /* 0x050ff00000041848 */
[C---:B------:R-:W-:Y:S08]  /*31a0*/  HMMA.16816.F32.BF16 R44, R20.reuse, R46, R68 ;  /* 0x0000002e142c723c */ /* 0x040ff00000041844 */
[C---:B------:R-:W-:Y:S08]  /*31b0*/  HMMA.16816.F32.BF16 R16, R20.reuse, R40, R64 ;  /* 0x000000281410723c */ /* 0x040ff00000041840 */
[----:B------:R-:W-:Y:S08]  /*31c0*/  HMMA.16816.F32.BF16 R20, R20, R42, R48 ;  /* 0x0000002a1414723c */ /* 0x000ff00000041830 */
[C---:B-1----:R-:W-:Y:S08]  /*31d0*/  HMMA.16816.F32.BF16 R60, R8.reuse, R28, R60 ;  /* 0x0000001c083c723c */ /* 0x042ff0000004183c */
[----:B------:R-:W-:Y:S08]  /*31e0*/  HMMA.16816.F32.BF16 R56, R8, R30, R56 ;  /* 0x0000001e0838723c */ /* 0x000ff00000041838 */
[C---:B-----5:R-:W-:Y:S08]  /*31f0*/  HMMA.16816.F32.BF16 R32, R12.reuse, R28, R32 ;  /* 0x0000001c0c20723c */ /* 0x060ff00000041820 */
[----:B------:R-:W-:Y:S08]  /*3200*/  HMMA.16816.F32.BF16 R44, R12, R30, R44 ;  /* 0x0000001e0c2c723c */ /* 0x000ff0000004182c */
[C---:B------:R-:W-:Y:S08]  /*3210*/  HMMA.16816.F32.BF16 R52, R8.reuse, R24, R52 ;  /* 0x000000180834723c */ /* 0x040ff00000041834 */
[----:B------:R-:W-:Y:S08]  /*3220*/  HMMA.16816.F32.BF16 R48, R8, R26, R36 ;  /* 0x0000001a0830723c */ /* 0x000ff00000041824 */
[C---:B------:R-:W-:Y:S08]  /*3230*/  HMMA.16816.F32.BF16 R28, R12.reuse, R24, R16 ;  /* 0x000000180c1c723c */ /* 0x040ff00000041810 */
[----:B------:R-:W-:Y:S01]  /*3240*/  HMMA.16816.F32.BF16 R20, R12, R26, R20 ;  /* 0x0000001a0c14723c */ /* 0x000fe20000041814 */
[----:B------:R-:W-:Y:S06]  /*3250*/  BAR.SYNC.DEFER_BLOCKING 0x0 ;  /* 0x0000000000007b1d */ /* 0x000fec0000010000 */
[----:B------:R-:W-:Y:S05]  /*3260*/  @!P0 BRA `(.L_x_1089) ;  /* 0x000002b000008947 */ /* 0x000fea0003800000 */
[----:B------:R-:W-:Y:S01]  /*3270*/  UIADD3 UR8, UR27, -0x2, URZ ;  /* 0xfffffffe1b087890 */ /* 0x000fe2000fffe03f */
[----:B------:R-:W-:Y:S01]  /*3280*/  ISETP.GE.AND P3, PT, R102, c[0x0][0x220], PT ;  /* 0x0000880066007a0c */ /* 0x000fe20003f66270 */
[----:B------:R-:W-:Y:S01]  /*3290*/  BSSY B0, `(.L_x_1090) ;  /* 0x0000027000007945 */ /* 0x000fe20003800000 */
[----:B------:R-:W-:Y:S01]  /*32a0*/  ISETP.GE.AND P2, PT, R100, c[0x0][0x220], PT ;  /* 0x0000880064007a0c */ /* 0x000fe20003f46270 */
[----:B------:R-:W-:-:S02]  /*32b0*/  USHF.R.S32.HI UR7, URZ, 0x1f, UR8 ;  /* 0x0000001f3f077899 */ /* 0x000fc40008011408 */
[----:B------:R-:W-:Y:S01]  /*32c0*/  UIMAD UR6, UR4, UR8, URZ ;  /* 0x00000008040672a4 */ /* 0x000fe2000f8e023f */
[----:B------:R-:W-:-:S03]  /*32d0*/  IMAD.U32 R2, RZ, RZ, UR8 ;  /* 0x00000008ff027e24 */ /* 0x000fc6000f8e00ff */
[----:B------:R-:W-:Y:S01]  /*32e0*/  UIMAD UR6, UR7, UR5, UR6 ;  /* 0x00000005070672a4 */ /* 0x000fe2000f8e0206 */
[----:B------:R-:W-:-:S03]  /*32f0*/  IMAD.WIDE.U32 R2, R2, UR5, R98 ;  /* 0x0000000502027c25 */ /* 0x000fc6000f8e0062 */
[----:B------:R1:W-:Y:S02]  /*3300*/  @P3 STS.128 [R215+0x8000], RZ ;  /* 0x008000ffd7003388 */ /* 0x0003e40000000c00 */
[----:B------:R-:W-:Y:S02]  /*3310*/  IADD3 R3, R3, UR6, RZ ;  /* 0x0000000603037c10 */ /* 0x000fe4000fffe0ff */
[C---:B------:R-:W-:Y:S02]  /*3320*/  IADD3 R0, P4, R2.reuse, UR21, RZ ;  /* 0x0000001502007c10 */ /* 0x040fe4000ff9e0ff */
[C---:B------:R-:W-:Y:S02]  /*3330*/  @!P3 LEA R10, P5, R2.reuse, c[0x0][0x168], 0x1 ;  /* 0x00005a00020aba11 */ /* 0x040fe400078a08ff */
[----:B------:R-:W-:Y:S02]  /*3340*/  @!P2 LEA R6, P1, R2, c[0x0][0x168], 0x1 ;  /* 0x00005a000206aa11 */ /* 0x000fe400078208ff */
[----:B------:R-:W-:-:S02]  /*3350*/  IADD3.X R12, R3, UR20, RZ, P4, !PT ;  /* 0x00000014030c7c10 */ /* 0x000fc4000a7fe4ff */
[----:B------:R-:W-:Y:S02]  /*3360*/  @!P3 LEA R8, P4, R0, c[0x0][0x168], 0x1 ;  /* 0x00005a000008ba11 */ /* 0x000fe400078808ff */
        /* <DEDUP_REMOVED lines=25> */
.L_x_1091:
[----:B------:R-:W-:Y:S05]  /*3500*/  BSYNC B0 ;  /* 0x0000000000007941 */ /* 0x000fea0003800000 */
.L_x_1090:
[----:B------:R-:W0:Y:S02]  /*3510*/  LDGDEPBAR ;  /* 0x00000000000079af */ /* 0x000e240000000000 */
.L_x_1089:
[----:B--2---:R-:W-:Y:S01]  /*3520*/  IMAD.U32 R2, RZ, RZ, UR32 ;  /* 0x00000020ff027e24 */ /* 0x004fe2000f8e00ff */
[----:B------:R-:W-:Y:S01]  /*3530*/  ULOP3.LUT UR6, UR32, UR31, URZ, 0x3c, !UPT ;  /* 0x0000001f20067292 */ /* 0x000fe2000f8e3c3f */
[----:B------:R-:W-:Y:S01]  /*3540*/  IMAD.WIDE.U32 R36, R94, -0x2daee0ad, RZ ;  /* 0xd2511f535e247825 */ /* 0x000fe200078e00ff */
[----:B------:R-:W-:Y:S01]  /*3550*/  UIADD3 UR34, UR31, -0x4498517b, URZ ;  /* 0xbb67ae851f227890 */ /* 0x000fe2000fffe03f */
[----:B------:R-:W-:Y:S01]  /*3560*/  IADD3 R252, R93, 0x4, RZ ;  /* 0x000000045dfc7810 */ /* 0x000fe20007ffe0ff */
[----:B------:R-:W-:Y:S01]  /*3570*/  UIADD3 UR13, UR30, 0x3c6ef372, URZ ;  /* 0x3c6ef3721e0d7890 */ /* 0x000fe2000fffe03f */
[----:B------:R-:W-:Y:S01]  /*3580*/  IMAD R2, R2, 0x20, R95 ;  /* 0x0000002002027824 */ /* 0x000fe200078e025f */
[----:B------:R-:W-:Y:S01]  /*3590*/  UIADD3 UR14, UR30, -0x61c88647, URZ ;  /* 0x9e3779b91e0e7890 */ /* 0x000fe2000fffe03f */
[----:B------:R-:W-:Y:S01]  /*35a0*/  STL.64 [R1+0x20], R36 ;  /* 0x0000202401007387 */ /* 0x000fe20000100a00 */
[----:B-1----:R-:W-:Y:S01]  /*35b0*/  IMAD.WIDE.U32 R10, R252, -0x326172a9, RZ ;  /* 0xcd9e8d57fc0a7825 */ /* 0x002fe200078e00ff */
[----:B------:R-:W-:Y:S01]  /*35c0*/  UIADD3 UR12, UR31, 0x76cf5d0a, URZ ;  /* 0x76cf5d0a1f0c7890 */ /* 0x000fe2000fffe03f */
[C---:B------:R-:W-:Y:S01]  /*35d0*/  IADD3 R3, R2.reuse, 0x1, RZ ;  /* 0x0000000102037810 */ /* 0x040fe20007ffe0ff */
[----:B------:R-:W-:Y:S01]  /*35e0*/  UIADD3 UR10, UR31, 0x32370b8f, URZ ;  /* 0x32370b8f1f0a7890 */ /* 0x000fe2000fffe03f */
[-C--:B------:R-:W-:Y:S01]  /*35f0*/  ISETP.GE.AND P3, PT, R2, R173.reuse, PT ;  /* 0x000000ad0200720c */ /* 0x080fe20003f66270 */
[----:B------:R-:W-:Y:S01]  /*3600*/  IMAD.WIDE.U32 R16, R252, -0x326172a9, RZ ;  /* 0xcd9e8d57fc107825 */ /* 0x000fe200078e00ff */
[C---:B------:R-:W-:Y:S01]  /*3610*/  ISETP.GE.AND P5, PT, R3.reuse, R172, PT ;  /* 0x000000ac0300720c */ /* 0x040fe20003fa6270 */
[----:B------:R-:W-:Y:S01]  /*3620*/  UIADD3 UR11, UR30, -0x255992d5, URZ ;  /* 0xdaa66d2b1e0b7890 */ /* 0x000fe2000fffe03f */
[C---:B------:R-:W-:Y:S01]  /*3630*/  ISETP.GE.AND P1, PT, R3.reuse, R173, PT ;  /* 0x000000ad0300720c */ /* 0x040fe20003f26270 */
[----:B------:R-:W-:Y:S01]  /*3640*/  UIADD3 UR8, UR31, -0x126145ec, URZ ;  /* 0xed9eba141f087890 */ /* 0x000fe2000fffe03f */
[CC--:B------:R-:W-:Y:S01]  /*3650*/  ISETP.GE.AND P4, PT, R3.reuse, R175.reuse, PT ;  /* 0x000000af0300720c */ /* 0x0c0fe20003f86270 */
[----:B------:R-:W-:Y:S01]  /*3660*/  UIADD3 UR9, UR30, 0x78dde6e4, URZ ;  /* 0x78dde6e41e097890 */ /* 0x000fe2000fffe03f */
[----:B------:R-:W-:Y:S01]  /*3670*/  ISETP.GE.AND P2, PT, R3, R174, PT ;  /* 0x000000ae0300720c */ /* 0x000fe20003f46270 */
[----:B------:R-:W-:Y:S01]  /*3680*/  UIADD3 UR7, UR30, 0x1715609d, URZ ;  /* 0x1715609d1e077890 */ /* 0x000fe2000fffe03f */
[----:B------:R-:W-:Y:S01]  /*3690*/  IADD3 R3, R2, 0x8, RZ ;  /* 0x0000000802037810 */ /* 0x000fe20007ffe0ff */
[----:B------:R-:W-:Y:S01]  /*36a0*/  UIADD3 UR15, UR30, -0x4ab325aa, URZ ;  /* 0xb54cda561e0f7890 */ /* 0x000fe2000fffe03f */
[----:B------:R-:W-:Y:S01]  /*36b0*/  FSEL R34, R34, -INF , !P3 ;  /* 0xff80000022227808 */ /* 0x000fe20005800000 */
[----:B------:R-:W-:Y:S01]  /*36c0*/  IMAD.IADD R0, R90, 0x1, R89 ;  /* 0x000000015a007824 */ /* 0x000fe200078e0259 */
[----:B------:R-:W-:Y:S01]  /*36d0*/  FSEL R19, R33, -INF , !P5 ;  /* 0xff80000021137808 */ /* 0x000fe20006800000 */
[----:B------:R-:W-:Y:S01]  /*36e0*/  ULEA UR33, UR27, UR33, 0x5 ;  /* 0x000000211b217291 */ /* 0x000fe2000f8e283f */
[----:B------:R-:W-:Y:S01]  /*36f0*/  FSEL R35, R35, -INF , !P1 ;  /* 0xff80000023237808 */ /* 0x000fe20004800000 */
[----:B------:R-:W-:Y:S01]  /*3700*/  IMAD.SHL.U32 R201, R0, 0x2, RZ ;  /* 0x0000000200c97824 */ /* 0x000fe200078e00ff */
[C---:B------:R-:W-:Y:S01]  /*3710*/  ISETP.GE.AND P6, PT, R2.reuse, R172, PT ;  /* 0x000000ac0200720c */ /* 0x040fe20003fc6270 */
[----:B------:R-:W-:Y:S01]  /*3720*/  UIADD3 UR33, UR33, -0x20, URZ ;  /* 0xffffffe021217890 */ /* 0x000fe2000fffe03f */
[----:B------:R-:W-:Y:S01]  /*3730*/  ISETP.GE.AND P3, PT, R2, R175, PT ;  /* 0x000000af0200720c */ /* 0x000fe20003f66270 */
[--C-:B------:R-:W-:Y:S01]  /*3740*/  IMAD R203, R4, 0x2, R201.reuse ;  /* 0x0000000204cb7824 */ /* 0x100fe200078e02c9 */
[C---:B------:R-:W-:Y:S01]  /*3750*/  ISETP.GE.AND P1, PT, R2.reuse, R174, PT ;  /* 0x000000ae0200720c */ /* 0x040fe20003f26270 */
[----:B------:R-:W-:Y:S01]  /*3760*/  IMAD R206, R5, 0x2, R201 ;  /* 0x0000000205ce7824 */ /* 0x000fe200078e02c9 */
[----:B------:R-:W-:Y:S01]  /*3770*/  ISETP.GE.AND P5, PT, R3, R172, PT ;  /* 0x000000ac0300720c */ /* 0x000fe20003fa6270 */
[----:B------:R-:W-:Y:S01]  /*3780*/  IMAD R205, R5, 0x2, R203 ;  /* 0x0000000205cd7824 */ /* 0x000fe200078e02cb */
[----:B------:R-:W-:Y:S01]  /*3790*/  IADD3 R6, R2, 0x9, RZ ;  /* 0x0000000902067810 */ /* 0x000fe20007ffe0ff */
[----:B------:R-:W-:Y:S01]  /*37a0*/  LDSM.16.MT88.4 R148, [R201+0xa000] ;  /* 0x00a00000c994783b */ /* 0x000fe20000004200 */
[----:B------:R-:W-:-:S02]  /*37b0*/  FSEL R18, R32, -INF , !P6 ;  /* 0xff80000020127808 */ /* 0x000fc40007000000 */
[----:B------:R-:W-:Y:S01]  /*37c0*/  FSEL R38, R60, -INF , !P3 ;  /* 0xff8000003c267808 */ /* 0x000fe20005800000 */
[----:B------:R-:W-:Y:S01]  /*37d0*/  LDSM.16.MT88.4 R192, [R203+0xa000] ;  /* 0x00a00000cbc0783b */ /* 0x000fe20000004200 */
[----:B------:R-:W-:Y:S02]  /*37e0*/  FSEL R62, R62, -INF , !P1 ;  /* 0xff8000003e3e7808 */ /* 0x000fe40004800000 */
[----:B------:R-:W-:Y:S01]  /*37f0*/  FSEL R63, R63, -INF , !P2 ;  /* 0xff8000003f3f7808 */ /* 0x000fe20005000000 */
[----:B------:R-:W-:Y:S01]  /*3800*/  LDSM.16.MT88.4 R184, [R206+0xa000] ;  /* 0x00a00000ceb8783b */ /* 0x000fe20000004200 */
[----:B------:R-:W-:Y:S02]  /*3810*/  FSEL R24, R44, -INF , !P5 ;  /* 0xff8000002c187808 */ /* 0x000fe40006800000 */
[C---:B------:R-:W-:Y:S01]  /*3820*/  ISETP.GE.AND P6, PT, R3.reuse, R173, PT ;  /* 0x000000ad0300720c */ /* 0x040fe20003fc6270 */
[----:B------:R-:W-:Y:S01]  /*3830*/  LDSM.16.MT88.4 R176, [R205+0xa000] ;  /* 0x00a00000cdb0783b */ /* 0x000fe20000004200 */
[----:B------:R-:W-:-:S02]  /*3840*/  ISETP.GE.AND P3, PT, R3, R175, PT ;  /* 0x000000af0300720c */ /* 0x000fc40003f66270 */
[----:B------:R-:W-:Y:S01]  /*3850*/  ISETP.GE.AND P1, PT, R3, R174, PT ;  /* 0x000000ae0300720c */ /* 0x000fe20003f26270 */
[----:B------:R-:W-:Y:S01]  /*3860*/  LDSM.16.MT88.4 R136, [R201+0xb000] ;  /* 0x00b00000c988783b */ /* 0x000fe20000004200 */
[C---:B------:R-:W-:Y:S02]  /*3870*/  ISETP.GE.AND P2, PT, R6.reuse, R172, PT ;  /* 0x000000ac0600720c */ /* 0x040fe40003f46270 */
[----:B------:R-:W-:Y:S01]  /*3880*/  ISETP.GE.AND P5, PT, R6, R173, PT ;  /* 0x000000ad0600720c */ /* 0x000fe20003fa6270 */
[----:B------:R-:W-:Y:S01]  /*3890*/  LDSM.16.MT88.4 R188, [R201+0xa800] ;  /* 0x00a80000c9bc783b */ /* 0x000fe20000004200 */
[----:B------:R-:W-:Y:S02]  /*38a0*/  IADD3 R3, R2, 0x10, RZ ;  /* 0x0000001002037810 */ /* 0x000fe40007ffe0ff */
[----:B------:R-:W-:Y:S01]  /*38b0*/  FSEL R43, R61, -INF , !P4 ;  /* 0xff8000003d2b7808 */ /* 0x000fe20006000000 */
        /* <DEDUP_REMOVED lines=8> */
[C---:B------:R-:W-:Y:S02]  /*3940*/  ISETP.GE.AND P4, PT, R6.reuse, R175, PT ;  /* 0x000000af0600720c */ /* 0x040fe40003f86270 */
[----:B------:R-:W-:-:S02]  /*3950*/  ISETP.GE.AND P2, PT, R6, R174, PT ;  /* 0x000000ae0600720c */ /* 0x000fc40003f46270 */
[C---:B------:R-:W-:Y:S02]  /*3960*/  ISETP.GE.AND P6, PT, R3.reuse, R172, PT ;  /* 0x000000ac0300720c */ /* 0x040fe40003fc6270 */
[C---:B------:R-:W-:Y:S02]  /*3970*/  ISETP.GE.AND P5, PT, R3.reuse, R173, PT ;  /* 0x000000ad0300720c */ /* 0x040fe40003fa6270 */
[C---:B------:R-:W-:Y:S02]  /*3980*/  ISETP.GE.AND P3, PT, R3.reuse, R175, PT ;  /* 0x000000af0300720c */ /* 0x040fe40003f66270 */
[----:B------:R-:W-:Y:S02]  /*3990*/  ISETP.GE.AND P1, PT, R3, R174, PT ;  /* 0x000000ae0300720c */ /* 0x000fe40003f26270 */
[C---:B------:R-:W-:Y:S02]  /*39a0*/  IADD3 R3, R2.reuse, 0x11, RZ ;  /* 0x0000001102037810 */ /* 0x040fe40007ffe0ff */
[----:B------:R-:W-:-:S02]  /*39b0*/  IADD3 R6, R2, 0x18, RZ ;  /* 0x0000001802067810 */ /* 0x000fc40007ffe0ff */
[----:B------:R-:W-:Y:S02]  /*39c0*/  IADD3 R7, R2, 0x19, RZ ;  /* 0x0000001902077810 */ /* 0x000fe40007ffe0ff */
[----:B------:R-:W-:Y:S02]  /*39d0*/  FMNMX.FTZ R2, R18, R19, !PT ;  /* 0x0000001312027209 */ /* 0x000fe40007810000 */
[----:B------:R-:W-:Y:S02]  /*39e0*/  FSEL R60, R59, -INF , !P2 ;  /* 0xff8000003b3c7808 */ /* 0x000fe40005000000 */
[----:B------:R-:W-:Y:S02]  /*39f0*/  FMNMX.FTZ R2, R24, R2, !PT ;  /* 0x0000000218027209 */ /* 0x000fe40007810000 */
[----:B------:R-:W-:Y:S02]  /*3a00*/  ISETP.GE.AND P2, PT, R3, R172, PT ;  /* 0x000000ac0300720c */ /* 0x000fe40003f46270 */
[----:B------:R-:W-:-:S02]  /*3a10*/  FSEL R26, R28, -INF , !P6 ;  /* 0xff8000001c1a7808 */ /* 0x000fc40007000000 */
[----:B------:R-:W-:Y:S02]  /*3a20*/  FMNMX.FTZ R2, R25, R2, !PT ;  /* 0x0000000219027209 */ /* 0x000fe40007810000 */
[----:B------:R-:W-:Y:S02]  /*3a30*/  FSEL R45, R57, -INF , !P4 ;  /* 0xff800000392d7808 */ /* 0x000fe40006000000 */
[----:B------:R-:W-:Y:S02]  /*3a40*/  ISETP.GE.AND P4, PT, R6, R172, PT ;  /* 0x000000ac0600720c */ /* 0x000fe40003f86270 */
[----:B------:R-:W-:Y:S02]  /*3a50*/  FSEL R27, R29, -INF , !P2 ;  /* 0xff8000001d1b7808 */ /* 0x000fe40005000000 */
[----:B------:R-:W-:Y:S02]  /*3a60*/  FMNMX.FTZ R2, R26, R2, !PT ;  /* 0x000000021a027209 */ /* 0x000fe40007810000 */
[----:B------:R-:W-:-:S02]  /*3a70*/  ISETP.GE.AND P2, PT, R7, R172, PT ;  /* 0x000000ac0700720c */ /* 0x000fc40003f46270 */
[----:B------:R-:W-:Y:S02]  /*3a80*/  FSEL R59, R20, -INF , !P4 ;  /* 0xff800000143b7808 */ /* 0x000fe40006000000 */
[----:B------:R-:W-:Y:S02]  /*3a90*/  FMNMX.FTZ R2, R27, R2, !PT ;  /* 0x000000021b027209 */ /* 0x000fe40007810000 */
[----:B------:R-:W-:Y:S01]  /*3aa0*/  FSEL R57, R21, -INF , !P2 ;  /* 0xff80000015397808 */ /* 0x000fe20005000000 */
[----:B------:R-:W-:Y:S01]  /*3ab0*/  IMAD.WIDE.U32 R20, R93, -0x326172a9, RZ ;  /* 0xcd9e8d575d147825 */ /* 0x000fe200078e00ff */
[----:B------:R-:W-:Y:S02]  /*3ac0*/  FMNMX.FTZ R2, R59, R2, !PT ;  /* 0x000000023b027209 */ /* 0x000fe40007810000 */
[----:B------:R-:W-:Y:S02]  /*3ad0*/  ISETP.GE.AND P6, PT, R3, R173, PT ;  /* 0x000000ad0300720c */ /* 0x000fe40003fc6270 */
[----:B------:R-:W-:-:S02]  /*3ae0*/  FMNMX.FTZ R2, R57, R2, !PT ;  /* 0x0000000239027209 */ /* 0x000fc40007810000 */
[C---:B------:R-:W-:Y:S02]  /*3af0*/  ISETP.GE.AND P4, PT, R3.reuse, R175, PT ;  /* 0x000000af0300720c */ /* 0x040fe40003f86270 */
[----:B------:R-:W-:Y:S02]  /*3b00*/  ISETP.GE.AND P2, PT, R3, R174, PT ;  /* 0x000000ae0300720c */ /* 0x000fe40003f46270 */
[----:B------:R-:W-:Y:S02]  /*3b10*/  FSEL R56, R30, -INF , !P5 ;  /* 0xff8000001e387808 */ /* 0x000fe40006800000 */
[----:B------:R-:W-:Y:S02]  /*3b20*/  FSEL R40, R52, -INF , !P3 ;  /* 0xff80000034287808 */ /* 0x000fe40005800000 */
[----:B------:R-:W-:Y:S02]  /*3b30*/  FSEL R54, R54, -INF , !P1 ;  /* 0xff80000036367808 */ /* 0x000fe40004800000 */
[----:B------:R-:W-:-:S02]  /*3b40*/  ISETP.GE.AND P5, PT, R6, R173, PT ;  /* 0x000000ad0600720c */ /* 0x000fc40003fa6270 */
[C---:B------:R-:W-:Y:S02]  /*3b50*/  ISETP.GE.AND P3, PT, R6.reuse, R175, PT ;  /* 0x000000af0600720c */ /* 0x040fe40003f66270 */
[----:B------:R-:W-:Y:S02]  /*3b60*/  ISETP.GE.AND P1, PT, R6, R174, PT ;  /* 0x000000ae0600720c */ /* 0x000fe40003f26270 */
[----:B------:R-:W-:Y:S01]  /*3b70*/  LOP3.LUT R3, R37, UR6, RZ, 0x3c, !PT ;  /* 0x0000000625037c12 */ /* 0x000fe2000f8e3cff */
[----:B------:R-:W1:Y:S01]  /*3b80*/  SHFL.BFLY PT, R6, R2, 0x2, 0x1f ;  /* 0x0c401f0002067f89 */ /* 0x000e6200000e0000 */
[----:B------:R-:W-:Y:S01]  /*3b90*/  FSEL R52, R31, -INF , !P6 ;  /* 0xff8000001f347808 */ /* 0x000fe20007000000 */
[----:B------:R-:W-:Y:S01]  /*3ba0*/  UIADD3 UR6, UR31, -0x56f99767, URZ ;  /* 0xa90668991f067890 */ /* 0x000fe2000fffe03f */
[----:B------:R-:W-:Y:S01]  /*3bb0*/  LOP3.LUT R28, R92, UR30, RZ, 0x3c, !PT ;  /* 0x0000001e5c1c7c12 */ /* 0x000fe2000f8e3cff */
[----:B------:R-:W-:Y:S01]  /*3bc0*/  IMAD.WIDE.U32 R14, R3, -0x326172a9, RZ ;  /* 0xcd9e8d57030e7825 */ /* 0x000fe200078e00ff */
[----:B------:R-:W-:-:S02]  /*3bd0*/  FMNMX.FTZ R3, R34, R35, !PT ;  /* 0x0000002322037209 */ /* 0x000fc40007810000 */
[----:B------:R-:W-:Y:S01]  /*3be0*/  ISETP.GE.AND P6, PT, R7, R173, PT ;  /* 0x000000ad0700720c */ /* 0x000fe20003fc6270 */
[----:B------:R-:W-:Y:S01]  /*3bf0*/  STL [R1+0xa8], R28 ;  /* 0x0000a81c01007387 */ /* 0x000fe20000100800 */
[----:B------:R-:W-:Y:S02]  /*3c00*/  FMNMX.FTZ R3, R32, R3, !PT ;  /* 0x0000000320037209 */ /* 0x000fe40007810000 */
[----:B------:R-:W-:Y:S01]  /*3c10*/  FSEL R47, R22, -INF , !P5 ;  /* 0xff800000162f7808 */ /* 0x000fe20006800000 */
[----:B------:R2:W-:Y:S01]  /*3c20*/  STL.64 [R1+0xc8], R20 ;  /* 0x0000c81401007387 */ /* 0x0005e20000100a00 */
[----:B------:R-:W-:Y:S02]  /*3c30*/  FMNMX.FTZ R3, R33, R3, !PT ;  /* 0x0000000321037209 */ /* 0x000fe40007810000 */
[----:B------:R-:W-:Y:S02]  /*3c40*/  FSEL R42, R53, -INF , !P4 ;  /* 0xff800000352a7808 */ /* 0x000fe40006000000 */
[----:B------:R-:W-:-:S02]  /*3c50*/  FMNMX.FTZ R3, R56, R3, !PT ;  /* 0x0000000338037209 */ /* 0x000fc40007810000 */
[----:B------:R-:W-:Y:S02]  /*3c60*/  FSEL R55, R55, -INF , !P2 ;  /* 0xff80000037377808 */ /* 0x000fe40005000000 */
[----:B------:R-:W-:Y:S02]  /*3c70*/  FMNMX.FTZ R3, R52, R3, !PT ;  /* 0x0000000334037209 */ /* 0x000fe40007810000 */
[C---:B------:R-:W-:Y:S02]  /*3c80*/  ISETP.GE.AND P4, PT, R7.reuse, R175, PT ;  /* 0x000000af0700720c */ /* 0x040fe40003f86270 */
[----:B------:R-:W-:Y:S02]  /*3c90*/  ISETP.GE.AND P2, PT, R7, R174, PT ;  /* 0x000000ae0700720c */ /* 0x000fe40003f46270 */
[----:B-1----:R-:W-:Y:S02]  /*3ca0*/  FMNMX.FTZ R133, R2, R6, !PT ;  /* 0x0000000602857209 */ /* 0x002fe40007810000 */
[----:B------:R-:W-:-:S02]  /*3cb0*/  FSEL R46, R23, -INF , !P6 ;  /* 0xff800000172e7808 */ /* 0x000fc40007000000 */
[-C--:B------:R-:W-:Y:S02]  /*3cc0*/  LOP3.LUT R7, R21, R28.reuse, RZ, 0x3c, !PT ;  /* 0x0000001c15077212 */ /* 0x080fe400078e3cff */
[----:B------:R-:W-:Y:S02]  /*3cd0*/  FMNMX.FTZ R6, R47, R3, !PT ;  /* 0x000000032f067209 */ /* 0x000fe40007810000 */
[----:B------:R-:W-:Y:S01]  /*3ce0*/  LOP3.LUT R8, R11, R28, RZ, 0x3c, !PT ;  /* 0x0000001c0b087212 */ /* 0x000fe200078e3cff */
        /* <DEDUP_REMOVED lines=8> */
[----:B------:R-:W-:Y:S01]  /*3d70*/  LOP3.LUT R3, R3, UR34, R36, 0x96, !PT ;  /* 0x0000002203037c12 */ /* 0x000fe2000f8e9624 */
[----:B------:R-:W3:Y:S01]  /*3d80*/  SHFL.BFLY PT, R10, R133, 0x1, 0x1f ;  /* 0x0c201f00850a7f89 */ /* 0x000ee200000e0000 */
[----:B------:R-:W-:Y:S01]  /*3d90*/  FSEL R39, R48, -INF , !P3 ;  /* 0xff80000030277808 */ /* 0x000fe20005800000 */
[----:B------:R-:W-:Y:S01]  /*3da0*/  IMAD.WIDE.U32 R246, R7, -0x326172a9, RZ ;  /* 0xcd9e8d5707f67825 */ /* 0x000fe200078e00ff */
[----:B------:R-:W-:Y:S01]  /*3db0*/  LOP3.LUT R9, R13, UR12, R2, 0x96, !PT ;  /* 0x0000000c0d097c12 */ /* 0x000fe2000f8e9602 */
[----:B------:R4:W-:Y:S01]  /*3dc0*/  STL.64 [R1+0x28], R22 ;  /* 0x0000281601007387 */ /* 0x0009e20000100a00 */
[----:B------:R-:W-:Y:S01]  /*3dd0*/  LOP3.LUT R11, R15, UR14, R16, 0x96, !PT ;  /* 0x0000000e0f0b7c12 */ /* 0x000fe2000f8e9610 */
[----:B------:R-:W-:Y:S01]  /*3de0*/  IMAD.WIDE.U32 R2, R3, -0x326172a9, RZ ;  /* 0xcd9e8d5703027825 */ /* 0x000fe200078e00ff */
[----:B------:R-:W-:-:S02]  /*3df0*/  LOP3.LUT R7, R247, UR13, R14, 0x96, !PT ;  /* 0x0000000df7077c12 */ /* 0x000fc4000f8e960e */
[----:B------:R-:W-:Y:S01]  /*3e00*/  FSEL R41, R49, -INF , !P4 ;  /* 0xff80000031297808 */ /* 0x000fe20006000000 */
[----:B------:R-:W-:Y:S01]  /*3e10*/  IMAD.WIDE.U32 R74, R9, -0x326172a9, RZ ;  /* 0xcd9e8d57094a7825 */ /* 0x000fe200078e00ff */
[----:B------:R-:W-:Y:S02]  /*3e20*/  LOP3.LUT R3, R3, UR13, R14, 0x96, !PT ;  /* 0x0000000d03037c12 */ /* 0x000fe4000f8e960e */
[----:B------:R-:W-:Y:S01]  /*3e30*/  FSEL R50, R50, -INF , !P1 ;  /* 0xff80000032327808 */ /* 0x000fe20004800000 */
[----:B--2---:R-:W-:Y:S01]  /*3e40*/  IMAD.WIDE.U32 R20, R7, -0x2daee0ad, RZ ;  /* 0xd2511f5307147825 */ /* 0x004fe200078e00ff */
[----:B------:R-:W-:Y:S02]  /*3e50*/  FMNMX.FTZ R7, R38, R43, !PT ;  /* 0x0000002b26077209 */ /* 0x000fe40007810000 */
[----:B------:R-:W-:Y:S01]  /*3e60*/  LOP3.LUT R13, R75, UR11, R2, 0x96, !PT ;  /* 0x0000000b4b0d7c12 */ /* 0x000fe2000f8e9602 */
[----:B------:R-:W-:Y:S01]  /*3e70*/  IMAD.WIDE.U32 R8, R8, -0x2daee0ad, RZ ;  /* 0xd2511f5308087825 */ /* 0x000fe200078e00ff */
[----:B------:R-:W-:-:S02]  /*3e80*/  FMNMX.FTZ R7, R44, R7, !PT ;  /* 0x000000072c077209 */ /* 0x000fc40007810000 */
[----:B-1----:R-:W-:Y:S01]  /*3e90*/  FMNMX.FTZ R132, R132, R6, !PT ;  /* 0x0000000684847209 */ /* 0x002fe20007810000 */
[----:B------:R-:W-:Y:S01]  /*3ea0*/  IMAD.WIDE.U32 R2, R3, -0x2daee0ad, RZ ;  /* 0xd2511f5303027825 */ /* 0x000fe200078e00ff */
[----:B------:R-:W-:Y:S02]  /*3eb0*/  FMNMX.FTZ R6, R45, R7, !PT ;  /* 0x000000072d067209 */ /* 0x000fe40007810000 */
[----:B------:R-:W-:Y:S01]  /*3ec0*/  LOP3.LUT R9, R9, UR12, R22, 0x96, !PT ;  /* 0x0000000c09097c12 */ /* 0x000fe2000f8e9616 */
[----:B------:R-:W1:Y:S01]  /*3ed0*/  SHFL.BFLY PT, R14, R132, 0x1, 0x1f ;  /* 0x0c201f00840e7f89 */ /* 0x000e6200000e0000 */
[----:B------:R-:W-:Y:S01]  /*3ee0*/  FMNMX.FTZ R6, R40, R6, !PT ;  /* 0x0000000628067209 */ /* 0x000fe20007810000 */
[----:B------:R-:W-:Y:S01]  /*3ef0*/  IMAD.WIDE.U32 R70, R13, -0x2daee0ad, RZ ;  /* 0xd2511f530d467825 */ /* 0x000fe200078e00ff */
[----:B------:R-:W-:Y:S02]  /*3f00*/  LOP3.LUT R15, R21, UR10, R8, 0x96, !PT ;  /* 0x0000000a150f7c12 */ /* 0x000fe4000f8e9608 */
[----:B------:R-:W-:Y:S01]  /*3f10*/  FMNMX.FTZ R6, R42, R6, !PT ;  /* 0x000000062a067209 */ /* 0x000fe20007810000 */
[----:B------:R-:W-:Y:S01]  /*3f20*/  IMAD.WIDE.U32 R66, R9, -0x326172a9, RZ ;  /* 0xcd9e8d5709427825 */ /* 0x000fe200078e00ff */
[----:B------:R-:W-:-:S02]  /*3f30*/  LOP3.LUT R8, R17, R28, RZ, 0x3c, !PT ;  /* 0x0000001c11087212 */ /* 0x000fc400078e3cff */
[----:B------:R-:W-:Y:S01]  /*3f40*/  FMNMX.FTZ R6, R39, R6, !PT ;  /* 0x0000000627067209 */ /* 0x000fe20007810000 */
[----:B------:R-:W-:Y:S01]  /*3f50*/  IMAD.WIDE.U32 R16, R11, -0x2daee0ad, RZ ;  /* 0xd2511f530b107825 */ /* 0x000fe200078e00ff */
[----:B---3--:R-:W-:Y:S02]  /*3f60*/  FMNMX.FTZ R133, R133, R10, !PT ;  /* 0x0000000a85857209 */ /* 0x008fe40007810000 */
[----:B------:R-:W-:Y:S01]  /*3f70*/  FMNMX.FTZ R6, R41, R6, !PT ;  /* 0x0000000629067209 */ /* 0x000fe20007810000 */
[----:B----4-:R-:W-:Y:S01]  /*3f80*/  IMAD.WIDE.U32 R22, R8, -0x2daee0ad, RZ ;  /* 0xd2511f5308167825 */ /* 0x010fe200078e00ff */
[----:B------:R-:W-:Y:S02]  /*3f90*/  LOP3.LUT R9, R67, UR11, R246, 0x96, !PT ;  /* 0x0000000b43097c12 */ /* 0x000fe4000f8e96f6 */
[C---:B------:R-:W-:Y:S01]  /*3fa0*/  FSETP.NEU.FTZ.AND P1, PT, R133.reuse, -INF , PT ;  /* 0xff8000008500780b */ /* 0x040fe20003f3d000 */
[----:B------:R-:W-:Y:S01]  /*3fb0*/  FMUL.FTZ R7, R133, c[0x0][0x23c] ;  /* 0x00008f0085077a20 */ /* 0x000fe20000410000 */
[----:B------:R-:W-:Y:S01]  /*3fc0*/  LOP3.LUT R11, R23, UR34, R36, 0x96, !PT ;  /* 0x00000022170b7c12 */ /* 0x000fe2000f8e9624 */
[----:B------:R-:W2:Y:S01]  /*3fd0*/  SHFL.BFLY PT, R134, R6, 0x2, 0x1f ;  /* 0x0c401f0006867f89 */ /* 0x000ea200000e0000 */
[----:B------:R-:W-:Y:S01]  /*3fe0*/  LOP3.LUT R8, R17, UR12, R22, 0x96, !PT ;  /* 0x0000000c11087c12 */ /* 0x000fe2000f8e9616 */
[----:B------:R-:W-:Y:S01]  /*3ff0*/  IMAD.WIDE.U32 R64, R9, -0x2daee0ad, RZ ;  /* 0xd2511f5309407825 */ /* 0x000fe200078e00ff */
[----:B------:R-:W-:Y:S01]  /*4000*/  LOP3.LUT R72, R3, UR10, R12, 0x96, !PT ;  /* 0x0000000a03487c12 */ /* 0x000fe2000f8e960c */
[----:B------:R3:W-:Y:S01]  /*4010*/  STL.64 [R1+0x8], R22 ;  /* 0x0000081601007387 */ /* 0x0007e20000100a00 */
[----:B------:R-:W-:Y:S01]  /*4020*/  FSEL R7, R7, RZ, P1 ;  /* 0x000000ff07077208 */ /* 0x000fe20000800000 */
[----:B------:R-:W-:Y:S01]  /*4030*/  IMAD.WIDE.U32 R8, R8, -0x326172a9, RZ ;  /* 0xcd9e8d5708087825 */ /* 0x000fe200078e00ff */
[----:B------:R-:W-:-:S02]  /*4040*/  FMNMX.FTZ R12, R62, R63, !PT ;  /* 0x0000003f3e0c7209 */ /* 0x000fc40007810000 */
[----:B------:R-:W-:Y:S01]  /*4050*/  LOP3.LUT R53, R71, UR8, R2, 0x96, !PT ;  /* 0x0000000847357c12 */ /* 0x000fe2000f8e9602 */
[----:B------:R-:W-:Y:S01]  /*4060*/  FFMA.FTZ R10, R18, c[0x0][0x23c], -R7 ;  /* 0x00008f00120a7a23 */ /* 0x000fe20000010807 */
[----:B------:R-:W-:Y:S01]  /*4070*/  FSEL R51, R51, -INF , !P2 ;  /* 0xff80000033337808 */ /* 0x000fe20005000000 */
[----:B------:R-:W-:Y:S01]  /*4080*/  IMAD.WIDE.U32 R68, R15, -0x326172a9, RZ ;  /* 0xcd9e8d570f447825 */ /* 0x000fe200078e00ff */
[----:B-1----:R-:W-:Y:S01]  /*4090*/  FMNMX.FTZ R132, R132, R14, !PT ;  /* 0x0000000e84847209 */ /* 0x002fe20007810000 */
[----:B------:R1:W-:Y:S01]  /*40a0*/  MUFU.EX2 R116, R10 ;  /* 0x0000000a00747308 */ /* 0x0003e20000000800 */
[----:B------:R-:W-:Y:S02]  /*40b0*/  LOP3.LUT R20, R65, UR8, R20, 0x96, !PT ;  /* 0x0000000841147c12 */ /* 0x000fe4000f8e9614 */
[----:B------:R-:W-:Y:S02]  /*40c0*/  FSETP.NEU.FTZ.AND P1, PT, R132, -INF , PT ;  /* 0xff8000008400780b */ /* 0x000fe40003f3d000 */
[----:B------:R-:W-:Y:S01]  /*40d0*/  LOP3.LUT R14, R69, UR9, R66, 0x96, !PT ;  /* 0x00000009450e7c12 */ /* 0x000fe2000f8e9642 */
[----:B------:R-:W-:Y:S01]  /*40e0*/  IMAD.WIDE.U32 R36, R20, -0x326172a9, RZ ;  /* 0xcd9e8d5714247825 */ /* 0x000fe200078e00ff */
[----:B--2---:R-:W-:-:S03]  /*40f0*/  FMNMX.FTZ R134, R134, R6, !PT ;  /* 0x0000000686867209 */ /* 0x004fc60007810000 */
[----:B------:R-:W-:Y:S02]  /*4100*/  FMUL.FTZ R6, R132, c[0x0][0x23c] ;  /* 0x00008f0084067a20 */ /* 0x000fe40000410000 */
[----:B------:R-:W-:-:S03]  /*4110*/  IMAD.WIDE.U32 R14, R14, -0x2daee0ad, RZ ;  /* 0xd2511f530e0e7825 */ /* 0x000fc600078e00ff */
[----:B------:R-:W-:Y:S01]  /*4120*/  FSEL R6, R6, RZ, P1 ;  /* 0x000000ff06067208 */ /* 0x000fe20000800000 */
[----:B---3--:R-:W-:Y:S01]  /*4130*/  IMAD.WIDE.U32 R22, R11, -0x326172a9, RZ ;  /* 0xcd9e8d570b167825 */ /* 0x008fe200078e00ff */
[----:B------:R-:W-:Y:S02]  /*4140*/  LOP3.LUT R11, R3, UR10, R16, 0x96, !PT ;  /* 0x0000000a030b7c12 */ /* 0x000fe4000f8e9610 */
[----:B------:R-:W-:Y:S01]  /*4150*/  FMNMX.FTZ R3, R58, R12, !PT ;  /* 0x0000000c3a037209 */ /* 0x000fe20007810000 */
[--C-:B-1----:R-:W-:Y:S01]  /*4160*/  FFMA.FTZ R10, R19, c[0x0][0x23c], -R7.reuse ;  /* 0x00008f00130a7a23 */ /* 0x102fe20000010807 */
[----:B------:R-:W-:Y:S01]  /*4170*/  LOP3.LUT R12, R9, UR11, R22, 0x96, !PT ;  /* 0x0000000b090c7c12 */ /* 0x000fe2000f8e9616 */
[----:B------:R-:W-:Y:S01]  /*4180*/  FFMA.FTZ R9, R25, c[0x0][0x23c], -R7 ;  /* 0x00008f0019097a23 */ /* 0x000fe20000010807 */
[----:B------:R-:W-:Y:S01]  /*4190*/  FMNMX.FTZ R3, R60, R3, !PT ;  /* 0x000000033c037209 */ /* 0x000fe20007810000 */
[----:B------:R1:W2:Y:S01]  /*41a0*/  MUFU.EX2 R109, R10 ;  /* 0x0000000a006d7308 */ /* 0x0002a20000000800 */
[----:B------:R3:W-:Y:S01]  /*41b0*/  STL.64 [R1], R22 ;  /* 0x0000001601007387 */ /* 0x0007e20000100a00 */
[----:B------:R-:W-:Y:S01]  /*41c0*/  IMAD.WIDE.U32 R12, R12, -0x2daee0ad, RZ ;  /* 0xd2511f530c0c7825 */ /* 0x000fe200078e00ff */
[----:B------:R-:W-:-:S04]  /*41d0*/  FMNMX.FTZ R3, R54, R3, !PT ;  /* 0x0000000336037209 */ /* 0x000fc80007810000 */
[----:B------:R-:W-:Y:S01]  /*41e0*/  LOP3.LUT R18, R13, UR8, R2, 0x96, !PT ;  /* 0x000000080d127c12 */ /* 0x000fe2000f8e9602 */
[----:B------:R-:W-:Y:S01]  /*41f0*/  MUFU.EX2 R111, R9 ;  /* 0x00000009006f7308 */ /* 0x000fe20000000800 */
[----:B------:R-:W-:Y:S01]  /*4200*/  FMNMX.FTZ R2, R55, R3, !PT ;  /* 0x0000000337027209 */ /* 0x000fe20007810000 */
[----:B------:R-:W-:Y:S02]  /*4210*/  FFMA.FTZ R3, R26, c[0x0][0x23c], -R7 ;  /* 0x00008f001a037a23 */ /* 0x000fe40000010807 */
[----:B------:R-:W-:Y:S01]  /*4220*/  IMAD.WIDE.U32 R18, R18, -0x326172a9, RZ ;  /* 0xcd9e8d5712127825 */ /* 0x000fe200078e00ff */
[----:B------:R-:W-:-:S03]  /*4230*/  FMNMX.FTZ R2, R50, R2, !PT ;  /* 0x0000000232027209 */ /* 0x000fc60007810000 */
[----:B-1----:R-:W-:Y:S01]  /*4240*/  FFMA.FTZ R10, R24, c[0x0][0x23c], -R7 ;  /* 0x00008f00180a7a23 */ /* 0x002fe20000010807 */
[----:B------:R-:W-:Y:S01]  /*4250*/  FMNMX.FTZ R2, R51, R2, !PT ;  /* 0x0000000233027209 */ /* 0x000fe20007810000 */
[----:B------:R1:W-:Y:S01]  /*4260*/  MUFU.EX2 R110, R3 ;  /* 0x00000003006e7308 */ /* 0x0003e20000000800 */
[----:B--2---:R-:W-:-:S03]  /*4270*/  F2FP.BF16.PACK_AB R0, R109, R116 ;  /* 0x000000746d00723e */ /* 0x004fc600000010ff */
[----:B------:R-:W-:Y:S04]  /*4280*/  SHFL.BFLY PT, R13, R2, 0x2, 0x1f ;  /* 0x0c401f00020d7f89 */ /* 0x000fe800000e0000 */
[----:B------:R2:W4:Y:S01]  /*4290*/  MUFU.EX2 R108, R10 ;  /* 0x0000000a006c7308 */ /* 0x0005220000000800 */
[----:B-1----:R-:W-:-:S07]  /*42a0*/  FFMA.FTZ R3, R27, c[0x0][0x23c], -R7 ;  /* 0x00008f001b037a23 */ /* 0x002fce0000010807 */
[----:B------:R1:W-:Y:S01]  /*42b0*/  MUFU.EX2 R251, R3 ;  /* 0x0000000300fb7308 */ /* 0x0003e20000000800 */
[----:B--2---:R-:W-:-:S05]  /*42c0*/  IMAD.WIDE.U32 R10, R11, -0x326172a9, RZ ;  /* 0xcd9e8d570b0a7825 */ /* 0x004fca00078e00ff */
[----:B------:R-:W-:Y:S01]  /*42d0*/  LOP3.LUT R16, R11, UR9, R8, 0x96, !PT ;  /* 0x000000090b107c12 */ /* 0x000fe2000f8e9608 */
[----:B------:R-:W-:Y:S01]  /*42e0*/  FFMA.FTZ R8, R34, c[0x0][0x23c], -R6 ;  /* 0x00008f0022087a23 */ /* 0x000fe20000010806 */
[----:B------:R-:W2:Y:S01]  /*42f0*/  SHFL.BFLY PT, R11, R134, 0x1, 0x1f ;  /* 0x0c201f00860b7f89 */ /* 0x000ea200000e0000 */
[----:B------:R-:W-:Y:S01]  /*4300*/  LOP3.LUT R19, R19, UR7, R10, 0x96, !PT ;  /* 0x0000000713137c12 */ /* 0x000fe2000f8e960a */
[----:B------:R-:W-:Y:S01]  /*4310*/  FFMA.FTZ R10, R32, c[0x0][0x23c], -R6 ;  /* 0x00008f00200a7a23 */ /* 0x000fe20000010806 */
[----:B------:R5:W-:Y:S01]  /*4320*/  MUFU.EX2 R94, R8 ;  /* 0x00000008005e7308 */ /* 0x000be20000000800 */
[----:B------:R-:W-:Y:S01]  /*4330*/  IMAD.WIDE.U32 R16, R16, -0x2daee0ad, RZ ;  /* 0xd2511f5310107825 */ /* 0x000fe200078e00ff */
[----:B-1----:R-:W-:-:S04]  /*4340*/  LOP3.LUT R3, R67, UR11, R246, 0x96, !PT ;  /* 0x0000000b43037c12 */ /* 0x002fc8000f8e96f6 */
[----:B---3--:R-:W-:Y:S01]  /*4350*/  LOP3.LUT R23, R17, UR6, R12, 0x96, !PT ;  /* 0x0000000611177c12 */ /* 0x008fe2000f8e960c */
[----:B------:R-:W-:Y:S01]  /*4360*/  IMAD R9, R3, -0x2daee0ad, RZ ;  /* 0xd2511f5303097824 */ /* 0x000fe200078e02ff */
[----:B------:R1:W-:Y:S01]  /*4370*/  MUFU.EX2 R92, R10 ;  /* 0x0000000a005c7308 */ /* 0x0003e20000000800 */
[----:B------:R-:W-:Y:S01]  /*4380*/  FFMA.FTZ R3, R35, c[0x0][0x23c], -R6 ;  /* 0x00008f0023037a23 */ /* 0x000fe20000010806 */
[----:B------:R-:W-:-:S06]  /*4390*/  LOP3.LUT R12, R37, UR7, R68, 0x96, !PT ;  /* 0x00000007250c7c12 */ /* 0x000fcc000f8e9644 */
[----:B------:R3:W-:Y:S01]  /*43a0*/  MUFU.EX2 R93, R3 ;  /* 0x00000003005d7308 */ /* 0x0007e20000000800 */
[----:B-----5:R-:W-:Y:S02]  /*43b0*/  LOP3.LUT R8, R15, UR6, R9, 0x96, !PT ;  /* 0x000000060f087c12 */ /* 0x020fe4000f8e9609 */
[----:B--2---:R-:W-:-:S03]  /*43c0*/  FMNMX.FTZ R134, R134, R11, !PT ;  /* 0x0000000b86867209 */ /* 0x004fc60007810000 */
[----:B------:R-:W-:Y:S01]  /*43d0*/  IMAD.WIDE.U32 R8, R8, -0x326172a9, RZ ;  /* 0xcd9e8d5708087825 */ /* 0x000fe200078e00ff */
[----:B------:R-:W-:-:S03]  /*43e0*/  FSETP.NEU.FTZ.AND P1, PT, R134, -INF , PT ;  /* 0xff8000008600780b */ /* 0x000fc60003f3d000 */
[----:B-1----:R-:W-:Y:S01]  /*43f0*/  FFMA.FTZ R10, R33, c[0x0][0x23c], -R6 ;  /* 0x00008f00210a7a23 */ /* 0x002fe20000010806 */
[C---:B------:R-:W-:Y:S02]  /*4400*/  LOP3.LUT R27, R8.reuse, 0xffff, RZ, 0xc0, !PT ;  /* 0x0000ffff081b7812 */ /* 0x040fe400078ec0ff */
[----:B------:R-:W-:Y:S01]  /*4410*/  LOP3.LUT R30, R8, 0xff, RZ, 0xc0, !PT ;  /* 0x000000ff081e7812 */ /* 0x000fe200078ec0ff */
[----:B------:R1:W-:Y:S01]  /*4420*/  MUFU.EX2 R95, R10 ;  /* 0x0000000a005f7308 */ /* 0x0003e20000000800 */
[--C-:B------:R-:W-:Y:S02]  /*4430*/  SHF.R.U32.HI R26, RZ, 0x10, R8.reuse ;  /* 0x00000010ff1a7819 */ /* 0x100fe40000011608 */
[----:B---3--:R-:W-:Y:S01]  /*4440*/  FMNMX.FTZ R3, R13, R2, !PT ;  /* 0x000000020d037209 */ /* 0x008fe20007810000 */
[----:B------:R-:W-:Y:S01]  /*4450*/  FMUL.FTZ R2, R134, c[0x0][0x23c] ;  /* 0x00008f0086027a20 */ /* 0x000fe20000410000 */
[----:B------:R-:W-:Y:S01]  /*4460*/  SHF.R.U32.HI R29, RZ, 0x18, R8 ;  /* 0x00000018ff1d7819 */ /* 0x000fe20000011608 */
[----:B------:R-:W-:Y:S01]  /*4470*/  IMAD.WIDE.U32 R12, R12, -0x2daee0ad, RZ ;  /* 0xd2511f530c0c7825 */ /* 0x000fe200078e00ff */
[----:B------:R-:W-:Y:S01]  /*4480*/  LOP3.LUT R15, R9, UR15, R36, 0x96, !PT ;  /* 0x0000000f090f7c12 */ /* 0x000fe2000f8e9624 */
[----:B------:R-:W2:Y:S01]  /*4490*/  SHFL.BFLY PT, R17, R3, 0x1, 0x1f ;  /* 0x0c201f0003117f89 */ /* 0x000ea200000e0000 */
[----:B------:R-:W-:-:S02]  /*44a0*/  FSEL R2, R2, RZ, P1 ;  /* 0x000000ff02027208 */ /* 0x000fc40000800000 */
[----:B------:R-:W-:Y:S02]  /*44b0*/  LOP3.LUT R14, R13, UR16, R14, 0x96, !PT ;  /* 0x000000100d0e7c12 */ /* 0x000fe4000f8e960e */
[----:B------:R-:W-:Y:S01]  /*44c0*/  LOP3.LUT R22, R12, 0xff, RZ, 0xc0, !PT ;  /* 0x000000ff0c167812 */ /* 0x000fe200078ec0ff */
[----:B------:R-:W-:Y:S01]  /*44d0*/  FFMA.FTZ R8, R38, c[0x0][0x23c], -R2 ;  /* 0x00008f0026087a23 */ /* 0x000fe20000010802 */
[--C-:B------:R-:W-:Y:S01]  /*44e0*/  SHF.R.U32.HI R21, RZ, 0x10, R12.reuse ;  /* 0x00000010ff157819 */ /* 0x100fe2000001160c */
[----:B-1----:R-:W-:Y:S01]  /*44f0*/  IMAD.WIDE.U32 R10, R19, -0x2daee0ad, RZ ;  /* 0xd2511f53130a7825 */ /* 0x002fe200078e00ff */
[----:B------:R-:W-:Y:S01]  /*4500*/  LOP3.LUT R19, R12, 0xffff, RZ, 0xc0, !PT ;  /* 0x0000ffff0c137812 */ /* 0x000fe200078ec0ff */
[----:B------:R1:W-:Y:S01]  /*4510*/  MUFU.EX2 R78, R8 ;  /* 0x00000008004e7308 */ /* 0x0003e20000000800 */
[----:B------:R-:W-:Y:S01]  /*4520*/  SHF.R.U32.HI R20, RZ, 0x18, R12 ;  /* 0x00000018ff147819 */ /* 0x000fe2000001160c */
[----:B------:R-:W-:Y:S01]  /*4530*/  FFMA.FTZ R13, R43, c[0x0][0x23c], -R2 ;  /* 0x00008f002b0d7a23 */ /* 0x000fe20000010802 */
[----:B------:R-:W-:-:S02]  /*4540*/  LOP3.LUT R28, R10, 0xff, RZ, 0xc0, !PT ;  /* 0x000000ff0a1c7812 */ /* 0x000fc400078ec0ff */
[--C-:B------:R-:W-:Y:S02]  /*4550*/  SHF.R.U32.HI R24, RZ, 0x10, R10.reuse ;  /* 0x00000010ff187819 */ /* 0x100fe4000001160a */
[----:B------:R-:W-:Y:S01]  /*4560*/  SHF.R.U32.HI R25, RZ, 0x18, R10 ;  /* 0x00000018ff197819 */ /* 0x000fe2000001160a */
[----:B------:R3:W5:Y:S01]  /*4570*/  MUFU.EX2 R76, R13 ;  /* 0x0000000d004c7308 */ /* 0x0007620000000800 */
[----:B------:R-:W-:Y:S02]  /*4580*/  LOP3.LUT R12, R11, UR16, R16, 0x96, !PT ;  /* 0x000000100b0c7c12 */ /* 0x000fe4000f8e9610 */
[----:B------:R-:W-:Y:S02]  /*4590*/  LOP3.LUT R16, R15, 0xffff, RZ, 0xc0, !PT ;  /* 0x0000ffff0f107812 */ /* 0x000fe400078ec0ff */
[----:B--2---:R-:W-:Y:S01]  /*45a0*/  FMNMX.FTZ R3, R3, R17, !PT ;  /* 0x0000001103037209 */ /* 0x004fe20007810000 */
[----:B-1----:R-:W-:Y:S01]  /*45b0*/  IMAD.WIDE.U32 R8, R23, -0x326172a9, RZ ;  /* 0xcd9e8d5717087825 */ /* 0x002fe200078e00ff */
[----:B------:R-:W-:-:S02]  /*45c0*/  LOP3.LUT R23, R10, 0xffff, RZ, 0xc0, !PT ;  /* 0x0000ffff0a177812 */ /* 0x000fc400078ec0ff */
[----:B------:R-:W-:Y:S01]  /*45d0*/  LOP3.LUT R17, R15, 0xff, RZ, 0xc0, !PT ;  /* 0x000000ff0f117812 */ /* 0x000fe200078ec0ff */
[----:B------:R-:W-:Y:S01]  /*45e0*/  FFMA.FTZ R11, R44, c[0x0][0x23c], -R2 ;  /* 0x00008f002c0b7a23 */ /* 0x000fe20000010802 */
[----:B------:R-:W-:Y:S02]  /*45f0*/  LOP3.LUT R10, R9, UR15, R18, 0x96, !PT ;  /* 0x0000000f090a7c12 */ /* 0x000fe4000f8e9612 */
[C---:B------:R-:W-:Y:S01]  /*4600*/  LOP3.LUT R18, R8.reuse, 0xffff, RZ, 0xc0, !PT ;  /* 0x0000ffff08127812 */ /* 0x040fe200078ec0ff */
[----:B------:R1:W-:Y:S01]  /*4610*/  MUFU.EX2 R79, R11 ;  /* 0x0000000b004f7308 */ /* 0x0003e20000000800 */
[----:B------:R-:W-:Y:S02]  /*4620*/  LOP3.LUT R33, R8, 0xff, RZ, 0xc0, !PT ;  /* 0x000000ff08217812 */ /* 0x000fe400078ec0ff */
[--C-:B------:R-:W-:Y:S02]  /*4630*/  SHF.R.U32.HI R31, RZ, 0x10, R8.reuse ;  /* 0x00000010ff1f7819 */ /* 0x100fe40000011608 */
[----:B------:R-:W-:Y:S01]  /*4640*/  SHF.R.U32.HI R32, RZ, 0x18, R8 ;  /* 0x00000018ff207819 */ /* 0x000fe20000011608 */
[----:B------:R-:W-:Y:S01]  /*4650*/  FFMA.FTZ R8, R45, c[0x0][0x23c], -R2 ;  /* 0x00008f002d087a23 */ /* 0x000fe20000010802 */
[----:B------:R-:W-:-:S02]  /*4660*/  LOP3.LUT R9, R26, 0xff, RZ, 0xc0, !PT ;  /* 0x000000ff1a097812 */ /* 0x000fc400078ec0ff */
[----:B---3--:R-:W-:Y:S01]  /*4670*/  SHF.R.U32.HI R13, RZ, 0x8, R19 ;  /* 0x00000008ff0d7819 */ /* 0x008fe20000011613 */
[----:B------:R2:W3:Y:S01]  /*4680*/  MUFU.EX2 R77, R8 ;  /* 0x00000008004d7308 */ /* 0x0004e20000000800 */
[----:B------:R-:W-:Y:S01]  /*4690*/  PRMT R19, R9, 0x5410, R29 ;  /* 0x0000541009137816 */ /* 0x000fe2000000001d */
[--C-:B------:R-:W-:Y:S01]  /*46a0*/  FFMA.FTZ R9, R40, c[0x0][0x23c], -R2.reuse ;  /* 0x00008f0028097a23 */ /* 0x100fe20000010802 */
[----:B------:R-:W-:Y:S02]  /*46b0*/  PRMT R26, R22, 0x5410, R13 ;  /* 0x00005410161a7816 */ /* 0x000fe4000000000d */
[----:B------:R-:W-:Y:S02]  /*46c0*/  SHF.R.U32.HI R13, RZ, 0x10, R15 ;  /* 0x00000010ff0d7819 */ /* 0x000fe4000001160f */
[----:B-1----:R-:W-:Y:S01]  /*46d0*/  SHF.R.U32.HI R11, RZ, 0x8, R27 ;  /* 0x00000008ff0b7819 */ /* 0x002fe2000001161b */
[----:B------:R1:W-:Y:S01]  /*46e0*/  MUFU.EX2 R250, R9 ;  /* 0x0000000900fa7308 */ /* 0x0003e20000000800 */
[----:B------:R-:W-:Y:S01]  /*46f0*/  SHF.R.U32.HI R15, RZ, 0x18, R15 ;  /* 0x00000018ff0f7819 */ /* 0x000fe2000001160f */
[----:B------:R-:W-:Y:S01]  /*4700*/  FFMA.FTZ R27, R57, c[0x0][0x23c], -R7 ;  /* 0x00008f00391b7a23 */ /* 0x000fe20000010807 */
[----:B------:R-:W-:Y:S01]  /*4710*/  PRMT R38, R30, 0x5410, R11 ;  /* 0x000054101e267816 */ /* 0x000fe2000000000b */
[----:B------:R-:W-:Y:S01]  /*4720*/  FFMA.FTZ R11, R42, c[0x0][0x23c], -R2 ;  /* 0x00008f002a0b7a23 */ /* 0x000fe20000010802 */
[----:B------:R-:W-:Y:S01]  /*4730*/  SHF.R.U32.HI R16, RZ, 0x8, R16 ;  /* 0x00000008ff107819 */ /* 0x000fe20000011610 */
[----:B------:R-:W-:Y:S01]  /*4740*/  FFMA.FTZ R30, R47, c[0x0][0x23c], -R6 ;  /* 0x00008f002f1e7a23 */ /* 0x000fe20000010806 */
[----:B------:R-:W-:Y:S01]  /*4750*/  FSETP.NEU.FTZ.AND P1, PT, R3, -INF , PT ;  /* 0xff8000000300780b */ /* 0x000fe20003f3d000 */
[----:B------:R3:W3:Y:S01]  /*4760*/  MUFU.EX2 R249, R11 ;  /* 0x0000000b00f97308 */ /* 0x0006e20000000800 */
[----:B--2---:R-:W-:-:S02]  /*4770*/  LOP3.LUT R8, R21, 0xff, RZ, 0xc0, !PT ;  /* 0x000000ff15087812 */ /* 0x004fc400078ec0ff */
[----:B------:R-:W-:Y:S02]  /*4780*/  PRMT R44, R0, 0x7610, R44 ;  /* 0x00007610002c7816 */ /* 0x000fe4000000002c */
[----:B------:R-:W-:Y:S02]  /*4790*/  PRMT R35, R8, 0x5410, R20 ;  /* 0x0000541008237816 */ /* 0x000fe40000000014 */
[----:B------:R-:W-:Y:S01]  /*47a0*/  LOP3.LUT R8, R24, 0xff, RZ, 0xc0, !PT ;  /* 0x000000ff18087812 */ /* 0x000fe200078ec0ff */
[----:B------:R-:W-:Y:S01]  /*47b0*/  MUFU.EX2 R236, R30 ;  /* 0x0000001e00ec7308 */ /* 0x000fe20000000800 */
[----:B-1----:R-:W-:Y:S01]  /*47c0*/  SHF.R.U32.HI R9, RZ, 0x8, R23 ;  /* 0x00000008ff097819 */ /* 0x002fe20000011617 */
[----:B------:R-:W-:Y:S01]  /*47d0*/  FFMA.FTZ R23, R59, c[0x0][0x23c], -R7 ;  /* 0x00008f003b177a23 */ /* 0x000fe20000010807 */
[----:B------:R-:W-:Y:S01]  /*47e0*/  PRMT R34, R8, 0x5410, R25 ;  /* 0x0000541008227816 */ /* 0x000fe20000000019 */
[--C-:B------:R-:W-:Y:S01]  /*47f0*/  FFMA.FTZ R8, R39, c[0x0][0x23c], -R2.reuse ;  /* 0x00008f0027087a23 */ /* 0x100fe20000010802 */
[----:B------:R-:W-:Y:S01]  /*4800*/  PRMT R29, R28, 0x5410, R9 ;  /* 0x000054101c1d7816 */ /* 0x000fe20000000009 */
[----:B------:R-:W-:Y:S01]  /*4810*/  FFMA.FTZ R9, R41, c[0x0][0x23c], -R2 ;  /* 0x00008f0029097a23 */ /* 0x000fe20000010802 */
[----:B------:R-:W-:Y:S01]  /*4820*/  PRMT R25, R17, 0x5410, R16 ;  /* 0x0000541011197816 */ /* 0x000fe20000000010 */
[----:B------:R1:W-:Y:S01]  /*4830*/  MUFU.EX2 R245, R8 ;  /* 0x0000000800f57308 */ /* 0x0003e20000000800 */
[----:B---3--:R-:W-:Y:S01]  /*4840*/  LOP3.LUT R11, R13, 0xff, RZ, 0xc0, !PT ;  /* 0x000000ff0d0b7812 */ /* 0x008fe200078ec0ff */
[----:B------:R-:W-:Y:S01]  /*4850*/  FMUL.FTZ R2, R3, c[0x0][0x23c] ;  /* 0x00008f0003027a20 */ /* 0x000fe20000410000 */
[----:B------:R-:W-:-:S02]  /*4860*/  LOP3.LUT R16, R14, 0xff, RZ, 0xc0, !PT ;  /* 0x000000ff0e107812 */ /* 0x000fc400078ec0ff */
[----:B------:R-:W-:Y:S02]  /*4870*/  PRMT R24, R11, 0x5410, R15 ;  /* 0x000054100b187816 */ /* 0x000fe4000000000f */
[--C-:B------:R-:W-:Y:S01]  /*4880*/  SHF.R.U32.HI R11, RZ, 0x10, R14.reuse ;  /* 0x00000010ff0b7819 */ /* 0x100fe2000001160e */
[----:B------:R2:W3:Y:S01]  /*4890*/  MUFU.EX2 R248, R9 ;  /* 0x0000000900f87308 */ /* 0x0004e20000000800 */
[----:B------:R-:W-:Y:S02]  /*48a0*/  SHF.R.U32.HI R15, RZ, 0x18, R14 ;  /* 0x00000018ff0f7819 */ /* 0x000fe4000001160e */
[----:B------:R-:W-:Y:S02]  /*48b0*/  FSEL R2, R2, RZ, P1 ;  /* 0x000000ff02027208 */ /* 0x000fe40000800000 */
[----:B------:R-:W-:Y:S02]  /*48c0*/  LOP3.LUT R11, R11, 0xff, RZ, 0xc0, !PT ;  /* 0x000000ff0b0b7812 */ /* 0x000fe400078ec0ff */
[----:B------:R-:W-:Y:S01]  /*48d0*/  LOP3.LUT R17, R10, 0xff, RZ, 0xc0, !PT ;  /* 0x000000ff0a117812 */ /* 0x000fe200078ec0ff */
[--C-:B------:R-:W-:Y:S01]  /*48e0*/  FFMA.FTZ R13, R62, c[0x0][0x23c], -R2.reuse ;  /* 0x00008f003e0d7a23 */ /* 0x100fe20000010802 */
[----:B-1----:R-:W-:Y:S01]  /*48f0*/  LOP3.LUT R8, R14, 0xffff, RZ, 0xc0, !PT ;  /* 0x0000ffff0e087812 */ /* 0x002fe200078ec0ff */
[----:B------:R-:W-:Y:S01]  /*4900*/  FFMA.FTZ R7, R54, c[0x0][0x23c], -R2 ;  /* 0x00008f0036077a23 */ /* 0x000fe20000010802 */
[----:B------:R-:W-:Y:S01]  /*4910*/  PRMT R45, R0, 0x7632, R45 ;  /* 0x00007632002d7816 */ /* 0x000fe2000000002d */
[----:B------:R1:W-:Y:S01]  /*4920*/  MUFU.EX2 R62, R13 ;  /* 0x0000000d003e7308 */ /* 0x0003e20000000800 */
[----:B------:R-:W-:-:S02]  /*4930*/  SHF.R.U32.HI R14, RZ, 0x8, R8 ;  /* 0x00000008ff0e7819 */ /* 0x000fc40000011608 */
[----:B------:R-:W-:Y:S02]  /*4940*/  LOP3.LUT R8, R31, 0xff, RZ, 0xc0, !PT ;  /* 0x000000ff1f087812 */ /* 0x000fe400078ec0ff */
[----:B--2---:R-:W-:Y:S02]  /*4950*/  SHF.R.U32.HI R9, RZ, 0x8, R18 ;  /* 0x00000008ff097819 */ /* 0x004fe40000011612 */
[----:B------:R-:W-:Y:S01]  /*4960*/  PRMT R21, R8, 0x5410, R32 ;  /* 0x0000541008157816 */ /* 0x000fe20000000020 */
[----:B------:R-:W-:Y:S01]  /*4970*/  FFMA.FTZ R8, R63, c[0x0][0x23c], -R2 ;  /* 0x00008f003f087a23 */ /* 0x000fe20000010802 */
[----:B------:R-:W-:Y:S01]  /*4980*/  PRMT R18, R11, 0x5410, R15 ;  /* 0x000054100b127816 */ /* 0x000fe2000000000f */
[----:B------:R2:W-:Y:S01]  /*4990*/  MUFU.EX2 R244, R7 ;  /* 0x0000000700f47308 */ /* 0x0005e20000000800 */
[----:B------:R-:W-:Y:S01]  /*49a0*/  LOP3.LUT R11, R12, 0xffff, RZ, 0xc0, !PT ;  /* 0x0000ffff0c0b7812 */ /* 0x000fe200078ec0ff */
[----:B------:R-:W-:Y:S01]  /*49b0*/  FFMA.FTZ R32, R46, c[0x0][0x23c], -R6 ;  /* 0x00008f002e207a23 */ /* 0x000fe20000010806 */
[----:B------:R-:W-:-:S02]  /*49c0*/  PRMT R22, R16, 0x5410, R14 ;  /* 0x0000541010167816 */ /* 0x000fc4000000000e */
[----:B------:R-:W-:Y:S01]  /*49d0*/  PRMT R20, R33, 0x5410, R9 ;  /* 0x0000541021147816 */ /* 0x000fe20000000009 */
[----:B------:R-:W-:Y:S01]  /*49e0*/  FFMA.FTZ R9, R58, c[0x0][0x23c], -R2 ;  /* 0x00008f003a097a23 */ /* 0x000fe20000010802 */
[----:B------:R-:W-:Y:S01]  /*49f0*/  LOP3.LUT R14, R12, 0xff, RZ, 0xc0, !PT ;  /* 0x000000ff0c0e7812 */ /* 0x000fe200078ec0ff */
[----:B------:R3:W-:Y:S01]  /*4a00*/  MUFU.EX2 R61, R8 ;  /* 0x00000008003d7308 */ /* 0x0007e20000000800 */
[--C-:B-1----:R-:W-:Y:S02]  /*4a10*/  SHF.R.U32.HI R13, RZ, 0x10, R12.reuse ;  /* 0x00000010ff0d7819 */ /* 0x102fe4000001160c */
[----:B------:R-:W-:Y:S02]  /*4a20*/  SHF.R.U32.HI R15, RZ, 0x18, R12 ;  /* 0x00000018ff0f7819 */ /* 0x000fe4000001160c */
[--C-:B------:R-:W-:Y:S02]  /*4a30*/  SHF.R.U32.HI R12, RZ, 0x10, R10.reuse ;  /* 0x00000010ff0c7819 */ /* 0x100fe4000001160a */
[----:B------:R-:W-:Y:S01]  /*4a40*/  SHF.R.U32.HI R16, RZ, 0x18, R10 ;  /* 0x00000018ff107819 */ /* 0x000fe2000001160a */
[----:B------:R1:W-:Y:S01]  /*4a50*/  MUFU.EX2 R63, R9 ;  /* 0x00000009003f7308 */ /* 0x0003e20000000800 */
[----:B--2---:R-:W-:Y:S01]  /*4a60*/  FFMA.FTZ R7, R55, c[0x0][0x23c], -R2 ;  /* 0x00008f0037077a23 */ /* 0x004fe20000010802 */
[----:B----4-:R-:W-:-:S04]  /*4a70*/  F2FP.BF16.PACK_AB R0, R111, R108 ;  /* 0x0000006c6f00723e */ /* 0x010fc800000010ff */
[----:B------:R-:W-:Y:S02]  /*4a80*/  PRMT R222, R0, 0x7610, R222 ;  /* 0x0000761000de7816 */ /* 0x000fe400000000de */
[----:B---3--:R-:W-:Y:S01]  /*4a90*/  LOP3.LUT R8, R10, 0xffff, RZ, 0xc0, !PT ;  /* 0x0000ffff0a087812 */ /* 0x008fe200078ec0ff */
[----:B------:R2:W-:Y:S01]  /*4aa0*/  MUFU.EX2 R243, R7 ;  /* 0x0000000700f37308 */ /* 0x0005e20000000800 */
[----:B------:R-:W-:Y:S02]  /*4ab0*/  SHF.R.U32.HI R10, RZ, 0x8, R11 ;  /* 0x00000008ff0a7819 */ /* 0x000fe4000001160b */
[----:B------:R-:W-:Y:S02]  /*4ac0*/  LOP3.LUT R11, R13, 0xff, RZ, 0xc0, !PT ;  /* 0x000000ff0d0b7812 */ /* 0x000fe400078ec0ff */
[----:B------:R-:W-:Y:S01]  /*4ad0*/  PRMT R13, R14, 0x5410, R10 ;  /* 0x000054100e0d7816 */ /* 0x000fe2000000000a */
[----:B------:R-:W-:Y:S01]  /*4ae0*/  FFMA.FTZ R10, R60, c[0x0][0x23c], -R2 ;  /* 0x00008f003c0a7a23 */ /* 0x000fe20000010802 */
[----:B-1----:R-:W-:Y:S01]  /*4af0*/  SHF.R.U32.HI R9, RZ, 0x8, R8 ;  /* 0x00000008ff097819 */ /* 0x002fe20000011608 */
[--C-:B------:R-:W-:Y:S01]  /*4b00*/  FFMA.FTZ R14, R56, c[0x0][0x23c], -R6.reuse ;  /* 0x00008f00380e7a23 */ /* 0x100fe20000010806 */
[----:B------:R-:W-:Y:S01]  /*4b10*/  LOP3.LUT R8, R12, 0xff, RZ, 0xc0, !PT ;  /* 0x000000ff0c087812 */ /* 0x000fe200078ec0ff */
[----:B------:R1:W-:Y:S01]  /*4b20*/  MUFU.EX2 R60, R10 ;  /* 0x0000000a003c7308 */ /* 0x0003e20000000800 */
[----:B------:R-:W-:Y:S01]  /*4b30*/  PRMT R9, R17, 0x5410, R9 ;  /* 0x0000541011097816 */ /* 0x000fe20000000009 */
[----:B------:R-:W-:Y:S01]  /*4b40*/  FFMA.FTZ R17, R52, c[0x0][0x23c], -R6 ;  /* 0x00008f0034117a23 */ /* 0x000fe20000010806 */
[----:B------:R-:W-:Y:S01]  /*4b50*/  PRMT R12, R8, 0x5410, R16 ;  /* 0x00005410080c7816 */ /* 0x000fe20000000010 */
[--C-:B------:R-:W-:Y:S01]  /*4b60*/  FFMA.FTZ R6, R50, c[0x0][0x23c], -R2.reuse ;  /* 0x00008f0032067a23 */ /* 0x100fe20000010802 */
[----:B------:R-:W-:Y:S01]  /*4b70*/  PRMT R221, R0, 0x7632, R221 ;  /* 0x0000763200dd7816 */ /* 0x000fe200000000dd */
[----:B------:R-:W-:Y:S01]  /*4b80*/  FFMA.FTZ R8, R51, c[0x0][0x23c], -R2 ;  /* 0x00008f0033087a23 */ /* 0x000fe20000010802 */
[----:B-----5:R-:W-:Y:S01]  /*4b90*/  F2FP.BF16.PACK_AB R2, R76, R78 ;  /* 0x0000004e4c02723e */ /* 0x020fe200000010ff */
[----:B------:R-:W-:Y:S01]  /*4ba0*/  MUFU.EX2 R239, R14 ;  /* 0x0000000e00ef7308 */ /* 0x000fe20000000800 */
[----:B------:R-:W-:Y:S01]  /*4bb0*/  IMAD R16, R165, 0x10000, R165 ;  /* 0x00010000a5107824 */ /* 0x000fe200078e02a5 */
[----:B------:R-:W-:-:S02]  /*4bc0*/  PRMT R11, R11, 0x5410, R15 ;  /* 0x000054100b0b7816 */ /* 0x000fc4000000000f */
[C---:B------:R-:W-:Y:S02]  /*4bd0*/  PRMT R49, R2.reuse, 0x7610, R49 ;  /* 0x0000761002317816 */ /* 0x040fe40000000031 */
[----:B------:R-:W-:Y:S01]  /*4be0*/  PRMT R48, R2, 0x7632, R48 ;  /* 0x0000763202307816 */ /* 0x000fe20000000030 */
[--C-:B--2---:R-:W-:Y:S01]  /*4bf0*/  HSET2.LE.AND R7, R25, R16.reuse, PT ;  /* 0x0000001019077233 */ /* 0x104fe20003803000 */
[----:B------:R-:W2:Y:S01]  /*4c00*/  MUFU.EX2 R238, R17 ;  /* 0x0000001100ee7308 */ /* 0x000ea20000000800 */
[----:B------:R-:W-:Y:S01]  /*4c10*/  F2FP.BF16.PACK_AB R2, R77, R79 ;  /* 0x0000004f4d02723e */ /* 0x000fe200000010ff */
[--C-:B-1----:R-:W-:Y:S02]  /*4c20*/  HSET2.LE.AND R10, R24, R16.reuse, PT ;  /* 0x00000010180a7233 */ /* 0x102fe40003803000 */
[--C-:B------:R-:W-:Y:S01]  /*4c30*/  HSET2.LE.AND R15, R38, R16.reuse, PT ;  /* 0x00000010260f7233 */ /* 0x100fe20003803000 */
[C---:B------:R-:W-:Y:S01]  /*4c40*/  PRMT R234, R2.reuse, 0x7610, R234 ;  /* 0x0000761002ea7816 */ /* 0x040fe200000000ea */
[--C-:B------:R-:W-:Y:S01]  /*4c50*/  HSET2.LE.AND R19, R19, R16.reuse, PT ;  /* 0x0000001013137233 */ /* 0x100fe20003803000 */
[----:B------:R-:W-:Y:S01]  /*4c60*/  PRMT R233, R2, 0x7632, R233 ;  /* 0x0000763202e97816 */ /* 0x000fe200000000e9 */
[----:B------:R1:W-:Y:S01]  /*4c70*/  MUFU.EX2 R241, R6 ;  /* 0x0000000600f17308 */ /* 0x0003e20000000800 */
[----:B------:R-:W-:Y:S01]  /*4c80*/  F2FP.BF16.PACK_AB R2, R249, R250 ;  /* 0x000000faf902723e */ /* 0x000fe200000010ff */
[----:B------:R-:W-:-:S02]  /*4c90*/  HSET2.LE.AND R26, R26, R16, PT ;  /* 0x000000101a1a7233 */ /* 0x000fc40003803000 */
[--C-:B------:R-:W-:Y:S01]  /*4ca0*/  HSET2.LE.AND R28, R35, R16.reuse, PT ;  /* 0x00000010231c7233 */ /* 0x100fe20003803000 */
[C---:B------:R-:W-:Y:S01]  /*4cb0*/  PRMT R230, R2.reuse, 0x7610, R230 ;  /* 0x0000761002e67816 */ /* 0x040fe200000000e6 */
[--C-:B------:R-:W-:Y:S01]  /*4cc0*/  HSET2.LE.AND R29, R29, R16.reuse, PT ;  /* 0x000000101d1d7233 */ /* 0x100fe20003803000 */
[----:B------:R-:W-:Y:S01]  /*4cd0*/  PRMT R229, R2, 0x7632, R229 ;  /* 0x0000763202e57816 */ /* 0x000fe200000000e5 */
[----:B------:R-:W3:Y:S01]  /*4ce0*/  MUFU.EX2 R240, R8 ;  /* 0x0000000800f07308 */ /* 0x000ee20000000800 */
[----:B------:R-:W-:Y:S01]  /*4cf0*/  F2FP.BF16.PACK_AB R2, R248, R245 ;  /* 0x000000f5f802723e */ /* 0x000fe200000010ff */
[--C-:B------:R-:W-:Y:S01]  /*4d00*/  HSET2.LE.AND R31, R34, R16.reuse, PT ;  /* 0x00000010221f7233 */ /* 0x100fe20003803000 */
[----:B--2---:R-:W-:Y:S01]  /*4d10*/  F2FP.BF16.PACK_AB R0, R238, R239 ;  /* 0x000000efee00723e */ /* 0x004fe200000010ff */
[--C-:B------:R-:W-:Y:S01]  /*4d20*/  HSET2.LE.AND R22, R22, R16.reuse, PT ;  /* 0x0000001016167233 */ /* 0x100fe20003803000 */
[C---:B------:R-:W-:Y:S01]  /*4d30*/  PRMT R226, R2.reuse, 0x7610, R226 ;  /* 0x0000761002e27816 */ /* 0x040fe200000000e2 */
[--C-:B------:R-:W-:Y:S01]  /*4d40*/  HSET2.LE.AND R24, R18, R16.reuse, PT ;  /* 0x0000001012187233 */ /* 0x100fe20003803000 */
[----:B------:R-:W-:Y:S01]  /*4d50*/  PRMT R225, R2, 0x7632, R225 ;  /* 0x0000763202e17816 */ /* 0x000fe200000000e1 */
[--C-:B------:R-:W-:Y:S01]  /*4d60*/  HSET2.LE.AND R20, R20, R16.reuse, PT ;  /* 0x0000001014147233 */ /* 0x100fe20003803000 */
[----:B-1----:R-:W-:Y:S01]  /*4d70*/  F2FP.BF16.PACK_AB R6, R61, R62 ;  /* 0x0000003e3d06723e */ /* 0x002fe200000010ff */
[--C-:B------:R-:W-:Y:S01]  /*4d80*/  HSET2.LE.AND R21, R21, R16.reuse, PT ;  /* 0x0000001015157233 */ /* 0x100fe20003803000 */
[----:B------:R-:W-:Y:S01]  /*4d90*/  F2FP.BF16.PACK_AB R2, R93, R94 ;  /* 0x0000005e5d02723e */ /* 0x000fe200000010ff */
[--C-:B------:R-:W-:Y:S01]  /*4da0*/  HSET2.LE.AND R13, R13, R16.reuse, PT ;  /* 0x000000100d0d7233 */ /* 0x100fe20003803000 */
[C---:B------:R-:W-:Y:S01]  /*4db0*/  PRMT R51, R6.reuse, 0x7632, R51 ;  /* 0x0000763206337816 */ /* 0x040fe20000000033 */
[--C-:B------:R-:W-:Y:S01]  /*4dc0*/  HSET2.LE.AND R25, R11, R16.reuse, PT ;  /* 0x000000100b197233 */ /* 0x100fe20003803000 */
[----:B------:R-:W-:Y:S01]  /*4dd0*/  PRMT R50, R6, 0x7610, R50 ;  /* 0x0000761006327816 */ /* 0x000fe20000000032 */
[--C-:B------:R-:W-:Y:S01]  /*4de0*/  HSET2.LE.AND R9, R9, R16.reuse, PT ;  /* 0x0000001009097233 */ /* 0x100fe20003803000 */
[----:B------:R-:W-:Y:S01]  /*4df0*/  F2FP.BF16.PACK_AB R6, R60, R63 ;  /* 0x0000003f3c06723e */ /* 0x000fe200000010ff */
[----:B------:R-:W-:Y:S01]  /*4e00*/  HSET2.LE.AND R12, R12, R16, PT ;  /* 0x000000100c0c7233 */ /* 0x000fe20003803000 */
[----:B------:R-:W-:Y:S01]  /*4e10*/  PRMT R216, R0, 0x7610, R216 ;  /* 0x0000761000d87816 */ /* 0x000fe200000000d8 */
[----:B------:R1:W-:Y:S01]  /*4e20*/  MUFU.EX2 R235, R32 ;  /* 0x0000002000eb7308 */ /* 0x0003e20000000800 */
[----:B------:R-:W-:-:S02]  /*4e30*/  PRMT R232, R6, 0x7632, R232 ;  /* 0x0000763206e87816 */ /* 0x000fc400000000e8 */
[----:B------:R-:W-:Y:S02]  /*4e40*/  PRMT R231, R6, 0x7610, R231 ;  /* 0x0000761006e77816 */ /* 0x000fe400000000e7 */
[----:B------:R-:W-:Y:S02]  /*4e50*/  F2FP.BF16.PACK_AB R6, R243, R244 ;  /* 0x000000f4f306723e */ /* 0x000fe400000010ff */
[----:B------:R-:W-:Y:S01]  /*4e60*/  PRMT R199, R0, 0x7632, R199 ;  /* 0x0000763200c77816 */ /* 0x000fe200000000c7 */
[----:B------:R-:W-:Y:S01]  /*4e70*/  MUFU.EX2 R237, R23 ;  /* 0x0000001700ed7308 */ /* 0x000fe20000000800 */
[----:B------:R-:W-:Y:S02]  /*4e80*/  PRMT R0, R44, 0x5410, R45 ;  /* 0x000054102c007816 */ /* 0x000fe4000000002d */
[C---:B------:R-:W-:Y:S02]  /*4e90*/  PRMT R228, R6.reuse, 0x7610, R228 ;  /* 0x0000761006e47816 */ /* 0x040fe400000000e4 */
[----:B------:R-:W-:-:S02]  /*4ea0*/  PRMT R227, R6, 0x7632, R227 ;  /* 0x0000763206e37816 */ /* 0x000fc400000000e3 */
[C---:B------:R-:W-:Y:S01]  /*4eb0*/  PRMT R47, R2.reuse, 0x7610, R47 ;  /* 0x00007610022f7816 */ /* 0x040fe2000000002f */
[----:B------:R-:W2:Y:S01]  /*4ec0*/  MUFU.EX2 R242, R27 ;  /* 0x0000001b00f27308 */ /* 0x000ea20000000800 */
[----:B------:R-:W-:Y:S01]  /*4ed0*/  PRMT R46, R2, 0x7632, R46 ;  /* 0x00007632022e7816 */ /* 0x000fe2000000002e */
[----:B-1----:R-:W-:Y:S01]  /*4ee0*/  LDSM.16.MT88.4 R32, [R203+0xb000] ;  /* 0x00b00000cb20783b */ /* 0x002fe20000004200 */
[----:B---3--:R-:W-:Y:S02]  /*4ef0*/  F2FP.BF16.PACK_AB R6, R240, R241 ;  /* 0x000000f1f006723e */ /* 0x008fe400000010ff */
[----:B------:R-:W-:Y:S02]  /*4f00*/  LOP3.LUT R16, R7, R0, RZ, 0xc0, !PT ;  /* 0x0000000007107212 */ /* 0x000fe400078ec0ff */
[----:B------:R-:W-:Y:S02]  /*4f10*/  PRMT R0, R47, 0x5410, R46 ;  /* 0x000054102f007816 */ /* 0x000fe4000000002e */
[----:B------:R-:W-:-:S02]  /*4f20*/  PRMT R224, R6, 0x7610, R224 ;  /* 0x0000761006e07816 */ /* 0x000fc400000000e0 */
[----:B------:R-:W-:Y:S02]  /*4f30*/  PRMT R223, R6, 0x7632, R223 ;  /* 0x0000763206df7816 */ /* 0x000fe400000000df */
[----:B------:R-:W-:Y:S02]  /*4f40*/  F2FP.BF16.PACK_AB R6, R95, R92 ;  /* 0x0000005c5f06723e */ /* 0x000fe400000010ff */
[----:B------:R-:W-:Y:S02]  /*4f50*/  LOP3.LUT R17, R10, R0, RZ, 0xc0, !PT ;  /* 0x000000000a117212 */ /* 0x000fe400078ec0ff */
[----:B------:R-:W-:Y:S02]  /*4f60*/  PRMT R0, R222, 0x5410, R221 ;  /* 0x00005410de007816 */ /* 0x000fe400000000dd */
[C---:B------:R-:W-:Y:S02]  /*4f70*/  PRMT R220, R6.reuse, 0x7610, R220 ;  /* 0x0000761006dc7816 */ /* 0x040fe400000000dc */
[----:B------:R-:W-:Y:S01]  /*4f80*/  PRMT R219, R6, 0x7632, R219 ;  /* 0x0000763206db7816 */ /* 0x000fe200000000db */
[----:B------:R-:W-:Y:S01]  /*4f90*/  IMAD.WIDE.U32 R6, R72, -0x326172a9, RZ ;  /* 0xcd9e8d5748067825 */ /* 0x000fe200078e00ff */
[----:B------:R-:W-:-:S02]  /*4fa0*/  LOP3.LUT R18, R15, R0, RZ, 0xc0, !PT ;  /* 0x000000000f127212 */ /* 0x000fc400078ec0ff */
[----:B------:R-:W-:Y:S02]  /*4fb0*/  PRMT R0, R220, 0x5410, R219 ;  /* 0x00005410dc007816 */ /* 0x000fe400000000db */
[----:B------:R-:W-:Y:S02]  /*4fc0*/  F2FP.BF16.PACK_AB R2, R251, R110 ;  /* 0x0000006efb02723e */ /* 0x000fe400000010ff */
[----:B------:R-:W-:Y:S02]  /*4fd0*/  LOP3.LUT R19, R19, R0, RZ, 0xc0, !PT ;  /* 0x0000000013137212 */ /* 0x000fe400078ec0ff */
[----:B------:R-:W-:Y:S02]  /*4fe0*/  PRMT R0, R234, 0x5410, R233 ;  /* 0x00005410ea007816 */ /* 0x000fe400000000e9 */
[----:B------:R-:W-:Y:S02]  /*4ff0*/  PRMT R218, R2, 0x7610, R218 ;  /* 0x0000761002da7816 */ /* 0x000fe400000000da */
[----:B------:R-:W-:Y:S01]  /*5000*/  LOP3.LUT R10, R20, R0, RZ, 0xc0, !PT ;  /* 0x00000000140a7212 */ /* 0x000fe200078ec0ff */
[----:B------:R-:W-:Y:S01]  /*5010*/  HMMA.16816.F32.BF16 R144, R16, R192, RZ ;  /* 0x000000c01090723c */ /* 0x000fe200000418ff */
[----:B------:R-:W-:-:S02]  /*5020*/  PRMT R0, R231, 0x5410, R232 ;  /* 0x00005410e7007816 */ /* 0x000fc400000000e8 */
[----:B------:R-:W-:Y:S02]  /*5030*/  PRMT R217, R2, 0x7632, R217 ;  /* 0x0000763202d97816 */ /* 0x000fe400000000d9 */
[----:B------:R-:W-:Y:S01]  /*5040*/  LOP3.LUT R11, R21, R0, RZ, 0xc0, !PT ;  /* 0x00000000150b7212 */ /* 0x000fe200078ec0ff */
[----:B------:R-:W-:Y:S01]  /*5050*/  IMAD.WIDE.U32 R20, R53, -0x326172a9, RZ ;  /* 0xcd9e8d5735147825 */ /* 0x000fe200078e00ff */
[----:B------:R-:W-:Y:S01]  /*5060*/  PRMT R0, R49, 0x5410, R48 ;  /* 0x0000541031007816 */ /* 0x000fe20000000030 */
[----:B------:R-:W-:Y:S01]  /*5070*/  HMMA.16816.F32.BF16 R152, R16, R148, RZ ;  /* 0x000000941098723c */ /* 0x000fe200000418ff */
[----:B--2---:R-:W-:Y:S02]  /*5080*/  F2FP.BF16.PACK_AB R2, R242, R237 ;  /* 0x000000edf202723e */ /* 0x004fe400000010ff */
[----:B------:R-:W-:Y:S02]  /*5090*/  LOP3.LUT R8, R9, R0, RZ, 0xc0, !PT ;  /* 0x0000000009087212 */ /* 0x000fe400078ec0ff */
[----:B------:R-:W-:-:S02]  /*50a0*/  PRMT R0, R50, 0x5410, R51 ;  /* 0x0000541032007816 */ /* 0x000fc40000000033 */
[----:B------:R-:W-:Y:S01]  /*50b0*/  PRMT R198, R2, 0x7610, R198 ;  /* 0x0000761002c67816 */ /* 0x000fe200000000c6 */
[----:B------:R-:W-:Y:S01]  /*50c0*/  HMMA.16816.F32.BF16 R52, R16, R176, RZ ;  /* 0x000000b01034723c */ /* 0x000fe200000418ff */
[----:B------:R-:W-:Y:S02]  /*50d0*/  LOP3.LUT R9, R12, R0, RZ, 0xc0, !PT ;  /* 0x000000000c097212 */ /* 0x000fe400078ec0ff */
[----:B------:R-:W-:Y:S02]  /*50e0*/  F2FP.BF16.PACK_AB R0, R235, R236 ;  /* 0x000000eceb00723e */ /* 0x000fe400000010ff */
[----:B------:R-:W-:Y:S02]  /*50f0*/  PRMT R197, R2, 0x7632, R197 ;  /* 0x0000763202c57816 */ /* 0x000fe400000000c5 */
[C---:B------:R-:W-:Y:S01]  /*5100*/  PRMT R196, R0.reuse, 0x7610, R196 ;  /* 0x0000761000c47816 */ /* 0x040fe200000000c4 */
[----:B------:R-:W-:Y:S01]  /*5110*/  HMMA.16816.F32.BF16 R168, R8, R148, RZ ;  /* 0x0000009408a8723c */ /* 0x000fe200000418ff */
[----:B------:R-:W-:-:S02]  /*5120*/  PRMT R135, R0, 0x7632, R135 ;  /* 0x0000763200877816 */ /* 0x000fc40000000087 */
[----:B------:R-:W-:Y:S02]  /*5130*/  PRMT R0, R218, 0x5410, R217 ;  /* 0x00005410da007816 */ /* 0x000fe400000000d9 */
[----:B------:R-:W-:Y:S02]  /*5140*/  LOP3.LUT R12, R69, UR9, R66, 0x96, !PT ;  /* 0x00000009450c7c12 */ /* 0x000fe4000f8e9642 */
[----:B------:R-:W-:Y:S01]  /*5150*/  LOP3.LUT R128, R22, R0, RZ, 0xc0, !PT ;  /* 0x0000000016807212 */ /* 0x000fe200078ec0ff */
[----:B------:R-:W-:Y:S01]  /*5160*/  HMMA.16816.F32.BF16 R160, R8, R192, RZ ;  /* 0x000000c008a0723c */ /* 0x000fe200000418ff */
[----:B------:R-:W-:Y:S01]  /*5170*/  PRMT R0, R216, 0x5410, R199 ;  /* 0x00005410d8007816 */ /* 0x000fe200000000c7 */
[----:B------:R-:W-:Y:S01]  /*5180*/  IMAD.WIDE.U32 R22, R12, -0x2daee0ad, RZ ;  /* 0xd2511f530c167825 */ /* 0x000fe200078e00ff */
[----:B------:R-:W-:Y:S02]  /*5190*/  LOP3.LUT R2, R96, 0x7ffffffc, RZ, 0xc0, !PT ;  /* 0x7ffffffc60027812 */ /* 0x000fe400078ec0ff */
[----:B------:R-:W-:-:S02]  /*51a0*/  LOP3.LUT R129, R24, R0, RZ, 0xc0, !PT ;  /* 0x0000000018817212 */ /* 0x000fc400078ec0ff */
[----:B------:R-:W-:Y:S01]  /*51b0*/  PRMT R0, R198, 0x5410, R197 ;  /* 0x00005410c6007816 */ /* 0x000fe200000000c5 */
[----:B------:R-:W-:Y:S01]  /*51c0*/  IMAD.IADD R2, R91, 0x1, -R2 ;  /* 0x000000015b027824 */ /* 0x000fe200078e0a02 */
[----:B------:R-:W-:Y:S01]  /*51d0*/  LOP3.LUT R4, R7, UR9, R74, 0x96, !PT ;  /* 0x0000000907047c12 */ /* 0x000fe2000f8e964a */
[----:B------:R-:W-:Y:S01]  /*51e0*/  HMMA.16816.F32.BF16 R40, R8, R184, RZ ;  /* 0x000000b80828723c */ /* 0x000fe200000418ff */
[----:B------:R-:W-:Y:S01]  /*51f0*/  LOP3.LUT R130, R26, R0, RZ, 0xc0, !PT ;  /* 0x000000001a827212 */ /* 0x000fe200078ec0ff */
[----:B------:R-:W-:Y:S01]  /*5200*/  IMAD.SHL.U32 R2, R2, 0x2, RZ ;  /* 0x0000000202027824 */ /* 0x000fe200078e00ff */
[----:B------:R-:W-:-:S04]  /*5210*/  PRMT R0, R196, 0x5410, R135 ;  /* 0x00005410c4007816 */ /* 0x000fc80000000087 */
[----:B------:R-:W-:Y:S01]  /*5220*/  LOP3.LUT R131, R28, R0, RZ, 0xc0, !PT ;  /* 0x000000001c837212 */ /* 0x000fe200078ec0ff */
[----:B------:R-:W-:Y:S01]  /*5230*/  IMAD R28, R97, c[0x0][0x228], R2 ;  /* 0x00008a00611c7a24 */ /* 0x000fe200078e0202 */
[----:B------:R-:W-:Y:S01]  /*5240*/  PRMT R0, R230, 0x5410, R229 ;  /* 0x00005410e6007816 */ /* 0x000fe200000000e5 */
[----:B------:R-:W-:Y:S01]  /*5250*/  LDSM.16.MT88.4 R96, [R203+0xb800] ;  /* 0x00b80000cb60783b */ /* 0x000fe20000004200 */
[----:B------:R-:W-:Y:S02]  /*5260*/  HMMA.16816.F32.BF16 R56, R8, R176, RZ ;  /* 0x000000b00838723c */ /* 0x000fe400000418ff */
[----:B------:R-:W-:Y:S01]  /*5270*/  LOP3.LUT R124, R13, R0, RZ, 0xc0, !PT ;  /* 0x000000000d7c7212 */ /* 0x000fe200078ec0ff */
[----:B------:R-:W-:Y:S01]  /*5280*/  IMAD.WIDE.U32 R12, R4, -0x2daee0ad, RZ ;  /* 0xd2511f53040c7825 */ /* 0x000fe200078e00ff */
[----:B------:R-:W-:-:S04]  /*5290*/  PRMT R0, R228, 0x5410, R227 ;  /* 0x00005410e4007816 */ /* 0x000fc800000000e3 */
[----:B------:R-:W-:Y:S01]  /*52a0*/  LOP3.LUT R125, R25, R0, RZ, 0xc0, !PT ;  /* 0x00000000197d7212 */ /* 0x000fe200078ec0ff */
[C---:B------:R-:W-:Y:S01]  /*52b0*/  HMMA.16816.F32.BF16 R144, R128.reuse, R140, R144 ;  /* 0x0000008c8090723c */ /* 0x040fe20000041890 */
[----:B------:R-:W-:Y:S02]  /*52c0*/  PRMT R0, R226, 0x5410, R225 ;  /* 0x00005410e2007816 */ /* 0x000fe400000000e1 */
[----:B------:R-:W-:Y:S02]  /*52d0*/  LOP3.LUT R4, R13, UR6, R70, 0x96, !PT ;  /* 0x000000060d047c12 */ /* 0x000fe4000f8e9646 */
[----:B------:R-:W-:Y:S02]  /*52e0*/  LOP3.LUT R126, R29, R0, RZ, 0xc0, !PT ;  /* 0x000000001d7e7212 */ /* 0x000fe400078ec0ff */
[----:B------:R-:W-:Y:S01]  /*52f0*/  PRMT R0, R224, 0x5410, R223 ;  /* 0x00005410e0007816 */ /* 0x000fe200000000df */
[----:B------:R-:W-:Y:S03]  /*5300*/  HMMA.16816.F32.BF16 R152, R128, R188, R152 ;  /* 0x000000bc8098723c */ /* 0x000fe60000041898 */
[----:B------:R-:W-:-:S02]  /*5310*/  LOP3.LUT R127, R31, R0, RZ, 0xc0, !PT ;  /* 0x000000001f7f7212 */ /* 0x000fc400078ec0ff */
[----:B------:R-:W-:Y:S02]  /*5320*/  LOP3.LUT R0, R21, UR7, R6, 0x96, !PT ;  /* 0x0000000715007c12 */ /* 0x000fe4000f8e9606 */
[----:B------:R-:W-:Y:S02]  /*5330*/  LOP3.LUT R21, R37, UR7, R68, 0x96, !PT ;  /* 0x0000000725157c12 */ /* 0x000fe4000f8e9644 */
[----:B------:R-:W-:Y:S01]  /*5340*/  HMMA.16816.F32.BF16 R68, R16, R136, RZ ;  /* 0x000000881044723c */ /* 0x000fe200000418ff */
[----:B------:R-:W-:Y:S01]  /*5350*/  IMAD.WIDE.U32 R6, R0, -0x2daee0ad, RZ ;  /* 0xd2511f5300067825 */ /* 0x000fe200078e00ff */
[----:B------:R-:W-:Y:S02]  /*5360*/  LOP3.LUT R0, R23, UR6, R64, 0x96, !PT ;  /* 0x0000000617007c12 */ /* 0x000fe4000f8e9640 */
[----:B------:R-:W1:Y:S02]  /*5370*/  LDSM.16.MT88.4 R64, [R205+0xa800] ;  /* 0x00a80000cd40783b */ /* 0x000e640000004200 */
[----:B------:R-:W-:Y:S01]  /*5380*/  LOP3.LUT R2, R7, UR16, R12, 0x96, !PT ;  /* 0x0000001007027c12 */ /* 0x000fe2000f8e960c */
[----:B------:R-:W-:Y:S01]  /*5390*/  IMAD.WIDE.U32 R12, R4, -0x326172a9, RZ ;  /* 0xcd9e8d57040c7825 */ /* 0x000fe200078e00ff */
[C---:B------:R-:W-:Y:S01]  /*53a0*/  LOP3.LUT R23, R6.reuse, 0xff, RZ, 0xc0, !PT ;  /* 0x000000ff06177812 */ /* 0x040fe200078ec0ff */
[----:B------:R-:W-:Y:S01]  /*53b0*/  HMMA.16816.F32.BF16 R168, R124, R188, R168 ;  /* 0x000000bc7ca8723c */ /* 0x000fe200000418a8 */
[----:B------:R-:W-:Y:S01]  /*53c0*/  LOP3.LUT R24, R6, 0xffff, RZ, 0xc0, !PT ;  /* 0x0000ffff06187812 */ /* 0x000fe200078ec0ff */
[----:B------:R-:W-:Y:S01]  /*53d0*/  IMAD.WIDE.U32 R14, R0, -0x326172a9, RZ ;  /* 0xcd9e8d57000e7825 */ /* 0x000fe200078e00ff */
[----:B------:R-:W-:-:S02]  /*53e0*/  LOP3.LUT R0, R13, UR15, R20, 0x96, !PT ;  /* 0x0000000f0d007c12 */ /* 0x000fc4000f8e9614 */
[----:B------:R-:W-:Y:S02]  /*53f0*/  SHF.R.U32.HI R26, RZ, 0x10, R6 ;  /* 0x00000010ff1a7819 */ /* 0x000fe40000011606 */
[C---:B------:R-:W-:Y:S01]  /*5400*/  LOP3.LUT R27, R14.reuse, 0xff, RZ, 0xc0, !PT ;  /* 0x000000ff0e1b7812 */ /* 0x040fe200078ec0ff */
[C---:B------:R-:W-:Y:S01]  /*5410*/  HMMA.16816.F32.BF16 R160, R124.reuse, R140, R160 ;  /* 0x0000008c7ca0723c */ /* 0x040fe200000418a0 */
[----:B------:R-:W-:Y:S02]  /*5420*/  LOP3.LUT R29, R14, 0xffff, RZ, 0xc0, !PT ;  /* 0x0000ffff0e1d7812 */ /* 0x000fe400078ec0ff */
[--C-:B------:R-:W-:Y:S02]  /*5430*/  SHF.R.U32.HI R31, RZ, 0x10, R14.reuse ;  /* 0x00000010ff1f7819 */ /* 0x100fe4000001160e */
[----:B------:R-:W-:Y:S02]  /*5440*/  SHF.R.U32.HI R30, RZ, 0x18, R14 ;  /* 0x00000018ff1e7819 */ /* 0x000fe4000001160e */
[----:B------:R-:W-:Y:S01]  /*5450*/  SHF.R.U32.HI R25, RZ, 0x18, R6 ;  /* 0x00000018ff197819 */ /* 0x000fe20000011606 */
[----:B------:R-:W-:Y:S01]  /*5460*/  IMAD.WIDE.U32 R6, R21, -0x2daee0ad, RZ ;  /* 0xd2511f5315067825 */ /* 0x000fe200078e00ff */
[----:B------:R-:W-:Y:S01]  /*5470*/  LOP3.LUT R14, R0, 0xffff, RZ, 0xc0, !PT ;  /* 0x0000ffff000e7812 */ /* 0x000fe200078ec0ff */
[----:B------:R-:W-:Y:S01]  /*5480*/  HMMA.16816.F32.BF16 R40, R124, R180, R40 ;  /* 0x000000b47c28723c */ /* 0x000fe20000041828 */
[----:B------:R-:W-:-:S02]  /*5490*/  LOP3.LUT R4, R15, UR15, R36, 0x96, !PT ;  /* 0x0000000f0f047c12 */ /* 0x000fc4000f8e9624 */
[----:B------:R-:W-:Y:S02]  /*54a0*/  LOP3.LUT R15, R0, 0xff, RZ, 0xc0, !PT ;  /* 0x000000ff000f7812 */ /* 0x000fe400078ec0ff */
[----:B------:R-:W-:Y:S02]  /*54b0*/  SHF.R.U32.HI R14, RZ, 0x8, R14 ;  /* 0x00000008ff0e7819 */ /* 0x000fe4000001160e */
[----:B------:R-:W-:Y:S01]  /*54c0*/  LOP3.LUT R5, R7, UR16, R22, 0x96, !PT ;  /* 0x0000001007057c12 */ /* 0x000fe2000f8e9616 */
[----:B------:R-:W-:Y:S01]  /*54d0*/  HMMA.16816.F32.BF16 R36, R16, R184, RZ ;  /* 0x000000b81024723c */ /* 0x000fe200000418ff */
[----:B------:R-:W-:Y:S02]  /*54e0*/  LOP3.LUT R22, R6, 0xffff, RZ, 0xc0, !PT ;  /* 0x0000ffff06167812 */ /* 0x000fe400078ec0ff */
[----:B------:R-:W-:Y:S02]  /*54f0*/  ISETP.GE.U32.AND P2, PT, R165, R15, PT ;  /* 0x0000000fa500720c */ /* 0x000fe40003f46070 */
[----:B------:R-:W-:-:S02]  /*5500*/  LOP3.LUT R7, R14, 0xffff, RZ, 0xc0, !PT ;  /* 0x0000ffff0e077812 */ /* 0x000fc400078ec0ff */
[--C-:B------:R-:W-:Y:S02]  /*5510*/  SHF.R.U32.HI R14, RZ, 0x18, R0.reuse ;  /* 0x00000018ff0e7819 */ /* 0x100fe40000011600 */
[----:B------:R-:W-:Y:S01]  /*5520*/  SHF.R.U32.HI R0, RZ, 0x10, R0 ;  /* 0x00000010ff007819 */ /* 0x000fe20000011600 */
[-C--:B-1----:R-:W-:Y:S01]  /*5530*/  HMMA.16816.F32.BF16 R56, R124, R64.reuse, R56 ;  /* 0x000000407c38723c */ /* 0x082fe20000041838 */
[----:B------:R-:W-:Y:S02]  /*5540*/  LOP3.LUT R20, R6, 0xff, RZ, 0xc0, !PT ;  /* 0x000000ff06147812 */ /* 0x000fe400078ec0ff */
[--C-:B------:R-:W-:Y:S02]  /*5550*/  SHF.R.U32.HI R21, RZ, 0x10, R6.reuse ;  /* 0x00000010ff157819 */ /* 0x100fe40000011606 */
[----:B------:R-:W-:Y:S01]  /*5560*/  SHF.R.U32.HI R15, RZ, 0x18, R6 ;  /* 0x00000018ff0f7819 */ /* 0x000fe20000011606 */
[----:B------:R-:W-:Y:S01]  /*5570*/  @!P2 HFMA2.BF16_V2 R80, -RZ.H0_H0, RZ.H0_H0, -R49.H0_H0 ;  /* 0x200000ffff50a231 */ /* 0x000fe20000340931 */
[----:B------:R-:W-:Y:S01]  /*5580*/  ISETP.GE.U32.AND P5, PT, R165, R14, PT ;  /* 0x0000000ea500720c */ /* 0x000fe20003fa6070 */
[----:B------:R-:W-:Y:S01]  /*5590*/  HMMA.16816.F32.BF16 R52, R128, R64, R52 ;  /* 0x000000408034723c */ /* 0x000fe20000041834 */
[----:B------:R-:W-:-:S02]  /*55a0*/  LOP3.LUT R6, R0, 0xff, RZ, 0xc0, !PT ;  /* 0x000000ff00067812 */ /* 0x000fc400078ec0ff */
[C---:B------:R-:W-:Y:S02]  /*55b0*/  LOP3.LUT R0, R12.reuse, 0xffff, RZ, 0xc0, !PT ;  /* 0x0000ffff0c007812 */ /* 0x040fe400078ec0ff */
[C---:B------:R-:W-:Y:S02]  /*55c0*/  ISETP.GE.U32.AND P4, PT, R165.reuse, R7, PT ;  /* 0x00000007a500720c */ /* 0x040fe40003f86070 */
[----:B------:R-:W-:Y:S01]  /*55d0*/  SHF.R.U32.HI R0, RZ, 0x8, R0 ;  /* 0x00000008ff007819 */ /* 0x000fe20000011600 */
[----:B------:R-:W-:Y:S01]  /*55e0*/  HMMA.16816.F32.BF16 R36, R128, R180, R36 ;  /* 0x000000b48024723c */ /* 0x000fe20000041824 */
[----:B------:R-:W-:Y:S02]  /*55f0*/  LOP3.LUT R7, R12, 0xff, RZ, 0xc0, !PT ;  /* 0x000000ff0c077812 */ /* 0x000fe400078ec0ff */
[----:B------:R-:W-:Y:S01]  /*5600*/  ISETP.GE.U32.AND P3, PT, R165, R6, PT ;  /* 0x00000006a500720c */ /* 0x000fe20003f66070 */
[----:B------:R-:W-:Y:S01]  /*5610*/  @!P5 HFMA2.BF16_V2 R81, -RZ.H0_H0, RZ.H0_H0, -R51.H0_H0 ;  /* 0x200000ffff51d231 */ /* 0x000fe20000340933 */
[----:B------:R-:W-:-:S02]  /*5620*/  LOP3.LUT R0, R0, 0xffff, RZ, 0xc0, !PT ;  /* 0x0000ffff00007812 */ /* 0x000fc400078ec0ff */
[C---:B------:R-:W-:Y:S02]  /*5630*/  ISETP.GE.U32.AND P1, PT, R165.reuse, R7, PT ;  /* 0x00000007a500720c */ /* 0x040fe40003f26070 */
[----:B------:R-:W-:Y:S01]  /*5640*/  @!P2 PRMT R49, R80, 0x5410, RZ ;  /* 0x000054105031a816 */ /* 0x000fe200000000ff */
[----:B------:R-:W-:Y:S01]  /*5650*/  @!P4 HFMA2.BF16_V2 R73, -RZ.H0_H0, RZ.H0_H0, -R48.H0_H0 ;  /* 0x200000ffff49c231 */ /* 0x000fe20000340930 */
[----:B------:R-:W-:Y:S02]  /*5660*/  ISETP.GE.U32.AND P2, PT, R165, R0, PT ;  /* 0x00000000a500720c */ /* 0x000fe40003f46070 */
[----:B------:R-:W-:Y:S02]  /*5670*/  LOP3.LUT R0, R2, 0xff, RZ, 0xc0, !PT ;  /* 0x000000ff02007812 */ /* 0x000fe400078ec0ff */
[----:B------:R-:W-:Y:S01]  /*5680*/  @!P5 PRMT R51, R81, 0x5410, RZ ;  /* 0x000054105133d816 */ /* 0x000fe200000000ff */
[----:B------:R-:W-:Y:S01]  /*5690*/  @!P3 HFMA2.BF16_V2 R82, -RZ.H0_H0, RZ.H0_H0, -R50.H0_H0 ;  /* 0x200000ffff52b231 */ /* 0x000fe20000340932 */
[----:B------:R-:W-:-:S02]  /*56a0*/  ISETP.GE.U32.AND P5, PT, R165, R0, PT ;  /* 0x00000000a500720c */ /* 0x000fc40003fa6070 */
[----:B------:R-:W-:Y:S01]  /*56b0*/  SHF.R.U32.HI R13, RZ, 0x10, R12 ;  /* 0x00000010ff0d7819 */ /* 0x000fe2000001160c */
[----:B------:R-:W-:Y:S01]  /*56c0*/  @!P1 HFMA2.BF16_V2 R85, -RZ.H0_H0, RZ.H0_H0, -R234.H0_H0 ;  /* 0x200000ffff559231 */ /* 0x000fe200003409ea */
[----:B------:R-:W-:Y:S02]  /*56d0*/  LOP3.LUT R0, R2, 0xffff, RZ, 0xc0, !PT ;  /* 0x0000ffff02007812 */ /* 0x000fe400078ec0ff */
[----:B------:R-:W-:Y:S01]  /*56e0*/  LOP3.LUT R6, R13, 0xff, RZ, 0xc0, !PT ;  /* 0x000000ff0d067812 */ /* 0x000fe200078ec0ff */
[----:B------:R-:W-:Y:S01]  /*56f0*/  @!P2 HFMA2.BF16_V2 R84, -RZ.H0_H0, RZ.H0_H0, -R233.H0_H0 ;  /* 0x200000ffff54a231 */ /* 0x000fe200003409e9 */
[----:B------:R-:W-:Y:S02]  /*5700*/  SHF.R.U32.HI R0, RZ, 0x8, R0 ;  /* 0x00000008ff007819 */ /* 0x000fe40000011600 */
[----:B------:R-:W-:Y:S02]  /*5710*/  @!P3 PRMT R50, R82, 0x5410, RZ ;  /* 0x000054105232b816 */ /* 0x000fe400000000ff */
[----:B------:R-:W-:Y:S01]  /*5720*/  ISETP.GE.U32.AND P3, PT, R165, R6, PT ;  /* 0x00000006a500720c */ /* 0x000fe20003f66070 */
[----:B------:R-:W-:Y:S01]  /*5730*/  @!P5 HFMA2.BF16_V2 R87, -RZ.H0_H0, RZ.H0_H0, -R230.H0_H0 ;  /* 0x200000ffff57d231 */ /* 0x000fe200003409e6 */
[----:B------:R-:W-:Y:S01]  /*5740*/  LOP3.LUT R0, R0, 0xffff, RZ, 0xc0, !PT ;  /* 0x0000ffff00007812 */ /* 0x000fe200078ec0ff */
[----:B------:R-:W1:Y:S01]  /*5750*/  LDSM.16.MT88.4 R80, [R201+0xb800] ;  /* 0x00b80000c950783b */ /* 0x000e620000004200 */
[----:B------:R-:W-:-:S02]  /*5760*/  SHF.R.U32.HI R6, RZ, 0x10, R2 ;  /* 0x00000010ff067819 */ /* 0x000fc40000011602 */
[----:B------:R-:W-:Y:S02]  /*5770*/  @!P1 PRMT R234, R85, 0x5410, RZ ;  /* 0x0000541055ea9816 */ /* 0x000fe400000000ff */
[----:B------:R-:W-:Y:S02]  /*5780*/  SHF.R.U32.HI R12, RZ, 0x18, R12 ;  /* 0x00000018ff0c7819 */ /* 0x000fe4000001160c */
[----:B------:R-:W-:Y:S02]  /*5790*/  ISETP.GE.U32.AND P1, PT, R165, R0, PT ;  /* 0x00000000a500720c */ /* 0x000fe40003f26070 */
[----:B------:R-:W-:Y:S01]  /*57a0*/  LOP3.LUT R0, R6, 0xff, RZ, 0xc0, !PT ;  /* 0x000000ff06007812 */ /* 0x000fe200078ec0ff */
[----:B------:R-:W-:Y:S01]  /*57b0*/  @!P3 HFMA2.BF16_V2 R88, -RZ.H0_H0, RZ.H0_H0, -R231.H0_H0 ;  /* 0x200000ffff58b231 */ /* 0x000fe200003409e7 */
[----:B------:R-:W-:Y:S02]  /*57c0*/  @!P4 PRMT R48, R73, 0x5410, RZ ;  /* 0x000054104930c816 */ /* 0x000fe400000000ff */
[----:B------:R-:W-:Y:S01]  /*57d0*/  ISETP.GE.U32.AND P4, PT, R165, R12, PT ;  /* 0x0000000ca500720c */ /* 0x000fe20003f86070 */
[----:B------:R-:W-:Y:S01]  /*57e0*/  HMMA.16816.F32.BF16 R72, R8, R136, RZ ;  /* 0x000000880848723c */ /* 0x000fe200000418ff */
[----:B------:R-:W-:-:S02]  /*57f0*/  @!P2 PRMT R233, R84, 0x5410, RZ ;  /* 0x0000541054e9a816 */ /* 0x000fc400000000ff */
[----:B------:R-:W-:Y:S02]  /*5800*/  ISETP.GE.U32.AND P2, PT, R165, R0, PT ;  /* 0x00000000a500720c */ /* 0x000fe40003f46070 */
[----:B------:R-:W-:Y:S01]  /*5810*/  SHF.R.U32.HI R0, RZ, 0x8, R24 ;  /* 0x00000008ff007819 */ /* 0x000fe20000011618 */
[----:B------:R-:W-:Y:S01]  /*5820*/  @!P1 HFMA2.BF16_V2 R90, -RZ.H0_H0, RZ.H0_H0, -R229.H0_H0 ;  /* 0x200000ffff5a9231 */ /* 0x000fe200003409e5 */
[----:B------:R-:W-:Y:S02]  /*5830*/  @!P5 PRMT R230, R87, 0x5410, RZ ;  /* 0x0000541057e6d816 */ /* 0x000fe400000000ff */
[----:B------:R-:W-:Y:S02]  /*5840*/  LOP3.LUT R0, R0, 0xffff, RZ, 0xc0, !PT ;  /* 0x0000ffff00007812 */ /* 0x000fe400078ec0ff */
[----:B------:R-:W-:Y:S01]  /*5850*/  SHF.R.U32.HI R2, RZ, 0x18, R2 ;  /* 0x00000018ff027819 */ /* 0x000fe20000011602 */
[----:B------:R-:W-:Y:S01]  /*5860*/  @!P4 HFMA2.BF16_V2 R86, -RZ.H0_H0, RZ.H0_H0, -R232.H0_H0 ;  /* 0x200000ffff56c231 */ /* 0x000fe200003409e8 */
[----:B------:R-:W-:-:S02]  /*5870*/  ISETP.GE.U32.AND P5, PT, R165, R0, PT ;  /* 0x00000000a500720c */ /* 0x000fc40003fa6070 */
[----:B------:R-:W-:Y:S01]  /*5880*/  LOP3.LUT R0, R26, 0xff, RZ, 0xc0, !PT ;  /* 0x000000ff1a007812 */ /* 0x000fe200078ec0ff */
[----:B------:R-:W-:Y:S01]  /*5890*/  @!P2 HFMA2.BF16_V2 R89, -RZ.H0_H0, RZ.H0_H0, -R228.H0_H0 ;  /* 0x200000ffff59a231 */ /* 0x000fe200003409e4 */
[----:B------:R-:W-:Y:S02]  /*58a0*/  @!P4 PRMT R232, R86, 0x5410, RZ ;  /* 0x0000541056e8c816 */ /* 0x000fe400000000ff */
[----:B------:R-:W-:Y:S01]  /*58b0*/  ISETP.GE.U32.AND P4, PT, R165, R2, PT ;  /* 0x00000002a500720c */ /* 0x000fe20003f86070 */
[----:B------:R-:W-:Y:S01]  /*58c0*/  HMMA.16816.F32.BF16 R84, R16, R32, RZ ;  /* 0x000000201054723c */ /* 0x000fe200000418ff */
[----:B------:R-:W-:Y:S02]  /*58d0*/  @!P2 PRMT R228, R89, 0x5410, RZ ;  /* 0x0000541059e4a816 */ /* 0x000fe400000000ff */
[C---:B------:R-:W-:Y:S02]  /*58e0*/  ISETP.GE.U32.AND P2, PT, R165.reuse, R0, PT ;  /* 0x00000000a500720c */ /* 0x040fe40003f46070 */
[----:B------:R-:W-:Y:S01]  /*58f0*/  SHF.R.U32.HI R0, RZ, 0x10, R4 ;  /* 0x00000010ff007819 */ /* 0x000fe20000011604 */
[----:B------:R-:W-:Y:S01]  /*5900*/  @!P5 HFMA2.BF16_V2 R101, -RZ.H0_H0, RZ.H0_H0, -R225.H0_H0 ;  /* 0x200000ffff65d231 */ /* 0x000fe200003409e1 */
[----:B------:R-:W-:Y:S01]  /*5910*/  LOP3.LUT R2, R4, 0xffff, RZ, 0xc0, !PT ;  /* 0x0000ffff04027812 */ /* 0x000fe200078ec0ff */
[----:B-1----:R-:W-:Y:S01]  /*5920*/  HMMA.16816.F32.BF16 R72, R124, R80, R72 ;  /* 0x000000507c48723c */ /* 0x002fe20000041848 */
[----:B------:R-:W-:Y:S01]  /*5930*/  ISETP.GE.U32.AND P6, PT, R165, R23, PT ;  /* 0x00000017a500720c */ /* 0x000fe20003fc6070 */
[----:B------:R-:W-:Y:S01]  /*5940*/  FADD.FTZ R23, R62, R61 ;  /* 0x0000003d3e177221 */ /* 0x000fe20000010000 */
[----:B------:R-:W-:Y:S01]  /*5950*/  LOP3.LUT R6, R0, 0xff, RZ, 0xc0, !PT ;  /* 0x000000ff00067812 */ /* 0x000fe200078ec0ff */
[----:B------:R-:W-:Y:S01]  /*5960*/  @!P4 HFMA2.BF16_V2 R91, -RZ.H0_H0, RZ.H0_H0, -R227.H0_H0 ;  /* 0x200000ffff5bc231 */ /* 0x000fe200003409e3 */
[----:B------:R-:W-:-:S02]  /*5970*/  SHF.R.U32.HI R0, RZ, 0x8, R2 ;  /* 0x00000008ff007819 */ /* 0x000fc40000011602 */
[----:B------:R-:W-:Y:S01]  /*5980*/  @!P5 PRMT R225, R101, 0x5410, RZ ;  /* 0x0000541065e1d816 */ /* 0x000fe200000000ff */
[----:B------:R-:W-:Y:S01]  /*5990*/  @!P2 HFMA2.BF16_V2 R102, -RZ.H0_H0, RZ.H0_H0, -R224.H0_H0 ;  /* 0x200000ffff66a231 */ /* 0x000fe200003409e0 */
[----:B------:R-:W-:Y:S01]  /*59a0*/  LOP3.LUT R0, R0, 0xffff, RZ, 0xc0, !PT ;  /* 0x0000ffff00007812 */ /* 0x000fe200078ec0ff */
[C---:B------:R-:W-:Y:S01]  /*59b0*/  HMMA.16816.F32.BF16 R68, R128.reuse, R80, R68 ;  /* 0x000000508044723c */ /* 0x040fe20000041844 */
[----:B------:R-:W-:Y:S02]  /*59c0*/  LOP3.LUT R7, R4, 0xff, RZ, 0xc0, !PT ;  /* 0x000000ff04077812 */ /* 0x000fe400078ec0ff */
[----:B------:R-:W-:Y:S01]  /*59d0*/  ISETP.GE.U32.AND P5, PT, R165, R0, PT ;  /* 0x00000000a500720c */ /* 0x000fe20003fa6070 */
[----:B------:R-:W-:Y:S01]  /*59e0*/  @!P6 HFMA2.BF16_V2 R100, -RZ.H0_H0, RZ.H0_H0, -R226.H0_H0 ;  /* 0x200000ffff64e231 */ /* 0x000fe200003409e2 */
[----:B------:R-:W-:Y:S02]  /*59f0*/  SHF.R.U32.HI R0, RZ, 0x18, R4 ;  /* 0x00000018ff007819 */ /* 0x000fe40000011604 */
[----:B------:R-:W-:Y:S01]  /*5a00*/  @!P4 PRMT R227, R91, 0x5410, RZ ;  /* 0x000054105be3c816 */ /* 0x000fe200000000ff */
[----:B------:R-:W-:Y:S01]  /*5a10*/  HMMA.16816.F32.BF16 R84, R128, R96, R84 ;  /* 0x000000608054723c */ /* 0x000fe20000041854 */
[----:B------:R-:W-:-:S02]  /*5a20*/  ISETP.GE.U32.AND P4, PT, R165, R7, PT ;  /* 0x00000007a500720c */ /* 0x000fc40003f86070 */
[----:B------:R-:W-:Y:S02]  /*5a30*/  @!P2 PRMT R224, R102, 0x5410, RZ ;  /* 0x0000541066e0a816 */ /* 0x000fe400000000ff */
[C---:B------:R-:W-:Y:S02]  /*5a40*/  ISETP.GE.U32.AND P2, PT, R165.reuse, R0, PT ;  /* 0x00000000a500720c */ /* 0x040fe40003f46070 */
[----:B------:R-:W-:Y:S01]  /*5a50*/  @!P1 PRMT R229, R90, 0x5410, RZ ;  /* 0x000054105ae59816 */ /* 0x000fe200000000ff */
[----:B------:R-:W-:Y:S01]  /*5a60*/  @!P5 HFMA2.BF16_V2 R106, -RZ.H0_H0, RZ.H0_H0, -R45.H0_H0 ;  /* 0x200000ffff6ad231 */ /* 0x000fe2000034092d */
[C---:B------:R-:W-:Y:S02]  /*5a70*/  ISETP.GE.U32.AND P1, PT, R165.reuse, R27, PT ;  /* 0x0000001ba500720c */ /* 0x040fe40003f26070 */
[----:B------:R-:W-:Y:S02]  /*5a80*/  @!P6 PRMT R226, R100, 0x5410, RZ ;  /* 0x0000541064e2e816 */ /* 0x000fe400000000ff */
[----:B------:R-:W-:Y:S01]  /*5a90*/  ISETP.GE.U32.AND P6, PT, R165, R6, PT ;  /* 0x00000006a500720c */ /* 0x000fe20003fc6070 */
[----:B------:R-:W-:Y:S01]  /*5aa0*/  @!P4 HFMA2.BF16_V2 R104, -RZ.H0_H0, RZ.H0_H0, -R44.H0_H0 ;  /* 0x200000ffff68c231 */ /* 0x000fe2000034092c */
[----:B------:R-:W-:-:S02]  /*5ab0*/  @!P3 PRMT R231, R88, 0x5410, RZ ;  /* 0x0000541058e7b816 */ /* 0x000fc400000000ff */
[----:B------:R-:W-:Y:S01]  /*5ac0*/  ISETP.GE.U32.AND P3, PT, R165, R25, PT ;  /* 0x00000019a500720c */ /* 0x000fe20003f66070 */
[----:B------:R-:W-:Y:S01]  /*5ad0*/  @!P2 HFMA2.BF16_V2 R107, -RZ.H0_H0, RZ.H0_H0, -R46.H0_H0 ;  /* 0x200000ffff6ba231 */ /* 0x000fe2000034092e */
[----:B------:R-:W-:Y:S01]  /*5ae0*/  SHF.R.U32.HI R0, RZ, 0x8, R29 ;  /* 0x00000008ff007819 */ /* 0x000fe2000001161d */
[----:B------:R-:W1:Y:S01]  /*5af0*/  LDSM.16.MT88.4 R24, [R206+0xb000] ;  /* 0x00b00000ce18783b */ /* 0x000e620000004200 */
[----:B------:R-:W-:Y:S01]  /*5b00*/  @!P4 PRMT R44, R104, 0x5410, RZ ;  /* 0x00005410682cc816 */ /* 0x000fe200000000ff */
[----:B------:R-:W-:Y:S01]  /*5b10*/  @!P1 HFMA2.BF16_V2 R118, -RZ.H0_H0, RZ.H0_H0, -R222.H0_H0 ;  /* 0x200000ffff769231 */ /* 0x000fe200003409de */
[----:B------:R-:W-:Y:S01]  /*5b20*/  LOP3.LUT R0, R0, 0xffff, RZ, 0xc0, !PT ;  /* 0x0000ffff00007812 */ /* 0x000fe200078ec0ff */
[----:B------:R-:W-:Y:S01]  /*5b30*/  HMMA.16816.F32.BF16 R88, R8, R32, RZ ;  /* 0x000000200858723c */ /* 0x000fe200000418ff */
[----:B------:R-:W-:Y:S01]  /*5b40*/  @!P2 PRMT R46, R107, 0x5410, RZ ;  /* 0x000054106b2ea816 */ /* 0x000fe200000000ff */
[----:B------:R-:W-:Y:S01]  /*5b50*/  @!P6 HFMA2.BF16_V2 R105, -RZ.H0_H0, RZ.H0_H0, -R47.H0_H0 ;  /* 0x200000ffff69e231 */ /* 0x000fe2000034092f */
[----:B------:R-:W-:-:S02]  /*5b60*/  ISETP.GE.U32.AND P4, PT, R165, R0, PT ;  /* 0x00000000a500720c */ /* 0x000fc40003f86070 */
[----:B------:R-:W-:Y:S01]  /*5b70*/  LOP3.LUT R2, R5, 0xff, RZ, 0xc0, !PT ;  /* 0x000000ff05027812 */ /* 0x000fe200078ec0ff */
[----:B------:R-:W-:Y:S01]  /*5b80*/  @!P3 HFMA2.BF16_V2 R103, -RZ.H0_H0, RZ.H0_H0, -R223.H0_H0 ;  /* 0x200000ffff67b231 */ /* 0x000fe200003409df */
[----:B------:R-:W-:Y:S02]  /*5b90*/  LOP3.LUT R0, R31, 0xff, RZ, 0xc0, !PT ;  /* 0x000000ff1f007812 */ /* 0x000fe400078ec0ff */
[----:B------:R-:W-:Y:S02]  /*5ba0*/  ISETP.GE.U32.AND P2, PT, R165, R15, PT ;  /* 0x0000000fa500720c */ /* 0x000fe40003f46070 */
[----:B------:R-:W2:Y:S01]  /*5bb0*/  LDSM.16.MT88.4 R12, [R205+0xb000] ;  /* 0x00b00000cd0c783b */ /* 0x000ea20000004200 */
[----:B------:R-:W-:Y:S02]  /*5bc0*/  @!P1 PRMT R222, R118, 0x5410, RZ ;  /* 0x0000541076de9816 */ /* 0x000fe400000000ff */
[----:B------:R-:W-:Y:S02]  /*5bd0*/  @!P6 PRMT R47, R105, 0x5410, RZ ;  /* 0x00005410692fe816 */ /* 0x000fe400000000ff */
[C---:B------:R-:W-:Y:S01]  /*5be0*/  ISETP.GE.U32.AND P1, PT, R165.reuse, R2, PT ;  /* 0x00000002a500720c */ /* 0x040fe20003f26070 */
[----:B------:R-:W-:Y:S01]  /*5bf0*/  @!P4 HFMA2.BF16_V2 R117, -RZ.H0_H0, RZ.H0_H0, -R221.H0_H0 ;  /* 0x200000ffff75c231 */ /* 0x000fe200003409dd */
[----:B------:R-:W-:-:S02]  /*5c00*/  ISETP.GE.U32.AND P6, PT, R165, R0, PT ;  /* 0x00000000a500720c */ /* 0x000fc40003fc6070 */
[----:B------:R-:W-:Y:S02]  /*5c10*/  LOP3.LUT R0, R5, 0xffff, RZ, 0xc0, !PT ;  /* 0x0000ffff05007812 */ /* 0x000fe400078ec0ff */
[----:B------:R-:W-:Y:S01]  /*5c20*/  @!P3 PRMT R223, R103, 0x5410, RZ ;  /* 0x0000541067dfb816 */ /* 0x000fe200000000ff */
[----:B------:R-:W-:Y:S01]  /*5c30*/  @!P2 HFMA2.BF16_V2 R159, -RZ.H0_H0, RZ.H0_H0, -R135.H0_H0 ;  /* 0x200000ffff9fa231 */ /* 0x000fe20000340987 */
[----:B------:R-:W-:Y:S01]  /*5c40*/  ISETP.GE.U32.AND P3, PT, R165, R30, PT ;  /* 0x0000001ea500720c */ /* 0x000fe20003f66070 */
[----:B------:R-:W-:Y:S01]  /*5c50*/  HMMA.16816.F32.BF16 R88, R124, R96, R88 ;  /* 0x000000607c58723c */ /* 0x000fe20000041858 */
[----:B------:R-:W-:Y:S02]  /*5c60*/  SHF.R.U32.HI R0, RZ, 0x8, R0 ;  /* 0x00000008ff007819 */ /* 0x000fe40000011600 */
[----:B------:R-:W-:Y:S01]  /*5c70*/  SHF.R.U32.HI R2, RZ, 0x10, R5 ;  /* 0x00000010ff027819 */ /* 0x000fe20000011605 */
[----:B------:R-:W-:Y:S01]  /*5c80*/  @!P1 HFMA2.BF16_V2 R121, -RZ.H0_H0, RZ.H0_H0, -R218.H0_H0 ;  /* 0x200000ffff799231 */ /* 0x000fe200003409da */
[----:B------:R-:W-:Y:S01]  /*5c90*/  LOP3.LUT R0, R0, 0xffff, RZ, 0xc0, !PT ;  /* 0x0000ffff00007812 */ /* 0x000fe200078ec0ff */
[----:B------:R-:W-:Y:S01]  /*5ca0*/  @!P6 HFMA2.BF16_V2 R120, -RZ.H0_H0, RZ.H0_H0, -R220.H0_H0 ;  /* 0x200000ffff78e231 */ /* 0x000fe200003409dc */
[----:B------:R-:W-:-:S02]  /*5cb0*/  @!P4 PRMT R221, R117, 0x5410, RZ ;  /* 0x0000541075ddc816 */ /* 0x000fc400000000ff */
[----:B------:R-:W-:Y:S02]  /*5cc0*/  ISETP.GE.U32.AND P4, PT, R165, R0, PT ;  /* 0x00000000a500720c */ /* 0x000fe40003f86070 */
[----:B------:R-:W-:Y:S01]  /*5cd0*/  LOP3.LUT R2, R2, 0xff, RZ, 0xc0, !PT ;  /* 0x000000ff02027812 */ /* 0x000fe200078ec0ff */
[----:B------:R-:W-:Y:S01]  /*5ce0*/  @!P3 HFMA2.BF16_V2 R119, -RZ.H0_H0, RZ.H0_H0, -R219.H0_H0 ;  /* 0x200000ffff77b231 */ /* 0x000fe200003409db */
[----:B------:R-:W-:Y:S01]  /*5cf0*/  SHF.R.U32.HI R0, RZ, 0x18, R5 ;  /* 0x00000018ff007819 */ /* 0x000fe20000011605 */
[----:B-1----:R-:W-:Y:S01]  /*5d00*/  HMMA.16816.F32.BF16 R100, R16, R24, RZ ;  /* 0x000000181064723c */ /* 0x002fe200000418ff */
[----:B------:R-:W-:Y:S01]  /*5d10*/  @!P1 PRMT R218, R121, 0x5410, RZ ;  /* 0x0000541079da9816 */ /* 0x000fe200000000ff */
[----:B------:R-:W1:Y:S01]  /*5d20*/  LDSM.16.MT88.4 R4, [R205+0xb800] ;  /* 0x00b80000cd04783b */ /* 0x000e620000004200 */
[----:B------:R-:W-:Y:S02]  /*5d30*/  @!P6 PRMT R220, R120, 0x5410, RZ ;  /* 0x0000541078dce816 */ /* 0x000fe400000000ff */
[C---:B------:R-:W-:Y:S01]  /*5d40*/  ISETP.GE.U32.AND P1, PT, R165.reuse, R2, PT ;  /* 0x00000002a500720c */ /* 0x040fe20003f26070 */
[----:B------:R-:W-:Y:S01]  /*5d50*/  FADD.FTZ R2, R116, R109 ;  /* 0x0000006d74027221 */ /* 0x000fe20000010000 */
[----:B------:R-:W-:Y:S01]  /*5d60*/  ISETP.GE.U32.AND P6, PT, R165, R0, PT ;  /* 0x00000000a500720c */ /* 0x000fe20003fc6070 */
[----:B------:R-:W-:Y:S01]  /*5d70*/  @!P4 HFMA2.BF16_V2 R122, -RZ.H0_H0, RZ.H0_H0, -R217.H0_H0 ;  /* 0x200000ffff7ac231 */ /* 0x000fe200003409d9 */
[----:B------:R-:W-:-:S02]  /*5d80*/  LOP3.LUT R0, R21, 0xff, RZ, 0xc0, !PT ;  /* 0x000000ff15007812 */ /* 0x000fc400078ec0ff */
[----:B------:R-:W-:Y:S02]  /*5d90*/  @!P3 PRMT R219, R119, 0x5410, RZ ;  /* 0x0000541077dbb816 */ /* 0x000fe400000000ff */
[----:B------:R-:W-:Y:S01]  /*5da0*/  ISETP.GE.U32.AND P3, PT, R165, R0, PT ;  /* 0x00000000a500720c */ /* 0x000fe20003f66070 */
[----:B--2---:R-:W-:Y:S01]  /*5db0*/  HMMA.16816.F32.BF16 R116, R16, R12, RZ ;  /* 0x0000000c1074723c */ /* 0x004fe200000418ff */
[----:B------:R-:W-:Y:S01]  /*5dc0*/  SHF.R.U32.HI R0, RZ, 0x8, R22 ;  /* 0x00000008ff007819 */ /* 0x000fe20000011616 */
[----:B------:R-:W-:Y:S01]  /*5dd0*/  FADD.FTZ R22, R78, R76 ;  /* 0x0000004c4e167221 */ /* 0x000fe20000010000 */
[----:B------:R-:W-:Y:S01]  /*5de0*/  @!P4 PRMT R217, R122, 0x5410, RZ ;  /* 0x000054107ad9c816 */ /* 0x000fe200000000ff */
[----:B------:R-:W-:Y:S01]  /*5df0*/  @!P1 HFMA2.BF16_V2 R123, -RZ.H0_H0, RZ.H0_H0, -R216.H0_H0 ;  /* 0x200000ffff7b9231 */ /* 0x000fe200003409d8 */
[----:B------:R-:W-:Y:S01]  /*5e00*/  LOP3.LUT R0, R0, 0xffff, RZ, 0xc0, !PT ;  /* 0x0000ffff00007812 */ /* 0x000fe200078ec0ff */
[----:B------:R-:W-:Y:S01]  /*5e10*/  @!P6 HFMA2.BF16_V2 R164, -RZ.H0_H0, RZ.H0_H0, -R199.H0_H0 ;  /* 0x200000ffffa4e231 */ /* 0x000fe200003409c7 */
[----:B------:R-:W-:-:S02]  /*5e20*/  @!P5 PRMT R45, R106, 0x5410, RZ ;  /* 0x000054106a2dd816 */ /* 0x000fc400000000ff */
[----:B------:R-:W-:Y:S01]  /*5e30*/  ISETP.GE.U32.AND P4, PT, R165, R0, PT ;  /* 0x00000000a500720c */ /* 0x000fe20003f86070 */
[----:B------:R-:W-:Y:S01]  /*5e40*/  FADD.FTZ R0, R94, R93 ;  /* 0x0000005d5e007221 */ /* 0x000fe20000010000 */
[----:B------:R-:W-:Y:S01]  /*5e50*/  @!P1 PRMT R216, R123, 0x5410, RZ ;  /* 0x000054107bd89816 */ /* 0x000fe200000000ff */
[C---:B------:R-:W-:Y:S01]  /*5e60*/  HMMA.16816.F32.BF16 R104, R8.reuse, R24, RZ ;  /* 0x000000180868723c */ /* 0x040fe200000418ff */
[----:B------:R-:W-:Y:S01]  /*5e70*/  ISETP.GE.U32.AND P5, PT, R165, R20, PT ;  /* 0x00000014a500720c */ /* 0x000fe20003fa6070 */
[----:B------:R-:W-:Y:S01]  /*5e80*/  @!P3 HFMA2.BF16_V2 R156, -RZ.H0_H0, RZ.H0_H0, -R196.H0_H0 ;  /* 0x200000ffff9cb231 */ /* 0x000fe200003409c4 */
[----:B------:R-:W-:Y:S02]  /*5e90*/  @!P6 PRMT R199, R164, 0x5410, RZ ;  /* 0x00005410a4c7e816 */ /* 0x000fe400000000ff */
[----:B------:R-:W-:Y:S02]  /*5ea0*/  @!P2 PRMT R135, R159, 0x5410, RZ ;  /* 0x000054109f87a816 */ /* 0x000fe400000000ff */
[----:B------:R-:W-:Y:S01]  /*5eb0*/  FADD.FTZ R24, R108, R2 ;  /* 0x000000026c187221 */ /* 0x000fe20000010000 */
[----:B------:R-:W-:Y:S01]  /*5ec0*/  HMMA.16816.F32.BF16 R120, R8, R12, RZ ;  /* 0x0000000c0878723c */ /* 0x000fe200000418ff */
[----:B------:R-:W-:Y:S01]  /*5ed0*/  FADD.FTZ R25, R92, R0 ;  /* 0x000000005c197221 */ /* 0x000fe20000010000 */
[----:B------:R-:W-:Y:S01]  /*5ee0*/  SHF.R.S32.HI R2, RZ, 0x1f, R28 ;  /* 0x0000001fff027819 */ /* 0x000fe2000001141c */
[----:B------:R-:W-:Y:S01]  /*5ef0*/  @!P4 HFMA2.BF16_V2 R157, -RZ.H0_H0, RZ.H0_H0, -R197.H0_H0 ;  /* 0x200000ffff9dc231 */ /* 0x000fe200003409c5 */
[----:B------:R-:W-:-:S02]  /*5f00*/  IADD3 R0, P1, R28, UR33, RZ ;  /* 0x000000211c007c10 */ /* 0x000fc4000ff3e0ff */
[----:B------:R-:W-:Y:S01]  /*5f10*/  @!P5 HFMA2.BF16_V2 R158, -RZ.H0_H0, RZ.H0_H0, -R198.H0_H0 ;  /* 0x200000ffff9ed231 */ /* 0x000fe200003409c6 */
[----:B------:R-:W-:Y:S01]  /*5f20*/  IMAD.U32 R12, RZ, RZ, UR33 ;  /* 0x00000021ff0c7e24 */ /* 0x000fe2000f8e00ff */
[----:B------:R-:W-:Y:S01]  /*5f30*/  @!P4 PRMT R197, R157, 0x5410, RZ ;  /* 0x000054109dc5c816 */ /* 0x000fe200000000ff */
[C---:B------:R-:W-:Y:S01]  /*5f40*/  HMMA.16816.F32.BF16 R164, R8.reuse, R150, RZ ;  /* 0x0000009608a4723c */ /* 0x040fe200000418ff */
[----:B------:R-:W-:Y:S02]  /*5f50*/  @!P3 PRMT R196, R156, 0x5410, RZ ;  /* 0x000054109cc4b816 */ /* 0x000fe400000000ff */
[----:B------:R-:W-:Y:S01]  /*5f60*/  LEA.HI.X.SX32 R2, R12, R2, 0x1, P1 ;  /* 0x000000020c027211 */ /* 0x000fe200008f0eff */
[----:B------:R-:W-:Y:S01]  /*5f70*/  FADD.FTZ R12, R111, R24 ;  /* 0x000000186f0c7221 */ /* 0x000fe20000010000 */
[----:B------:R-:W-:Y:S02]  /*5f80*/  LEA R20, P1, R0, c[0x0][0x1f8], 0x1 ;  /* 0x00007e0000147a11 */ /* 0x000fe400078208ff */
[----:B------:R-:W-:Y:S01]  /*5f90*/  @!P5 PRMT R198, R158, 0x5410, RZ ;  /* 0x000054109ec6d816 */ /* 0x000fe200000000ff */
[----:B------:R-:W-:Y:S01]  /*5fa0*/  FADD.FTZ R12, R110, R12 ;  /* 0x0000000c6e0c7221 */ /* 0x000fe20000010000 */
[----:B------:R-:W-:Y:S01]  /*5fb0*/  LEA.HI.X R21, R0, c[0x0][0x1fc], R2, 0x1, P1 ;  /* 0x00007f0000157a11 */ /* 0x000fe200008f0c02 */
[----:B------:R-:W-:Y:S01]  /*5fc0*/  FADD.FTZ R0, R63, R23 ;  /* 0x000000173f007221 */ /* 0x000fe20000010000 */
[----:B------:R-:W-:Y:S01]  /*5fd0*/  HMMA.16816.F32.BF16 R156, R8, R194, RZ ;  /* 0x000000c2089c723c */ /* 0x000fe200000418ff */
[----:B------:R-:W-:-:S02]  /*5fe0*/  FADD.FTZ R2, R79, R22 ;  /* 0x000000164f027221 */ /* 0x000fc40000010000 */
[----:B------:R-:W-:Y:S01]  /*5ff0*/  FADD.FTZ R13, R60, R0 ;  /* 0x000000003c0d7221 */ /* 0x000fe20000010000 */
[----:B------:R-:W-:Y:S01]  /*6000*/  STG.E.U16 [R20.64], R44 ;  /* 0x0000002c14007986 */ /* 0x000fe2000c10151c */
[----:B------:R-:W-:Y:S02]  /*6010*/  IMAD.MOV.U32 R0, RZ, RZ, c[0x0][0x228] ;  /* 0x00008a00ff007624 */ /* 0x000fe400078e00ff */
[----:B------:R-:W-:Y:S01]  /*6020*/  FADD.FTZ R23, R95, R25 ;  /* 0x000000195f177221 */ /* 0x000fe20000010000 */
[----:B------:R-:W-:Y:S01]  /*6030*/  STG.E.U16 [R20.64+0x2], R45 ;  /* 0x0000022d14007986 */ /* 0x000fe2000c10151c */
[----:B------:R-:W-:Y:S01]  /*6040*/  IMAD.SHL.U32 R32, R0, 0x8, RZ ;  /* 0x0000000800207824 */ /* 0x000fe200078e00ff */
[----:B------:R-:W-:Y:S01]  /*6050*/  HMMA.16816.F32.BF16 R60, R8, R178, RZ ;  /* 0x000000b2083c723c */ /* 0x000fe200000418ff */
[----:B------:R-:W-:Y:S02]  /*6060*/  FADD.FTZ R22, R77, R2 ;  /* 0x000000024d167221 */ /* 0x000fe40000010000 */
[----:B------:R-:W-:-:S04]  /*6070*/  IMAD.WIDE R32, R32, 0x2, R20 ;  /* 0x0000000220207825 */ /* 0x000fc800078e0214 */
[C---:B------:R-:W-:Y:S01]  /*6080*/  IMAD.SHL.U32 R30, R0.reuse, 0x40, RZ ;  /* 0x00000040001e7824 */ /* 0x040fe200078e00ff */
[----:B------:R-:W-:Y:S01]  /*6090*/  STG.E.U16 [R32.64], R47 ;  /* 0x0000002f20007986 */ /* 0x000fe2000c10151c */
[----:B------:R-:W-:Y:S01]  /*60a0*/  HMMA.16816.F32.BF16 R76, R8, R138, RZ ;  /* 0x0000008a084c723c */ /* 0x000fe200000418ff */
[----:B------:R-:W-:Y:S02]  /*60b0*/  IMAD R28, R0, 0x48, RZ ;  /* 0x00000048001c7824 */ /* 0x000fe400078e02ff */
[----:B------:R2:W-:Y:S01]  /*60c0*/  STG.E.U16 [R32.64+0x2], R46 ;  /* 0x0000022e20007986 */ /* 0x0005e2000c10151c */
[----:B------:R-:W-:-:S04]  /*60d0*/  IMAD.WIDE R30, R30, 0x2, R20 ;  /* 0x000000021e1e7825 */ /* 0x000fc800078e0214 */
[C---:B------:R-:W-:Y:S01]  /*60e0*/  HMMA.16816.F32.BF16 R92, R8.reuse, R34, RZ ;  /* 0x00000022085c723c */ /* 0x040fe200000418ff */
[----:B------:R-:W-:Y:S01]  /*60f0*/  IMAD.WIDE R28, R28, 0x2, R20 ;  /* 0x000000021c1c7825 */ /* 0x000fe200078e0214 */
[----:B------:R-:W-:Y:S03]  /*6100*/  STG.E.U16 [R30.64], R49 ;  /* 0x000000311e007986 */ /* 0x000fe6000c10151c */
[----:B------:R-:W-:Y:S01]  /*6110*/  FADD.FTZ R2, R239, R23 ;  /* 0x00000017ef027221 */ /* 0x000fe20000010000 */
[----:B------:R-:W-:Y:S01]  /*6120*/  STG.E.U16 [R30.64+0x2], R48 ;  /* 0x000002301e007986 */ /* 0x000fe2000c10151c */
[----:B------:R-:W-:Y:S01]  /*6130*/  FADD.FTZ R0, R250, R22 ;  /* 0x00000016fa007221 */ /* 0x000fe20000010000 */
[----:B------:R-:W-:Y:S02]  /*6140*/  HMMA.16816.F32.BF16 R108, R8, R26, RZ ;  /* 0x0000001a086c723c */ /* 0x000fe400000418ff */
[----:B------:R-:W-:Y:S01]  /*6150*/  STG.E.U16 [R28.64], R50 ;  /* 0x000000321c007986 */ /* 0x000fe2000c10151c */
[----:B------:R-:W-:-:S03]  /*6160*/  FADD.FTZ R0, R249, R0 ;  /* 0x00000000f9007221 */ /* 0x000fc60000010000 */
[----:B------:R-:W-:Y:S01]  /*6170*/  STG.E.U16 [R28.64+0x2], R51 ;  /* 0x000002331c007986 */ /* 0x000fe2000c10151c */
[----:B------:R-:W-:Y:S01]  /*6180*/  FADD.FTZ R0, R245, R0 ;  /* 0x00000000f5007221 */ /* 0x000fe20000010000 */
[----:B------:R-:W-:Y:S02]  /*6190*/  HMMA.16816.F32.BF16 R104, R124, R112, R104 ;  /* 0x000000707c68723c */ /* 0x000fe40000041868 */
[----:B------:R-:W-:Y:S04]  /*61a0*/  STG.E.U16 [R20.64+0x10], R222 ;  /* 0x000010de14007986 */ /* 0x000fe8000c10151c */
[----:B------:R-:W-:Y:S02]  /*61b0*/  STG.E.U16 [R20.64+0x12], R221 ;  /* 0x000012dd14007986 */ /* 0x000fe4000c10151c */
[C---:B--2---:R-:W-:Y:S02]  /*61c0*/  HMMA.16816.F32.BF16 R44, R8.reuse, R186, RZ ;  /* 0x000000ba082c723c */ /* 0x044fe400000418ff */
[----:B------:R-:W-:Y:S04]  /*61d0*/  STG.E.U16 [R32.64+0x10], R220 ;  /* 0x000010dc20007986 */ /* 0x000fe8000c10151c */
[----:B------:R-:W-:Y:S02]  /*61e0*/  STG.E.U16 [R32.64+0x12], R219 ;  /* 0x000012db20007986 */ /* 0x000fe4000c10151c */
[----:B------:R-:W-:Y:S02]  /*61f0*/  HMMA.16816.F32.BF16 R8, R8, R14, RZ ;  /* 0x0000000e0808723c */ /* 0x000fe400000418ff */
[----:B------:R-:W-:Y:S04]  /*6200*/  STG.E.U16 [R30.64+0x10], R234 ;  /* 0x000010ea1e007986 */ /* 0x000fe8000c10151c */
[----:B------:R-:W-:Y:S02]  /*6210*/  STG.E.U16 [R30.64+0x12], R233 ;  /* 0x000012e91e007986 */ /* 0x000fe4000c10151c */
[C---:B-1----:R-:W-:Y:S02]  /*6220*/  HMMA.16816.F32.BF16 R120, R124.reuse, R4, R120 ;  /* 0x000000047c78723c */ /* 0x042fe40000041878 */
[----:B------:R-:W-:Y:S04]  /*6230*/  STG.E.U16 [R28.64+0x10], R231 ;  /* 0x000010e71c007986 */ /* 0x000fe8000c10151c */
[----:B------:R-:W-:Y:S02]  /*6240*/  STG.E.U16 [R28.64+0x12], R232 ;  /* 0x000012e81c007986 */ /* 0x000fe4000c10151c */
[C---:B------:R-:W-:Y:S02]  /*6250*/  HMMA.16816.F32.BF16 R164, R124.reuse, R190, R164 ;  /* 0x000000be7ca4723c */ /* 0x040fe400000418a4 */
[----:B------:R-:W-:Y:S04]  /*6260*/  STG.E.U16 [R20.64+0x20], R218 ;  /* 0x000020da14007986 */ /* 0x000fe8000c10151c */
[----:B------:R-:W-:Y:S02]  /*6270*/  STG.E.U16 [R20.64+0x22], R217 ;  /* 0x000022d914007986 */ /* 0x000fe4000c10151c */
[C---:B------:R-:W-:Y:S02]  /*6280*/  HMMA.16816.F32.BF16 R156, R124.reuse, R142, R156 ;  /* 0x0000008e7c9c723c */ /* 0x040fe4000004189c */
[----:B------:R-:W-:Y:S04]  /*6290*/  STG.E.U16 [R32.64+0x20], R216 ;  /* 0x000020d820007986 */ /* 0x000fe8000c10151c */
[----:B------:R-:W-:Y:S02]  /*62a0*/  STG.E.U16 [R32.64+0x22], R199 ;  /* 0x000022c720007986 */ /* 0x000fe4000c10151c */
[C---:B------:R-:W-:Y:S02]  /*62b0*/  HMMA.16816.F32.BF16 R44, R124.reuse, R182, R44 ;  /* 0x000000b67c2c723c */ /* 0x040fe4000004182c */
[----:B------:R1:W-:Y:S04]  /*62c0*/  STG.E.U16 [R30.64+0x20], R230 ;  /* 0x000020e61e007986 */ /* 0x0003e8000c10151c */
[----:B------:R2:W-:Y:S02]  /*62d0*/  STG.E.U16 [R30.64+0x22], R229 ;  /* 0x000022e51e007986 */ /* 0x0005e4000c10151c */
[C---:B------:R-:W-:Y:S02]  /*62e0*/  HMMA.16816.F32.BF16 R60, R124.reuse, R66, R60 ;  /* 0x000000427c3c723c */ /* 0x040fe4000004183c */
[----:B------:R2:W-:Y:S04]  /*62f0*/  STG.E.U16 [R28.64+0x20], R228 ;  /* 0x000020e41c007986 */ /* 0x0005e8000c10151c */
[----:B------:R2:W-:Y:S02]  /*6300*/  STG.E.U16 [R28.64+0x22], R227 ;  /* 0x000022e31c007986 */ /* 0x0005e4000c10151c */
[C---:B------:R-:W-:Y:S02]  /*6310*/  HMMA.16816.F32.BF16 R76, R124.reuse, R82, R76 ;  /* 0x000000527c4c723c */ /* 0x040fe4000004184c */
[----:B------:R2:W-:Y:S04]  /*6320*/  STG.E.U16 [R20.64+0x30], R198 ;  /* 0x000030c614007986 */ /* 0x0005e8000c10151c */
[----:B------:R2:W-:Y:S02]  /*6330*/  STG.E.U16 [R20.64+0x32], R197 ;  /* 0x000032c514007986 */ /* 0x0005e4000c10151c */
[----:B------:R-:W-:Y:S02]  /*6340*/  HMMA.16816.F32.BF16 R92, R124, R98, R92 ;  /* 0x000000627c5c723c */ /* 0x000fe4000004185c */
[----:B------:R2:W-:Y:S01]  /*6350*/  STG.E.U16 [R32.64+0x30], R196 ;  /* 0x000030c420007986 */ /* 0x0005e2000c10151c */
[----:B-1----:R-:W-:-:S03]  /*6360*/  FADD.FTZ R230, R248, R0 ;  /* 0x00000000f8e67221 */ /* 0x002fc60000010000 */
[----:B------:R2:W-:Y:S02]  /*6370*/  STG.E.U16 [R32.64+0x32], R135 ;  /* 0x0000328720007986 */ /* 0x0005e4000c10151c */
[C---:B------:R-:W-:Y:S02]  /*6380*/  HMMA.16816.F32.BF16 R108, R124.reuse, R114, R108 ;  /* 0x000000727c6c723c */ /* 0x040fe4000004186c */
[----:B------:R2:W-:Y:S04]  /*6390*/  STG.E.U16 [R30.64+0x30], R226 ;  /* 0x000030e21e007986 */ /* 0x0005e8000c10151c */
[----:B------:R2:W-:Y:S02]  /*63a0*/  STG.E.U16 [R30.64+0x32], R225 ;  /* 0x000032e11e007986 */ /* 0x0005e4000c10151c */
[----:B------:R-:W-:Y:S02]  /*63b0*/  HMMA.16816.F32.BF16 R124, R124, R6, R8 ;  /* 0x000000067c7c723c */ /* 0x000fe40000041808 */
[----:B------:R2:W-:Y:S04]  /*63c0*/  STG.E.U16 [R28.64+0x30], R224 ;  /* 0x000030e01c007986 */ /* 0x0005e8000c10151c */
[----:B------:R2:W-:Y:S02]  /*63d0*/  STG.E.U16 [R28.64+0x32], R223 ;  /* 0x000032df1c007986 */ /* 0x0005e4000c10151c */
[C---:B------:R-:W-:Y:S08]  /*63e0*/  HMMA.16816.F32.BF16 R8, R16.reuse, R194, RZ ;  /* 0x000000c21008723c */ /* 0x040ff000000418ff */
[C---:B------:R-:W-:Y:S08]  /*63f0*/  HMMA.16816.F32.BF16 R148, R16.reuse, R150, RZ ;  /* 0x000000961094723c */ /* 0x040ff000000418ff */
[----:B------:R-:W-:Y:S08]  /*6400*/  HMMA.16816.F32.BF16 R48, R16, R186, RZ ;  /* 0x000000ba1030723c */ /* 0x000ff000000418ff */
[----:B------:R-:W-:Y:S08]  /*6410*/  HMMA.16816.F32.BF16 R140, R128, R142, R8 ;  /* 0x0000008e808c723c */ /* 0x000ff00000041808 */
[C---:B------:R-:W-:Y:S08]  /*6420*/  HMMA.16816.F32.BF16 R176, R16.reuse, R178, RZ ;  /* 0x000000b210b0723c */ /* 0x040ff000000418ff */
[C---:B------:R-:W-:Y:S08]  /*6430*/  HMMA.16816.F32.BF16 R136, R16.reuse, R138, RZ ;  /* 0x0000008a1088723c */ /* 0x040ff000000418ff */
[C---:B------:R-:W-:Y:S08]  /*6440*/  HMMA.16816.F32.BF16 R8, R16.reuse, R34, RZ ;  /* 0x000000221008723c */ /* 0x040ff000000418ff */
[C---:B------:R-:W-:Y:S08]  /*6450*/  HMMA.16816.F32.BF16 R24, R16.reuse, R26, RZ ;  /* 0x0000001a1018723c */ /* 0x040ff000000418ff */
[----:B------:R-:W-:Y:S08]  /*6460*/  HMMA.16816.F32.BF16 R16, R16, R14, RZ ;  /* 0x0000000e1010723c */ /* 0x000ff000000418ff */
[C---:B------:R-:W-:Y:S07]  /*6470*/  HMMA.16816.F32.BF16 R116, R128.reuse, R4, R116 ;  /* 0x000000048074723c */ /* 0x040fee0000041874 */
[----:B------:R-:W-:Y:S01]  /*6480*/  FADD.FTZ R4, R244, R13 ;  /* 0x0000000df4047221 */ /* 0x000fe20000010000 */
[----:B------:R-:W-:Y:S01]  /*6490*/  HMMA.16816.F32.BF16 R100, R128, R112, R100 ;  /* 0x000000708064723c */ /* 0x000fe20000041864 */
[----:B------:R-:W-:Y:S01]  /*64a0*/  FADD.FTZ R5, R238, R2 ;  /* 0x00000002ee057221 */ /* 0x000fe20000010000 */
[----:B------:R-:W-:Y:S01]  /*64b0*/  IADD3 R244, P1, R20, -0x40, RZ ;  /* 0xffffffc014f47810 */ /* 0x000fe20007f3e0ff */
[----:B------:R-:W-:-:S02]  /*64c0*/  FADD.FTZ R2, R243, R4 ;  /* 0x00000004f3027221 */ /* 0x000fc40000010000 */
[----:B------:R-:W-:Y:S01]  /*64d0*/  FADD.FTZ R5, R236, R5 ;  /* 0x00000005ec057221 */ /* 0x000fe20000010000 */
[----:B------:R-:W-:Y:S01]  /*64e0*/  IADD3.X R243, R21, -0x1, RZ, P1, !PT ;  /* 0xffffffff15f37810 */ /* 0x000fe20000ffe4ff */
        /* <DEDUP_REMOVED lines=9> */
[----:B------:R-:W-:Y:S07]  /*6580*/  HMMA.16816.F32.BF16 R128, R128, R6, R16 ;  /* 0x000000068080723c */ /* 0x000fee0000041810 */
[----:B------:R-:W-:-:S04]  /*6590*/  FADD.FTZ R6, R251, R12 ;  /* 0x0000000cfb067221 */ /* 0x000fc80000010000 */
[----:B------:R-:W-:-:S04]  /*65a0*/  FADD.FTZ R6, R237, R6 ;  /* 0x00000006ed067221 */ /* 0x000fc80000010000 */
[----:B------:R-:W-:Y:S01]  /*65b0*/  FADD.FTZ R242, R242, R6 ;  /* 0x00000006f2f27221 */ /* 0x000fe20000010000 */
[----:B------:R-:W-:Y:S05]  /*65c0*/  @!P0 BRA `(.L_x_1092) ;  /* 0x0001470000008947 */ /* 0x000fea0003800000 */
[----:B--2---:R-:W2:Y:S01]  /*65d0*/  LDL.64 R184, [R1+0x88] ;  /* 0x0000880001b87983 */ /* 0x004ea20000100a00 */
[----:B------:R-:W-:-:S04]  /*65e0*/  DEPBAR.LE SB0, 0x0 ;  /* 0x000080000000791a */ /* 0x000fc80000000000 */
[----:B------:R-:W3:Y:S04]  /*65f0*/  LDL R193, [R1+0x98] ;  /* 0x0000980001c17983 */ /* 0x000ee80000100800 */
[----:B------:R-:W4:Y:S01]  /*6600*/  LDL.64 R188, [R1+0xb0] ;  /* 0x0000b00001bc7983 */ /* 0x000f220000100a00 */
[----:B------:R-:W-:Y:S02]  /*6610*/  UIADD3 UR32, UR27, -0x2, URZ ;  /* 0xfffffffe1b207890 */ /* 0x000fe4000fffe03f */
[----:B------:R-:W-:Y:S02]  /*6620*/  UISETP.GE.AND UP0, UPT, UR27, 0x3, UPT ;  /* 0x000000031b00788c */ /* 0x000fe4000bf06270 */
[----:B------:R-:W-:Y:S02]  /*6630*/  USHF.R.S32.HI UR33, URZ, 0x1f, UR32 ;  /* 0x0000001f3f217899 */ /* 0x000fe40008011420 */
[----:B------:R-:W-:Y:S01]  /*6640*/  UIMAD UR35, UR18, UR32, URZ ;  /* 0x00000020122372a4 */ /* 0x000fe2000f8e023f */
[----:B------:R-:W-:-:S03]  /*6650*/  IMAD.U32 R4, RZ, RZ, UR32 ;  /* 0x00000020ff047e24 */ /* 0x000fc6000f8e00ff */
[----:B------:R-:W-:Y:S01]  /*6660*/  UIMAD UR33, UR33, UR19, UR35 ;  /* 0x00000013212172a4 */ /* 0x000fe2000f8e0223 */
[----:B------:R-:W-:Y:S01]  /*6670*/  BAR.SYNC.DEFER_BLOCKING 0x0 ;  /* 0x0000000000007b1d */ /* 0x000fe20000010000 */
[----:B--2---:R-:W-:Y:S02]  /*6680*/  ISETP.GE.AND P3, PT, R184, c[0x0][0x220], PT ;  /* 0x00008800b8007a0c */ /* 0x004fe40003f66270 */
[----:B---3--:R-:W-:Y:S01]  /*6690*/  ISETP.GE.AND P2, PT, R193, c[0x0][0x220], PT ;  /* 0x00008800c1007a0c */ /* 0x008fe20003f46270 */
[----:B----4-:R-:W-:-:S10]  /*66a0*/  IMAD.WIDE.U32 R4, R4, UR19, R188 ;  /* 0x0000001304047c25 */ /* 0x010fd4000f8e00bc */
[----:B------:R-:W-:Y:S01]  /*66b0*/  @P3 STS.128 [R215+0xa000], RZ ;  /* 0x00a000ffd7003388 */ /* 0x000fe20000000c00 */
[----:B------:R-:W-:Y:S02]  /*66c0*/  IADD3 R2, R5, UR33, RZ ;  /* 0x0000002105027c10 */ /* 0x000fe4000fffe0ff */
[C---:B------:R-:W-:Y:S02]  /*66d0*/  IADD3 R0, P0, R4.reuse, UR23, RZ ;  /* 0x0000001704007c10 */ /* 0x040fe4000ff1e0ff */
[C---:B------:R-:W-:Y:S02]  /*66e0*/  @!P3 LEA R12, P5, R4.reuse, c[0x0][0x170], 0x1 ;  /* 0x00005c00040cba11 */ /* 0x040fe400078a08ff */
[----:B------:R-:W-:Y:S02]  /*66f0*/  @!P2 LEA R8, P1, R4, c[0x0][0x170], 0x1 ;  /* 0x00005c000408aa11 */ /* 0x000fe400078208ff */
[----:B------:R-:W-:Y:S02]  /*6700*/  IADD3.X R5, R2, UR22, RZ, P0, !PT ;  /* 0x0000001602057c10 */ /* 0x000fe400087fe4ff */
[----:B------:R-:W-:-:S02]  /*6710*/  @!P3 LEA R10, P4, R0, c[0x0][0x170], 0x1 ;  /* 0x00005c00000aba11 */ /* 0x000fc400078808ff */
        /* <DEDUP_REMOVED lines=27> */
[----:B-1----:R-:W1:Y:S04]  /*68d0*/  LDSM.16.M88.4 R12, [R202] ;  /* 0x00000000ca0c783b */ /* 0x002e680000000200 */
[----:B------:R-:W-:Y:S04]  /*68e0*/  LDSM.16.M88.4 R16, [R214] ;  /* 0x00000000d610783b */ /* 0x000fe80000000200 */
[----:B--2---:R-:W-:Y:S04]  /*68f0*/  LDSM.16.M88.4 R8, [R204+0x2000] ;  /* 0x00200000cc08783b */ /* 0x004fe80000000200 */
[----:B------:R-:W-:Y:S04]  /*6900*/  LDSM.16.M88.4 R24, [R211] ;  /* 0x00000000d318783b */ /* 0x000fe80000000200 */
[----:B---3--:R-:W2:Y:S04]  /*6910*/  LDSM.16.M88.4 R4, [R202+0x2000] ;  /* 0x00200000ca04783b */ /* 0x008ea80000000200 */
[----:B------:R-:W0:Y:S01]  /*6920*/  LDGDEPBAR ;  /* 0x00000000000079af */ /* 0x000e220000000000 */
[C---:B-1----:R-:W-:Y:S08]  /*6930*/  HMMA.16816.F32.BF16 R180, R12.reuse, R176, RZ ;  /* 0x000000b00cb4723c */ /* 0x042ff000000418ff */
[----:B------:R-:W-:Y:S08]  /*6940*/  HMMA.16816.F32.BF16 R220, R12, R178, RZ ;  /* 0x000000b20cdc723c */ /* 0x000ff000000418ff */
[C---:B--2---:R-:W-:Y:S08]  /*6950*/  HMMA.16816.F32.BF16 R196, R4.reuse, R176, RZ ;  /* 0x000000b004c4723c */ /* 0x044ff000000418ff */
[C---:B------:R-:W-:Y:S08]  /*6960*/  HMMA.16816.F32.BF16 R188, R4.reuse, R136, RZ ;  /* 0x0000008804bc723c */ /* 0x040ff000000418ff */
[C---:B------:R-:W-:Y:S08]  /*6970*/  HMMA.16816.F32.BF16 R192, R4.reuse, R178, RZ ;  /* 0x000000b204c0723c */ /* 0x040ff000000418ff */
[----:B------:R-:W-:Y:S01]  /*6980*/  HMMA.16816.F32.BF16 R184, R4, R138, RZ ;  /* 0x0000008a04b8723c */ /* 0x000fe200000418ff */
[----:B------:R-:W1:Y:S07]  /*6990*/  LDSM.16.M88.4 R4, [R204] ;  /* 0x00000000cc04783b */ /* 0x000e6e0000000200 */
[C---:B------:R-:W-:Y:S08]  /*69a0*/  HMMA.16816.F32.BF16 R176, R12.reuse, R136, RZ ;  /* 0x000000880cb0723c */ /* 0x040ff000000418ff */
[----:B------:R-:W-:Y:S08]  /*69b0*/  HMMA.16816.F32.BF16 R12, R12, R138, RZ ;  /* 0x0000008a0c0c723c */ /* 0x000ff000000418ff */
[C---:B------:R-:W-:Y:S08]  /*69c0*/  HMMA.16816.F32.BF16 R224, R8.reuse, R16, R188 ;  /* 0x0000001008e0723c */ /* 0x040ff000000418bc */
[C---:B------:R-:W-:Y:S08]  /*69d0*/  HMMA.16816.F32.BF16 R188, R8.reuse, R18, R184 ;  /* 0x0000001208bc723c */ /* 0x040ff000000418b8 */
[C---:B------:R-:W-:Y:S08]  /*69e0*/  HMMA.16816.F32.BF16 R196, R8.reuse, R24, R196 ;  /* 0x0000001808c4723c */ /* 0x040ff000000418c4 */
[----:B------:R-:W-:Y:S01]  /*69f0*/  HMMA.16816.F32.BF16 R192, R8, R26, R192 ;  /* 0x0000001a08c0723c */ /* 0x000fe200000418c0 */
[----:B------:R-:W-:Y:S07]  /*6a00*/  LDSM.16.M88.4 R8, [R210] ;  /* 0x00000000d208783b */ /* 0x000fee0000000200 */
[C---:B-1----:R-:W-:Y:S08]  /*6a10*/  HMMA.16816.F32.BF16 R184, R4.reuse, R24, R180 ;  /* 0x0000001804b8723c */ /* 0x042ff000000418b4 */
[C---:B------:R-:W-:Y:S08]  /*6a20*/  HMMA.16816.F32.BF16 R136, R4.reuse, R26, R220 ;  /* 0x0000001a0488723c */ /* 0x040ff000000418dc */
[C---:B------:R-:W-:Y:S08]  /*6a30*/  HMMA.16816.F32.BF16 R180, R4.reuse, R16, R176 ;  /* 0x0000001004b4723c */ /* 0x040ff000000418b0 */
[----:B------:R-:W-:Y:S01]  /*6a40*/  HMMA.16816.F32.BF16 R24, R4, R18, R12 ;  /* 0x000000120418723c */ /* 0x000fe2000004180c */
[----:B------:R-:W1:Y:S04]  /*6a50*/  LDSM.16.M88.4 R16, [R209+0x8000] ;  /* 0x00800000d110783b */ /* 0x000e680000000200 */
[----:B------:R-:W2:Y:S04]  /*6a60*/  LDSM.16.M88.4 R4, [R210+0x2000] ;  /* 0x00200000d204783b */ /* 0x000ea80000000200 */
[----:B------:R-:W3:Y:S01]  /*6a70*/  LDSM.16.M88.4 R12, [R209+0x8800] ;  /* 0x00880000d10c783b */ /* 0x000ee20000000200 */
[----:B-1----:R-:W-:Y:S08]  /*6a80*/  HMMA.16816.F32.BF16 R176, R8, R18, R136 ;  /* 0x0000001208b0723c */ /* 0x002ff00000041888 */
[C---:B--2---:R-:W-:Y:S08]  /*6a90*/  HMMA.16816.F32.BF16 R196, R4.reuse, R16, R196 ;  /* 0x0000001004c4723c */ /* 0x044ff000000418c4 */
[C---:B---3--:R-:W-:Y:S08]  /*6aa0*/  HMMA.16816.F32.BF16 R220, R4.reuse, R12, R224 ;  /* 0x0000000c04dc723c */ /* 0x048ff000000418e0 */
[C---:B------:R-:W-:Y:S08]  /*6ab0*/  HMMA.16816.F32.BF16 R192, R4.reuse, R18, R192 ;  /* 0x0000001204c0723c */ /* 0x040ff000000418c0 */
[----:B------:R-:W-:Y:S01]  /*6ac0*/  HMMA.16816.F32.BF16 R188, R4, R14, R188 ;  /* 0x0000000e04bc723c */ /* 0x000fe200000418bc */
[----:B------:R-:W-:Y:S07]  /*6ad0*/  LDSM.16.M88.4 R4, [R208+0x2000] ;  /* 0x00200000d004783b */ /* 0x000fee0000000200 */
[C---:B------:R-:W-:Y:S01]  /*6ae0*/  HMMA.16816.F32.BF16 R184, R8.reuse, R16, R184 ;  /* 0x0000001008b8723c */ /* 0x040fe200000418b8 */
[----:B------:R-:W1:Y:S07]  /*6af0*/  LDSM.16.M88.4 R16, [R207] ;  /* 0x00000000cf10783b */ /* 0x000e6e0000000200 */
[C---:B------:R-:W-:Y:S08]  /*6b00*/  HMMA.16816.F32.BF16 R136, R8.reuse, R12, R180 ;  /* 0x0000000c0888723c */ /* 0x040ff000000418b4 */
[----:B------:R-:W-:Y:S01]  /*6b10*/  HMMA.16816.F32.BF16 R24, R8, R14, R24 ;  /* 0x0000000e0818723c */ /* 0x000fe20000041818 */
[----:B------:R-:W2:Y:S04]  /*6b20*/  LDSM.16.M88.4 R12, [R207+0x800] ;  /* 0x00080000cf0c783b */ /* 0x000ea80000000200 */
[----:B------:R-:W3:Y:S03]  /*6b30*/  LDSM.16.M88.4 R8, [R208] ;  /* 0x00000000d008783b */ /* 0x000ee60000000200 */
[C---:B-1----:R-:W-:Y:S08]  /*6b40*/  HMMA.16816.F32.BF16 R196, R4.reuse, R16, R196 ;  /* 0x0000001004c4723c */ /* 0x042ff000000418c4 */
[C---:B------:R-:W-:Y:S08]  /*6b50*/  HMMA.16816.F32.BF16 R192, R4.reuse, R18, R192 ;  /* 0x0000001204c0723c */ /* 0x040ff000000418c0 */
[C---:B--2---:R-:W-:Y:S08]  /*6b60*/  HMMA.16816.F32.BF16 R220, R4.reuse, R12, R220 ;  /* 0x0000000c04dc723c */ /* 0x044ff000000418dc */
[----:B------:R-:W-:Y:S01]  /*6b70*/  HMMA.16816.F32.BF16 R188, R4, R14, R188 ;  /* 0x0000000e04bc723c */ /* 0x000fe200000418bc */
[----:B------:R-:W-:Y:S07]  /*6b80*/  LDSM.16.M88.4 R4, [R202+0x6000] ;  /* 0x00600000ca04783b */ /* 0x000fee0000000200 */
[C---:B---3--:R-:W-:Y:S08]  /*6b90*/  HMMA.16816.F32.BF16 R180, R8.reuse, R16, R184 ;  /* 0x0000001008b4723c */ /* 0x048ff000000418b8 */
[C---:B------:R-:W-:Y:S01]  /*6ba0*/  HMMA.16816.F32.BF16 R176, R8.reuse, R18, R176 ;  /* 0x0000001208b0723c */ /* 0x040fe200000418b0 */
[----:B------:R-:W1:Y:S07]  /*6bb0*/  LDSM.16.M88.4 R16, [R200+0x9000] ;  /* 0x00900000c810783b */ /* 0x000e6e0000000200 */
[C---:B------:R-:W-:Y:S08]  /*6bc0*/  HMMA.16816.F32.BF16 R136, R8.reuse, R12, R136 ;  /* 0x0000000c0888723c */ /* 0x040ff00000041888 */
[----:B------:R-:W-:Y:S01]  /*6bd0*/  HMMA.16816.F32.BF16 R24, R8, R14, R24 ;  /* 0x0000000e0818723c */ /* 0x000fe20000041818 */
[----:B------:R-:W2:Y:S04]  /*6be0*/  LDSM.16.M88.4 R12, [R200+0x9800] ;  /* 0x00980000c80c783b */ /* 0x000ea80000000200 */
[----:B------:R-:W3:Y:S03]  /*6bf0*/  LDSM.16.M88.4 R8, [R202+0x4000] ;  /* 0x00400000ca08783b */ /* 0x000ee60000000200 */
[C---:B-1----:R-:W-:Y:S08]  /*6c00*/  HMMA.16816.F32.BF16 R196, R4.reuse, R16, R196 ;  /* 0x0000001004c4723c */ /* 0x042ff000000418c4 */
[C---:B------:R-:W-:Y:S08]  /*6c10*/  HMMA.16816.F32.BF16 R192, R4.reuse, R18, R192 ;  /* 0x0000001204c0723c */ /* 0x040ff000000418c0 */
[C---:B--2---:R-:W-:Y:S08]  /*6c20*/  HMMA.16816.F32.BF16 R220, R4.reuse, R12, R220 ;  /* 0x0000000c04dc723c */ /* 0x044ff000000418dc */
[----:B------:R-:W-:Y:S01]  /*6c30*/  HMMA.16816.F32.BF16 R184, R4, R14, R188 ;  /* 0x0000000e04b8723c */ /* 0x000fe200000418bc */
[----:B------:R-:W-:Y:S07]  /*6c40*/  LDSM.16.M88.4 R4, [R204+0x6000] ;  /* 0x00600000cc04783b */ /* 0x000fee0000000200 */
[C---:B---3--:R-:W-:Y:S08]  /*6c50*/  HMMA.16816.F32.BF16 R180, R8.reuse, R16, R180 ;  /* 0x0000001008b4723c */ /* 0x048ff000000418b4 */
[C---:B------:R-:W-:Y:S01]  /*6c60*/  HMMA.16816.F32.BF16 R176, R8.reuse, R18, R176 ;  /* 0x0000001208b0723c */ /* 0x040fe200000418b0 */
[----:B------:R-:W1:Y:S07]  /*6c70*/  LDSM.16.M88.4 R16, [R213] ;  /* 0x00000000d510783b */ /* 0x000e6e0000000200 */
[C---:B------:R-:W-:Y:S08]  /*6c80*/  HMMA.16816.F32.BF16 R136, R8.reuse, R12, R136 ;  /* 0x0000000c0888723c */ /* 0x040ff00000041888 */
[----:B------:R-:W-:Y:S01]  /*6c90*/  HMMA.16816.F32.BF16 R24, R8, R14, R24 ;  /* 0x0000000e0818723c */ /* 0x000fe20000041818 */
[----:B------:R-:W2:Y:S04]  /*6ca0*/  LDSM.16.M88.4 R12, [R212] ;  /* 0x00000000d40c783b */ /* 0x000ea80000000200 */
        /* <DEDUP_REMOVED lines=24> */
[----:B------:R-:W3:Y:S01]  /*6e30*/  LDSM.16.M88.4 R8, [R208+0x4000] ;  /* 0x00400000d008783b */ /* 0x000ee20000000200 */
[----:B------:R-:W-:-:S04]  /*6e40*/  DEPBAR.LE SB0, 0x0 ;  /* 0x000080000000791a */ /* 0x000fc80000000000 */
[C---:B-1----:R-:W-:Y:S08]  /*6e50*/  HMMA.16816.F32.BF16 R196, R4.reuse, R16, R196 ;  /* 0x0000001004c4723c */ /* 0x042ff000000418c4 */
[C---:B------:R-:W-:Y:S08]  /*6e60*/  HMMA.16816.F32.BF16 R192, R4.reuse, R18, R192 ;  /* 0x0000001204c0723c */ /* 0x040ff000000418c0 */
[C---:B--2---:R-:W-:Y:S08]  /*6e70*/  HMMA.16816.F32.BF16 R188, R4.reuse, R12, R188 ;  /* 0x0000000c04bc723c */ /* 0x044ff000000418bc */
[----:B------:R-:W-:Y:S08]  /*6e80*/  HMMA.16816.F32.BF16 R184, R4, R14, R184 ;  /* 0x0000000e04b8723c */ /* 0x000ff000000418b8 */
[C---:B---3--:R-:W-:Y:S08]  /*6e90*/  HMMA.16816.F32.BF16 R180, R8.reuse, R16, R180 ;  /* 0x0000001008b4723c */ /* 0x048ff000000418b4 */
[C---:B------:R-:W-:Y:S08]  /*6ea0*/  HMMA.16816.F32.BF16 R176, R8.reuse, R18, R176 ;  /* 0x0000001208b0723c */ /* 0x040ff000000418b0 */
[C---:B------:R-:W-:Y:S08]  /*6eb0*/  HMMA.16816.F32.BF16 R136, R8.reuse, R12, R136 ;  /* 0x0000000c0888723c */ /* 0x040ff00000041888 */
[----:B------:R-:W-:Y:S01]  /*6ec0*/  HMMA.16816.F32.BF16 R24, R8, R14, R24 ;  /* 0x0000000e0818723c */ /* 0x000fe20000041818 */
[----:B------:R-:W-:Y:S06]  /*6ed0*/  BAR.SYNC.DEFER_BLOCKING 0x0 ;  /* 0x0000000000007b1d */ /* 0x000fec0000010000 */
[----:B------:R-:W-:Y:S05]  /*6ee0*/  @!P0 BRA `(.L_x_1093) ;  /* 0x000002a000008947 */ /* 0x000fea0003800000 */
[----:B------:R-:W2:Y:S01]  /*6ef0*/  LDL.64 R34, [R1+0x90] ;  /* 0x0000900001227983 */ /* 0x000ea20000100a00 */
[----:B------:R-:W-:Y:S01]  /*6f00*/  UIADD3 UR35, UR27, -0x3, URZ ;  /* 0xfffffffd1b237890 */ /* 0x000fe2000fffe03f */
[----:B------:R-:W-:Y:S02]  /*6f10*/  BSSY B0, `(.L_x_1094) ;  /* 0x0000026000007945 */ /* 0x000fe40003800000 */
[----:B------:R1:W-:Y:S01]  /*6f20*/  @P3 STS.128 [R215+0x8000], RZ ;  /* 0x008000ffd7003388 */ /* 0x0003e20000000c00 */
[----:B------:R-:W-:-:S02]  /*6f30*/  USHF.R.S32.HI UR33, URZ, 0x1f, UR35 ;  /* 0x0000001f3f217899 */ /* 0x000fc40008011423 */
[----:B------:R-:W-:Y:S01]  /*6f40*/  UIMAD UR4, UR4, UR35, URZ ;  /* 0x00000023040472a4 */ /* 0x000fe2000f8e023f */
[----:B------:R-:W-:-:S03]  /*6f50*/  IMAD.U32 R0, RZ, RZ, UR35 ;  /* 0x00000023ff007e24 */ /* 0x000fc6000f8e00ff */
[----:B------:R-:W-:Y:S01]  /*6f60*/  UIMAD UR4, UR33, UR5, UR4 ;  /* 0x00000005210472a4 */ /* 0x000fe2000f8e0204 */
[----:B--2---:R-:W-:-:S05]  /*6f70*/  IMAD.WIDE.U32 R4, R0, UR5, R34 ;  /* 0x0000000500047c25 */ /* 0x004fca000f8e0022 */
[----:B------:R-:W-:Y:S02]  /*6f80*/  IADD3 R2, R5, UR4, RZ ;  /* 0x0000000405027c10 */ /* 0x000fe4000fffe0ff */
[C---:B------:R-:W-:Y:S02]  /*6f90*/  @!P3 LEA R8, P5, R4.reuse, c[0x0][0x168], 0x1 ;  /* 0x00005a000408ba11 */ /* 0x040fe400078a08ff */
        /* <DEDUP_REMOVED lines=9> */
[----:B------:R-:W-:-:S03]  /*7030*/  @!P3 LEA R4, P1, R0, c[0x0][0x168], 0x1 ;  /* 0x00005a000004ba11 */ /* 0x000fc600078208ff */
[----:B------:R1:W-:Y:S01]  /*7040*/  @P2 STS.128 [R215+0x9000], RZ ;  /* 0x009000ffd7002388 */ /* 0x0003e20000000c00 */
[----:B------:R-:W-:-:S03]  /*7050*/  @!P3 LEA.HI.X R5, R0, c[0x0][0x16c], R2, 0x1, P1 ;  /* 0x00005b000005ba11 */ /* 0x000fc600008f0c02 */
        /* <DEDUP_REMOVED lines=17> */
.L_x_1095:
[----:B------:R-:W-:Y:S05]  /*7170*/  BSYNC B0 ;  /* 0x0000000000007941 */ /* 0x000fea0003800000 */
.L_x_1094:
[----:B------:R-:W0:Y:S02]  /*7180*/  LDGDEPBAR ;  /* 0x00000000000079af */ /* 0x000e240000000000 */
.L_x_1093:
[----:B-1----:R-:W2:Y:S04]  /*7190*/  LDL.64 R4, [R1+0x28] ;  /* 0x0000280001047983 */ /* 0x002ea80000100a00 */
[----:B------:R-:W3:Y:S04]  /*71a0*/  LDL R2, [R1+0xa8] ;  /* 0x0000a80001027983 */ /* 0x000ee80000100800 */
[----:B------:R-:W4:Y:S04]  /*71b0*/  LDL.64 R8, [R1+0xc8] ;  /* 0x0000c80001087983 */ /* 0x000f280000100a00 */
[----:B------:R-:W4:Y:S04]  /*71c0*/  LDL.64 R6, [R1+0x20] ;  /* 0x0000200001067983 */ /* 0x000f280000100a00 */
[----:B------:R-:W1:Y:S01]  /*71d0*/  S2R R10, SR_TID.X ;  /* 0x00000000000a7919 */ /* 0x000e620000002100 */
[----:B------:R-:W-:-:S02]  /*71e0*/  IMAD.U32 R0, RZ, RZ, UR32 ;  /* 0x00000020ff007e24 */ /* 0x000fc4000f8e00ff */
[----:B-1----:R-:W-:-:S05]  /*71f0*/  IMAD.SHL.U32 R10, R10, 0x2, RZ ;  /* 0x000000020a0a7824 */ /* 0x002fca00078e00ff */
[----:B------:R-:W-:-:S05]  /*7200*/  LOP3.LUT R10, R10, 0x6, RZ, 0xc0, !PT ;  /* 0x000000060a0a7812 */ /* 0x000fca00078ec0ff */
[----:B------:R-:W-:-:S05]  /*7210*/  IMAD R0, R0, 0x20, R10 ;  /* 0x0000002000007824 */ /* 0x000fca00078e020a */
[CC--:B------:R-:W-:Y:S02]  /*7220*/  ISETP.GE.AND P1, PT, R0.reuse, R172.reuse, PT ;  /* 0x000000ac0000720c */ /* 0x0c0fe40003f26270 */
[----:B------:R-:W-:Y:S02]  /*7230*/  IADD3 R11, R0, 0x8, RZ ;  /* 0x00000008000b7810 */ /* 0x000fe40007ffe0ff */
[----:B------:R-:W-:Y:S02]  /*7240*/  FSEL R12, R180, -INF , !P1 ;  /* 0xff800000b40c7808 */ /* 0x000fe40004800000 */
[----:B------:R-:W-:Y:S02]  /*7250*/  IADD3 R10, R0, 0x9, RZ ;  /* 0x00000009000a7810 */ /* 0x000fe40007ffe0ff */
[-C--:B------:R-:W-:Y:S02]  /*7260*/  ISETP.GE.AND P5, PT, R11, R172.reuse, PT ;  /* 0x000000ac0b00720c */ /* 0x080fe40003fa6270 */
[----:B------:R-:W-:-:S02]  /*7270*/  ISETP.GE.AND P4, PT, R10, R172, PT ;  /* 0x000000ac0a00720c */ /* 0x000fc40003f86270 */
[----:B------:R-:W-:Y:S02]  /*7280*/  FSEL R18, R176, -INF , !P5 ;  /* 0xff800000b0127808 */ /* 0x000fe40006800000 */
[----:B------:R-:W-:Y:S01]  /*7290*/  FSEL R17, R177, -INF , !P4 ;  /* 0xff800000b1117808 */ /* 0x000fe20006000000 */
        /* <DEDUP_REMOVED lines=16> */
[----:B--2---:R-:W-:Y:S01]  /*73a0*/  IMAD.MOV.U32 R219, RZ, RZ, R5 ;  /* 0x000000ffffdb7224 */ /* 0x004fe200078e0005 */
[----:B------:R-:W-:-:S04]  /*73b0*/  IADD3 R5, R0, 0x1, RZ ;  /* 0x0000000100057810 */ /* 0x000fc80007ffe0ff */
[----:B------:R-:W-:Y:S01]  /*73c0*/  ISETP.GE.AND P6, PT, R5, R172, PT ;  /* 0x000000ac0500720c */ /* 0x000fe20003fc6270 */
[----:B---3--:R-:W-:Y:S01]  /*73d0*/  IMAD.MOV.U32 R221, RZ, RZ, R2 ;  /* 0x000000ffffdd7224 */ /* 0x008fe200078e0002 */
[----:B------:R-:W-:Y:S02]  /*73e0*/  FMNMX.FTZ R2, R133, R12, !PT ;  /* 0x0000000c85027209 */ /* 0x000fe40007810000 */
[----:B------:R-:W-:Y:S01]  /*73f0*/  FSEL R19, R181, -INF , !P6 ;  /* 0xff800000b5137808 */ /* 0x000fe20007000000 */
[----:B----4-:R-:W-:Y:S01]  /*7400*/  IMAD.MOV.U32 R223, RZ, RZ, R9 ;  /* 0x000000ffffdf7224 */ /* 0x010fe200078e0009 */
[----:B------:R-:W-:Y:S02]  /*7410*/  IADD3 R9, R0, 0x10, RZ ;  /* 0x0000001000097810 */ /* 0x000fe40007ffe0ff */
[----:B------:R-:W-:Y:S01]  /*7420*/  FMNMX.FTZ R2, R19, R2, !PT ;  /* 0x0000000213027209 */ /* 0x000fe20007810000 */
[----:B------:R-:W-:Y:S01]  /*7430*/  IMAD.MOV.U32 R222, RZ, RZ, R8 ;  /* 0x000000ffffde7224 */ /* 0x000fe200078e0008 */
[----:B------:R-:W-:-:S02]  /*7440*/  ISETP.GE.AND P1, PT, R9, R172, PT ;  /* 0x000000ac0900720c */ /* 0x000fc40003f26270 */
[----:B------:R-:W-:Y:S02]  /*7450*/  IADD3 R8, R0, 0x11, RZ ;  /* 0x0000001100087810 */ /* 0x000fe40007ffe0ff */
[----:B------:R-:W-:Y:S01]  /*7460*/  FMNMX.FTZ R2, R18, R2, !PT ;  /* 0x0000000212027209 */ /* 0x000fe20007810000 */
[----:B------:R-:W-:Y:S01]  /*7470*/  IMAD.MOV.U32 R235, RZ, RZ, R7 ;  /* 0x000000ffffeb7224 */ /* 0x000fe200078e0007 */
[----:B------:R-:W-:Y:S02]  /*7480*/  IADD3 R7, R0, 0x18, RZ ;  /* 0x0000001800077810 */ /* 0x000fe40007ffe0ff */
[----:B------:R-:W-:Y:S02]  /*7490*/  ISETP.GE.AND P5, PT, R8, R172, PT ;  /* 0x000000ac0800720c */ /* 0x000fe40003fa6270 */
[----:B------:R-:W-:Y:S02]  /*74a0*/  FSEL R16, R136, -INF , !P1 ;  /* 0xff80000088107808 */ /* 0x000fe40004800000 */
[----:B------:R-:W-:Y:S01]  /*74b0*/  FMNMX.FTZ R2, R17, R2, !PT ;  /* 0x0000000211027209 */ /* 0x000fe20007810000 */
[----:B------:R-:W-:Y:S01]  /*74c0*/  IMAD.MOV.U32 R234, RZ, RZ, R6 ;  /* 0x000000ffffea7224 */ /* 0x000fe200078e0006 */
[----:B------:R-:W-:-:S02]  /*74d0*/  ISETP.GE.AND P4, PT, R7, R172, PT ;  /* 0x000000ac0700720c */ /* 0x000fc40003f86270 */
[----:B------:R-:W-:Y:S02]  /*74e0*/  FSEL R15, R137, -INF , !P5 ;  /* 0xff800000890f7808 */ /* 0x000fe40006800000 */
[----:B------:R-:W-:Y:S02]  /*74f0*/  IADD3 R6, R0, 0x19, RZ ;  /* 0x0000001900067810 */ /* 0x000fe40007ffe0ff */
[----:B------:R-:W-:Y:S02]  /*7500*/  FMNMX.FTZ R2, R16, R2, !PT ;  /* 0x0000000210027209 */ /* 0x000fe40007810000 */
[----:B------:R-:W-:Y:S02]  /*7510*/  ISETP.GE.AND P1, PT, R6, R172, PT ;  /* 0x000000ac0600720c */ /* 0x000fe40003f26270 */
[----:B------:R-:W-:Y:S02]  /*7520*/  FSEL R14, R24, -INF , !P4 ;  /* 0xff800000180e7808 */ /* 0x000fe40006000000 */
[----:B------:R-:W-:-:S02]  /*7530*/  FMNMX.FTZ R2, R15, R2, !PT ;  /* 0x000000020f027209 */ /* 0x000fc40007810000 */
[----:B------:R-:W-:Y:S02]  /*7540*/  FSEL R13, R25, -INF , !P1 ;  /* 0xff800000190d7808 */ /* 0x000fe40004800000 */
[----:B------:R-:W-:-:S04]  /*7550*/  FMNMX.FTZ R2, R14, R2, !PT ;  /* 0x000000020e027209 */ /* 0x000fc80007810000 */
[----:B------:R-:W-:Y:S01]  /*7560*/  FMNMX.FTZ R2, R13, R2, !PT ;  /* 0x000000020d027209 */ /* 0x000fe20007810000 */
[----:B------:R-:W-:-:S04]  /*7570*/  IMAD.MOV.U32 R218, RZ, RZ, R4 ;  /* 0x000000ffffda7224 */ /* 0x000fc800078e0004 */
[----:B------:R-:W1:Y:S02]  /*7580*/  SHFL.BFLY PT, R4, R2, 0x2, 0x1f ;  /* 0x0c401f0002047f89 */ /* 0x000e6400000e0000 */
[----:B-1----:R-:W-:-:S05]  /*7590*/  FMNMX.FTZ R2, R2, R4, !PT ;  /* 0x0000000402027209 */ /* 0x002fca0007810000 */
[----:B------:R-:W1:Y:S02]  /*75a0*/  SHFL.BFLY PT, R4, R2, 0x1, 0x1f ;  /* 0x0c201f0002047f89 */ /* 0x000e6400000e0000 */
[----:B-1----:R-:W-:-:S04]  /*75b0*/  FMNMX.FTZ R229, R2, R4, !PT ;  /* 0x0000000402e57209 */ /* 0x002fc80007810000 */
[----:B------:R-:W-:-:S04]  /*75c0*/  FSETP.NEU.FTZ.AND P1, PT, R229, -INF , PT ;  /* 0xff800000e500780b */ /* 0x000fc80003f3d000 */
[----:B------:R-:W-:-:S05]  /*75d0*/  FSEL R2, R229, RZ, P1 ;  /* 0x000000ffe5027208 */ /* 0x000fca0000800000 */
[----:B------:R-:W-:-:S04]  /*75e0*/  FADD.FTZ R2, R133, -R2 ;  /* 0x8000000285027221 */ /* 0x000fc80000010000 */
[----:B------:R-:W-:Y:S02]  /*75f0*/  FMUL.FTZ R4, R2, c[0x0][0x23c] ;  /* 0x00008f0002047a20 */ /* 0x000fe40000410000 */
[----:B------:R-:W-:-:S05]  /*7600*/  FMUL.FTZ R2, R229, c[0x0][0x23c] ;  /* 0x00008f00e5027a20 */ /* 0x000fca0000410000 */
[----:B------:R-:W-:Y:S01]  /*7610*/  FSEL R2, R2, RZ, P1 ;  /* 0x000000ff02027208 */ /* 0x000fe20000800000 */
[----:B------:R-:W1:Y:S04]  /*7620*/  MUFU.EX2 R4, R4 ;  /* 0x0000000400047308 */ /* 0x000e680000000800 */
[--C-:B------:R-:W-:Y:S02]  /*7630*/  FFMA.FTZ R12, R12, c[0x0][0x23c], -R2.reuse ;  /* 0x00008f000c0c7a23 */ /* 0x100fe40000010802 */
[--C-:B------:R-:W-:Y:S02]  /*7640*/  FFMA.FTZ R19, R19, c[0x0][0x23c], -R2.reuse ;  /* 0x00008f0013137a23 */ /* 0x100fe40000010802 */
[--C-:B------:R-:W-:Y:S02]  /*7650*/  FFMA.FTZ R133, R18, c[0x0][0x23c], -R2.reuse ;  /* 0x00008f0012857a23 */ /* 0x100fe40000010802 */
[--C-:B------:R-:W-:Y:S01]  /*7660*/  FFMA.FTZ R135, R17, c[0x0][0x23c], -R2.reuse ;  /* 0x00008f0011877a23 */ /* 0x100fe20000010802 */
[----:B------:R-:W-:Y:S01]  /*7670*/  MUFU.EX2 R12, R12 ;  /* 0x0000000c000c7308 */ /* 0x000fe20000000800 */
[----:B------:R-:W-:-:S02]  /*7680*/  FFMA.FTZ R136, R16, c[0x0][0x23c], -R2 ;  /* 0x00008f0010887a23 */ /* 0x000fc40000010802 */
[--C-:B------:R-:W-:Y:S02]  /*7690*/  FFMA.FTZ R137, R15, c[0x0][0x23c], -R2.reuse ;  /* 0x00008f000f897a23 */ /* 0x100fe40000010802 */
[--C-:B------:R-:W-:Y:S02]  /*76a0*/  FFMA.FTZ R176, R14, c[0x0][0x23c], -R2.reuse ;  /* 0x00008f000eb07a23 */ /* 0x100fe40000010802 */
[----:B------:R-:W-:Y:S02]  /*76b0*/  FFMA.FTZ R177, R13, c[0x0][0x23c], -R2 ;  /* 0x00008f000db17a23 */ /* 0x000fe40000010802 */
[----:B------:R-:W2:Y:S01]  /*76c0*/  MUFU.EX2 R2, R19 ;  /* 0x0000001300027308 */ /* 0x000ea20000000800 */
[-C--:B-1----:R-:W-:Y:S01]  /*76d0*/  FMUL.FTZ R248, R148, R4.reuse ;  /* 0x0000000494f87220 */ /* 0x082fe20000410000 */
[----:B------:R-:W-:Y:S01]  /*76e0*/  STL [R1+0x110], R229 ;  /* 0x000110e501007387 */ /* 0x000fe20000100800 */
[----:B------:R-:W-:Y:S01]  /*76f0*/  ISETP.GE.AND P4, PT, R0, R173, PT ;  /* 0x000000ad0000720c */ /* 0x000fe20003f86270 */
[----:B------:R-:W-:-:S02]  /*7700*/  FMUL.FTZ R152, R152, R4 ;  /* 0x0000000498987220 */ /* 0x000fc40000410000 */
[----:B------:R1:W-:Y:S01]  /*7710*/  STL [R1+0x114], R248 ;  /* 0x000114f801007387 */ /* 0x0003e20000100800 */
        /* <DEDUP_REMOVED lines=13> */
[----:B--2---:R-:W-:Y:S01]  /*77f0*/  F2FP.BF16.PACK_AB R64, R2, R12 ;  /* 0x0000000c0240723e */ /* 0x004fe200000010ff */
        /* <DEDUP_REMOVED lines=11> */
[-C--:B-1----:R-:W-:Y:S02]  /*78b0*/  FMUL.FTZ R248, R112, R4.reuse ;  /* 0x0000000470f87220 */ /* 0x082fe40000410000 */
[-C--:B------:R-:W-:Y:S02]  /*78c0*/  FMUL.FTZ R229, R113, R4.reuse ;  /* 0x0000000471e57220 */ /* 0x080fe40000410000 */
[-C--:B------:R-:W-:Y:S02]  /*78d0*/  FMUL.FTZ R227, R116, R4.reuse ;  /* 0x0000000474e37220 */ /* 0x080fe40000410000 */
[-C--:B------:R-:W-:Y:S02]  /*78e0*/  FMUL.FTZ R226, R117, R4.reuse ;  /* 0x0000000475e27220 */ /* 0x080fe40000410000 */
[-C--:B------:R-:W-:Y:S02]  /*78f0*/  FMUL.FTZ R238, R128, R4.reuse ;  /* 0x0000000480ee7220 */ /* 0x080fe40000410000 */
[-C--:B------:R-:W-:Y:S01]  /*7900*/  FMUL.FTZ R243, R129, R4.reuse ;  /* 0x0000000481f37220 */ /* 0x080fe20000410000 */
[----:B------:R-:W-:Y:S01]  /*7910*/  ISETP.GE.AND P1, PT, R5, R173, PT ;  /* 0x000000ad0500720c */ /* 0x000fe20003f26270 */
[----:B------:R-:W-:Y:S01]  /*7920*/  FFMA.FTZ R4, R242, R4, R12 ;  /* 0x00000004f2047223 */ /* 0x000fe2000001000c */
[----:B------:R-:W-:-:S02]  /*7930*/  FSEL R12, R182, -INF , !P4 ;  /* 0xff800000b60c7808 */ /* 0x000fc40006000000 */
[----:B------:R-:W-:Y:S01]  /*7940*/  FSEL R19, R183, -INF , !P1 ;  /* 0xff800000b7137808 */ /* 0x000fe20004800000 */
[----:B------:R-:W-:Y:S01]  /*7950*/  FADD.FTZ R52, R2, R4 ;  /* 0x0000000402347221 */ /* 0x000fe20000010000 */
[-C--:B------:R-:W-:Y:S02]  /*7960*/  ISETP.GE.AND P4, PT, R11, R173.reuse, PT ;  /* 0x000000ad0b00720c */ /* 0x080fe40003f86270 */
[----:B------:R-:W-:Y:S02]  /*7970*/  FMNMX.FTZ R2, R132, R12, !PT ;  /* 0x0000000c84027209 */ /* 0x000fe40007810000 */
[----:B------:R-:W-:Y:S02]  /*7980*/  ISETP.GE.AND P1, PT, R10, R173, PT ;  /* 0x000000ad0a00720c */ /* 0x000fe40003f26270 */
[----:B------:R-:W-:Y:S02]  /*7990*/  FSEL R18, R178, -INF , !P4 ;  /* 0xff800000b2127808 */ /* 0x000fe40006000000 */
[----:B------:R-:W-:-:S02]  /*79a0*/  FMNMX.FTZ R2, R19, R2, !PT ;  /* 0x0000000213027209 */ /* 0x000fc40007810000 */
[----:B------:R-:W-:Y:S02]  /*79b0*/  FSEL R17, R179, -INF , !P1 ;  /* 0xff800000b3117808 */ /* 0x000fe40004800000 */
        /* <DEDUP_REMOVED lines=12> */
[----:B------:R-:W-:-:S04]  /*7a80*/  FMNMX.FTZ R2, R14, R2, !PT ;  /* 0x000000020e027209 */ /* 0x000fc80007810000 */
[----:B------:R-:W-:-:S05]  /*7a90*/  FMNMX.FTZ R2, R13, R2, !PT ;  /* 0x000000020d027209 */ /* 0x000fca0007810000 */
        /* <DEDUP_REMOVED lines=11> */
[----:B------:R-:W-:-:S04]  /*7b50*/  FFMA.FTZ R12, R12, c[0x0][0x23c], -R2 ;  /* 0x00008f000c0c7a23 */ /* 0x000fc80000010802 */
[----:B------:R2:W3:Y:S01]  /*7b60*/  MUFU.EX2 R24, R12 ;  /* 0x0000000c00187308 */ /* 0x0004e20000000800 */
[----:B------:R-:W-:Y:S01]  /*7b70*/  ISETP.GE.AND P1, PT, R0, R174, PT ;  /* 0x000000ae0000720c */ /* 0x000fe20003f26270 */
[--C-:B------:R-:W-:Y:S01]  /*7b80*/  FFMA.FTZ R25, R19, c[0x0][0x23c], -R2.reuse ;  /* 0x00008f0013197a23 */ /* 0x100fe20000010802 */
[----:B------:R4:W-:Y:S01]  /*7b90*/  STL [R1+0x118], R249 ;  /* 0x000118f901007387 */ /* 0x0009e20000100800 */
[--C-:B------:R-:W-:Y:S02]  /*7ba0*/  FFMA.FTZ R65, R18, c[0x0][0x23c], -R2.reuse ;  /* 0x00008f0012417a23 */ /* 0x100fe40000010802 */
[--C-:B------:R-:W-:Y:S02]  /*7bb0*/  FFMA.FTZ R80, R17, c[0x0][0x23c], -R2.reuse ;  /* 0x00008f0011507a23 */ /* 0x100fe40000010802 */
[--C-:B------:R-:W-:Y:S02]  /*7bc0*/  FFMA.FTZ R84, R16, c[0x0][0x23c], -R2.reuse ;  /* 0x00008f0010547a23 */ /* 0x100fe40000010802 */
[----:B------:R-:W-:-:S02]  /*7bd0*/  FFMA.FTZ R85, R15, c[0x0][0x23c], -R2 ;  /* 0x00008f000f557a23 */ /* 0x000fc40000010802 */
[--C-:B------:R-:W-:Y:S02]  /*7be0*/  FFMA.FTZ R101, R14, c[0x0][0x23c], -R2.reuse ;  /* 0x00008f000e657a23 */ /* 0x100fe40000010802 */
[----:B------:R-:W-:Y:S02]  /*7bf0*/  FFMA.FTZ R112, R13, c[0x0][0x23c], -R2 ;  /* 0x00008f000d707a23 */ /* 0x000fe40000010802 */
[-C--:B-1----:R-:W-:Y:S02]  /*7c00*/  FMUL.FTZ R250, R150, R4.reuse ;  /* 0x0000000496fa7220 */ /* 0x082fe40000410000 */
[----:B------:R-:W-:Y:S02]  /*7c10*/  FMUL.FTZ R251, R151, R4 ;  /* 0x0000000497fb7220 */ /* 0x000fe40000410000 */
[----:B------:R-:W-:Y:S02]  /*7c20*/  IMAD.MOV.U32 R150, RZ, RZ, R202 ;  /* 0x000000ffff967224 */ /* 0x000fe400078e00ca */
[----:B------:R-:W-:-:S02]  /*7c30*/  IMAD.MOV.U32 R151, RZ, RZ, R200 ;  /* 0x000000ffff977224 */ /* 0x000fc400078e00c8 */
[----:B------:R-:W-:Y:S02]  /*7c40*/  IMAD.MOV.U32 R224, RZ, RZ, R218 ;  /* 0x000000ffffe07224 */ /* 0x000fe400078e00da */
[----:B------:R-:W-:Y:S02]  /*7c50*/  IMAD.MOV.U32 R225, RZ, RZ, R219 ;  /* 0x000000ffffe17224 */ /* 0x000fe400078e00db */
[-C--:B------:R-:W-:Y:S02]  /*7c60*/  FMUL.FTZ R26, R142, R4.reuse ;  /* 0x000000048e1a7220 */ /* 0x080fe40000410000 */
[-C--:B------:R-:W-:Y:S01]  /*7c70*/  FMUL.FTZ R2, R143, R4.reuse ;  /* 0x000000048f027220 */ /* 0x080fe20000410000 */
[----:B------:R-:W-:Y:S01]  /*7c80*/  ISETP.GE.AND P5, PT, R0, R175, PT ;  /* 0x000000af0000720c */ /* 0x000fe20003fa6270 */
[----:B------:R-:W-:Y:S01]  /*7c90*/  FMUL.FTZ R154, R154, R4 ;  /* 0x000000049a9a7220 */ /* 0x000fe20000410000 */
[----:B------:R-:W-:Y:S01]  /*7ca0*/  ISETP.GE.AND P4, PT, R5, R174, PT ;  /* 0x000000ae0500720c */ /* 0x000fe20003f86270 */
[----:B------:R-:W-:-:S02]  /*7cb0*/  FMUL.FTZ R155, R155, R4 ;  /* 0x000000049b9b7220 */ /* 0x000fc40000410000 */
[-C--:B------:R-:W-:Y:S02]  /*7cc0*/  FMUL.FTZ R146, R146, R4.reuse ;  /* 0x0000000492927220 */ /* 0x080fe40000410000 */
[-C--:B------:R-:W-:Y:S02]  /*7cd0*/  FMUL.FTZ R147, R147, R4.reuse ;  /* 0x0000000493937220 */ /* 0x080fe40000410000 */
[-C--:B------:R-:W-:Y:S02]  /*7ce0*/  FMUL.FTZ R129, R38, R4.reuse ;  /* 0x0000000426817220 */ /* 0x080fe40000410000 */
[-C--:B----4-:R-:W-:Y:S02]  /*7cf0*/  FMUL.FTZ R249, R39, R4.reuse ;  /* 0x0000000427f97220 */ /* 0x090fe40000410000 */
[-C--:B------:R-:W-:Y:S02]  /*7d00*/  FMUL.FTZ R27, R50, R4.reuse ;  /* 0x00000004321b7220 */ /* 0x080fe40000410000 */
[----:B--2---:R-:W-:-:S02]  /*7d10*/  FMUL.FTZ R12, R51, R4 ;  /* 0x00000004330c7220 */ /* 0x004fc40000410000 */
        /* <DEDUP_REMOVED lines=20> */
[----:B---3--:R-:W-:Y:S01]  /*7e60*/  FFMA.FTZ R97, R217, R4, R24 ;  /* 0x00000004d9617223 */ /* 0x008fe20000010018 */
[----:B------:R-:W-:Y:S02]  /*7e70*/  FSEL R4, R198, -INF , !P1 ;  /* 0xff800000c6047808 */ /* 0x000fe40004800000 */
[----:B------:R-:W-:Y:S02]  /*7e80*/  FSEL R14, R196, -INF , !P5 ;  /* 0xff800000c40e7808 */ /* 0x000fe40006800000 */
[----:B------:R-:W-:Y:S02]  /*7e90*/  ISETP.GE.AND P1, PT, R11, R174, PT ;  /* 0x000000ae0b00720c */ /* 0x000fe40003f26270 */
[----:B------:R-:W-:-:S02]  /*7ea0*/  FSEL R18, R199, -INF , !P4 ;  /* 0xff800000c7127808 */ /* 0x000fc40006000000 */
[----:B------:R-:W-:Y:S02]  /*7eb0*/  FMNMX.FTZ R0, R3, R4, !PT ;  /* 0x0000000403007209 */ /* 0x000fe40007810000 */
[-C--:B------:R-:W-:Y:S02]  /*7ec0*/  ISETP.GE.AND P5, PT, R11, R175.reuse, PT ;  /* 0x000000af0b00720c */ /* 0x080fe40003fa6270 */
[----:B------:R-:W-:Y:S02]  /*7ed0*/  ISETP.GE.AND P4, PT, R10, R174, PT ;  /* 0x000000ae0a00720c */ /* 0x000fe40003f86270 */
[----:B------:R-:W-:Y:S02]  /*7ee0*/  FSEL R17, R194, -INF , !P1 ;  /* 0xff800000c2117808 */ /* 0x000fe40004800000 */
[----:B------:R-:W-:Y:S02]  /*7ef0*/  FMNMX.FTZ R0, R18, R0, !PT ;  /* 0x0000000012007209 */ /* 0x000fe40007810000 */
[----:B------:R-:W-:Y:S01]  /*7f00*/  FSEL R19, R192, -INF , !P5 ;  /* 0xff800000c0137808 */ /* 0x000fe20006800000 */
[----:B------:R-:W-:Y:S01]  /*7f10*/  IMAD.MOV.U32 R198, RZ, RZ, R15 ;  /* 0x000000ffffc67224 */ /* 0x000fe200078e000f */
[-C--:B------:R-:W-:Y:S01]  /*7f20*/  ISETP.GE.AND P5, PT, R9, R175.reuse, PT ;  /* 0x000000af0900720c */ /* 0x080fe20003fa6270 */
[----:B------:R-:W-:Y:S01]  /*7f30*/  IMAD.MOV.U32 R199, RZ, RZ, R13 ;  /* 0x000000ffffc77224 */ /* 0x000fe200078e000d */
[----:B------:R-:W-:-:S02]  /*7f40*/  ISETP.GE.AND P6, PT, R5, R175, PT ;  /* 0x000000af0500720c */ /* 0x000fc40003fc6270 */
[----:B------:R-:W-:Y:S02]  /*7f50*/  ISETP.GE.AND P1, PT, R9, R174, PT ;  /* 0x000000ae0900720c */ /* 0x000fe40003f26270 */
[----:B------:R-:W-:Y:S02]  /*7f60*/  FSEL R15, R195, -INF , !P4 ;  /* 0xff800000c30f7808 */ /* 0x000fe40006000000 */
[----:B------:R-:W-:Y:S01]  /*7f70*/  FMNMX.FTZ R0, R17, R0, !PT ;  /* 0x0000000011007209 */ /* 0x000fe20007810000 */
[----:B------:R-:W-:Y:S01]  /*7f80*/  IMAD.MOV.U32 R119, RZ, RZ, R22 ;  /* 0x000000ffff777224 */ /* 0x000fe200078e0016 */
[----:B------:R-:W-:Y:S01]  /*7f90*/  FSEL R13, R188, -INF , !P5 ;  /* 0xff800000bc0d7808 */ /* 0x000fe20006800000 */
[----:B------:R-:W-:Y:S01]  /*7fa0*/  IMAD.MOV.U32 R188, RZ, RZ, R12 ;  /* 0x000000ffffbc7224 */ /* 0x000fe200078e000c */
[----:B------:R-:W-:Y:S01]  /*7fb0*/  FSEL R22, R197, -INF , !P6 ;  /* 0xff800000c5167808 */ /* 0x000fe20007000000 */
[----:B------:R-:W-:Y:S01]  /*7fc0*/  IMAD.MOV.U32 R130, RZ, RZ, R2 ;  /* 0x000000ffff827224 */ /* 0x000fe200078e0002 */
[----:B------:R-:W-:-:S02]  /*7fd0*/  ISETP.GE.AND P4, PT, R8, R174, PT ;  /* 0x000000ae0800720c */ /* 0x000fc40003f86270 */
[----:B------:R-:W-:Y:S02]  /*7fe0*/  FSEL R12, R190, -INF , !P1 ;  /* 0xff800000be0c7808 */ /* 0x000fe40004800000 */
[----:B------:R-:W-:Y:S02]  /*7ff0*/  FMNMX.FTZ R0, R15, R0, !PT ;  /* 0x000000000f007209 */ /* 0x000fe40007810000 */
[----:B------:R-:W-:Y:S02]  /*8000*/  ISETP.GE.AND P6, PT, R10, R175, PT ;  /* 0x000000af0a00720c */ /* 0x000fe40003fc6270 */
[----:B------:R-:W-:Y:S02]  /*8010*/  FMNMX.FTZ R2, R134, R14, !PT ;  /* 0x0000000e86027209 */ /* 0x000fe40007810000 */
[----:B------:R-:W-:Y:S02]  /*8020*/  ISETP.GE.AND P1, PT, R7, R174, PT ;  /* 0x000000ae0700720c */ /* 0x000fe40003f26270 */
[----:B------:R-:W-:-:S02]  /*8030*/  FSEL R10, R191, -INF , !P4 ;  /* 0xff800000bf0a7808 */ /* 0x000fc40006000000 */
[----:B------:R-:W-:Y:S02]  /*8040*/  FMNMX.FTZ R0, R12, R0, !PT ;  /* 0x000000000c007209 */ /* 0x000fe40007810000 */
[----:B------:R-:W-:Y:S02]  /*8050*/  FSEL R16, R193, -INF , !P6 ;  /* 0xff800000c1107808 */ /* 0x000fe40007000000 */
[----:B------:R-:W-:Y:S02]  /*8060*/  FMNMX.FTZ R2, R22, R2, !PT ;  /* 0x0000000216027209 */ /* 0x000fe40007810000 */
[-C--:B------:R-:W-:Y:S02]  /*8070*/  ISETP.GE.AND P6, PT, R8, R175.reuse, PT ;  /* 0x000000af0800720c */ /* 0x080fe40003fc6270 */
[----:B------:R-:W-:Y:S02]  /*8080*/  ISETP.GE.AND P5, PT, R7, R175, PT ;  /* 0x000000af0700720c */ /* 0x000fe40003fa6270 */
[----:B------:R-:W-:-:S02]  /*8090*/  ISETP.GE.AND P4, PT, R6, R174, PT ;  /* 0x000000ae0600720c */ /* 0x000fc40003f86270 */
[----:B------:R-:W-:Y:S02]  /*80a0*/  FSEL R7, R186, -INF , !P1 ;  /* 0xff800000ba077808 */ /* 0x000fe40004800000 */
[----:B------:R-:W-:Y:S02]  /*80b0*/  FMNMX.FTZ R0, R10, R0, !PT ;  /* 0x000000000a007209 */ /* 0x000fe40007810000 */
[----:B------:R-:W-:Y:S02]  /*80c0*/  FMNMX.FTZ R2, R19, R2, !PT ;  /* 0x0000000213027209 */ /* 0x000fe40007810000 */
[----:B------:R-:W-:Y:S02]  /*80d0*/  FSEL R11, R189, -INF , !P6 ;  /* 0xff800000bd0b7808 */ /* 0x000fe40007000000 */
[----:B------:R-:W-:Y:S02]  /*80e0*/  ISETP.GE.AND P6, PT, R6, R175, PT ;  /* 0x000000af0600720c */ /* 0x000fe40003fc6270 */
[----:B------:R-:W-:-:S02]  /*80f0*/  FSEL R6, R187, -INF , !P4 ;  /* 0xff800000bb067808 */ /* 0x000fc40006000000 */
[----:B------:R-:W-:Y:S02]  /*8100*/  FMNMX.FTZ R0, R7, R0, !PT ;  /* 0x0000000007007209 */ /* 0x000fe40007810000 */
[----:B------:R-:W-:Y:S02]  /*8110*/  FMNMX.FTZ R2, R16, R2, !PT ;  /* 0x0000000210027209 */ /* 0x000fe40007810000 */
[----:B------:R-:W-:Y:S02]  /*8120*/  FMNMX.FTZ R0, R6, R0, !PT ;  /* 0x0000000006007209 */ /* 0x000fe40007810000 */
[----:B------:R-:W-:Y:S02]  /*8130*/  FMNMX.FTZ R2, R13, R2, !PT ;  /* 0x000000020d027209 */ /* 0x000fe40007810000 */
[----:B------:R-:W-:Y:S01]  /*8140*/  FSEL R9, R184, -INF , !P5 ;  /* 0xff800000b8097808 */ /* 0x000fe20006800000 */
[----:B------:R-:W1:Y:S01]  /*8150*/  SHFL.BFLY PT, R5, R0, 0x2, 0x1f ;  /* 0x0c401f0000057f89 */ /* 0x000e6200000e0000 */
[----:B------:R-:W-:-:S02]  /*8160*/  FMNMX.FTZ R2, R11, R2, !PT ;  /* 0x000000020b027209 */ /* 0x000fc40007810000 */
[----:B------:R-:W-:Y:S02]  /*8170*/  FSEL R8, R185, -INF , !P6 ;  /* 0xff800000b9087808 */ /* 0x000fe40007000000 */
[----:B------:R-:W-:-:S04]  /*8180*/  FMNMX.FTZ R2, R9, R2, !PT ;  /* 0x0000000209027209 */ /* 0x000fc80007810000 */
[----:B------:R-:W-:Y:S01]  /*8190*/  FMNMX.FTZ R2, R8, R2, !PT ;  /* 0x0000000208027209 */ /* 0x000fe20007810000 */
[----:B------:R-:W-:-:S04]  /*81a0*/  IMAD.MOV.U32 R217, RZ, RZ, R23 ;  /* 0x000000ffffd97224 */ /* 0x000fc800078e0017 */
[----:B------:R-:W2:Y:S01]  /*81b0*/  SHFL.BFLY PT, R23, R2, 0x2, 0x1f ;  /* 0x0c401f0002177f89 */ /* 0x000ea200000e0000 */
[----:B-1----:R-:W-:-:S05]  /*81c0*/  FMNMX.FTZ R0, R0, R5, !PT ;  /* 0x0000000500007209 */ /* 0x002fca0007810000 */
[----:B------:R-:W1:Y:S01]  /*81d0*/  SHFL.BFLY PT, R5, R0, 0x1, 0x1f ;  /* 0x0c201f0000057f89 */ /* 0x000e6200000e0000 */
[----:B--2---:R-:W-:-:S05]  /*81e0*/  FMNMX.FTZ R2, R2, R23, !PT ;  /* 0x0000001702027209 */ /* 0x004fca0007810000 */
[----:B------:R-:W2:Y:S01]  /*81f0*/  SHFL.BFLY PT, R23, R2, 0x1, 0x1f ;  /* 0x0c201f0002177f89 */ /* 0x000ea200000e0000 */
[----:B------:R-:W-:Y:S01]  /*8200*/  IMAD.MOV.U32 R189, RZ, RZ, R232 ;  /* 0x000000ffffbd7224 */ /* 0x000fe200078e00e8 */
[----:B-1----:R-:W-:-:S04]  /*8210*/  FMNMX.FTZ R232, R0, R5, !PT ;  /* 0x0000000500e87209 */ /* 0x002fc80007810000 */
[C---:B------:R-:W-:Y:S01]  /*8220*/  FSETP.NEU.FTZ.AND P1, PT, R232.reuse, -INF , PT ;  /* 0xff800000e800780b */ /* 0x040fe20003f3d000 */
[----:B------:R-:W-:-:S03]  /*8230*/  FMUL.FTZ R0, R232, c[0x0][0x23c] ;  /* 0x00008f00e8007a20 */ /* 0x000fc60000410000 */
[----:B------:R-:W-:Y:S01]  /*8240*/  FSEL R5, R232, RZ, P1 ;  /* 0x000000ffe8057208 */ /* 0x000fe20000800000 */
[----:B------:R-:W-:-:S04]  /*8250*/  IMAD.MOV.U32 R195, RZ, RZ, R233 ;  /* 0x000000ffffc37224 */ /* 0x000fc800078e00e9 */
[----:B------:R-:W-:Y:S01]  /*8260*/  FADD.FTZ R3, R3, -R5 ;  /* 0x8000000503037221 */ /* 0x000fe20000010000 */
[----:B--2---:R-:W-:Y:S02]  /*8270*/  FMNMX.FTZ R233, R2, R23, !PT ;  /* 0x0000001702e97209 */ /* 0x004fe40007810000 */
[----:B------:R-:W-:Y:S01]  /*8280*/  FSEL R2, R0, RZ, P1 ;  /* 0x000000ff00027208 */ /* 0x000fe20000800000 */
[----:B------:R-:W-:-:S04]  /*8290*/  FMUL.FTZ R3, R3, c[0x0][0x23c] ;  /* 0x00008f0003037a20 */ /* 0x000fc80000410000 */
[--C-:B------:R-:W-:Y:S02]  /*82a0*/  FFMA.FTZ R0, R4, c[0x0][0x23c], -R2.reuse ;  /* 0x00008f0004007a23 */ /* 0x100fe40000010802 */
[----:B------:R-:W-:Y:S01]  /*82b0*/  FFMA.FTZ R4, R18, c[0x0][0x23c], -R2 ;  /* 0x00008f0012047a23 */ /* 0x000fe20000010802 */
[----:B------:R-:W-:Y:S01]  /*82c0*/  MUFU.EX2 R3, R3 ;  /* 0x0000000300037308 */ /* 0x000fe20000000800 */
[----:B------:R-:W-:-:S07]  /*82d0*/  FSETP.NEU.FTZ.AND P6, PT, R233, -INF , PT ;  /* 0xff800000e900780b */ /* 0x000fce0003fdd000 */
[----:B------:R1:W2:Y:S08]  /*82e0*/  MUFU.EX2 R5, R0 ;  /* 0x0000000000057308 */ /* 0x0002b00000000800 */
[----:B------:R-:W3:Y:S01]  /*82f0*/  MUFU.EX2 R4, R4 ;  /* 0x0000000400047308 */ /* 0x000ee20000000800 */
[----:B-1----:R-:W-:-:S05]  /*8300*/  FMUL.FTZ R0, R233, c[0x0][0x23c] ;  /* 0x00008f00e9007a20 */ /* 0x002fca0000410000 */
[----:B------:R-:W-:Y:S01]  /*8310*/  FSEL R0, R0, RZ, P6 ;  /* 0x000000ff00007208 */ /* 0x000fe20003000000 */
[----:B------:R-:W-:Y:S01]  /*8320*/  IMAD.MOV.U32 R194, RZ, RZ, R69 ;  /* 0x000000ffffc27224 */ /* 0x000fe200078e0045 */
[----:B------:R-:W-:-:S03]  /*8330*/  ULOP3.LUT UR4, UR32, UR31, URZ, 0x3c, !UPT ;  /* 0x0000001f20047292 */ /* 0x000fc6000f8e3c3f */
[--C-:B------:R-:W-:Y:S02]  /*8340*/  FFMA.FTZ R23, R14, c[0x0][0x23c], -R0.reuse ;  /* 0x00008f000e177a23 */ /* 0x100fe40000010800 */
[--C-:B------:R-:W-:Y:S02]  /*8350*/  FFMA.FTZ R55, R22, c[0x0][0x23c], -R0.reuse ;  /* 0x00008f0016377a23 */ /* 0x100fe40000010800 */
[--C-:B------:R-:W-:Y:S02]  /*8360*/  FFMA.FTZ R67, R19, c[0x0][0x23c], -R0.reuse ;  /* 0x00008f0013437a23 */ /* 0x100fe40000010800 */
[--C-:B------:R-:W-:Y:S02]  /*8370*/  FFMA.FTZ R69, R16, c[0x0][0x23c], -R0.reuse ;  /* 0x00008f0010457a23 */ /* 0x100fe40000010800 */
[--C-:B------:R-:W-:Y:S02]  /*8380*/  FFMA.FTZ R81, R13, c[0x0][0x23c], -R0.reuse ;  /* 0x00008f000d517a23 */ /* 0x100fe40000010800 */
[----:B------:R-:W-:-:S02]  /*8390*/  FFMA.FTZ R82, R11, c[0x0][0x23c], -R0 ;  /* 0x00008f000b527a23 */ /* 0x000fc40000010800 */
[--C-:B------:R-:W-:Y:S02]  /*83a0*/  FFMA.FTZ R86, R9, c[0x0][0x23c], -R0.reuse ;  /* 0x00008f0009567a23 */ /* 0x100fe40000010800 */
[----:B------:R-:W-:Y:S02]  /*83b0*/  FFMA.FTZ R83, R8, c[0x0][0x23c], -R0 ;  /* 0x00008f0008537a23 */ /* 0x000fe40000010800 */
[----:B--2---:R-:W-:-:S04]  /*83c0*/  FFMA.FTZ R0, R231, R3, R5 ;  /* 0x00000003e7007223 */ /* 0x004fc80000010005 */
[----:B---3--:R-:W-:Y:S01]  /*83d0*/  FADD.FTZ R11, R4, R0 ;  /* 0x00000000040b7221 */ /* 0x008fe20000010000 */
[----:B------:R-:W-:-:S05]  /*83e0*/  LOP3.LUT R0, R235, UR4, RZ, 0x3c, !PT ;  /* 0x00000004eb007c12 */ /* 0x000fca000f8e3cff */
[----:B------:R-:W-:Y:S01]  /*83f0*/  IMAD.WIDE.U32 R114, R0, -0x326172a9, RZ ;  /* 0xcd9e8d5700727825 */ /* 0x000fe200078e00ff */
[----:B------:R-:W-:-:S04]  /*8400*/  F2FP.BF16.PACK_AB R100, R4, R5 ;  /* 0x000000050464723e */ /* 0x000fc800000010ff */
[----:B------:R-:W-:-:S05]  /*8410*/  LOP3.LUT R0, R115, UR14, R222, 0x96, !PT ;  /* 0x0000000e73007c12 */ /* 0x000fca000f8e96de */
[----:B------:R-:W-:-:S05]  /*8420*/  IMAD.WIDE.U32 R4, R0, -0x2daee0ad, RZ ;  /* 0xd2511f5300047825 */ /* 0x000fca00078e00ff */
[----:B------:R-:W-:Y:S01]  /*8430*/  LOP3.LUT R0, R5, UR12, R224, 0x96, !PT ;  /* 0x0000000c05007c12 */ /* 0x000fe2000f8e96e0 */
[--C-:B------:R-:W-:Y:S02]  /*8440*/  FFMA.FTZ R87, R7, c[0x0][0x23c], -R2.reuse ;  /* 0x00008f0007577a23 */ /* 0x100fe40000010802 */
[----:B------:R-:W-:Y:S02]  /*8450*/  FFMA.FTZ R96, R6, c[0x0][0x23c], -R2 ;  /* 0x00008f0006607a23 */ /* 0x000fe40000010802 */
[----:B------:R-:W-:Y:S01]  /*8460*/  IMAD.WIDE.U32 R6, R0, -0x326172a9, RZ ;  /* 0xcd9e8d5700067825 */ /* 0x000fe200078e00ff */
[----:B------:R-:W-:-:S03]  /*8470*/  LOP3.LUT R0, R247, UR13, R114, 0x96, !PT ;  /* 0x0000000df7007c12 */ /* 0x000fc6000f8e9672 */
[--C-:B------:R-:W-:Y:S02]  /*8480*/  FFMA.FTZ R98, R12, c[0x0][0x23c], -R2.reuse ;  /* 0x00008f000c627a23 */ /* 0x100fe40000010802 */
[--C-:B------:R-:W-:Y:S02]  /*8490*/  FFMA.FTZ R9, R17, c[0x0][0x23c], -R2.reuse ;  /* 0x00008f0011097a23 */ /* 0x100fe40000010802 */
[--C-:B------:R-:W-:Y:S02]  /*84a0*/  FFMA.FTZ R15, R15, c[0x0][0x23c], -R2.reuse ;  /* 0x00008f000f0f7a23 */ /* 0x100fe40000010802 */
[----:B------:R-:W-:Y:S01]  /*84b0*/  FFMA.FTZ R99, R10, c[0x0][0x23c], -R2 ;  /* 0x00008f000a637a23 */ /* 0x000fe20000010802 */
[----:B------:R-:W-:Y:S01]  /*84c0*/  LOP3.LUT R2, R7, UR11, R246, 0x96, !PT ;  /* 0x0000000b07027c12 */ /* 0x000fe2000f8e96f6 */
[----:B------:R-:W-:-:S05]  /*84d0*/  IMAD.WIDE.U32 R12, R0, -0x2daee0ad, RZ ;  /* 0xd2511f53000c7825 */ /* 0x000fca00078e00ff */
[----:B------:R-:W-:Y:S01]  /*84e0*/  LOP3.LUT R0, R13, UR10, R4, 0x96, !PT ;  /* 0x0000000a0d007c12 */ /* 0x000fe2000f8e9604 */
[----:B------:R-:W-:-:S05]  /*84f0*/  IMAD.WIDE.U32 R4, R2, -0x2daee0ad, RZ ;  /* 0xd2511f5302047825 */ /* 0x000fca00078e00ff */
[----:B------:R-:W-:Y:S01]  /*8500*/  LOP3.LUT R2, R5, UR8, R12, 0x96, !PT ;  /* 0x0000000805027c12 */ /* 0x000fe2000f8e960c */
[----:B------:R-:W-:-:S05]  /*8510*/  IMAD.WIDE.U32 R12, R0, -0x326172a9, RZ ;  /* 0xcd9e8d57000c7825 */ /* 0x000fca00078e00ff */
[----:B------:R-:W-:Y:S01]  /*8520*/  LOP3.LUT R0, R13, UR9, R6, 0x96, !PT ;  /* 0x000000090d007c12 */ /* 0x000fe2000f8e9606 */
[----:B------:R-:W-:Y:S01]  /*8530*/  IMAD.MOV.U32 R190, RZ, RZ, R27 ;  /* 0x000000ffffbe7224 */ /* 0x000fe200078e001b */
[----:B------:R-:W1:Y:S01]  /*8540*/  LDC.U8 R113, c[0x0][0x2d8] ;  /* 0x0000b600ff717b82 */ /* 0x000e620000000000 */
[----:B------:R-:W-:Y:S02]  /*8550*/  IMAD.MOV.U32 R186, RZ, RZ, R26 ;  /* 0x000000ffffba7224 */ /* 0x000fe400078e001a */
[----:B------:R-:W-:-:S05]  /*8560*/  IMAD.WIDE.U32 R26, R0, -0x2daee0ad, RZ ;  /* 0xd2511f53001a7825 */ /* 0x000fca00078e00ff */
[----:B------:R-:W-:Y:S01]  /*8570*/  LOP3.LUT R0, R27, UR6, R4, 0x96, !PT ;  /* 0x000000061b007c12 */ /* 0x000fe2000f8e9604 */
[----:B------:R-:W-:-:S04]  /*8580*/  IMAD.WIDE.U32 R6, R2, -0x326172a9, RZ ;  /* 0xcd9e8d5702067825 */ /* 0x000fc800078e00ff */
[----:B------:R-:W-:-:S05]  /*8590*/  IMAD.WIDE.U32 R4, R0, -0x326172a9, RZ ;  /* 0xcd9e8d5700047825 */ /* 0x000fca00078e00ff */
[----:B------:R-:W-:Y:S02]  /*85a0*/  LOP3.LUT R0, R5, UR15, R6, 0x96, !PT ;  /* 0x0000000f05007c12 */ /* 0x000fe4000f8e9606 */
[----:B------:R2:W3:Y:S02]  /*85b0*/  MUFU.EX2 R6, R9 ;  /* 0x0000000900067308 */ /* 0x0004e40000000800 */
[----:B------:R-:W-:-:S04]  /*85c0*/  LOP3.LUT R2, R0, 0xff, RZ, 0xc0, !PT ;  /* 0x000000ff00027812 */ /* 0x000fc800078ec0ff */
[----:B-1----:R-:W-:Y:S02]  /*85d0*/  ISETP.GE.U32.AND P5, PT, R113, R2, PT ;  /* 0x000000027100720c */ /* 0x002fe40003fa6070 */
[----:B------:R-:W1:Y:S01]  /*85e0*/  MUFU.EX2 R8, R133 ;  /* 0x0000008500087308 */ /* 0x000e620000000800 */
[----:B--2---:R-:W-:-:S07]  /*85f0*/  LOP3.LUT R9, R0, 0xffff, RZ, 0xc0, !PT ;  /* 0x0000ffff00097812 */ /* 0x004fce00078ec0ff */
[----:B------:R-:W2:Y:S01]  /*8600*/  MUFU.EX2 R2, R15 ;  /* 0x0000000f00027308 */ /* 0x000ea20000000800 */
[----:B------:R-:W-:-:S04]  /*8610*/  SHF.R.U32.HI R9, RZ, 0x8, R9 ;  /* 0x00000008ff097819 */ /* 0x000fc80000011609 */
[----:B------:R-:W-:-:S04]  /*8620*/  LOP3.LUT R9, R9, 0xffff, RZ, 0xc0, !PT ;  /* 0x0000ffff09097812 */ /* 0x000fc800078ec0ff */
[----:B------:R-:W-:Y:S01]  /*8630*/  ISETP.GE.U32.AND P4, PT, R113, R9, PT ;  /* 0x000000097100720c */ /* 0x000fe20003f86070 */
[----:B---3--:R-:W-:Y:S02]  /*8640*/  FADD.FTZ R9, R6, R11 ;  /* 0x0000000b06097221 */ /* 0x008fe40000010000 */
[----:B------:R-:W3:Y:S01]  /*8650*/  MUFU.EX2 R11, R25 ;  /* 0x00000019000b7308 */ /* 0x000ee20000000800 */
[----:B-1----:R-:W-:Y:S01]  /*8660*/  FADD.FTZ R10, R8, R52 ;  /* 0x00000034080a7221 */ /* 0x002fe20000010000 */
[----:B------:R-:W-:Y:S01]  /*8670*/  PRMT R17, R64, 0x7610, R17 ;  /* 0x0000761040117816 */ /* 0x000fe20000000011 */
[C---:B--2---:R-:W-:Y:S01]  /*8680*/  FADD.FTZ R52, R2.reuse, R9 ;  /* 0x0000000902347221 */ /* 0x044fe20000010000 */
[----:B------:R-:W-:Y:S02]  /*8690*/  F2FP.BF16.PACK_AB R27, R2, R6 ;  /* 0x00000006021b723e */ /* 0x000fe400000010ff */
[--C-:B------:R-:W-:Y:S02]  /*86a0*/  SHF.R.U32.HI R2, RZ, 0x18, R0.reuse ;  /* 0x00000018ff027819 */ /* 0x100fe40000011600 */
[----:B------:R-:W-:Y:S01]  /*86b0*/  SHF.R.U32.HI R0, RZ, 0x10, R0 ;  /* 0x00000010ff007819 */ /* 0x000fe20000011600 */
[----:B------:R-:W-:Y:S01]  /*86c0*/  @!P5 HFMA2.BF16_V2 R48, -RZ.H0_H0, RZ.H0_H0, -R17.H0_H0 ;  /* 0x200000ffff30d231 */ /* 0x000fe20000340911 */
[----:B------:R-:W-:-:S02]  /*86d0*/  PRMT R14, R64, 0x7632, R14 ;  /* 0x00007632400e7816 */ /* 0x000fc4000000000e */
[----:B------:R-:W-:Y:S02]  /*86e0*/  LOP3.LUT R0, R0, 0xff, RZ, 0xc0, !PT ;  /* 0x000000ff00007812 */ /* 0x000fe400078ec0ff */
[----:B------:R-:W-:Y:S02]  /*86f0*/  ISETP.GE.U32.AND P1, PT, R113, R2, PT ;  /* 0x000000027100720c */ /* 0x000fe40003f26070 */
[----:B------:R-:W-:Y:S02]  /*8700*/  PRMT R103, R17, 0x5410, R14 ;  /* 0x0000541011677816 */ /* 0x000fe4000000000e */
[----:B------:R-:W-:Y:S02]  /*8710*/  @!P5 PRMT R17, R48, 0x5410, RZ ;  /* 0x000054103011d816 */ /* 0x000fe400000000ff */
[----:B------:R-:W-:Y:S02]  /*8720*/  ISETP.GE.U32.AND P5, PT, R113, R0, PT ;  /* 0x000000007100720c */ /* 0x000fe40003fa6070 */
[----:B---3--:R-:W-:-:S02]  /*8730*/  F2FP.BF16.PACK_AB R0, R11, R24 ;  /* 0x000000180b00723e */ /* 0x008fc400000010ff */
[----:B------:R-:W-:Y:S02]  /*8740*/  LOP3.LUT R2, R4, 0xffff, RZ, 0xc0, !PT ;  /* 0x0000ffff04027812 */ /* 0x000fe400078ec0ff */
[C---:B------:R-:W-:Y:S02]  /*8750*/  PRMT R15, R0.reuse, 0x7632, R15 ;  /* 0x00007632000f7816 */ /* 0x040fe4000000000f */
[----:B------:R-:W-:Y:S02]  /*8760*/  SHF.R.U32.HI R5, RZ, 0x8, R2 ;  /* 0x00000008ff057819 */ /* 0x000fe40000011602 */
[----:B------:R-:W-:Y:S01]  /*8770*/  LOP3.LUT R12, R7, UR7, R12, 0x96, !PT ;  /* 0x00000007070c7c12 */ /* 0x000fe2000f8e960c */
[----:B------:R-:W-:Y:S01]  /*8780*/  @!P1 HFMA2.BF16_V2 R50, -RZ.H0_H0, RZ.H0_H0, -R15.H0_H0 ;  /* 0x200000ffff329231 */ /* 0x000fe2000034090f */
[----:B------:R-:W1:Y:S01]  /*8790*/  MUFU.EX2 R7, R135 ;  /* 0x0000008700077308 */ /* 0x000e620000000800 */
[----:B------:R-:W-:Y:S02]  /*87a0*/  PRMT R16, R0, 0x7610, R16 ;  /* 0x0000761000107816 */ /* 0x000fe40000000010 */
[----:B------:R-:W-:-:S02]  /*87b0*/  LOP3.LUT R0, R5, 0xffff, RZ, 0xc0, !PT ;  /* 0x0000ffff05007812 */ /* 0x000fc400078ec0ff */
[----:B------:R-:W-:-:S03]  /*87c0*/  PRMT R102, R16, 0x5410, R15 ;  /* 0x0000541010667816 */ /* 0x000fc6000000000f */
[----:B------:R-:W2:Y:S01]  /*87d0*/  MUFU.EX2 R2, R136 ;  /* 0x0000008800027308 */ /* 0x000ea20000000800 */
[----:B------:R-:W-:Y:S02]  /*87e0*/  @!P1 PRMT R15, R50, 0x5410, RZ ;  /* 0x00005410320f9816 */ /* 0x000fe400000000ff */
[----:B------:R-:W-:Y:S01]  /*87f0*/  ISETP.GE.U32.AND P1, PT, R113, R0, PT ;  /* 0x000000007100720c */ /* 0x000fe20003f26070 */
[----:B------:R-:W-:-:S04]  /*8800*/  @!P4 HFMA2.BF16_V2 R49, -RZ.H0_H0, RZ.H0_H0, -R14.H0_H0 ;  /* 0x200000ffff31c231 */ /* 0x000fc8000034090e */
[----:B------:R-:W3:Y:S01]  /*8810*/  MUFU.EX2 R0, R137 ;  /* 0x0000008900007308 */ /* 0x000ee20000000800 */
[----:B------:R-:W-:Y:S01]  /*8820*/  LOP3.LUT R6, R4, 0xff, RZ, 0xc0, !PT ;  /* 0x000000ff04067812 */ /* 0x000fe200078ec0ff */
[----:B-1----:R-:W-:Y:S01]  /*8830*/  FADD.FTZ R10, R7, R10 ;  /* 0x0000000a070a7221 */ /* 0x002fe20000010000 */
[----:B------:R-:W-:Y:S02]  /*8840*/  @!P4 PRMT R14, R49, 0x5410, RZ ;  /* 0x00005410310ec816 */ /* 0x000fe400000000ff */
[----:B------:R-:W-:Y:S02]  /*8850*/  ISETP.GE.U32.AND P4, PT, R113, R6, PT ;  /* 0x000000067100720c */ /* 0x000fe40003f86070 */
[----:B------:R-:W-:Y:S02]  /*8860*/  F2FP.BF16.PACK_AB R7, R7, R8 ;  /* 0x000000080707723e */ /* 0x000fe400000010ff */
[--C-:B------:R-:W-:Y:S02]  /*8870*/  SHF.R.U32.HI R5, RZ, 0x18, R4.reuse ;  /* 0x00000018ff057819 */ /* 0x100fe40000011604 */
[----:B------:R-:W-:Y:S01]  /*8880*/  SHF.R.U32.HI R9, RZ, 0x10, R4 ;  /* 0x00000010ff097819 */ /* 0x000fe20000011604 */
[----:B--2---:R-:W-:Y:S01]  /*8890*/  FADD.FTZ R4, R2, R10 ;  /* 0x0000000a02047221 */ /* 0x004fe20000010000 */
[----:B------:R-:W1:Y:S01]  /*88a0*/  MUFU.EX2 R6, R176 ;  /* 0x000000b000067308 */ /* 0x000e620000000800 */
[----:B------:R-:W-:-:S02]  /*88b0*/  PRMT R19, R7, 0x7610, R19 ;  /* 0x0000761007137816 */ /* 0x000fc40000000013 */
[----:B------:R-:W-:Y:S01]  /*88c0*/  PRMT R18, R7, 0x7632, R18 ;  /* 0x0000763207127816 */ /* 0x000fe20000000012 */
[C---:B---3--:R-:W-:Y:S01]  /*88d0*/  FADD.FTZ R7, R0.reuse, R4 ;  /* 0x0000000400077221 */ /* 0x048fe20000010000 */
[----:B------:R-:W-:Y:S01]  /*88e0*/  F2FP.BF16.PACK_AB R8, R0, R2 ;  /* 0x000000020008723e */ /* 0x000fe200000010ff */
[----:B------:R-:W-:Y:S02]  /*88f0*/  @!P5 HFMA2.BF16_V2 R51, -RZ.H0_H0, RZ.H0_H0, -R16.H0_H0 ;  /* 0x200000ffff33d231 */ /* 0x000fe40000340910 */
[----:B------:R-:W2:Y:S01]  /*8900*/  MUFU.EX2 R0, R177 ;  /* 0x000000b100007308 */ /* 0x000ea20000000800 */
[----:B------:R-:W-:Y:S02]  /*8910*/  @!P4 HFMA2.BF16_V2 R54, -RZ.H0_H0, RZ.H0_H0, -R19.H0_H0 ;  /* 0x200000ffff36c231 */ /* 0x000fe40000340913 */
[----:B------:R-:W-:Y:S02]  /*8920*/  @!P5 PRMT R16, R51, 0x5410, RZ ;  /* 0x000054103310d816 */ /* 0x000fe400000000ff */
[----:B------:R-:W-:Y:S01]  /*8930*/  ISETP.GE.U32.AND P5, PT, R113, R5, PT ;  /* 0x000000057100720c */ /* 0x000fe20003fa6070 */
[----:B------:R-:W-:Y:S01]  /*8940*/  IMAD.WIDE.U32 R4, R12, -0x2daee0ad, RZ ;  /* 0xd2511f530c047825 */ /* 0x000fe200078e00ff */
[----:B------:R-:W-:Y:S01]  /*8950*/  LOP3.LUT R2, R9, 0xff, RZ, 0xc0, !PT ;  /* 0x000000ff09027812 */ /* 0x000fe200078ec0ff */
[----:B------:R-:W-:Y:S01]  /*8960*/  MUFU.EX2 R22, R65 ;  /* 0x0000004100167308 */ /* 0x000fe20000000800 */
[----:B------:R-:W-:Y:S01]  /*8970*/  PRMT R64, R19, 0x5410, R18 ;  /* 0x0000541013407816 */ /* 0x000fe20000000012 */
[----:B-1----:R-:W-:Y:S01]  /*8980*/  FADD.FTZ R7, R6, R7 ;  /* 0x0000000706077221 */ /* 0x002fe20000010000 */
[----:B------:R-:W-:-:S02]  /*8990*/  @!P4 PRMT R19, R54, 0x5410, RZ ;  /* 0x000054103613c816 */ /* 0x000fc400000000ff */
[----:B------:R-:W-:-:S03]  /*89a0*/  ISETP.GE.U32.AND P4, PT, R113, R2, PT ;  /* 0x000000027100720c */ /* 0x000fc60003f86070 */
[----:B------:R-:W1:Y:S01]  /*89b0*/  MUFU.EX2 R24, R80 ;  /* 0x0000005000187308 */ /* 0x000e620000000800 */
[----:B------:R-:W-:Y:S01]  /*89c0*/  LOP3.LUT R2, R5, UR16, R26, 0x96, !PT ;  /* 0x0000001005027c12 */ /* 0x000fe2000f8e961a */
[C---:B--2---:R-:W-:Y:S01]  /*89d0*/  FADD.FTZ R242, R0.reuse, R7 ;  /* 0x0000000700f27221 */ /* 0x044fe20000010000 */
[----:B------:R-:W-:Y:S02]  /*89e0*/  F2FP.BF16.PACK_AB R12, R0, R6 ;  /* 0x00000006000c723e */ /* 0x000fe400000010ff */
[----:B------:R-:W-:Y:S01]  /*89f0*/  LOP3.LUT R0, R2, 0xff, RZ, 0xc0, !PT ;  /* 0x000000ff02007812 */ /* 0x000fe200078ec0ff */
[----:B------:R-:W-:Y:S01]  /*8a00*/  @!P1 HFMA2.BF16_V2 R53, -RZ.H0_H0, RZ.H0_H0, -R18.H0_H0 ;  /* 0x200000ffff359231 */ /* 0x000fe20000340912 */
[----:B------:R-:W-:Y:S02]  /*8a10*/  FSEL R6, R233, RZ, P6 ;  /* 0x000000ffe9067208 */ /* 0x000fe40003000000 */
[----:B------:R-:W-:Y:S02]  /*8a20*/  ISETP.GE.U32.AND P6, PT, R113, R0, PT ;  /* 0x000000007100720c */ /* 0x000fe40003fc6070 */
[----:B------:R-:W-:-:S02]  /*8a30*/  SHF.R.U32.HI R0, RZ, 0x18, R2 ;  /* 0x00000018ff007819 */ /* 0x000fc40000011602 */
[----:B------:R-:W-:Y:S02]  /*8a40*/  @!P1 PRMT R18, R53, 0x5410, RZ ;  /* 0x0000541035129816 */ /* 0x000fe400000000ff */
[----:B------:R-:W-:Y:S01]  /*8a50*/  ISETP.GE.U32.AND P1, PT, R113, R0, PT ;  /* 0x000000007100720c */ /* 0x000fe20003f26070 */
[----:B------:R-:W-:Y:S01]  /*8a60*/  FADD.FTZ R6, R134, -R6 ;  /* 0x8000000686067221 */ /* 0x000fe20000010000 */
[----:B-1----:R-:W-:-:S04]  /*8a70*/  F2FP.BF16.PACK_AB R0, R24, R22 ;  /* 0x000000161800723e */ /* 0x002fc800000010ff */
[C---:B------:R-:W-:Y:S02]  /*8a80*/  PRMT R183, R0.reuse, 0x7610, R183 ;  /* 0x0000761000b77816 */ /* 0x040fe400000000b7 */
[----:B------:R-:W-:Y:S01]  /*8a90*/  PRMT R182, R0, 0x7632, R182 ;  /* 0x0000763200b67816 */ /* 0x000fe200000000b6 */
[----:B------:R-:W-:-:S06]  /*8aa0*/  FMUL.FTZ R0, R6, c[0x0][0x23c] ;  /* 0x00008f0006007a20 */ /* 0x000fcc0000410000 */
[----:B------:R-:W1:Y:S01]  /*8ab0*/  MUFU.EX2 R0, R0 ;  /* 0x0000000000007308 */ /* 0x000e620000000800 */
[----:B------:R-:W-:Y:S02]  /*8ac0*/  IMAD.MOV.U32 R246, RZ, RZ, R224 ;  /* 0x000000fffff67224 */ /* 0x000fe400078e00e0 */
[----:B------:R-:W-:Y:S02]  /*8ad0*/  IMAD.MOV.U32 R247, RZ, RZ, R225 ;  /* 0x000000fffff77224 */ /* 0x000fe400078e00e1 */
[-C--:B-1----:R-:W-:Y:S02]  /*8ae0*/  FMUL.FTZ R224, R92, R0.reuse ;  /* 0x000000005ce07220 */ /* 0x082fe40000410000 */
[-C--:B------:R-:W-:Y:S02]  /*8af0*/  FMUL.FTZ R225, R93, R0.reuse ;  /* 0x000000005de17220 */ /* 0x080fe40000410000 */
[-C--:B------:R-:W-:Y:S01]  /*8b00*/  FMUL.FTZ R192, R72, R0.reuse ;  /* 0x0000000048c07220 */ /* 0x080fe20000410000 */
[----:B------:R-:W2:Y:S01]  /*8b10*/  LDL.LU.64 R92, [R1+0x8] ;  /* 0x00000800015c7983 */ /* 0x000ea20000300a00 */
[----:B------:R-:W-:-:S03]  /*8b20*/  FMUL.FTZ R193, R73, R0 ;  /* 0x0000000049c17220 */ /* 0x000fc60000410000 */
[----:B------:R-:W3:Y:S01]  /*8b30*/  LDL.LU.64 R72, [R1] ;  /* 0x0000000001487983 */ /* 0x000ee20000300a00 */
[----:B------:R-:W1:Y:S08]  /*8b40*/  MUFU.EX2 R10, R23 ;  /* 0x00000017000a7308 */ /* 0x000e700000000800 */
[----:B------:R-:W-:Y:S08]  /*8b50*/  MUFU.EX2 R23, R84 ;  /* 0x0000005400177308 */ /* 0x000ff00000000800 */
[----:B------:R-:W4:Y:S01]  /*8b60*/  MUFU.EX2 R241, R85 ;  /* 0x0000005500f17308 */ /* 0x000f220000000800 */
[----:B------:R-:W-:Y:S01]  /*8b70*/  IMAD.MOV.U32 R191, RZ, RZ, R140 ;  /* 0x000000ffffbf7224 */ /* 0x000fe200078e008c */
[----:B------:R-:W-:Y:S01]  /*8b80*/  SHF.R.U32.HI R6, RZ, 0x10, R2 ;  /* 0x00000010ff067819 */ /* 0x000fe20000011602 */
[-C--:B-1----:R-:W-:Y:S01]  /*8b90*/  FFMA.FTZ R25, R230, R0.reuse, R10 ;  /* 0x00000000e6197223 */ /* 0x082fe2000001000a */
[----:B------:R-:W-:Y:S01]  /*8ba0*/  @!P4 HFMA2.BF16_V2 R66, -RZ.H0_H0, RZ.H0_H0, -R183.H0_H0 ;  /* 0x200000ffff42c231 */ /* 0x000fe200003409b7 */
[-C--:B------:R-:W-:Y:S01]  /*8bb0*/  FMUL.FTZ R168, R168, R0.reuse ;  /* 0x00000000a8a87220 */ /* 0x080fe20000410000 */
[----:B------:R-:W-:Y:S01]  /*8bc0*/  LOP3.LUT R2, R2, 0xffff, RZ, 0xc0, !PT ;  /* 0x0000ffff02027812 */ /* 0x000fe200078ec0ff */
        /* <DEDUP_REMOVED lines=27> */
[----:B----4-:R-:W-:Y:S02]  /*8d80*/  F2FP.BF16.PACK_AB R0, R241, R23 ;  /* 0x00000017f100723e */ /* 0x010fe400000010ff */
[----:B------:R-:W-:Y:S02]  /*8d90*/  LOP3.LUT R6, R6, 0xff, RZ, 0xc0, !PT ;  /* 0x000000ff06067812 */ /* 0x000fe400078ec0ff */
[----:B------:R-:W-:Y:S02]  /*8da0*/  PRMT R50, R183, 0x5410, R182 ;  /* 0x00005410b7327816 */ /* 0x000fe400000000b6 */
[----:B------:R-:W-:Y:S02]  /*8db0*/  SHF.R.U32.HI R2, RZ, 0x8, R2 ;  /* 0x00000008ff027819 */ /* 0x000fe40000011602 */
[----:B------:R-:W-:Y:S01]  /*8dc0*/  PRMT R178, R0, 0x7632, R178 ;  /* 0x0000763200b27816 */ /* 0x000fe200000000b2 */
[----:B------:R-:W-:Y:S01]  /*8dd0*/  @!P5 HFMA2.BF16_V2 R68, -RZ.H0_H0, RZ.H0_H0, -R182.H0_H0 ;  /* 0x200000ffff44d231 */ /* 0x000fe200003409b6 */
[----:B------:R-:W-:Y:S01]  /*8de0*/  @!P4 PRMT R183, R66, 0x5410, RZ ;  /* 0x0000541042b7c816 */ /* 0x000fe200000000ff */
[----:B------:R-:W-:Y:S01]  /*8df0*/  IMAD.WIDE.U32 R48, R252, -0x326172a9, RZ ;  /* 0xcd9e8d57fc307825 */ /* 0x000fe200078e00ff */
[----:B------:R-:W-:Y:S01]  /*8e00*/  ISETP.GE.U32.AND P4, PT, R113, R6, PT ;  /* 0x000000067100720c */ /* 0x000fe20003f86070 */
[----:B------:R-:W-:Y:S01]  /*8e10*/  @!P1 HFMA2.BF16_V2 R44, -RZ.H0_H0, RZ.H0_H0, -R178.H0_H0 ;  /* 0x200000ffff2c9231 */ /* 0x000fe200003409b2 */
[----:B------:R-:W-:-:S02]  /*8e20*/  LOP3.LUT R2, R2, 0xffff, RZ, 0xc0, !PT ;  /* 0x0000ffff02027812 */ /* 0x000fc400078ec0ff */
[----:B------:R-:W-:Y:S02]  /*8e30*/  PRMT R179, R0, 0x7610, R179 ;  /* 0x0000761000b37816 */ /* 0x000fe400000000b3 */
[----:B------:R-:W-:Y:S02]  /*8e40*/  @!P5 PRMT R182, R68, 0x5410, RZ ;  /* 0x0000541044b6d816 */ /* 0x000fe400000000ff */
[----:B------:R-:W-:Y:S02]  /*8e50*/  LOP3.LUT R0, R4, 0xff, RZ, 0xc0, !PT ;  /* 0x000000ff04007812 */ /* 0x000fe400078ec0ff */
[----:B------:R-:W-:Y:S02]  /*8e60*/  ISETP.GE.U32.AND P5, PT, R113, R2, PT ;  /* 0x000000027100720c */ /* 0x000fe40003fa6070 */
[----:B------:R-:W-:Y:S02]  /*8e70*/  LOP3.LUT R7, R115, UR14, R48, 0x96, !PT ;  /* 0x0000000e73077c12 */ /* 0x000fe4000f8e9630 */
[----:B------:R-:W-:-:S02]  /*8e80*/  PRMT R48, R179, 0x5410, R178 ;  /* 0x00005410b3307816 */ /* 0x000fc400000000b2 */
[----:B------:R-:W-:Y:S02]  /*8e90*/  LOP3.LUT R2, R4, 0xffff, RZ, 0xc0, !PT ;  /* 0x0000ffff04027812 */ /* 0x000fe400078ec0ff */
[----:B------:R-:W-:Y:S02]  /*8ea0*/  @!P1 PRMT R178, R44, 0x5410, RZ ;  /* 0x000054102cb29816 */ /* 0x000fe400000000ff */
[----:B------:R-:W-:Y:S02]  /*8eb0*/  PRMT R181, R8, 0x7610, R181 ;  /* 0x0000761008b57816 */ /* 0x000fe400000000b5 */
[----:B------:R-:W-:Y:S02]  /*8ec0*/  ISETP.GE.U32.AND P1, PT, R113, R0, PT ;  /* 0x000000007100720c */ /* 0x000fe40003f26070 */
[--C-:B------:R-:W-:Y:S02]  /*8ed0*/  SHF.R.U32.HI R6, RZ, 0x18, R4.reuse ;  /* 0x00000018ff067819 */ /* 0x100fe40000011604 */
[----:B------:R-:W-:-:S02]  /*8ee0*/  SHF.R.U32.HI R0, RZ, 0x10, R4 ;  /* 0x00000010ff007819 */ /* 0x000fc40000011604 */
[----:B------:R-:W-:Y:S01]  /*8ef0*/  SHF.R.U32.HI R4, RZ, 0x8, R2 ;  /* 0x00000008ff047819 */ /* 0x000fe20000011602 */
[----:B------:R-:W-:Y:S01]  /*8f00*/  @!P4 HFMA2.BF16_V2 R45, -RZ.H0_H0, RZ.H0_H0, -R179.H0_H0 ;  /* 0x200000ffff2dc231 */ /* 0x000fe200003409b3 */
[----:B------:R-:W-:Y:S01]  /*8f10*/  PRMT R180, R8, 0x7632, R180 ;  /* 0x0000763208b47816 */ /* 0x000fe200000000b4 */
[----:B------:R-:W-:Y:S01]  /*8f20*/  @!P6 HFMA2.BF16_V2 R37, -RZ.H0_H0, RZ.H0_H0, -R181.H0_H0 ;  /* 0x200000ffff25e231 */ /* 0x000fe200003409b5 */
[----:B------:R-:W-:Y:S02]  /*8f30*/  LOP3.LUT R2, R0, 0xff, RZ, 0xc0, !PT ;  /* 0x000000ff00027812 */ /* 0x000fe400078ec0ff */
[----:B------:R-:W-:Y:S01]  /*8f40*/  LOP3.LUT R0, R4, 0xffff, RZ, 0xc0, !PT ;  /* 0x0000ffff04007812 */ /* 0x000fe200078ec0ff */
[----:B------:R-:W-:Y:S01]  /*8f50*/  IMAD.MOV.U32 R76, RZ, RZ, R246 ;  /* 0x000000ffff4c7224 */ /* 0x000fe200078e00f6 */
[----:B------:R-:W-:Y:S01]  /*8f60*/  PRMT R49, R181, 0x5410, R180 ;  /* 0x00005410b5317816 */ /* 0x000fe200000000b4 */
[----:B------:R-:W-:Y:S01]  /*8f70*/  IMAD.MOV.U32 R77, RZ, RZ, R247 ;  /* 0x000000ffff4d7224 */ /* 0x000fe200078e00f7 */
[----:B------:R-:W-:Y:S01]  /*8f80*/  @!P4 PRMT R179, R45, 0x5410, RZ ;  /* 0x000054102db3c816 */ /* 0x000fe200000000ff */
[----:B------:R-:W-:Y:S01]  /*8f90*/  IMAD.MOV.U32 R9, RZ, RZ, R191 ;  /* 0x000000ffff097224 */ /* 0x000fe200078e00bf */
[----:B------:R-:W-:Y:S01]  /*8fa0*/  @!P6 PRMT R181, R37, 0x5410, RZ ;  /* 0x0000541025b5e816 */ /* 0x000fe200000000ff */
[----:B------:R-:W-:Y:S01]  /*8fb0*/  IMAD.MOV.U32 R66, RZ, RZ, R189 ;  /* 0x000000ffff427224 */ /* 0x000fe200078e00bd */
[----:B------:R-:W-:Y:S01]  /*8fc0*/  ISETP.GE.U32.AND P4, PT, R113, R0, PT ;  /* 0x000000007100720c */ /* 0x000fe20003f86070 */
[----:B------:R-:W-:-:S02]  /*8fd0*/  IMAD.MOV.U32 R80, RZ, RZ, R190 ;  /* 0x000000ffff507224 */ /* 0x000fc400078e00be */
[----:B------:R-:W-:Y:S01]  /*8fe0*/  IMAD.MOV.U32 R68, RZ, RZ, R188 ;  /* 0x000000ffff447224 */ /* 0x000fe200078e00bc */
[----:B------:R-:W-:Y:S01]  /*8ff0*/  ISETP.GE.U32.AND P6, PT, R113, R2, PT ;  /* 0x000000027100720c */ /* 0x000fe20003fc6070 */
        /* <DEDUP_REMOVED lines=45> */
[----:B------:R-:W-:Y:S01]  /*92d0*/  IMAD.WIDE.U32 R2, R7, -0x2daee0ad, RZ ;  /* 0xd2511f5307027825 */ /* 0x000fe200078e00ff */
[----:B------:R-:W-:-:S05]  /*92e0*/  @!P5 HFMA2.BF16_V2 R38, -RZ.H0_H0, RZ.H0_H0, -R180.H0_H0 ;  /* 0x200000ffff26d231 */ /* 0x000fca00003409b4 */
[----:B------:R-:W-:Y:S02]  /*92f0*/  @!P5 PRMT R180, R38, 0x5410, RZ ;  /* 0x0000541026b4d816 */ /* 0x000fe400000000ff */
[----:B------:R-:W-:Y:S01]  /*9300*/  ISETP.GE.U32.AND P5, PT, R113, R6, PT ;  /* 0x000000067100720c */ /* 0x000fe20003fa6070 */
[----:B------:R-:W-:Y:S02]  /*9310*/  IMAD.MOV.U32 R85, RZ, RZ, R68 ;  /* 0x000000ffff557224 */ /* 0x000fe400078e0044 */
[----:B------:R-:W-:Y:S02]  /*9320*/  IMAD.MOV.U32 R68, RZ, RZ, R9 ;  /* 0x000000ffff447224 */ /* 0x000fe400078e0009 */
[----:B------:R-:W-:Y:S01]  /*9330*/  IMAD.MOV.U32 R230, RZ, RZ, R13 ;  /* 0x000000ffffe67224 */ /* 0x000fe200078e000d */
[C---:B------:R-:W-:Y:S02]  /*9340*/  PRMT R177, R12.reuse, 0x7610, R177 ;  /* 0x000076100cb17816 */ /* 0x040fe400000000b1 */
[----:B------:R-:W-:-:S03]  /*9350*/  PRMT R176, R12, 0x7632, R176 ;  /* 0x000076320cb07816 */ /* 0x000fc600000000b0 */
[----:B------:R-:W-:Y:S01]  /*9360*/  @!P1 HFMA2.BF16_V2 R34, -RZ.H0_H0, RZ.H0_H0, -R177.H0_H0 ;  /* 0x200000ffff229231 */ /* 0x000fe200003409b1 */
[----:B---3--:R-:W-:Y:S02]  /*9370*/  LOP3.LUT R0, R73, UR13, R114, 0x96, !PT ;  /* 0x0000000d49007c12 */ /* 0x008fe4000f8e9672 */
[----:B--2---:R-:W-:-:S03]  /*9380*/  LOP3.LUT R3, R3, UR12, R92, 0x96, !PT ;  /* 0x0000000c03037c12 */ /* 0x004fc6000f8e965c */
[----:B------:R-:W-:-:S04]  /*9390*/  IMAD.WIDE.U32 R4, R0, -0x2daee0ad, RZ ;  /* 0xd2511f5300047825 */ /* 0x000fc800078e00ff */
[----:B------:R-:W-:Y:S01]  /*93a0*/  IMAD.WIDE.U32 R6, R3, -0x326172a9, RZ ;  /* 0xcd9e8d5703067825 */ /* 0x000fe200078e00ff */
[----:B------:R-:W-:-:S04]  /*93b0*/  LOP3.LUT R2, R5, UR10, R2, 0x96, !PT ;  /* 0x0000000a05027c12 */ /* 0x000fc8000f8e9602 */
[----:B------:R-:W-:Y:S01]  /*93c0*/  LOP3.LUT R0, R7, UR11, R72, 0x96, !PT ;  /* 0x0000000b07007c12 */ /* 0x000fe2000f8e9648 */
[----:B------:R-:W-:-:S05]  /*93d0*/  IMAD.WIDE.U32 R2, R2, -0x326172a9, RZ ;  /* 0xcd9e8d5702027825 */ /* 0x000fca00078e00ff */
[----:B------:R-:W-:Y:S01]  /*93e0*/  LOP3.LUT R3, R3, UR9, R6, 0x96, !PT ;  /* 0x0000000903037c12 */ /* 0x000fe2000f8e9606 */
[----:B------:R-:W-:-:S04]  /*93f0*/  IMAD.WIDE.U32 R6, R0, -0x2daee0ad, RZ ;  /* 0xd2511f5300067825 */ /* 0x000fc800078e00ff */
[----:B------:R-:W-:Y:S01]  /*9400*/  IMAD.WIDE.U32 R8, R3, -0x2daee0ad, RZ ;  /* 0xd2511f5303087825 */ /* 0x000fe200078e00ff */
[----:B------:R-:W-:-:S04]  /*9410*/  LOP3.LUT R0, R7, UR8, R4, 0x96, !PT ;  /* 0x0000000807007c12 */ /* 0x000fc8000f8e9604 */
[----:B------:R-:W-:Y:S01]  /*9420*/  LOP3.LUT R3, R9, UR6, R6, 0x96, !PT ;  /* 0x0000000609037c12 */ /* 0x000fe2000f8e9606 */
[----:B------:R-:W-:-:S05]  /*9430*/  IMAD.WIDE.U32 R4, R0, -0x326172a9, RZ ;  /* 0xcd9e8d5700047825 */ /* 0x000fca00078e00ff */
[----:B------:R-:W-:Y:S01]  /*9440*/  LOP3.LUT R13, R5, UR7, R2, 0x96, !PT ;  /* 0x00000007050d7c12 */ /* 0x000fe2000f8e9602 */
[----:B------:R-:W-:-:S05]  /*9450*/  IMAD.WIDE.U32 R2, R3, -0x326172a9, RZ ;  /* 0xcd9e8d5703027825 */ /* 0x000fca00078e00ff */
[----:B------:R-:W-:-:S04]  /*9460*/  LOP3.LUT R4, R3, UR15, R4, 0x96, !PT ;  /* 0x0000000f03047c12 */ /* 0x000fc8000f8e9604 */
[----:B------:R-:W-:-:S04]  /*9470*/  LOP3.LUT R0, R4, 0xffff, RZ, 0xc0, !PT ;  /* 0x0000ffff04007812 */ /* 0x000fc800078ec0ff */
[----:B------:R-:W-:Y:S01]  /*9480*/  SHF.R.U32.HI R0, RZ, 0x8, R0 ;  /* 0x00000008ff007819 */ /* 0x000fe20000011600 */
[----:B------:R-:W-:-:S03]  /*9490*/  IMAD.MOV.U32 R72, RZ, RZ, R130 ;  /* 0x000000ffff487224 */ /* 0x000fc600078e0082 */
[----:B------:R-:W-:Y:S01]  /*94a0*/  LOP3.LUT R0, R0, 0xffff, RZ, 0xc0, !PT ;  /* 0x0000ffff00007812 */ /* 0x000fe200078ec0ff */
[----:B------:R-:W-:Y:S01]  /*94b0*/  IMAD.MOV.U32 R130, RZ, RZ, R129 ;  /* 0x000000ffff827224 */ /* 0x000fe200078e0081 */
[----:B------:R-:W-:Y:S01]  /*94c0*/  PRMT R37, R177, 0x5410, R176 ;  /* 0x00005410b1257816 */ /* 0x000fe200000000b0 */
[----:B------:R-:W-:Y:S01]  /*94d0*/  IMAD.MOV.U32 R129, RZ, RZ, R240 ;  /* 0x000000ffff817224 */ /* 0x000fe200078e00f0 */
[----:B------:R-:W-:Y:S01]  /*94e0*/  @!P1 PRMT R177, R34, 0x5410, RZ ;  /* 0x0000541022b19816 */ /* 0x000fe200000000ff */
[----:B------:R-:W-:Y:S01]  /*94f0*/  IMAD.MOV.U32 R93, RZ, RZ, R235 ;  /* 0x000000ffff5d7224 */ /* 0x000fe200078e00eb */
[----:B------:R-:W-:Y:S01]  /*9500*/  MUFU.EX2 R240, R112 ;  /* 0x0000007000f07308 */ /* 0x000fe20000000800 */
[----:B------:R-:W-:-:S07]  /*9510*/  ISETP.GE.U32.AND P1, PT, R113, R0, PT ;  /* 0x000000007100720c */ /* 0x000fce0003f26070 */
[----:B------:R-:W1:Y:S01]  /*9520*/  MUFU.EX2 R235, R101 ;  /* 0x0000006500eb7308 */ /* 0x000e620000000800 */
[----:B------:R-:W-:-:S07]  /*9530*/  @!P4 HFMA2.BF16_V2 R35, -RZ.H0_H0, RZ.H0_H0, -R176.H0_H0 ;  /* 0x200000ffff23c231 */ /* 0x000fce00003409b0 */
[----:B------:R-:W2:Y:S01]  /*9540*/  MUFU.EX2 R0, R55 ;  /* 0x0000003700007308 */ /* 0x000ea20000000800 */
[----:B------:R-:W-:Y:S02]  /*9550*/  LOP3.LUT R5, R4, 0xff, RZ, 0xc0, !PT ;  /* 0x000000ff04057812 */ /* 0x000fe400078ec0ff */
[----:B------:R-:W-:Y:S02]  /*9560*/  @!P4 PRMT R176, R35, 0x5410, RZ ;  /* 0x0000541023b0c816 */ /* 0x000fe400000000ff */
[----:B------:R-:W-:Y:S02]  /*9570*/  ISETP.GE.U32.AND P4, PT, R113, R5, PT ;  /* 0x000000057100720c */ /* 0x000fe40003f86070 */
[----:B-1----:R-:W-:-:S04]  /*9580*/  F2FP.BF16.PACK_AB R5, R240, R235 ;  /* 0x000000ebf005723e */ /* 0x002fc800000010ff */
[C---:B------:R-:W-:Y:S02]  /*9590*/  PRMT R139, R5.reuse, 0x7610, R139 ;  /* 0x00007610058b7816 */ /* 0x040fe4000000008b */
[----:B--2---:R-:W-:Y:S02]  /*95a0*/  F2FP.BF16.PACK_AB R6, R0, R10 ;  /* 0x0000000a0006723e */ /* 0x004fe400000010ff */
[----:B------:R-:W-:Y:S02]  /*95b0*/  PRMT R138, R5, 0x7632, R138 ;  /* 0x00007632058a7816 */ /* 0x000fe4000000008a */
[C---:B------:R-:W-:Y:S01]  /*95c0*/  PRMT R12, R6.reuse, 0x7632, R12 ;  /* 0x00007632060c7816 */ /* 0x040fe2000000000c */
[----:B------:R-:W-:Y:S01]  /*95d0*/  @!P6 HFMA2.BF16_V2 R41, -RZ.H0_H0, RZ.H0_H0, -R139.H0_H0 ;  /* 0x200000ffff29e231 */ /* 0x000fe2000034098b */
[----:B------:R-:W-:Y:S01]  /*95e0*/  PRMT R5, R6, 0x7610, R5 ;  /* 0x0000761006057816 */ /* 0x000fe20000000005 */
[----:B------:R-:W-:Y:S01]  /*95f0*/  @!P5 HFMA2.BF16_V2 R40, -RZ.H0_H0, RZ.H0_H0, -R138.H0_H0 ;  /* 0x200000ffff28d231 */ /* 0x000fe2000034098a */
[----:B------:R-:W-:Y:S01]  /*9600*/  LOP3.LUT R6, R2, 0xff, RZ, 0xc0, !PT ;  /* 0x000000ff02067812 */ /* 0x000fe200078ec0ff */
[----:B------:R-:W-:Y:S01]  /*9610*/  @!P1 HFMA2.BF16_V2 R36, -RZ.H0_H0, RZ.H0_H0, -R12.H0_H0 ;  /* 0x200000ffff249231 */ /* 0x000fe2000034090c */
[----:B------:R-:W-:-:S02]  /*9620*/  PRMT R38, R139, 0x5410, R138 ;  /* 0x000054108b267816 */ /* 0x000fc4000000008a */
[----:B------:R-:W-:Y:S02]  /*9630*/  @!P6 PRMT R139, R41, 0x5410, RZ ;  /* 0x00005410298be816 */ /* 0x000fe400000000ff */
[----:B------:R-:W-:Y:S02]  /*9640*/  SHF.R.U32.HI R7, RZ, 0x18, R2 ;  /* 0x00000018ff077819 */ /* 0x000fe40000011602 */
[----:B------:R-:W-:Y:S02]  /*9650*/  PRMT R41, R5, 0x5410, R12 ;  /* 0x0000541005297816 */ /* 0x000fe4000000000c */
[----:B------:R-:W-:Y:S02]  /*9660*/  LOP3.LUT R3, R2, 0xffff, RZ, 0xc0, !PT ;  /* 0x0000ffff02037812 */ /* 0x000fe400078ec0ff */
[----:B------:R-:W-:Y:S01]  /*9670*/  @!P1 PRMT R12, R36, 0x5410, RZ ;  /* 0x00005410240c9816 */ /* 0x000fe200000000ff */
[----:B------:R-:W-:Y:S01]  /*9680*/  MUFU.EX2 R10, R69 ;  /* 0x00000045000a7308 */ /* 0x000fe20000000800 */
[----:B------:R-:W-:-:S02]  /*9690*/  @!P5 PRMT R138, R40, 0x5410, RZ ;  /* 0x00005410288ad816 */ /* 0x000fc400000000ff */
[C---:B------:R-:W-:Y:S02]  /*96a0*/  ISETP.GE.U32.AND P1, PT, R113.reuse, R6, PT ;  /* 0x000000067100720c */ /* 0x040fe40003f26070 */
[----:B------:R-:W-:Y:S02]  /*96b0*/  SHF.R.U32.HI R2, RZ, 0x10, R2 ;  /* 0x00000010ff027819 */ /* 0x000fe40000011602 */
[----:B------:R-:W-:Y:S01]  /*96c0*/  ISETP.GE.U32.AND P5, PT, R113, R7, PT ;  /* 0x000000077100720c */ /* 0x000fe20003fa6070 */
[----:B------:R-:W1:Y:S01]  /*96d0*/  MUFU.EX2 R6, R67 ;  /* 0x0000004300067308 */ /* 0x000e620000000800 */
[----:B------:R-:W-:Y:S01]  /*96e0*/  SHF.R.U32.HI R7, RZ, 0x8, R3 ;  /* 0x00000008ff077819 */ /* 0x000fe20000011603 */
[----:B------:R-:W-:Y:S01]  /*96f0*/  @!P4 HFMA2.BF16_V2 R39, -RZ.H0_H0, RZ.H0_H0, -R5.H0_H0 ;  /* 0x200000ffff27c231 */ /* 0x000fe20000340905 */
[----:B------:R-:W-:Y:S02]  /*9700*/  LOP3.LUT R3, R2, 0xff, RZ, 0xc0, !PT ;  /* 0x000000ff02037812 */ /* 0x000fe400078ec0ff */
[----:B------:R-:W-:-:S02]  /*9710*/  LOP3.LUT R2, R7, 0xffff, RZ, 0xc0, !PT ;  /* 0x0000ffff07027812 */ /* 0x000fc400078ec0ff */
[----:B------:R-:W-:Y:S02]  /*9720*/  @!P4 PRMT R5, R39, 0x5410, RZ ;  /* 0x000054102705c816 */ /* 0x000fe400000000ff */
[C---:B------:R-:W-:Y:S02]  /*9730*/  ISETP.GE.U32.AND P6, PT, R113.reuse, R3, PT ;  /* 0x000000037100720c */ /* 0x040fe40003fc6070 */
[----:B------:R-:W-:Y:S01]  /*9740*/  ISETP.GE.U32.AND P4, PT, R113, R2, PT ;  /* 0x000000027100720c */ /* 0x000fe20003f86070 */
[----:B------:R-:W-:-:S04]  /*9750*/  IMAD.WIDE.U32 R2, R13, -0x2daee0ad, RZ ;  /* 0xd2511f530d027825 */ /* 0x000fc800078e00ff */
[----:B------:R-:W-:Y:S01]  /*9760*/  FADD.FTZ R9, R0, R25 ;  /* 0x0000001900097221 */ /* 0x000fe20000010000 */
[----:B------:R-:W-:Y:S02]  /*9770*/  LOP3.LUT R0, R3, UR16, R8, 0x96, !PT ;  /* 0x0000001003007c12 */ /* 0x000fe4000f8e9608 */
[----:B-1----:R-:W-:Y:S02]  /*9780*/  F2FP.BF16.PACK_AB R8, R10, R6 ;  /* 0x000000060a08723e */ /* 0x002fe400000010ff */
[----:B------:R-:W-:Y:S01]  /*9790*/  LOP3.LUT R7, R0, 0xffff, RZ, 0xc0, !PT ;  /* 0x0000ffff00077812 */ /* 0x000fe200078ec0ff */
[----:B------:R-:W-:Y:S01]  /*97a0*/  IMAD.MOV.U32 R92, RZ, RZ, R234 ;  /* 0x000000ffff5c7224 */ /* 0x000fe200078e00ea */
[C---:B------:R-:W-:Y:S01]  /*97b0*/  PRMT R137, R8.reuse, 0x7610, R137 ;  /* 0x0000761008897816 */ /* 0x040fe20000000089 */
[----:B------:R-:W-:Y:S01]  /*97c0*/  MUFU.EX2 R234, R82 ;  /* 0x0000005200ea7308 */ /* 0x000fe20000000800 */
[----:B------:R-:W-:Y:S02]  /*97d0*/  PRMT R136, R8, 0x7632, R136 ;  /* 0x0000763208887816 */ /* 0x000fe40000000088 */
[----:B------:R-:W-:Y:S01]  /*97e0*/  SHF.R.U32.HI R7, RZ, 0x8, R7 ;  /* 0x00000008ff077819 */ /* 0x000fe20000011607 */
[----:B------:R-:W-:-:S04]  /*97f0*/  @!P1 HFMA2.BF16_V2 R42, -RZ.H0_H0, RZ.H0_H0, -R137.H0_H0 ;  /* 0x200000ffff2a9231 */ /* 0x000fc80000340989 */
[----:B------:R-:W1:Y:S01]  /*9800*/  MUFU.EX2 R8, R81 ;  /* 0x0000005100087308 */ /* 0x000e620000000800 */
[----:B------:R-:W-:Y:S02]  /*9810*/  LOP3.LUT R7, R7, 0xffff, RZ, 0xc0, !PT ;  /* 0x0000ffff07077812 */ /* 0x000fe400078ec0ff */
[----:B------:R-:W-:Y:S01]  /*9820*/  PRMT R40, R137, 0x5410, R136 ;  /* 0x0000541089287816 */ /* 0x000fe20000000088 */
[----:B------:R-:W-:Y:S01]  /*9830*/  @!P4 HFMA2.BF16_V2 R43, -RZ.H0_H0, RZ.H0_H0, -R136.H0_H0 ;  /* 0x200000ffff2bc231 */ /* 0x000fe20000340988 */
[----:B------:R-:W-:Y:S02]  /*9840*/  @!P1 PRMT R137, R42, 0x5410, RZ ;  /* 0x000054102a899816 */ /* 0x000fe400000000ff */
[----:B------:R-:W-:Y:S01]  /*9850*/  ISETP.GE.U32.AND P1, PT, R113, R7, PT ;  /* 0x000000077100720c */ /* 0x000fe20003f26070 */
[----:B------:R-:W-:Y:S01]  /*9860*/  FADD.FTZ R7, R6, R9 ;  /* 0x0000000906077221 */ /* 0x000fe20000010000 */
[----:B------:R-:W-:Y:S02]  /*9870*/  LOP3.LUT R6, R0, 0xff, RZ, 0xc0, !PT ;  /* 0x000000ff00067812 */ /* 0x000fe400078ec0ff */
[----:B------:R-:W-:-:S02]  /*9880*/  @!P4 PRMT R136, R43, 0x5410, RZ ;  /* 0x000054102b88c816 */ /* 0x000fc400000000ff */
[----:B------:R-:W-:Y:S02]  /*9890*/  ISETP.GE.U32.AND P4, PT, R113, R6, PT ;  /* 0x000000067100720c */ /* 0x000fe40003f86070 */
[C---:B------:R-:W-:Y:S02]  /*98a0*/  PRMT R135, R27.reuse, 0x7610, R135 ;  /* 0x000076101b877816 */ /* 0x040fe40000000087 */
[----:B-1----:R-:W-:Y:S02]  /*98b0*/  F2FP.BF16.PACK_AB R6, R234, R8 ;  /* 0x00000008ea06723e */ /* 0x002fe400000010ff */
[----:B------:R-:W-:Y:S01]  /*98c0*/  PRMT R134, R27, 0x7632, R134 ;  /* 0x000076321b867816 */ /* 0x000fe20000000086 */
[----:B------:R-:W-:Y:S01]  /*98d0*/  @!P6 HFMA2.BF16_V2 R46, -RZ.H0_H0, RZ.H0_H0, -R135.H0_H0 ;  /* 0x200000ffff2ee231 */ /* 0x000fe20000340987 */
[C---:B------:R-:W-:Y:S02]  /*98e0*/  PRMT R132, R6.reuse, 0x7632, R132 ;  /* 0x0000763206847816 */ /* 0x040fe40000000084 */
[----:B------:R-:W-:Y:S01]  /*98f0*/  PRMT R133, R6, 0x7610, R133 ;  /* 0x0000761006857816 */ /* 0x000fe20000000085 */
[----:B------:R-:W-:Y:S01]  /*9900*/  IMAD.MOV.U32 R94, RZ, RZ, R76 ;  /* 0x000000ffff5e7224 */ /* 0x000fe200078e004c */
[----:B------:R-:W-:Y:S01]  /*9910*/  LOP3.LUT R6, R2, 0xff, RZ, 0xc0, !PT ;  /* 0x000000ff02067812 */ /* 0x000fe200078ec0ff */
[----:B------:R-:W-:Y:S01]  /*9920*/  IMAD.MOV.U32 R76, RZ, RZ, R230 ;  /* 0x000000ffff4c7224 */ /* 0x000fe200078e00e6 */
[----:B------:R-:W-:Y:S01]  /*9930*/  PRMT R39, R135, 0x5410, R134 ;  /* 0x0000541087277816 */ /* 0x000fe20000000086 */
[----:B------:R-:W-:Y:S01]  /*9940*/  IMAD.MOV.U32 R44, RZ, RZ, R231 ;  /* 0x000000ffff2c7224 */ /* 0x000fe200078e00e7 */
[----:B------:R-:W-:Y:S01]  /*9950*/  @!P1 HFMA2.BF16_V2 R47, -RZ.H0_H0, RZ.H0_H0, -R132.H0_H0 ;  /* 0x200000ffff2f9231 */ /* 0x000fe20000340984 */
[----:B------:R-:W-:Y:S01]  /*9960*/  @!P6 PRMT R135, R46, 0x5410, RZ ;  /* 0x000054102e87e816 */ /* 0x000fe200000000ff */
[----:B------:R-:W-:Y:S01]  /*9970*/  MUFU.EX2 R230, R86 ;  /* 0x0000005600e67308 */ /* 0x000fe20000000800 */
[----:B------:R-:W-:-:S02]  /*9980*/  ISETP.GE.U32.AND P6, PT, R113, R6, PT ;  /* 0x000000067100720c */ /* 0x000fc40003fc6070 */
[----:B------:R-:W-:Y:S02]  /*9990*/  SHF.R.U32.HI R6, RZ, 0x18, R2 ;  /* 0x00000018ff067819 */ /* 0x000fe40000011602 */
[----:B------:R-:W-:-:S03]  /*99a0*/  LOP3.LUT R3, R2, 0xffff, RZ, 0xc0, !PT ;  /* 0x0000ffff02037812 */ /* 0x000fc600078ec0ff */
[----:B------:R-:W1:Y:S01]  /*99b0*/  MUFU.EX2 R231, R83 ;  /* 0x0000005300e77308 */ /* 0x000e620000000800 */
[----:B------:R-:W-:Y:S02]  /*99c0*/  PRMT R67, R133, 0x5410, R132 ;  /* 0x0000541085437816 */ /* 0x000fe40000000084 */
[----:B------:R-:W-:Y:S02]  /*99d0*/  @!P1 PRMT R132, R47, 0x5410, RZ ;  /* 0x000054102f849816 */ /* 0x000fe400000000ff */
[----:B------:R-:W-:Y:S02]  /*99e0*/  SHF.R.U32.HI R2, RZ, 0x10, R2 ;  /* 0x00000010ff027819 */ /* 0x000fe40000011602 */
[----:B------:R-:W-:Y:S02]  /*99f0*/  ISETP.GE.U32.AND P1, PT, R113, R6, PT ;  /* 0x000000067100720c */ /* 0x000fe40003f26070 */
[----:B------:R-:W-:Y:S01]  /*9a00*/  SHF.R.U32.HI R6, RZ, 0x8, R3 ;  /* 0x00000008ff067819 */ /* 0x000fe20000011603 */
[----:B------:R-:W-:Y:S01]  /*9a10*/  @!P5 HFMA2.BF16_V2 R57, -RZ.H0_H0, RZ.H0_H0, -R134.H0_H0 ;  /* 0x200000ffff39d231 */ /* 0x000fe20000340986 */
[----:B------:R-:W-:-:S02]  /*9a20*/  LOP3.LUT R3, R2, 0xff, RZ, 0xc0, !PT ;  /* 0x000000ff02037812 */ /* 0x000fc400078ec0ff */
[----:B------:R-:W-:Y:S02]  /*9a30*/  LOP3.LUT R2, R6, 0xffff, RZ, 0xc0, !PT ;  /* 0x0000ffff06027812 */ /* 0x000fe400078ec0ff */
[----:B------:R-:W-:Y:S02]  /*9a40*/  @!P5 PRMT R134, R57, 0x5410, RZ ;  /* 0x000054103986d816 */ /* 0x000fe400000000ff */
[----:B------:R-:W-:Y:S02]  /*9a50*/  ISETP.GE.U32.AND P5, PT, R113, R2, PT ;  /* 0x000000027100720c */ /* 0x000fe40003fa6070 */
[----:B-1----:R-:W-:Y:S01]  /*9a60*/  F2FP.BF16.PACK_AB R2, R231, R230 ;  /* 0x000000e6e702723e */ /* 0x002fe200000010ff */
[----:B------:R-:W-:Y:S02]  /*9a70*/  IMAD.MOV.U32 R78, RZ, RZ, R222 ;  /* 0x000000ffff4e7224 */ /* 0x000fe400078e00de */
[----:B------:R-:W-:Y:S01]  /*9a80*/  IMAD.MOV.U32 R79, RZ, RZ, R223 ;  /* 0x000000ffff4f7224 */ /* 0x000fe200078e00df */
[C---:B------:R-:W-:Y:S01]  /*9a90*/  PRMT R35, R2.reuse, 0x7610, R35 ;  /* 0x0000761002237816 */ /* 0x040fe20000000023 */
[----:B------:R-:W-:Y:S01]  /*9aa0*/  MUFU.EX2 R223, R87 ;  /* 0x0000005700df7308 */ /* 0x000fe20000000800 */
[----:B------:R-:W-:Y:S01]  /*9ab0*/  FADD.FTZ R11, R11, R97 ;  /* 0x000000610b0b7221 */ /* 0x000fe20000010000 */
[----:B------:R-:W-:Y:S01]  /*9ac0*/  PRMT R34, R2, 0x7632, R34 ;  /* 0x0000763202227816 */ /* 0x000fe20000000022 */
[----:B------:R-:W-:-:S02]  /*9ad0*/  @!P4 HFMA2.BF16_V2 R56, -RZ.H0_H0, RZ.H0_H0, -R133.H0_H0 ;  /* 0x200000ffff38c231 */ /* 0x000fc40000340985 */
[----:B------:R-:W-:-:S03]  /*9ae0*/  @!P6 HFMA2.BF16_V2 R58, -RZ.H0_H0, RZ.H0_H0, -R35.H0_H0 ;  /* 0x200000ffff3ae231 */ /* 0x000fc60000340923 */
[----:B------:R-:W1:Y:S01]  /*9af0*/  MUFU.EX2 R222, R96 ;  /* 0x0000006000de7308 */ /* 0x000e620000000800 */
[----:B------:R-:W-:Y:S01]  /*9b00*/  IMAD.MOV.U32 R95, RZ, RZ, R77 ;  /* 0x000000ffff5f7224 */ /* 0x000fe200078e004d */
[----:B------:R-:W-:Y:S01]  /*9b10*/  SHF.R.U32.HI R2, RZ, 0x18, R4 ;  /* 0x00000018ff027819 */ /* 0x000fe20000011604 */
[----:B------:R-:W-:Y:S01]  /*9b20*/  IMAD.MOV.U32 R77, RZ, RZ, R66 ;  /* 0x000000ffff4d7224 */ /* 0x000fe200078e0042 */
[----:B------:R-:W-:Y:S01]  /*9b30*/  PRMT R66, R35, 0x5410, R34 ;  /* 0x0000541023427816 */ /* 0x000fe20000000022 */
[----:B------:R-:W-:Y:S01]  /*9b40*/  FADD.FTZ R11, R22, R11 ;  /* 0x0000000b160b7221 */ /* 0x000fe20000010000 */
[----:B------:R-:W-:Y:S02]  /*9b50*/  @!P6 PRMT R35, R58, 0x5410, RZ ;  /* 0x000054103a23e816 */ /* 0x000fe400000000ff */
[----:B------:R-:W-:Y:S02]  /*9b60*/  @!P4 PRMT R133, R56, 0x5410, RZ ;  /* 0x000054103885c816 */ /* 0x000fe400000000ff */
[C---:B------:R-:W-:Y:S01]  /*9b70*/  ISETP.GE.U32.AND P6, PT, R113.reuse, R2, PT ;  /* 0x000000027100720c */ /* 0x040fe20003fc6070 */
[----:B------:R-:W-:Y:S01]  /*9b80*/  IMAD.MOV.U32 R42, RZ, RZ, R92 ;  /* 0x000000ffff2a7224 */ /* 0x000fe200078e005c */
[----:B------:R-:W-:Y:S01]  /*9b90*/  ISETP.GE.U32.AND P4, PT, R113, R3, PT ;  /* 0x000000037100720c */ /* 0x000fe20003f86070 */
[----:B------:R-:W-:Y:S01]  /*9ba0*/  FADD.FTZ R3, R24, R11 ;  /* 0x0000000b18037221 */ /* 0x000fe20000010000 */
[----:B------:R-:W-:Y:S01]  /*9bb0*/  SHF.R.U32.HI R2, RZ, 0x10, R4 ;  /* 0x00000010ff027819 */ /* 0x000fe20000011604 */
[----:B------:R-:W-:Y:S01]  /*9bc0*/  IMAD.MOV.U32 R92, RZ, RZ, R84 ;  /* 0x000000ffff5c7224 */ /* 0x000fe200078e0054 */
[----:B------:R-:W-:Y:S01]  /*9bd0*/  @!P5 HFMA2.BF16_V2 R59, -RZ.H0_H0, RZ.H0_H0, -R34.H0_H0 ;  /* 0x200000ffff3bd231 */ /* 0x000fe20000340922 */
[----:B------:R-:W-:Y:S01]  /*9be0*/  IMAD.MOV.U32 R84, RZ, RZ, R54 ;  /* 0x000000ffff547224 */ /* 0x000fe200078e0036 */
[----:B------:R-:W-:Y:S01]  /*9bf0*/  LOP3.LUT R2, R2, 0xff, RZ, 0xc0, !PT ;  /* 0x000000ff02027812 */ /* 0x000fe200078ec0ff */
[----:B------:R-:W-:-:S02]  /*9c00*/  IMAD.MOV.U32 R54, RZ, RZ, R245 ;  /* 0x000000ffff367224 */ /* 0x000fc400078e00f5 */
[----:B------:R-:W-:Y:S01]  /*9c10*/  FADD.FTZ R245, R23, R3 ;  /* 0x0000000317f57221 */ /* 0x000fe20000010000 */
[----:B-1----:R-:W-:Y:S01]  /*9c20*/  F2FP.BF16.PACK_AB R3, R222, R223 ;  /* 0x000000dfde03723e */ /* 0x002fe200000010ff */
[----:B------:R-:W-:Y:S01]  /*9c30*/  IMAD.MOV.U32 R75, RZ, RZ, R128 ;  /* 0x000000ffff4b7224 */ /* 0x000fe200078e0080 */
[----:B------:R-:W-:Y:S01]  /*9c40*/  @!P5 PRMT R34, R59, 0x5410, RZ ;  /* 0x000054103b22d816 */ /* 0x000fe200000000ff */
[----:B------:R-:W-:Y:S01]  /*9c50*/  IMAD.MOV.U32 R128, RZ, RZ, R221 ;  /* 0x000000ffff807224 */ /* 0x000fe200078e00dd */
[----:B------:R-:W-:Y:S01]  /*9c60*/  ISETP.GE.U32.AND P5, PT, R113, R2, PT ;  /* 0x000000027100720c */ /* 0x000fe20003fa6070 */
[----:B------:R-:W-:Y:S01]  /*9c70*/  MUFU.EX2 R221, R99 ;  /* 0x0000006300dd7308 */ /* 0x000fe20000000800 */
[C---:B------:R-:W-:Y:S02]  /*9c80*/  PRMT R27, R3.reuse, 0x7610, R27 ;  /* 0x00007610031b7816 */ /* 0x040fe4000000001b */
[----:B------:R-:W-:Y:S02]  /*9c90*/  PRMT R26, R3, 0x7632, R26 ;  /* 0x00007632031a7816 */ /* 0x000fe4000000001a */
[----:B------:R-:W-:-:S03]  /*9ca0*/  SHF.R.U32.HI R3, RZ, 0x10, R0 ;  /* 0x00000010ff037819 */ /* 0x000fc60000011600 */
[----:B------:R-:W1:Y:S01]  /*9cb0*/  MUFU.EX2 R2, R98 ;  /* 0x0000006200027308 */ /* 0x000e620000000800 */
[----:B------:R-:W-:Y:S01]  /*9cc0*/  @!P4 HFMA2.BF16_V2 R60, -RZ.H0_H0, RZ.H0_H0, -R27.H0_H0 ;  /* 0x200000ffff3cc231 */ /* 0x000fe2000034091b */
[----:B------:R-:W-:Y:S01]  /*9cd0*/  IMAD.MOV.U32 R73, RZ, RZ, R72 ;  /* 0x000000ffff497224 */ /* 0x000fe200078e0048 */
[----:B------:R-:W-:Y:S01]  /*9ce0*/  LOP3.LUT R3, R3, 0xff, RZ, 0xc0, !PT ;  /* 0x000000ff03037812 */ /* 0x000fe200078ec0ff */
[----:B------:R-:W-:Y:S01]  /*9cf0*/  IMAD.MOV.U32 R72, RZ, RZ, R65 ;  /* 0x000000ffff487224 */ /* 0x000fe200078e0041 */
[----:B------:R-:W-:Y:S01]  /*9d00*/  PRMT R65, R27, 0x5410, R26 ;  /* 0x000054101b417816 */ /* 0x000fe2000000001a */
[----:B------:R-:W-:Y:S01]  /*9d10*/  @!P1 HFMA2.BF16_V2 R61, -RZ.H0_H0, RZ.H0_H0, -R26.H0_H0 ;  /* 0x200000ffff3d9231 */ /* 0x000fe2000034091a */
[----:B------:R-:W-:Y:S02]  /*9d20*/  @!P4 PRMT R27, R60, 0x5410, RZ ;  /* 0x000054103c1bc816 */ /* 0x000fe400000000ff */
[----:B------:R-:W-:Y:S02]  /*9d30*/  ISETP.GE.U32.AND P4, PT, R113, R3, PT ;  /* 0x000000037100720c */ /* 0x000fe40003f86070 */
[----:B------:R-:W-:-:S02]  /*9d40*/  SHF.R.U32.HI R0, RZ, 0x18, R0 ;  /* 0x00000018ff007819 */ /* 0x000fc40000011600 */
[----:B------:R-:W-:Y:S01]  /*9d50*/  @!P1 PRMT R26, R61, 0x5410, RZ ;  /* 0x000054103d1a9816 */ /* 0x000fe200000000ff */
[----:B------:R-:W-:Y:S01]  /*9d60*/  IMAD.MOV.U32 R43, RZ, RZ, R93 ;  /* 0x000000ffff2b7224 */ /* 0x000fe200078e005d */
[----:B------:R-:W-:Y:S01]  /*9d70*/  ISETP.GE.U32.AND P1, PT, R113, R0, PT ;  /* 0x000000007100720c */ /* 0x000fe20003f26070 */
[----:B------:R-:W-:Y:S01]  /*9d80*/  IMAD.MOV.U32 R93, RZ, RZ, R85 ;  /* 0x000000ffff5d7224 */ /* 0x000fe200078e0055 */
[----:B-1----:R-:W-:Y:S01]  /*9d90*/  F2FP.BF16.PACK_AB R0, R221, R2 ;  /* 0x00000002dd00723e */ /* 0x002fe200000010ff */
[----:B------:R-:W-:Y:S02]  /*9da0*/  IMAD.MOV.U32 R85, RZ, RZ, R53 ;  /* 0x000000ffff557224 */ /* 0x000fe400078e0035 */
[----:B------:R-:W-:Y:S01]  /*9db0*/  IMAD.MOV.U32 R74, RZ, RZ, R246 ;  /* 0x000000ffff4a7224 */ /* 0x000fe200078e00f6 */
[----:B------:R-:W-:Y:S01]  /*9dc0*/  PRMT R23, R0, 0x7632, R23 ;  /* 0x0000763200177816 */ /* 0x000fe20000000017 */
[----:B------:R-:W-:Y:S02]  /*9dd0*/  IMAD.MOV.U32 R53, RZ, RZ, R247 ;  /* 0x000000ffff357224 */ /* 0x000fe400078e00f7 */
[----:B------:R-:W-:-:S02]  /*9de0*/  IMAD.MOV.U32 R45, RZ, RZ, R80 ;  /* 0x000000ffff2d7224 */ /* 0x000fc400078e0050 */
[----:B------:R-:W-:Y:S02]  /*9df0*/  IMAD.MOV.U32 R247, RZ, RZ, R243 ;  /* 0x000000fffff77224 */ /* 0x000fe400078e00f3 */
[----:B------:R-:W-:Y:S01]  /*9e00*/  FADD.FTZ R243, R2, R52 ;  /* 0x0000003402f37221 */ /* 0x000fe20000010000 */
[----:B------:R-:W-:Y:S01]  /*9e10*/  LOP3.LUT R2, R115, UR14, R78, 0x96, !PT ;  /* 0x0000000e73027c12 */ /* 0x000fe2000f8e964e */
[----:B------:R-:W-:Y:S01]  /*9e20*/  IMAD.MOV.U32 R79, RZ, RZ, R75 ;  /* 0x000000ffff4f7224 */ /* 0x000fe200078e004b */
[----:B------:R-:W-:Y:S01]  /*9e30*/  @!P4 HFMA2.BF16_V2 R62, -RZ.H0_H0, RZ.H0_H0, -R0.H0_H0 ;  /* 0x200000ffff3ec231 */ /* 0x000fe20000340900 */
[----:B------:R-:W-:Y:S01]  /*9e40*/  IMAD.MOV.U32 R80, RZ, RZ, R51 ;  /* 0x000000ffff507224 */ /* 0x000fe200078e0033 */
[C---:B------:R-:W-:Y:S01]  /*9e50*/  @P4 PRMT R220, R0.reuse, 0x7610, R220 ;  /* 0x0000761000dc4816 */ /* 0x040fe200000000dc */
[----:B------:R-:W-:Y:S01]  /*9e60*/  IMAD.MOV.U32 R78, RZ, RZ, R74 ;  /* 0x000000ffff4e7224 */ /* 0x000fe200078e004a */
[----:B------:R-:W-:Y:S01]  /*9e70*/  PRMT R51, R0, 0x5410, R23 ;  /* 0x0000541000337816 */ /* 0x000fe20000000017 */
[----:B------:R-:W-:Y:S01]  /*9e80*/  IMAD.MOV.U32 R75, RZ, RZ, R44 ;  /* 0x000000ffff4b7224 */ /* 0x000fe200078e002c */
[----:B------:R-:W-:Y:S01]  /*9e90*/  LOP3.LUT R0, R95, UR34, R42, 0x96, !PT ;  /* 0x000000225f007c12 */ /* 0x000fe2000f8e962a */
        /* <DEDUP_REMOVED lines=12> */
[----:B------:R-:W-:-:S04]  /*9f60*/  IMAD.WIDE.U32 R2, R2, -0x2daee0ad, RZ ;  /* 0xd2511f5302027825 */ /* 0x000fc800078e00ff */
[----:B------:R-:W-:Y:S01]  /*9f70*/  IMAD.WIDE.U32 R236, R0, -0x326172a9, RZ ;  /* 0xcd9e8d5700ec7825 */ /* 0x000fe200078e00ff */
[----:B------:R-:W-:Y:S01]  /*9f80*/  LOP3.LUT R0, R3, UR12, R94, 0x96, !PT ;  /* 0x0000000c03007c12 */ /* 0x000fe2000f8e965e */
[----:B------:R-:W-:Y:S03]  /*9f90*/  STG.E.U16 [R20.64+-0x40], R17 ;  /* 0xffffc01114007986 */ /* 0x000fe6000c10151c */
[----:B------:R-:W-:Y:S01]  /*9fa0*/  LOP3.LUT R3, R237, UR13, R114, 0x96, !PT ;  /* 0x0000000ded037c12 */ /* 0x000fe2000f8e9672 */
[----:B------:R-:W-:Y:S01]  /*9fb0*/  STG.E.U16 [R20.64+-0x3e], R14 ;  /* 0xffffc20e14007986 */ /* 0x000fe2000c10151c */
[----:B------:R-:W-:-:S03]  /*9fc0*/  FADD.FTZ R6, R10, R7 ;  /* 0x000000070a067221 */ /* 0x000fc60000010000 */
[----:B------:R-:W-:Y:S04]  /*9fd0*/  STG.E.U16 [R32.64+-0x40], R16 ;  /* 0xffffc01020007986 */ /* 0x000fe8000c10151c */
[----:B------:R-:W-:Y:S01]  /*9fe0*/  STG.E.U16 [R32.64+-0x3e], R15 ;  /* 0xffffc20f20007986 */ /* 0x000fe2000c10151c */
[----:B------:R-:W-:-:S03]  /*9ff0*/  IMAD.MOV.U32 R246, RZ, RZ, R244 ;  /* 0x000000fffff67224 */ /* 0x000fc600078e00f4 */
[----:B------:R1:W-:Y:S01]  /*a000*/  STG.E.U16 [R30.64+-0x40], R5 ;  /* 0xffffc0051e007986 */ /* 0x0003e2000c10151c */
[----:B------:R-:W-:Y:S02]  /*a010*/  FADD.FTZ R244, R8, R6 ;  /* 0x0000000608f47221 */ /* 0x000fe40000010000 */
[----:B------:R-:W-:-:S04]  /*a020*/  IMAD.WIDE.U32 R8, R0, -0x326172a9, RZ ;  /* 0xcd9e8d5700087825 */ /* 0x000fc800078e00ff */
[----:B-1----:R-:W-:-:S05]  /*a030*/  IMAD.WIDE.U32 R4, R3, -0x2daee0ad, RZ ;  /* 0xd2511f5303047825 */ /* 0x002fca00078e00ff */
[----:B------:R-:W-:-:S05]  /*a040*/  LOP3.LUT R0, R5, UR10, R2, 0x96, !PT ;  /* 0x0000000a05007c12 */ /* 0x000fca000f8e9602 */
[----:B------:R-:W-:Y:S01]  /*a050*/  IMAD.WIDE.U32 R6, R0, -0x326172a9, RZ ;  /* 0xcd9e8d5700067825 */ /* 0x000fe200078e00ff */
[----:B------:R-:W-:-:S04]  /*a060*/  LOP3.LUT R3, R9, UR11, R236, 0x96, !PT ;  /* 0x0000000b09037c12 */ /* 0x000fc8000f8e96ec */
[----:B------:R-:W-:Y:S01]  /*a070*/  LOP3.LUT R0, R7, UR9, R8, 0x96, !PT ;  /* 0x0000000907007c12 */ /* 0x000fe2000f8e9608 */
[----:B------:R-:W-:-:S04]  /*a080*/  IMAD.WIDE.U32 R2, R3, -0x2daee0ad, RZ ;  /* 0xd2511f5303027825 */ /* 0x000fc800078e00ff */
[----:B------:R-:W-:Y:S01]  /*a090*/  IMAD.WIDE.U32 R8, R0, -0x2daee0ad, RZ ;  /* 0xd2511f5300087825 */ /* 0x000fe200078e00ff */
[----:B------:R-:W-:-:S04]  /*a0a0*/  LOP3.LUT R3, R3, UR8, R4, 0x96, !PT ;  /* 0x0000000803037c12 */ /* 0x000fc8000f8e9604 */
[----:B------:R-:W-:Y:S01]  /*a0b0*/  LOP3.LUT R2, R9, UR6, R2, 0x96, !PT ;  /* 0x0000000609027c12 */ /* 0x000fe2000f8e9602 */
[----:B------:R-:W-:-:S04]  /*a0c0*/  IMAD.WIDE.U32 R4, R3, -0x326172a9, RZ ;  /* 0xcd9e8d5703047825 */ /* 0x000fc800078e00ff */
[----:B------:R-:W-:Y:S01]  /*a0d0*/  IMAD.WIDE.U32 R2, R2, -0x326172a9, RZ ;  /* 0xcd9e8d5702027825 */ /* 0x000fe200078e00ff */
[----:B------:R-:W-:-:S04]  /*a0e0*/  LOP3.LUT R7, R5, UR7, R6, 0x96, !PT ;  /* 0x0000000705077c12 */ /* 0x000fc8000f8e9606 */
[----:B------:R-:W-:Y:S02]  /*a0f0*/  SHF.R.U32.HI R5, RZ, 0x10, R2 ;  /* 0x00000010ff057819 */ /* 0x000fe40000011602 */
[----:B------:R-:W-:Y:S02]  /*a100*/  LOP3.LUT R0, R3, UR15, R4, 0x96, !PT ;  /* 0x0000000f03007c12 */ /* 0x000fe4000f8e9604 */
[C---:B------:R-:W-:Y:S02]  /*a110*/  LOP3.LUT R3, R2.reuse, 0xffff, RZ, 0xc0, !PT ;  /* 0x0000ffff02037812 */ /* 0x040fe400078ec0ff */
[----:B------:R-:W-:Y:S02]  /*a120*/  LOP3.LUT R6, R2, 0xff, RZ, 0xc0, !PT ;  /* 0x000000ff02067812 */ /* 0x000fe400078ec0ff */
[----:B------:R-:W-:Y:S02]  /*a130*/  SHF.R.U32.HI R4, RZ, 0x18, R2 ;  /* 0x00000018ff047819 */ /* 0x000fe40000011602 */
[----:B------:R-:W-:Y:S01]  /*a140*/  LOP3.LUT R2, R5, 0xff, RZ, 0xc0, !PT ;  /* 0x000000ff05027812 */ /* 0x000fe200078ec0ff */
[----:B------:R1:W-:Y:S01]  /*a150*/  STG.E.U16 [R30.64+-0x3e], R12 ;  /* 0xffffc20c1e007986 */ /* 0x0003e2000c10151c */
[----:B------:R-:W-:-:S04]  /*a160*/  SHF.R.U32.HI R3, RZ, 0x8, R3 ;  /* 0x00000008ff037819 */ /* 0x000fc80000011603 */
[----:B------:R-:W-:Y:S02]  /*a170*/  PRMT R13, R6, 0x5410, R3 ;  /* 0x00005410060d7816 */ /* 0x000fe40000000003 */
[----:B------:R-:W-:Y:S02]  /*a180*/  SHF.R.U32.HI R5, RZ, 0x18, R0 ;  /* 0x00000018ff057819 */ /* 0x000fe40000011600 */
[----:B-1----:R-:W-:Y:S02]  /*a190*/  PRMT R12, R2, 0x5410, R4 ;  /* 0x00005410020c7816 */ /* 0x002fe40000000004 */
[----:B------:R-:W-:-:S04]  /*a1a0*/  LOP3.LUT R2, R0, 0xffff, RZ, 0xc0, !PT ;  /* 0x0000ffff00027812 */ /* 0x000fc800078ec0ff */
[----:B------:R-:W-:Y:S02]  /*a1b0*/  SHF.R.U32.HI R3, RZ, 0x8, R2 ;  /* 0x00000008ff037819 */ /* 0x000fe40000011602 */
[----:B------:R-:W-:Y:S02]  /*a1c0*/  LOP3.LUT R2, R0, 0xff, RZ, 0xc0, !PT ;  /* 0x000000ff00027812 */ /* 0x000fe400078ec0ff */
[----:B------:R-:W-:Y:S02]  /*a1d0*/  SHF.R.U32.HI R4, RZ, 0x10, R0 ;  /* 0x00000010ff047819 */ /* 0x000fe40000011600 */
[----:B------:R-:W-:Y:S01]  /*a1e0*/  PRMT R9, R2, 0x5410, R3 ;  /* 0x0000541002097816 */ /* 0x000fe20000000003 */
[----:B------:R-:W-:Y:S01]  /*a1f0*/  IMAD.WIDE.U32 R2, R7, -0x2daee0ad, RZ ;  /* 0xd2511f5307027825 */ /* 0x000fe200078e00ff */
[----:B------:R-:W-:-:S04]  /*a200*/  LOP3.LUT R4, R4, 0xff, RZ, 0xc0, !PT ;  /* 0x000000ff04047812 */ /* 0x000fc800078ec0ff */
[----:B------:R-:W-:Y:S02]  /*a210*/  LOP3.LUT R0, R3, UR16, R8, 0x96, !PT ;  /* 0x0000001003007c12 */ /* 0x000fe4000f8e9608 */
[----:B------:R-:W-:Y:S02]  /*a220*/  PRMT R6, R4, 0x5410, R5 ;  /* 0x0000541004067816 */ /* 0x000fe40000000005 */
[----:B------:R-:W-:-:S04]  /*a230*/  LOP3.LUT R4, R0, 0xffff, RZ, 0xc0, !PT ;  /* 0x0000ffff00047812 */ /* 0x000fc800078ec0ff */
[----:B------:R-:W-:Y:S02]  /*a240*/  SHF.R.U32.HI R5, RZ, 0x8, R4 ;  /* 0x00000008ff057819 */ /* 0x000fe40000011604 */
[----:B------:R-:W-:-:S04]  /*a250*/  LOP3.LUT R4, R0, 0xff, RZ, 0xc0, !PT ;  /* 0x000000ff00047812 */ /* 0x000fc800078ec0ff */
[----:B------:R-:W-:Y:S02]  /*a260*/  PRMT R7, R4, 0x5410, R5 ;  /* 0x0000541004077816 */ /* 0x000fe40000000005 */
[--C-:B------:R-:W-:Y:S02]  /*a270*/  SHF.R.U32.HI R5, RZ, 0x10, R0.reuse ;  /* 0x00000010ff057819 */ /* 0x100fe40000011600 */
[----:B------:R-:W-:Y:S02]  /*a280*/  SHF.R.U32.HI R4, RZ, 0x18, R0 ;  /* 0x00000018ff047819 */ /* 0x000fe40000011600 */
[----:B------:R-:W-:-:S04]  /*a290*/  LOP3.LUT R0, R5, 0xff, RZ, 0xc0, !PT ;  /* 0x000000ff05007812 */ /* 0x000fc800078ec0ff */
[----:B------:R-:W-:Y:S02]  /*a2a0*/  PRMT R5, R0, 0x5410, R4 ;  /* 0x0000541000057816 */ /* 0x000fe40000000004 */
[----:B------:R-:W-:-:S04]  /*a2b0*/  LOP3.LUT R0, R2, 0xffff, RZ, 0xc0, !PT ;  /* 0x0000ffff02007812 */ /* 0x000fc800078ec0ff */
[----:B------:R-:W-:Y:S02]  /*a2c0*/  SHF.R.U32.HI R3, RZ, 0x8, R0 ;  /* 0x00000008ff037819 */ /* 0x000fe40000011600 */
[----:B------:R-:W-:Y:S02]  /*a2d0*/  LOP3.LUT R0, R2, 0xff, RZ, 0xc0, !PT ;  /* 0x000000ff02007812 */ /* 0x000fe400078ec0ff */
[----:B------:R-:W-:Y:S02]  /*a2e0*/  PRMT R10, R100, 0x7632, R10 ;  /* 0x00007632640a7816 */ /* 0x000fe4000000000a */
[----:B------:R-:W-:Y:S02]  /*a2f0*/  PRMT R4, R0, 0x5410, R3 ;  /* 0x0000541000047816 */ /* 0x000fe40000000003 */
[----:B------:R-:W-:Y:S01]  /*a300*/  SHF.R.U32.HI R0, RZ, 0x10, R2 ;  /* 0x00000010ff007819 */ /* 0x000fe20000011602 */
[----:B------:R-:W-:Y:S01]  /*a310*/  @!P6 HFMA2.BF16_V2 R71, -RZ.H0_H0, RZ.H0_H0, -R10.H0_H0 ;  /* 0x200000ffff47e231 */ /* 0x000fe2000034090a */
[----:B------:R-:W-:-:S02]  /*a320*/  PRMT R11, R100, 0x7610, R11 ;  /* 0x00007610640b7816 */ /* 0x000fc4000000000b */
[----:B------:R-:W-:Y:S02]  /*a330*/  SHF.R.U32.HI R2, RZ, 0x18, R2 ;  /* 0x00000018ff027819 */ /* 0x000fe40000011602 */
[----:B------:R-:W-:Y:S02]  /*a340*/  LOP3.LUT R0, R0, 0xff, RZ, 0xc0, !PT ;  /* 0x000000ff00007812 */ /* 0x000fe400078ec0ff */
[----:B------:R-:W-:Y:S02]  /*a350*/  PRMT R17, R113, 0x7054, R113 ;  /* 0x0000705471117816 */ /* 0x000fe40000000071 */
[----:B------:R-:W-:Y:S01]  /*a360*/  PRMT R36, R11, 0x5410, R10 ;  /* 0x000054100b247816 */ /* 0x000fe2000000000a */
[----:B------:R-:W-:Y:S01]  /*a370*/  @!P5 HFMA2.BF16_V2 R63, -RZ.H0_H0, RZ.H0_H0, -R11.H0_H0 ;  /* 0x200000ffff3fd231 */ /* 0x000fe2000034090b */
[----:B------:R-:W-:Y:S02]  /*a380*/  @!P6 PRMT R10, R71, 0x5410, RZ ;  /* 0x00005410470ae816 */ /* 0x000fe400000000ff */
[----:B------:R-:W-:Y:S01]  /*a390*/  PRMT R14, R0, 0x5410, R2 ;  /* 0x00005410000e7816 */ /* 0x000fe20000000002 */
[----:B------:R-:W-:Y:S01]  /*a3a0*/  HSET2.LE.AND R0, R13, R17, PT ;  /* 0x000000110d007233 */ /* 0x000fe20003803000 */
[----:B------:R-:W-:Y:S01]  /*a3b0*/  @!P5 PRMT R11, R63, 0x5410, RZ ;  /* 0x000054103f0bd816 */ /* 0x000fe200000000ff */
[----:B------:R1:W-:Y:S01]  /*a3c0*/  STG.E.U16 [R28.64+-0x3e], R10 ;  /* 0xffffc20a1c007986 */ /* 0x0003e2000c10151c */
[----:B------:R-:W-:-:S03]  /*a3d0*/  IMAD.MOV.U32 R101, RZ, RZ, R128 ;  /* 0x000000ffff657224 */ /* 0x000fc600078e0080 */
[----:B------:R2:W-:Y:S01]  /*a3e0*/  STG.E.U16 [R28.64+-0x40], R11 ;  /* 0xffffc00b1c007986 */ /* 0x0005e2000c10151c */
[----:B------:R-:W-:-:S04]  /*a3f0*/  IMAD.WIDE.U32 R24, R252, -0x326172a9, RZ ;  /* 0xcd9e8d57fc187825 */ /* 0x000fc800078e00ff */
[----:B------:R-:W-:Y:S02]  /*a400*/  IMAD.MOV.U32 R112, RZ, RZ, R247 ;  /* 0x000000ffff707224 */ /* 0x000fe400078e00f7 */
[----:B------:R-:W-:Y:S02]  /*a410*/  IMAD.MOV.U32 R95, RZ, RZ, R75 ;  /* 0x000000ffff5f7224 */ /* 0x000fe400078e004b */
[----:B------:R-:W-:Y:S02]  /*a420*/  IMAD.MOV.U32 R252, RZ, RZ, R101 ;  /* 0x000000fffffc7224 */ /* 0x000fe400078e0065 */
[----:B------:R-:W-:Y:S02]  /*a430*/  IMAD.MOV.U32 R75, RZ, RZ, R93 ;  /* 0x000000ffff4b7224 */ /* 0x000fe400078e005d */
[----:B------:R-:W-:Y:S01]  /*a440*/  IMAD.MOV.U32 R93, RZ, RZ, R73 ;  /* 0x000000ffff5d7224 */ /* 0x000fe200078e0049 */
[----:B-1----:R-:W-:Y:S01]  /*a450*/  LOP3.LUT R10, R0, R64, RZ, 0xc0, !PT ;  /* 0x00000040000a7212 */ /* 0x002fe200078ec0ff */
[----:B------:R-:W-:-:S05]  /*a460*/  HSET2.LE.AND R0, R12, R17, PT ;  /* 0x000000110c007233 */ /* 0x000fca0003803000 */
[----:B--2---:R-:W-:Y:S01]  /*a470*/  LOP3.LUT R11, R0, R50, RZ, 0xc0, !PT ;  /* 0x00000032000b7212 */ /* 0x004fe200078ec0ff */
[----:B------:R-:W-:Y:S01]  /*a480*/  HSET2.LE.AND R0, R4, R17, PT ;  /* 0x0000001104007233 */ /* 0x000fe20003803000 */
[----:B------:R-:W-:Y:S02]  /*a490*/  IMAD.MOV.U32 R73, RZ, RZ, R130 ;  /* 0x000000ffff497224 */ /* 0x000fe400078e0082 */
[----:B------:R-:W-:Y:S02]  /*a4a0*/  IMAD.MOV.U32 R97, RZ, RZ, R112 ;  /* 0x000000ffff617224 */ /* 0x000fe400078e0070 */
[----:B------:R-:W-:Y:S01]  /*a4b0*/  LOP3.LUT R130, R0, R37, RZ, 0xc0, !PT ;  /* 0x0000002500827212 */ /* 0x000fe200078ec0ff */
[----:B------:R-:W-:Y:S01]  /*a4c0*/  IMAD.MOV.U32 R112, RZ, RZ, R131 ;  /* 0x000000ffff707224 */ /* 0x000fe200078e0083 */
[----:B------:R-:W-:Y:S01]  /*a4d0*/  LOP3.LUT R0, R25, R252, RZ, 0x3c, !PT ;  /* 0x000000fc19007212 */ /* 0x000fe200078e3cff */
[----:B------:R-:W-:Y:S02]  /*a4e0*/  IMAD.MOV.U32 R131, RZ, RZ, R238 ;  /* 0x000000ffff837224 */ /* 0x000fe400078e00ee */
[----:B------:R-:W-:-:S02]  /*a4f0*/  IMAD.MOV.U32 R101, RZ, RZ, R53 ;  /* 0x000000ffff657224 */ /* 0x000fc400078e0035 */
[----:B------:R-:W-:Y:S02]  /*a500*/  IMAD.MOV.U32 R94, RZ, RZ, R79 ;  /* 0x000000ffff5e7224 */ /* 0x000fe400078e004f */
[----:B------:R-:W-:Y:S02]  /*a510*/  IMAD.MOV.U32 R53, RZ, RZ, R246 ;  /* 0x000000ffff357224 */ /* 0x000fe400078e00f6 */
[----:B------:R-:W-:Y:S02]  /*a520*/  IMAD.MOV.U32 R69, RZ, RZ, R131 ;  /* 0x000000ffff457224 */ /* 0x000fe400078e0083 */
[----:B------:R-:W-:Y:S02]  /*a530*/  IMAD.MOV.U32 R79, RZ, RZ, R78 ;  /* 0x000000ffff4f7224 */ /* 0x000fe400078e004e */
[----:B------:R-:W-:-:S04]  /*a540*/  IMAD.WIDE.U32 R246, R0, -0x2daee0ad, RZ ;  /* 0xd2511f5300f67825 */ /* 0x000fc800078e00ff */
[----:B------:R-:W-:Y:S02]  /*a550*/  IMAD.MOV.U32 R55, RZ, RZ, R239 ;  /* 0x000000ffff377224 */ /* 0x000fe400078e00ef */
[----:B------:R-:W-:Y:S02]  /*a560*/  IMAD.MOV.U32 R78, RZ, RZ, R45 ;  /* 0x000000ffff4e7224 */ /* 0x000fe400078e002d */
[----:B------:R-:W-:Y:S02]  /*a570*/  IMAD.MOV.U32 R45, RZ, RZ, R76 ;  /* 0x000000ffff2d7224 */ /* 0x000fe400078e004c */
[----:B------:R-:W-:Y:S02]  /*a580*/  IMAD.MOV.U32 R76, RZ, RZ, R217 ;  /* 0x000000ffff4c7224 */ /* 0x000fe400078e00d9 */
[----:B------:R-:W-:Y:S02]  /*a590*/  IMAD.MOV.U32 R96, RZ, RZ, R69 ;  /* 0x000000ffff607224 */ /* 0x000fe400078e0045 */
[----:B------:R-:W-:Y:S01]  /*a5a0*/  IMAD.MOV.U32 R81, RZ, RZ, R101 ;  /* 0x000000ffff517224 */ /* 0x000fe200078e0065 */
[----:B------:R-:W-:Y:S01]  /*a5b0*/  LOP3.LUT R0, R247, UR34, R42, 0x96, !PT ;  /* 0x00000022f7007c12 */ /* 0x000fe2000f8e962a */
[----:B------:R-:W-:-:S02]  /*a5c0*/  IMAD.MOV.U32 R98, RZ, RZ, R55 ;  /* 0x000000ffff627224 */ /* 0x000fc400078e0037 */
[----:B------:R-:W-:Y:S02]  /*a5d0*/  IMAD.MOV.U32 R69, RZ, RZ, R95 ;  /* 0x000000ffff457224 */ /* 0x000fe400078e005f */
[----:B------:R-:W-:Y:S01]  /*a5e0*/  IMAD.MOV.U32 R101, RZ, RZ, R75 ;  /* 0x000000ffff657224 */ /* 0x000fe200078e004b */
[----:B------:R1:W-:Y:S01]  /*a5f0*/  STL.64 [R1+0x70], R24 ;  /* 0x0000701801007387 */ /* 0x0003e20000100a00 */
        /* <DEDUP_REMOVED lines=9> */
[----:B------:R-:W2:Y:S01]  /*a690*/  LDL.LU R249, [R1+0x118] ;  /* 0x0001180001f97983 */ /* 0x000ea20000300800 */
[----:B------:R-:W-:-:S02]  /*a6a0*/  IMAD.MOV.U32 R79, RZ, RZ, R45 ;  /* 0x000000ffff4f7224 */ /* 0x000fc400078e002d */
[----:B------:R-:W-:Y:S02]  /*a6b0*/  IMAD.MOV.U32 R44, RZ, RZ, R76 ;  /* 0x000000ffff2c7224 */ /* 0x000fe400078e004c */
[----:B------:R-:W-:Y:S02]  /*a6c0*/  IMAD.MOV.U32 R77, RZ, RZ, R248 ;  /* 0x000000ffff4d7224 */ /* 0x000fe400078e00f8 */
[----:B------:R-:W-:Y:S01]  /*a6d0*/  IMAD.MOV.U32 R78, RZ, RZ, R93 ;  /* 0x000000ffff4e7224 */ /* 0x000fe200078e005d */
[----:B------:R-:W2:Y:S01]  /*a6e0*/  LDL.LU R248, [R1+0x114] ;  /* 0x0001140001f87983 */ /* 0x000ea20000300800 */
[----:B------:R-:W-:Y:S02]  /*a6f0*/  IMAD.MOV.U32 R45, RZ, RZ, R73 ;  /* 0x000000ffff2d7224 */ /* 0x000fe400078e0049 */
[----:B------:R-:W-:Y:S02]  /*a700*/  IMAD.MOV.U32 R76, RZ, RZ, R229 ;  /* 0x000000ffff4c7224 */ /* 0x000fe400078e00e5 */
[----:B------:R-:W-:Y:S01]  /*a710*/  IMAD.MOV.U32 R93, RZ, RZ, R68 ;  /* 0x000000ffff5d7224 */ /* 0x000fe200078e0044 */
[----:B------:R-:W3:Y:S01]  /*a720*/  LDL.LU R229, [R1+0x110] ;  /* 0x0001100001e57983 */ /* 0x000ee20000300800 */
[----:B------:R-:W-:-:S02]  /*a730*/  IMAD.MOV.U32 R73, RZ, RZ, R172 ;  /* 0x000000ffff497224 */ /* 0x000fc400078e00ac */
[----:B------:R-:W-:Y:S01]  /*a740*/  IMAD.MOV.U32 R68, RZ, RZ, R203 ;  /* 0x000000ffff447224 */ /* 0x000fe200078e00cb */
[----:B------:R4:W5:Y:S04]  /*a750*/  LDL.LU R172, [R1+0x10c] ;  /* 0x00010c0001ac7983 */ /* 0x0009680000300800 */
[----:B------:R-:W3:Y:S01]  /*a760*/  LDL.LU R203, [R1+0x108] ;  /* 0x0001080001cb7983 */ /* 0x000ee20000300800 */
[----:B------:R-:W-:Y:S02]  /*a770*/  IMAD.MOV.U32 R59, RZ, RZ, R74 ;  /* 0x000000ffff3b7224 */ /* 0x000fe400078e004a */
[----:B------:R-:W-:Y:S02]  /*a780*/  IMAD.MOV.U32 R74, RZ, RZ, R84 ;  /* 0x000000ffff4a7224 */ /* 0x000fe400078e0054 */
[----:B------:R-:W-:-:S02]  /*a790*/  IMAD.MOV.U32 R84, RZ, RZ, R206 ;  /* 0x000000ffff547224 */ /* 0x000fc400078e00ce */
[----:B------:R-:W4:Y:S01]  /*a7a0*/  LDL.LU R206, [R1+0x104] ;  /* 0x0001040001ce7983 */ /* 0x000f220000300800 */
[----:B------:R-:W-:Y:S02]  /*a7b0*/  IMAD.MOV.U32 R58, RZ, RZ, R75 ;  /* 0x000000ffff3a7224 */ /* 0x000fe400078e004b */
[----:B------:R-:W-:Y:S02]  /*a7c0*/  IMAD.MOV.U32 R75, RZ, RZ, R80 ;  /* 0x000000ffff4b7224 */ /* 0x000fe400078e0050 */
[----:B------:R-:W-:Y:S02]  /*a7d0*/  IMAD.MOV.U32 R80, RZ, RZ, R205 ;  /* 0x000000ffff507224 */ /* 0x000fe400078e00cd */
[----:B------:R-:W4:Y:S01]  /*a7e0*/  LDL.LU R205, [R1+0x100] ;  /* 0x0001000001cd7983 */ /* 0x000f220000300800 */
[----:B------:R-:W-:Y:S01]  /*a7f0*/  HSET2.LE.AND R2, R9, R17, PT ;  /* 0x0000001109027233 */ /* 0x000fe20003803000 */
[----:B------:R-:W-:-:S04]  /*a800*/  IMAD.WIDE.U32 R238, R0, -0x326172a9, RZ ;  /* 0xcd9e8d5700ee7825 */ /* 0x000fc800078e00ff */
[----:B------:R-:W-:Y:S01]  /*a810*/  LOP3.LUT R8, R2, R103, RZ, 0xc0, !PT ;  /* 0x0000006702087212 */ /* 0x000fe200078ec0ff */
[----:B------:R-:W-:Y:S01]  /*a820*/  HSET2.LE.AND R2, R5, R17, PT ;  /* 0x0000001105027233 */ /* 0x000fe20003803000 */
[----:B------:R-:W-:Y:S01]  /*a830*/  IMAD.MOV.U32 R217, RZ, RZ, R129 ;  /* 0x000000ffffd97224 */ /* 0x000fe200078e0081 */
[----:B------:R-:W-:-:S03]  /*a840*/  LOP3.LUT R0, R239, UR13, R114, 0x96, !PT ;  /* 0x0000000def007c12 */ /* 0x000fc6000f8e9672 */
[----:B------:R-:W-:Y:S02]  /*a850*/  LOP3.LUT R129, R2, R48, RZ, 0xc0, !PT ;  /* 0x0000003002817212 */ /* 0x000fe400078ec0ff */
[----:B------:R-:W-:Y:S01]  /*a860*/  LOP3.LUT R2, R115, UR14, R24, 0x96, !PT ;  /* 0x0000000e73027c12 */ /* 0x000fe2000f8e9618 */
[----:B------:R-:W-:Y:S01]  /*a870*/  HSET2.LE.AND R3, R6, R17, PT ;  /* 0x0000001106037233 */ /* 0x000fe20003803000 */
[----:B------:R-:W-:-:S04]  /*a880*/  IMAD.WIDE.U32 R12, R0, -0x2daee0ad, RZ ;  /* 0xd2511f53000c7825 */ /* 0x000fc800078e00ff */
[----:B------:R-:W-:Y:S01]  /*a890*/  IMAD.WIDE.U32 R4, R2, -0x2daee0ad, RZ ;  /* 0xd2511f5302047825 */ /* 0x000fe200078e00ff */
[----:B------:R-:W-:Y:S01]  /*a8a0*/  LOP3.LUT R9, R3, R102, RZ, 0xc0, !PT ;  /* 0x0000006603097212 */ /* 0x000fe200078ec0ff */
[----:B------:R-:W-:-:S03]  /*a8b0*/  HSET2.LE.AND R3, R7, R17, PT ;  /* 0x0000001107037233 */ /* 0x000fc60003803000 */
[----:B------:R-:W-:Y:S02]  /*a8c0*/  LOP3.LUT R2, R5, UR12, R246, 0x96, !PT ;  /* 0x0000000c05027c12 */ /* 0x000fe4000f8e96f6 */
[----:B------:R-:W-:Y:S02]  /*a8d0*/  LOP3.LUT R0, R13, UR10, R4, 0x96, !PT ;  /* 0x0000000a0d007c12 */ /* 0x000fe4000f8e9604 */
[----:B------:R-:W-:Y:S01]  /*a8e0*/  LOP3.LUT R128, R3, R49, RZ, 0xc0, !PT ;  /* 0x0000003103807212 */ /* 0x000fe200078ec0ff */
[----:B------:R-:W-:-:S04]  /*a8f0*/  IMAD.WIDE.U32 R2, R2, -0x326172a9, RZ ;  /* 0xcd9e8d5702027825 */ /* 0x000fc800078e00ff */
[----:B------:R-:W-:Y:S01]  /*a900*/  IMAD.WIDE.U32 R6, R0, -0x326172a9, RZ ;  /* 0xcd9e8d5700067825 */ /* 0x000fe200078e00ff */
[----:B------:R-:W-:-:S04]  /*a910*/  LOP3.LUT R0, R3, UR11, R238, 0x96, !PT ;  /* 0x0000000b03007c12 */ /* 0x000fc8000f8e96ee */
[----:B------:R-:W-:Y:S01]  /*a920*/  LOP3.LUT R4, R7, UR9, R2, 0x96, !PT ;  /* 0x0000000907047c12 */ /* 0x000fe2000f8e9602 */
[----:B------:R-:W-:-:S04]  /*a930*/  IMAD.WIDE.U32 R2, R0, -0x2daee0ad, RZ ;  /* 0xd2511f5300027825 */ /* 0x000fc800078e00ff */
[----:B-1----:R-:W-:Y:S01]  /*a940*/  IMAD.WIDE.U32 R24, R4, -0x2daee0ad, RZ ;  /* 0xd2511f5304187825 */ /* 0x002fe200078e00ff */
[----:B------:R-:W-:-:S04]  /*a950*/  LOP3.LUT R3, R3, UR8, R12, 0x96, !PT ;  /* 0x0000000803037c12 */ /* 0x000fc8000f8e960c */
[----:B------:R-:W-:Y:S01]  /*a960*/  LOP3.LUT R2, R25, UR6, R2, 0x96, !PT ;  /* 0x0000000619027c12 */ /* 0x000fe2000f8e9602 */
[----:B------:R-:W-:Y:S01]  /*a970*/  HSET2.LE.AND R0, R14, R17, PT ;  /* 0x000000110e007233 */ /* 0x000fe20003803000 */
[----:B------:R-:W-:Y:S01]  /*a980*/  IMAD.WIDE.U32 R4, R3, -0x326172a9, RZ ;  /* 0xcd9e8d5703047825 */ /* 0x000fe200078e00ff */
[----:B------:R-:W1:Y:S03]  /*a990*/  LDSM.16.MT88.4 R12, [R201+0xa000] ;  /* 0x00a00000c90c783b */ /* 0x000e660000004200 */
[----:B------:R-:W-:Y:S01]  /*a9a0*/  IMAD.WIDE.U32 R2, R2, -0x326172a9, RZ ;  /* 0xcd9e8d5702027825 */ /* 0x000fe200078e00ff */
[----:B------:R-:W-:-:S04]  /*a9b0*/  LOP3.LUT R131, R0, R38, RZ, 0xc0, !PT ;  /* 0x0000002600837212 */ /* 0x000fc800078ec0ff */
[----:B------:R-:W-:Y:S02]  /*a9c0*/  LOP3.LUT R0, R3, UR15, R4, 0x96, !PT ;  /* 0x0000000f03007c12 */ /* 0x000fe4000f8e9604 */
[----:B------:R-:W-:Y:S02]  /*a9d0*/  SHF.R.U32.HI R4, RZ, 0x10, R2 ;  /* 0x00000010ff047819 */ /* 0x000fe40000011602 */
[----:B------:R-:W-:Y:S02]  /*a9e0*/  LOP3.LUT R22, R5, UR7, R6, 0x96, !PT ;  /* 0x0000000705167c12 */ /* 0x000fe4000f8e9606 */
[C---:B------:R-:W-:Y:S02]  /*a9f0*/  LOP3.LUT R3, R2.reuse, 0xffff, RZ, 0xc0, !PT ;  /* 0x0000ffff02037812 */ /* 0x040fe400078ec0ff */
[----:B------:R-:W-:Y:S02]  /*aa00*/  LOP3.LUT R6, R2, 0xff, RZ, 0xc0, !PT ;  /* 0x000000ff02067812 */ /* 0x000fe400078ec0ff */
[----:B------:R-:W-:-:S02]  /*aa10*/  SHF.R.U32.HI R5, RZ, 0x18, R2 ;  /* 0x00000018ff057819 */ /* 0x000fc40000011602 */
[----:B------:R-:W-:Y:S02]  /*aa20*/  LOP3.LUT R2, R4, 0xff, RZ, 0xc0, !PT ;  /* 0x000000ff04027812 */ /* 0x000fe400078ec0ff */
[----:B------:R-:W-:Y:S02]  /*aa30*/  SHF.R.U32.HI R3, RZ, 0x8, R3 ;  /* 0x00000008ff037819 */ /* 0x000fe40000011603 */
[----:B------:R-:W-:Y:S02]  /*aa40*/  PRMT R5, R2, 0x5410, R5 ;  /* 0x0000541002057816 */ /* 0x000fe40000000005 */
[----:B------:R-:W-:Y:S02]  /*aa50*/  LOP3.LUT R2, R0, 0xffff, RZ, 0xc0, !PT ;  /* 0x0000ffff00027812 */ /* 0x000fe400078ec0ff */
[----:B------:R-:W-:Y:S02]  /*aa60*/  PRMT R6, R6, 0x5410, R3 ;  /* 0x0000541006067816 */ /* 0x000fe40000000003 */
[----:B------:R-:W-:-:S02]  /*aa70*/  SHF.R.U32.HI R3, RZ, 0x8, R2 ;  /* 0x00000008ff037819 */ /* 0x000fc40000011602 */
[----:B------:R-:W-:-:S04]  /*aa80*/  LOP3.LUT R2, R0, 0xff, RZ, 0xc0, !PT ;  /* 0x000000ff00027812 */ /* 0x000fc800078ec0ff */
[----:B------:R-:W-:Y:S02]  /*aa90*/  PRMT R4, R2, 0x5410, R3 ;  /* 0x0000541002047816 */ /* 0x000fe40000000003 */
[--C-:B------:R-:W-:Y:S02]  /*aaa0*/  SHF.R.U32.HI R3, RZ, 0x10, R0.reuse ;  /* 0x00000010ff037819 */ /* 0x100fe40000011600 */
[----:B------:R-:W-:Y:S02]  /*aab0*/  SHF.R.U32.HI R2, RZ, 0x18, R0 ;  /* 0x00000018ff027819 */ /* 0x000fe40000011600 */
[----:B------:R-:W-:-:S04]  /*aac0*/  LOP3.LUT R0, R3, 0xff, RZ, 0xc0, !PT ;  /* 0x000000ff03007812 */ /* 0x000fc800078ec0ff */
[----:B------:R-:W-:Y:S01]  /*aad0*/  PRMT R16, R0, 0x5410, R2 ;  /* 0x0000541000107816 */ /* 0x000fe20000000002 */
[--C-:B------:R-:W-:Y:S02]  /*aae0*/  HSET2.LE.AND R0, R6, R17.reuse, PT ;  /* 0x0000001106007233 */ /* 0x100fe40003803000 */
[--C-:B------:R-:W-:Y:S02]  /*aaf0*/  HSET2.LE.AND R2, R5, R17.reuse, PT ;  /* 0x0000001105027233 */ /* 0x100fe40003803000 */
[--C-:B------:R-:W-:Y:S01]  /*ab00*/  HSET2.LE.AND R3, R4, R17.reuse, PT ;  /* 0x0000001104037233 */ /* 0x100fe20003803000 */
[----:B------:R-:W-:Y:S01]  /*ab10*/  LOP3.LUT R6, R0, R40, RZ, 0xc0, !PT ;  /* 0x0000002800067212 */ /* 0x000fe200078ec0ff */
[----:B------:R-:W-:Y:S01]  /*ab20*/  HSET2.LE.AND R0, R16, R17, PT ;  /* 0x0000001110007233 */ /* 0x000fe20003803000 */
[----:B------:R-:W-:Y:S02]  /*ab30*/  LOP3.LUT R7, R2, R39, RZ, 0xc0, !PT ;  /* 0x0000002702077212 */ /* 0x000fe400078ec0ff */
[----:B------:R-:W-:-:S02]  /*ab40*/  LOP3.LUT R4, R3, R41, RZ, 0xc0, !PT ;  /* 0x0000002903047212 */ /* 0x000fc400078ec0ff */
[----:B------:R-:W-:Y:S01]  /*ab50*/  LOP3.LUT R5, R0, R36, RZ, 0xc0, !PT ;  /* 0x0000002400057212 */ /* 0x000fe200078ec0ff */
[-C--:B-1----:R-:W-:Y:S08]  /*ab60*/  HMMA.16816.F32.BF16 R152, R8, R12.reuse, R152 ;  /* 0x0000000c0898723c */ /* 0x082ff00000041898 */
[C---:B------:R-:W-:Y:S08]  /*ab70*/  HMMA.16816.F32.BF16 R168, R4.reuse, R12, R168 ;  /* 0x0000000c04a8723c */ /* 0x040ff000000418a8 */
[----:B------:R-:W-:Y:S01]  /*ab80*/  HMMA.16816.F32.BF16 R164, R4, R14, R164 ;  /* 0x0000000e04a4723c */ /* 0x000fe200000418a4 */
[----:B------:R-:W-:-:S02]  /*ab90*/  IMAD.MOV.U32 R56, RZ, RZ, R79 ;  /* 0x000000ffff387224 */ /* 0x000fc400078e004f */
[----:B------:R-:W-:Y:S02]  /*aba0*/  IMAD.MOV.U32 R57, RZ, RZ, R78 ;  /* 0x000000ffff397224 */ /* 0x000fe400078e004e */
[----:B------:R-:W-:Y:S01]  /*abb0*/  IMAD.MOV.U32 R47, RZ, RZ, R92 ;  /* 0x000000ffff2f7224 */ /* 0x000fe200078e005c */
[----:B------:R-:W-:Y:S01]  /*abc0*/  @!P4 PRMT R220, R62, 0x5410, RZ ;  /* 0x000054103edcc816 */ /* 0x000fe200000000ff */
[----:B------:R-:W-:Y:S02]  /*abd0*/  IMAD.MOV.U32 R46, RZ, RZ, R93 ;  /* 0x000000ffff2e7224 */ /* 0x000fe400078e005d */
[----:B------:R-:W-:Y:S02]  /*abe0*/  IMAD.MOV.U32 R92, RZ, RZ, R215 ;  /* 0x000000ffff5c7224 */ /* 0x000fe400078e00d7 */
[----:B------:R-:W-:Y:S01]  /*abf0*/  IMAD.MOV.U32 R63, RZ, RZ, R94 ;  /* 0x000000ffff3f7224 */ /* 0x000fe200078e005e */
[----:B------:R1:W5:Y:S01]  /*ac00*/  LDL.LU R215, [R1+0xfc] ;  /* 0x0000fc0001d77983 */ /* 0x0003620000300800 */
[----:B------:R-:W-:-:S02]  /*ac10*/  IMAD.MOV.U32 R93, RZ, RZ, R214 ;  /* 0x000000ffff5d7224 */ /* 0x000fc400078e00d6 */
[----:B------:R-:W-:Y:S01]  /*ac20*/  IMAD.MOV.U32 R62, RZ, RZ, R95 ;  /* 0x000000ffff3e7224 */ /* 0x000fe200078e005f */
[----:B------:R1:W5:Y:S01]  /*ac30*/  LDL.LU R214, [R1+0xf8] ;  /* 0x0000f80001d67983 */ /* 0x0003620000300800 */
[----:B------:R-:W-:Y:S02]  /*ac40*/  IMAD.MOV.U32 R94, RZ, RZ, R213 ;  /* 0x000000ffff5e7224 */ /* 0x000fe400078e00d5 */
[----:B------:R-:W-:Y:S01]  /*ac50*/  IMAD.MOV.U32 R95, RZ, RZ, R212 ;  /* 0x000000ffff5f7224 */ /* 0x000fe200078e00d4 */
[----:B------:R1:W5:Y:S01]  /*ac60*/  LDL.LU R213, [R1+0xf4] ;  /* 0x0000f40001d57983 */ /* 0x0003620000300800 */
[----:B------:R-:W-:Y:S02]  /*ac70*/  IMAD.MOV.U32 R61, RZ, RZ, R101 ;  /* 0x000000ffff3d7224 */ /* 0x000fe400078e0065 */
[----:B------:R-:W-:Y:S01]  /*ac80*/  IMAD.MOV.U32 R100, RZ, RZ, R211 ;  /* 0x000000ffff647224 */ /* 0x000fe200078e00d3 */
[----:B------:R1:W5:Y:S01]  /*ac90*/  LDL.LU R212, [R1+0xf0] ;  /* 0x0000f00001d47983 */ /* 0x0003620000300800 */
[----:B------:R-:W-:-:S02]  /*aca0*/  IMAD.MOV.U32 R101, RZ, RZ, R210 ;  /* 0x000000ffff657224 */ /* 0x000fc400078e00d2 */
[----:B------:R-:W-:Y:S01]  /*acb0*/  IMAD.MOV.U32 R102, RZ, RZ, R209 ;  /* 0x000000ffff667224 */ /* 0x000fe200078e00d1 */
[----:B------:R1:W5:Y:S01]  /*acc0*/  LDL.LU R211, [R1+0xec] ;  /* 0x0000ec0001d37983 */ /* 0x0003620000300800 */
[----:B------:R-:W-:-:S03]  /*acd0*/  IMAD.MOV.U32 R103, RZ, RZ, R208 ;  /* 0x000000ffff677224 */ /* 0x000fc600078e00d0 */
[----:B------:R1:W5:Y:S01]  /*ace0*/  LDL.LU R210, [R1+0xe8] ;  /* 0x0000e80001d27983 */ /* 0x0003620000300800 */
[----:B------:R-:W-:-:S03]  /*acf0*/  IMAD.MOV.U32 R16, RZ, RZ, R207 ;  /* 0x000000ffff107224 */ /* 0x000fc600078e00cf */
[----:B------:R1:W5:Y:S01]  /*ad00*/  LDL.LU R209, [R1+0xe4] ;  /* 0x0000e40001d17983 */ /* 0x0003620000300800 */
[----:B------:R-:W-:-:S03]  /*ad10*/  IMAD.MOV.U32 R17, RZ, RZ, R204 ;  /* 0x000000ffff117224 */ /* 0x000fc600078e00cc */
[----:B------:R1:W5:Y:S01]  /*ad20*/  LDL.LU R208, [R1+0xe0] ;  /* 0x0000e00001d07983 */ /* 0x0003620000300800 */
[----:B------:R-:W-:-:S03]  /*ad30*/  IMAD.MOV.U32 R60, RZ, RZ, R112 ;  /* 0x000000ffff3c7224 */ /* 0x000fc600078e0070 */
[----:B------:R1:W-:Y:S04]  /*ad40*/  STG.E.U16 [R20.64+-0x2e], R18 ;  /* 0xffffd21214007986 */ /* 0x0003e8000c10151c */
[----:B------:R1:W5:Y:S04]  /*ad50*/  LDL.LU R207, [R1+0xdc] ;  /* 0x0000dc0001cf7983 */ /* 0x0003680000300800 */
[----:B------:R2:W-:Y:S04]  /*ad60*/  STG.E.U16 [R20.64+-0x30], R19 ;  /* 0xffffd01314007986 */ /* 0x0005e8000c10151c */
[----:B------:R2:W5:Y:S01]  /*ad70*/  LDL.LU R204, [R1+0xd8] ;  /* 0x0000d80001cc7983 */ /* 0x0005620000300800 */
[----:B------:R-:W-:-:S02]  /*ad80*/  IMAD.MOV.U32 R79, RZ, RZ, R77 ;  /* 0x000000ffff4f7224 */ /* 0x000fc400078e004d */
[----:B------:R-:W-:Y:S02]  /*ad90*/  IMAD.MOV.U32 R77, RZ, RZ, R73 ;  /* 0x000000ffff4d7224 */ /* 0x000fe400078e0049 */
[----:B------:R-:W-:Y:S02]  /*ada0*/  IMAD.MOV.U32 R78, RZ, RZ, R76 ;  /* 0x000000ffff4e7224 */ /* 0x000fe400078e004c */
[----:B------:R-:W-:Y:S02]  /*adb0*/  IMAD.MOV.U32 R73, RZ, RZ, R85 ;  /* 0x000000ffff497224 */ /* 0x000fe400078e0055 */
[----:B-1----:R-:W-:Y:S02]  /*adc0*/  IMAD.MOV.U32 R18, RZ, RZ, R202 ;  /* 0x000000ffff127224 */ /* 0x002fe400078e00ca */
[----:B------:R1:W5:Y:S01]  /*add0*/  LDL.LU R202, [R1+0xd4] ;  /* 0x0000d40001ca7983 */ /* 0x0003620000300800 */
[----:B--2---:R-:W-:Y:S03]  /*ade0*/  HMMA.16816.F32.BF16 R36, R8, R14, R248 ;  /* 0x0000000e0824723c */ /* 0x004fe600000418f8 */
[----:B---3--:R-:W2:Y:S04]  /*adf0*/  LDSM.16.MT88.4 R12, [R203+0xa000] ;  /* 0x00a00000cb0c783b */ /* 0x008ea80000004200 */
[----:B------:R-:W-:-:S02]  /*ae00*/  IMAD.MOV.U32 R248, RZ, RZ, R42 ;  /* 0x000000fffff87224 */ /* 0x000fc400078e002a */
[----:B------:R-:W-:Y:S02]  /*ae10*/  IMAD.MOV.U32 R19, RZ, RZ, R200 ;  /* 0x000000ffff137224 */ /* 0x000fe400078e00c8 */
[----:B------:R1:W5:Y:S01]  /*ae20*/  LDL.LU R200, [R1+0xd0] ;  /* 0x0000d00001c87983 */ /* 0x0003620000300800 */
[-C--:B--2---:R-:W-:Y:S08]  /*ae30*/  HMMA.16816.F32.BF16 R144, R8, R12.reuse, R144 ;  /* 0x0000000c0890723c */ /* 0x084ff00000041890 */
[C---:B------:R-:W-:Y:S08]  /*ae40*/  HMMA.16816.F32.BF16 R160, R4.reuse, R12, R160 ;  /* 0x0000000c04a0723c */ /* 0x040ff000000418a0 */
[-C--:B------:R-:W-:Y:S08]  /*ae50*/  HMMA.16816.F32.BF16 R156, R4, R14.reuse, R156 ;  /* 0x0000000e049c723c */ /* 0x080ff0000004189c */
[----:B------:R-:W-:Y:S01]  /*ae60*/  HMMA.16816.F32.BF16 R40, R8, R14, R56 ;  /* 0x0000000e0828723c */ /* 0x000fe20000041838 */
[----:B----4-:R-:W2:Y:S01]  /*ae70*/  LDSM.16.MT88.4 R12, [R206+0xa000] ;  /* 0x00a00000ce0c783b */ /* 0x010ea20000004200 */
[----:B------:R-:W-:-:S02]  /*ae80*/  IMAD.MOV.U32 R251, RZ, RZ, R55 ;  /* 0x000000fffffb7224 */ /* 0x000fc400078e0037 */
[----:B------:R-:W-:Y:S02]  /*ae90*/  IMAD.MOV.U32 R76, RZ, RZ, R53 ;  /* 0x000000ffff4c7224 */ /* 0x000fe400078e0035 */
[----:B------:R-:W-:Y:S02]  /*aea0*/  IMAD.MOV.U32 R85, RZ, RZ, R54 ;  /* 0x000000ffff557224 */ /* 0x000fe400078e0036 */
[-C--:B--2---:R-:W-:Y:S08]  /*aeb0*/  HMMA.16816.F32.BF16 R44, R8, R12.reuse, R44 ;  /* 0x0000000c082c723c */ /* 0x084ff0000004182c */
[C---:B------:R-:W-:Y:S08]  /*aec0*/  HMMA.16816.F32.BF16 R52, R4.reuse, R12, R116 ;  /* 0x0000000c0434723c */ /* 0x040ff00000041874 */
[-C--:B------:R-:W-:Y:S08]  /*aed0*/  HMMA.16816.F32.BF16 R56, R4, R14.reuse, R140 ;  /* 0x0000000e0438723c */ /* 0x080ff0000004188c */
[----:B------:R-:W-:Y:S01]  /*aee0*/  HMMA.16816.F32.BF16 R60, R8, R14, R60 ;  /* 0x0000000e083c723c */ /* 0x000fe2000004183c */
[----:B------:R-:W2:Y:S01]  /*aef0*/  LDSM.16.MT88.4 R12, [R205+0xa000] ;  /* 0x00a00000cd0c783b */ /* 0x000ea20000004200 */
[----:B------:R-:W-:Y:S01]  /*af00*/  @!P1 HFMA2.BF16_V2 R70, -RZ.H0_H0, RZ.H0_H0, -R23.H0_H0 ;  /* 0x200000ffff469231 */ /* 0x000fe20000340917 */
[----:B------:R-:W-:-:S02]  /*af10*/  IMAD.MOV.U32 R250, RZ, RZ, R69 ;  /* 0x000000fffffa7224 */ /* 0x000fc400078e0045 */
[----:B------:R-:W-:Y:S02]  /*af20*/  IMAD.MOV.U32 R143, RZ, RZ, R68 ;  /* 0x000000ffff8f7224 */ /* 0x000fe400078e0044 */
[----:B------:R-:W-:Y:S01]  /*af30*/  @!P1 PRMT R23, R70, 0x5410, RZ ;  /* 0x0000541046179816 */ /* 0x000fe200000000ff */
[----:B------:R-:W-:Y:S02]  /*af40*/  IMAD.MOV.U32 R249, RZ, RZ, R81 ;  /* 0x000000fffff97224 */ /* 0x000fe400078e0051 */
[----:B------:R-:W-:Y:S02]  /*af50*/  IMAD.MOV.U32 R140, RZ, RZ, R79 ;  /* 0x000000ffff8c7224 */ /* 0x000fe400078e004f */
[----:B------:R-:W-:Y:S02]  /*af60*/  IMAD.MOV.U32 R141, RZ, RZ, R78 ;  /* 0x000000ffff8d7224 */ /* 0x000fe400078e004e */
[----:B------:R-:W-:Y:S01]  /*af70*/  IMAD.MOV.U32 R142, RZ, RZ, R77 ;  /* 0x000000ffff8e7224 */ /* 0x000fe200078e004d */
[-C--:B--2---:R-:W-:Y:S08]  /*af80*/  HMMA.16816.F32.BF16 R68, R8, R12.reuse, R72 ;  /* 0x0000000c0844723c */ /* 0x084ff00000041848 */
[----:B------:R-:W-:Y:S07]  /*af90*/  HMMA.16816.F32.BF16 R72, R4, R12, R148 ;  /* 0x0000000c0448723c */ /* 0x000fee0000041894 */
[----:B------:R-:W-:-:S02]  /*afa0*/  IMAD.MOV.U32 R148, RZ, RZ, R76 ;  /* 0x000000ffff947224 */ /* 0x000fc400078e004c */
[----:B------:R-:W-:Y:S01]  /*afb0*/  IMAD.MOV.U32 R151, RZ, RZ, R80 ;  /* 0x000000ffff977224 */ /* 0x000fe200078e0050 */
[-C--:B------:R-:W-:Y:S08]  /*afc0*/  HMMA.16816.F32.BF16 R76, R4, R14.reuse, R184 ;  /* 0x0000000e044c723c */ /* 0x080ff000000418b8 */
[----:B------:R-:W-:Y:S01]  /*afd0*/  HMMA.16816.F32.BF16 R80, R8, R14, R92 ;  /* 0x0000000e0850723c */ /* 0x000fe2000004185c */
[----:B------:R-:W2:Y:S01]  /*afe0*/  LDSM.16.MT88.4 R12, [R201+0xb000] ;  /* 0x00b00000c90c783b */ /* 0x000ea20000004200 */
[----:B------:R-:W-:-:S02]  /*aff0*/  IMAD.MOV.U32 R149, RZ, RZ, R85 ;  /* 0x000000ffff957224 */ /* 0x000fc400078e0055 */
[----:B------:R-:W-:-:S04]  /*b000*/  IMAD.MOV.U32 R150, RZ, RZ, R84 ;  /* 0x000000ffff967224 */ /* 0x000fc800078e0054 */
[-C--:B--2---:R-:W-:Y:S08]  /*b010*/  HMMA.16816.F32.BF16 R188, R8, R12.reuse, R188 ;  /* 0x0000000c08bc723c */ /* 0x084ff000000418bc */
[C---:B------:R-:W-:Y:S08]  /*b020*/  HMMA.16816.F32.BF16 R84, R4.reuse, R12, R192 ;  /* 0x0000000c0454723c */ /* 0x040ff000000418c0 */
[-C--:B------:R-:W-:Y:S08]  /*b030*/  HMMA.16816.F32.BF16 R92, R4, R14.reuse, R196 ;  /* 0x0000000e045c723c */ /* 0x080ff000000418c4 */
[----:B------:R-:W-:Y:S01]  /*b040*/  HMMA.16816.F32.BF16 R184, R8, R14, R100 ;  /* 0x0000000e08b8723c */ /* 0x000fe20000041864 */
[----:B------:R-:W2:Y:S01]  /*b050*/  LDSM.16.MT88.4 R12, [R203+0xb000] ;  /* 0x00b00000cb0c783b */ /* 0x000ea20000004200 */
[----:B------:R-:W-:-:S06]  /*b060*/  IMAD.WIDE.U32 R2, R22, -0x2daee0ad, RZ ;  /* 0xd2511f5316027825 */ /* 0x000fcc00078e00ff */
[-C--:B--2---:R-:W-:Y:S08]  /*b070*/  HMMA.16816.F32.BF16 R216, R8, R12.reuse, R216 ;  /* 0x0000000c08d8723c */ /* 0x084ff000000418d8 */
[C---:B------:R-:W-:Y:S08]  /*b080*/  HMMA.16816.F32.BF16 R88, R4.reuse, R12, R88 ;  /* 0x0000000c0458723c */ /* 0x040ff00000041858 */
[-C--:B------:R-:W-:Y:S08]  /*b090*/  HMMA.16816.F32.BF16 R100, R4, R14.reuse, R224 ;  /* 0x0000000e0464723c */ /* 0x080ff000000418e0 */
[----:B------:R-:W-:Y:S01]  /*b0a0*/  HMMA.16816.F32.BF16 R196, R8, R14, R16 ;  /* 0x0000000e08c4723c */ /* 0x000fe20000041810 */
[----:B------:R-:W2:Y:S04]  /*b0b0*/  LDSM.16.MT88.4 R16, [R206+0xb000] ;  /* 0x00b00000ce10783b */ /* 0x000ea80000004200 */
[----:B------:R-:W3:Y:S01]  /*b0c0*/  LDSM.16.MT88.4 R12, [R205+0xb000] ;  /* 0x00b00000cd0c783b */ /* 0x000ee20000004200 */
[----:B------:R-:W-:-:S02]  /*b0d0*/  LOP3.LUT R0, R3, UR16, R24, 0x96, !PT ;  /* 0x0000001003007c12 */ /* 0x000fc4000f8e9618 */
[----:B------:R-:W-:-:S04]  /*b0e0*/  LOP3.LUT R3, R2, 0xffff, RZ, 0xc0, !PT ;  /* 0x0000ffff02037812 */ /* 0x000fc800078ec0ff */
[----:B------:R-:W-:Y:S01]  /*b0f0*/  SHF.R.U32.HI R3, RZ, 0x8, R3 ;  /* 0x00000008ff037819 */ /* 0x000fe20000011603 */
[C---:B--2---:R-:W-:Y:S08]  /*b100*/  HMMA.16816.F32.BF16 R104, R4.reuse, R16, R104 ;  /* 0x000000100468723c */ /* 0x044ff00000041868 */
[C---:B------:R-:W-:Y:S08]  /*b110*/  HMMA.16816.F32.BF16 R108, R4.reuse, R18, R108 ;  /* 0x00000012046c723c */ /* 0x040ff0000004186c */
[C---:B---3--:R-:W-:Y:S08]  /*b120*/  HMMA.16816.F32.BF16 R120, R4.reuse, R12, R120 ;  /* 0x0000000c0478723c */ /* 0x048ff00000041878 */
[----:B------:R-:W-:Y:S07]  /*b130*/  HMMA.16816.F32.BF16 R116, R4, R14, R124 ;  /* 0x0000000e0474723c */ /* 0x000fee000004187c */
[----:B------:R-:W-:-:S02]  /*b140*/  SHF.R.U32.HI R5, RZ, 0x10, R2 ;  /* 0x00000010ff057819 */ /* 0x000fc40000011602 */
[----:B------:R-:W-:Y:S02]  /*b150*/  LOP3.LUT R7, R2, 0xff, RZ, 0xc0, !PT ;  /* 0x000000ff02077812 */ /* 0x000fe400078ec0ff */
[----:B------:R-:W-:Y:S02]  /*b160*/  SHF.R.U32.HI R4, RZ, 0x18, R2 ;  /* 0x00000018ff047819 */ /* 0x000fe40000011602 */
[----:B------:R-:W-:Y:S01]  /*b170*/  LOP3.LUT R2, R5, 0xff, RZ, 0xc0, !PT ;  /* 0x000000ff05027812 */ /* 0x000fe200078ec0ff */
[----:B------:R-:W-:Y:S01]  /*b180*/  HMMA.16816.F32.BF16 R192, R8, R16, R148 ;  /* 0x0000001008c0723c */ /* 0x000fe20000041894 */
[----:B------:R-:W-:Y:S01]  /*b190*/  PRMT R7, R7, 0x5410, R3 ;  /* 0x0000541007077816 */ /* 0x000fe20000000003 */
[----:B------:R-:W2:Y:S01]  /*b1a0*/  LDSM.16.MT88.4 R148, [R201+0xa800] ;  /* 0x00a80000c994783b */ /* 0x000ea20000004200 */
[----:B------:R-:W-:-:S05]  /*b1b0*/  SHF.R.U32.HI R3, RZ, 0x10, R0 ;  /* 0x00000010ff037819 */ /* 0x000fca0000011600 */
[----:B------:R-:W-:Y:S01]  /*b1c0*/  HMMA.16816.F32.BF16 R224, R8, R12, R248 ;  /* 0x0000000c08e0723c */ /* 0x000fe200000418f8 */
[----:B------:R-:W-:-:S07]  /*b1d0*/  SHF.R.U32.HI R5, RZ, 0x18, R0 ;  /* 0x00000018ff057819 */ /* 0x000fce0000011600 */
[C---:B------:R-:W-:Y:S08]  /*b1e0*/  HMMA.16816.F32.BF16 R16, R8.reuse, R18, R140 ;  /* 0x000000120810723c */ /* 0x040ff0000004188c */
[----:B------:R-:W-:Y:S01]  /*b1f0*/  HMMA.16816.F32.BF16 R12, R8, R14, R96 ;  /* 0x0000000e080c723c */ /* 0x000fe20000041860 */
[----:B------:R-:W-:Y:S01]  /*b200*/  PRMT R251, R113, 0x7054, R113 ;  /* 0x0000705471fb7816 */ /* 0x000fe20000000071 */
[----:B------:R-:W3:Y:S01]  /*b210*/  LDSM.16.MT88.4 R140, [R203+0xa800] ;  /* 0x00a80000cb8c783b */ /* 0x000ee20000004200 */
[----:B------:R-:W-:-:S03]  /*b220*/  LOP3.LUT R6, R0, 0xff, RZ, 0xc0, !PT ;  /* 0x000000ff00067812 */ /* 0x000fc600078ec0ff */
[----:B------:R-:W-:Y:S01]  /*b230*/  LDSM.16.MT88.4 R96, [R203+0xb800] ;  /* 0x00b80000cb60783b */ /* 0x000fe20000004200 */
[----:B------:R-:W-:Y:S02]  /*b240*/  PRMT R8, R2, 0x5410, R4 ;  /* 0x0000541002087816 */ /* 0x000fe40000000004 */
[----:B------:R-:W-:Y:S01]  /*b250*/  LOP3.LUT R2, R0, 0xffff, RZ, 0xc0, !PT ;  /* 0x0000ffff00027812 */ /* 0x000fe200078ec0ff */
[----:B------:R-:W-:Y:S03]  /*b260*/  LDSM.16.MT88.4 R112, [R206+0xb800] ;  /* 0x00b80000ce70783b */ /* 0x000fe60000004200 */
[----:B------:R-:W-:Y:S02]  /*b270*/  SHF.R.U32.HI R4, RZ, 0x8, R2 ;  /* 0x00000008ff047819 */ /* 0x000fe40000011602 */
[----:B------:R-:W-:Y:S01]  /*b280*/  LOP3.LUT R2, R3, 0xff, RZ, 0xc0, !PT ;  /* 0x000000ff03027812 */ /* 0x000fe200078ec0ff */
[----:B------:R-:W-:-:S03]  /*b290*/  HSET2.LE.AND R0, R7, R251, PT ;  /* 0x000000fb07007233 */ /* 0x000fc60003803000 */
[----:B------:R-:W-:Y:S02]  /*b2a0*/  PRMT R3, R2, 0x5410, R5 ;  /* 0x0000541002037816 */ /* 0x000fe40000000005 */
[----:B------:R-:W-:-:S03]  /*b2b0*/  PRMT R4, R6, 0x5410, R4 ;  /* 0x0000541006047816 */ /* 0x000fc60000000004 */
[--C-:B------:R-:W-:Y:S01]  /*b2c0*/  HSET2.LE.AND R3, R3, R251.reuse, PT ;  /* 0x000000fb03037233 */ /* 0x100fe20003803000 */
[----:B------:R-:W-:Y:S01]  /*b2d0*/  LOP3.LUT R126, R0, R66, RZ, 0xc0, !PT ;  /* 0x00000042007e7212 */ /* 0x000fe200078ec0ff */
[--C-:B------:R-:W-:Y:S02]  /*b2e0*/  HSET2.LE.AND R0, R8, R251.reuse, PT ;  /* 0x000000fb08007233 */ /* 0x100fe40003803000 */
[----:B------:R-:W-:Y:S01]  /*b2f0*/  HSET2.LE.AND R2, R4, R251, PT ;  /* 0x000000fb04027233 */ /* 0x000fe20003803000 */
[----:B------:R-:W-:Y:S01]  /*b300*/  LOP3.LUT R125, R3, R51, RZ, 0xc0, !PT ;  /* 0x00000033037d7212 */ /* 0x000fe200078ec0ff */
[-C--:B--2---:R-:W-:Y:S01]  /*b310*/  HMMA.16816.F32.BF16 R152, R128, R148.reuse, R152 ;  /* 0x000000948098723c */ /* 0x084fe20000041898 */
[----:B------:R-:W2:Y:S01]  /*b320*/  LDSM.16.MT88.4 R48, [R206+0xa800] ;  /* 0x00a80000ce30783b */ /* 0x000ea20000004200 */
[----:B------:R-:W-:Y:S02]  /*b330*/  LOP3.LUT R127, R0, R65, RZ, 0xc0, !PT ;  /* 0x00000041007f7212 */ /* 0x000fe400078ec0ff */
[----:B------:R-:W-:Y:S01]  /*b340*/  LOP3.LUT R124, R2, R67, RZ, 0xc0, !PT ;  /* 0x00000043027c7212 */ /* 0x000fe200078ec0ff */
[----:B------:R-:W-:Y:S04]  /*b350*/  LDSM.16.MT88.4 R4, [R205+0xb800] ;  /* 0x00b80000cd04783b */ /* 0x000fe80000004200 */
[----:B------:R-:W4:Y:S02]  /*b360*/  LDSM.16.MT88.4 R64, [R205+0xa800] ;  /* 0x00a80000cd40783b */ /* 0x000f240000004200 */
[C---:B------:R-:W-:Y:S08]  /*b370*/  HMMA.16816.F32.BF16 R168, R124.reuse, R148, R168 ;  /* 0x000000947ca8723c */ /* 0x040ff000000418a8 */
[-C--:B------:R-:W-:Y:S08]  /*b380*/  HMMA.16816.F32.BF16 R164, R124, R150.reuse, R164 ;  /* 0x000000967ca4723c */ /* 0x080ff000000418a4 */
[C---:B------:R-:W-:Y:S08]  /*b390*/  HMMA.16816.F32.BF16 R148, R128.reuse, R150, R36 ;  /* 0x000000968094723c */ /* 0x040ff00000041824 */
[-C--:B---3--:R-:W-:Y:S08]  /*b3a0*/  HMMA.16816.F32.BF16 R144, R128, R140.reuse, R144 ;  /* 0x0000008c8090723c */ /* 0x088ff00000041890 */
[C---:B------:R-:W-:Y:S08]  /*b3b0*/  HMMA.16816.F32.BF16 R160, R124.reuse, R140, R160 ;  /* 0x0000008c7ca0723c */ /* 0x040ff000000418a0 */
[-C--:B------:R-:W-:Y:S08]  /*b3c0*/  HMMA.16816.F32.BF16 R156, R124, R142.reuse, R156 ;  /* 0x0000008e7c9c723c */ /* 0x080ff0000004189c */
[C---:B------:R-:W-:Y:S08]  /*b3d0*/  HMMA.16816.F32.BF16 R140, R128.reuse, R142, R40 ;  /* 0x0000008e808c723c */ /* 0x040ff00000041828 */
[-C--:B--2---:R-:W-:Y:S08]  /*b3e0*/  HMMA.16816.F32.BF16 R36, R128, R48.reuse, R44 ;  /* 0x000000308024723c */ /* 0x084ff0000004182c */
[C---:B------:R-:W-:Y:S08]  /*b3f0*/  HMMA.16816.F32.BF16 R40, R124.reuse, R48, R52 ;  /* 0x000000307c28723c */ /* 0x040ff00000041834 */
[-C--:B------:R-:W-:Y:S08]  /*b400*/  HMMA.16816.F32.BF16 R44, R124, R50.reuse, R56 ;  /* 0x000000327c2c723c */ /* 0x080ff00000041838 */
[C---:B------:R-:W-:Y:S08]  /*b410*/  HMMA.16816.F32.BF16 R48, R128.reuse, R50, R60 ;  /* 0x000000328030723c */ /* 0x040ff0000004183c */
[-C--:B----4-:R-:W-:Y:S08]  /*b420*/  HMMA.16816.F32.BF16 R52, R128, R64.reuse, R68 ;  /* 0x000000408034723c */ /* 0x090ff00000041844 */
[C---:B------:R-:W-:Y:S08]  /*b430*/  HMMA.16816.F32.BF16 R56, R124.reuse, R64, R72 ;  /* 0x000000407c38723c */ /* 0x040ff00000041848 */
[-C--:B------:R-:W-:Y:S08]  /*b440*/  HMMA.16816.F32.BF16 R60, R124, R66.reuse, R76 ;  /* 0x000000427c3c723c */ /* 0x080ff0000004184c */
[----:B------:R-:W-:Y:S01]  /*b450*/  HMMA.16816.F32.BF16 R64, R128, R66, R80 ;  /* 0x000000428040723c */ /* 0x000fe20000041850 */
[----:B------:R-:W2:Y:S04]  /*b460*/  LDSM.16.MT88.4 R80, [R201+0xb800] ;  /* 0x00b80000c950783b */ /* 0x000ea80000004200 */
[----:B------:R-:W-:Y:S04]  /*b470*/  STG.E.U16 [R32.64+-0x30], R183 ;  /* 0xffffd0b720007986 */ /* 0x000fe8000c10151c */
        /* <DEDUP_REMOVED lines=10> */
[----:B------:R3:W-:Y:S04]  /*b520*/  STG.E.U16 [R30.64+-0x1e], R132 ;  /* 0xffffe2841e007986 */ /* 0x0007e8000c10151c */
        /* <DEDUP_REMOVED lines=9> */
[----:B------:R1:W-:Y:S01]  /*b5c0*/  STG.E.U16 [R28.64+-0xe], R26 ;  /* 0xfffff21a1c007986 */ /* 0x0003e2000c10151c */
[----:B------:R-:W-:-:S02]  /*b5d0*/  FADD.FTZ R3, R241, R245 ;  /* 0x000000f5f1037221 */ /* 0x000fc40000010000 */
[----:B------:R-:W-:Y:S01]  /*b5e0*/  FADD.FTZ R2, R234, R244 ;  /* 0x000000f4ea027221 */ /* 0x000fe20000010000 */
[----:B--2---:R-:W-:Y:S01]  /*b5f0*/  HMMA.16816.F32.BF16 R76, R124, R82, R92 ;  /* 0x000000527c4c723c */ /* 0x004fe2000004185c */
[----:B------:R-:W-:Y:S01]  /*b600*/  FADD.FTZ R0, R221, R243 ;  /* 0x000000f3dd007221 */ /* 0x000fe20000010000 */
[----:B------:R-:W-:Y:S01]  /*b610*/  IADD3 R244, P1, R20, -0x80, RZ ;  /* 0xffffff8014f47810 */ /* 0x000fe20007f3e0ff */
[----:B------:R-:W-:Y:S02]  /*b620*/  FADD.FTZ R3, R235, R3 ;  /* 0x00000003eb037221 */ /* 0x000fe40000010000 */
[----:B------:R-:W-:-:S03]  /*b630*/  FADD.FTZ R2, R230, R2 ;  /* 0x00000002e6027221 */ /* 0x000fc60000010000 */
[----:B------:R-:W-:Y:S01]  /*b640*/  HMMA.16816.F32.BF16 R72, R124, R80, R84 ;  /* 0x000000507c48723c */ /* 0x000fe20000041854 */
[----:B------:R-:W-:Y:S01]  /*b650*/  FADD.FTZ R0, R223, R0 ;  /* 0x00000000df007221 */ /* 0x000fe20000010000 */
[----:B------:R-:W-:Y:S01]  /*b660*/  IADD3.X R243, R21, -0x1, RZ, P1, !PT ;  /* 0xffffffff15f37810 */ /* 0x000fe20000ffe4ff */
[----:B------:R-:W-:-:S05]  /*b670*/  FADD.FTZ R230, R231, R2 ;  /* 0x00000002e7e67221 */ /* 0x000fca0000010000 */
[----:B------:R-:W-:Y:S01]  /*b680*/  HMMA.16816.F32.BF16 R88, R124, R96, R88 ;  /* 0x000000607c58723c */ /* 0x000fe20000041858 */
[----:B------:R-:W-:-:S07]  /*b690*/  FADD.FTZ R231, R222, R0 ;  /* 0x00000000dee77221 */ /* 0x000fce0000010000 */
[----:B------:R-:W-:Y:S01]  /*b6a0*/  HMMA.16816.F32.BF16 R92, R124, R98, R100 ;  /* 0x000000627c5c723c */ /* 0x000fe20000041864 */
[----:B---3--:R-:W-:-:S07]  /*b6b0*/  IMAD.MOV.U32 R132, RZ, RZ, R228 ;  /* 0x000000ffff847224 */ /* 0x008fce00078e00e4 */
[----:B------:R-:W-:Y:S01]  /*b6c0*/  HMMA.16816.F32.BF16 R104, R124, R112, R104 ;  /* 0x000000707c68723c */ /* 0x000fe20000041868 */
[----:B------:R-:W-:-:S07]  /*b6d0*/  IMAD.MOV.U32 R133, RZ, RZ, R229 ;  /* 0x000000ffff857224 */ /* 0x000fce00078e00e5 */
[----:B------:R-:W-:Y:S01]  /*b6e0*/  HMMA.16816.F32.BF16 R108, R124, R114, R108 ;  /* 0x000000727c6c723c */ /* 0x000fe2000004186c */
[----:B------:R-:W-:-:S07]  /*b6f0*/  IMAD.MOV.U32 R134, RZ, RZ, R233 ;  /* 0x000000ffff867224 */ /* 0x000fce00078e00e9 */
[C---:B------:R-:W-:Y:S08]  /*b700*/  HMMA.16816.F32.BF16 R120, R124.reuse, R4, R120 ;  /* 0x000000047c78723c */ /* 0x040ff00000041878 */
[----:B------:R-:W-:Y:S08]  /*b710*/  HMMA.16816.F32.BF16 R124, R124, R6, R116 ;  /* 0x000000067c7c723c */ /* 0x000ff00000041874 */
[C---:B------:R-:W-:Y:S08]  /*b720*/  HMMA.16816.F32.BF16 R68, R128.reuse, R80, R188 ;  /* 0x000000508044723c */ /* 0x040ff000000418bc */
[C---:B------:R-:W-:Y:S08]  /*b730*/  HMMA.16816.F32.BF16 R84, R128.reuse, R96, R216 ;  /* 0x000000608054723c */ /* 0x040ff000000418d8 */
[----:B------:R-:W-:Y:S01]  /*b740*/  HMMA.16816.F32.BF16 R100, R128, R112, R192 ;  /* 0x000000708064723c */ /* 0x000fe200000418c0 */
[----:B------:R-:W-:-:S02]  /*b750*/  FADD.FTZ R217, R240, R3 ;  /* 0x00000003f0d97221 */ /* 0x000fc40000010000 */
[----:B------:R-:W-:-:S05]  /*b760*/  IMAD.MOV.U32 R3, RZ, RZ, R232 ;  /* 0x000000ffff037224 */ /* 0x000fca00078e00e8 */
[C---:B------:R-:W-:Y:S08]  /*b770*/  HMMA.16816.F32.BF16 R80, R128.reuse, R82, R184 ;  /* 0x000000528050723c */ /* 0x040ff000000418b8 */
[C---:B------:R-:W-:Y:S08]  /*b780*/  HMMA.16816.F32.BF16 R96, R128.reuse, R98, R196 ;  /* 0x000000628060723c */ /* 0x040ff000000418c4 */
[C---:B------:R-:W-:Y:S08]  /*b790*/  HMMA.16816.F32.BF16 R112, R128.reuse, R114, R16 ;  /* 0x000000728070723c */ /* 0x040ff00000041810 */
[C---:B------:R-:W-:Y:S08]  /*b7a0*/  HMMA.16816.F32.BF16 R116, R128.reuse, R4, R224 ;  /* 0x000000048074723c */ /* 0x040ff000000418e0 */
[----:B------:R-:W-:Y:S01]  /*b7b0*/  HMMA.16816.F32.BF16 R128, R128, R6, R12 ;  /* 0x000000068080723c */ /* 0x000fe2000004180c */
[----:B------:R-:W-:Y:S11]  /*b7c0*/  @!P0 BRA `(.L_x_1092) ;  /* 0x0000f50000008947 */ /* 0x000ff60003800000 */
[----:B-1----:R-:W2:Y:S04]  /*b7d0*/  LDL.64 R10, [R1+0xb8] ;  /* 0x0000b800010a7983 */ /* 0x002ea80000100a00 */
        /* <DEDUP_REMOVED lines=14> */
[----:B-----5:R-:W-:Y:S01]  /*b8c0*/  @P3 STS.128 [R215+0xa000], RZ ;  /* 0x00a000ffd7003388 */ /* 0x020fe20000000c00 */
        /* <DEDUP_REMOVED lines=34> */
[----:B------:R-:W3:Y:S04]  /*baf0*/  LDSM.16.M88.4 R12, [R202] ;  /* 0x00000000ca0c783b */ /* 0x000ee80000000200 */
[----:B------:R-:W-:Y:S04]  /*bb00*/  LDSM.16.M88.4 R16, [R214] ;  /* 0x00000000d610783b */ /* 0x000fe80000000200 */
[----:B-1----:R-:W-:Y:S04]  /*bb10*/  LDSM.16.M88.4 R8, [R204+0x2000] ;  /* 0x00200000cc08783b */ /* 0x002fe80000000200 */
[----:B------:R-:W-:Y:S04]  /*bb20*/  LDSM.16.M88.4 R24, [R211] ;  /* 0x00000000d318783b */ /* 0x000fe80000000200 */
[----:B--2---:R-:W1:Y:S04]  /*bb30*/  LDSM.16.M88.4 R4, [R202+0x2000] ;  /* 0x00200000ca04783b */ /* 0x004e680000000200 */
[----:B------:R-:W0:Y:S01]  /*bb40*/  LDGDEPBAR ;  /* 0x00000000000079af */ /* 0x000e220000000000 */
[C---:B---3--:R-:W-:Y:S08]  /*bb50*/  HMMA.16816.F32.BF16 R176, R12.reuse, R136, RZ ;  /* 0x000000880cb0723c */ /* 0x048ff000000418ff */
[----:B------:R-:W-:Y:S08]  /*bb60*/  HMMA.16816.F32.BF16 R196, R12, R138, RZ ;  /* 0x0000008a0cc4723c */ /* 0x000ff000000418ff */
[C---:B-1----:R-:W-:Y:S08]  /*bb70*/  HMMA.16816.F32.BF16 R192, R4.reuse, R136, RZ ;  /* 0x0000008804c0723c */ /* 0x042ff000000418ff */
        /* <DEDUP_REMOVED lines=135> */
.L_x_1098:
[----:B------:R-:W-:Y:S05]  /*c3f0*/  BSYNC B0 ;  /* 0x0000000000007941 */ /* 0x000fea0003800000 */
.L_x_1097:
[----:B------:R-:W0:Y:S02]  /*c400*/  LDGDEPBAR ;  /* 0x00000000000079af */ /* 0x000e240000000000 */
.L_x_1096:
[----:B------:R-:W-:Y:S01]  /*c410*/  IMAD.MOV.U32 R22, RZ, RZ, R252 ;  /* 0x000000ffff167224 */ /* 0x000fe200078e00fc */
[----:B------:R-:W2:Y:S04]  /*c420*/  LDL.64 R244, [R1+0x28] ;  /* 0x0000280001f47983 */ /* 0x000ea80000100a00 */
[----:B------:R-:W3:Y:S01]  /*c430*/  S2R R252, SR_TID.X ;  /* 0x0000000000fc7919 */ /* 0x000ee20000002100 */
[----:B------:R-:W-:-:S03]  /*c440*/  IMAD.U32 R0, RZ, RZ, UR32 ;  /* 0x00000020ff007e24 */ /* 0x000fc6000f8e00ff */
[----:B------:R-:W4:Y:S04]  /*c450*/  LDL R19, [R1+0x9c] ;  /* 0x00009c0001137983 */ /* 0x000f280000100800 */
[----:B------:R-:W2:Y:S01]  /*c460*/  LDL.64 R198, [R1+0x20] ;  /* 0x0000200001c67983 */ /* 0x000ea20000100a00 */
[----:B---3--:R-:W-:-:S05]  /*c470*/  IMAD.SHL.U32 R252, R252, 0x2, RZ ;  /* 0x00000002fcfc7824 */ /* 0x008fca00078e00ff */
[----:B------:R-:W-:-:S05]  /*c480*/  LOP3.LUT R252, R252, 0x6, RZ, 0xc0, !PT ;  /* 0x00000006fcfc7812 */ /* 0x000fca00078ec0ff */
[----:B------:R-:W-:-:S05]  /*c490*/  IMAD R0, R0, 0x20, R252 ;  /* 0x0000002000007824 */ /* 0x000fca00078e02fc */
[CC--:B------:R-:W-:Y:S02]  /*c4a0*/  ISETP.GE.AND P1, PT, R0.reuse, R172.reuse, PT ;  /* 0x000000ac0000720c */ /* 0x0c0fe40003f26270 */
[----:B-1----:R-:W-:Y:S02]  /*c4b0*/  IADD3 R4, R0, 0x1, RZ ;  /* 0x0000000100047810 */ /* 0x002fe40007ffe0ff */
[----:B------:R-:W-:Y:S02]  /*c4c0*/  FSEL R11, R176, -INF , !P1 ;  /* 0xff800000b00b7808 */ /* 0x000fe40004800000 */
[----:B------:R-:W-:Y:S02]  /*c4d0*/  ISETP.GE.AND P6, PT, R4, R172, PT ;  /* 0x000000ac0400720c */ /* 0x000fe40003fc6270 */
[C---:B------:R-:W-:Y:S02]  /*c4e0*/  IADD3 R10, R0.reuse, 0x8, RZ ;  /* 0x00000008000a7810 */ /* 0x040fe40007ffe0ff */
[----:B------:R-:W-:-:S02]  /*c4f0*/  IADD3 R9, R0, 0x9, RZ ;  /* 0x0000000900097810 */ /* 0x000fc40007ffe0ff */
[-C--:B------:R-:W-:Y:S02]  /*c500*/  ISETP.GE.AND P5, PT, R10, R172.reuse, PT ;  /* 0x000000ac0a00720c */ /* 0x080fe40003fa6270 */
[----:B------:R-:W-:Y:S02]  /*c510*/  FSEL R18, R177, -INF , !P6 ;  /* 0xff800000b1127808 */ /* 0x000fe40007000000 */
[----:B------:R-:W-:Y:S02]  /*c520*/  FMNMX.FTZ R2, R229, R11, !PT ;  /* 0x0000000be5027209 */ /* 0x000fe40007810000 */
[----:B------:R-:W-:Y:S02]  /*c530*/  IADD3 R8, R0, 0x10, RZ ;  /* 0x0000001000087810 */ /* 0x000fe40007ffe0ff */
[----:B------:R-:W-:Y:S02]  /*c540*/  ISETP.GE.AND P4, PT, R9, R172, PT ;  /* 0x000000ac0900720c */ /* 0x000fe40003f86270 */
[----:B------:R-:W-:-:S02]  /*c550*/  FSEL R17, R136, -INF , !P5 ;  /* 0xff80000088117808 */ /* 0x000fc40006800000 */
[----:B------:R-:W-:Y:S02]  /*c560*/  FMNMX.FTZ R2, R18, R2, !PT ;  /* 0x0000000212027209 */ /* 0x000fe40007810000 */
[----:B------:R-:W-:Y:S02]  /*c570*/  ISETP.GE.AND P1, PT, R8, R172, PT ;  /* 0x000000ac0800720c */ /* 0x000fe40003f26270 */
[----:B------:R-:W-:Y:S02]  /*c580*/  FSEL R16, R137, -INF , !P4 ;  /* 0xff80000089107808 */ /* 0x000fe40006000000 */
[C---:B------:R-:W-:Y:S02]  /*c590*/  IADD3 R7, R0.reuse, 0x11, RZ ;  /* 0x0000001100077810 */ /* 0x040fe40007ffe0ff */
[----:B------:R-:W-:Y:S02]  /*c5a0*/  FMNMX.FTZ R2, R17, R2, !PT ;  /* 0x0000000211027209 */ /* 0x000fe40007810000 */
[----:B------:R-:W-:-:S02]  /*c5b0*/  IADD3 R6, R0, 0x18, RZ ;  /* 0x0000001800067810 */ /* 0x000fc40007ffe0ff */
[----:B------:R-:W-:Y:S02]  /*c5c0*/  ISETP.GE.AND P5, PT, R7, R172, PT ;  /* 0x000000ac0700720c */ /* 0x000fe40003fa6270 */
[----:B------:R-:W-:Y:S02]  /*c5d0*/  FSEL R15, R132, -INF , !P1 ;  /* 0xff800000840f7808 */ /* 0x000fe40004800000 */
[----:B------:R-:W-:Y:S02]  /*c5e0*/  FMNMX.FTZ R2, R16, R2, !PT ;  /* 0x0000000210027209 */ /* 0x000fe40007810000 */
[----:B------:R-:W-:Y:S02]  /*c5f0*/  ISETP.GE.AND P4, PT, R6, R172, PT ;  /* 0x000000ac0600720c */ /* 0x000fe40003f86270 */
[----:B------:R-:W-:Y:S02]  /*c600*/  FSEL R14, R133, -INF , !P5 ;  /* 0xff800000850e7808 */ /* 0x000fe40006800000 */
[----:B------:R-:W-:-:S02]  /*c610*/  IADD3 R5, R0, 0x19, RZ ;  /* 0x0000001900057810 */ /* 0x000fc40007ffe0ff */
[----:B------:R-:W-:Y:S02]  /*c620*/  FMNMX.FTZ R2, R15, R2, !PT ;  /* 0x000000020f027209 */ /* 0x000fe40007810000 */
[----:B------:R-:W-:Y:S02]  /*c630*/  ISETP.GE.AND P1, PT, R5, R172, PT ;  /* 0x000000ac0500720c */ /* 0x000fe40003f26270 */
[----:B------:R-:W-:Y:S02]  /*c640*/  FSEL R13, R24, -INF , !P4 ;  /* 0xff800000180d7808 */ /* 0x000fe40006000000 */
[----:B------:R-:W-:Y:S02]  /*c650*/  FMNMX.FTZ R2, R14, R2, !PT ;  /* 0x000000020e027209 */ /* 0x000fe40007810000 */
        /* <DEDUP_REMOVED lines=13> */
[----:B------:R-:W-:Y:S04]  /*c730*/  STL [R1+0x10c], R201 ;  /* 0x00010cc901007387 */ /* 0x000fe80000100800 */
[--C-:B------:R-:W-:Y:S02]  /*c740*/  FFMA.FTZ R11, R11, c[0x0][0x23c], -R2.reuse ;  /* 0x00008f000b0b7a23 */ /* 0x100fe40000010802 */
[--C-:B------:R-:W-:Y:S01]  /*c750*/  FFMA.FTZ R18, R18, c[0x0][0x23c], -R2.reuse ;  /* 0x00008f0012127a23 */ /* 0x100fe20000010802 */
[----:B------:R-:W-:Y:S01]  /*c760*/  STL [R1+0x108], R203 ;  /* 0x000108cb01007387 */ /* 0x000fe20000100800 */
[----:B------:R-:W1:Y:S01]  /*c770*/  MUFU.EX2 R3, R3 ;  /* 0x0000000300037308 */ /* 0x000e620000000800 */
[----:B------:R-:W-:-:S02]  /*c780*/  FFMA.FTZ R136, R17, c[0x0][0x23c], -R2 ;  /* 0x00008f0011887a23 */ /* 0x000fc40000010802 */
[----:B------:R-:W-:Y:S01]  /*c790*/  STL [R1+0x104], R206 ;  /* 0x000104ce01007387 */ /* 0x000fe20000100800 */
[--C-:B------:R-:W-:Y:S02]  /*c7a0*/  FFMA.FTZ R137, R16, c[0x0][0x23c], -R2.reuse ;  /* 0x00008f0010897a23 */ /* 0x100fe40000010802 */
[--C-:B------:R-:W-:Y:S01]  /*c7b0*/  FFMA.FTZ R176, R15, c[0x0][0x23c], -R2.reuse ;  /* 0x00008f000fb07a23 */ /* 0x100fe20000010802 */
[----:B------:R-:W-:Y:S01]  /*c7c0*/  STL [R1+0x100], R205 ;  /* 0x000100cd01007387 */ /* 0x000fe20000100800 */
[--C-:B------:R-:W-:Y:S01]  /*c7d0*/  FFMA.FTZ R177, R14, c[0x0][0x23c], -R2.reuse ;  /* 0x00008f000eb17a23 */ /* 0x100fe20000010802 */
[----:B------:R-:W-:Y:S01]  /*c7e0*/  MUFU.EX2 R11, R11 ;  /* 0x0000000b000b7308 */ /* 0x000fe20000000800 */
[--C-:B------:R-:W-:Y:S02]  /*c7f0*/  FFMA.FTZ R197, R13, c[0x0][0x23c], -R2.reuse ;  /* 0x00008f000dc57a23 */ /* 0x100fe40000010802 */
[----:B------:R-:W-:Y:S01]  /*c800*/  FFMA.FTZ R196, R12, c[0x0][0x23c], -R2 ;  /* 0x00008f000cc47a23 */ /* 0x000fe20000010802 */
[----:B------:R-:W-:Y:S04]  /*c810*/  STL [R1+0xfc], R215 ;  /* 0x0000fcd701007387 */ /* 0x000fe80000100800 */
[----:B------:R-:W3:Y:S01]  /*c820*/  MUFU.EX2 R2, R18 ;  /* 0x0000001200027308 */ /* 0x000ee20000000800 */
[----:B------:R-:W-:Y:S04]  /*c830*/  STL [R1+0xf8], R214 ;  /* 0x0000f8d601007387 */ /* 0x000fe80000100800 */
[----:B------:R-:W-:Y:S04]  /*c840*/  STL [R1+0xf4], R213 ;  /* 0x0000f4d501007387 */ /* 0x000fe80000100800 */
[----:B------:R-:W-:Y:S04]  /*c850*/  STL [R1+0xf0], R212 ;  /* 0x0000f0d401007387 */ /* 0x000fe80000100800 */
[----:B------:R-:W-:Y:S04]  /*c860*/  STL [R1+0xec], R211 ;  /* 0x0000ecd301007387 */ /* 0x000fe80000100800 */
[----:B------:R-:W-:Y:S04]  /*c870*/  STL [R1+0xe8], R210 ;  /* 0x0000e8d201007387 */ /* 0x000fe80000100800 */
[----:B------:R-:W-:Y:S04]  /*c880*/  STL [R1+0xe4], R209 ;  /* 0x0000e4d101007387 */ /* 0x000fe80000100800 */
[----:B------:R-:W-:Y:S04]  /*c890*/  STL [R1+0xe0], R208 ;  /* 0x0000e0d001007387 */ /* 0x000fe80000100800 */
[----:B------:R3:W-:Y:S01]  /*c8a0*/  STL [R1+0xdc], R207 ;  /* 0x0000dccf01007387 */ /* 0x0007e20000100800 */
[----:B------:R-:W-:-:S03]  /*c8b0*/  ISETP.GE.AND P4, PT, R0, R173, PT ;  /* 0x000000ad0000720c */ /* 0x000fc60003f86270 */
[----:B------:R3:W-:Y:S01]  /*c8c0*/  STL [R1+0xd8], R204 ;  /* 0x0000d8cc01007387 */ /* 0x0007e20000100800 */
[----:B-1----:R-:W-:-:S03]  /*c8d0*/  FMUL.FTZ R225, R149, R3 ;  /* 0x0000000395e17220 */ /* 0x002fc60000410000 */
[----:B------:R-:W-:Y:S01]  /*c8e0*/  STL [R1+0xd4], R202 ;  /* 0x0000d4ca01007387 */ /* 0x000fe20000100800 */
[----:B------:R-:W-:-:S03]  /*c8f0*/  FMUL.FTZ R243, R140, R3 ;  /* 0x000000038cf37220 */ /* 0x000fc60000410000 */
[----:B------:R-:W-:Y:S01]  /*c900*/  STL [R1+0xd0], R200 ;  /* 0x0000d0c801007387 */ /* 0x000fe20000100800 */
[----:B------:R-:W-:-:S03]  /*c910*/  FMUL.FTZ R152, R152, R3 ;  /* 0x0000000398987220 */ /* 0x000fc60000410000 */
[----:B------:R1:W-:Y:S01]  /*c920*/  STL [R1+0x110], R252 ;  /* 0x000110fc01007387 */ /* 0x0003e20000100800 */
[-C--:B------:R-:W-:Y:S02]  /*c930*/  FMUL.FTZ R153, R153, R3.reuse ;  /* 0x0000000399997220 */ /* 0x080fe40000410000 */
[-C--:B------:R-:W-:Y:S01]  /*c940*/  FMUL.FTZ R224, R148, R3.reuse ;  /* 0x0000000394e07220 */ /* 0x080fe20000410000 */
[----:B------:R1:W-:Y:S01]  /*c950*/  STL [R1+0x114], R172 ;  /* 0x000114ac01007387 */ /* 0x0003e20000100800 */
        /* <DEDUP_REMOVED lines=9> */
[----:B---3--:R-:W-:-:S02]  /*c9f0*/  FMUL.FTZ R207, R64, R3 ;  /* 0x0000000340cf7220 */ /* 0x008fc40000410000 */
[-C--:B------:R-:W-:Y:S02]  /*ca00*/  FMUL.FTZ R204, R65, R3.reuse ;  /* 0x0000000341cc7220 */ /* 0x080fe40000410000 */
[-C--:B-1----:R-:W-:Y:S02]  /*ca10*/  FMUL.FTZ R252, R68, R3.reuse ;  /* 0x0000000344fc7220 */ /* 0x082fe40000410000 */
[-C--:B------:R-:W-:Y:S02]  /*ca20*/  FMUL.FTZ R172, R69, R3.reuse ;  /* 0x0000000345ac7220 */ /* 0x080fe40000410000 */
[-C--:B------:R-:W-:Y:S02]  /*ca30*/  FMUL.FTZ R216, R80, R3.reuse ;  /* 0x0000000350d87220 */ /* 0x080fe40000410000 */
[----:B------:R-:W-:Y:S01]  /*ca40*/  FMUL.FTZ R221, R81, R3 ;  /* 0x0000000351dd7220 */ /* 0x000fe20000410000 */
[----:B------:R-:W-:Y:S01]  /*ca50*/  F2FP.BF16.PACK_AB R81, R2, R11 ;  /* 0x0000000b0251723e */ /* 0x000fe200000010ff */
        /* <DEDUP_REMOVED lines=12> */
[----:B------:R-:W-:Y:S01]  /*cb20*/  ISETP.GE.AND P1, PT, R4, R173, PT ;  /* 0x000000ad0400720c */ /* 0x000fe20003f26270 */
[----:B------:R-:W-:Y:S01]  /*cb30*/  FFMA.FTZ R3, R242, R3, R11 ;  /* 0x00000003f2037223 */ /* 0x000fe2000001000b */
[----:B------:R-:W-:-:S02]  /*cb40*/  FSEL R11, R178, -INF , !P4 ;  /* 0xff800000b20b7808 */ /* 0x000fc40006000000 */
[----:B------:R-:W-:Y:S01]  /*cb50*/  FSEL R18, R179, -INF , !P1 ;  /* 0xff800000b3127808 */ /* 0x000fe20004800000 */
[----:B------:R-:W-:Y:S01]  /*cb60*/  FADD.FTZ R34, R2, R3 ;  /* 0x0000000302227221 */ /* 0x000fe20000010000 */
[----:B------:R-:W-:Y:S02]  /*cb70*/  ISETP.GE.AND P4, PT, R10, R173, PT ;  /* 0x000000ad0a00720c */ /* 0x000fe40003f86270 */
        /* <DEDUP_REMOVED lines=27> */
[----:B------:R-:W-:Y:S01]  /*cd30*/  FMUL.FTZ R2, R132, c[0x0][0x23c] ;  /* 0x00008f0084027a20 */ /* 0x000fe20000410000 */
[-C--:B------:R-:W-:Y:S02]  /*cd40*/  ISETP.GE.AND P6, PT, R0, R175.reuse, PT ;  /* 0x000000af0000720c */ /* 0x080fe40003fc6270 */
[----:B------:R-:W-:Y:S02]  /*cd50*/  ISETP.GE.AND P5, PT, R4, R175, PT ;  /* 0x000000af0400720c */ /* 0x000fe40003fa6270 */
[----:B------:R-:W-:Y:S02]  /*cd60*/  FSEL R2, R2, RZ, P1 ;  /* 0x000000ff02027208 */ /* 0x000fe40000800000 */
[----:B------:R-:W-:-:S03]  /*cd70*/  FSEL R26, R193, -INF , !P5 ;  /* 0xff800000c11a7808 */ /* 0x000fc60006800000 */
[--C-:B------:R-:W-:Y:S01]  /*cd80*/  FFMA.FTZ R80, R17, c[0x0][0x23c], -R2.reuse ;  /* 0x00008f0011507a23 */ /* 0x100fe20000010802 */
[----:B------:R-:W-:Y:S02]  /*cd90*/  FSEL R17, R192, -INF , !P6 ;  /* 0xff800000c0117808 */ /* 0x000fe40007000000 */
[----:B------:R-:W3:Y:S01]  /*cda0*/  LDL.64 R192, [R1+0xc8] ;  /* 0x0000c80001c07983 */ /* 0x000ee20000100a00 */
[----:B------:R-:W1:Y:S01]  /*cdb0*/  MUFU.EX2 R3, R3 ;  /* 0x0000000300037308 */ /* 0x000e620000000800 */
[-C--:B------:R-:W-:Y:S02]  /*cdc0*/  ISETP.GE.AND P1, PT, R0, R174.reuse, PT ;  /* 0x000000ae0000720c */ /* 0x080fe40003f26270 */
[-C--:B------:R-:W-:Y:S02]  /*cdd0*/  ISETP.GE.AND P4, PT, R4, R174.reuse, PT ;  /* 0x000000ae0400720c */ /* 0x080fe40003f86270 */
[----:B------:R-:W-:Y:S01]  /*cde0*/  FSEL R4, R194, -INF , !P1 ;  /* 0xff800000c2047808 */ /* 0x000fe20004800000 */
[----:B------:R-:W-:Y:S01]  /*cdf0*/  FFMA.FTZ R85, R14, c[0x0][0x23c], -R2 ;  /* 0x00008f000e557a23 */ /* 0x000fe20000010802 */
[----:B------:R-:W-:-:S02]  /*ce00*/  ISETP.GE.AND P1, PT, R10, R174, PT ;  /* 0x000000ae0a00720c */ /* 0x000fc40003f26270 */
[----:B------:R-:W-:Y:S02]  /*ce10*/  FSEL R14, R195, -INF , !P4 ;  /* 0xff800000c30e7808 */ /* 0x000fe40006000000 */
[----:B------:R-:W-:Y:S01]  /*ce20*/  FMNMX.FTZ R0, R232, R4, !PT ;  /* 0x00000004e8007209 */ /* 0x000fe20007810000 */
[-C--:B-1----:R-:W-:Y:S02]  /*ce30*/  FMUL.FTZ R227, R151, R3.reuse ;  /* 0x0000000397e37220 */ /* 0x082fe40000410000 */
[----:B--2---:R-:W-:Y:S02]  /*ce40*/  IMAD.MOV.U32 R151, RZ, RZ, R245 ;  /* 0x000000ffff977224 */ /* 0x004fe400078e00f5 */
[----:B------:R-:W-:Y:S01]  /*ce50*/  FMUL.FTZ R245, R118, R3 ;  /* 0x0000000376f57220 */ /* 0x000fe20000410000 */
[----:B------:R-:W-:Y:S01]  /*ce60*/  ISETP.GE.AND P4, PT, R9, R174, PT ;  /* 0x000000ae0900720c */ /* 0x000fe20003f86270 */
[----:B------:R-:W-:Y:S01]  /*ce70*/  IMAD.MOV.U32 R118, RZ, RZ, R23 ;  /* 0x000000ffff767224 */ /* 0x000fe200078e0017 */
[----:B------:R-:W-:-:S02]  /*ce80*/  FSEL R23, R190, -INF , !P1 ;  /* 0xff800000be177808 */ /* 0x000fc40004800000 */
[----:B------:R-:W-:Y:S01]  /*ce90*/  FMNMX.FTZ R0, R14, R0, !PT ;  /* 0x000000000e007209 */ /* 0x000fe20007810000 */
[----:B------:R-:W-:Y:S01]  /*cea0*/  IMAD.MOV.U32 R218, RZ, RZ, R22 ;  /* 0x000000ffffda7224 */ /* 0x000fe200078e0016 */
[----:B------:R-:W-:Y:S02]  /*ceb0*/  ISETP.GE.AND P1, PT, R8, R174, PT ;  /* 0x000000ae0800720c */ /* 0x000fe40003f26270 */
[----:B------:R-:W-:Y:S02]  /*cec0*/  FSEL R22, R191, -INF , !P4 ;  /* 0xff800000bf167808 */ /* 0x000fe40006000000 */
[----:B------:R-:W-:Y:S01]  /*ced0*/  FMNMX.FTZ R0, R23, R0, !PT ;  /* 0x0000000017007209 */ /* 0x000fe20007810000 */
[----:B----4-:R-:W-:Y:S01]  /*cee0*/  IMAD.MOV.U32 R234, RZ, RZ, R19 ;  /* 0x000000ffffea7224 */ /* 0x010fe200078e0013 */
[----:B------:R-:W-:Y:S01]  /*cef0*/  ISETP.GE.AND P4, PT, R7, R174, PT ;  /* 0x000000ae0700720c */ /* 0x000fe20003f86270 */
[----:B------:R-:W-:Y:S01]  /*cf00*/  FFMA.FTZ R11, R11, c[0x0][0x23c], -R2 ;  /* 0x00008f000b0b7a23 */ /* 0x000fe20000010802 */
[----:B------:R-:W-:-:S02]  /*cf10*/  FSEL R19, R186, -INF , !P1 ;  /* 0xff800000ba137808 */ /* 0x000fc40004800000 */
[----:B------:R-:W-:Y:S01]  /*cf20*/  FMNMX.FTZ R0, R22, R0, !PT ;  /* 0x0000000016007209 */ /* 0x000fe20007810000 */
[--C-:B------:R-:W-:Y:S01]  /*cf30*/  FFMA.FTZ R35, R18, c[0x0][0x23c], -R2.reuse ;  /* 0x00008f0012237a23 */ /* 0x100fe20000010802 */
[----:B------:R-:W-:Y:S01]  /*cf40*/  ISETP.GE.AND P1, PT, R6, R174, PT ;  /* 0x000000ae0600720c */ /* 0x000fe20003f26270 */
[----:B------:R-:W1:Y:S01]  /*cf50*/  MUFU.EX2 R27, R11 ;  /* 0x0000000b001b7308 */ /* 0x000e620000000800 */
[----:B------:R-:W-:Y:S02]  /*cf60*/  FSEL R18, R187, -INF , !P4 ;  /* 0xff800000bb127808 */ /* 0x000fe40006000000 */
[----:B------:R-:W-:Y:S01]  /*cf70*/  FMNMX.FTZ R0, R19, R0, !PT ;  /* 0x0000000013007209 */ /* 0x000fe20007810000 */
[--C-:B------:R-:W-:Y:S01]  /*cf80*/  FFMA.FTZ R69, R16, c[0x0][0x23c], -R2.reuse ;  /* 0x00008f0010457a23 */ /* 0x100fe20000010802 */
[----:B------:R-:W-:Y:S01]  /*cf90*/  FSEL R16, R182, -INF , !P1 ;  /* 0xff800000b6107808 */ /* 0x000fe20004800000 */
[----:B------:R-:W-:Y:S01]  /*cfa0*/  FMUL.FTZ R226, R150, R3 ;  /* 0x0000000396e27220 */ /* 0x000fe20000410000 */
[----:B------:R-:W-:Y:S01]  /*cfb0*/  ISETP.GE.AND P1, PT, R5, R174, PT ;  /* 0x000000ae0500720c */ /* 0x000fe20003f26270 */
[--C-:B------:R-:W-:Y:S01]  /*cfc0*/  FFMA.FTZ R84, R15, c[0x0][0x23c], -R2.reuse ;  /* 0x00008f000f547a23 */ /* 0x100fe20000010802 */
[----:B------:R-:W-:Y:S01]  /*cfd0*/  FMNMX.FTZ R0, R18, R0, !PT ;  /* 0x0000000012007209 */ /* 0x000fe20007810000 */
[--C-:B------:R-:W-:Y:S01]  /*cfe0*/  FFMA.FTZ R112, R13, c[0x0][0x23c], -R2.reuse ;  /* 0x00008f000d707a23 */ /* 0x100fe20000010802 */
[----:B------:R-:W-:Y:S01]  /*cff0*/  ISETP.GE.AND P6, PT, R10, R175, PT ;  /* 0x000000af0a00720c */ /* 0x000fe20003fc6270 */
[----:B------:R-:W-:Y:S01]  /*d000*/  FFMA.FTZ R113, R12, c[0x0][0x23c], -R2 ;  /* 0x00008f000c717a23 */ /* 0x000fe20000010802 */
[----:B------:R-:W-:Y:S01]  /*d010*/  FMNMX.FTZ R2, R233, R17, !PT ;  /* 0x00000011e9027209 */ /* 0x000fe20007810000 */
[----:B------:R-:W-:-:S02]  /*d020*/  IMAD.MOV.U32 R150, RZ, RZ, R244 ;  /* 0x000000ffff967224 */ /* 0x000fc400078e00f4 */
[----:B------:R-:W-:Y:S02]  /*d030*/  IMAD.MOV.U32 R25, RZ, RZ, R199 ;  /* 0x000000ffff197224 */ /* 0x000fe400078e00c7 */
[-C--:B------:R-:W-:Y:S01]  /*d040*/  FMUL.FTZ R244, R142, R3.reuse ;  /* 0x000000038ef47220 */ /* 0x080fe20000410000 */
[----:B------:R-:W-:Y:S01]  /*d050*/  FSEL R15, R183, -INF , !P1 ;  /* 0xff800000b70f7808 */ /* 0x000fe20004800000 */
[-C--:B------:R-:W-:Y:S01]  /*d060*/  FMUL.FTZ R142, R115, R3.reuse ;  /* 0x00000003738e7220 */ /* 0x080fe20000410000 */
[----:B------:R-:W-:Y:S01]  /*d070*/  FMNMX.FTZ R0, R16, R0, !PT ;  /* 0x0000000010007209 */ /* 0x000fe20007810000 */
[----:B------:R-:W-:Y:S01]  /*d080*/  FMUL.FTZ R115, R131, R3 ;  /* 0x0000000383737220 */ /* 0x000fe20000410000 */
[----:B------:R-:W-:Y:S01]  /*d090*/  ISETP.GE.AND P5, PT, R9, R175, PT ;  /* 0x000000af0900720c */ /* 0x000fe20003fa6270 */
[----:B------:R-:W-:Y:S01]  /*d0a0*/  IMAD.MOV.U32 R24, RZ, RZ, R198 ;  /* 0x000000ffff187224 */ /* 0x000fe200078e00c6 */
[----:B------:R-:W-:Y:S01]  /*d0b0*/  FMNMX.FTZ R2, R26, R2, !PT ;  /* 0x000000021a027209 */ /* 0x000fe20007810000 */
[----:B------:R-:W-:Y:S01]  /*d0c0*/  IMAD.MOV.U32 R131, RZ, RZ, R25 ;  /* 0x000000ffff837224 */ /* 0x000fe200078e0019 */
[----:B------:R-:W-:Y:S01]  /*d0d0*/  FSEL R25, R188, -INF , !P6 ;  /* 0xff800000bc197808 */ /* 0x000fe20007000000 */
[-C--:B------:R-:W-:Y:S01]  /*d0e0*/  FMUL.FTZ R242, R114, R3.reuse ;  /* 0x0000000372f27220 */ /* 0x080fe20000410000 */
[----:B------:R-:W-:Y:S01]  /*d0f0*/  FMNMX.FTZ R0, R15, R0, !PT ;  /* 0x000000000f007209 */ /* 0x000fe20007810000 */
[----:B------:R-:W-:Y:S01]  /*d100*/  FMUL.FTZ R114, R130, R3 ;  /* 0x0000000382727220 */ /* 0x000fe20000410000 */
[----:B------:R-:W-:Y:S01]  /*d110*/  ISETP.GE.AND P6, PT, R8, R175, PT ;  /* 0x000000af0800720c */ /* 0x000fe20003fc6270 */
[----:B------:R-:W-:Y:S01]  /*d120*/  IMAD.MOV.U32 R130, RZ, RZ, R24 ;  /* 0x000000ffff827224 */ /* 0x000fe200078e0018 */
[----:B------:R-:W-:Y:S01]  /*d130*/  FSEL R24, R189, -INF , !P5 ;  /* 0xff800000bd187808 */ /* 0x000fe20006800000 */
[-C--:B------:R-:W-:Y:S01]  /*d140*/  FMUL.FTZ R117, R143, R3.reuse ;  /* 0x000000038f757220 */ /* 0x080fe20000410000 */
[----:B------:R-:W-:Y:S01]  /*d150*/  FMNMX.FTZ R2, R25, R2, !PT ;  /* 0x0000000219027209 */ /* 0x000fe20007810000 */
        /* <DEDUP_REMOVED lines=23> */
[----:B-1----:R-:W-:Y:S01]  /*d2d0*/  FFMA.FTZ R55, R217, R3, R27 ;  /* 0x00000003d9377223 */ /* 0x002fe2000001001b */
[----:B------:R-:W-:Y:S01]  /*d2e0*/  ISETP.GE.AND P5, PT, R7, R175, PT ;  /* 0x000000af0700720c */ /* 0x000fe20003fa6270 */
[----:B------:R-:W1:Y:S01]  /*d2f0*/  SHFL.BFLY PT, R3, R0, 0x2, 0x1f ;  /* 0x0c401f0000037f89 */ /* 0x000e6200000e0000 */
[----:B------:R-:W-:-:S02]  /*d300*/  FSEL R13, R184, -INF , !P6 ;  /* 0xff800000b80d7808 */ /* 0x000fc40007000000 */
[----:B------:R-:W-:Y:S02]  /*d310*/  FMNMX.FTZ R2, R24, R2, !PT ;  /* 0x0000000218027209 */ /* 0x000fe40007810000 */
[-C--:B------:R-:W-:Y:S02]  /*d320*/  ISETP.GE.AND P4, PT, R6, R175.reuse, PT ;  /* 0x000000af0600720c */ /* 0x080fe40003f86270 */
[----:B------:R-:W-:Y:S02]  /*d330*/  FSEL R12, R185, -INF , !P5 ;  /* 0xff800000b90c7808 */ /* 0x000fe40006800000 */
[----:B------:R-:W-:Y:S02]  /*d340*/  FMNMX.FTZ R2, R13, R2, !PT ;  /* 0x000000020d027209 */ /* 0x000fe40007810000 */
[----:B------:R-:W-:Y:S02]  /*d350*/  ISETP.GE.AND P1, PT, R5, R175, PT ;  /* 0x000000af0500720c */ /* 0x000fe40003f26270 */
[----:B------:R-:W-:-:S02]  /*d360*/  FSEL R11, R180, -INF , !P4 ;  /* 0xff800000b40b7808 */ /* 0x000fc40006000000 */
[----:B------:R-:W-:Y:S02]  /*d370*/  FMNMX.FTZ R2, R12, R2, !PT ;  /* 0x000000020c027209 */ /* 0x000fe40007810000 */
[----:B------:R-:W-:Y:S02]  /*d380*/  FSEL R10, R181, -INF , !P1 ;  /* 0xff800000b50a7808 */ /* 0x000fe40004800000 */
[----:B------:R-:W-:-:S04]  /*d390*/  FMNMX.FTZ R2, R11, R2, !PT ;  /* 0x000000020b027209 */ /* 0x000fc80007810000 */
[----:B------:R-:W-:Y:S02]  /*d3a0*/  FMNMX.FTZ R2, R10, R2, !PT ;  /* 0x000000020a027209 */ /* 0x000fe40007810000 */
[----:B-1----:R-:W-:-:S03]  /*d3b0*/  FMNMX.FTZ R0, R3, R0, !PT ;  /* 0x0000000003007209 */ /* 0x002fc60007810000 */
[----:B------:R-:W1:Y:S04]  /*d3c0*/  SHFL.BFLY PT, R5, R2, 0x2, 0x1f ;  /* 0x0c401f0002057f89 */ /* 0x000e6800000e0000 */
[----:B------:R-:W2:Y:S01]  /*d3d0*/  SHFL.BFLY PT, R3, R0, 0x1, 0x1f ;  /* 0x0c201f0000037f89 */ /* 0x000ea200000e0000 */
[----:B-1----:R-:W-:-:S05]  /*d3e0*/  FMNMX.FTZ R2, R5, R2, !PT ;  /* 0x0000000205027209 */ /* 0x002fca0007810000 */
[----:B------:R-:W1:Y:S01]  /*d3f0*/  SHFL.BFLY PT, R5, R2, 0x1, 0x1f ;  /* 0x0c201f0002057f89 */ /* 0x000e6200000e0000 */
[----:B--2---:R-:W-:-:S04]  /*d400*/  FMNMX.FTZ R3, R0, R3, !PT ;  /* 0x0000000300037209 */ /* 0x004fc80007810000 */
[C---:B------:R-:W-:Y:S01]  /*d410*/  FSETP.NEU.FTZ.AND P1, PT, R3.reuse, -INF , PT ;  /* 0xff8000000300780b */ /* 0x040fe20003f3d000 */
[----:B------:R-:W-:-:S05]  /*d420*/  FMUL.FTZ R0, R3, c[0x0][0x23c] ;  /* 0x00008f0003007a20 */ /* 0x000fca0000410000 */
[----:B------:R-:W-:-:S05]  /*d430*/  FSEL R0, R0, RZ, P1 ;  /* 0x000000ff00007208 */ /* 0x000fca0000800000 */
[----:B------:R-:W-:Y:S01]  /*d440*/  FFMA.FTZ R7, R4, c[0x0][0x23c], -R0 ;  /* 0x00008f0004077a23 */ /* 0x000fe20000010800 */
[----:B------:R-:W-:-:S05]  /*d450*/  FSEL R4, R3, RZ, P1 ;  /* 0x000000ff03047208 */ /* 0x000fca0000800000 */
[----:B------:R-:W-:Y:S01]  /*d460*/  FADD.FTZ R4, R232, -R4 ;  /* 0x80000004e8047221 */ /* 0x000fe20000010000 */
[----:B-1----:R-:W-:Y:S01]  /*d470*/  FMNMX.FTZ R134, R2, R5, !PT ;  /* 0x0000000502867209 */ /* 0x002fe20007810000 */
[--C-:B------:R-:W-:Y:S02]  /*d480*/  FFMA.FTZ R2, R14, c[0x0][0x23c], -R0.reuse ;  /* 0x00008f000e027a23 */ /* 0x100fe40000010800 */
[----:B------:R-:W-:Y:S02]  /*d490*/  FMUL.FTZ R4, R4, c[0x0][0x23c] ;  /* 0x00008f0004047a20 */ /* 0x000fe40000410000 */
[----:B------:R1:W-:Y:S01]  /*d4a0*/  MUFU.EX2 R6, R2 ;  /* 0x0000000200067308 */ /* 0x0003e20000000800 */
[----:B------:R-:W-:Y:S01]  /*d4b0*/  FSETP.NEU.FTZ.AND P4, PT, R134, -INF , PT ;  /* 0xff8000008600780b */ /* 0x000fe20003f9d000 */
[----:B------:R-:W-:-:S06]  /*d4c0*/  FFMA.FTZ R5, R23, c[0x0][0x23c], -R0 ;  /* 0x00008f0017057a23 */ /* 0x000fcc0000010800 */
[----:B------:R-:W-:Y:S01]  /*d4d0*/  MUFU.EX2 R7, R7 ;  /* 0x0000000700077308 */ /* 0x000fe20000000800 */
[----:B-1----:R-:W-:-:S07]  /*d4e0*/  FMUL.FTZ R2, R134, c[0x0][0x23c] ;  /* 0x00008f0086027a20 */ /* 0x002fce0000410000 */
[----:B------:R-:W1:Y:S01]  /*d4f0*/  MUFU.EX2 R4, R4 ;  /* 0x0000000400047308 */ /* 0x000e620000000800 */
[----:B------:R-:W-:-:S07]  /*d500*/  FSEL R2, R2, RZ, P4 ;  /* 0x000000ff02027208 */ /* 0x000fce0002000000 */
[----:B------:R-:W2:Y:S01]  /*d510*/  MUFU.EX2 R5, R5 ;  /* 0x0000000500057308 */ /* 0x000ea20000000800 */
[----:B------:R-:W-:Y:S02]  /*d520*/  FFMA.FTZ R82, R13, c[0x0][0x23c], -R2 ;  /* 0x00008f000d527a23 */ /* 0x000fe40000010802 */
[----:B------:R-:W-:Y:S02]  /*d530*/  FFMA.FTZ R13, R22, c[0x0][0x23c], -R0 ;  /* 0x00008f00160d7a23 */ /* 0x000fe40000010800 */
[--C-:B------:R-:W-:Y:S02]  /*d540*/  FFMA.FTZ R17, R17, c[0x0][0x23c], -R2.reuse ;  /* 0x00008f0011117a23 */ /* 0x100fe40000010802 */
[--C-:B------:R-:W-:Y:S02]  /*d550*/  FFMA.FTZ R48, R26, c[0x0][0x23c], -R2.reuse ;  /* 0x00008f001a307a23 */ /* 0x100fe40000010802 */
[--C-:B------:R-:W-:Y:S02]  /*d560*/  FFMA.FTZ R66, R25, c[0x0][0x23c], -R2.reuse ;  /* 0x00008f0019427a23 */ /* 0x100fe40000010802 */
[----:B------:R-:W-:-:S02]  /*d570*/  FFMA.FTZ R68, R24, c[0x0][0x23c], -R2 ;  /* 0x00008f0018447a23 */ /* 0x000fc40000010802 */
[--C-:B------:R-:W-:Y:S02]  /*d580*/  FFMA.FTZ R83, R12, c[0x0][0x23c], -R2.reuse ;  /* 0x00008f000c537a23 */ /* 0x100fe40000010802 */
[--C-:B------:R-:W-:Y:S02]  /*d590*/  FFMA.FTZ R87, R11, c[0x0][0x23c], -R2.reuse ;  /* 0x00008f000b577a23 */ /* 0x100fe40000010802 */
[----:B------:R-:W-:Y:S02]  /*d5a0*/  FFMA.FTZ R86, R10, c[0x0][0x23c], -R2 ;  /* 0x00008f000a567a23 */ /* 0x000fe40000010802 */
[----:B------:R-:W4:Y:S01]  /*d5b0*/  MUFU.EX2 R2, R13 ;  /* 0x0000000d00027308 */ /* 0x000f220000000800 */
[----:B-1----:R-:W-:Y:S02]  /*d5c0*/  FFMA.FTZ R10, R231, R4, R7 ;  /* 0x00000004e70a7223 */ /* 0x002fe40000010007 */
[--C-:B------:R-:W-:Y:S02]  /*d5d0*/  FFMA.FTZ R99, R19, c[0x0][0x23c], -R0.reuse ;  /* 0x00008f0013637a23 */ /* 0x100fe40000010800 */
[----:B------:R-:W-:-:S02]  /*d5e0*/  FFMA.FTZ R100, R18, c[0x0][0x23c], -R0 ;  /* 0x00008f0012647a23 */ /* 0x000fc40000010800 */
[--C-:B------:R-:W-:Y:S02]  /*d5f0*/  FFMA.FTZ R96, R16, c[0x0][0x23c], -R0.reuse ;  /* 0x00008f0010607a23 */ /* 0x100fe40000010800 */
[----:B------:R-:W-:Y:S02]  /*d600*/  FFMA.FTZ R97, R15, c[0x0][0x23c], -R0 ;  /* 0x00008f000f617a23 */ /* 0x000fe40000010800 */
[----:B------:R-:W-:Y:S01]  /*d610*/  FADD.FTZ R0, R6, R10 ;  /* 0x0000000a06007221 */ /* 0x000fe20000010000 */
[----:B------:R-:W-:-:S03]  /*d620*/  ULOP3.LUT UR4, UR32, UR31, URZ, 0x3c, !UPT ;  /* 0x0000001f20047292 */ /* 0x000fc6000f8e3c3f */
[----:B--2---:R-:W-:Y:S01]  /*d630*/  FADD.FTZ R0, R5, R0 ;  /* 0x0000000005007221 */ /* 0x004fe20000010000 */
[----:B------:R-:W1:Y:S03]  /*d640*/  MUFU.EX2 R9, R136 ;  /* 0x0000008800097308 */ /* 0x000e660000000800 */
[----:B----4-:R-:W-:Y:S01]  /*d650*/  FADD.FTZ R98, R2, R0 ;  /* 0x0000000002627221 */ /* 0x010fe20000010000 */
[----:B------:R-:W-:-:S04]  /*d660*/  LOP3.LUT R0, R131, UR4, RZ, 0x3c, !PT ;  /* 0x0000000483007c12 */ /* 0x000fc8000f8e3cff */
[----:B------:R-:W2:Y:S01]  /*d670*/  MUFU.EX2 R8, R137 ;  /* 0x0000008900087308 */ /* 0x000ea20000000800 */
[----:B------:R-:W-:Y:S01]  /*d680*/  IMAD.WIDE.U32 R102, R0, -0x326172a9, RZ ;  /* 0xcd9e8d5700667825 */ /* 0x000fe200078e00ff */
[----:B------:R-:W-:-:S03]  /*d690*/  F2FP.BF16.PACK_AB R101, R6, R7 ;  /* 0x000000070665723e */ /* 0x000fc600000010ff */
[----:B-1----:R-:W-:Y:S01]  /*d6a0*/  FADD.FTZ R6, R9, R34 ;  /* 0x0000002209067221 */ /* 0x002fe20000010000 */
[----:B---3--:R-:W-:-:S05]  /*d6b0*/  LOP3.LUT R0, R103, UR14, R192, 0x96, !PT ;  /* 0x0000000e67007c12 */ /* 0x008fca000f8e96c0 */
[----:B------:R-:W-:Y:S01]  /*d6c0*/  IMAD.WIDE.U32 R22, R0, -0x2daee0ad, RZ ;  /* 0xd2511f5300167825 */ /* 0x000fe200078e00ff */
[----:B------:R-:W-:Y:S02]  /*d6d0*/  LOP3.LUT R0, R237, UR13, R102, 0x96, !PT ;  /* 0x0000000ded007c12 */ /* 0x000fe4000f8e9666 */
[C---:B--2---:R-:W-:Y:S01]  /*d6e0*/  F2FP.BF16.PACK_AB R18, R8.reuse, R9 ;  /* 0x000000090812723e */ /* 0x044fe200000010ff */
[----:B------:R-:W-:Y:S02]  /*d6f0*/  FADD.FTZ R14, R8, R6 ;  /* 0x00000006080e7221 */ /* 0x000fe40000010000 */
[----:B------:R-:W-:Y:S01]  /*d700*/  IMAD.WIDE.U32 R8, R0, -0x2daee0ad, RZ ;  /* 0xd2511f5300087825 */ /* 0x000fe200078e00ff */
[----:B------:R-:W-:Y:S02]  /*d710*/  F2FP.BF16.PACK_AB R67, R2, R5 ;  /* 0x000000050243723e */ /* 0x000fe400000010ff */
[----:B------:R-:W-:Y:S02]  /*d720*/  LOP3.LUT R2, R23, UR12, R150, 0x96, !PT ;  /* 0x0000000c17027c12 */ /* 0x000fe4000f8e9696 */
[----:B------:R-:W-:-:S03]  /*d730*/  LOP3.LUT R0, R9, UR10, R22, 0x96, !PT ;  /* 0x0000000a09007c12 */ /* 0x000fc6000f8e9616 */
[----:B------:R-:W-:-:S04]  /*d740*/  IMAD.WIDE.U32 R6, R2, -0x326172a9, RZ ;  /* 0xcd9e8d5702067825 */ /* 0x000fc800078e00ff */
[----:B------:R-:W-:Y:S01]  /*d750*/  IMAD.WIDE.U32 R10, R0, -0x326172a9, RZ ;  /* 0xcd9e8d57000a7825 */ /* 0x000fe200078e00ff */
[----:B------:R-:W-:-:S04]  /*d760*/  LOP3.LUT R2, R7, UR11, R236, 0x96, !PT ;  /* 0x0000000b07027c12 */ /* 0x000fc8000f8e96ec */
[----:B------:R-:W-:Y:S01]  /*d770*/  LOP3.LUT R0, R11, UR9, R6, 0x96, !PT ;  /* 0x000000090b007c12 */ /* 0x000fe2000f8e9606 */
[----:B------:R-:W-:Y:S02]  /*d780*/  IMAD.MOV.U32 R217, RZ, RZ, R118 ;  /* 0x000000ffffd97224 */ /* 0x000fe400078e0076 */
[----:B------:R-:W-:Y:S02]  /*d790*/  IMAD.MOV.U32 R118, RZ, RZ, R229 ;  /* 0x000000ffff767224 */ /* 0x000fe400078e00e5 */
[----:B------:R-:W1:Y:S01]  /*d7a0*/  LDC.U8 R229, c[0x0][0x2d8] ;  /* 0x0000b600ffe57b82 */ /* 0x000e620000000000 */
[----:B------:R-:W-:-:S04]  /*d7b0*/  IMAD.WIDE.U32 R6, R2, -0x2daee0ad, RZ ;  /* 0xd2511f5302067825 */ /* 0x000fc800078e00ff */
[----:B------:R-:W-:Y:S01]  /*d7c0*/  IMAD.WIDE.U32 R12, R0, -0x2daee0ad, RZ ;  /* 0xd2511f53000c7825 */ /* 0x000fe200078e00ff */
[----:B------:R-:W-:-:S04]  /*d7d0*/  LOP3.LUT R2, R7, UR8, R8, 0x96, !PT ;  /* 0x0000000807027c12 */ /* 0x000fc8000f8e9608 */
[----:B------:R-:W-:Y:S01]  /*d7e0*/  LOP3.LUT R0, R13, UR6, R6, 0x96, !PT ;  /* 0x000000060d007c12 */ /* 0x000fe2000f8e9606 */
[----:B------:R-:W-:-:S04]  /*d7f0*/  IMAD.WIDE.U32 R8, R2, -0x326172a9, RZ ;  /* 0xcd9e8d5702087825 */ /* 0x000fc800078e00ff */
[----:B------:R-:W-:Y:S01]  /*d800*/  IMAD.WIDE.U32 R6, R0, -0x326172a9, RZ ;  /* 0xcd9e8d5700067825 */ /* 0x000fe200078e00ff */
[----:B------:R-:W-:-:S04]  /*d810*/  LOP3.LUT R16, R9, UR7, R10, 0x96, !PT ;  /* 0x0000000709107c12 */ /* 0x000fc8000f8e960a */
[----:B------:R-:W-:Y:S01]  /*d820*/  LOP3.LUT R0, R7, UR15, R8, 0x96, !PT ;  /* 0x0000000f07007c12 */ /* 0x000fe2000f8e9608 */
[----:B------:R-:W2:Y:S03]  /*d830*/  MUFU.EX2 R9, R176 ;  /* 0x000000b000097308 */ /* 0x000ea60000000800 */
[----:B------:R-:W-:Y:S02]  /*d840*/  LOP3.LUT R2, R0, 0xff, RZ, 0xc0, !PT ;  /* 0x000000ff00027812 */ /* 0x000fe400078ec0ff */
[----:B------:R-:W-:-:S03]  /*d850*/  SHF.R.U32.HI R10, RZ, 0x18, R0 ;  /* 0x00000018ff0a7819 */ /* 0x000fc60000011600 */
[----:B------:R-:W3:Y:S01]  /*d860*/  MUFU.EX2 R8, R177 ;  /* 0x000000b100087308 */ /* 0x000ee20000000800 */
[C---:B-1----:R-:W-:Y:S02]  /*d870*/  ISETP.GE.U32.AND P6, PT, R229.reuse, R2, PT ;  /* 0x00000002e500720c */ /* 0x042fe40003fc6070 */
[----:B------:R-:W-:Y:S02]  /*d880*/  LOP3.LUT R2, R0, 0xffff, RZ, 0xc0, !PT ;  /* 0x0000ffff00027812 */ /* 0x000fe400078ec0ff */
[----:B------:R-:W-:-:S03]  /*d890*/  ISETP.GE.U32.AND P1, PT, R229, R10, PT ;  /* 0x0000000ae500720c */ /* 0x000fc60003f26070 */
[----:B------:R-:W1:Y:S01]  /*d8a0*/  MUFU.EX2 R10, R35 ;  /* 0x00000023000a7308 */ /* 0x000e620000000800 */
[----:B------:R-:W-:Y:S02]  /*d8b0*/  SHF.R.U32.HI R2, RZ, 0x8, R2 ;  /* 0x00000008ff027819 */ /* 0x000fe40000011602 */
[----:B------:R-:W-:Y:S02]  /*d8c0*/  SHF.R.U32.HI R0, RZ, 0x10, R0 ;  /* 0x00000010ff007819 */ /* 0x000fe40000011600 */
[----:B------:R-:W-:Y:S02]  /*d8d0*/  LOP3.LUT R2, R2, 0xffff, RZ, 0xc0, !PT ;  /* 0x0000ffff02027812 */ /* 0x000fe400078ec0ff */
[----:B------:R-:W-:Y:S01]  /*d8e0*/  LOP3.LUT R0, R0, 0xff, RZ, 0xc0, !PT ;  /* 0x000000ff00007812 */ /* 0x000fe200078ec0ff */
[----:B--2---:R-:W-:Y:S01]  /*d8f0*/  FADD.FTZ R11, R9, R14 ;  /* 0x0000000e090b7221 */ /* 0x004fe20000010000 */
[----:B------:R-:W-:Y:S02]  /*d900*/  ISETP.GE.U32.AND P5, PT, R229, R2, PT ;  /* 0x00000002e500720c */ /* 0x000fe40003fa6070 */
[----:B---3--:R-:W-:-:S02]  /*d910*/  F2FP.BF16.PACK_AB R34, R8, R9 ;  /* 0x000000090822723e */ /* 0x008fc400000010ff */
[----:B------:R-:W-:Y:S02]  /*d920*/  FSEL R9, R134, RZ, P4 ;  /* 0x000000ff86097208 */ /* 0x000fe40002000000 */
[----:B------:R-:W-:Y:S01]  /*d930*/  ISETP.GE.U32.AND P4, PT, R229, R0, PT ;  /* 0x00000000e500720c */ /* 0x000fe20003f86070 */
[----:B------:R-:W2:Y:S01]  /*d940*/  MUFU.EX2 R5, R197 ;  /* 0x000000c500057308 */ /* 0x000ea20000000800 */
[----:B-1----:R-:W-:Y:S02]  /*d950*/  F2FP.BF16.PACK_AB R0, R10, R27 ;  /* 0x0000001b0a00723e */ /* 0x002fe400000010ff */
[----:B------:R-:W-:Y:S02]  /*d960*/  PRMT R19, R81, 0x7632, R19 ;  /* 0x0000763251137816 */ /* 0x000fe40000000013 */
[----:B------:R-:W-:-:S03]  /*d970*/  PRMT R26, R0, 0x7610, R26 ;  /* 0x00007610001a7816 */ /* 0x000fc6000000001a */
[----:B------:R-:W1:Y:S01]  /*d980*/  MUFU.EX2 R2, R196 ;  /* 0x000000c400027308 */ /* 0x000e620000000800 */
[----:B------:R-:W-:Y:S01]  /*d990*/  PRMT R24, R81, 0x7610, R24 ;  /* 0x0000761051187816 */ /* 0x000fe20000000018 */
[----:B------:R-:W-:Y:S01]  /*d9a0*/  @!P5 HFMA2.BF16_V2 R65, -RZ.H0_H0, RZ.H0_H0, -R19.H0_H0 ;  /* 0x200000ffff41d231 */ /* 0x000fe20000340913 */
[----:B------:R-:W-:Y:S01]  /*d9b0*/  PRMT R25, R0, 0x7632, R25 ;  /* 0x0000763200197816 */ /* 0x000fe20000000019 */
[----:B------:R-:W-:Y:S01]  /*d9c0*/  @!P4 HFMA2.BF16_V2 R64, -RZ.H0_H0, RZ.H0_H0, -R26.H0_H0 ;  /* 0x200000ffff40c231 */ /* 0x000fe2000034091a */
[----:B------:R-:W-:Y:S01]  /*d9d0*/  PRMT R81, R24, 0x5410, R19 ;  /* 0x0000541018517816 */ /* 0x000fe20000000013 */
[----:B------:R-:W-:Y:S01]  /*d9e0*/  FADD.FTZ R11, R8, R11 ;  /* 0x0000000b080b7221 */ /* 0x000fe20000010000 */
[----:B------:R-:W-:Y:S01]  /*d9f0*/  @!P5 PRMT R19, R65, 0x5410, RZ ;  /* 0x000054104113d816 */ /* 0x000fe200000000ff */
[----:B------:R-:W-:Y:S01]  /*da00*/  FADD.FTZ R0, R233, -R9 ;  /* 0x80000009e9007221 */ /* 0x000fe20000010000 */
[----:B------:R-:W-:Y:S01]  /*da10*/  PRMT R65, R26, 0x5410, R25 ;  /* 0x000054101a417816 */ /* 0x000fe20000000019 */
[----:B------:R-:W-:Y:S01]  /*da20*/  IMAD.MOV.U32 R9, RZ, RZ, R118 ;  /* 0x000000ffff097224 */ /* 0x000fe200078e0076 */
[----:B------:R-:W-:Y:S01]  /*da30*/  @!P4 PRMT R26, R64, 0x5410, RZ ;  /* 0x00005410401ac816 */ /* 0x000fe200000000ff */
[----:B------:R-:W-:-:S02]  /*da40*/  IMAD.MOV.U32 R64, RZ, RZ, R142 ;  /* 0x000000ffff407224 */ /* 0x000fc400078e008e */
[----:B--2---:R-:W-:Y:S02]  /*da50*/  FADD.FTZ R8, R5, R11 ;  /* 0x0000000b05087221 */ /* 0x004fe40000010000 */
[----:B------:R-:W-:Y:S02]  /*da60*/  IMAD.MOV.U32 R118, RZ, RZ, R117 ;  /* 0x000000ffff767224 */ /* 0x000fe400078e0075 */
[----:B------:R-:W-:Y:S01]  /*da70*/  IMAD.MOV.U32 R142, RZ, RZ, R220 ;  /* 0x000000ffff8e7224 */ /* 0x000fe200078e00dc */
[C---:B-1----:R-:W-:Y:S01]  /*da80*/  F2FP.BF16.PACK_AB R36, R2.reuse, R5 ;  /* 0x000000050224723e */ /* 0x042fe200000010ff */
[----:B------:R-:W-:Y:S01]  /*da90*/  IMAD.MOV.U32 R14, RZ, RZ, R242 ;  /* 0x000000ffff0e7224 */ /* 0x000fe200078e00f2 */
[----:B------:R-:W-:Y:S01]  /*daa0*/  @!P6 HFMA2.BF16_V2 R49, -RZ.H0_H0, RZ.H0_H0, -R24.H0_H0 ;  /* 0x200000ffff31e231 */ /* 0x000fe20000340918 */
[----:B------:R-:W-:Y:S02]  /*dab0*/  FADD.FTZ R242, R2, R8 ;  /* 0x0000000802f27221 */ /* 0x000fe40000010000 */
[----:B------:R-:W-:-:S02]  /*dac0*/  IMAD.MOV.U32 R197, RZ, RZ, R118 ;  /* 0x000000ffffc57224 */ /* 0x000fc400078e0076 */
[----:B------:R-:W-:Y:S02]  /*dad0*/  IMAD.MOV.U32 R13, RZ, RZ, R142 ;  /* 0x000000ffff0d7224 */ /* 0x000fe400078e008e */
[----:B------:R-:W-:Y:S02]  /*dae0*/  IMAD.MOV.U32 R232, RZ, RZ, R222 ;  /* 0x000000ffffe87224 */ /* 0x000fe400078e00de */
[----:B------:R-:W-:Y:S01]  /*daf0*/  FMUL.FTZ R2, R0, c[0x0][0x23c] ;  /* 0x00008f0000027a20 */ /* 0x000fe20000410000 */
[----:B------:R-:W-:Y:S01]  /*db00*/  LOP3.LUT R0, R6, 0xff, RZ, 0xc0, !PT ;  /* 0x000000ff06007812 */ /* 0x000fe200078ec0ff */
[-C--:B------:R-:W-:Y:S02]  /*db10*/  FMUL.FTZ R222, R78, R4.reuse ;  /* 0x000000044ede7220 */ /* 0x080fe40000410000 */
[----:B------:R-:W-:Y:S02]  /*db20*/  IMAD.MOV.U32 R78, RZ, RZ, R223 ;  /* 0x000000ffff4e7224 */ /* 0x000fe400078e00df */
[----:B------:R-:W-:-:S02]  /*db30*/  FMUL.FTZ R223, R79, R4 ;  /* 0x000000044fdf7220 */ /* 0x000fc40000410000 */
[----:B------:R-:W-:Y:S01]  /*db40*/  IMAD.MOV.U32 R79, RZ, RZ, R197 ;  /* 0x000000ffff4f7224 */ /* 0x000fe200078e00c5 */
[----:B------:R-:W-:Y:S01]  /*db50*/  @!P6 PRMT R24, R49, 0x5410, RZ ;  /* 0x000054103118e816 */ /* 0x000fe200000000ff */
[----:B------:R-:W-:Y:S01]  /*db60*/  IMAD.MOV.U32 R197, RZ, RZ, R13 ;  /* 0x000000ffffc57224 */ /* 0x000fe200078e000d */
[----:B------:R-:W-:Y:S01]  /*db70*/  LOP3.LUT R5, R6, 0xffff, RZ, 0xc0, !PT ;  /* 0x0000ffff06057812 */ /* 0x000fe200078ec0ff */
[----:B------:R-:W-:Y:S01]  /*db80*/  MUFU.EX2 R15, R80 ;  /* 0x00000050000f7308 */ /* 0x000fe20000000800 */
[----:B------:R-:W-:Y:S02]  /*db90*/  ISETP.GE.U32.AND P6, PT, R229, R0, PT ;  /* 0x00000000e500720c */ /* 0x000fe40003fc6070 */
[----:B------:R-:W-:-:S05]  /*dba0*/  SHF.R.U32.HI R8, RZ, 0x18, R6 ;  /* 0x00000018ff087819 */ /* 0x000fca0000011606 */
[----:B------:R-:W1:Y:S01]  /*dbb0*/  MUFU.EX2 R13, R69 ;  /* 0x00000045000d7308 */ /* 0x000e620000000800 */
[----:B------:R-:W-:-:S07]  /*dbc0*/  @!P1 HFMA2.BF16_V2 R54, -RZ.H0_H0, RZ.H0_H0, -R25.H0_H0 ;  /* 0x200000ffff369231 */ /* 0x000fce0000340919 */
[----:B------:R2:W3:Y:S01]  /*dbd0*/  MUFU.EX2 R0, R2 ;  /* 0x0000000200007308 */ /* 0x0004e20000000800 */
[----:B------:R-:W-:Y:S02]  /*dbe0*/  @!P1 PRMT R25, R54, 0x5410, RZ ;  /* 0x0000541036199816 */ /* 0x000fe400000000ff */
[----:B------:R-:W-:Y:S02]  /*dbf0*/  ISETP.GE.U32.AND P4, PT, R229, R8, PT ;  /* 0x00000008e500720c */ /* 0x000fe40003f86070 */
[----:B--2---:R-:W-:Y:S02]  /*dc00*/  SHF.R.U32.HI R2, RZ, 0x10, R6 ;  /* 0x00000010ff027819 */ /* 0x004fe40000011606 */
[----:B------:R-:W-:Y:S02]  /*dc10*/  SHF.R.U32.HI R6, RZ, 0x8, R5 ;  /* 0x00000008ff067819 */ /* 0x000fe40000011605 */
[----:B------:R-:W-:Y:S02]  /*dc20*/  LOP3.LUT R5, R2, 0xff, RZ, 0xc0, !PT ;  /* 0x000000ff02057812 */ /* 0x000fe400078ec0ff */
[----:B------:R-:W-:-:S04]  /*dc30*/  LOP3.LUT R2, R6, 0xffff, RZ, 0xc0, !PT ;  /* 0x0000ffff06027812 */ /* 0x000fc800078ec0ff */
[----:B------:R-:W-:Y:S02]  /*dc40*/  ISETP.GE.U32.AND P1, PT, R229, R2, PT ;  /* 0x00000002e500720c */ /* 0x000fe40003f26070 */
[----:B-1----:R-:W-:Y:S02]  /*dc50*/  F2FP.BF16.PACK_AB R6, R13, R15 ;  /* 0x0000000f0d06723e */ /* 0x002fe400000010ff */
[----:B------:R-:W-:Y:S02]  /*dc60*/  PRMT R190, R18, 0x7632, R190 ;  /* 0x0000763212be7816 */ /* 0x000fe400000000be */
[C---:B------:R-:W-:Y:S02]  /*dc70*/  PRMT R189, R6.reuse, 0x7632, R189 ;  /* 0x0000763206bd7816 */ /* 0x040fe400000000bd */
[----:B------:R-:W-:-:S03]  /*dc80*/  PRMT R188, R6, 0x7610, R188 ;  /* 0x0000761006bc7816 */ /* 0x000fc600000000bc */
[----:B------:R-:W-:Y:S02]  /*dc90*/  @!P4 HFMA2.BF16_V2 R39, -RZ.H0_H0, RZ.H0_H0, -R189.H0_H0 ;  /* 0x200000ffff27c231 */ /* 0x000fe400003409bd */
[----:B------:R-:W-:Y:S01]  /*dca0*/  @!P1 HFMA2.BF16_V2 R38, -RZ.H0_H0, RZ.H0_H0, -R190.H0_H0 ;  /* 0x200000ffff269231 */ /* 0x000fe200003409be */
[----:B------:R-:W-:Y:S02]  /*dcb0*/  PRMT R54, R18, 0x5410, R190 ;  /* 0x0000541012367816 */ /* 0x000fe400000000be */
[----:B------:R-:W-:Y:S02]  /*dcc0*/  PRMT R49, R188, 0x5410, R189 ;  /* 0x00005410bc317816 */ /* 0x000fe400000000bd */
[----:B------:R-:W-:Y:S02]  /*dcd0*/  @!P1 PRMT R190, R38, 0x5410, RZ ;  /* 0x0000541026be9816 */ /* 0x000fe400000000ff */
[----:B------:R-:W-:Y:S02]  /*dce0*/  @!P4 PRMT R189, R39, 0x5410, RZ ;  /* 0x0000541027bdc816 */ /* 0x000fe400000000ff */
[----:B------:R-:W2:Y:S01]  /*dcf0*/  LDL.LU.64 R38, [R1+0x70] ;  /* 0x0000700001267983 */ /* 0x000ea20000300a00 */
[----:B------:R-:W1:Y:S01]  /*dd00*/  MUFU.EX2 R27, R17 ;  /* 0x00000011001b7308 */ /* 0x000e620000000800 */
[----:B---3--:R-:W-:-:S02]  /*dd10*/  FMUL.FTZ R220, R76, R0 ;  /* 0x000000004cdc7220 */ /* 0x008fc40000410000 */
[----:B------:R-:W-:Y:S02]  /*dd20*/  IMAD.MOV.U32 R194, RZ, RZ, R116 ;  /* 0x000000ffffc27224 */ /* 0x000fe400078e0074 */
[----:B------:R-:W-:Y:S02]  /*dd30*/  IMAD.MOV.U32 R76, RZ, RZ, R221 ;  /* 0x000000ffff4c7224 */ /* 0x000fe400078e00dd */
[----:B------:R-:W-:Y:S02]  /*dd40*/  IMAD.MOV.U32 R231, RZ, RZ, R235 ;  /* 0x000000ffffe77224 */ /* 0x000fe400078e00eb */
[----:B-1----:R-:W-:Y:S02]  /*dd50*/  FFMA.FTZ R35, R230, R0, R27 ;  /* 0x00000000e6237223 */ /* 0x002fe4000001001b */
[----:B------:R-:W-:Y:S02]  /*dd60*/  FMUL.FTZ R230, R94, R4 ;  /* 0x000000045ee67220 */ /* 0x000fe40000410000 */
[----:B------:R-:W1:Y:S01]  /*dd70*/  LDC.U8 R94, c[0x0][0x2d8] ;  /* 0x0000b600ff5e7b82 */ /* 0x000e620000000000 */
[----:B------:R-:W-:Y:S01]  /*dd80*/  FMUL.FTZ R221, R77, R0 ;  /* 0x000000004ddd7220 */ /* 0x000fe20000410000 */
[----:B------:R-:W-:Y:S01]  /*dd90*/  ISETP.GE.U32.AND P5, PT, R229, R5, PT ;  /* 0x00000005e500720c */ /* 0x000fe20003fa6070 */
[----:B------:R-:W-:-:S02]  /*dda0*/  IMAD.MOV.U32 R77, RZ, RZ, R228 ;  /* 0x000000ffff4d7224 */ /* 0x000fc400078e00e4 */
[-C--:B------:R-:W-:Y:S02]  /*ddb0*/  FMUL.FTZ R228, R92, R0.reuse ;  /* 0x000000005ce47220 */ /* 0x080fe40000410000 */
[----:B------:R-:W-:Y:S02]  /*ddc0*/  FMUL.FTZ R229, R93, R0 ;  /* 0x000000005de57220 */ /* 0x000fe40000410000 */
        /* <DEDUP_REMOVED lines=39> */
[----:B------:R-:W-:-:S04]  /*e040*/  IMAD.WIDE.U32 R4, R16, -0x2daee0ad, RZ ;  /* 0xd2511f5310047825 */ /* 0x000fc800078e00ff */
[----:B------:R-:W-:Y:S02]  /*e050*/  IMAD.MOV.U32 R17, RZ, RZ, R141 ;  /* 0x000000ffff117224 */ /* 0x000fe400078e008d */
[----:B------:R-:W-:Y:S02]  /*e060*/  FMUL.FTZ R141, R45, R0 ;  /* 0x000000002d8d7220 */ /* 0x000fe40000410000 */
[----:B------:R-:W-:Y:S02]  /*e070*/  IMAD.MOV.U32 R233, RZ, RZ, R217 ;  /* 0x000000ffffe97224 */ /* 0x000fe400078e00d9 */
[----:B------:R-:W-:Y:S02]  /*e080*/  IMAD.MOV.U32 R7, RZ, RZ, R140 ;  /* 0x000000ffff077224 */ /* 0x000fe400078e008c */
[----:B------:R-:W-:Y:S02]  /*e090*/  IMAD.MOV.U32 R8, RZ, RZ, R149 ;  /* 0x000000ffff087224 */ /* 0x000fe400078e0095 */
[----:B------:R-:W-:-:S02]  /*e0a0*/  IMAD.MOV.U32 R45, RZ, RZ, R148 ;  /* 0x000000ffff2d7224 */ /* 0x000fc400078e0094 */
[----:B------:R-:W-:Y:S02]  /*e0b0*/  IMAD.MOV.U32 R196, RZ, RZ, R216 ;  /* 0x000000ffffc47224 */ /* 0x000fe400078e00d8 */
        /* <DEDUP_REMOVED lines=26> */
[----:B------:R-:W-:Y:S01]  /*e260*/  FMUL.FTZ R125, R125, R0 ;  /* 0x000000007d7d7220 */ /* 0x000fe20000410000 */
[----:B------:R-:W-:Y:S01]  /*e270*/  LOP3.LUT R0, R5, UR16, R12, 0x96, !PT ;  /* 0x0000001005007c12 */ /* 0x000fe2000f8e960c */
[----:B------:R-:W-:-:S03]  /*e280*/  @!P6 HFMA2.BF16_V2 R37, -RZ.H0_H0, RZ.H0_H0, -R18.H0_H0 ;  /* 0x200000ffff25e231 */ /* 0x000fc60000340912 */
[----:B------:R-:W-:Y:S02]  /*e290*/  LOP3.LUT R2, R0, 0xff, RZ, 0xc0, !PT ;  /* 0x000000ff00027812 */ /* 0x000fe400078ec0ff */
[----:B------:R-:W-:Y:S02]  /*e2a0*/  @!P6 PRMT R18, R37, 0x5410, RZ ;  /* 0x000054102512e816 */ /* 0x000fe400000000ff */
[----:B-1----:R-:W-:Y:S02]  /*e2b0*/  ISETP.GE.U32.AND P6, PT, R94, R2, PT ;  /* 0x000000025e00720c */ /* 0x002fe40003fc6070 */
[----:B------:R-:W-:-:S04]  /*e2c0*/  SHF.R.U32.HI R2, RZ, 0x18, R0 ;  /* 0x00000018ff027819 */ /* 0x000fc80000011600 */
[----:B------:R-:W-:Y:S02]  /*e2d0*/  ISETP.GE.U32.AND P1, PT, R94, R2, PT ;  /* 0x000000025e00720c */ /* 0x000fe40003f26070 */
[----:B------:R-:W-:-:S04]  /*e2e0*/  SHF.R.U32.HI R2, RZ, 0x10, R0 ;  /* 0x00000010ff027819 */ /* 0x000fc80000011600 */
[----:B------:R-:W-:-:S04]  /*e2f0*/  LOP3.LUT R2, R2, 0xff, RZ, 0xc0, !PT ;  /* 0x000000ff02027812 */ /* 0x000fc800078ec0ff */
[----:B------:R-:W-:Y:S01]  /*e300*/  ISETP.GE.U32.AND P4, PT, R94, R2, PT ;  /* 0x000000025e00720c */ /* 0x000fe20003f86070 */
[----:B------:R-:W-:Y:S02]  /*e310*/  IMAD.MOV.U32 R94, RZ, RZ, R78 ;  /* 0x000000ffff5e7224 */ /* 0x000fe400078e004e */
[----:B------:R-:W-:Y:S02]  /*e320*/  IMAD.MOV.U32 R78, RZ, RZ, R77 ;  /* 0x000000ffff4e7224 */ /* 0x000fe400078e004d */
[----:B------:R-:W-:Y:S02]  /*e330*/  IMAD.MOV.U32 R77, RZ, RZ, R17 ;  /* 0x000000ffff4d7224 */ /* 0x000fe400078e0011 */
[----:B------:R1:W-:Y:S01]  /*e340*/  MUFU.EX2 R17, R85 ;  /* 0x0000005500117308 */ /* 0x0003e20000000800 */
[----:B------:R-:W-:Y:S01]  /*e350*/  LOP3.LUT R0, R0, 0xffff, RZ, 0xc0, !PT ;  /* 0x0000ffff00007812 */ /* 0x000fe200078ec0ff */
[----:B-1----:R-:W1:Y:S06]  /*e360*/  LDC.U8 R85, c[0x0][0x2d8] ;  /* 0x0000b600ff557b82 */ /* 0x002e6c0000000000 */
[----:B------:R-:W3:Y:S01]  /*e370*/  MUFU.EX2 R16, R84 ;  /* 0x0000005400107308 */ /* 0x000ee20000000800 */
[----:B------:R-:W-:Y:S01]  /*e380*/  SHF.R.U32.HI R0, RZ, 0x8, R0 ;  /* 0x00000008ff007819 */ /* 0x000fe20000011600 */
[----:B------:R-:W-:-:S03]  /*e390*/  @!P5 HFMA2.BF16_V2 R40, -RZ.H0_H0, RZ.H0_H0, -R188.H0_H0 ;  /* 0x200000ffff28d231 */ /* 0x000fc600003409bc */
[----:B------:R-:W-:Y:S02]  /*e3a0*/  LOP3.LUT R0, R0, 0xffff, RZ, 0xc0, !PT ;  /* 0x0000ffff00007812 */ /* 0x000fe400078ec0ff */
[----:B------:R-:W-:Y:S01]  /*e3b0*/  @!P5 PRMT R188, R40, 0x5410, RZ ;  /* 0x0000541028bcd816 */ /* 0x000fe200000000ff */
[----:B------:R-:W-:Y:S02]  /*e3c0*/  IMAD.MOV.U32 R95, RZ, RZ, R79 ;  /* 0x000000ffff5f7224 */ /* 0x000fe400078e004f */
[----:B------:R-:W-:Y:S02]  /*e3d0*/  IMAD.MOV.U32 R79, RZ, RZ, R80 ;  /* 0x000000ffff4f7224 */ /* 0x000fe400078e0050 */
[----:B------:R-:W-:Y:S02]  /*e3e0*/  IMAD.MOV.U32 R80, RZ, RZ, R76 ;  /* 0x000000ffff507224 */ /* 0x000fe400078e004c */
[----:B------:R-:W-:Y:S02]  /*e3f0*/  IMAD.MOV.U32 R76, RZ, RZ, R45 ;  /* 0x000000ffff4c7224 */ /* 0x000fe400078e002d */
[----:B------:R-:W-:Y:S01]  /*e400*/  IMAD.MOV.U32 R45, RZ, RZ, R8 ;  /* 0x000000ffff2d7224 */ /* 0x000fe200078e0008 */
[----:B-1----:R-:W-:-:S02]  /*e410*/  ISETP.GE.U32.AND P5, PT, R85, R0, PT ;  /* 0x000000005500720c */ /* 0x002fc40003fa6070 */
[----:B---3--:R-:W-:Y:S01]  /*e420*/  F2FP.BF16.PACK_AB R0, R17, R16 ;  /* 0x000000101100723e */ /* 0x008fe200000010ff */
[----:B------:R-:W-:-:S03]  /*e430*/  IMAD.MOV.U32 R8, RZ, RZ, R7 ;  /* 0x000000ffff087224 */ /* 0x000fc600078e0007 */
[C---:B------:R-:W-:Y:S02]  /*e440*/  PRMT R185, R0.reuse, 0x7610, R185 ;  /* 0x0000761000b97816 */ /* 0x040fe400000000b9 */
[----:B------:R-:W-:Y:S01]  /*e450*/  PRMT R184, R0, 0x7632, R184 ;  /* 0x0000763200b87816 */ /* 0x000fe200000000b8 */
[----:B------:R-:W-:Y:S02]  /*e460*/  IMAD.MOV.U32 R69, RZ, RZ, R78 ;  /* 0x000000ffff457224 */ /* 0x000fe400078e004e */
[----:B------:R-:W-:Y:S02]  /*e470*/  IMAD.MOV.U32 R78, RZ, RZ, R8 ;  /* 0x000000ffff4e7224 */ /* 0x000fe400078e0008 */
[----:B------:R-:W-:Y:S02]  /*e480*/  IMAD.MOV.U32 R84, RZ, RZ, R94 ;  /* 0x000000ffff547224 */ /* 0x000fe400078e005e */
[----:B------:R-:W-:Y:S01]  /*e490*/  IMAD.MOV.U32 R94, RZ, RZ, R92 ;  /* 0x000000ffff5e7224 */ /* 0x000fe200078e005c */
[----:B------:R-:W-:Y:S01]  /*e4a0*/  @!P1 HFMA2.BF16_V2 R42, -RZ.H0_H0, RZ.H0_H0, -R184.H0_H0 ;  /* 0x200000ffff2a9231 */ /* 0x000fe200003409b8 */
[----:B------:R-:W-:-:S02]  /*e4b0*/  IMAD.MOV.U32 R7, RZ, RZ, R14 ;  /* 0x000000ffff077224 */ /* 0x000fc400078e000e */
[----:B------:R-:W-:Y:S01]  /*e4c0*/  IMAD.MOV.U32 R92, RZ, RZ, R233 ;  /* 0x000000ffff5c7224 */ /* 0x000fe200078e00e9 */
[----:B------:R-:W-:Y:S01]  /*e4d0*/  LOP3.LUT R2, R4, 0xff, RZ, 0xc0, !PT ;  /* 0x000000ff04027812 */ /* 0x000fe200078ec0ff */
[----:B------:R-:W-:Y:S01]  /*e4e0*/  FADD.FTZ R14, R10, R55 ;  /* 0x000000370a0e7221 */ /* 0x000fe20000010000 */
[----:B------:R-:W-:Y:S01]  /*e4f0*/  LOP3.LUT R12, R4, 0xffff, RZ, 0xc0, !PT ;  /* 0x0000ffff040c7812 */ /* 0x000fe200078ec0ff */
[----:B------:R-:W-:Y:S01]  /*e500*/  IMAD.MOV.U32 R233, RZ, RZ, R11 ;  /* 0x000000ffffe97224 */ /* 0x000fe200078e000b */
[--C-:B------:R-:W-:Y:S02]  /*e510*/  SHF.R.U32.HI R11, RZ, 0x10, R4.reuse ;  /* 0x00000010ff0b7819 */ /* 0x100fe40000011604 */
[----:B------:R-:W-:Y:S02]  /*e520*/  SHF.R.U32.HI R10, RZ, 0x18, R4 ;  /* 0x00000018ff0a7819 */ /* 0x000fe40000011604 */
[----:B------:R-:W-:Y:S02]  /*e530*/  PRMT R40, R185, 0x5410, R184 ;  /* 0x00005410b9287816 */ /* 0x000fe400000000b8 */
[----:B------:R-:W-:-:S02]  /*e540*/  @!P1 PRMT R184, R42, 0x5410, RZ ;  /* 0x000054102ab89816 */ /* 0x000fc400000000ff */
[----:B------:R-:W-:Y:S01]  /*e550*/  ISETP.GE.U32.AND P1, PT, R85, R2, PT ;  /* 0x000000025500720c */ /* 0x000fe20003f26070 */
[----:B------:R-:W-:Y:S01]  /*e560*/  IMAD.MOV.U32 R37, RZ, RZ, R95 ;  /* 0x000000ffff257224 */ /* 0x000fe200078e005f */
[----:B--2---:R-:W-:Y:S01]  /*e570*/  LOP3.LUT R0, R103, UR14, R38, 0x96, !PT ;  /* 0x0000000e67007c12 */ /* 0x004fe2000f8e9626 */
[----:B------:R-:W-:Y:S02]  /*e580*/  IMAD.MOV.U32 R39, RZ, RZ, R80 ;  /* 0x000000ffff277224 */ /* 0x000fe400078e0050 */
[----:B------:R-:W-:Y:S02]  /*e590*/  IMAD.MOV.U32 R80, RZ, RZ, R77 ;  /* 0x000000ffff507224 */ /* 0x000fe400078e004d */
[----:B------:R-:W-:Y:S02]  /*e5a0*/  IMAD.MOV.U32 R77, RZ, RZ, R9 ;  /* 0x000000ffff4d7224 */ /* 0x000fe400078e0009 */
[----:B------:R-:W-:Y:S01]  /*e5b0*/  IMAD.WIDE.U32 R8, R0, -0x2daee0ad, RZ ;  /* 0xd2511f5300087825 */ /* 0x000fe200078e00ff */
[----:B------:R-:W-:-:S05]  /*e5c0*/  LOP3.LUT R0, R239, UR13, R102, 0x96, !PT ;  /* 0x0000000def007c12 */ /* 0x000fca000f8e9666 */
[----:B------:R-:W-:Y:S01]  /*e5d0*/  IMAD.WIDE.U32 R4, R0, -0x2daee0ad, RZ ;  /* 0xd2511f5300047825 */ /* 0x000fe200078e00ff */
[----:B------:R-:W-:-:S04]  /*e5e0*/  LOP3.LUT R6, R9, UR12, R246, 0x96, !PT ;  /* 0x0000000c09067c12 */ /* 0x000fc8000f8e96f6 */
[----:B------:R-:W-:Y:S01]  /*e5f0*/  LOP3.LUT R2, R5, UR10, R8, 0x96, !PT ;  /* 0x0000000a05027c12 */ /* 0x000fe2000f8e9608 */
[----:B------:R-:W-:Y:S01]  /*e600*/  IMAD.MOV.U32 R95, RZ, RZ, R93 ;  /* 0x000000ffff5f7224 */ /* 0x000fe200078e005d */
[C---:B------:R-:W-:Y:S01]  /*e610*/  PRMT R187, R34.reuse, 0x7610, R187 ;  /* 0x0000761022bb7816 */ /* 0x040fe200000000bb */
[----:B------:R-:W-:Y:S01]  /*e620*/  IMAD.MOV.U32 R93, RZ, RZ, R76 ;  /* 0x000000ffff5d7224 */ /* 0x000fe200078e004c */
[----:B------:R-:W-:Y:S01]  /*e630*/  PRMT R186, R34, 0x7632, R186 ;  /* 0x0000763222ba7816 */ /* 0x000fe200000000ba */
[----:B------:R-:W-:Y:S02]  /*e640*/  IMAD.MOV.U32 R76, RZ, RZ, R7 ;  /* 0x000000ffff4c7224 */ /* 0x000fe400078e0007 */
[----:B------:R-:W-:Y:S01]  /*e650*/  IMAD.WIDE.U32 R8, R6, -0x326172a9, RZ ;  /* 0xcd9e8d5706087825 */ /* 0x000fe200078e00ff */
[----:B------:R-:W-:-:S03]  /*e660*/  @!P6 HFMA2.BF16_V2 R44, -RZ.H0_H0, RZ.H0_H0, -R187.H0_H0 ;  /* 0x200000ffff2ce231 */ /* 0x000fc600003409bb */
[----:B------:R-:W-:Y:S01]  /*e670*/  IMAD.WIDE.U32 R6, R2, -0x326172a9, RZ ;  /* 0xcd9e8d5702067825 */ /* 0x000fe200078e00ff */
[----:B------:R-:W-:Y:S01]  /*e680*/  @!P5 HFMA2.BF16_V2 R41, -RZ.H0_H0, RZ.H0_H0, -R186.H0_H0 ;  /* 0x200000ffff29d231 */ /* 0x000fe200003409ba */
[----:B------:R-:W-:Y:S02]  /*e690*/  LOP3.LUT R9, R9, UR11, R238, 0x96, !PT ;  /* 0x0000000b09097c12 */ /* 0x000fe4000f8e96ee */
[----:B------:R-:W-:Y:S01]  /*e6a0*/  IMAD.MOV.U32 R38, RZ, RZ, R79 ;  /* 0x000000ffff267224 */ /* 0x000fe200078e004f */
[----:B------:R-:W-:Y:S01]  /*e6b0*/  LOP3.LUT R2, R11, 0xff, RZ, 0xc0, !PT ;  /* 0x000000ff0b027812 */ /* 0x000fe200078ec0ff */
[----:B------:R-:W-:Y:S01]  /*e6c0*/  IMAD.MOV.U32 R79, RZ, RZ, R45 ;  /* 0x000000ffff4f7224 */ /* 0x000fe200078e002d */
[----:B------:R-:W-:Y:S02]  /*e6d0*/  LOP3.LUT R5, R7, UR9, R8, 0x96, !PT ;  /* 0x0000000907057c12 */ /* 0x000fe4000f8e9608 */
[----:B------:R-:W-:Y:S02]  /*e6e0*/  PRMT R183, R36, 0x7610, R183 ;  /* 0x0000761024b77816 */ /* 0x000fe400000000b7 */
[----:B------:R-:W-:Y:S01]  /*e6f0*/  PRMT R45, R187, 0x5410, R186 ;  /* 0x00005410bb2d7816 */ /* 0x000fe200000000ba */
[----:B------:R-:W-:Y:S01]  /*e700*/  IMAD.WIDE.U32 R8, R9, -0x2daee0ad, RZ ;  /* 0xd2511f5309087825 */ /* 0x000fe200078e00ff */
[----:B------:R-:W-:-:S02]  /*e710*/  @!P6 PRMT R187, R44, 0x5410, RZ ;  /* 0x000054102cbbe816 */ /* 0x000fc400000000ff */
[----:B------:R-:W-:Y:S02]  /*e720*/  @!P5 PRMT R186, R41, 0x5410, RZ ;  /* 0x0000541029bad816 */ /* 0x000fe400000000ff */
[----:B------:R-:W-:Y:S01]  /*e730*/  ISETP.GE.U32.AND P5, PT, R85, R10, PT ;  /* 0x0000000a5500720c */ /* 0x000fe20003fa6070 */
[----:B------:R-:W-:Y:S01]  /*e740*/  IMAD.WIDE.U32 R10, R5, -0x2daee0ad, RZ ;  /* 0xd2511f53050a7825 */ /* 0x000fe200078e00ff */
[----:B------:R-:W-:Y:S01]  /*e750*/  ISETP.GE.U32.AND P6, PT, R85, R2, PT ;  /* 0x000000025500720c */ /* 0x000fe20003fc6070 */
[----:B------:R-:W-:Y:S01]  /*e760*/  @!P1 HFMA2.BF16_V2 R47, -RZ.H0_H0, RZ.H0_H0, -R183.H0_H0 ;  /* 0x200000ffff2f9231 */ /* 0x000fe200003409b7 */
[----:B------:R-:W-:Y:S01]  /*e770*/  SHF.R.U32.HI R2, RZ, 0x8, R12 ;  /* 0x00000008ff027819 */ /* 0x000fe2000001160c */
[----:B------:R-:W1:Y:S01]  /*e780*/  MUFU.EX2 R0, R48 ;  /* 0x0000003000007308 */ /* 0x000e620000000800 */
[----:B------:R-:W-:Y:S01]  /*e790*/  PRMT R182, R36, 0x7632, R182 ;  /* 0x0000763224b67816 */ /* 0x000fe200000000b6 */
[----:B------:R-:W-:Y:S01]  /*e7a0*/  @!P4 HFMA2.BF16_V2 R43, -RZ.H0_H0, RZ.H0_H0, -R185.H0_H0 ;  /* 0x200000ffff2bc231 */ /* 0x000fe200003409b9 */
[----:B------:R-:W-:-:S02]  /*e7b0*/  LOP3.LUT R5, R2, 0xffff, RZ, 0xc0, !PT ;  /* 0x0000ffff02057812 */ /* 0x000fc400078ec0ff */
[----:B------:R-:W-:Y:S02]  /*e7c0*/  LOP3.LUT R4, R9, UR8, R4, 0x96, !PT ;  /* 0x0000000809047c12 */ /* 0x000fe4000f8e9604 */
[----:B------:R-:W-:Y:S02]  /*e7d0*/  LOP3.LUT R2, R11, UR6, R8, 0x96, !PT ;  /* 0x000000060b027c12 */ /* 0x000fe4000f8e9608 */
[----:B------:R-:W-:Y:S02]  /*e7e0*/  PRMT R36, R183, 0x5410, R182 ;  /* 0x00005410b7247816 */ /* 0x000fe400000000b6 */
[----:B------:R-:W-:Y:S02]  /*e7f0*/  @!P1 PRMT R183, R47, 0x5410, RZ ;  /* 0x000054102fb79816 */ /* 0x000fe400000000ff */
[----:B------:R-:W2:Y:S01]  /*e800*/  LDC.U8 R47, c[0x0][0x2d8] ;  /* 0x0000b600ff2f7b82 */ /* 0x000ea20000000000 */
[----:B------:R-:W-:Y:S01]  /*e810*/  @!P4 PRMT R185, R43, 0x5410, RZ ;  /* 0x000054102bb9c816 */ /* 0x000fe200000000ff */
[----:B------:R-:W-:Y:S01]  /*e820*/  IMAD.WIDE.U32 R8, R4, -0x326172a9, RZ ;  /* 0xcd9e8d5704087825 */ /* 0x000fe200078e00ff */
[----:B------:R-:W-:-:S03]  /*e830*/  ISETP.GE.U32.AND P4, PT, R85, R5, PT ;  /* 0x000000055500720c */ /* 0x000fc60003f86070 */
[----:B------:R-:W-:Y:S01]  /*e840*/  IMAD.WIDE.U32 R4, R2, -0x326172a9, RZ ;  /* 0xcd9e8d5702047825 */ /* 0x000fe200078e00ff */
[----:B-1----:R-:W-:-:S04]  /*e850*/  F2FP.BF16.PACK_AB R7, R0, R27 ;  /* 0x0000001b0007723e */ /* 0x002fc800000010ff */
[----:B------:R-:W-:Y:S01]  /*e860*/  LOP3.LUT R2, R5, UR15, R8, 0x96, !PT ;  /* 0x0000000f05027c12 */ /* 0x000fe2000f8e9608 */
[----:B------:R-:W-:-:S03]  /*e870*/  FADD.FTZ R12, R0, R35 ;  /* 0x00000023000c7221 */ /* 0x000fc60000010000 */
[----:B------:R-:W-:Y:S01]  /*e880*/  LOP3.LUT R0, R2, 0xffff, RZ, 0xc0, !PT ;  /* 0x0000ffff02007812 */ /* 0x000fe200078ec0ff */
[----:B------:R-:W-:Y:S02]  /*e890*/  IMAD.MOV.U32 R44, RZ, RZ, R243 ;  /* 0x000000ffff2c7224 */ /* 0x000fe400078e00f3 */
[----:B------:R-:W-:Y:S01]  /*e8a0*/  IMAD.MOV.U32 R43, RZ, RZ, R237 ;  /* 0x000000ffff2b7224 */ /* 0x000fe200078e00ed */
[----:B------:R-:W-:Y:S01]  /*e8b0*/  SHF.R.U32.HI R0, RZ, 0x8, R0 ;  /* 0x00000008ff007819 */ /* 0x000fe20000011600 */
[----:B------:R-:W-:Y:S03]  /*e8c0*/  MUFU.EX2 R243, R112 ;  /* 0x0000007000f37308 */ /* 0x000fe60000000800 */
[----:B------:R-:W-:-:S05]  /*e8d0*/  LOP3.LUT R0, R0, 0xffff, RZ, 0xc0, !PT ;  /* 0x0000ffff00007812 */ /* 0x000fca00078ec0ff */
[----:B------:R-:W1:Y:S01]  /*e8e0*/  MUFU.EX2 R237, R113 ;  /* 0x0000007100ed7308 */ /* 0x000e620000000800 */
[----:B--2---:R-:W-:Y:S01]  /*e8f0*/  ISETP.GE.U32.AND P1, PT, R47, R0, PT ;  /* 0x000000002f00720c */ /* 0x004fe20003f26070 */
[----:B------:R-:W-:Y:S01]  /*e900*/  @!P4 HFMA2.BF16_V2 R46, -RZ.H0_H0, RZ.H0_H0, -R182.H0_H0 ;  /* 0x200000ffff2ec231 */ /* 0x000fe200003409b6 */
[----:B------:R-:W-:Y:S01]  /*e910*/  LOP3.LUT R0, R2, 0xff, RZ, 0xc0, !PT ;  /* 0x000000ff02007812 */ /* 0x000fe200078ec0ff */
[--C-:B------:R-:W-:Y:S01]  /*e920*/  FADD.FTZ R11, R15, R14.reuse ;  /* 0x0000000e0f0b7221 */ /* 0x100fe20000010000 */
[----:B------:R-:W-:Y:S02]  /*e930*/  PRMT R15, R7, 0x7632, R15 ;  /* 0x00007632070f7816 */ /* 0x000fe4000000000f */
[----:B------:R-:W-:Y:S02]  /*e940*/  @!P4 PRMT R182, R46, 0x5410, RZ ;  /* 0x000054102eb6c816 */ /* 0x000fe400000000ff */
[----:B------:R-:W-:Y:S02]  /*e950*/  ISETP.GE.U32.AND P4, PT, R47, R0, PT ;  /* 0x000000002f00720c */ /* 0x000fe40003f86070 */
[----:B------:R-:W-:-:S02]  /*e960*/  PRMT R14, R7, 0x7610, R14 ;  /* 0x00007610070e7816 */ /* 0x000fc4000000000e */
[----:B-1----:R-:W-:Y:S01]  /*e970*/  F2FP.BF16.PACK_AB R0, R237, R243 ;  /* 0x000000f3ed00723e */ /* 0x002fe200000010ff */
[----:B------:R-:W-:Y:S01]  /*e980*/  @!P1 HFMA2.BF16_V2 R52, -RZ.H0_H0, RZ.H0_H0, -R15.H0_H0 ;  /* 0x200000ffff349231 */ /* 0x000fe2000034090f */
[----:B------:R-:W-:Y:S02]  /*e990*/  LOP3.LUT R9, R9, UR7, R6, 0x96, !PT ;  /* 0x0000000709097c12 */ /* 0x000fe4000f8e9606 */
[----:B------:R-:W-:Y:S02]  /*e9a0*/  PRMT R180, R0, 0x7632, R180 ;  /* 0x0000763200b47816 */ /* 0x000fe400000000b4 */
[----:B------:R-:W-:Y:S02]  /*e9b0*/  LOP3.LUT R6, R4, 0xff, RZ, 0xc0, !PT ;  /* 0x000000ff04067812 */ /* 0x000fe400078ec0ff */
[----:B------:R-:W-:Y:S01]  /*e9c0*/  PRMT R41, R14, 0x5410, R15 ;  /* 0x000054100e297816 */ /* 0x000fe2000000000f */
[----:B------:R-:W-:Y:S01]  /*e9d0*/  @!P5 HFMA2.BF16_V2 R50, -RZ.H0_H0, RZ.H0_H0, -R180.H0_H0 ;  /* 0x200000ffff32d231 */ /* 0x000fe200003409b4 */
[----:B------:R-:W-:-:S02]  /*e9e0*/  @!P1 PRMT R15, R52, 0x5410, RZ ;  /* 0x00005410340f9816 */ /* 0x000fc400000000ff */
[----:B------:R-:W-:Y:S02]  /*e9f0*/  PRMT R181, R0, 0x7610, R181 ;  /* 0x0000761000b57816 */ /* 0x000fe400000000b5 */
[----:B------:R-:W-:Y:S01]  /*ea00*/  ISETP.GE.U32.AND P1, PT, R47, R6, PT ;  /* 0x000000062f00720c */ /* 0x000fe20003f26070 */
[----:B------:R-:W-:Y:S01]  /*ea10*/  IMAD.MOV.U32 R85, RZ, RZ, R84 ;  /* 0x000000ffff557224 */ /* 0x000fe200078e0054 */
[----:B------:R-:W-:Y:S02]  /*ea20*/  LOP3.LUT R5, R4, 0xffff, RZ, 0xc0, !PT ;  /* 0x0000ffff04057812 */ /* 0x000fe400078ec0ff */
[--C-:B------:R-:W-:Y:S01]  /*ea30*/  SHF.R.U32.HI R6, RZ, 0x10, R4.reuse ;  /* 0x00000010ff067819 */ /* 0x100fe20000011604 */
[----:B------:R-:W-:Y:S01]  /*ea40*/  IMAD.MOV.U32 R84, RZ, RZ, R37 ;  /* 0x000000ffff547224 */ /* 0x000fe200078e0025 */
[----:B------:R-:W-:Y:S01]  /*ea50*/  SHF.R.U32.HI R4, RZ, 0x18, R4 ;  /* 0x00000018ff047819 */ /* 0x000fe20000011604 */
[----:B------:R-:W-:Y:S01]  /*ea60*/  MUFU.EX2 R0, R66 ;  /* 0x0000004200007308 */ /* 0x000fe20000000800 */
[----:B------:R-:W-:-:S02]  /*ea70*/  PRMT R37, R181, 0x5410, R180 ;  /* 0x00005410b5257816 */ /* 0x000fc400000000b4 */
[----:B------:R-:W-:Y:S02]  /*ea80*/  @!P5 PRMT R180, R50, 0x5410, RZ ;  /* 0x0000541032b4d816 */ /* 0x000fe400000000ff */
[----:B------:R-:W-:-:S03]  /*ea90*/  ISETP.GE.U32.AND P5, PT, R47, R4, PT ;  /* 0x000000042f00720c */ /* 0x000fc60003fa6070 */
[----:B------:R-:W1:Y:S01]  /*eaa0*/  MUFU.EX2 R7, R68 ;  /* 0x0000004400077308 */ /* 0x000e620000000800 */
[----:B------:R-:W-:Y:S01]  /*eab0*/  SHF.R.U32.HI R4, RZ, 0x8, R5 ;  /* 0x00000008ff047819 */ /* 0x000fe20000011605 */
[----:B------:R-:W-:Y:S02]  /*eac0*/  @!P6 HFMA2.BF16_V2 R51, -RZ.H0_H0, RZ.H0_H0, -R181.H0_H0 ;  /* 0x200000ffff33e231 */ /* 0x000fe400003409b5 */
[----:B------:R-:W-:Y:S01]  /*ead0*/  @!P4 HFMA2.BF16_V2 R53, -RZ.H0_H0, RZ.H0_H0, -R14.H0_H0 ;  /* 0x200000ffff35c231 */ /* 0x000fe2000034090e */
[----:B------:R-:W-:Y:S02]  /*eae0*/  LOP3.LUT R5, R6, 0xff, RZ, 0xc0, !PT ;  /* 0x000000ff06057812 */ /* 0x000fe400078ec0ff */
[----:B------:R-:W-:Y:S02]  /*eaf0*/  LOP3.LUT R4, R4, 0xffff, RZ, 0xc0, !PT ;  /* 0x0000ffff04047812 */ /* 0x000fe400078ec0ff */
[----:B------:R-:W-:Y:S02]  /*eb00*/  @!P6 PRMT R181, R51, 0x5410, RZ ;  /* 0x0000541033b5e816 */ /* 0x000fe400000000ff */
[----:B------:R-:W-:-:S02]  /*eb10*/  @!P4 PRMT R14, R53, 0x5410, RZ ;  /* 0x00005410350ec816 */ /* 0x000fc400000000ff */
[C---:B------:R-:W-:Y:S02]  /*eb20*/  ISETP.GE.U32.AND P6, PT, R47.reuse, R5, PT ;  /* 0x000000052f00720c */ /* 0x040fe40003fc6070 */
[----:B------:R-:W-:Y:S01]  /*eb30*/  ISETP.GE.U32.AND P4, PT, R47, R4, PT ;  /* 0x000000042f00720c */ /* 0x000fe20003f86070 */
[----:B------:R-:W-:Y:S01]  /*eb40*/  IMAD.WIDE.U32 R4, R9, -0x2daee0ad, RZ ;  /* 0xd2511f5309047825 */ /* 0x000fe200078e00ff */
[----:B-1----:R-:W-:-:S03]  /*eb50*/  F2FP.BF16.PACK_AB R8, R7, R0 ;  /* 0x000000000708723e */ /* 0x002fc600000010ff */
[----:B------:R-:W-:Y:S01]  /*eb60*/  FADD.FTZ R9, R0, R12 ;  /* 0x0000000c00097221 */ /* 0x000fe20000010000 */
[----:B------:R-:W-:-:S04]  /*eb70*/  LOP3.LUT R0, R5, UR16, R10, 0x96, !PT ;  /* 0x0000001005007c12 */ /* 0x000fc8000f8e960a */
[----:B------:R-:W-:-:S04]  /*eb80*/  LOP3.LUT R6, R0, 0xffff, RZ, 0xc0, !PT ;  /* 0x0000ffff00067812 */ /* 0x000fc800078ec0ff */
[----:B------:R-:W-:Y:S01]  /*eb90*/  SHF.R.U32.HI R6, RZ, 0x8, R6 ;  /* 0x00000008ff067819 */ /* 0x000fe20000011606 */
[----:B------:R-:W-:Y:S01]  /*eba0*/  IMAD.MOV.U32 R42, RZ, RZ, R236 ;  /* 0x000000ffff2a7224 */ /* 0x000fe200078e00ec */
[C---:B------:R-:W-:Y:S02]  /*ebb0*/  PRMT R179, R8.reuse, 0x7610, R179 ;  /* 0x0000761008b37816 */ /* 0x040fe400000000b3 */
[----:B------:R-:W-:Y:S01]  /*ebc0*/  PRMT R178, R8, 0x7632, R178 ;  /* 0x0000763208b27816 */ /* 0x000fe200000000b2 */
[----:B------:R-:W-:Y:S01]  /*ebd0*/  MUFU.EX2 R236, R83 ;  /* 0x0000005300ec7308 */ /* 0x000fe20000000800 */
[----:B------:R-:W-:-:S07]  /*ebe0*/  LOP3.LUT R8, R6, 0xffff, RZ, 0xc0, !PT ;  /* 0x0000ffff06087812 */ /* 0x000fce00078ec0ff */
[----:B------:R-:W1:Y:S01]  /*ebf0*/  MUFU.EX2 R6, R82 ;  /* 0x0000005200067308 */ /* 0x000e620000000800 */
[----:B------:R-:W-:Y:S01]  /*ec00*/  @!P4 HFMA2.BF16_V2 R57, -RZ.H0_H0, RZ.H0_H0, -R178.H0_H0 ;  /* 0x200000ffff39c231 */ /* 0x000fe200003409b2 */
[----:B------:R-:W-:Y:S01]  /*ec10*/  FADD.FTZ R9, R7, R9 ;  /* 0x0000000907097221 */ /* 0x000fe20000010000 */
[----:B------:R-:W-:Y:S01]  /*ec20*/  LOP3.LUT R7, R0, 0xff, RZ, 0xc0, !PT ;  /* 0x000000ff00077812 */ /* 0x000fe200078ec0ff */
[----:B------:R-:W-:Y:S01]  /*ec30*/  IMAD.MOV.U32 R55, RZ, RZ, R39 ;  /* 0x000000ffff377224 */ /* 0x000fe200078e0027 */
[----:B------:R-:W-:Y:S01]  /*ec40*/  PRMT R39, R179, 0x5410, R178 ;  /* 0x00005410b3277816 */ /* 0x000fe200000000b2 */
[----:B------:R-:W-:Y:S01]  /*ec50*/  @!P1 HFMA2.BF16_V2 R56, -RZ.H0_H0, RZ.H0_H0, -R179.H0_H0 ;  /* 0x200000ffff389231 */ /* 0x000fe200003409b3 */
[----:B------:R-:W-:Y:S02]  /*ec60*/  @!P4 PRMT R178, R57, 0x5410, RZ ;  /* 0x0000541039b2c816 */ /* 0x000fe400000000ff */
[----:B------:R-:W-:Y:S02]  /*ec70*/  PRMT R177, R67, 0x7610, R177 ;  /* 0x0000761043b17816 */ /* 0x000fe400000000b1 */
[----:B------:R-:W-:-:S02]  /*ec80*/  ISETP.GE.U32.AND P4, PT, R47, R7, PT ;  /* 0x000000072f00720c */ /* 0x000fc40003f86070 */
[----:B------:R-:W-:Y:S02]  /*ec90*/  @!P1 PRMT R179, R56, 0x5410, RZ ;  /* 0x0000541038b39816 */ /* 0x000fe400000000ff */
[----:B-1----:R-:W-:Y:S01]  /*eca0*/  F2FP.BF16.PACK_AB R7, R236, R6 ;  /* 0x00000006ec07723e */ /* 0x002fe200000010ff */
[----:B------:R-:W-:Y:S01]  /*ecb0*/  @!P6 HFMA2.BF16_V2 R58, -RZ.H0_H0, RZ.H0_H0, -R177.H0_H0 ;  /* 0x200000ffff3ae231 */ /* 0x000fe200003409b1 */
[----:B------:R-:W-:Y:S01]  /*ecc0*/  PRMT R176, R67, 0x7632, R176 ;  /* 0x0000763243b07816 */ /* 0x000fe200000000b0 */
[----:B------:R-:W-:Y:S01]  /*ecd0*/  IMAD.MOV.U32 R56, RZ, RZ, R42 ;  /* 0x000000ffff387224 */ /* 0x000fe200078e002a */
[C---:B------:R-:W-:Y:S01]  /*ece0*/  PRMT R139, R7.reuse, 0x7610, R139 ;  /* 0x00007610078b7816 */ /* 0x040fe2000000008b */
[----:B------:R-:W-:Y:S01]  /*ecf0*/  IMAD.MOV.U32 R42, RZ, RZ, R44 ;  /* 0x000000ffff2a7224 */ /* 0x000fe200078e002c */
[----:B------:R-:W-:Y:S01]  /*ed00*/  PRMT R138, R7, 0x7632, R138 ;  /* 0x00007632078a7816 */ /* 0x000fe2000000008a */
[----:B------:R-:W-:Y:S01]  /*ed10*/  IMAD.MOV.U32 R44, RZ, RZ, R38 ;  /* 0x000000ffff2c7224 */ /* 0x000fe200078e0026 */
[----:B------:R-:W-:Y:S01]  /*ed20*/  LOP3.LUT R7, R4, 0xff, RZ, 0xc0, !PT ;  /* 0x000000ff04077812 */ /* 0x000fe200078ec0ff */
[----:B------:R-:W-:Y:S01]  /*ed30*/  IMAD.MOV.U32 R246, RZ, RZ, R130 ;  /* 0x000000fffff67224 */ /* 0x000fe200078e0082 */
[----:B------:R-:W-:Y:S01]  /*ed40*/  PRMT R38, R177, 0x5410, R176 ;  /* 0x00005410b1267816 */ /* 0x000fe200000000b0 */
[----:B------:R-:W-:Y:S01]  /*ed50*/  IMAD.MOV.U32 R130, RZ, RZ, R128 ;  /* 0x000000ffff827224 */ /* 0x000fe200078e0080 */
[----:B------:R-:W-:Y:S01]  /*ed60*/  @!P6 PRMT R177, R58, 0x5410, RZ ;  /* 0x000054103ab1e816 */ /* 0x000fe200000000ff */
[----:B------:R-:W-:Y:S01]  /*ed70*/  IMAD.MOV.U32 R247, RZ, RZ, R235 ;  /* 0x000000fffff77224 */ /* 0x000fe200078e00eb */
[----:B------:R-:W-:Y:S01]  /*ed80*/  ISETP.GE.U32.AND P6, PT, R47, R7, PT ;  /* 0x000000072f00720c */ /* 0x000fe20003fc6070 */
[----:B------:R-:W-:Y:S01]  /*ed90*/  IMAD.MOV.U32 R128, RZ, RZ, R234 ;  /* 0x000000ffff807224 */ /* 0x000fe200078e00ea */
[----:B------:R-:W-:Y:S01]  /*eda0*/  MUFU.EX2 R235, R86 ;  /* 0x0000005600eb7308 */ /* 0x000fe20000000800 */
[----:B------:R-:W-:-:S02]  /*edb0*/  LOP3.LUT R7, R4, 0xffff, RZ, 0xc0, !PT ;  /* 0x0000ffff04077812 */ /* 0x000fc400078ec0ff */
[----:B------:R-:W-:Y:S02]  /*edc0*/  ISETP.GE.U32.AND P1, PT, R47, R8, PT ;  /* 0x000000082f00720c */ /* 0x000fe40003f26070 */
[----:B------:R-:W-:-:S03]  /*edd0*/  SHF.R.U32.HI R8, RZ, 0x18, R4 ;  /* 0x00000018ff087819 */ /* 0x000fc60000011604 */
[----:B------:R-:W1:Y:S01]  /*ede0*/  MUFU.EX2 R234, R87 ;  /* 0x0000005700ea7308 */ /* 0x000e620000000800 */
[----:B------:R-:W-:Y:S02]  /*edf0*/  SHF.R.U32.HI R4, RZ, 0x10, R4 ;  /* 0x00000010ff047819 */ /* 0x000fe40000011604 */
[----:B------:R-:W-:Y:S01]  /*ee00*/  SHF.R.U32.HI R7, RZ, 0x8, R7 ;  /* 0x00000008ff077819 */ /* 0x000fe20000011607 */
[----:B------:R-:W-:Y:S01]  /*ee10*/  @!P5 HFMA2.BF16_V2 R61, -RZ.H0_H0, RZ.H0_H0, -R176.H0_H0 ;  /* 0x200000ffff3dd231 */ /* 0x000fe200003409b0 */
[----:B------:R-:W-:Y:S01]  /*ee20*/  LOP3.LUT R5, R4, 0xff, RZ, 0xc0, !PT ;  /* 0x000000ff04057812 */ /* 0x000fe200078ec0ff */
[----:B------:R-:W-:Y:S01]  /*ee30*/  IMAD.MOV.U32 R57, RZ, RZ, R43 ;  /* 0x000000ffff397224 */ /* 0x000fe200078e002b */
[----:B------:R-:W-:Y:S01]  /*ee40*/  LOP3.LUT R4, R7, 0xffff, RZ, 0xc0, !PT ;  /* 0x0000ffff07047812 */ /* 0x000fe200078ec0ff */
[----:B------:R-:W-:Y:S01]  /*ee50*/  IMAD.MOV.U32 R43, RZ, RZ, R55 ;  /* 0x000000ffff2b7224 */ /* 0x000fe200078e0037 */
[----:B------:R-:W-:Y:S01]  /*ee60*/  @!P5 PRMT R176, R61, 0x5410, RZ ;  /* 0x000054103db0d816 */ /* 0x000fe200000000ff */
[----:B------:R-:W-:Y:S01]  /*ee70*/  IMAD.MOV.U32 R55, RZ, RZ, R69 ;  /* 0x000000ffff377224 */ /* 0x000fe200078e0045 */
[----:B------:R-:W-:Y:S01]  /*ee80*/  ISETP.GE.U32.AND P5, PT, R47, R4, PT ;  /* 0x000000042f00720c */ /* 0x000fe20003fa6070 */
[----:B------:R-:W-:-:S02]  /*ee90*/  IMAD.MOV.U32 R238, RZ, RZ, R94 ;  /* 0x000000ffffee7224 */ /* 0x000fc400078e005e */
[----:B------:R-:W-:Y:S02]  /*eea0*/  IMAD.MOV.U32 R69, RZ, RZ, R79 ;  /* 0x000000ffff457224 */ /* 0x000fe400078e004f */
[----:B------:R-:W-:Y:S02]  /*eeb0*/  IMAD.MOV.U32 R94, RZ, RZ, R80 ;  /* 0x000000ffff5e7224 */ /* 0x000fe400078e0050 */
[----:B------:R-:W-:Y:S02]  /*eec0*/  IMAD.MOV.U32 R79, RZ, RZ, R93 ;  /* 0x000000ffff4f7224 */ /* 0x000fe400078e005d */
[----:B------:R-:W-:Y:S02]  /*eed0*/  IMAD.MOV.U32 R80, RZ, RZ, R77 ;  /* 0x000000ffff507224 */ /* 0x000fe400078e004d */
[----:B------:R-:W-:Y:S01]  /*eee0*/  IMAD.MOV.U32 R93, RZ, RZ, R76 ;  /* 0x000000ffff5d7224 */ /* 0x000fe200078e004c */
[----:B-1----:R-:W-:Y:S01]  /*eef0*/  F2FP.BF16.PACK_AB R4, R235, R234 ;  /* 0x000000eaeb04723e */ /* 0x002fe200000010ff */
[----:B------:R-:W-:-:S02]  /*ef00*/  IMAD.MOV.U32 R76, RZ, RZ, R233 ;  /* 0x000000ffff4c7224 */ /* 0x000fc400078e00e9 */
[----:B------:R-:W-:Y:S01]  /*ef10*/  IMAD.MOV.U32 R77, RZ, RZ, R232 ;  /* 0x000000ffff4d7224 */ /* 0x000fe200078e00e8 */
[----:B------:R-:W-:Y:S01]  /*ef20*/  MUFU.EX2 R233, R96 ;  /* 0x0000006000e97308 */ /* 0x000fe20000000800 */
[C---:B------:R-:W-:Y:S02]  /*ef30*/  PRMT R137, R4.reuse, 0x7610, R137 ;  /* 0x0000761004897816 */ /* 0x040fe40000000089 */
[----:B------:R-:W-:-:S05]  /*ef40*/  PRMT R136, R4, 0x7632, R136 ;  /* 0x0000763204887816 */ /* 0x000fca0000000088 */
[----:B------:R-:W1:Y:S01]  /*ef50*/  MUFU.EX2 R232, R97 ;  /* 0x0000006100e87308 */ /* 0x000e620000000800 */
[--C-:B------:R-:W-:Y:S01]  /*ef60*/  SHF.R.U32.HI R4, RZ, 0x18, R2.reuse ;  /* 0x00000018ff047819 */ /* 0x100fe20000011602 */
[----:B------:R-:W-:Y:S01]  /*ef70*/  IMAD.MOV.U32 R239, RZ, RZ, R95 ;  /* 0x000000ffffef7224 */ /* 0x000fe200078e005f */
[----:B------:R-:W-:Y:S01]  /*ef80*/  @!P1 HFMA2.BF16_V2 R59, -RZ.H0_H0, RZ.H0_H0, -R138.H0_H0 ;  /* 0x200000ffff3b9231 */ /* 0x000fe2000034098a */
[----:B------:R-:W-:Y:S01]  /*ef90*/  SHF.R.U32.HI R2, RZ, 0x10, R2 ;  /* 0x00000010ff027819 */ /* 0x000fe20000011602 */
[----:B------:R-:W-:Y:S01]  /*efa0*/  IMAD.MOV.U32 R95, RZ, RZ, R78 ;  /* 0x000000ffff5f7224 */ /* 0x000fe200078e004e */
[----:B------:R-:W-:Y:S01]  /*efb0*/  @!P6 HFMA2.BF16_V2 R62, -RZ.H0_H0, RZ.H0_H0, -R137.H0_H0 ;  /* 0x200000ffff3ee231 */ /* 0x000fe20000340989 */
[----:B------:R-:W-:Y:S01]  /*efc0*/  IMAD.MOV.U32 R78, RZ, RZ, R92 ;  /* 0x000000ffff4e7224 */ /* 0x000fe200078e005c */
[----:B------:R-:W-:Y:S01]  /*efd0*/  @!P5 HFMA2.BF16_V2 R63, -RZ.H0_H0, RZ.H0_H0, -R136.H0_H0 ;  /* 0x200000ffff3fd231 */ /* 0x000fe20000340988 */
[----:B------:R-:W-:Y:S01]  /*efe0*/  IMAD.MOV.U32 R92, RZ, RZ, R64 ;  /* 0x000000ffff5c7224 */ /* 0x000fe200078e0040 */
[----:B------:R-:W-:-:S02]  /*eff0*/  PRMT R64, R139, 0x5410, R138 ;  /* 0x000054108b407816 */ /* 0x000fc4000000008a */
[----:B------:R-:W-:Y:S02]  /*f000*/  LOP3.LUT R2, R2, 0xff, RZ, 0xc0, !PT ;  /* 0x000000ff02027812 */ /* 0x000fe400078ec0ff */
[----:B------:R-:W-:Y:S02]  /*f010*/  @!P1 PRMT R138, R59, 0x5410, RZ ;  /* 0x000054103b8a9816 */ /* 0x000fe400000000ff */
[----:B------:R-:W-:Y:S02]  /*f020*/  ISETP.GE.U32.AND P1, PT, R47, R8, PT ;  /* 0x000000082f00720c */ /* 0x000fe40003f26070 */
[----:B------:R-:W-:Y:S01]  /*f030*/  PRMT R51, R137, 0x5410, R136 ;  /* 0x0000541089337816 */ /* 0x000fe20000000088 */
[----:B------:R-:W-:Y:S01]  /*f040*/  IMAD.MOV.U32 R112, RZ, RZ, R191 ;  /* 0x000000ffff707224 */ /* 0x000fe200078e00bf */
[----:B------:R-:W-:Y:S02]  /*f050*/  @!P6 PRMT R137, R62, 0x5410, RZ ;  /* 0x000054103e89e816 */ /* 0x000fe400000000ff */
[----:B------:R-:W-:Y:S01]  /*f060*/  @!P5 PRMT R136, R63, 0x5410, RZ ;  /* 0x000054103f88d816 */ /* 0x000fe200000000ff */
[----:B------:R-:W-:Y:S01]  /*f070*/  MUFU.EX2 R191, R100 ;  /* 0x0000006400bf7308 */ /* 0x000fe20000000800 */
[----:B------:R-:W-:-:S02]  /*f080*/  ISETP.GE.U32.AND P6, PT, R47, R4, PT ;  /* 0x000000042f00720c */ /* 0x000fc40003fc6070 */
[----:B------:R-:W-:Y:S02]  /*f090*/  ISETP.GE.U32.AND P5, PT, R47, R2, PT ;  /* 0x000000022f00720c */ /* 0x000fe40003fa6070 */
[----:B-1----:R-:W-:-:S03]  /*f0a0*/  F2FP.BF16.PACK_AB R4, R232, R233 ;  /* 0x000000e9e804723e */ /* 0x002fc600000010ff */
[----:B------:R-:W1:Y:S01]  /*f0b0*/  MUFU.EX2 R2, R99 ;  /* 0x0000006300027308 */ /* 0x000e620000000800 */
[C---:B------:R-:W-:Y:S02]  /*f0c0*/  PRMT R35, R4.reuse, 0x7632, R35 ;  /* 0x0000763204237816 */ /* 0x040fe40000000023 */
[----:B------:R-:W-:Y:S01]  /*f0d0*/  PRMT R135, R4, 0x7610, R135 ;  /* 0x0000761004877816 */ /* 0x000fe20000000087 */
[----:B------:R-:W-:Y:S01]  /*f0e0*/  @!P4 HFMA2.BF16_V2 R60, -RZ.H0_H0, RZ.H0_H0, -R139.H0_H0 ;  /* 0x200000ffff3cc231 */ /* 0x000fe2000034098b */
[--C-:B------:R-:W-:Y:S02]  /*f0f0*/  SHF.R.U32.HI R4, RZ, 0x18, R0.reuse ;  /* 0x00000018ff047819 */ /* 0x100fe40000011600 */
[----:B------:R-:W-:Y:S01]  /*f100*/  SHF.R.U32.HI R0, RZ, 0x10, R0 ;  /* 0x00000010ff007819 */ /* 0x000fe20000011600 */
[----:B------:R-:W-:Y:S01]  /*f110*/  @!P1 HFMA2.BF16_V2 R71, -RZ.H0_H0, RZ.H0_H0, -R35.H0_H0 ;  /* 0x200000ffff479231 */ /* 0x000fe20000340923 */
[----:B------:R-:W-:Y:S02]  /*f120*/  @!P4 PRMT R139, R60, 0x5410, RZ ;  /* 0x000054103c8bc816 */ /* 0x000fe400000000ff */
[----:B------:R-:W-:-:S02]  /*f130*/  LOP3.LUT R0, R0, 0xff, RZ, 0xc0, !PT ;  /* 0x000000ff00007812 */ /* 0x000fc400078ec0ff */
[----:B------:R-:W-:Y:S02]  /*f140*/  ISETP.GE.U32.AND P4, PT, R47, R5, PT ;  /* 0x000000052f00720c */ /* 0x000fe40003f86070 */
[----:B------:R-:W-:Y:S01]  /*f150*/  PRMT R50, R135, 0x5410, R35 ;  /* 0x0000541087327816 */ /* 0x000fe20000000023 */
[----:B------:R-:W-:Y:S01]  /*f160*/  UIADD3 UR4, UR31, -0x4498517b, URZ ;  /* 0xbb67ae851f047890 */ /* 0x000fe2000fffe03f */
[----:B------:R-:W-:Y:S01]  /*f170*/  @!P1 PRMT R35, R71, 0x5410, RZ ;  /* 0x0000541047239816 */ /* 0x000fe200000000ff */
[----:B------:R-:W-:Y:S01]  /*f180*/  IMAD.MOV.U32 R53, RZ, RZ, R239 ;  /* 0x000000ffff357224 */ /* 0x000fe200078e00ef */
[----:B------:R-:W-:Y:S02]  /*f190*/  ISETP.GE.U32.AND P1, PT, R47, R0, PT ;  /* 0x000000002f00720c */ /* 0x000fe40003f26070 */
[----:B-1----:R-:W-:Y:S01]  /*f1a0*/  F2FP.BF16.PACK_AB R0, R191, R2 ;  /* 0x00000002bf00723e */ /* 0x002fe200000010ff */
[----:B------:R-:W-:-:S03]  /*f1b0*/  IMAD.MOV.U32 R52, RZ, RZ, R238 ;  /* 0x000000ffff347224 */ /* 0x000fc600078e00ee */
[C---:B------:R-:W-:Y:S02]  /*f1c0*/  PRMT R34, R0.reuse, 0x7610, R34 ;  /* 0x0000761000227816 */ /* 0x040fe40000000022 */
[----:B------:R-:W-:Y:S02]  /*f1d0*/  PRMT R27, R0, 0x7632, R27 ;  /* 0x00007632001b7816 */ /* 0x000fe4000000001b */
[----:B------:R-:W-:Y:S01]  /*f1e0*/  LOP3.LUT R0, R53, UR4, R56, 0x96, !PT ;  /* 0x0000000435007c12 */ /* 0x000fe2000f8e9638 */
[----:B------:R-:W-:-:S04]  /*f1f0*/  @!P4 HFMA2.BF16_V2 R70, -RZ.H0_H0, RZ.H0_H0, -R135.H0_H0 ;  /* 0x200000ffff46c231 */ /* 0x000fc80000340987 */
[----:B------:R-:W-:Y:S01]  /*f200*/  IMAD.WIDE.U32 R238, R0, -0x326172a9, RZ ;  /* 0xcd9e8d5700ee7825 */ /* 0x000fe200078e00ff */
[----:B------:R-:W-:Y:S02]  /*f210*/  LOP3.LUT R0, R23, UR12, R52, 0x96, !PT ;  /* 0x0000000c17007c12 */ /* 0x000fe4000f8e9634 */
[----:B------:R-:W-:Y:S01]  /*f220*/  @!P4 PRMT R135, R70, 0x5410, RZ ;  /* 0x000054104687c816 */ /* 0x000fe200000000ff */
[----:B------:R-:W-:Y:S01]  /*f230*/  IMAD.MOV.U32 R48, RZ, RZ, R250 ;  /* 0x000000ffff307224 */ /* 0x000fe200078e00fa */
[----:B------:R-:W-:Y:S01]  /*f240*/  ISETP.GE.U32.AND P4, PT, R47, R4, PT ;  /* 0x000000042f00720c */ /* 0x000fe20003f86070 */
[----:B------:R-:W-:Y:S01]  /*f250*/  FADD.FTZ R250, R6, R9 ;  /* 0x0000000906fa7221 */ /* 0x000fe20000010000 */
[----:B------:R-:W-:Y:S01]  /*f260*/  LOP3.LUT R4, R239, UR13, R102, 0x96, !PT ;  /* 0x0000000def047c12 */ /* 0x000fe2000f8e9666 */
[----:B------:R-:W-:-:S04]  /*f270*/  IMAD.WIDE.U32 R8, R0, -0x326172a9, RZ ;  /* 0xcd9e8d5700087825 */ /* 0x000fc800078e00ff */
[----:B------:R-:W-:Y:S01]  /*f280*/  FADD.FTZ R10, R13, R11 ;  /* 0x0000000b0d0a7221 */ /* 0x000fe20000010000 */
[----:B------:R-:W-:-:S03]  /*f290*/  LOP3.LUT R0, R9, UR11, R238, 0x96, !PT ;  /* 0x0000000b09007c12 */ /* 0x000fc6000f8e96ee */
[----:B------:R-:W-:Y:S02]  /*f2a0*/  FADD.FTZ R5, R16, R10 ;  /* 0x0000000a10057221 */ /* 0x000fe40000010000 */
[----:B------:R-:W-:-:S04]  /*f2b0*/  IMAD.WIDE.U32 R10, R4, -0x2daee0ad, RZ ;  /* 0xd2511f53040a7825 */ /* 0x000fc800078e00ff */
[----:B------:R-:W-:Y:S02]  /*f2c0*/  IMAD.MOV.U32 R113, RZ, RZ, R245 ;  /* 0x000000ffff717224 */ /* 0x000fe400078e00f5 */
[----:B------:R-:W-:Y:S01]  /*f2d0*/  FADD.FTZ R245, R17, R5 ;  /* 0x0000000511f57221 */ /* 0x000fe20000010000 */
[----:B------:R-:W-:Y:S01]  /*f2e0*/  LOP3.LUT R7, R11, UR10, R22, 0x96, !PT ;  /* 0x0000000a0b077c12 */ /* 0x000fe2000f8e9616 */
[----:B------:R-:W-:-:S05]  /*f2f0*/  IMAD.WIDE.U32 R4, R0, -0x2daee0ad, RZ ;  /* 0xd2511f5300047825 */ /* 0x000fca00078e00ff */
[----:B------:R-:W-:Y:S01]  /*f300*/  LOP3.LUT R5, R5, UR8, R10, 0x96, !PT ;  /* 0x0000000805057c12 */ /* 0x000fe2000f8e960a */
[----:B------:R-:W-:-:S05]  /*f310*/  IMAD.WIDE.U32 R10, R7, -0x326172a9, RZ ;  /* 0xcd9e8d57070a7825 */ /* 0x000fca00078e00ff */
[----:B------:R-:W-:-:S05]  /*f320*/  LOP3.LUT R0, R11, UR9, R8, 0x96, !PT ;  /* 0x000000090b007c12 */ /* 0x000fca000f8e9608 */
[----:B------:R-:W-:-:S05]  /*f330*/  IMAD.WIDE.U32 R12, R0, -0x2daee0ad, RZ ;  /* 0xd2511f53000c7825 */ /* 0x000fca00078e00ff */
[----:B------:R-:W-:Y:S01]  /*f340*/  LOP3.LUT R0, R13, UR6, R4, 0x96, !PT ;  /* 0x000000060d007c12 */ /* 0x000fe2000f8e9604 */
[----:B------:R-:W-:-:S04]  /*f350*/  IMAD.WIDE.U32 R8, R5, -0x326172a9, RZ ;  /* 0xcd9e8d5705087825 */ /* 0x000fc800078e00ff */
[----:B------:R-:W-:Y:S01]  /*f360*/  IMAD.WIDE.U32 R4, R0, -0x326172a9, RZ ;  /* 0xcd9e8d5700047825 */ /* 0x000fe200078e00ff */
[----:B------:R-:W-:-:S04]  /*f370*/  LOP3.LUT R10, R9, UR7, R10, 0x96, !PT ;  /* 0x00000007090a7c12 */ /* 0x000fc8000f8e960a */
[----:B------:R-:W-:Y:S02]  /*f380*/  LOP3.LUT R0, R5, UR15, R8, 0x96, !PT ;  /* 0x0000000f05007c12 */ /* 0x000fe4000f8e9608 */
[--C-:B------:R-:W-:Y:S02]  /*f390*/  SHF.R.U32.HI R8, RZ, 0x10, R4.reuse ;  /* 0x00000010ff087819 */ /* 0x100fe40000011604 */
[C---:B------:R-:W-:Y:S02]  /*f3a0*/  LOP3.LUT R5, R4.reuse, 0xffff, RZ, 0xc0, !PT ;  /* 0x0000ffff04057812 */ /* 0x040fe400078ec0ff */
[----:B------:R-:W-:Y:S02]  /*f3b0*/  LOP3.LUT R9, R4, 0xff, RZ, 0xc0, !PT ;  /* 0x000000ff04097812 */ /* 0x000fe400078ec0ff */
[----:B------:R-:W-:Y:S02]  /*f3c0*/  SHF.R.U32.HI R7, RZ, 0x18, R4 ;  /* 0x00000018ff077819 */ /* 0x000fe40000011604 */
[----:B------:R-:W-:Y:S01]  /*f3d0*/  LOP3.LUT R4, R8, 0xff, RZ, 0xc0, !PT ;  /* 0x000000ff08047812 */ /* 0x000fe200078ec0ff */
[----:B------:R-:W-:Y:S01]  /*f3e0*/  STG.E.U16 [R20.64+-0x80], R24 ;  /* 0xffff801814007986 */ /* 0x000fe2000c10151c */
[----:B------:R-:W-:-:S02]  /*f3f0*/  SHF.R.U32.HI R5, RZ, 0x8, R5 ;  /* 0x00000008ff057819 */ /* 0x000fc40000011605 */
[----:B------:R-:W-:Y:S01]  /*f400*/  PRMT R13, R4, 0x5410, R7 ;  /* 0x00005410040d7816 */ /* 0x000fe20000000007 */
[----:B------:R-:W-:Y:S01]  /*f410*/  STG.E.U16 [R20.64+-0x7e], R19 ;  /* 0xffff821314007986 */ /* 0x000fe2000c10151c */
[----:B------:R-:W-:-:S03]  /*f420*/  LOP3.LUT R4, R0, 0xffff, RZ, 0xc0, !PT ;  /* 0x0000ffff00047812 */ /* 0x000fc600078ec0ff */
[----:B------:R-:W-:Y:S04]  /*f430*/  STG.E.U16 [R32.64+-0x80], R26 ;  /* 0xffff801a20007986 */ /* 0x000fe8000c10151c */
[----:B------:R-:W-:Y:S04]  /*f440*/  STG.E.U16 [R32.64+-0x7e], R25 ;  /* 0xffff821920007986 */ /* 0x000fe8000c10151c */
[----:B------:R1:W-:Y:S01]  /*f450*/  STG.E.U16 [R30.64+-0x80], R14 ;  /* 0xffff800e1e007986 */ /* 0x0003e2000c10151c */
[--C-:B------:R-:W-:Y:S02]  /*f460*/  SHF.R.U32.HI R7, RZ, 0x10, R0.reuse ;  /* 0x00000010ff077819 */ /* 0x100fe40000011600 */
[----:B------:R-:W-:-:S02]  /*f470*/  SHF.R.U32.HI R8, RZ, 0x18, R0 ;  /* 0x00000018ff087819 */ /* 0x000fc40000011600 */
[----:B------:R-:W-:Y:S02]  /*f480*/  LOP3.LUT R7, R7, 0xff, RZ, 0xc0, !PT ;  /* 0x000000ff07077812 */ /* 0x000fe400078ec0ff */
[----:B-1----:R-:W-:Y:S02]  /*f490*/  PRMT R14, R9, 0x5410, R5 ;  /* 0x00005410090e7816 */ /* 0x002fe40000000005 */
[----:B------:R-:W-:Y:S02]  /*f4a0*/  SHF.R.U32.HI R5, RZ, 0x8, R4 ;  /* 0x00000008ff057819 */ /* 0x000fe40000011604 */
[----:B------:R-:W-:-:S04]  /*f4b0*/  LOP3.LUT R4, R0, 0xff, RZ, 0xc0, !PT ;  /* 0x000000ff00047812 */ /* 0x000fc800078ec0ff */
[----:B------:R-:W-:Y:S01]  /*f4c0*/  PRMT R11, R4, 0x5410, R5 ;  /* 0x00005410040b7816 */ /* 0x000fe20000000005 */
[----:B------:R-:W-:Y:S01]  /*f4d0*/  IMAD.WIDE.U32 R4, R10, -0x2daee0ad, RZ ;  /* 0xd2511f530a047825 */ /* 0x000fe200078e00ff */
[----:B------:R-:W-:-:S04]  /*f4e0*/  PRMT R9, R7, 0x5410, R8 ;  /* 0x0000541007097816 */ /* 0x000fc80000000008 */
[----:B------:R-:W-:-:S04]  /*f4f0*/  LOP3.LUT R0, R5, UR16, R12, 0x96, !PT ;  /* 0x0000001005007c12 */ /* 0x000fc8000f8e960c */
        /* <DEDUP_REMOVED lines=10> */
[----:B------:R-:W-:Y:S01]  /*f5a0*/  LOP3.LUT R0, R4, 0xff, RZ, 0xc0, !PT ;  /* 0x000000ff04007812 */ /* 0x000fe200078ec0ff */
[----:B------:R-:W-:-:S03]  /*f5b0*/  IMAD.MOV.U32 R47, RZ, RZ, R85 ;  /* 0x000000ffff2f7224 */ /* 0x000fc600078e0055 */
[----:B------:R-:W-:Y:S01]  /*f5c0*/  PRMT R5, R0, 0x5410, R5 ;  /* 0x0000541000057816 */ /* 0x000fe20000000005 */
[----:B------:R-:W-:Y:S01]  /*f5d0*/  IMAD.MOV.U32 R85, RZ, RZ, R244 ;  /* 0x000000ffff557224 */ /* 0x000fe200078e00f4 */
[----:B------:R-:W-:Y:S01]  /*f5e0*/  SHF.R.U32.HI R0, RZ, 0x10, R4 ;  /* 0x00000010ff007819 */ /* 0x000fe20000011604 */
[----:B------:R-:W-:Y:S01]  /*f5f0*/  FADD.FTZ R244, R2, R98 ;  /* 0x0000006202f47221 */ /* 0x000fe20000010000 */
[C---:B------:R-:W-:Y:S02]  /*f600*/  PRMT R2, R101.reuse, 0x7632, R2 ;  /* 0x0000763265027816 */ /* 0x040fe40000000002 */
[----:B------:R-:W-:Y:S02]  /*f610*/  SHF.R.U32.HI R4, RZ, 0x18, R4 ;  /* 0x00000018ff047819 */ /* 0x000fe40000011604 */
[----:B------:R-:W-:Y:S01]  /*f620*/  LOP3.LUT R0, R0, 0xff, RZ, 0xc0, !PT ;  /* 0x000000ff00007812 */ /* 0x000fe200078ec0ff */
[----:B------:R-:W-:Y:S01]  /*f630*/  @!P6 HFMA2.BF16_V2 R75, -RZ.H0_H0, RZ.H0_H0, -R2.H0_H0 ;  /* 0x200000ffff4be231 */ /* 0x000fe20000340902 */
[----:B------:R-:W-:-:S02]  /*f640*/  PRMT R6, R101, 0x7610, R6 ;  /* 0x0000761065067816 */ /* 0x000fc40000000006 */
[----:B------:R-:W-:Y:S01]  /*f650*/  PRMT R16, R0, 0x5410, R4 ;  /* 0x0000541000107816 */ /* 0x000fe20000000004 */
[--C-:B------:R-:W-:Y:S01]  /*f660*/  HSET2.LE.AND R0, R14, R251.reuse, PT ;  /* 0x000000fb0e007233 */ /* 0x100fe20003803000 */
[----:B------:R-:W-:Y:S02]  /*f670*/  PRMT R17, R6, 0x5410, R2 ;  /* 0x0000541006117816 */ /* 0x000fe40000000002 */
[----:B------:R-:W-:Y:S02]  /*f680*/  @!P6 PRMT R2, R75, 0x5410, RZ ;  /* 0x000054104b02e816 */ /* 0x000fe400000000ff */
[----:B------:R-:W-:Y:S01]  /*f690*/  LOP3.LUT R10, R0, R54, RZ, 0xc0, !PT ;  /* 0x00000036000a7212 */ /* 0x000fe200078ec0ff */
[----:B------:R-:W-:Y:S01]  /*f6a0*/  HSET2.LE.AND R0, R13, R251, PT ;  /* 0x000000fb0d007233 */ /* 0x000fe20003803000 */
[----:B------:R-:W-:Y:S01]  /*f6b0*/  IMAD.MOV.U32 R46, RZ, RZ, R48 ;  /* 0x000000ffff2e7224 */ /* 0x000fe200078e0030 */
[----:B------:R-:W-:Y:S04]  /*f6c0*/  STG.E.U16 [R30.64+-0x7e], R15 ;  /* 0xffff820f1e007986 */ /* 0x000fe8000c10151c */
[----:B------:R1:W-:Y:S01]  /*f6d0*/  STG.E.U16 [R28.64+-0x7e], R2 ;  /* 0xffff82021c007986 */ /* 0x0003e2000c10151c */
        /* <DEDUP_REMOVED lines=8> */
[--C-:B-1----:R-:W-:Y:S01]  /*f760*/  HSET2.LE.AND R2, R11, R251.reuse, PT ;  /* 0x000000fb0b027233 */ /* 0x102fe20003803000 */
[----:B------:R-:W-:Y:S01]  /*f770*/  LOP3.LUT R11, R0, R49, RZ, 0xc0, !PT ;  /* 0x00000031000b7212 */ /* 0x000fe200078ec0ff */
[----:B------:R-:W-:-:S05]  /*f780*/  HSET2.LE.AND R0, R5, R251, PT ;  /* 0x000000fb05007233 */ /* 0x000fca0003803000 */
[----:B------:R-:W-:Y:S02]  /*f790*/  LOP3.LUT R130, R0, R36, RZ, 0xc0, !PT ;  /* 0x0000002400827212 */ /* 0x000fe400078ec0ff */
[----:B------:R-:W-:Y:S01]  /*f7a0*/  IADD3 R0, R112, 0x4, RZ ;  /* 0x0000000470007810 */ /* 0x000fe20007ffe0ff */
[----:B------:R-:W-:Y:S02]  /*f7b0*/  IMAD.MOV.U32 R113, RZ, RZ, R246 ;  /* 0x000000ffff717224 */ /* 0x000fe400078e00f6 */
[----:B------:R-:W-:Y:S02]  /*f7c0*/  IMAD.MOV.U32 R112, RZ, RZ, R247 ;  /* 0x000000ffff707224 */ /* 0x000fe400078e00f7 */
[----:B------:R-:W-:-:S04]  /*f7d0*/  IMAD.WIDE.U32 R246, R0, -0x326172a9, RZ ;  /* 0xcd9e8d5700f67825 */ /* 0x000fc800078e00ff */
[----:B------:R-:W-:Y:S01]  /*f7e0*/  IMAD.MOV.U32 R82, RZ, RZ, R66 ;  /* 0x000000ffff527224 */ /* 0x000fe200078e0042 */
[----:B------:R-:W-:Y:S01]  /*f7f0*/  LOP3.LUT R0, R247, R68, RZ, 0x3c, !PT ;  /* 0x00000044f7007212 */ /* 0x000fe200078e3cff */
        /* <DEDUP_REMOVED lines=14> */
[----:B------:R1:W5:Y:S01]  /*f8e0*/  LDL.LU R172, [R1+0x114] ;  /* 0x0001140001ac7983 */ /* 0x0003620000300800 */
[----:B------:R-:W-:Y:S02]  /*f8f0*/  IMAD.MOV.U32 R196, RZ, RZ, R252 ;  /* 0x000000ffffc47224 */ /* 0x000fe400078e00fc */
[----:B------:R-:W-:Y:S01]  /*f900*/  IMAD.MOV.U32 R83, RZ, RZ, R201 ;  /* 0x000000ffff537224 */ /* 0x000fe200078e00c9 */
[----:B------:R1:W5:Y:S04]  /*f910*/  LDL.LU R252, [R1+0x110] ;  /* 0x0001100001fc7983 */ /* 0x0003680000300800 */
[----:B------:R-:W2:Y:S01]  /*f920*/  LDL.LU R201, [R1+0x10c] ;  /* 0x00010c0001c97983 */ /* 0x000ea20000300800 */
[----:B------:R-:W-:-:S02]  /*f930*/  IMAD.MOV.U32 R131, RZ, RZ, R248 ;  /* 0x000000ffff837224 */ /* 0x000fc400078e00f8 */
[----:B------:R-:W-:-:S05]  /*f940*/  IMAD.WIDE.U32 R248, R0, -0x2daee0ad, RZ ;  /* 0xd2511f5300f87825 */ /* 0x000fca00078e00ff */
[----:B------:R-:W-:Y:S01]  /*f950*/  LOP3.LUT R0, R249, UR4, R56, 0x96, !PT ;  /* 0x00000004f9007c12 */ /* 0x000fe2000f8e9638 */
[----:B------:R-:W-:Y:S02]  /*f960*/  IMAD.MOV.U32 R56, RZ, RZ, R203 ;  /* 0x000000ffff387224 */ /* 0x000fe400078e00cb */
[----:B------:R-:W3:Y:S01]  /*f970*/  LDL.LU R203, [R1+0x108] ;  /* 0x0001080001cb7983 */ /* 0x000ee20000300800 */
[----:B------:R-:W-:Y:S02]  /*f980*/  IMAD.MOV.U32 R96, RZ, RZ, R82 ;  /* 0x000000ffff607224 */ /* 0x000fe400078e0052 */
[----:B------:R-:W-:Y:S02]  /*f990*/  IMAD.MOV.U32 R82, RZ, RZ, R206 ;  /* 0x000000ffff527224 */ /* 0x000fe400078e00ce */
[----:B------:R-:W4:Y:S01]  /*f9a0*/  LDL.LU R206, [R1+0x104] ;  /* 0x0001040001ce7983 */ /* 0x000f220000300800 */
[----:B------:R-:W-:-:S03]  /*f9b0*/  IMAD.MOV.U32 R57, RZ, RZ, R205 ;  /* 0x000000ffff397224 */ /* 0x000fc600078e00cd */
[----:B------:R-:W3:Y:S01]  /*f9c0*/  LDL.LU R205, [R1+0x100] ;  /* 0x0001000001cd7983 */ /* 0x000ee20000300800 */
[--C-:B------:R-:W-:Y:S01]  /*f9d0*/  HSET2.LE.AND R4, R9, R251.reuse, PT ;  /* 0x000000fb09047233 */ /* 0x100fe20003803000 */
[----:B------:R-:W-:Y:S01]  /*f9e0*/  LOP3.LUT R8, R2, R81, RZ, 0xc0, !PT ;  /* 0x0000005102087212 */ /* 0x000fe200078ec0ff */
[----:B------:R-:W-:Y:S01]  /*f9f0*/  @!P5 HFMA2.BF16_V2 R72, -RZ.H0_H0, RZ.H0_H0, -R6.H0_H0 ;  /* 0x200000ffff48d231 */ /* 0x000fe20000340906 */
[----:B------:R-:W-:Y:S01]  /*fa00*/  IMAD.MOV.U32 R67, RZ, RZ, R241 ;  /* 0x000000ffff437224 */ /* 0x000fe200078e00f1 */
[--C-:B------:R-:W-:Y:S01]  /*fa10*/  HSET2.LE.AND R2, R7, R251.reuse, PT ;  /* 0x000000fb07027233 */ /* 0x100fe20003803000 */
[----:B------:R-:W-:Y:S02]  /*fa20*/  IMAD.MOV.U32 R60, RZ, RZ, R240 ;  /* 0x000000ffff3c7224 */ /* 0x000fe400078e00f0 */
[----:B------:R-:W-:Y:S01]  /*fa30*/  IMAD.WIDE.U32 R240, R0, -0x326172a9, RZ ;  /* 0xcd9e8d5700f07825 */ /* 0x000fe200078e00ff */
[----:B------:R-:W-:Y:S01]  /*fa40*/  LOP3.LUT R9, R4, R65, RZ, 0xc0, !PT ;  /* 0x0000004104097212 */ /* 0x000fe200078ec0ff */
[----:B------:R-:W-:Y:S01]  /*fa50*/  HSET2.LE.AND R4, R12, R251, PT ;  /* 0x000000fb0c047233 */ /* 0x000fe20003803000 */
[----:B------:R-:W-:-:S02]  /*fa60*/  @!P5 PRMT R6, R72, 0x5410, RZ ;  /* 0x000054104806d816 */ /* 0x000fc400000000ff */
[----:B------:R-:W-:Y:S02]  /*fa70*/  LOP3.LUT R129, R2, R40, RZ, 0xc0, !PT ;  /* 0x0000002802817212 */ /* 0x000fe400078ec0ff */
[----:B------:R-:W-:Y:S02]  /*fa80*/  LOP3.LUT R2, R103, UR14, R246, 0x96, !PT ;  /* 0x0000000e67027c12 */ /* 0x000fe4000f8e96f6 */
[----:B------:R-:W-:Y:S01]  /*fa90*/  LOP3.LUT R0, R241, UR13, R102, 0x96, !PT ;  /* 0x0000000df1007c12 */ /* 0x000fe2000f8e9666 */
[----:B------:R1:W-:Y:S01]  /*faa0*/  STG.E.U16 [R28.64+-0x80], R6 ;  /* 0xffff80061c007986 */ /* 0x0003e2000c10151c */
[----:B------:R-:W-:Y:S01]  /*fab0*/  LOP3.LUT R128, R4, R45, RZ, 0xc0, !PT ;  /* 0x0000002d04807212 */ /* 0x000fe200078ec0ff */
[----:B------:R-:W-:-:S05]  /*fac0*/  IMAD.WIDE.U32 R4, R2, -0x2daee0ad, RZ ;  /* 0xd2511f5302047825 */ /* 0x000fca00078e00ff */
[----:B------:R-:W-:Y:S01]  /*fad0*/  LOP3.LUT R2, R5, UR12, R248, 0x96, !PT ;  /* 0x0000000c05027c12 */ /* 0x000fe2000f8e96f8 */
[----:B-1----:R-:W-:-:S05]  /*fae0*/  IMAD.WIDE.U32 R6, R0, -0x2daee0ad, RZ ;  /* 0xd2511f5300067825 */ /* 0x002fca00078e00ff */
        /* <DEDUP_REMOVED lines=9> */
[----:B------:R-:W-:Y:S01]  /*fb80*/  HSET2.LE.AND R0, R16, R251, PT ;  /* 0x000000fb10007233 */ /* 0x000fe20003803000 */
[----:B------:R-:W-:-:S04]  /*fb90*/  IMAD.WIDE.U32 R6, R6, -0x326172a9, RZ ;  /* 0xcd9e8d5706067825 */ /* 0x000fc800078e00ff */
[----:B------:R-:W-:-:S04]  /*fba0*/  IMAD.WIDE.U32 R4, R2, -0x326172a9, RZ ;  /* 0xcd9e8d5702047825 */ /* 0x000fc800078e00ff */
[----:B------:R-:W-:Y:S02]  /*fbb0*/  IMAD.MOV.U32 R97, RZ, RZ, R68 ;  /* 0x000000ffff617224 */ /* 0x000fe400078e0044 */
[----:B------:R-:W-:Y:S01]  /*fbc0*/  IMAD.MOV.U32 R68, RZ, RZ, R131 ;  /* 0x000000ffff447224 */ /* 0x000fe200078e0083 */
[----:B------:R-:W-:Y:S02]  /*fbd0*/  LOP3.LUT R131, R0, R37, RZ, 0xc0, !PT ;  /* 0x0000002500837212 */ /* 0x000fe400078ec0ff */
[----:B------:R-:W-:Y:S02]  /*fbe0*/  LOP3.LUT R0, R5, UR15, R6, 0x96, !PT ;  /* 0x0000000f05007c12 */ /* 0x000fe4000f8e9606 */
[----:B------:R-:W-:Y:S02]  /*fbf0*/  LOP3.LUT R2, R4, 0xffff, RZ, 0xc0, !PT ;  /* 0x0000ffff04027812 */ /* 0x000fe400078ec0ff */
[----:B------:R-:W-:Y:S02]  /*fc00*/  SHF.R.U32.HI R5, RZ, 0x10, R4 ;  /* 0x00000010ff057819 */ /* 0x000fe40000011604 */
[----:B------:R-:W-:-:S02]  /*fc10*/  LOP3.LUT R22, R7, UR7, R12, 0x96, !PT ;  /* 0x0000000707167c12 */ /* 0x000fc4000f8e960c */
[----:B------:R-:W-:Y:S02]  /*fc20*/  LOP3.LUT R7, R4, 0xff, RZ, 0xc0, !PT ;  /* 0x000000ff04077812 */ /* 0x000fe400078ec0ff */
[----:B------:R-:W-:Y:S02]  /*fc30*/  SHF.R.U32.HI R6, RZ, 0x18, R4 ;  /* 0x00000018ff067819 */ /* 0x000fe40000011604 */
[----:B------:R-:W-:Y:S02]  /*fc40*/  SHF.R.U32.HI R4, RZ, 0x8, R2 ;  /* 0x00000008ff047819 */ /* 0x000fe40000011602 */
[----:B------:R-:W-:-:S04]  /*fc50*/  LOP3.LUT R2, R5, 0xff, RZ, 0xc0, !PT ;  /* 0x000000ff05027812 */ /* 0x000fc800078ec0ff */
[----:B------:R-:W-:Y:S02]  /*fc60*/  PRMT R6, R2, 0x5410, R6 ;  /* 0x0000541002067816 */ /* 0x000fe40000000006 */
[C---:B------:R-:W-:Y:S02]  /*fc70*/  LOP3.LUT R2, R0.reuse, 0xffff, RZ, 0xc0, !PT ;  /* 0x0000ffff00027812 */ /* 0x040fe400078ec0ff */
[----:B------:R-:W-:Y:S02]  /*fc80*/  PRMT R7, R7, 0x5410, R4 ;  /* 0x0000541007077816 */ /* 0x000fe40000000004 */
[----:B------:R-:W-:Y:S02]  /*fc90*/  SHF.R.U32.HI R4, RZ, 0x8, R2 ;  /* 0x00000008ff047819 */ /* 0x000fe40000011602 */
        /* <DEDUP_REMOVED lines=14> */
[----:B------:R-:W-:Y:S02]  /*fd80*/  @!P1 HFMA2.BF16_V2 R74, -RZ.H0_H0, RZ.H0_H0, -R34.H0_H0 ;  /* 0x200000ffff4a9231 */ /* 0x000fe40000340922 */
[----:B------:R-:W-:Y:S01]  /*fd90*/  @!P4 HFMA2.BF16_V2 R73, -RZ.H0_H0, RZ.H0_H0, -R27.H0_H0 ;  /* 0x200000ffff49c231 */ /* 0x000fe2000034091b */
[----:B------:R-:W-:Y:S01]  /*fda0*/  PRMT R48, R34, 0x5410, R27 ;  /* 0x0000541022307816 */ /* 0x000fe2000000001b */
[----:B------:R-:W-:Y:S01]  /*fdb0*/  IMAD.MOV.U32 R72, RZ, RZ, R46 ;  /* 0x000000ffff487224 */ /* 0x000fe200078e002e */
[----:B------:R-:W-:Y:S01]  /*fdc0*/  @!P1 PRMT R34, R74, 0x5410, RZ ;  /* 0x000054104a229816 */ /* 0x000fe200000000ff */
[----:B------:R-:W-:Y:S01]  /*fdd0*/  IMAD.MOV.U32 R74, RZ, RZ, R85 ;  /* 0x000000ffff4a7224 */ /* 0x000fe200078e0055 */
[----:B------:R-:W-:Y:S01]  /*fde0*/  @!P4 PRMT R27, R73, 0x5410, RZ ;  /* 0x00005410491bc816 */ /* 0x000fe200000000ff */
[----:B------:R-:W-:Y:S02]  /*fdf0*/  IMAD.MOV.U32 R73, RZ, RZ, R47 ;  /* 0x000000ffff497224 */ /* 0x000fe400078e002f */
[----:B------:R-:W-:-:S02]  /*fe00*/  IMAD.MOV.U32 R75, RZ, RZ, R84 ;  /* 0x000000ffff4b7224 */ /* 0x000fc400078e0054 */
[----:B------:R-:W-:Y:S02]  /*fe10*/  IMAD.MOV.U32 R61, RZ, RZ, R215 ;  /* 0x000000ffff3d7224 */ /* 0x000fe400078e00d7 */
[----:B------:R-:W-:Y:S01]  /*fe20*/  IMAD.MOV.U32 R58, RZ, RZ, R214 ;  /* 0x000000ffff3a7224 */ /* 0x000fe200078e00d6 */
[----:B------:R1:W5:Y:S01]  /*fe30*/  LDL.LU R215, [R1+0xfc] ;  /* 0x0000fc0001d77983 */ /* 0x0003620000300800 */
[----:B------:R-:W-:Y:S02]  /*fe40*/  IMAD.MOV.U32 R16, RZ, RZ, R60 ;  /* 0x000000ffff107224 */ /* 0x000fe400078e003c */
[----:B------:R-:W-:Y:S01]  /*fe50*/  IMAD.MOV.U32 R17, RZ, RZ, R61 ;  /* 0x000000ffff117224 */ /* 0x000fe200078e003d */
[----:B------:R1:W5:Y:S01]  /*fe60*/  LDL.LU R214, [R1+0xf8] ;  /* 0x0000f80001d67983 */ /* 0x0003620000300800 */
[----:B------:R-:W-:Y:S02]  /*fe70*/  IMAD.MOV.U32 R60, RZ, RZ, R68 ;  /* 0x000000ffff3c7224 */ /* 0x000fe400078e0044 */
[----:B------:R-:W-:Y:S01]  /*fe80*/  IMAD.MOV.U32 R86, RZ, RZ, R213 ;  /* 0x000000ffff567224 */ /* 0x000fe200078e00d5 */
[----:B------:R1:W-:Y:S01]  /*fe90*/  STG.E.U16 [R20.64+-0x70], R18 ;  /* 0xffff901214007986 */ /* 0x0003e2000c10151c */
[----:B------:R-:W-:-:S02]  /*fea0*/  IMAD.MOV.U32 R61, RZ, RZ, R66 ;  /* 0x000000ffff3d7224 */ /* 0x000fc400078e0042 */
[----:B------:R-:W-:Y:S01]  /*feb0*/  IMAD.MOV.U32 R68, RZ, RZ, R78 ;  /* 0x000000ffff447224 */ /* 0x000fe200078e004e */
[----:B------:R1:W5:Y:S01]  /*fec0*/  LDL.LU R213, [R1+0xf4] ;  /* 0x0000f40001d57983 */ /* 0x0003620000300800 */
[----:B------:R-:W-:-:S03]  /*fed0*/  IMAD.MOV.U32 R87, RZ, RZ, R212 ;  /* 0x000000ffff577224 */ /* 0x000fc600078e00d4 */
[----:B--2---:R-:W2:Y:S01]  /*fee0*/  LDSM.16.MT88.4 R12, [R201+0xa000] ;  /* 0x00a00000c90c783b */ /* 0x004ea20000004200 */
[----:B-1----:R-:W-:Y:S02]  /*fef0*/  IMAD.MOV.U32 R18, RZ, RZ, R58 ;  /* 0x000000ffff127224 */ /* 0x002fe400078e003a */
[----:B------:R-:W-:Y:S01]  /*ff00*/  IMAD.MOV.U32 R100, RZ, RZ, R57 ;  /* 0x000000ffff647224 */ /* 0x000fe200078e0039 */
[----:B------:R1:W5:Y:S01]  /*ff10*/  LDL.LU R212, [R1+0xf0] ;  /* 0x0000f00001d47983 */ /* 0x0003620000300800 */
[-C--:B--2---:R-:W-:Y:S08]  /*ff20*/  HMMA.16816.F32.BF16 R152, R8, R12.reuse, R152 ;  /* 0x0000000c0898723c */ /* 0x084ff00000041898 */
[C---:B------:R-:W-:Y:S08]  /*ff30*/  HMMA.16816.F32.BF16 R168, R4.reuse, R12, R168 ;  /* 0x0000000c04a8723c */ /* 0x040ff000000418a8 */
[-C--:B------:R-:W-:Y:S08]  /*ff40*/  HMMA.16816.F32.BF16 R164, R4, R14.reuse, R164 ;  /* 0x0000000e04a4723c */ /* 0x080ff000000418a4 */
[----:B------:R-:W-:Y:S01]  /*ff50*/  HMMA.16816.F32.BF16 R36, R8, R14, R224 ;  /* 0x0000000e0824723c */ /* 0x000fe200000418e0 */
[----:B---3--:R-:W2:Y:S06]  /*ff60*/  LDSM.16.MT88.4 R12, [R203+0xa000] ;  /* 0x00a00000cb0c783b */ /* 0x008eac0000004200 */
[----:B------:R-:W-:-:S02]  /*ff70*/  IMAD.MOV.U32 R224, RZ, RZ, R42 ;  /* 0x000000ffffe07224 */ /* 0x000fc400078e002a */
[----:B------:R-:W-:Y:S01]  /*ff80*/  IMAD.MOV.U32 R225, RZ, RZ, R43 ;  /* 0x000000ffffe17224 */ /* 0x000fe200078e002b */
        /* <DEDUP_REMOVED lines=8> */
[----:B------:R-:W-:Y:S01]  /*10010*/  IMAD.MOV.U32 R56, RZ, RZ, R69 ;  /* 0x000000ffff387224 */ /* 0x000fe200078e0045 */
[----:B------:R1:W5:Y:S01]  /*10020*/  LDL.LU R211, [R1+0xec] ;  /* 0x0000ec0001d37983 */ /* 0x0003620000300800 */
[----:B------:R-:W-:Y:S02]  /*10030*/  IMAD.MOV.U32 R57, RZ, RZ, R95 ;  /* 0x000000ffff397224 */ /* 0x000fe400078e005f */
[----:B------:R-:W-:Y:S02]  /*10040*/  IMAD.MOV.U32 R58, RZ, RZ, R94 ;  /* 0x000000ffff3a7224 */ /* 0x000fe400078e005e */
        /* <DEDUP_REMOVED lines=19> */
[----:B------:R-:W-:Y:S01]  /*10180*/  IMAD.MOV.U32 R226, RZ, RZ, R44 ;  /* 0x000000ffffe27224 */ /* 0x000fe200078e002c */
[C---:B--2---:R-:W-:Y:S01]  /*10190*/  HMMA.16816.F32.BF16 R60, R8.reuse, R14, R60 ;  /* 0x0000000e083c723c */ /* 0x044fe2000004183c */
[----:B------:R-:W-:Y:S01]  /*101a0*/  IMAD.MOV.U32 R227, RZ, RZ, R55 ;  /* 0x000000ffffe37224 */ /* 0x000fe200078e0037 */
[----:B------:R1:W5:Y:S04]  /*101b0*/  LDL.LU R202, [R1+0xd4] ;  /* 0x0000d40001ca7983 */ /* 0x0003680000300800 */
[----:B------:R1:W5:Y:S02]  /*101c0*/  LDL.LU R200, [R1+0xd0] ;  /* 0x0000d00001c87983 */ /* 0x0003640000300800 */
[-C--:B------:R-:W-:Y:S08]  /*101d0*/  HMMA.16816.F32.BF16 R44, R8, R12.reuse, R56 ;  /* 0x0000000c082c723c */ /* 0x080ff00000041838 */
[C---:B------:R-:W-:Y:S08]  /*101e0*/  HMMA.16816.F32.BF16 R52, R4.reuse, R12, R116 ;  /* 0x0000000c0434723c */ /* 0x040ff00000041874 */
[----:B------:R-:W-:Y:S01]  /*101f0*/  HMMA.16816.F32.BF16 R56, R4, R14, R140 ;  /* 0x0000000e0438723c */ /* 0x000fe2000004188c */
[----:B------:R-:W2:Y:S01]  /*10200*/  LDSM.16.MT88.4 R12, [R205+0xa000] ;  /* 0x00a00000cd0c783b */ /* 0x000ea20000004200 */
[----:B------:R-:W-:-:S02]  /*10210*/  IMAD.MOV.U32 R101, RZ, RZ, R83 ;  /* 0x000000ffff657224 */ /* 0x000fc400078e0053 */
[----:B------:R-:W-:-:S03]  /*10220*/  IMAD.MOV.U32 R103, RZ, RZ, R82 ;  /* 0x000000ffff677224 */ /* 0x000fc600078e0052 */
[----:B------:R-:W-:Y:S02]  /*10230*/  IMAD.MOV.U32 R140, RZ, RZ, R68 ;  /* 0x000000ffff8c7224 */ /* 0x000fe400078e0044 */
[----:B------:R-:W-:Y:S02]  /*10240*/  IMAD.MOV.U32 R142, RZ, RZ, R69 ;  /* 0x000000ffff8e7224 */ /* 0x000fe400078e0045 */
[----:B------:R-:W-:Y:S01]  /*10250*/  IMAD.MOV.U32 R143, RZ, RZ, R79 ;  /* 0x000000ffff8f7224 */ /* 0x000fe200078e004f */
[-C--:B--2---:R-:W-:Y:S07]  /*10260*/  HMMA.16816.F32.BF16 R72, R4, R12.reuse, R148 ;  /* 0x0000000c0448723c */ /* 0x084fee0000041894 */
[----:B------:R-:W-:Y:S01]  /*10270*/  IMAD.MOV.U32 R148, RZ, RZ, R78 ;  /* 0x000000ffff947224 */ /* 0x000fe200078e004e */
[----:B------:R-:W-:Y:S01]  /*10280*/  HMMA.16816.F32.BF16 R68, R8, R12, R84 ;  /* 0x0000000c0844723c */ /* 0x000fe20000041854 */
[----:B------:R-:W-:-:S02]  /*10290*/  IMAD.MOV.U32 R149, RZ, RZ, R80 ;  /* 0x000000ffff957224 */ /* 0x000fc400078e0050 */
[----:B------:R-:W-:Y:S02]  /*102a0*/  IMAD.MOV.U32 R150, RZ, RZ, R77 ;  /* 0x000000ffff967224 */ /* 0x000fe400078e004d */
[----:B------:R-:W-:-:S03]  /*102b0*/  IMAD.MOV.U32 R151, RZ, RZ, R76 ;  /* 0x000000ffff977224 */ /* 0x000fc600078e004c */
[-C--:B------:R-:W-:Y:S08]  /*102c0*/  HMMA.16816.F32.BF16 R76, R4, R14.reuse, R192 ;  /* 0x0000000e044c723c */ /* 0x080ff000000418c0 */
[----:B------:R-:W-:Y:S01]  /*102d0*/  HMMA.16816.F32.BF16 R80, R8, R14, R92 ;  /* 0x0000000e0850723c */ /* 0x000fe2000004185c */
[----:B------:R-:W2:Y:S01]  /*102e0*/  LDSM.16.MT88.4 R12, [R201+0xb000] ;  /* 0x00b00000c90c783b */ /* 0x000ea20000004200 */
[----:B------:R-:W-:-:S06]  /*102f0*/  IMAD.MOV.U32 R19, RZ, RZ, R67 ;  /* 0x000000ffff137224 */ /* 0x000fcc00078e0043 */
        /* <DEDUP_REMOVED lines=9> */
[----:B------:R-:W2:Y:S04]  /*10390*/  LDSM.16.MT88.4 R16, [R206+0xb000] ;  /* 0x00b00000ce10783b */ /* 0x000ea80000004200 */
[----:B------:R-:W3:Y:S01]  /*103a0*/  LDSM.16.MT88.4 R12, [R205+0xb000] ;  /* 0x00b00000cd0c783b */ /* 0x000ee20000004200 */
[----:B------:R-:W-:-:S02]  /*103b0*/  IMAD.MOV.U32 R141, RZ, RZ, R66 ;  /* 0x000000ffff8d7224 */ /* 0x000fc400078e0042 */
[C---:B--2---:R-:W-:Y:S08]  /*103c0*/  HMMA.16816.F32.BF16 R104, R4.reuse, R16, R104 ;  /* 0x000000100468723c */ /* 0x044ff00000041868 */
[C---:B------:R-:W-:Y:S08]  /*103d0*/  HMMA.16816.F32.BF16 R108, R4.reuse, R18, R108 ;  /* 0x00000012046c723c */ /* 0x040ff0000004186c */
[C---:B---3--:R-:W-:Y:S08]  /*103e0*/  HMMA.16816.F32.BF16 R120, R4.reuse, R12, R120 ;  /* 0x0000000c0478723c */ /* 0x048ff00000041878 */
[----:B------:R-:W-:Y:S07]  /*103f0*/  HMMA.16816.F32.BF16 R116, R4, R14, R124 ;  /* 0x0000000e0474723c */ /* 0x000fee000004187c */
[----:B------:R-:W-:-:S05]  /*10400*/  IMAD.WIDE.U32 R4, R22, -0x2daee0ad, RZ ;  /* 0xd2511f5316047825 */ /* 0x000fca00078e00ff */
[C---:B------:R-:W-:Y:S02]  /*10410*/  LOP3.LUT R2, R4.reuse, 0xffff, RZ, 0xc0, !PT ;  /* 0x0000ffff04027812 */ /* 0x040fe400078ec0ff */
[----:B------:R-:W-:Y:S02]  /*10420*/  SHF.R.U32.HI R6, RZ, 0x10, R4 ;  /* 0x00000010ff067819 */ /* 0x000fe40000011604 */
[----:B------:R-:W-:Y:S02]  /*10430*/  LOP3.LUT R0, R5, UR16, R24, 0x96, !PT ;  /* 0x0000001005007c12 */ /* 0x000fe4000f8e9618 */
[----:B------:R-:W-:Y:S02]  /*10440*/  LOP3.LUT R7, R4, 0xff, RZ, 0xc0, !PT ;  /* 0x000000ff04077812 */ /* 0x000fe400078ec0ff */
[----:B------:R-:W-:Y:S02]  /*10450*/  SHF.R.U32.HI R5, RZ, 0x18, R4 ;  /* 0x00000018ff057819 */ /* 0x000fe40000011604 */
[----:B------:R-:W-:-:S02]  /*10460*/  SHF.R.U32.HI R4, RZ, 0x8, R2 ;  /* 0x00000008ff047819 */ /* 0x000fc40000011602 */
[----:B------:R-:W-:Y:S01]  /*10470*/  LOP3.LUT R2, R6, 0xff, RZ, 0xc0, !PT ;  /* 0x000000ff06027812 */ /* 0x000fe200078ec0ff */
[C---:B------:R-:W-:Y:S08]  /*10480*/  HMMA.16816.F32.BF16 R216, R8.reuse, R16, R148 ;  /* 0x0000001008d8723c */ /* 0x040ff00000041894 */
[C---:B------:R-:W-:Y:S01]  /*10490*/  HMMA.16816.F32.BF16 R228, R8.reuse, R12, R96 ;  /* 0x0000000c08e4723c */ /* 0x040fe20000041860 */
[----:B------:R-:W-:Y:S01]  /*104a0*/  SHF.R.U32.HI R6, RZ, 0x18, R0 ;  /* 0x00000018ff067819 */ /* 0x000fe20000011600 */
[----:B------:R-:W2:Y:S04]  /*104b0*/  LDSM.16.MT88.4 R148, [R201+0xa800] ;  /* 0x00a80000c994783b */ /* 0x000ea80000004200 */
[----:B------:R-:W-:Y:S02]  /*104c0*/  LDSM.16.MT88.4 R96, [R203+0xb800] ;  /* 0x00b80000cb60783b */ /* 0x000fe40000004200 */
[C---:B------:R-:W-:Y:S02]  /*104d0*/  HMMA.16816.F32.BF16 R16, R8.reuse, R18, R140 ;  /* 0x000000120810723c */ /* 0x040fe4000004188c */
[----:B------:R-:W3:Y:S06]  /*104e0*/  LDSM.16.MT88.4 R140, [R203+0xa800] ;  /* 0x00a80000cb8c783b */ /* 0x000eec0000004200 */
[----:B------:R-:W-:Y:S01]  /*104f0*/  HMMA.16816.F32.BF16 R12, R8, R14, R112 ;  /* 0x0000000e080c723c */ /* 0x000fe20000041870 */
[----:B------:R-:W-:Y:S06]  /*10500*/  LDSM.16.MT88.4 R112, [R206+0xb800] ;  /* 0x00b80000ce70783b */ /* 0x000fec0000004200 */
[----:B------:R-:W-:-:S02]  /*10510*/  PRMT R9, R2, 0x5410, R5 ;  /* 0x0000541002097816 */ /* 0x000fc40000000005 */
[----:B------:R-:W-:Y:S02]  /*10520*/  PRMT R8, R7, 0x5410, R4 ;  /* 0x0000541007087816 */ /* 0x000fe40000000004 */
[----:B------:R-:W-:Y:S02]  /*10530*/  LOP3.LUT R2, R0, 0xffff, RZ, 0xc0, !PT ;  /* 0x0000ffff00027812 */ /* 0x000fe400078ec0ff */
[----:B------:R-:W-:Y:S02]  /*10540*/  SHF.R.U32.HI R4, RZ, 0x10, R0 ;  /* 0x00000010ff047819 */ /* 0x000fe40000011600 */
[----:B------:R-:W-:Y:S02]  /*10550*/  SHF.R.U32.HI R5, RZ, 0x8, R2 ;  /* 0x00000008ff057819 */ /* 0x000fe40000011602 */
[----:B------:R-:W-:Y:S02]  /*10560*/  LOP3.LUT R2, R4, 0xff, RZ, 0xc0, !PT ;  /* 0x000000ff04027812 */ /* 0x000fe400078ec0ff */
[----:B------:R-:W-:Y:S01]  /*10570*/  LOP3.LUT R7, R0, 0xff, RZ, 0xc0, !PT ;  /* 0x000000ff00077812 */ /* 0x000fe200078ec0ff */
[----:B------:R-:W-:Y:S01]  /*10580*/  HSET2.LE.AND R0, R8, R251, PT ;  /* 0x000000fb08007233 */ /* 0x000fe20003803000 */
[----:B------:R-:W-:-:S02]  /*10590*/  PRMT R4, R2, 0x5410, R6 ;  /* 0x0000541002047816 */ /* 0x000fc40000000006 */
[----:B------:R-:W-:Y:S02]  /*105a0*/  PRMT R5, R7, 0x5410, R5 ;  /* 0x0000541007057816 */ /* 0x000fe40000000005 */
[----:B------:R-:W-:Y:S01]  /*105b0*/  LOP3.LUT R126, R0, R51, RZ, 0xc0, !PT ;  /* 0x00000033007e7212 */ /* 0x000fe200078ec0ff */
[--C-:B------:R-:W-:Y:S02]  /*105c0*/  HSET2.LE.AND R0, R9, R251.reuse, PT ;  /* 0x000000fb09007233 */ /* 0x100fe40003803000 */
[--C-:B------:R-:W-:Y:S02]  /*105d0*/  HSET2.LE.AND R4, R4, R251.reuse, PT ;  /* 0x000000fb04047233 */ /* 0x100fe40003803000 */
[----:B------:R-:W-:Y:S01]  /*105e0*/  HSET2.LE.AND R2, R5, R251, PT ;  /* 0x000000fb05027233 */ /* 0x000fe20003803000 */
[----:B------:R-:W-:Y:S02]  /*105f0*/  LOP3.LUT R127, R0, R50, RZ, 0xc0, !PT ;  /* 0x00000032007f7212 */ /* 0x000fe400078ec0ff */
[----:B------:R-:W-:-:S02]  /*10600*/  LOP3.LUT R125, R4, R48, RZ, 0xc0, !PT ;  /* 0x00000030047d7212 */ /* 0x000fc400078ec0ff */
[----:B------:R-:W4:Y:S01]  /*10610*/  LDSM.16.MT88.4 R48, [R206+0xa800] ;  /* 0x00a80000ce30783b */ /* 0x000f220000004200 */
[----:B------:R-:W-:-:S03]  /*10620*/  LOP3.LUT R124, R2, R64, RZ, 0xc0, !PT ;  /* 0x00000040027c7212 */ /* 0x000fc600078ec0ff */
[----:B------:R-:W1:Y:S01]  /*10630*/  LDSM.16.MT88.4 R64, [R205+0xa800] ;  /* 0x00a80000cd40783b */ /* 0x000e620000004200 */
[-C--:B--2---:R-:W-:Y:S03]  /*10640*/  HMMA.16816.F32.BF16 R152, R128, R148.reuse, R152 ;  /* 0x000000948098723c */ /* 0x084fe60000041898 */
[----:B------:R-:W-:Y:S05]  /*10650*/  LDSM.16.MT88.4 R4, [R205+0xb800] ;  /* 0x00b80000cd04783b */ /* 0x000fea0000004200 */
[C---:B------:R-:W-:Y:S08]  /*10660*/  HMMA.16816.F32.BF16 R168, R124.reuse, R148, R168 ;  /* 0x000000947ca8723c */ /* 0x040ff000000418a8 */
[-C--:B------:R-:W-:Y:S08]  /*10670*/  HMMA.16816.F32.BF16 R164, R124, R150.reuse, R164 ;  /* 0x000000967ca4723c */ /* 0x080ff000000418a4 */
[C---:B------:R-:W-:Y:S08]  /*10680*/  HMMA.16816.F32.BF16 R148, R128.reuse, R150, R36 ;  /* 0x000000968094723c */ /* 0x040ff00000041824 */
        /* <DEDUP_REMOVED lines=12> */
[----:B------:R-:W1:Y:S04]  /*10750*/  LDSM.16.MT88.4 R80, [R201+0xb800] ;  /* 0x00b80000c950783b */ /* 0x000e680000004200 */
        /* <DEDUP_REMOVED lines=23> */
[----:B------:R-:W-:Y:S01]  /*108d0*/  FADD.FTZ R0, R236, R250 ;  /* 0x000000faec007221 */ /* 0x000fe20000010000 */
[----:B-1----:R-:W-:Y:S01]  /*108e0*/  HMMA.16816.F32.BF16 R76, R124, R82, R92 ;  /* 0x000000527c4c723c */ /* 0x002fe2000004185c */
[----:B------:R-:W-:Y:S01]  /*108f0*/  FADD.FTZ R2, R191, R244 ;  /* 0x000000f4bf027221 */ /* 0x000fe20000010000 */
[----:B------:R-:W-:Y:S01]  /*10900*/  IADD3 R244, P1, R20, -0xc0, RZ ;  /* 0xffffff4014f47810 */ /* 0x000fe20007f3e0ff */
        /* <DEDUP_REMOVED lines=11> */
[C---:B------:R-:W-:Y:S07]  /*109c0*/  HMMA.16816.F32.BF16 R100, R128.reuse, R112, R216 ;  /* 0x000000708064723c */ /* 0x040fee00000418d8 */
[----:B------:R-:W-:Y:S01]  /*109d0*/  FADD.FTZ R217, R243, R245 ;  /* 0x000000f5f3d97221 */ /* 0x000fe20000010000 */
[----:B------:R-:W-:Y:S01]  /*109e0*/  HMMA.16816.F32.BF16 R80, R128, R82, R192 ;  /* 0x000000528050723c */ /* 0x000fe200000418c0 */
[----:B------:R-:W-:-:S02]  /*109f0*/  IADD3.X R243, R21, -0x1, RZ, P1, !PT ;  /* 0xffffffff15f37810 */ /* 0x000fc40000ffe4ff */
[----:B------:R-:W-:-:S05]  /*10a00*/  FADD.FTZ R217, R237, R217 ;  /* 0x000000d9edd97221 */ /* 0x000fca0000010000 */
[C---:B------:R-:W-:Y:S08]  /*10a10*/  HMMA.16816.F32.BF16 R96, R128.reuse, R98, R220 ;  /* 0x000000628060723c */ /* 0x040ff000000418dc */
[C---:B------:R-:W-:Y:S08]  /*10a20*/  HMMA.16816.F32.BF16 R112, R128.reuse, R114, R16 ;  /* 0x000000728070723c */ /* 0x040ff00000041810 */
[C---:B------:R-:W-:Y:S08]  /*10a30*/  HMMA.16816.F32.BF16 R116, R128.reuse, R4, R228 ;  /* 0x000000048074723c */ /* 0x040ff000000418e4 */
[----:B------:R-:W-:Y:S01]  /*10a40*/  HMMA.16816.F32.BF16 R128, R128, R6, R12 ;  /* 0x000000068080723c */ /* 0x000fe2000004180c */
[----:B------:R-:W-:-:S02]  /*10a50*/  FADD.FTZ R230, R235, R0 ;  /* 0x00000000ebe67221 */ /* 0x000fc40000010000 */
[----:B------:R-:W-:Y:S01]  /*10a60*/  FADD.FTZ R231, R232, R2 ;  /* 0x00000002e8e77221 */ /* 0x000fe20000010000 */
[----:B------:R-:W-:Y:S08]  /*10a70*/  @!P0 BRA `(.L_x_1092) ;  /* 0x0000a25000008947 */ /* 0x000ff00003800000 */
[----:B--2---:R-:W2:Y:S04]  /*10a80*/  LDL.64 R22, [R1+0xb8] ;  /* 0x0000b80001167983 */ /* 0x004ea80000100a00 */
        /* <DEDUP_REMOVED lines=16> */
[C---:B------:R-:W-:Y:S02]  /*10b90*/  IADD3 R2, P0, R0.reuse, UR23, RZ ;  /* 0x0000001700027c10 */ /* 0x040fe4000ff1e0ff */
        /* <DEDUP_REMOVED lines=176> */
.L_x_1101:
[----:B------:R-:W-:Y:S05]  /*116a0*/  BSYNC B0 ;  /* 0x0000000000007941 */ /* 0x000fea0003800000 */
.L_x_1100:
[----:B------:R-:W0:Y:S02]  /*116b0*/  LDGDEPBAR ;  /* 0x00000000000079af */ /* 0x000e240000000000 */
.L_x_1099:
[----:B------:R-:W-:Y:S01]  /*116c0*/  IMAD.U32 R0, RZ, RZ, UR32 ;  /* 0x00000020ff007e24 */ /* 0x000fe2000f8e00ff */
[----:B------:R-:W-:Y:S03]  /*116d0*/  STL [R1+0x10c], R201 ;  /* 0x00010cc901007387 */ /* 0x000fe60000100800 */
[----:B------:R-:W-:Y:S01]  /*116e0*/  IMAD R0, R0, 0x20, R252 ;  /* 0x0000002000007824 */ /* 0x000fe200078e02fc */
[----:B------:R-:W-:Y:S04]  /*116f0*/  STL [R1+0x108], R203 ;  /* 0x000108cb01007387 */ /* 0x000fe80000100800 */
[C---:B------:R-:W-:Y:S01]  /*11700*/  ISETP.GE.AND P1, PT, R0.reuse, R172, PT ;  /* 0x000000ac0000720c */ /* 0x040fe20003f26270 */
[----:B------:R-:W-:Y:S01]  /*11710*/  STL [R1+0x104], R206 ;  /* 0x000104ce01007387 */ /* 0x000fe20000100800 */
[----:B--2---:R-:W-:-:S02]  /*11720*/  IADD3 R5, R0, 0x1, RZ ;  /* 0x0000000100057810 */ /* 0x004fc40007ffe0ff */
[----:B------:R-:W-:Y:S01]  /*11730*/  FSEL R12, R180, -INF , !P1 ;  /* 0xff800000b40c7808 */ /* 0x000fe20004800000 */
[----:B------:R-:W-:Y:S01]  /*11740*/  STL [R1+0x100], R205 ;  /* 0x000100cd01007387 */ /* 0x000fe20000100800 */
[-C--:B------:R-:W-:Y:S02]  /*11750*/  ISETP.GE.AND P6, PT, R5, R172.reuse, PT ;  /* 0x000000ac0500720c */ /* 0x080fe40003fc6270 */
[C---:B-1----:R-:W-:Y:S01]  /*11760*/  IADD3 R11, R0.reuse, 0x8, RZ ;  /* 0x00000008000b7810 */ /* 0x042fe20007ffe0ff */
[----:B------:R-:W-:Y:S01]  /*11770*/  STL [R1+0xfc], R215 ;  /* 0x0000fcd701007387 */ /* 0x000fe20000100800 */
[----:B------:R-:W-:Y:S02]  /*11780*/  IADD3 R10, R0, 0x9, RZ ;  /* 0x00000009000a7810 */ /* 0x000fe40007ffe0ff */
[----:B------:R-:W-:Y:S01]  /*11790*/  ISETP.GE.AND P5, PT, R11, R172, PT ;  /* 0x000000ac0b00720c */ /* 0x000fe20003fa6270 */
[----:B------:R-:W-:Y:S01]  /*117a0*/  STL [R1+0xf8], R214 ;  /* 0x0000f8d601007387 */ /* 0x000fe20000100800 */
[----:B------:R-:W-:-:S02]  /*117b0*/  FSEL R19, R181, -INF , !P6 ;  /* 0xff800000b5137808 */ /* 0x000fc40007000000 */
[----:B------:R-:W-:Y:S01]  /*117c0*/  FMNMX.FTZ R2, R133, R12, !PT ;  /* 0x0000000c85027209 */ /* 0x000fe20007810000 */
[----:B------:R-:W-:Y:S01]  /*117d0*/  STL [R1+0xf4], R213 ;  /* 0x0000f4d501007387 */ /* 0x000fe20000100800 */
[----:B------:R-:W-:Y:S02]  /*117e0*/  IADD3 R9, R0, 0x10, RZ ;  /* 0x0000001000097810 */ /* 0x000fe40007ffe0ff */
[----:B------:R-:W-:Y:S01]  /*117f0*/  ISETP.GE.AND P4, PT, R10, R172, PT ;  /* 0x000000ac0a00720c */ /* 0x000fe20003f86270 */
[----:B------:R1:W-:Y:S01]  /*11800*/  STL [R1+0xf0], R212 ;  /* 0x0000f0d401007387 */ /* 0x0003e20000100800 */
[----:B------:R-:W-:Y:S02]  /*11810*/  FSEL R18, R176, -INF , !P5 ;  /* 0xff800000b0127808 */ /* 0x000fe40006800000 */
[----:B------:R-:W-:Y:S01]  /*11820*/  FMNMX.FTZ R2, R19, R2, !PT ;  /* 0x0000000213027209 */ /* 0x000fe20007810000 */
[----:B------:R-:W-:Y:S01]  /*11830*/  STL [R1+0xec], R211 ;  /* 0x0000ecd301007387 */ /* 0x000fe20000100800 */
[----:B------:R-:W-:-:S02]  /*11840*/  ISETP.GE.AND P1, PT, R9, R172, PT ;  /* 0x000000ac0900720c */ /* 0x000fc40003f26270 */
[----:B------:R-:W-:Y:S01]  /*11850*/  FSEL R17, R177, -INF , !P4 ;  /* 0xff800000b1117808 */ /* 0x000fe20006000000 */
[----:B------:R-:W-:Y:S01]  /*11860*/  STL [R1+0xe8], R210 ;  /* 0x0000e8d201007387 */ /* 0x000fe20000100800 */
[----:B------:R-:W-:Y:S02]  /*11870*/  IADD3 R8, R0, 0x11, RZ ;  /* 0x0000001100087810 */ /* 0x000fe40007ffe0ff */
[----:B------:R-:W-:Y:S01]  /*11880*/  FMNMX.FTZ R2, R18, R2, !PT ;  /* 0x0000000212027209 */ /* 0x000fe20007810000 */
[----:B------:R-:W-:Y:S01]  /*11890*/  STL [R1+0xe4], R209 ;  /* 0x0000e4d101007387 */ /* 0x000fe20000100800 */
[----:B------:R-:W-:Y:S02]  /*118a0*/  IADD3 R7, R0, 0x18, RZ ;  /* 0x0000001800077810 */ /* 0x000fe40007ffe0ff */
[----:B------:R-:W-:Y:S01]  /*118b0*/  ISETP.GE.AND P5, PT, R8, R172, PT ;  /* 0x000000ac0800720c */ /* 0x000fe20003fa6270 */
[----:B------:R-:W-:Y:S01]  /*118c0*/  STL [R1+0xe0], R208 ;  /* 0x0000e0d001007387 */ /* 0x000fe20000100800 */
[----:B------:R-:W-:-:S02]  /*118d0*/  FSEL R16, R136, -INF , !P1 ;  /* 0xff80000088107808 */ /* 0x000fc40004800000 */
[----:B------:R-:W-:Y:S01]  /*118e0*/  FMNMX.FTZ R2, R17, R2, !PT ;  /* 0x0000000211027209 */ /* 0x000fe20007810000 */
[----:B------:R-:W-:Y:S01]  /*118f0*/  STL [R1+0xdc], R207 ;  /* 0x0000dccf01007387 */ /* 0x000fe20000100800 */
[----:B------:R-:W-:Y:S02]  /*11900*/  ISETP.GE.AND P4, PT, R7, R172, PT ;  /* 0x000000ac0700720c */ /* 0x000fe40003f86270 */
[----:B------:R-:W-:Y:S01]  /*11910*/  FSEL R15, R137, -INF , !P5 ;  /* 0xff800000890f7808 */ /* 0x000fe20006800000 */
[----:B------:R-:W-:Y:S01]  /*11920*/  STL [R1+0xd8], R204 ;  /* 0x0000d8cc01007387 */ /* 0x000fe20000100800 */
[----:B------:R-:W-:Y:S02]  /*11930*/  IADD3 R6, R0, 0x19, RZ ;  /* 0x0000001900067810 */ /* 0x000fe40007ffe0ff */
[----:B------:R-:W-:Y:S01]  /*11940*/  FMNMX.FTZ R2, R16, R2, !PT ;  /* 0x0000000210027209 */ /* 0x000fe20007810000 */
[----:B------:R-:W-:Y:S01]  /*11950*/  STL [R1+0xd4], R202 ;  /* 0x0000d4ca01007387 */ /* 0x000fe20000100800 */
[----:B------:R-:W-:-:S02]  /*11960*/  ISETP.GE.AND P1, PT, R6, R172, PT ;  /* 0x000000ac0600720c */ /* 0x000fc40003f26270 */
[----:B------:R-:W-:Y:S01]  /*11970*/  FSEL R14, R24, -INF , !P4 ;  /* 0xff800000180e7808 */ /* 0x000fe20006000000 */
[----:B------:R-:W-:Y:S01]  /*11980*/  STL [R1+0xd0], R200 ;  /* 0x0000d0c801007387 */ /* 0x000fe20000100800 */
[----:B------:R-:W-:Y:S02]  /*11990*/  FMNMX.FTZ R2, R15, R2, !PT ;  /* 0x000000020f027209 */ /* 0x000fe40007810000 */
[----:B------:R-:W-:Y:S01]  /*119a0*/  FSEL R13, R25, -INF , !P1 ;  /* 0xff800000190d7808 */ /* 0x000fe20004800000 */
[----:B------:R-:W2:Y:S01]  /*119b0*/  LDL.64 R250, [R1+0x28] ;  /* 0x0000280001fa7983 */ /* 0x000ea20000100a00 */
[----:B------:R-:W-:-:S03]  /*119c0*/  FMNMX.FTZ R2, R14, R2, !PT ;  /* 0x000000020e027209 */ /* 0x000fc60007810000 */
[----:B-1----:R-:W3:Y:S01]  /*119d0*/  LDL.64 R212, [R1+0x20] ;  /* 0x0000200001d47983 */ /* 0x002ee20000100a00 */
[----:B------:R-:W-:Y:S02]  /*119e0*/  FMNMX.FTZ R2, R13, R2, !PT ;  /* 0x000000020d027209 */ /* 0x000fe40007810000 */
[C---:B------:R-:W-:Y:S01]  /*119f0*/  ISETP.GE.AND P4, PT, R0.reuse, R173, PT ;  /* 0x000000ad0000720c */ /* 0x040fe20003f86270 */
[----:B------:R-:W-:Y:S01]  /*11a00*/  STL [R1+0x110], R252 ;  /* 0x000110fc01007387 */ /* 0x000fe20000100800 */
[-C--:B------:R-:W-:Y:S02]  /*11a10*/  ISETP.GE.AND P6, PT, R0, R175.reuse, PT ;  /* 0x000000af0000720c */ /* 0x080fe40003fc6270 */
[----:B------:R-:W-:Y:S01]  /*11a20*/  ISETP.GE.AND P5, PT, R5, R175, PT ;  /* 0x000000af0500720c */ /* 0x000fe20003fa6270 */
[----:B------:R-:W1:Y:S03]  /*11a30*/  SHFL.BFLY PT, R4, R2, 0x2, 0x1f ;  /* 0x0c401f0002047f89 */ /* 0x000e6600000e0000 */
[----:B------:R-:W-:Y:S01]  /*11a40*/  FSEL R25, R197, -INF , !P5 ;  /* 0xff800000c5197808 */ /* 0x000fe20006800000 */
[----:B------:R-:W-:Y:S01]  /*11a50*/  STL [R1+0x114], R172 ;  /* 0x000114ac01007387 */ /* 0x000fe20000100800 */
[----:B-1----:R-:W-:-:S05]  /*11a60*/  FMNMX.FTZ R2, R2, R4, !PT ;  /* 0x0000000402027209 */ /* 0x002fca0007810000 */
[----:B------:R-:W1:Y:S02]  /*11a70*/  SHFL.BFLY PT, R4, R2, 0x1, 0x1f ;  /* 0x0c201f0002047f89 */ /* 0x000e6400000e0000 */
[----:B-1----:R-:W-:-:S04]  /*11a80*/  FMNMX.FTZ R237, R2, R4, !PT ;  /* 0x0000000402ed7209 */ /* 0x002fc80007810000 */
[C---:B------:R-:W-:Y:S01]  /*11a90*/  FSETP.NEU.FTZ.AND P1, PT, R237.reuse, -INF , PT ;  /* 0xff800000ed00780b */ /* 0x040fe20003f3d000 */
[----:B------:R1:W-:Y:S03]  /*11aa0*/  STL [R1+0x118], R237 ;  /* 0x000118ed01007387 */ /* 0x0003e60000100800 */
[----:B------:R-:W-:-:S05]  /*11ab0*/  FSEL R2, R237, RZ, P1 ;  /* 0x000000ffed027208 */ /* 0x000fca0000800000 */
[----:B------:R-:W-:-:S04]  /*11ac0*/  FADD.FTZ R2, R133, -R2 ;  /* 0x8000000285027221 */ /* 0x000fc80000010000 */
[----:B------:R-:W-:Y:S02]  /*11ad0*/  FMUL.FTZ R4, R2, c[0x0][0x23c] ;  /* 0x00008f0002047a20 */ /* 0x000fe40000410000 */
[----:B------:R-:W-:-:S04]  /*11ae0*/  FMUL.FTZ R2, R237, c[0x0][0x23c] ;  /* 0x00008f00ed027a20 */ /* 0x000fc80000410000 */
[----:B------:R-:W4:Y:S01]  /*11af0*/  MUFU.EX2 R4, R4 ;  /* 0x0000000400047308 */ /* 0x000f220000000800 */
[----:B------:R-:W-:Y:S02]  /*11b00*/  FSEL R2, R2, RZ, P1 ;  /* 0x000000ff02027208 */ /* 0x000fe40000800000 */
[----:B------:R-:W-:-:S03]  /*11b10*/  ISETP.GE.AND P1, PT, R5, R173, PT ;  /* 0x000000ad0500720c */ /* 0x000fc60003f26270 */
[--C-:B------:R-:W-:Y:S02]  /*11b20*/  FFMA.FTZ R12, R12, c[0x0][0x23c], -R2.reuse ;  /* 0x00008f000c0c7a23 */ /* 0x100fe40000010802 */
[--C-:B------:R-:W-:Y:S02]  /*11b30*/  FFMA.FTZ R19, R19, c[0x0][0x23c], -R2.reuse ;  /* 0x00008f0013137a23 */ /* 0x100fe40000010802 */
[--C-:B------:R-:W-:Y:S02]  /*11b40*/  FFMA.FTZ R133, R18, c[0x0][0x23c], -R2.reuse ;  /* 0x00008f0012857a23 */ /* 0x100fe40000010802 */
[--C-:B------:R-:W-:Y:S01]  /*11b50*/  FFMA.FTZ R135, R17, c[0x0][0x23c], -R2.reuse ;  /* 0x00008f0011877a23 */ /* 0x100fe20000010802 */
[----:B------:R-:W-:Y:S01]  /*11b60*/  MUFU.EX2 R12, R12 ;  /* 0x0000000c000c7308 */ /* 0x000fe20000000800 */
[--C-:B------:R-:W-:Y:S02]  /*11b70*/  FFMA.FTZ R136, R16, c[0x0][0x23c], -R2.reuse ;  /* 0x00008f0010887a23 */ /* 0x100fe40000010802 */
[----:B------:R-:W-:-:S02]  /*11b80*/  FFMA.FTZ R137, R15, c[0x0][0x23c], -R2 ;  /* 0x00008f000f897a23 */ /* 0x000fc40000010802 */
[--C-:B------:R-:W-:Y:S02]  /*11b90*/  FFMA.FTZ R177, R14, c[0x0][0x23c], -R2.reuse ;  /* 0x00008f000eb17a23 */ /* 0x100fe40000010802 */
[----:B------:R-:W-:Y:S02]  /*11ba0*/  FFMA.FTZ R176, R13, c[0x0][0x23c], -R2 ;  /* 0x00008f000db07a23 */ /* 0x000fe40000010802 */
[----:B------:R1:W1:Y:S01]  /*11bb0*/  MUFU.EX2 R2, R19 ;  /* 0x0000001300027308 */ /* 0x0002620000000800 */
[-C--:B----4-:R-:W-:Y:S02]  /*11bc0*/  FMUL.FTZ R152, R152, R4.reuse ;  /* 0x0000000498987220 */ /* 0x090fe40000410000 */
[-C--:B------:R-:W-:Y:S02]  /*11bd0*/  FMUL.FTZ R153, R153, R4.reuse ;  /* 0x0000000499997220 */ /* 0x080fe40000410000 */
[-C--:B------:R-:W-:Y:S01]  /*11be0*/  FMUL.FTZ R220, R148, R4.reuse ;  /* 0x0000000494dc7220 */ /* 0x080fe20000410000 */
[----:B------:R-:W-:Y:S01]  /*11bf0*/  STL [R1+0x11c], R152 ;  /* 0x00011c9801007387 */ /* 0x000fe20000100800 */
[----:B------:R-:W-:-:S02]  /*11c00*/  FMUL.FTZ R235, R141, R4 ;  /* 0x000000048deb7220 */ /* 0x000fc40000410000 */
[-C--:B------:R-:W-:Y:S01]  /*11c10*/  FMUL.FTZ R221, R149, R4.reuse ;  /* 0x0000000495dd7220 */ /* 0x080fe20000410000 */
[----:B------:R-:W-:Y:S01]  /*11c20*/  STL [R1+0x120], R153 ;  /* 0x0001209901007387 */ /* 0x000fe20000100800 */
[-C--:B------:R-:W-:Y:S02]  /*11c30*/  FMUL.FTZ R144, R144, R4.reuse ;  /* 0x0000000490907220 */ /* 0x080fe40000410000 */
[-C--:B------:R-:W-:Y:S01]  /*11c40*/  FMUL.FTZ R145, R145, R4.reuse ;  /* 0x0000000491917220 */ /* 0x080fe20000410000 */
[----:B------:R4:W-:Y:S01]  /*11c50*/  STL [R1+0x124], R220 ;  /* 0x000124dc01007387 */ /* 0x0009e20000100800 */
[-C--:B------:R-:W-:Y:S01]  /*11c60*/  FMUL.FTZ R24, R140, R4.reuse ;  /* 0x000000048c187220 */ /* 0x080fe20000410000 */
[----:B-1----:R-:W-:Y:S01]  /*11c70*/  FSEL R19, R183, -INF , !P1 ;  /* 0xff800000b7137808 */ /* 0x002fe20004800000 */
[-C--:B------:R-:W-:Y:S01]  /*11c80*/  FMUL.FTZ R218, R36, R4.reuse ;  /* 0x0000000424da7220 */ /* 0x080fe20000410000 */
[----:B------:R-:W-:Y:S01]  /*11c90*/  ISETP.GE.AND P1, PT, R10, R173, PT ;  /* 0x000000ad0a00720c */ /* 0x000fe20003f26270 */
[----:B------:R-:W-:-:S02]  /*11ca0*/  FMUL.FTZ R224, R37, R4 ;  /* 0x0000000425e07220 */ /* 0x000fc40000410000 */
[-C--:B------:R-:W-:Y:S01]  /*11cb0*/  FMUL.FTZ R23, R48, R4.reuse ;  /* 0x0000000430177220 */ /* 0x080fe20000410000 */
[----:B------:R-:W-:Y:S01]  /*11cc0*/  FSEL R17, R179, -INF , !P1 ;  /* 0xff800000b3117808 */ /* 0x000fe20004800000 */
[-C--:B------:R-:W-:Y:S01]  /*11cd0*/  FMUL.FTZ R22, R49, R4.reuse ;  /* 0x0000000431167220 */ /* 0x080fe20000410000 */
[-C--:B------:R-:W-:Y:S01]  /*11ce0*/  ISETP.GE.AND P1, PT, R8, R173.reuse, PT ;  /* 0x000000ad0800720c */ /* 0x080fe20003f26270 */
[-C--:B------:R-:W-:Y:S02]  /*11cf0*/  FMUL.FTZ R219, R52, R4.reuse ;  /* 0x0000000434db7220 */ /* 0x080fe40000410000 */
[-C--:B------:R-:W-:Y:S01]  /*11d00*/  FMUL.FTZ R228, R53, R4.reuse ;  /* 0x0000000435e47220 */ /* 0x080fe20000410000 */
[----:B------:R-:W-:Y:S01]  /*11d10*/  FSEL R15, R139, -INF , !P1 ;  /* 0xff8000008b0f7808 */ /* 0x000fe20004800000 */
[-C--:B------:R-:W-:Y:S01]  /*11d20*/  FMUL.FTZ R207, R64, R4.reuse ;  /* 0x0000000440cf7220 */ /* 0x080fe20000410000 */
[----:B------:R-:W-:Y:S01]  /*11d30*/  ISETP.GE.AND P1, PT, R6, R173, PT ;  /* 0x000000ad0600720c */ /* 0x000fe20003f26270 */
[----:B------:R-:W-:-:S02]  /*11d40*/  FMUL.FTZ R204, R65, R4 ;  /* 0x0000000441cc7220 */ /* 0x000fc40000410000 */
[-C--:B------:R-:W-:Y:S01]  /*11d50*/  FMUL.FTZ R237, R68, R4.reuse ;  /* 0x0000000444ed7220 */ /* 0x080fe20000410000 */
[----:B------:R-:W-:Y:S01]  /*11d60*/  FSEL R13, R27, -INF , !P1 ;  /* 0xff8000001b0d7808 */ /* 0x000fe20004800000 */
[-C--:B------:R-:W-:Y:S02]  /*11d70*/  FMUL.FTZ R245, R80, R4.reuse ;  /* 0x0000000450f57220 */ /* 0x080fe40000410000 */
[-C--:B------:R-:W-:Y:S02]  /*11d80*/  FMUL.FTZ R244, R81, R4.reuse ;  /* 0x0000000451f47220 */ /* 0x080fe40000410000 */
[-C--:B----4-:R-:W-:Y:S02]  /*11d90*/  FMUL.FTZ R220, R69, R4.reuse ;  /* 0x0000000445dc7220 */ /* 0x090fe40000410000 */
        /* <DEDUP_REMOVED lines=13> */
[----:B------:R-:W-:Y:S01]  /*11e70*/  FFMA.FTZ R4, R242, R4, R12 ;  /* 0x00000004f2047223 */ /* 0x000fe2000001000c */
[----:B------:R-:W-:Y:S01]  /*11e80*/  FSEL R12, R182, -INF , !P4 ;  /* 0xff800000b60c7808 */ /* 0x000fe20006000000 */
[----:B------:R-:W-:Y:S01]  /*11e90*/  IMAD.MOV.U32 R116, RZ, RZ, R22 ;  /* 0x000000ffff747224 */ /* 0x000fe200078e0016 */
[----:B------:R-:W-:Y:S01]  /*11ea0*/  ISETP.GE.AND P4, PT, R11, R173, PT ;  /* 0x000000ad0b00720c */ /* 0x000fe20003f86270 */
[----:B------:R-:W-:Y:S01]  /*11eb0*/  FADD.FTZ R36, R2, R4 ;  /* 0x0000000402247221 */ /* 0x000fe20000010000 */
[----:B------:R-:W-:Y:S01]  /*11ec0*/  FMNMX.FTZ R2, R132, R12, !PT ;  /* 0x0000000c84027209 */ /* 0x000fe20007810000 */
[----:B------:R-:W-:Y:S01]  /*11ed0*/  IMAD.MOV.U32 R117, RZ, RZ, R23 ;  /* 0x000000ffff757224 */ /* 0x000fe200078e0017 */
[----:B------:R-:W-:Y:S01]  /*11ee0*/  FSEL R18, R178, -INF , !P4 ;  /* 0xff800000b2127808 */ /* 0x000fe20006000000 */
[----:B------:R-:W-:Y:S01]  /*11ef0*/  IMAD.MOV.U32 R242, RZ, RZ, R228 ;  /* 0x000000fffff27224 */ /* 0x000fe200078e00e4 */
[----:B------:R-:W-:-:S02]  /*11f00*/  FMNMX.FTZ R2, R19, R2, !PT ;  /* 0x0000000213027209 */ /* 0x000fc40007810000 */
[-C--:B------:R-:W-:Y:S02]  /*11f10*/  ISETP.GE.AND P4, PT, R9, R173.reuse, PT ;  /* 0x000000ad0900720c */ /* 0x080fe40003f86270 */
[----:B------:R-:W-:Y:S02]  /*11f20*/  FMNMX.FTZ R2, R18, R2, !PT ;  /* 0x0000000212027209 */ /* 0x000fe40007810000 */
[----:B------:R-:W-:Y:S02]  /*11f30*/  FSEL R16, R138, -INF , !P4 ;  /* 0xff8000008a107808 */ /* 0x000fe40006000000 */
[----:B------:R-:W-:Y:S02]  /*11f40*/  FMNMX.FTZ R2, R17, R2, !PT ;  /* 0x0000000211027209 */ /* 0x000fe40007810000 */
[----:B------:R-:W-:Y:S02]  /*11f50*/  ISETP.GE.AND P4, PT, R7, R173, PT ;  /* 0x000000ad0700720c */ /* 0x000fe40003f86270 */
[----:B------:R-:W-:-:S02]  /*11f60*/  FMNMX.FTZ R2, R16, R2, !PT ;  /* 0x0000000210027209 */ /* 0x000fc40007810000 */
[----:B------:R-:W-:Y:S02]  /*11f70*/  FSEL R14, R26, -INF , !P4 ;  /* 0xff8000001a0e7808 */ /* 0x000fe40006000000 */
[----:B------:R-:W-:Y:S02]  /*11f80*/  FMNMX.FTZ R2, R15, R2, !PT ;  /* 0x000000020f027209 */ /* 0x000fe40007810000 */
[----:B------:R-:W-:Y:S02]  /*11f90*/  ISETP.GE.AND P4, PT, R5, R174, PT ;  /* 0x000000ae0500720c */ /* 0x000fe40003f86270 */
        /* <DEDUP_REMOVED lines=10> */
[----:B------:R-:W-:-:S04]  /*12040*/  FMUL.FTZ R2, R236, c[0x0][0x23c] ;  /* 0x00008f00ec027a20 */ /* 0x000fc80000410000 */
[----:B------:R-:W1:Y:S01]  /*12050*/  MUFU.EX2 R4, R4 ;  /* 0x0000000400047308 */ /* 0x000e620000000800 */
[----:B------:R-:W-:Y:S02]  /*12060*/  FSEL R2, R2, RZ, P1 ;  /* 0x000000ff02027208 */ /* 0x000fe40000800000 */
[----:B------:R-:W-:-:S03]  /*12070*/  ISETP.GE.AND P1, PT, R0, R174, PT ;  /* 0x000000ae0000720c */ /* 0x000fc60003f26270 */
[--C-:B------:R-:W-:Y:S01]  /*12080*/  FFMA.FTZ R85, R16, c[0x0][0x23c], -R2.reuse ;  /* 0x00008f0010557a23 */ /* 0x100fe20000010802 */
[----:B------:R-:W-:Y:S01]  /*12090*/  FSEL R16, R196, -INF , !P6 ;  /* 0xff800000c4107808 */ /* 0x000fe20007000000 */
[--C-:B------:R-:W-:Y:S01]  /*120a0*/  FFMA.FTZ R113, R13, c[0x0][0x23c], -R2.reuse ;  /* 0x00008f000d717a23 */ /* 0x100fe20000010802 */
[----:B------:R-:W4:Y:S01]  /*120b0*/  LDL.64 R196, [R1+0xc8] ;  /* 0x0000c80001c47983 */ /* 0x000f220000100a00 */
[----:B------:R-:W-:Y:S01]  /*120c0*/  FSEL R5, R198, -INF , !P1 ;  /* 0xff800000c6057808 */ /* 0x000fe20004800000 */
[--C-:B------:R-:W-:Y:S01]  /*120d0*/  FFMA.FTZ R27, R19, c[0x0][0x23c], -R2.reuse ;  /* 0x00008f00131b7a23 */ /* 0x100fe20000010802 */
[----:B------:R-:W-:Y:S01]  /*120e0*/  ISETP.GE.AND P1, PT, R11, R174, PT ;  /* 0x000000ae0b00720c */ /* 0x000fe20003f26270 */
[--C-:B------:R-:W-:Y:S01]  /*120f0*/  FFMA.FTZ R12, R12, c[0x0][0x23c], -R2.reuse ;  /* 0x00008f000c0c7a23 */ /* 0x100fe20000010802 */
[----:B------:R-:W-:Y:S01]  /*12100*/  FSEL R13, R199, -INF , !P4 ;  /* 0xff800000c70d7808 */ /* 0x000fe20006000000 */
[--C-:B------:R-:W-:Y:S01]  /*12110*/  FFMA.FTZ R81, R18, c[0x0][0x23c], -R2.reuse ;  /* 0x00008f0012517a23 */ /* 0x100fe20000010802 */
[----:B------:R-:W-:Y:S01]  /*12120*/  FMNMX.FTZ R0, R3, R5, !PT ;  /* 0x0000000503007209 */ /* 0x000fe20007810000 */
[----:B-1----:R-:W-:Y:S01]  /*12130*/  FMUL.FTZ R232, R143, R4 ;  /* 0x000000048fe87220 */ /* 0x002fe20000410000 */
[----:B------:R-:W-:Y:S01]  /*12140*/  ISETP.GE.AND P4, PT, R10, R174, PT ;  /* 0x000000ae0a00720c */ /* 0x000fe20003f86270 */
[-C--:B------:R-:W-:Y:S01]  /*12150*/  FMUL.FTZ R243, R142, R4.reuse ;  /* 0x000000048ef37220 */ /* 0x080fe20000410000 */
[----:B------:R-:W-:Y:S01]  /*12160*/  FSEL R22, R194, -INF , !P1 ;  /* 0xff800000c2167808 */ /* 0x000fe20004800000 */
[----:B------:R-:W-:Y:S01]  /*12170*/  FMUL.FTZ R209, R103, R4 ;  /* 0x0000000467d17220 */ /* 0x000fe20000410000 */
[----:B------:R-:W-:Y:S01]  /*12180*/  FMNMX.FTZ R0, R13, R0, !PT ;  /* 0x000000000d007209 */ /* 0x000fe20007810000 */
[--C-:B------:R-:W-:Y:S01]  /*12190*/  FFMA.FTZ R80, R17, c[0x0][0x23c], -R2.reuse ;  /* 0x00008f0011507a23 */ /* 0x100fe20000010802 */
[----:B------:R-:W-:Y:S01]  /*121a0*/  ISETP.GE.AND P1, PT, R9, R174, PT ;  /* 0x000000ae0900720c */ /* 0x000fe20003f26270 */
[--C-:B------:R-:W-:Y:S01]  /*121b0*/  FFMA.FTZ R96, R15, c[0x0][0x23c], -R2.reuse ;  /* 0x00008f000f607a23 */ /* 0x100fe20000010802 */
[----:B------:R-:W-:Y:S01]  /*121c0*/  FSEL R19, R195, -INF , !P4 ;  /* 0xff800000c3137808 */ /* 0x000fe20006000000 */
[----:B------:R-:W-:Y:S01]  /*121d0*/  FFMA.FTZ R112, R14, c[0x0][0x23c], -R2 ;  /* 0x00008f000e707a23 */ /* 0x000fe20000010802 */
[----:B------:R-:W-:Y:S01]  /*121e0*/  FMNMX.FTZ R0, R22, R0, !PT ;  /* 0x0000000016007209 */ /* 0x000fe20007810000 */
[----:B------:R-:W-:Y:S01]  /*121f0*/  IMAD.MOV.U32 R103, RZ, RZ, R232 ;  /* 0x000000ffff677224 */ /* 0x000fe200078e00e8 */
[-C--:B------:R-:W-:Y:S01]  /*12200*/  ISETP.GE.AND P6, PT, R11, R175.reuse, PT ;  /* 0x000000af0b00720c */ /* 0x080fe20003fc6270 */
[----:B------:R-:W-:Y:S01]  /*12210*/  FMUL.FTZ R232, R118, R4 ;  /* 0x0000000476e87220 */ /* 0x000fe20000410000 */
[----:B------:R-:W-:Y:S01]  /*12220*/  ISETP.GE.AND P4, PT, R8, R174, PT ;  /* 0x000000ae0800720c */ /* 0x000fe20003f86270 */
[----:B------:R-:W-:Y:S01]  /*12230*/  IMAD.MOV.U32 R118, RZ, RZ, R243 ;  /* 0x000000ffff767224 */ /* 0x000fe200078e00f3 */
[----:B------:R-:W-:Y:S01]  /*12240*/  FSEL R18, R190, -INF , !P1 ;  /* 0xff800000be127808 */ /* 0x000fe20004800000 */
[----:B------:R-:W-:Y:S01]  /*12250*/  FMUL.FTZ R243, R130, R4 ;  /* 0x0000000482f37220 */ /* 0x000fe20000410000 */
[----:B------:R-:W-:Y:S01]  /*12260*/  FMNMX.FTZ R0, R19, R0, !PT ;  /* 0x0000000013007209 */ /* 0x000fe20007810000 */
[----:B------:R-:W-:Y:S01]  /*12270*/  IMAD.MOV.U32 R130, RZ, RZ, R24 ;  /* 0x000000ffff827224 */ /* 0x000fe200078e0018 */
[----:B------:R-:W-:Y:S01]  /*12280*/  FMNMX.FTZ R2, R134, R16, !PT ;  /* 0x0000001086027209 */ /* 0x000fe20007810000 */
[----:B------:R1:W1:Y:S01]  /*12290*/  MUFU.EX2 R34, R12 ;  /* 0x0000000c00227308 */ /* 0x0002620000000800 */
[----:B------:R-:W-:Y:S01]  /*122a0*/  ISETP.GE.AND P1, PT, R7, R174, PT ;  /* 0x000000ae0700720c */ /* 0x000fe20003f26270 */
[-C--:B------:R-:W-:Y:S01]  /*122b0*/  FMUL.FTZ R223, R151, R4.reuse ;  /* 0x0000000497df7220 */ /* 0x080fe20000410000 */
[-C--:B------:R-:W-:Y:S01]  /*122c0*/  ISETP.GE.AND P5, PT, R10, R175.reuse, PT ;  /* 0x000000af0a00720c */ /* 0x080fe20003fa6270 */
[----:B------:R-:W-:Y:S01]  /*122d0*/  FMUL.FTZ R222, R150, R4 ;  /* 0x0000000496de7220 */ /* 0x000fe20000410000 */
[----:B------:R-:W-:Y:S01]  /*122e0*/  FSEL R24, R192, -INF , !P6 ;  /* 0xff800000c0187808 */ /* 0x000fe20007000000 */
[----:B---3--:R-:W-:Y:S01]  /*122f0*/  IMAD.MOV.U32 R142, RZ, RZ, R212 ;  /* 0x000000ffff8e7224 */ /* 0x008fe200078e00d4 */
[----:B------:R-:W-:Y:S01]  /*12300*/  FSEL R17, R191, -INF , !P4 ;  /* 0xff800000bf117808 */ /* 0x000fe20006000000 */
[----:B------:R-:W-:Y:S01]  /*12310*/  IMAD.MOV.U32 R143, RZ, RZ, R213 ;  /* 0x000000ffff8f7224 */ /* 0x000fe200078e00d5 */
[----:B------:R-:W-:Y:S01]  /*12320*/  FMNMX.FTZ R0, R18, R0, !PT ;  /* 0x0000000012007209 */ /* 0x000fe20007810000 */
[----:B------:R-:W-:Y:S01]  /*12330*/  FMUL.FTZ R151, R54, R4 ;  /* 0x0000000436977220 */ /* 0x000fe20000410000 */
[----:B------:R-:W-:Y:S01]  /*12340*/  FMNMX.FTZ R2, R25, R2, !PT ;  /* 0x0000000219027209 */ /* 0x000fe20007810000 */
[-C--:B------:R-:W-:Y:S01]  /*12350*/  FMUL.FTZ R154, R154, R4.reuse ;  /* 0x000000049a9a7220 */ /* 0x080fe20000410000 */
[----:B------:R-:W-:Y:S01]  /*12360*/  FSEL R15, R186, -INF , !P1 ;  /* 0xff800000ba0f7808 */ /* 0x000fe20004800000 */
[-C--:B------:R-:W-:Y:S01]  /*12370*/  FMUL.FTZ R155, R155, R4.reuse ;  /* 0x000000049b9b7220 */ /* 0x080fe20000410000 */
[-C--:B------:R-:W-:Y:S01]  /*12380*/  ISETP.GE.AND P6, PT, R9, R175.reuse, PT ;  /* 0x000000af0900720c */ /* 0x080fe20003fc6270 */
[-C--:B------:R-:W-:Y:S01]  /*12390*/  FMUL.FTZ R146, R146, R4.reuse ;  /* 0x0000000492927220 */ /* 0x080fe20000410000 */
[----:B------:R-:W-:Y:S01]  /*123a0*/  FSEL R23, R193, -INF , !P5 ;  /* 0xff800000c1177808 */ /* 0x000fe20006800000 */
[----:B------:R-:W-:Y:S01]  /*123b0*/  FMUL.FTZ R147, R147, R4 ;  /* 0x0000000493937220 */ /* 0x000fe20000410000 */
[----:B------:R-:W-:Y:S01]  /*123c0*/  ISETP.GE.AND P1, PT, R6, R174, PT ;  /* 0x000000ae0600720c */ /* 0x000fe20003f26270 */
[----:B------:R-:W-:Y:S01]  /*123d0*/  FMUL.FTZ R140, R38, R4 ;  /* 0x00000004268c7220 */ /* 0x000fe20000410000 */
[----:B------:R-:W-:Y:S01]  /*123e0*/  FMNMX.FTZ R0, R17, R0, !PT ;  /* 0x0000000011007209 */ /* 0x000fe20007810000 */
[----:B------:R-:W-:Y:S01]  /*123f0*/  FMUL.FTZ R216, R39, R4 ;  /* 0x0000000427d87220 */ /* 0x000fe20000410000 */
[----:B------:R-:W-:Y:S01]  /*12400*/  FMNMX.FTZ R2, R24, R2, !PT ;  /* 0x0000000218027209 */ /* 0x000fe20007810000 */
[-C--:B------:R-:W-:Y:S01]  /*12410*/  FMUL.FTZ R213, R50, R4.reuse ;  /* 0x0000000432d57220 */ /* 0x080fe20000410000 */
[-C--:B------:R-:W-:Y:S01]  /*12420*/  ISETP.GE.AND P5, PT, R8, R175.reuse, PT ;  /* 0x000000af0800720c */ /* 0x080fe20003fa6270 */
[-C--:B------:R-:W-:Y:S01]  /*12430*/  FMUL.FTZ R212, R51, R4.reuse ;  /* 0x0000000433d47220 */ /* 0x080fe20000410000 */
[----:B------:R-:W-:Y:S01]  /*12440*/  FSEL R14, R187, -INF , !P1 ;  /* 0xff800000bb0e7808 */ /* 0x000fe20004800000 */
[----:B------:R-:W-:Y:S01]  /*12450*/  FMUL.FTZ R150, R55, R4 ;  /* 0x0000000437967220 */ /* 0x000fe20000410000 */
[----:B------:R-:W-:Y:S01]  /*12460*/  FMNMX.FTZ R0, R15, R0, !PT ;  /* 0x000000000f007209 */ /* 0x000fe20007810000 */
[-C--:B------:R-:W-:Y:S01]  /*12470*/  FMUL.FTZ R202, R66, R4.reuse ;  /* 0x0000000442ca7220 */ /* 0x080fe20000410000 */
[----:B-1----:R-:W-:Y:S01]  /*12480*/  FSEL R12, R188, -INF , !P6 ;  /* 0xff800000bc0c7808 */ /* 0x002fe20007000000 */
[----:B------:R-:W-:Y:S01]  /*12490*/  FMUL.FTZ R200, R67, R4 ;  /* 0x0000000443c87220 */ /* 0x000fe20000410000 */
[----:B------:R-:W-:Y:S01]  /*124a0*/  FMNMX.FTZ R2, R23, R2, !PT ;  /* 0x0000000217027209 */ /* 0x000fe20007810000 */
[-C--:B------:R-:W-:Y:S01]  /*124b0*/  FMUL.FTZ R153, R70, R4.reuse ;  /* 0x0000000446997220 */ /* 0x080fe20000410000 */
[-C--:B------:R-:W-:Y:S01]  /*124c0*/  ISETP.GE.AND P4, PT, R7, R175.reuse, PT ;  /* 0x000000af0700720c */ /* 0x080fe20003f86270 */
[----:B------:R-:W-:Y:S01]  /*124d0*/  FMUL.FTZ R152, R71, R4 ;  /* 0x0000000447987220 */ /* 0x000fe20000410000 */
[----:B------:R-:W-:Y:S01]  /*124e0*/  FMNMX.FTZ R0, R14, R0, !PT ;  /* 0x000000000e007209 */ /* 0x000fe20007810000 */
[-C--:B------:R-:W-:Y:S01]  /*124f0*/  FMUL.FTZ R234, R82, R4.reuse ;  /* 0x0000000452ea7220 */ /* 0x080fe20000410000 */
[----:B------:R-:W-:Y:S01]  /*12500*/  FSEL R11, R189, -INF , !P5 ;  /* 0xff800000bd0b7808 */ /* 0x000fe20006800000 */
[----:B------:R-:W-:Y:S01]  /*12510*/  FMUL.FTZ R128, R83, R4 ;  /* 0x0000000453807220 */ /* 0x000fe20000410000 */
[----:B------:R-:W-:Y:S01]  /*12520*/  FMNMX.FTZ R2, R12, R2, !PT ;  /* 0x000000020c027209 */ /* 0x000fe20007810000 */
[-C--:B------:R-:W-:Y:S01]  /*12530*/  FMUL.FTZ R252, R86, R4.reuse ;  /* 0x0000000456fc7220 */ /* 0x080fe20000410000 */
[----:B------:R-:W-:Y:S01]  /*12540*/  ISETP.GE.AND P1, PT, R6, R175, PT ;  /* 0x000000af0600720c */ /* 0x000fe20003f26270 */
[----:B------:R-:W-:Y:S01]  /*12550*/  FMUL.FTZ R201, R87, R4 ;  /* 0x0000000457c97220 */ /* 0x000fe20000410000 */
[----:B------:R-:W-:Y:S01]  /*12560*/  FSEL R10, R184, -INF , !P4 ;  /* 0xff800000b80a7808 */ /* 0x000fe20006000000 */
[----:B------:R-:W1:Y:S01]  /*12570*/  SHFL.BFLY PT, R6, R0, 0x2, 0x1f ;  /* 0x0c401f0000067f89 */ /* 0x000e6200000e0000 */
[----:B------:R-:W-:Y:S01]  /*12580*/  FMNMX.FTZ R2, R11, R2, !PT ;  /* 0x000000020b027209 */ /* 0x000fe20007810000 */
[-C--:B------:R-:W-:Y:S01]  /*12590*/  FMUL.FTZ R205, R98, R4.reuse ;  /* 0x0000000462cd7220 */ /* 0x080fe20000410000 */
[----:B------:R-:W-:Y:S01]  /*125a0*/  FSEL R9, R185, -INF , !P1 ;  /* 0xff800000b9097808 */ /* 0x000fe20004800000 */
[----:B------:R-:W-:Y:S01]  /*125b0*/  FMUL.FTZ R215, R99, R4 ;  /* 0x0000000463d77220 */ /* 0x000fe20000410000 */
[----:B------:R-:W-:Y:S01]  /*125c0*/  FMNMX.FTZ R2, R10, R2, !PT ;  /* 0x000000020a027209 */ /* 0x000fe20007810000 */
[----:B------:R-:W-:-:S02]  /*125d0*/  FMUL.FTZ R210, R102, R4 ;  /* 0x0000000466d27220 */ /* 0x000fc40000410000 */
[----:B------:R-:W-:Y:S01]  /*125e0*/  FMUL.FTZ R148, R114, R4 ;  /* 0x0000000472947220 */ /* 0x000fe20000410000 */
[----:B------:R-:W-:Y:S01]  /*125f0*/  FMNMX.FTZ R2, R9, R2, !PT ;  /* 0x0000000209027209 */ /* 0x000fe20007810000 */
[-C--:B------:R-:W-:Y:S02]  /*12600*/  FMUL.FTZ R149, R115, R4.reuse ;  /* 0x0000000473957220 */ /* 0x080fe40000410000 */
[-C--:B------:R-:W-:Y:S02]  /*12610*/  FMUL.FTZ R129, R119, R4.reuse ;  /* 0x0000000477817220 */ /* 0x080fe40000410000 */
[-C--:B------:R-:W-:Y:S02]  /*12620*/  FMUL.FTZ R131, R131, R4.reuse ;  /* 0x0000000483837220 */ /* 0x080fe40000410000 */
[----:B------:R-:W-:Y:S02]  /*12630*/  FFMA.FTZ R54, R217, R4, R34 ;  /* 0x00000004d9367223 */ /* 0x000fe40000010022 */
[----:B------:R-:W3:Y:S01]  /*12640*/  SHFL.BFLY PT, R4, R2, 0x2, 0x1f ;  /* 0x0c401f0002047f89 */ /* 0x000ee200000e0000 */
[----:B------:R-:W-:Y:S01]  /*12650*/  IMAD.MOV.U32 R119, RZ, RZ, R235 ;  /* 0x000000ffff777224 */ /* 0x000fe200078e00eb */
[----:B-1----:R-:W-:-:S05]  /*12660*/  FMNMX.FTZ R0, R0, R6, !PT ;  /* 0x0000000600007209 */ /* 0x002fca0007810000 */
[----:B------:R-:W1:Y:S01]  /*12670*/  SHFL.BFLY PT, R6, R0, 0x1, 0x1f ;  /* 0x0c201f0000067f89 */ /* 0x000e6200000e0000 */
[----:B---3--:R-:W-:-:S05]  /*12680*/  FMNMX.FTZ R4, R2, R4, !PT ;  /* 0x0000000402047209 */ /* 0x008fca0007810000 */
[----:B------:R-:W3:Y:S01]  /*12690*/  SHFL.BFLY PT, R26, R4, 0x1, 0x1f ;  /* 0x0c201f00041a7f89 */ /* 0x000ee200000e0000 */
[----:B-1----:R-:W-:-:S04]  /*126a0*/  FMNMX.FTZ R228, R0, R6, !PT ;  /* 0x0000000600e47209 */ /* 0x002fc80007810000 */
[C---:B------:R-:W-:Y:S01]  /*126b0*/  FSETP.NEU.FTZ.AND P1, PT, R228.reuse, -INF , PT ;  /* 0xff800000e400780b */ /* 0x040fe20003f3d000 */
[----:B------:R-:W-:-:S05]  /*126c0*/  FMUL.FTZ R2, R228, c[0x0][0x23c] ;  /* 0x00008f00e4027a20 */ /* 0x000fca0000410000 */
[----:B------:R-:W-:-:S05]  /*126d0*/  FSEL R2, R2, RZ, P1 ;  /* 0x000000ff02027208 */ /* 0x000fca0000800000 */
[----:B------:R-:W-:Y:S01]  /*126e0*/  FFMA.FTZ R0, R5, c[0x0][0x23c], -R2 ;  /* 0x00008f0005007a23 */ /* 0x000fe20000010802 */
[----:B---3--:R-:W-:Y:S02]  /*126f0*/  FMNMX.FTZ R235, R4, R26, !PT ;  /* 0x0000001a04eb7209 */ /* 0x008fe40007810000 */
[----:B------:R-:W-:Y:S01]  /*12700*/  FSEL R4, R228, RZ, P1 ;  /* 0x000000ffe4047208 */ /* 0x000fe20000800000 */
[----:B------:R1:W-:Y:S04]  /*12710*/  MUFU.EX2 R6, R0 ;  /* 0x0000000000067308 */ /* 0x0003e80000000800 */
[----:B------:R-:W-:-:S04]  /*12720*/  FADD.FTZ R3, R3, -R4 ;  /* 0x8000000403037221 */ /* 0x000fc80000010000 */
[----:B------:R-:W-:Y:S01]  /*12730*/  FMUL.FTZ R3, R3, c[0x0][0x23c] ;  /* 0x00008f0003037a20 */ /* 0x000fe20000410000 */
[----:B------:R-:W-:Y:S01]  /*12740*/  FSETP.NEU.FTZ.AND P4, PT, R235, -INF , PT ;  /* 0xff800000eb00780b */ /* 0x000fe20003f9d000 */
[----:B-1----:R-:W-:-:S04]  /*12750*/  FFMA.FTZ R0, R13, c[0x0][0x23c], -R2 ;  /* 0x00008f000d007a23 */ /* 0x002fc80000010802 */
[----:B------:R1:W-:Y:S01]  /*12760*/  MUFU.EX2 R5, R0 ;  /* 0x0000000000057308 */ /* 0x0003e20000000800 */
[----:B------:R-:W-:-:S07]  /*12770*/  FFMA.FTZ R4, R22, c[0x0][0x23c], -R2 ;  /* 0x00008f0016047a23 */ /* 0x000fce0000010802 */
[----:B------:R-:W3:Y:S01]  /*12780*/  MUFU.EX2 R3, R3 ;  /* 0x0000000300037308 */ /* 0x000ee20000000800 */
[----:B-1----:R-:W-:-:S05]  /*12790*/  FMUL.FTZ R0, R235, c[0x0][0x23c] ;  /* 0x00008f00eb007a20 */ /* 0x002fca0000410000 */
[----:B------:R-:W-:Y:S02]  /*127a0*/  FSEL R0, R0, RZ, P4 ;  /* 0x000000ff00007208 */ /* 0x000fe40002000000 */
[----:B------:R-:W1:Y:S03]  /*127b0*/  MUFU.EX2 R4, R4 ;  /* 0x0000000400047308 */ /* 0x000e660000000800 */
[----:B------:R-:W-:Y:S02]  /*127c0*/  FFMA.FTZ R82, R12, c[0x0][0x23c], -R0 ;  /* 0x00008f000c527a23 */ /* 0x000fe40000010800 */
[----:B------:R-:W-:Y:S02]  /*127d0*/  FFMA.FTZ R12, R19, c[0x0][0x23c], -R2 ;  /* 0x00008f00130c7a23 */ /* 0x000fe40000010802 */
[--C-:B------:R-:W-:Y:S02]  /*127e0*/  FFMA.FTZ R13, R16, c[0x0][0x23c], -R0.reuse ;  /* 0x00008f00100d7a23 */ /* 0x100fe40000010800 */
[----:B------:R-:W-:-:S02]  /*127f0*/  FFMA.FTZ R48, R25, c[0x0][0x23c], -R0 ;  /* 0x00008f0019307a23 */ /* 0x000fc40000010800 */
[--C-:B------:R-:W-:Y:S02]  /*12800*/  FFMA.FTZ R66, R24, c[0x0][0x23c], -R0.reuse ;  /* 0x00008f0018427a23 */ /* 0x100fe40000010800 */
[--C-:B------:R-:W-:Y:S02]  /*12810*/  FFMA.FTZ R69, R23, c[0x0][0x23c], -R0.reuse ;  /* 0x00008f0017457a23 */ /* 0x100fe40000010800 */
[--C-:B------:R-:W-:Y:S02]  /*12820*/  FFMA.FTZ R83, R11, c[0x0][0x23c], -R0.reuse ;  /* 0x00008f000b537a23 */ /* 0x100fe40000010800 */
[--C-:B------:R-:W-:Y:S02]  /*12830*/  FFMA.FTZ R87, R10, c[0x0][0x23c], -R0.reuse ;  /* 0x00008f000a577a23 */ /* 0x100fe40000010800 */
[----:B------:R-:W-:Y:S02]  /*12840*/  FFMA.FTZ R86, R9, c[0x0][0x23c], -R0 ;  /* 0x00008f0009567a23 */ /* 0x000fe40000010800 */
[----:B------:R-:W2:Y:S01]  /*12850*/  MUFU.EX2 R0, R12 ;  /* 0x0000000c00007308 */ /* 0x000ea20000000800 */
[----:B---3--:R-:W-:-:S02]  /*12860*/  FFMA.FTZ R9, R231, R3, R6 ;  /* 0x00000003e7097223 */ /* 0x008fc40000010006 */
[--C-:B------:R-:W-:Y:S02]  /*12870*/  FFMA.FTZ R100, R18, c[0x0][0x23c], -R2.reuse ;  /* 0x00008f0012647a23 */ /* 0x100fe40000010802 */
[--C-:B------:R-:W-:Y:S02]  /*12880*/  FFMA.FTZ R102, R17, c[0x0][0x23c], -R2.reuse ;  /* 0x00008f0011667a23 */ /* 0x100fe40000010802 */
[--C-:B------:R-:W-:Y:S02]  /*12890*/  FFMA.FTZ R97, R15, c[0x0][0x23c], -R2.reuse ;  /* 0x00008f000f617a23 */ /* 0x100fe40000010802 */
[----:B------:R-:W-:Y:S02]  /*128a0*/  FFMA.FTZ R98, R14, c[0x0][0x23c], -R2 ;  /* 0x00008f000e627a23 */ /* 0x000fe40000010802 */
[----:B------:R-:W-:Y:S01]  /*128b0*/  FADD.FTZ R2, R5, R9 ;  /* 0x0000000905027221 */ /* 0x000fe20000010000 */
[----:B------:R-:W-:-:S03]  /*128c0*/  ULOP3.LUT UR4, UR32, UR31, URZ, 0x3c, !UPT ;  /* 0x0000001f20047292 */ /* 0x000fc6000f8e3c3f */
[----:B-1----:R-:W-:Y:S01]  /*128d0*/  FADD.FTZ R2, R4, R2 ;  /* 0x0000000204027221 */ /* 0x002fe20000010000 */
[C---:B--2---:R-:W-:Y:S01]  /*128e0*/  F2FP.BF16.PACK_AB R68, R0.reuse, R4 ;  /* 0x000000040044723e */ /* 0x044fe200000010ff */
[----:B------:R-:W1:Y:S02]  /*128f0*/  MUFU.EX2 R8, R133 ;  /* 0x0000008500087308 */ /* 0x000e640000000800 */
[----:B------:R-:W-:Y:S01]  /*12900*/  FADD.FTZ R99, R0, R2 ;  /* 0x0000000200637221 */ /* 0x000fe20000010000 */
[----:B------:R-:W-:-:S05]  /*12910*/  LOP3.LUT R0, R143, UR4, RZ, 0x3c, !PT ;  /* 0x000000048f007c12 */ /* 0x000fca000f8e3cff */
[----:B------:R-:W2:Y:S01]  /*12920*/  MUFU.EX2 R7, R135 ;  /* 0x0000008700077308 */ /* 0x000ea20000000800 */
[----:B------:R-:W-:Y:S01]  /*12930*/  IMAD.WIDE.U32 R114, R0, -0x326172a9, RZ ;  /* 0xcd9e8d5700727825 */ /* 0x000fe200078e00ff */
[----:B------:R-:W-:-:S03]  /*12940*/  F2FP.BF16.PACK_AB R101, R5, R6 ;  /* 0x000000060565723e */ /* 0x000fc600000010ff */
[----:B-1----:R-:W-:-:S04]  /*12950*/  FADD.FTZ R5, R8, R36 ;  /* 0x0000002408057221 */ /* 0x002fc80000010000 */
[C---:B--2---:R-:W-:Y:S01]  /*12960*/  FADD.FTZ R12, R7.reuse, R5 ;  /* 0x00000005070c7221 */ /* 0x044fe20000010000 */
[----:B------:R-:W-:Y:S01]  /*12970*/  F2FP.BF16.PACK_AB R17, R7, R8 ;  /* 0x000000080711723e */ /* 0x000fe200000010ff */
[----:B------:R-:W1:Y:S01]  /*12980*/  LDC.U8 R217, c[0x0][0x2d8] ;  /* 0x0000b600ffd97b82 */ /* 0x000e620000000000 */
[----:B----4-:R-:W-:-:S05]  /*12990*/  LOP3.LUT R0, R115, UR14, R196, 0x96, !PT ;  /* 0x0000000e73007c12 */ /* 0x010fca000f8e96c4 */
[----:B------:R-:W-:Y:S01]  /*129a0*/  IMAD.WIDE.U32 R24, R0, -0x2daee0ad, RZ ;  /* 0xd2511f5300187825 */ /* 0x000fe200078e00ff */
        /* <DEDUP_REMOVED lines=13> */
[----:B------:R-:W-:-:S05]  /*12a80*/  IMAD.WIDE.U32 R4, R0, -0x326172a9, RZ ;  /* 0xcd9e8d5700047825 */ /* 0x000fca00078e00ff */
[----:B------:R-:W-:-:S04]  /*12a90*/  LOP3.LUT R0, R5, UR15, R6, 0x96, !PT ;  /* 0x0000000f05007c12 */ /* 0x000fc8000f8e9606 */
[----:B------:R-:W-:-:S04]  /*12aa0*/  LOP3.LUT R2, R0, 0xff, RZ, 0xc0, !PT ;  /* 0x000000ff00027812 */ /* 0x000fc800078ec0ff */
[----:B-1----:R-:W-:Y:S02]  /*12ab0*/  ISETP.GE.U32.AND P6, PT, R217, R2, PT ;  /* 0x00000002d900720c */ /* 0x002fe40003fc6070 */
[----:B------:R-:W-:-:S04]  /*12ac0*/  LOP3.LUT R2, R0, 0xffff, RZ, 0xc0, !PT ;  /* 0x0000ffff00027812 */ /* 0x000fc800078ec0ff */
[----:B------:R-:W-:-:S04]  /*12ad0*/  SHF.R.U32.HI R2, RZ, 0x8, R2 ;  /* 0x00000008ff027819 */ /* 0x000fc80000011602 */
[----:B------:R-:W-:-:S04]  /*12ae0*/  LOP3.LUT R2, R2, 0xffff, RZ, 0xc0, !PT ;  /* 0x0000ffff02027812 */ /* 0x000fc800078ec0ff */
[----:B------:R-:W-:Y:S02]  /*12af0*/  ISETP.GE.U32.AND P5, PT, R217, R2, PT ;  /* 0x00000002d900720c */ /* 0x000fe40003fa6070 */
[----:B------:R-:W-:Y:S02]  /*12b00*/  SHF.R.U32.HI R9, RZ, 0x18, R0 ;  /* 0x00000018ff097819 */ /* 0x000fe40000011600 */
[----:B------:R-:W-:Y:S02]  /*12b10*/  LOP3.LUT R15, R7, UR7, R8, 0x96, !PT ;  /* 0x00000007070f7c12 */ /* 0x000fe4000f8e9608 */
[----:B------:R-:W1:Y:S01]  /*12b20*/  MUFU.EX2 R8, R136 ;  /* 0x0000008800087308 */ /* 0x000e620000000800 */
[----:B------:R-:W-:Y:S02]  /*12b30*/  PRMT R18, R84, 0x7632, R18 ;  /* 0x0000763254127816 */ /* 0x000fe40000000012 */
[----:B------:R-:W-:-:S05]  /*12b40*/  ISETP.GE.U32.AND P1, PT, R217, R9, PT ;  /* 0x00000009d900720c */ /* 0x000fca0003f26070 */
[----:B------:R-:W2:Y:S01]  /*12b50*/  MUFU.EX2 R7, R137 ;  /* 0x0000008900077308 */ /* 0x000ea20000000800 */
[----:B------:R-:W-:Y:S01]  /*12b60*/  PRMT R19, R84, 0x7610, R19 ;  /* 0x0000761054137816 */ /* 0x000fe20000000013 */
[----:B------:R-:W-:-:S06]  /*12b70*/  @!P5 HFMA2.BF16_V2 R65, -RZ.H0_H0, RZ.H0_H0, -R18.H0_H0 ;  /* 0x200000ffff41d231 */ /* 0x000fcc0000340912 */
[----:B------:R2:W3:Y:S01]  /*12b80*/  MUFU.EX2 R9, R27 ;  /* 0x0000001b00097308 */ /* 0x0004e20000000800 */
[----:B------:R-:W-:Y:S02]  /*12b90*/  PRMT R84, R19, 0x5410, R18 ;  /* 0x0000541013547816 */ /* 0x000fe40000000012 */
[----:B------:R-:W-:Y:S02]  /*12ba0*/  @!P5 PRMT R18, R65, 0x5410, RZ ;  /* 0x000054104112d816 */ /* 0x000fe400000000ff */
[----:B------:R-:W-:-:S03]  /*12bb0*/  SHF.R.U32.HI R0, RZ, 0x10, R0 ;  /* 0x00000010ff007819 */ /* 0x000fc60000011600 */
[----:B------:R-:W4:Y:S01]  /*12bc0*/  MUFU.EX2 R6, R177 ;  /* 0x000000b100067308 */ /* 0x000f220000000800 */
[----:B------:R-:W4:Y:S01]  /*12bd0*/  LDC.U8 R65, c[0x0][0x2d8] ;  /* 0x0000b600ff417b82 */ /* 0x000f220000000000 */
[----:B------:R-:W-:Y:S01]  /*12be0*/  LOP3.LUT R0, R0, 0xff, RZ, 0xc0, !PT ;  /* 0x000000ff00007812 */ /* 0x000fe200078ec0ff */
[----:B-1----:R-:W-:-:S05]  /*12bf0*/  FADD.FTZ R11, R8, R12 ;  /* 0x0000000c080b7221 */ /* 0x002fca0000010000 */
[----:B------:R-:W1:Y:S01]  /*12c00*/  MUFU.EX2 R2, R176 ;  /* 0x000000b000027308 */ /* 0x000e620000000800 */
[----:B--2---:R-:W-:Y:S02]  /*12c10*/  F2FP.BF16.PACK_AB R27, R7, R8 ;  /* 0x00000008071b723e */ /* 0x004fe400000010ff */
[----:B------:R-:W-:Y:S01]  /*12c20*/  FSEL R8, R235, RZ, P4 ;  /* 0x000000ffeb087208 */ /* 0x000fe20002000000 */
[----:B------:R-:W-:Y:S01]  /*12c30*/  FADD.FTZ R11, R7, R11 ;  /* 0x0000000b070b7221 */ /* 0x000fe20000010000 */
[----:B------:R-:W-:Y:S02]  /*12c40*/  ISETP.GE.U32.AND P4, PT, R217, R0, PT ;  /* 0x00000000d900720c */ /* 0x000fe40003f86070 */
[----:B---3--:R-:W-:Y:S01]  /*12c50*/  F2FP.BF16.PACK_AB R0, R9, R34 ;  /* 0x000000220900723e */ /* 0x008fe200000010ff */
[----:B----4-:R-:W-:-:S03]  /*12c60*/  FADD.FTZ R7, R6, R11 ;  /* 0x0000000b06077221 */ /* 0x010fc60000010000 */
[C---:B------:R-:W-:Y:S02]  /*12c70*/  PRMT R22, R0.reuse, 0x7632, R22 ;  /* 0x0000763200167816 */ /* 0x040fe40000000016 */
[----:B------:R-:W-:Y:S01]  /*12c80*/  PRMT R23, R0, 0x7610, R23 ;  /* 0x0000761000177816 */ /* 0x000fe20000000017 */
[----:B------:R-:W-:Y:S02]  /*12c90*/  FADD.FTZ R0, R134, -R8 ;  /* 0x8000000886007221 */ /* 0x000fe40000010000 */
[----:B------:R-:W-:Y:S01]  /*12ca0*/  IMAD.MOV.U32 R192, RZ, RZ, R242 ;  /* 0x000000ffffc07224 */ /* 0x000fe200078e00f2 */
[C---:B-1----:R-:W-:Y:S01]  /*12cb0*/  F2FP.BF16.PACK_AB R36, R2.reuse, R6 ;  /* 0x000000060224723e */ /* 0x042fe200000010ff */
[----:B------:R-:W-:Y:S01]  /*12cc0*/  FADD.FTZ R242, R2, R7 ;  /* 0x0000000702f27221 */ /* 0x000fe20000010000 */
[----:B------:R-:W-:Y:S01]  /*12cd0*/  @!P6 HFMA2.BF16_V2 R64, -RZ.H0_H0, RZ.H0_H0, -R19.H0_H0 ;  /* 0x200000ffff40e231 */ /* 0x000fe20000340913 */
[----:B------:R-:W-:Y:S01]  /*12ce0*/  FMUL.FTZ R2, R0, c[0x0][0x23c] ;  /* 0x00008f0000027a20 */ /* 0x000fe20000410000 */
[----:B------:R-:W-:-:S03]  /*12cf0*/  LOP3.LUT R0, R4, 0xff, RZ, 0xc0, !PT ;  /* 0x000000ff04007812 */ /* 0x000fc600078ec0ff */
[----:B------:R-:W-:Y:S02]  /*12d00*/  @!P6 PRMT R19, R64, 0x5410, RZ ;  /* 0x000054104013e816 */ /* 0x000fe400000000ff */
[----:B------:R-:W-:Y:S02]  /*12d10*/  ISETP.GE.U32.AND P6, PT, R65, R0, PT ;  /* 0x000000004100720c */ /* 0x000fe40003fc6070 */
[----:B------:R1:W2:Y:S01]  /*12d20*/  MUFU.EX2 R0, R2 ;  /* 0x0000000200007308 */ /* 0x0002a20000000800 */
[----:B------:R-:W-:Y:S01]  /*12d30*/  IMAD.MOV.U32 R194, RZ, RZ, R117 ;  /* 0x000000ffffc27224 */ /* 0x000fe200078e0075 */
[----:B------:R-:W-:-:S06]  /*12d40*/  LOP3.LUT R5, R4, 0xffff, RZ, 0xc0, !PT ;  /* 0x0000ffff04057812 */ /* 0x000fcc00078ec0ff */
[----:B------:R-:W3:Y:S01]  /*12d50*/  MUFU.EX2 R26, R13 ;  /* 0x0000000d001a7308 */ /* 0x000ee20000000800 */
[----:B------:R-:W-:Y:S02]  /*12d60*/  IMAD.MOV.U32 R16, RZ, RZ, R131 ;  /* 0x000000ffff107224 */ /* 0x000fe400078e0083 */
[----:B------:R-:W-:Y:S02]  /*12d70*/  IMAD.MOV.U32 R186, RZ, RZ, R103 ;  /* 0x000000ffffba7224 */ /* 0x000fe400078e0067 */
[----:B------:R-:W-:Y:S02]  /*12d80*/  IMAD.MOV.U32 R131, RZ, RZ, R151 ;  /* 0x000000ffff837224 */ /* 0x000fe400078e0097 */
[----:B------:R-:W-:Y:S01]  /*12d90*/  IMAD.MOV.U32 R103, RZ, RZ, R150 ;  /* 0x000000ffff677224 */ /* 0x000fe200078e0096 */
[----:B-1----:R-:W-:Y:S01]  /*12da0*/  SHF.R.U32.HI R2, RZ, 0x10, R4 ;  /* 0x00000010ff027819 */ /* 0x002fe20000011604 */
[----:B--2---:R-:W-:Y:S01]  /*12db0*/  FMUL.FTZ R217, R77, R0 ;  /* 0x000000004dd97220 */ /* 0x004fe20000410000 */
[----:B------:R-:W-:Y:S01]  /*12dc0*/  @!P4 HFMA2.BF16_V2 R55, -RZ.H0_H0, RZ.H0_H0, -R23.H0_H0 ;  /* 0x200000ffff37c231 */ /* 0x000fe20000340917 */
[----:B------:R-:W-:Y:S01]  /*12dd0*/  IMAD.MOV.U32 R77, RZ, RZ, R194 ;  /* 0x000000ffff4d7224 */ /* 0x000fe200078e00c2 */
[----:B------:R-:W-:Y:S01]  /*12de0*/  SHF.R.U32.HI R5, RZ, 0x8, R5 ;  /* 0x00000008ff057819 */ /* 0x000fe20000011605 */
[----:B------:R-:W-:Y:S01]  /*12df0*/  IMAD.MOV.U32 R194, RZ, RZ, R192 ;  /* 0x000000ffffc27224 */ /* 0x000fe200078e00c0 */
[----:B------:R-:W-:Y:S01]  /*12e00*/  @!P1 HFMA2.BF16_V2 R53, -RZ.H0_H0, RZ.H0_H0, -R22.H0_H0 ;  /* 0x200000ffff359231 */ /* 0x000fe20000340916 */
[----:B------:R-:W-:Y:S01]  /*12e10*/  IMAD.MOV.U32 R192, RZ, RZ, R131 ;  /* 0x000000ffffc07224 */ /* 0x000fe200078e0083 */
[----:B------:R-:W-:Y:S01]  /*12e20*/  SHF.R.U32.HI R6, RZ, 0x18, R4 ;  /* 0x00000018ff067819 */ /* 0x000fe20000011604 */
[----:B------:R-:W-:Y:S01]  /*12e30*/  IMAD.MOV.U32 R131, RZ, RZ, R103 ;  /* 0x000000ffff837224 */ /* 0x000fe200078e0067 */
[----:B------:R-:W-:Y:S01]  /*12e40*/  LOP3.LUT R4, R2, 0xff, RZ, 0xc0, !PT ;  /* 0x000000ff02047812 */ /* 0x000fe200078ec0ff */
[----:B------:R-:W-:Y:S01]  /*12e50*/  IMAD.MOV.U32 R103, RZ, RZ, R219 ;  /* 0x000000ffff677224 */ /* 0x000fe200078e00db */
[----:B------:R-:W-:Y:S01]  /*12e60*/  PRMT R64, R23, 0x5410, R22 ;  /* 0x0000541017407816 */ /* 0x000fe20000000016 */
[----:B------:R-:W-:Y:S01]  /*12e70*/  IMAD.MOV.U32 R14, RZ, RZ, R116 ;  /* 0x000000ffff0e7224 */ /* 0x000fe200078e0074 */
[----:B------:R-:W-:Y:S01]  /*12e80*/  LOP3.LUT R2, R5, 0xffff, RZ, 0xc0, !PT ;  /* 0x0000ffff05027812 */ /* 0x000fe200078ec0ff */
[----:B------:R-:W-:Y:S01]  /*12e90*/  FMUL.FTZ R219, R79, R3 ;  /* 0x000000034fdb7220 */ /* 0x000fe20000410000 */
[----:B------:R-:W-:Y:S01]  /*12ea0*/  @!P4 PRMT R23, R55, 0x5410, RZ ;  /* 0x000054103717c816 */ /* 0x000fe200000000ff */
[----:B------:R-:W-:Y:S01]  /*12eb0*/  IMAD.MOV.U32 R79, RZ, RZ, R226 ;  /* 0x000000ffff4f7224 */ /* 0x000fe200078e00e2 */
[----:B------:R-:W-:Y:S01]  /*12ec0*/  ISETP.GE.U32.AND P4, PT, R65, R6, PT ;  /* 0x000000064100720c */ /* 0x000fe20003f86070 */
[----:B------:R-:W-:Y:S01]  /*12ed0*/  IMAD.MOV.U32 R195, RZ, RZ, R130 ;  /* 0x000000ffffc37224 */ /* 0x000fe200078e0082 */
[----:B------:R-:W-:Y:S01]  /*12ee0*/  @!P1 PRMT R22, R53, 0x5410, RZ ;  /* 0x0000541035169816 */ /* 0x000fe200000000ff */
[----:B---3--:R-:W-:-:S02]  /*12ef0*/  FFMA.FTZ R34, R230, R0, R26 ;  /* 0x00000000e6227223 */ /* 0x008fc4000001001a */
[----:B------:R-:W-:Y:S01]  /*12f00*/  FMUL.FTZ R226, R94, R3 ;  /* 0x000000035ee27220 */ /* 0x000fe20000410000 */
        /* <DEDUP_REMOVED lines=39> */
[----:B------:R-:W-:Y:S01]  /*13180*/  MUFU.EX2 R13, R81 ;  /* 0x00000051000d7308 */ /* 0x000fe20000000800 */
[----:B------:R-:W-:Y:S02]  /*13190*/  IMAD.MOV.U32 R76, RZ, RZ, R14 ;  /* 0x000000ffff4c7224 */ /* 0x000fe400078e000e */
[----:B------:R-:W-:-:S05]  /*131a0*/  IMAD.WIDE.U32 R2, R15, -0x2daee0ad, RZ ;  /* 0xd2511f530f027825 */ /* 0x000fca00078e00ff */
[----:B------:R-:W1:Y:S01]  /*131b0*/  MUFU.EX2 R14, R80 ;  /* 0x00000050000e7308 */ /* 0x000e620000000800 */
        /* <DEDUP_REMOVED lines=36> */
[----:B------:R-:W-:Y:S01]  /*13400*/  LOP3.LUT R0, R3, UR16, R10, 0x96, !PT ;  /* 0x0000001003007c12 */ /* 0x000fe2000f8e960a */
[----:B------:R-:W-:Y:S01]  /*13410*/  @!P6 HFMA2.BF16_V2 R35, -RZ.H0_H0, RZ.H0_H0, -R17.H0_H0 ;  /* 0x200000ffff23e231 */ /* 0x000fe20000340911 */
[----:B------:R-:W-:-:S02]  /*13420*/  PRMT R185, R17, 0x7632, R185 ;  /* 0x0000763211b97816 */ /* 0x000fc400000000b9 */
[----:B------:R-:W-:Y:S01]  /*13430*/  ISETP.GE.U32.AND P5, PT, R65, R4, PT ;  /* 0x000000044100720c */ /* 0x000fe20003fa6070 */
[----:B------:R-:W-:Y:S01]  /*13440*/  IMAD.MOV.U32 R75, RZ, RZ, R53 ;  /* 0x000000ffff4b7224 */ /* 0x000fe200078e0035 */
[----:B------:R-:W-:Y:S01]  /*13450*/  LOP3.LUT R4, R0, 0xff, RZ, 0xc0, !PT ;  /* 0x000000ff00047812 */ /* 0x000fe200078ec0ff */
[----:B------:R-:W-:Y:S01]  /*13460*/  @!P1 HFMA2.BF16_V2 R37, -RZ.H0_H0, RZ.H0_H0, -R185.H0_H0 ;  /* 0x200000ffff259231 */ /* 0x000fe200003409b9 */
[----:B------:R-:W-:Y:S02]  /*13470*/  PRMT R53, R17, 0x5410, R185 ;  /* 0x0000541011357816 */ /* 0x000fe400000000b9 */
[----:B------:R-:W-:Y:S02]  /*13480*/  @!P6 PRMT R17, R35, 0x5410, RZ ;  /* 0x000054102311e816 */ /* 0x000fe400000000ff */
[----:B------:R-:W-:Y:S02]  /*13490*/  ISETP.GE.U32.AND P6, PT, R65, R4, PT ;  /* 0x000000044100720c */ /* 0x000fe40003fc6070 */
[----:B------:R-:W-:Y:S01]  /*134a0*/  SHF.R.U32.HI R4, RZ, 0x18, R0 ;  /* 0x00000018ff047819 */ /* 0x000fe20000011600 */
[----:B------:R-:W-:Y:S01]  /*134b0*/  IMAD.MOV.U32 R95, RZ, RZ, R16 ;  /* 0x000000ffff5f7224 */ /* 0x000fe200078e0010 */
[----:B-1----:R-:W-:Y:S01]  /*134c0*/  F2FP.BF16.PACK_AB R5, R14, R13 ;  /* 0x0000000d0e05723e */ /* 0x002fe200000010ff */
[----:B------:R-:W-:Y:S01]  /*134d0*/  MUFU.EX2 R15, R85 ;  /* 0x00000055000f7308 */ /* 0x000fe20000000800 */
[----:B------:R-:W-:-:S02]  /*134e0*/  @!P1 PRMT R185, R37, 0x5410, RZ ;  /* 0x0000541025b99816 */ /* 0x000fc400000000ff */
[----:B------:R-:W-:Y:S02]  /*134f0*/  ISETP.GE.U32.AND P1, PT, R65, R4, PT ;  /* 0x000000044100720c */ /* 0x000fe40003f26070 */
[----:B------:R-:W-:-:S03]  /*13500*/  SHF.R.U32.HI R4, RZ, 0x10, R0 ;  /* 0x00000010ff047819 */ /* 0x000fc60000011600 */
[----:B------:R-:W1:Y:S01]  /*13510*/  MUFU.EX2 R16, R96 ;  /* 0x0000006000107308 */ /* 0x000e620000000800 */
[----:B------:R-:W-:Y:S02]  /*13520*/  LOP3.LUT R0, R0, 0xffff, RZ, 0xc0, !PT ;  /* 0x0000ffff00007812 */ /* 0x000fe400078ec0ff */
[C---:B------:R-:W-:Y:S02]  /*13530*/  PRMT R183, R5.reuse, 0x7610, R183 ;  /* 0x0000761005b77816 */ /* 0x040fe400000000b7 */
[----:B------:R-:W-:Y:S02]  /*13540*/  SHF.R.U32.HI R0, RZ, 0x8, R0 ;  /* 0x00000008ff007819 */ /* 0x000fe40000011600 */
[----:B------:R-:W-:Y:S01]  /*13550*/  PRMT R184, R5, 0x7632, R184 ;  /* 0x0000763205b87816 */ /* 0x000fe200000000b8 */
[----:B------:R-:W-:Y:S01]  /*13560*/  @!P5 HFMA2.BF16_V2 R39, -RZ.H0_H0, RZ.H0_H0, -R183.H0_H0 ;  /* 0x200000ffff27d231 */ /* 0x000fe200003409b7 */
[----:B------:R-:W-:Y:S02]  /*13570*/  LOP3.LUT R0, R0, 0xffff, RZ, 0xc0, !PT ;  /* 0x0000ffff00007812 */ /* 0x000fe400078ec0ff */
[----:B------:R-:W-:-:S02]  /*13580*/  PRMT R47, R183, 0x5410, R184 ;  /* 0x00005410b72f7816 */ /* 0x000fc400000000b8 */
[----:B------:R-:W-:Y:S02]  /*13590*/  @!P5 PRMT R183, R39, 0x5410, RZ ;  /* 0x0000541027b7d816 */ /* 0x000fe400000000ff */
[----:B------:R-:W-:Y:S02]  /*135a0*/  ISETP.GE.U32.AND P5, PT, R65, R0, PT ;  /* 0x000000004100720c */ /* 0x000fe40003fa6070 */
[----:B-1----:R-:W-:Y:S02]  /*135b0*/  F2FP.BF16.PACK_AB R0, R16, R15 ;  /* 0x0000000f1000723e */ /* 0x002fe400000010ff */
[C---:B------:R-:W-:Y:S01]  /*135c0*/  PRMT R182, R27.reuse, 0x7610, R182 ;  /* 0x000076101bb67816 */ /* 0x040fe200000000b6 */
[----:B------:R-:W-:Y:S01]  /*135d0*/  @!P4 HFMA2.BF16_V2 R38, -RZ.H0_H0, RZ.H0_H0, -R184.H0_H0 ;  /* 0x200000ffff26c231 */ /* 0x000fe200003409b8 */
[----:B------:R-:W-:Y:S02]  /*135e0*/  PRMT R179, R0, 0x7632, R179 ;  /* 0x0000763200b37816 */ /* 0x000fe400000000b3 */
[----:B------:R-:W-:Y:S01]  /*135f0*/  LOP3.LUT R4, R4, 0xff, RZ, 0xc0, !PT ;  /* 0x000000ff04047812 */ /* 0x000fe200078ec0ff */
[----:B------:R-:W-:Y:S01]  /*13600*/  @!P6 HFMA2.BF16_V2 R43, -RZ.H0_H0, RZ.H0_H0, -R182.H0_H0 ;  /* 0x200000ffff2be231 */ /* 0x000fe200003409b6 */
[----:B------:R-:W-:Y:S01]  /*13610*/  PRMT R181, R27, 0x7632, R181 ;  /* 0x000076321bb57816 */ /* 0x000fe200000000b5 */
[----:B------:R-:W-:Y:S01]  /*13620*/  IMAD.MOV.U32 R92, RZ, RZ, R12 ;  /* 0x000000ffff5c7224 */ /* 0x000fe200078e000c */
[----:B------:R-:W-:Y:S01]  /*13630*/  @!P4 PRMT R184, R38, 0x5410, RZ ;  /* 0x0000541026b8c816 */ /* 0x000fe200000000ff */
[----:B------:R-:W-:Y:S01]  /*13640*/  @!P1 HFMA2.BF16_V2 R41, -RZ.H0_H0, RZ.H0_H0, -R179.H0_H0 ;  /* 0x200000ffff299231 */ /* 0x000fe200003409b3 */
[----:B------:R-:W-:Y:S01]  /*13650*/  PRMT R180, R0, 0x7610, R180 ;  /* 0x0000761000b47816 */ /* 0x000fe200000000b4 */
[----:B------:R-:W-:Y:S01]  /*13660*/  IMAD.MOV.U32 R81, RZ, RZ, R8 ;  /* 0x000000ffff517224 */ /* 0x000fe200078e0008 */
[----:B------:R-:W-:Y:S01]  /*13670*/  ISETP.GE.U32.AND P4, PT, R65, R4, PT ;  /* 0x000000044100720c */ /* 0x000fe20003f86070 */
[----:B------:R-:W-:Y:S01]  /*13680*/  FADD.FTZ R12, R9, R54 ;  /* 0x00000036090c7221 */ /* 0x000fe20000010000 */
[----:B------:R-:W-:-:S02]  /*13690*/  LOP3.LUT R0, R115, UR14, R246, 0x96, !PT ;  /* 0x0000000e73007c12 */ /* 0x000fc4000f8e96f6 */
[----:B------:R-:W-:Y:S02]  /*136a0*/  PRMT R44, R182, 0x5410, R181 ;  /* 0x00005410b62c7816 */ /* 0x000fe400000000b5 */
[C---:B------:R-:W-:Y:S02]  /*136b0*/  LOP3.LUT R4, R2.reuse, 0xff, RZ, 0xc0, !PT ;  /* 0x000000ff02047812 */ /* 0x040fe400078ec0ff */
[----:B------:R-:W-:Y:S02]  /*136c0*/  LOP3.LUT R10, R2, 0xffff, RZ, 0xc0, !PT ;  /* 0x0000ffff020a7812 */ /* 0x000fe400078ec0ff */
[--C-:B------:R-:W-:Y:S02]  /*136d0*/  SHF.R.U32.HI R9, RZ, 0x10, R2.reuse ;  /* 0x00000010ff097819 */ /* 0x100fe40000011602 */
[----:B------:R-:W-:Y:S02]  /*136e0*/  SHF.R.U32.HI R8, RZ, 0x18, R2 ;  /* 0x00000018ff087819 */ /* 0x000fe40000011602 */
[----:B------:R-:W-:-:S02]  /*136f0*/  @!P6 PRMT R182, R43, 0x5410, RZ ;  /* 0x000054102bb6e816 */ /* 0x000fc400000000ff */
[----:B------:R-:W-:Y:S02]  /*13700*/  LOP3.LUT R2, R241, UR13, R114, 0x96, !PT ;  /* 0x0000000df1027c12 */ /* 0x000fe4000f8e9672 */
[----:B------:R-:W-:Y:S02]  /*13710*/  PRMT R43, R180, 0x5410, R179 ;  /* 0x00005410b42b7816 */ /* 0x000fe400000000b3 */
[----:B------:R-:W-:Y:S02]  /*13720*/  @!P1 PRMT R179, R41, 0x5410, RZ ;  /* 0x0000541029b39816 */ /* 0x000fe400000000ff */
[----:B------:R-:W-:Y:S01]  /*13730*/  ISETP.GE.U32.AND P1, PT, R65, R4, PT ;  /* 0x000000044100720c */ /* 0x000fe20003f26070 */
[----:B------:R-:W-:-:S04]  /*13740*/  IMAD.WIDE.U32 R4, R0, -0x2daee0ad, RZ ;  /* 0xd2511f5300047825 */ /* 0x000fc800078e00ff */
[----:B------:R-:W-:Y:S01]  /*13750*/  IMAD.WIDE.U32 R2, R2, -0x2daee0ad, RZ ;  /* 0xd2511f5302027825 */ /* 0x000fe200078e00ff */
[----:B------:R-:W-:-:S04]  /*13760*/  LOP3.LUT R0, R5, UR12, R248, 0x96, !PT ;  /* 0x0000000c05007c12 */ /* 0x000fc8000f8e96f8 */
[----:B------:R-:W-:Y:S01]  /*13770*/  LOP3.LUT R3, R3, UR10, R4, 0x96, !PT ;  /* 0x0000000a03037c12 */ /* 0x000fe2000f8e9604 */
[----:B------:R-:W-:Y:S02]  /*13780*/  IMAD.MOV.U32 R78, RZ, RZ, R6 ;  /* 0x000000ffff4e7224 */ /* 0x000fe400078e0006 */
[----:B------:R-:W-:Y:S02]  /*13790*/  IMAD.MOV.U32 R93, RZ, RZ, R7 ;  /* 0x000000ffff5d7224 */ /* 0x000fe400078e0007 */
[----:B------:R-:W-:-:S04]  /*137a0*/  IMAD.WIDE.U32 R6, R0, -0x326172a9, RZ ;  /* 0xcd9e8d5700067825 */ /* 0x000fc800078e00ff */
[----:B------:R-:W-:Y:S01]  /*137b0*/  IMAD.WIDE.U32 R4, R3, -0x326172a9, RZ ;  /* 0xcd9e8d5703047825 */ /* 0x000fe200078e00ff */
[----:B------:R-:W-:Y:S02]  /*137c0*/  LOP3.LUT R7, R7, UR11, R240, 0x96, !PT ;  /* 0x0000000b07077c12 */ /* 0x000fe4000f8e96f0 */
[----:B------:R-:W-:Y:S02]  /*137d0*/  LOP3.LUT R3, R9, 0xff, RZ, 0xc0, !PT ;  /* 0x000000ff09037812 */ /* 0x000fe400078ec0ff */
[----:B------:R-:W-:Y:S01]  /*137e0*/  LOP3.LUT R5, R5, UR9, R6, 0x96, !PT ;  /* 0x0000000905057c12 */ /* 0x000fe2000f8e9606 */
[----:B------:R-:W-:Y:S01]  /*137f0*/  IMAD.WIDE.U32 R6, R7, -0x2daee0ad, RZ ;  /* 0xd2511f5307067825 */ /* 0x000fe200078e00ff */
[----:B------:R-:W-:Y:S02]  /*13800*/  ISETP.GE.U32.AND P6, PT, R65, R3, PT ;  /* 0x000000034100720c */ /* 0x000fe40003fc6070 */
[----:B------:R-:W-:Y:S01]  /*13810*/  SHF.R.U32.HI R3, RZ, 0x8, R10 ;  /* 0x00000008ff037819 */ /* 0x000fe2000001160a */
[----:B------:R-:W-:Y:S01]  /*13820*/  IMAD.WIDE.U32 R10, R5, -0x2daee0ad, RZ ;  /* 0xd2511f53050a7825 */ /* 0x000fe200078e00ff */
[----:B------:R-:W1:Y:S02]  /*13830*/  MUFU.EX2 R0, R48 ;  /* 0x0000003000007308 */ /* 0x000e640000000800 */
[----:B------:R-:W-:-:S02]  /*13840*/  LOP3.LUT R5, R3, 0xffff, RZ, 0xc0, !PT ;  /* 0x0000ffff03057812 */ /* 0x000fc400078ec0ff */
[----:B------:R-:W-:Y:S02]  /*13850*/  LOP3.LUT R3, R7, UR8, R2, 0x96, !PT ;  /* 0x0000000807037c12 */ /* 0x000fe4000f8e9602 */
[----:B------:R-:W-:Y:S01]  /*13860*/  LOP3.LUT R2, R11, UR6, R6, 0x96, !PT ;  /* 0x000000060b027c12 */ /* 0x000fe2000f8e9606 */
[----:B------:R-:W-:Y:S02]  /*13870*/  @!P4 HFMA2.BF16_V2 R42, -RZ.H0_H0, RZ.H0_H0, -R180.H0_H0 ;  /* 0x200000ffff2ac231 */ /* 0x000fe400003409b4 */
[----:B------:R-:W-:Y:S01]  /*13880*/  IMAD.WIDE.U32 R6, R3, -0x326172a9, RZ ;  /* 0xcd9e8d5703067825 */ /* 0x000fe200078e00ff */
[----:B------:R-:W-:-:S03]  /*13890*/  @!P5 HFMA2.BF16_V2 R40, -RZ.H0_H0, RZ.H0_H0, -R181.H0_H0 ;  /* 0x200000ffff28d231 */ /* 0x000fc600003409b5 */
[----:B------:R-:W-:Y:S01]  /*138a0*/  IMAD.WIDE.U32 R2, R2, -0x326172a9, RZ ;  /* 0xcd9e8d5702027825 */ /* 0x000fe200078e00ff */
[----:B------:R-:W-:Y:S02]  /*138b0*/  @!P4 PRMT R180, R42, 0x5410, RZ ;  /* 0x000054102ab4c816 */ /* 0x000fe400000000ff */
[----:B------:R-:W-:Y:S02]  /*138c0*/  LOP3.LUT R7, R7, UR7, R4, 0x96, !PT ;  /* 0x0000000707077c12 */ /* 0x000fe4000f8e9604 */
[----:B------:R-:W-:Y:S02]  /*138d0*/  ISETP.GE.U32.AND P4, PT, R65, R5, PT ;  /* 0x000000054100720c */ /* 0x000fe40003f86070 */
[----:B------:R-:W-:Y:S02]  /*138e0*/  LOP3.LUT R4, R3, UR15, R6, 0x96, !PT ;  /* 0x0000000f03047c12 */ /* 0x000fe4000f8e9606 */
[----:B------:R-:W-:Y:S02]  /*138f0*/  @!P5 PRMT R181, R40, 0x5410, RZ ;  /* 0x0000541028b5d816 */ /* 0x000fe400000000ff */
[----:B------:R-:W-:Y:S01]  /*13900*/  ISETP.GE.U32.AND P5, PT, R65, R8, PT ;  /* 0x000000084100720c */ /* 0x000fe20003fa6070 */
[C---:B-1----:R-:W-:Y:S01]  /*13910*/  FADD.FTZ R8, R0.reuse, R34 ;  /* 0x0000002200087221 */ /* 0x042fe20000010000 */
[----:B------:R-:W-:Y:S01]  /*13920*/  F2FP.BF16.PACK_AB R5, R0, R26 ;  /* 0x0000001a0005723e */ /* 0x000fe200000010ff */
[----:B------:R-:W-:Y:S01]  /*13930*/  IMAD.MOV.U32 R80, RZ, RZ, R243 ;  /* 0x000000ffff507224 */ /* 0x000fe200078e00f3 */
[----:B------:R-:W-:Y:S01]  /*13940*/  LOP3.LUT R0, R4, 0xffff, RZ, 0xc0, !PT ;  /* 0x0000ffff04007812 */ /* 0x000fe200078ec0ff */
[----:B------:R-:W-:Y:S01]  /*13950*/  IMAD.MOV.U32 R247, RZ, RZ, R239 ;  /* 0x000000fffff77224 */ /* 0x000fe200078e00ef */
[C---:B------:R-:W-:Y:S01]  /*13960*/  PRMT R178, R36.reuse, 0x7610, R178 ;  /* 0x0000761024b27816 */ /* 0x040fe200000000b2 */
[----:B------:R-:W-:Y:S01]  /*13970*/  MUFU.EX2 R243, R112 ;  /* 0x0000007000f37308 */ /* 0x000fe20000000800 */
[----:B------:R-:W-:-:S02]  /*13980*/  PRMT R177, R36, 0x7632, R177 ;  /* 0x0000763224b17816 */ /* 0x000fc400000000b1 */
[----:B------:R-:W-:Y:S01]  /*13990*/  SHF.R.U32.HI R0, RZ, 0x8, R0 ;  /* 0x00000008ff007819 */ /* 0x000fe20000011600 */
[----:B------:R-:W-:-:S04]  /*139a0*/  @!P1 HFMA2.BF16_V2 R46, -RZ.H0_H0, RZ.H0_H0, -R178.H0_H0 ;  /* 0x200000ffff2e9231 */ /* 0x000fc800003409b2 */
[----:B------:R-:W1:Y:S01]  /*139b0*/  MUFU.EX2 R239, R113 ;  /* 0x0000007100ef7308 */ /* 0x000e620000000800 */
[----:B------:R-:W-:Y:S01]  /*139c0*/  LOP3.LUT R0, R0, 0xffff, RZ, 0xc0, !PT ;  /* 0x0000ffff00007812 */ /* 0x000fe200078ec0ff */
[----:B------:R-:W-:Y:S01]  /*139d0*/  @!P4 HFMA2.BF16_V2 R45, -RZ.H0_H0, RZ.H0_H0, -R177.H0_H0 ;  /* 0x200000ffff2dc231 */ /* 0x000fe200003409b1 */
[----:B------:R-:W-:Y:S02]  /*139e0*/  PRMT R37, R178, 0x5410, R177 ;  /* 0x00005410b2257816 */ /* 0x000fe400000000b1 */
[----:B------:R-:W-:Y:S02]  /*139f0*/  @!P1 PRMT R178, R46, 0x5410, RZ ;  /* 0x000054102eb29816 */ /* 0x000fe400000000ff */
[----:B------:R-:W-:Y:S02]  /*13a00*/  ISETP.GE.U32.AND P1, PT, R65, R0, PT ;  /* 0x000000004100720c */ /* 0x000fe40003f26070 */
[----:B------:R-:W-:Y:S02]  /*13a10*/  LOP3.LUT R0, R4, 0xff, RZ, 0xc0, !PT ;  /* 0x000000ff04007812 */ /* 0x000fe400078ec0ff */
[----:B------:R-:W-:-:S02]  /*13a20*/  @!P4 PRMT R177, R45, 0x5410, RZ ;  /* 0x000054102db1c816 */ /* 0x000fc400000000ff */
[----:B------:R-:W2:Y:S01]  /*13a30*/  LDL R45, [R1+0x9c] ;  /* 0x00009c00012d7983 */ /* 0x000ea20000100800 */
[----:B------:R-:W-:Y:S02]  /*13a40*/  ISETP.GE.U32.AND P4, PT, R65, R0, PT ;  /* 0x000000004100720c */ /* 0x000fe40003f86070 */
[----:B-1----:R-:W-:-:S04]  /*13a50*/  F2FP.BF16.PACK_AB R0, R239, R243 ;  /* 0x000000f3ef00723e */ /* 0x002fc800000010ff */
[C---:B------:R-:W-:Y:S02]  /*13a60*/  PRMT R176, R0.reuse, 0x7610, R176 ;  /* 0x0000761000b07816 */ /* 0x040fe400000000b0 */
[----:B------:R-:W-:Y:S02]  /*13a70*/  PRMT R139, R0, 0x7632, R139 ;  /* 0x00007632008b7816 */ /* 0x000fe4000000008b */
[----:B------:R1:W-:Y:S02]  /*13a80*/  MUFU.EX2 R0, R66 ;  /* 0x0000004200007308 */ /* 0x0003e40000000800 */
[----:B-1----:R-:W3:Y:S01]  /*13a90*/  LDL R66, [R1+0xa8] ;  /* 0x0000a80001427983 */ /* 0x002ee20000100800 */
[--C-:B------:R-:W-:Y:S01]  /*13aa0*/  FADD.FTZ R9, R13, R12.reuse ;  /* 0x0000000c0d097221 */ /* 0x100fe20000010000 */
[C---:B------:R-:W-:Y:S02]  /*13ab0*/  PRMT R13, R5.reuse, 0x7632, R13 ;  /* 0x00007632050d7816 */ /* 0x040fe4000000000d */
[----:B------:R-:W-:-:S03]  /*13ac0*/  PRMT R12, R5, 0x7610, R12 ;  /* 0x00007610050c7816 */ /* 0x000fc6000000000c */
[----:B------:R-:W-:Y:S01]  /*13ad0*/  @!P1 HFMA2.BF16_V2 R51, -RZ.H0_H0, RZ.H0_H0, -R13.H0_H0 ;  /* 0x200000ffff339231 */ /* 0x000fe2000034090d */
[----:B------:R-:W-:Y:S02]  /*13ae0*/  LOP3.LUT R5, R2, 0xff, RZ, 0xc0, !PT ;  /* 0x000000ff02057812 */ /* 0x000fe400078ec0ff */
[----:B------:R-:W-:Y:S01]  /*13af0*/  PRMT R41, R12, 0x5410, R13 ;  /* 0x000054100c297816 */ /* 0x000fe2000000000d */
[----:B------:R-:W-:Y:S01]  /*13b00*/  @!P5 HFMA2.BF16_V2 R49, -RZ.H0_H0, RZ.H0_H0, -R139.H0_H0 ;  /* 0x200000ffff31d231 */ /* 0x000fe2000034098b */
[----:B------:R-:W-:Y:S02]  /*13b10*/  @!P1 PRMT R13, R51, 0x5410, RZ ;  /* 0x00005410330d9816 */ /* 0x000fe400000000ff */
[----:B------:R-:W-:Y:S02]  /*13b20*/  ISETP.GE.U32.AND P1, PT, R65, R5, PT ;  /* 0x000000054100720c */ /* 0x000fe40003f26070 */
[----:B------:R-:W-:Y:S02]  /*13b30*/  LOP3.LUT R3, R2, 0xffff, RZ, 0xc0, !PT ;  /* 0x0000ffff02037812 */ /* 0x000fe400078ec0ff */
[----:B------:R-:W-:-:S02]  /*13b40*/  SHF.R.U32.HI R5, RZ, 0x10, R2 ;  /* 0x00000010ff057819 */ /* 0x000fc40000011602 */
[----:B------:R-:W-:Y:S01]  /*13b50*/  SHF.R.U32.HI R2, RZ, 0x18, R2 ;  /* 0x00000018ff027819 */ /* 0x000fe20000011602 */
[----:B------:R-:W1:Y:S01]  /*13b60*/  MUFU.EX2 R6, R69 ;  /* 0x0000004500067308 */ /* 0x000e620000000800 */
[----:B------:R-:W-:Y:S02]  /*13b70*/  PRMT R38, R176, 0x5410, R139 ;  /* 0x00005410b0267816 */ /* 0x000fe4000000008b */
[----:B------:R-:W-:Y:S02]  /*13b80*/  @!P5 PRMT R139, R49, 0x5410, RZ ;  /* 0x00005410318bd816 */ /* 0x000fe400000000ff */
[----:B------:R-:W-:Y:S02]  /*13b90*/  ISETP.GE.U32.AND P5, PT, R65, R2, PT ;  /* 0x000000024100720c */ /* 0x000fe40003fa6070 */
[----:B------:R-:W-:Y:S01]  /*13ba0*/  SHF.R.U32.HI R2, RZ, 0x8, R3 ;  /* 0x00000008ff027819 */ /* 0x000fe20000011603 */
[----:B------:R-:W-:Y:S02]  /*13bb0*/  @!P6 HFMA2.BF16_V2 R50, -RZ.H0_H0, RZ.H0_H0, -R176.H0_H0 ;  /* 0x200000ffff32e231 */ /* 0x000fe400003409b0 */
[----:B------:R-:W-:Y:S01]  /*13bc0*/  @!P4 HFMA2.BF16_V2 R52, -RZ.H0_H0, RZ.H0_H0, -R12.H0_H0 ;  /* 0x200000ffff34c231 */ /* 0x000fe2000034090c */
[----:B------:R-:W-:-:S02]  /*13bd0*/  LOP3.LUT R3, R5, 0xff, RZ, 0xc0, !PT ;  /* 0x000000ff05037812 */ /* 0x000fc400078ec0ff */
[----:B------:R-:W-:Y:S02]  /*13be0*/  LOP3.LUT R2, R2, 0xffff, RZ, 0xc0, !PT ;  /* 0x0000ffff02027812 */ /* 0x000fe400078ec0ff */
[----:B------:R-:W-:Y:S02]  /*13bf0*/  @!P6 PRMT R176, R50, 0x5410, RZ ;  /* 0x0000541032b0e816 */ /* 0x000fe400000000ff */
[----:B------:R-:W-:Y:S02]  /*13c00*/  @!P4 PRMT R12, R52, 0x5410, RZ ;  /* 0x00005410340cc816 */ /* 0x000fe400000000ff */
        /* <DEDUP_REMOVED lines=12> */
[----:B------:R-:W-:Y:S01]  /*13cd0*/  LOP3.LUT R7, R5, 0xffff, RZ, 0xc0, !PT ;  /* 0x0000ffff05077812 */ /* 0x000fe200078ec0ff */
[----:B------:R-:W-:-:S06]  /*13ce0*/  @!P1 HFMA2.BF16_V2 R56, -RZ.H0_H0, RZ.H0_H0, -R138.H0_H0 ;  /* 0x200000ffff389231 */ /* 0x000fcc000034098a */
[----:B------:R-:W1:Y:S01]  /*13cf0*/  MUFU.EX2 R5, R82 ;  /* 0x0000005200057308 */ /* 0x000e620000000800 */
[----:B------:R-:W-:Y:S01]  /*13d00*/  PRMT R40, R138, 0x5410, R137 ;  /* 0x000054108a287816 */ /* 0x000fe20000000089 */
[----:B------:R-:W-:Y:S01]  /*13d10*/  @!P4 HFMA2.BF16_V2 R57, -RZ.H0_H0, RZ.H0_H0, -R137.H0_H0 ;  /* 0x200000ffff39c231 */ /* 0x000fe20000340989 */
[----:B------:R-:W-:Y:S02]  /*13d20*/  @!P1 PRMT R138, R56, 0x5410, RZ ;  /* 0x00005410388a9816 */ /* 0x000fe400000000ff */
[----:B------:R-:W-:Y:S01]  /*13d30*/  ISETP.GE.U32.AND P1, PT, R65, R7, PT ;  /* 0x000000074100720c */ /* 0x000fe20003f26070 */
[----:B------:R-:W-:Y:S01]  /*13d40*/  FADD.FTZ R7, R6, R8 ;  /* 0x0000000806077221 */ /* 0x000fe20000010000 */
[----:B------:R-:W-:Y:S02]  /*13d50*/  LOP3.LUT R6, R0, 0xff, RZ, 0xc0, !PT ;  /* 0x000000ff00067812 */ /* 0x000fe400078ec0ff */
[----:B------:R-:W-:Y:S02]  /*13d60*/  @!P4 PRMT R137, R57, 0x5410, RZ ;  /* 0x000054103989c816 */ /* 0x000fe400000000ff */
[----:B------:R-:W-:-:S02]  /*13d70*/  ISETP.GE.U32.AND P4, PT, R65, R6, PT ;  /* 0x000000064100720c */ /* 0x000fc40003f86070 */
[----:B------:R-:W-:Y:S02]  /*13d80*/  PRMT R136, R68, 0x7610, R136 ;  /* 0x0000761044887816 */ /* 0x000fe40000000088 */
[----:B-1----:R-:W-:-:S03]  /*13d90*/  F2FP.BF16.PACK_AB R6, R238, R5 ;  /* 0x00000005ee06723e */ /* 0x002fc600000010ff */
[----:B------:R-:W-:Y:S01]  /*13da0*/  @!P6 HFMA2.BF16_V2 R58, -RZ.H0_H0, RZ.H0_H0, -R136.H0_H0 ;  /* 0x200000ffff3ae231 */ /* 0x000fe20000340988 */
[----:B------:R-:W-:Y:S02]  /*13db0*/  PRMT R135, R68, 0x7632, R135 ;  /* 0x0000763244877816 */ /* 0x000fe40000000087 */
        /* <DEDUP_REMOVED lines=8> */
[----:B------:R-:W-:Y:S01]  /*13e40*/  IMAD.MOV.U32 R247, RZ, RZ, R234 ;  /* 0x000000fffff77224 */ /* 0x000fe200078e00ea */
        /* <DEDUP_REMOVED lines=17> */
[----:B------:R-:W-:-:S03]  /*13f60*/  IMAD.MOV.U32 R54, RZ, RZ, R195 ;  /* 0x000000ffff367224 */ /* 0x000fc600078e00c3 */
[C---:B------:R-:W-:Y:S01]  /*13f70*/  PRMT R132, R2.reuse, 0x7610, R132 ;  /* 0x0000761002847816 */ /* 0x040fe20000000084 */
[----:B------:R-:W-:Y:S02]  /*13f80*/  IMAD.MOV.U32 R240, RZ, RZ, R79 ;  /* 0x000000fffff07224 */ /* 0x000fe400078e004f */
[----:B------:R-:W-:Y:S01]  /*13f90*/  IMAD.MOV.U32 R195, RZ, RZ, R128 ;  /* 0x000000ffffc37224 */ /* 0x000fe200078e0080 */
[----:B------:R-:W-:Y:S01]  /*13fa0*/  PRMT R35, R2, 0x7632, R35 ;  /* 0x0000763202237816 */ /* 0x000fe20000000023 */
[----:B------:R-:W-:Y:S01]  /*13fb0*/  IMAD.MOV.U32 R79, RZ, RZ, R231 ;  /* 0x000000ffff4f7224 */ /* 0x000fe200078e00e7 */
[----:B------:R-:W-:Y:S01]  /*13fc0*/  @!P6 HFMA2.BF16_V2 R62, -RZ.H0_H0, RZ.H0_H0, -R132.H0_H0 ;  /* 0x200000ffff3ee231 */ /* 0x000fe20000340984 */
[----:B------:R-:W-:Y:S01]  /*13fd0*/  IMAD.MOV.U32 R128, RZ, RZ, R229 ;  /* 0x000000ffff807224 */ /* 0x000fe200078e00e5 */
[----:B------:R-:W-:Y:S01]  /*13fe0*/  MUFU.EX2 R231, R98 ;  /* 0x0000006200e77308 */ /* 0x000fe20000000800 */
[----:B------:R-:W-:Y:S02]  /*13ff0*/  SHF.R.U32.HI R2, RZ, 0x18, R4 ;  /* 0x00000018ff027819 */ /* 0x000fe40000011604 */
[----:B------:R-:W-:-:S05]  /*14000*/  PRMT R50, R132, 0x5410, R35 ;  /* 0x0000541084327816 */ /* 0x000fca0000000023 */
[----:B------:R-:W1:Y:S01]  /*14010*/  MUFU.EX2 R229, R97 ;  /* 0x0000006100e57308 */ /* 0x000e620000000800 */
[----:B------:R-:W-:Y:S02]  /*14020*/  @!P6 PRMT R132, R62, 0x5410, RZ ;  /* 0x000054103e84e816 */ /* 0x000fe400000000ff */
[----:B------:R-:W-:Y:S02]  /*14030*/  ISETP.GE.U32.AND P6, PT, R65, R2, PT ;  /* 0x000000024100720c */ /* 0x000fe40003fc6070 */
[----:B------:R-:W-:Y:S01]  /*14040*/  SHF.R.U32.HI R2, RZ, 0x10, R4 ;  /* 0x00000010ff027819 */ /* 0x000fe20000011604 */
[----:B------:R-:W-:-:S03]  /*14050*/  @!P5 HFMA2.BF16_V2 R63, -RZ.H0_H0, RZ.H0_H0, -R35.H0_H0 ;  /* 0x200000ffff3fd231 */ /* 0x000fc60000340923 */
[----:B------:R-:W-:Y:S02]  /*14060*/  LOP3.LUT R2, R2, 0xff, RZ, 0xc0, !PT ;  /* 0x000000ff02027812 */ /* 0x000fe400078ec0ff */
[----:B------:R-:W-:Y:S02]  /*14070*/  @!P5 PRMT R35, R63, 0x5410, RZ ;  /* 0x000054103f23d816 */ /* 0x000fe400000000ff */
[----:B------:R-:W-:Y:S01]  /*14080*/  ISETP.GE.U32.AND P5, PT, R65, R2, PT ;  /* 0x000000024100720c */ /* 0x000fe20003fa6070 */
[----:B------:R-:W-:Y:S01]  /*14090*/  @!P4 HFMA2.BF16_V2 R60, -RZ.H0_H0, RZ.H0_H0, -R134.H0_H0 ;  /* 0x200000ffff3cc231 */ /* 0x000fe20000340986 */
[----:B-1----:R-:W-:Y:S01]  /*140a0*/  F2FP.BF16.PACK_AB R2, R231, R229 ;  /* 0x000000e5e702723e */ /* 0x002fe200000010ff */
[----:B------:R-:W-:Y:S01]  /*140b0*/  FADD.FTZ R9, R14, R9 ;  /* 0x000000090e097221 */ /* 0x000fe20000010000 */
[----:B------:R-:W-:Y:S02]  /*140c0*/  SHF.R.U32.HI R4, RZ, 0x18, R0 ;  /* 0x00000018ff047819 */ /* 0x000fe40000011600 */
[----:B------:R-:W-:-:S02]  /*140d0*/  PRMT R34, R2, 0x7632, R34 ;  /* 0x0000763202227816 */ /* 0x000fc40000000022 */
[----:B------:R-:W-:Y:S02]  /*140e0*/  @!P4 PRMT R134, R60, 0x5410, RZ ;  /* 0x000054103c86c816 */ /* 0x000fe400000000ff */
[----:B------:R-:W-:Y:S02]  /*140f0*/  ISETP.GE.U32.AND P4, PT, R65, R3, PT ;  /* 0x000000034100720c */ /* 0x000fe40003f86070 */
[----:B------:R-:W-:Y:S01]  /*14100*/  SHF.R.U32.HI R0, RZ, 0x10, R0 ;  /* 0x00000010ff007819 */ /* 0x000fe20000011600 */
[----:B------:R-:W-:Y:S01]  /*14110*/  FADD.FTZ R3, R15, R9 ;  /* 0x000000090f037221 */ /* 0x000fe20000010000 */
[----:B------:R-:W-:Y:S01]  /*14120*/  @!P1 HFMA2.BF16_V2 R70, -RZ.H0_H0, RZ.H0_H0, -R34.H0_H0 ;  /* 0x200000ffff469231 */ /* 0x000fe20000340922 */
[----:B------:R-:W-:Y:S01]  /*14130*/  UIADD3 UR4, UR31, -0x4498517b, URZ ;  /* 0xbb67ae851f047890 */ /* 0x000fe2000fffe03f */
        /* <DEDUP_REMOVED lines=8> */
[----:B------:R-:W-:-:S02]  /*141c0*/  IMAD.MOV.U32 R94, RZ, RZ, R55 ;  /* 0x000000ffff5e7224 */ /* 0x000fc400078e0037 */
[----:B------:R-:W-:Y:S01]  /*141d0*/  FADD.FTZ R245, R16, R3 ;  /* 0x0000000310f57221 */ /* 0x000fe20000010000 */
[----:B------:R-:W-:Y:S01]  /*141e0*/  LOP3.LUT R0, R251, UR4, R82, 0x96, !PT ;  /* 0x00000004fb007c12 */ /* 0x000fe2000f8e9652 */
[----:B------:R-:W-:Y:S01]  /*141f0*/  IMAD.MOV.U32 R55, RZ, RZ, R186 ;  /* 0x000000ffff377224 */ /* 0x000fe200078e00ba */
[----:B------:R-:W1:Y:S01]  /*14200*/  MUFU.EX2 R3, R100 ;  /* 0x0000006400037308 */ /* 0x000e620000000800 */
[----:B------:R-:W-:Y:S01]  /*14210*/  IMAD.MOV.U32 R241, RZ, RZ, R80 ;  /* 0x000000fffff17224 */ /* 0x000fe200078e0050 */
[----:B------:R-:W-:Y:S01]  /*14220*/  @!P4 HFMA2.BF16_V2 R67, -RZ.H0_H0, RZ.H0_H0, -R2.H0_H0 ;  /* 0x200000ffff43c231 */ /* 0x000fe20000340902 */
[----:B------:R-:W-:-:S05]  /*14230*/  IMAD.MOV.U32 R80, RZ, RZ, R130 ;  /* 0x000000ffff507224 */ /* 0x000fca00078e0082 */
[----:B------:R-:W4:Y:S01]  /*14240*/  MUFU.EX2 R186, R102 ;  /* 0x0000006600ba7308 */ /* 0x000f220000000800 */
[----:B------:R-:W-:Y:S02]  /*14250*/  IMAD.MOV.U32 R42, RZ, RZ, R233 ;  /* 0x000000ffff2a7224 */ /* 0x000fe400078e00e9 */
[----:B------:R-:W-:Y:S02]  /*14260*/  IMAD.MOV.U32 R130, RZ, RZ, R232 ;  /* 0x000000ffff827224 */ /* 0x000fe400078e00e8 */
[----:B------:R-:W-:Y:S01]  /*14270*/  IMAD.WIDE.U32 R232, R0, -0x326172a9, RZ ;  /* 0xcd9e8d5700e87825 */ /* 0x000fe200078e00ff */
[----:B------:R-:W-:Y:S02]  /*14280*/  LOP3.LUT R0, R25, UR12, R250, 0x96, !PT ;  /* 0x0000000c19007c12 */ /* 0x000fe4000f8e96fa */
[----:B------:R-:W-:Y:S01]  /*14290*/  @P4 PRMT R187, R2, 0x7610, R187 ;  /* 0x0000761002bb4816 */ /* 0x000fe200000000bb */
[----:B------:R-:W-:Y:S01]  /*142a0*/  FADD.FTZ R248, R5, R7 ;  /* 0x0000000705f87221 */ /* 0x000fe20000010000 */
[----:B------:R-:W-:-:S02]  /*142b0*/  @!P4 PRMT R187, R67, 0x5410, RZ ;  /* 0x0000541043bbc816 */ /* 0x000fc400000000ff */
[----:B------:R-:W-:Y:S01]  /*142c0*/  ISETP.GE.U32.AND P4, PT, R65, R4, PT ;  /* 0x000000044100720c */ /* 0x000fe20003f86070 */
[----:B------:R-:W-:Y:S01]  /*142d0*/  IMAD.WIDE.U32 R4, R0, -0x326172a9, RZ ;  /* 0xcd9e8d5700047825 */ /* 0x000fe200078e00ff */
[----:B------:R-:W-:-:S03]  /*142e0*/  LOP3.LUT R2, R233, UR13, R114, 0x96, !PT ;  /* 0x0000000de9027c12 */ /* 0x000fc6000f8e9672 */
[----:B------:R-:W-:Y:S02]  /*142f0*/  IMAD.MOV.U32 R246, RZ, RZ, R244 ;  /* 0x000000fffff67224 */ /* 0x000fe400078e00f4 */
[----:B-1----:R-:W-:Y:S01]  /*14300*/  FADD.FTZ R244, R3, R99 ;  /* 0x0000006303f47221 */ /* 0x002fe20000010000 */
[----:B----4-:R-:W-:Y:S01]  /*14310*/  F2FP.BF16.PACK_AB R3, R186, R3 ;  /* 0x00000003ba03723e */ /* 0x010fe200000010ff */
[----:B------:R-:W-:Y:S01]  /*14320*/  IMAD.WIDE.U32 R6, R2, -0x2daee0ad, RZ ;  /* 0xd2511f5302067825 */ /* 0x000fe200078e00ff */
[----:B------:R-:W-:Y:S02]  /*14330*/  LOP3.LUT R2, R5, UR11, R232, 0x96, !PT ;  /* 0x0000000b05027c12 */ /* 0x000fe4000f8e96e8 */
[C---:B------:R-:W-:Y:S02]  /*14340*/  PRMT R27, R3.reuse, 0x7610, R27 ;  /* 0x00007610031b7816 */ /* 0x040fe4000000001b */
[----:B------:R-:W-:Y:S01]  /*14350*/  PRMT R26, R3, 0x7632, R26 ;  /* 0x00007632031a7816 */ /* 0x000fe2000000001a */
[----:B------:R-:W-:Y:S01]  /*14360*/  IMAD.WIDE.U32 R2, R2, -0x2daee0ad, RZ ;  /* 0xd2511f5302027825 */ /* 0x000fe200078e00ff */
[----:B------:R-:W-:-:S04]  /*14370*/  LOP3.LUT R0, R7, UR10, R24, 0x96, !PT ;  /* 0x0000000a07007c12 */ /* 0x000fc8000f8e9618 */
        /* <DEDUP_REMOVED lines=12> */
[----:B------:R-:W-:Y:S01]  /*14440*/  SHF.R.U32.HI R4, RZ, 0x18, R2 ;  /* 0x00000018ff047819 */ /* 0x000fe20000011602 */
[----:B------:R-:W-:Y:S01]  /*14450*/  STG.E.U16 [R20.64+-0xc0], R19 ;  /* 0xffff401314007986 */ /* 0x000fe2000c10151c */
[----:B------:R-:W-:-:S03]  /*14460*/  LOP3.LUT R2, R5, 0xff, RZ, 0xc0, !PT ;  /* 0x000000ff05027812 */ /* 0x000fc600078ec0ff */
[----:B------:R-:W-:Y:S01]  /*14470*/  STG.E.U16 [R20.64+-0xbe], R18 ;  /* 0xffff421214007986 */ /* 0x000fe2000c10151c */
[----:B------:R-:W-:-:S03]  /*14480*/  SHF.R.U32.HI R3, RZ, 0x8, R3 ;  /* 0x00000008ff037819 */ /* 0x000fc60000011603 */
[----:B------:R-:W-:Y:S04]  /*14490*/  STG.E.U16 [R32.64+-0xc0], R23 ;  /* 0xffff401720007986 */ /* 0x000fe8000c10151c */
[----:B------:R-:W-:Y:S04]  /*144a0*/  STG.E.U16 [R32.64+-0xbe], R22 ;  /* 0xffff421620007986 */ /* 0x000fe8000c10151c */
[----:B------:R1:W-:Y:S01]  /*144b0*/  STG.E.U16 [R30.64+-0xc0], R12 ;  /* 0xffff400c1e007986 */ /* 0x0003e2000c10151c */
[----:B------:R-:W-:Y:S02]  /*144c0*/  PRMT R14, R6, 0x5410, R3 ;  /* 0x00005410060e7816 */ /* 0x000fe40000000003 */
[----:B------:R-:W-:-:S02]  /*144d0*/  SHF.R.U32.HI R5, RZ, 0x18, R0 ;  /* 0x00000018ff057819 */ /* 0x000fc40000011600 */
        /* <DEDUP_REMOVED lines=21> */
[C---:B------:R-:W-:Y:S02]  /*14630*/  PRMT R10, R101.reuse, 0x7632, R10 ;  /* 0x00007632650a7816 */ /* 0x040fe4000000000a */
        /* <DEDUP_REMOVED lines=12> */
[----:B------:R-:W-:Y:S01]  /*14700*/  STG.E.U16 [R30.64+-0xbe], R13 ;  /* 0xffff420d1e007986 */ /* 0x000fe2000c10151c */
[----:B------:R-:W-:-:S03]  /*14710*/  @!P5 PRMT R11, R71, 0x5410, RZ ;  /* 0x00005410470bd816 */ /* 0x000fc600000000ff */
[----:B------:R1:W-:Y:S04]  /*14720*/  STG.E.U16 [R28.64+-0xbe], R10 ;  /* 0xffff420a1c007986 */ /* 0x0003e8000c10151c */
[----:B------:R4:W-:Y:S01]  /*14730*/  STG.E.U16 [R28.64+-0xc0], R11 ;  /* 0xffff400b1c007986 */ /* 0x0009e2000c10151c */
[----:B------:R-:W-:Y:S02]  /*14740*/  IMAD.MOV.U32 R46, RZ, RZ, R240 ;  /* 0x000000ffff2e7224 */ /* 0x000fe400078e00f0 */
[----:B------:R-:W-:Y:S02]  /*14750*/  IMAD.MOV.U32 R113, RZ, RZ, R241 ;  /* 0x000000ffff717224 */ /* 0x000fe400078e00f1 */
[----:B------:R-:W-:Y:S02]  /*14760*/  IMAD.MOV.U32 R112, RZ, RZ, R249 ;  /* 0x000000ffff707224 */ /* 0x000fe400078e00f9 */
[----:B------:R-:W-:-:S02]  /*14770*/  IMAD.MOV.U32 R241, RZ, RZ, R42 ;  /* 0x000000fffff17224 */ /* 0x000fc400078e002a */
[----:B------:R-:W-:Y:S02]  /*14780*/  IMAD.MOV.U32 R249, RZ, RZ, R130 ;  /* 0x000000fffff97224 */ /* 0x000fe400078e0082 */
[----:B------:R-:W-:Y:S01]  /*14790*/  IMAD.MOV.U32 R240, RZ, RZ, R128 ;  /* 0x000000fffff07224 */ /* 0x000fe200078e0080 */
[----:B-1----:R-:W-:Y:S01]  /*147a0*/  LOP3.LUT R10, R0, R53, RZ, 0xc0, !PT ;  /* 0x00000035000a7212 */ /* 0x002fe200078ec0ff */
[----:B------:R-:W-:-:S05]  /*147b0*/  HSET2.LE.AND R0, R12, R65, PT ;  /* 0x000000410c007233 */ /* 0x000fca0003803000 */
[----:B----4-:R-:W-:Y:S01]  /*147c0*/  LOP3.LUT R11, R0, R47, RZ, 0xc0, !PT ;  /* 0x0000002f000b7212 */ /* 0x010fe200078ec0ff */
[----:B------:R-:W-:Y:S01]  /*147d0*/  HSET2.LE.AND R0, R4, R65, PT ;  /* 0x0000004104007233 */ /* 0x000fe20003803000 */
[----:B------:R-:W-:Y:S02]  /*147e0*/  IMAD.MOV.U32 R42, RZ, RZ, R129 ;  /* 0x000000ffff2a7224 */ /* 0x000fe400078e0081 */
[----:B------:R-:W-:Y:S02]  /*147f0*/  IMAD.MOV.U32 R52, RZ, RZ, R46 ;  /* 0x000000ffff347224 */ /* 0x000fe400078e002e */
[----:B------:R-:W-:Y:S01]  /*14800*/  LOP3.LUT R130, R0, R37, RZ, 0xc0, !PT ;  /* 0x0000002500827212 */ /* 0x000fe200078ec0ff */
[----:B------:R-:W-:Y:S01]  /*14810*/  IMAD.MOV.U32 R46, RZ, RZ, R112 ;  /* 0x000000ffff2e7224 */ /* 0x000fe200078e0070 */
[----:B--2---:R-:W-:Y:S01]  /*14820*/  IADD3 R0, R45, 0x4, RZ ;  /* 0x000000042d007810 */ /* 0x004fe20007ffe0ff */
[----:B------:R-:W-:Y:S02]  /*14830*/  IMAD.MOV.U32 R45, RZ, RZ, R113 ;  /* 0x000000ffff2d7224 */ /* 0x000fe400078e0071 */
[----:B------:R-:W-:-:S02]  /*14840*/  IMAD.MOV.U32 R112, RZ, RZ, R240 ;  /* 0x000000ffff707224 */ /* 0x000fc400078e00f0 */
[----:B------:R-:W-:Y:S02]  /*14850*/  IMAD.MOV.U32 R113, RZ, RZ, R241 ;  /* 0x000000ffff717224 */ /* 0x000fe400078e00f1 */
[----:B------:R-:W-:Y:S02]  /*14860*/  IMAD.MOV.U32 R240, RZ, RZ, R249 ;  /* 0x000000fffff07224 */ /* 0x000fe400078e00f9 */
[----:B------:R-:W-:Y:S02]  /*14870*/  IMAD.MOV.U32 R241, RZ, RZ, R42 ;  /* 0x000000fffff17224 */ /* 0x000fe400078e002a */
[----:B------:R-:W-:Y:S02]  /*14880*/  IMAD.MOV.U32 R249, RZ, RZ, R246 ;  /* 0x000000fffff97224 */ /* 0x000fe400078e00f6 */
[----:B------:R-:W-:Y:S02]  /*14890*/  IMAD.MOV.U32 R42, RZ, RZ, R247 ;  /* 0x000000ffff2a7224 */ /* 0x000fe400078e00f7 */
[----:B------:R-:W-:Y:S01]  /*148a0*/  IMAD.WIDE.U32 R246, R0, -0x326172a9, RZ ;  /* 0xcd9e8d5700f67825 */ /* 0x000fe200078e00ff */
[----:B------:R-:W-:-:S02]  /*148b0*/  HSET2.LE.AND R3, R6, R65, PT ;  /* 0x0000004106037233 */ /* 0x000fc40003803000 */
[--C-:B------:R-:W-:Y:S02]  /*148c0*/  HSET2.LE.AND R2, R9, R65.reuse, PT ;  /* 0x0000004109027233 */ /* 0x100fe40003803000 */
[----:B---3--:R-:W-:Y:S02]  /*148d0*/  LOP3.LUT R0, R247, R66, RZ, 0x3c, !PT ;  /* 0x00000042f7007212 */ /* 0x008fe400078e3cff */
[----:B------:R-:W-:Y:S01]  /*148e0*/  LOP3.LUT R9, R3, R64, RZ, 0xc0, !PT ;  /* 0x0000004003097212 */ /* 0x000fe200078ec0ff */
[----:B------:R-:W-:Y:S02]  /*148f0*/  HSET2.LE.AND R3, R7, R65, PT ;  /* 0x0000004107037233 */ /* 0x000fe40003803000 */
[----:B------:R-:W-:Y:S01]  /*14900*/  IMAD.WIDE.U32 R6, R0, -0x2daee0ad, RZ ;  /* 0xd2511f5300067825 */ /* 0x000fe200078e00ff */
[----:B------:R-:W-:-:S04]  /*14910*/  LOP3.LUT R8, R2, R84, RZ, 0xc0, !PT ;  /* 0x0000005402087212 */ /* 0x000fc800078ec0ff */
[----:B------:R-:W-:Y:S01]  /*14920*/  LOP3.LUT R0, R7, UR4, R82, 0x96, !PT ;  /* 0x0000000407007c12 */ /* 0x000fe2000f8e9652 */
[----:B------:R-:W-:Y:S01]  /*14930*/  IMAD.MOV.U32 R69, RZ, RZ, R52 ;  /* 0x000000ffff457224 */ /* 0x000fe200078e0034 */
[----:B------:R-:W-:Y:S01]  /*14940*/  HSET2.LE.AND R2, R5, R65, PT ;  /* 0x0000004105027233 */ /* 0x000fe20003803000 */
[----:B------:R-:W-:Y:S02]  /*14950*/  IMAD.MOV.U32 R66, RZ, RZ, R45 ;  /* 0x000000ffff427224 */ /* 0x000fe400078e002d */
[----:B------:R-:W-:Y:S02]  /*14960*/  IMAD.MOV.U32 R52, RZ, RZ, R46 ;  /* 0x000000ffff347224 */ /* 0x000fe400078e002e */
[----:B------:R-:W-:Y:S02]  /*14970*/  IMAD.MOV.U32 R45, RZ, RZ, R240 ;  /* 0x000000ffff2d7224 */ /* 0x000fe400078e00f0 */
[----:B------:R-:W-:Y:S02]  /*14980*/  IMAD.MOV.U32 R46, RZ, RZ, R241 ;  /* 0x000000ffff2e7224 */ /* 0x000fe400078e00f1 */
[----:B------:R-:W-:Y:S01]  /*14990*/  IMAD.WIDE.U32 R240, R0, -0x326172a9, RZ ;  /* 0xcd9e8d5700f07825 */ /* 0x000fe200078e00ff */
[----:B------:R-:W-:-:S02]  /*149a0*/  LOP3.LUT R129, R2, R43, RZ, 0xc0, !PT ;  /* 0x0000002b02817212 */ /* 0x000fc400078ec0ff */
[----:B------:R-:W-:Y:S01]  /*149b0*/  LOP3.LUT R2, R115, UR14, R246, 0x96, !PT ;  /* 0x0000000e73027c12 */ /* 0x000fe2000f8e96f6 */
[----:B------:R-:W-:Y:S01]  /*149c0*/  IMAD.MOV.U32 R115, RZ, RZ, R46 ;  /* 0x000000ffff737224 */ /* 0x000fe200078e002e */
[----:B------:R-:W-:Y:S01]  /*149d0*/  LOP3.LUT R0, R241, UR13, R114, 0x96, !PT ;  /* 0x0000000df1007c12 */ /* 0x000fe2000f8e9672 */
[----:B------:R-:W-:Y:S01]  /*149e0*/  IMAD.MOV.U32 R114, RZ, RZ, R45 ;  /* 0x000000ffff727224 */ /* 0x000fe200078e002d */
[----:B------:R1:W-:Y:S01]  /*149f0*/  STL.64 [R1], R6 ;  /* 0x0000000601007387 */ /* 0x0003e20000100a00 */
[----:B------:R-:W-:Y:S02]  /*14a00*/  IMAD.MOV.U32 R97, RZ, RZ, R69 ;  /* 0x000000ffff617224 */ /* 0x000fe400078e0045 */
[----:B------:R-:W-:Y:S02]  /*14a10*/  IMAD.MOV.U32 R46, RZ, RZ, R249 ;  /* 0x000000ffff2e7224 */ /* 0x000fe400078e00f9 */
[----:B------:R-:W-:Y:S02]  /*14a20*/  IMAD.MOV.U32 R45, RZ, RZ, R193 ;  /* 0x000000ffff2d7224 */ /* 0x000fe400078e00c1 */
        /* <DEDUP_REMOVED lines=11> */
[----:B------:R-:W3:Y:S01]  /*14ae0*/  LDL.LU R152, [R1+0x11c] ;  /* 0x00011c0001987983 */ /* 0x000ee20000300800 */
[----:B------:R-:W-:Y:S02]  /*14af0*/  IMAD.MOV.U32 R83, RZ, RZ, R172 ;  /* 0x000000ffff537224 */ /* 0x000fe400078e00ac */
[----:B------:R-:W-:Y:S01]  /*14b00*/  IMAD.MOV.U32 R82, RZ, RZ, R103 ;  /* 0x000000ffff527224 */ /* 0x000fe200078e0067 */
[----:B------:R-:W4:Y:S01]  /*14b10*/  LDL.LU R237, [R1+0x118] ;  /* 0x0001180001ed7983 */ /* 0x000f220000300800 */
[----:B------:R-:W-:Y:S02]  /*14b20*/  IMAD.MOV.U32 R56, RZ, RZ, R252 ;  /* 0x000000ffff387224 */ /* 0x000fe400078e00fc */
[----:B------:R-:W-:Y:S01]  /*14b30*/  IMAD.MOV.U32 R103, RZ, RZ, R201 ;  /* 0x000000ffff677224 */ /* 0x000fe200078e00c9 */
[----:B------:R1:W5:Y:S04]  /*14b40*/  LDL.LU R172, [R1+0x114] ;  /* 0x0001140001ac7983 */ /* 0x0003680000300800 */
[----:B------:R1:W5:Y:S04]  /*14b50*/  LDL.LU R252, [R1+0x110] ;  /* 0x0001100001fc7983 */ /* 0x0003680000300800 */
[----:B------:R-:W2:Y:S01]  /*14b60*/  LDL.LU R201, [R1+0x10c] ;  /* 0x00010c0001c97983 */ /* 0x000ea20000300800 */
[----:B------:R-:W-:-:S03]  /*14b70*/  IMAD.MOV.U32 R57, RZ, RZ, R203 ;  /* 0x000000ffff397224 */ /* 0x000fc600078e00cb */
[----:B------:R-:W3:Y:S01]  /*14b80*/  LDL.LU R203, [R1+0x108] ;  /* 0x0001080001cb7983 */ /* 0x000ee20000300800 */
[----:B------:R-:W-:-:S03]  /*14b90*/  IMAD.MOV.U32 R61, RZ, RZ, R206 ;  /* 0x000000ffff3d7224 */ /* 0x000fc600078e00ce */
[----:B------:R-:W3:Y:S01]  /*14ba0*/  LDL.LU R206, [R1+0x104] ;  /* 0x0001040001ce7983 */ /* 0x000ee20000300800 */
[----:B------:R-:W-:-:S03]  /*14bb0*/  IMAD.MOV.U32 R58, RZ, RZ, R205 ;  /* 0x000000ffff3a7224 */ /* 0x000fc600078e00cd */
[----:B------:R-:W3:Y:S01]  /*14bc0*/  LDL.LU R205, [R1+0x100] ;  /* 0x0001000001cd7983 */ /* 0x000ee20000300800 */
[----:B------:R-:W-:-:S04]  /*14bd0*/  IMAD.WIDE.U32 R4, R2, -0x2daee0ad, RZ ;  /* 0xd2511f5302047825 */ /* 0x000fc800078e00ff */
[----:B------:R-:W-:Y:S01]  /*14be0*/  IMAD.WIDE.U32 R12, R0, -0x2daee0ad, RZ ;  /* 0xd2511f53000c7825 */ /* 0x000fe200078e00ff */
[----:B------:R-:W-:-:S04]  /*14bf0*/  LOP3.LUT R2, R5, UR12, R6, 0x96, !PT ;  /* 0x0000000c05027c12 */ /* 0x000fc8000f8e9606 */
[----:B------:R-:W-:Y:S02]  /*14c00*/  LOP3.LUT R0, R13, UR10, R4, 0x96, !PT ;  /* 0x0000000a0d007c12 */ /* 0x000fe4000f8e9604 */
[----:B------:R-:W-:Y:S01]  /*14c10*/  LOP3.LUT R128, R3, R44, RZ, 0xc0, !PT ;  /* 0x0000002c03807212 */ /* 0x000fe200078ec0ff */
[----:B------:R-:W-:-:S04]  /*14c20*/  IMAD.WIDE.U32 R2, R2, -0x326172a9, RZ ;  /* 0xcd9e8d5702027825 */ /* 0x000fc800078e00ff */
[----:B-1----:R-:W-:Y:S01]  /*14c30*/  IMAD.WIDE.U32 R6, R0, -0x326172a9, RZ ;  /* 0xcd9e8d5700067825 */ /* 0x002fe200078e00ff */
        /* <DEDUP_REMOVED lines=13> */
[----:B------:R-:W-:Y:S02]  /*14d10*/  SHF.R.U32.HI R4, RZ, 0x10, R2 ;  /* 0x00000010ff047819 */ /* 0x000fe40000011602 */
[----:B------:R-:W-:Y:S02]  /*14d20*/  LOP3.LUT R22, R5, UR7, R6, 0x96, !PT ;  /* 0x0000000705167c12 */ /* 0x000fe4000f8e9606 */
[----:B------:R-:W-:-:S02]  /*14d30*/  LOP3.LUT R3, R2, 0xffff, RZ, 0xc0, !PT ;  /* 0x0000ffff02037812 */ /* 0x000fc400078ec0ff */
[----:B------:R-:W-:Y:S02]  /*14d40*/  LOP3.LUT R6, R2, 0xff, RZ, 0xc0, !PT ;  /* 0x000000ff02067812 */ /* 0x000fe400078ec0ff */
[----:B------:R-:W-:Y:S02]  /*14d50*/  SHF.R.U32.HI R5, RZ, 0x18, R2 ;  /* 0x00000018ff057819 */ /* 0x000fe40000011602 */
[----:B------:R-:W-:Y:S02]  /*14d60*/  LOP3.LUT R2, R4, 0xff, RZ, 0xc0, !PT ;  /* 0x000000ff04027812 */ /* 0x000fe400078ec0ff */
[----:B------:R-:W-:Y:S02]  /*14d70*/  SHF.R.U32.HI R3, RZ, 0x8, R3 ;  /* 0x00000008ff037819 */ /* 0x000fe40000011603 */
[----:B------:R-:W-:Y:S02]  /*14d80*/  PRMT R5, R2, 0x5410, R5 ;  /* 0x0000541002057816 */ /* 0x000fe40000000005 */
[----:B------:R-:W-:-:S02]  /*14d90*/  LOP3.LUT R2, R0, 0xffff, RZ, 0xc0, !PT ;  /* 0x0000ffff00027812 */ /* 0x000fc400078ec0ff */
        /* <DEDUP_REMOVED lines=16> */
[----:B------:R-:W-:Y:S02]  /*14ea0*/  IMAD.MOV.U32 R71, RZ, RZ, R52 ;  /* 0x000000ffff477224 */ /* 0x000fe400078e0034 */
[----:B------:R-:W-:Y:S02]  /*14eb0*/  IMAD.MOV.U32 R52, RZ, RZ, R54 ;  /* 0x000000ffff347224 */ /* 0x000fe400078e0036 */
[----:B------:R-:W-:Y:S02]  /*14ec0*/  IMAD.MOV.U32 R53, RZ, RZ, R85 ;  /* 0x000000ffff357224 */ /* 0x000fe400078e0055 */
[----:B------:R-:W-:Y:S02]  /*14ed0*/  IMAD.MOV.U32 R54, RZ, RZ, R80 ;  /* 0x000000ffff367224 */ /* 0x000fe400078e0050 */
[----:B------:R-:W-:Y:S02]  /*14ee0*/  IMAD.MOV.U32 R60, RZ, RZ, R214 ;  /* 0x000000ffff3c7224 */ /* 0x000fe400078e00d6 */
[----:B------:R-:W-:-:S02]  /*14ef0*/  IMAD.MOV.U32 R68, RZ, RZ, R215 ;  /* 0x000000ffff447224 */ /* 0x000fc400078e00d7 */
[----:B------:R1:W5:Y:S01]  /*14f00*/  LDL.LU R215, [R1+0xfc] ;  /* 0x0000fc0001d77983 */ /* 0x0003620000300800 */
[----:B------:R-:W-:Y:S02]  /*14f10*/  IMAD.MOV.U32 R18, RZ, RZ, R58 ;  /* 0x000000ffff127224 */ /* 0x000fe400078e003a */
[----:B------:R-:W-:Y:S01]  /*14f20*/  IMAD.MOV.U32 R58, RZ, RZ, R79 ;  /* 0x000000ffff3a7224 */ /* 0x000fe200078e004f */
[----:B------:R1:W5:Y:S01]  /*14f30*/  LDL.LU R214, [R1+0xf8] ;  /* 0x0000f80001d67983 */ /* 0x0003620000300800 */
[----:B------:R-:W-:Y:S02]  /*14f40*/  IMAD.MOV.U32 R62, RZ, RZ, R213 ;  /* 0x000000ffff3e7224 */ /* 0x000fe400078e00d5 */
[----:B------:R-:W-:Y:S01]  /*14f50*/  IMAD.MOV.U32 R16, RZ, RZ, R60 ;  /* 0x000000ffff107224 */ /* 0x000fe200078e003c */
[----:B------:R1:W-:Y:S01]  /*14f60*/  STG.E.U16 [R20.64+-0xb0], R17 ;  /* 0xffff501114007986 */ /* 0x0003e2000c10151c */
        /* <DEDUP_REMOVED lines=13> */
[----:B------:R-:W-:Y:S02]  /*15040*/  IMAD.MOV.U32 R100, RZ, RZ, R57 ;  /* 0x000000ffff647224 */ /* 0x000fe400078e0039 */
[----:B------:R-:W-:Y:S02]  /*15050*/  IMAD.MOV.U32 R75, RZ, RZ, R93 ;  /* 0x000000ffff4b7224 */ /* 0x000fe400078e005d */
[----:B------:R-:W-:Y:S02]  /*15060*/  IMAD.MOV.U32 R92, RZ, RZ, R207 ;  /* 0x000000ffff5c7224 */ /* 0x000fe400078e00cf */
[----:B-1----:R-:W-:Y:S02]  /*15070*/  IMAD.MOV.U32 R17, RZ, RZ, R61 ;  /* 0x000000ffff117224 */ /* 0x002fe400078e003d */
        /* <DEDUP_REMOVED lines=11> */
[----:B------:R1:W5:Y:S04]  /*15130*/  LDL.LU R204, [R1+0xd8] ;  /* 0x0000d80001cc7983 */ /* 0x0003680000300800 */
[----:B------:R1:W5:Y:S04]  /*15140*/  LDL.LU R202, [R1+0xd4] ;  /* 0x0000d40001ca7983 */ /* 0x0003680000300800 */
[----:B------:R1:W5:Y:S04]  /*15150*/  LDL.LU R200, [R1+0xd0] ;  /* 0x0000d00001c87983 */ /* 0x0003680000300800 */
[----:B--2---:R-:W3:Y:S02]  /*15160*/  LDSM.16.MT88.4 R12, [R201+0xa000] ;  /* 0x00a00000c90c783b */ /* 0x004ee40000004200 */
[-C--:B---3--:R-:W-:Y:S08]  /*15170*/  HMMA.16816.F32.BF16 R152, R8, R12.reuse, R152 ;  /* 0x0000000c0898723c */ /* 0x088ff00000041898 */
[C---:B------:R-:W-:Y:S08]  /*15180*/  HMMA.16816.F32.BF16 R168, R4.reuse, R12, R168 ;  /* 0x0000000c04a8723c */ /* 0x040ff000000418a8 */
[-C--:B------:R-:W-:Y:S08]  /*15190*/  HMMA.16816.F32.BF16 R164, R4, R14.reuse, R164 ;  /* 0x0000000e04a4723c */ /* 0x080ff000000418a4 */
[C---:B------:R-:W-:Y:S01]  /*151a0*/  HMMA.16816.F32.BF16 R36, R8.reuse, R14, R220 ;  /* 0x0000000e0824723c */ /* 0x040fe200000418dc */
[----:B------:R-:W2:Y:S06]  /*151b0*/  LDSM.16.MT88.4 R12, [R203+0xa000] ;  /* 0x00a00000cb0c783b */ /* 0x000eac0000004200 */
[----:B------:R-:W-:Y:S01]  /*151c0*/  IMAD.MOV.U32 R223, RZ, RZ, R42 ;  /* 0x000000ffffdf7224 */ /* 0x000fe200078e002a */
[-C--:B--2---:R-:W-:Y:S08]  /*151d0*/  HMMA.16816.F32.BF16 R144, R8, R12.reuse, R144 ;  /* 0x0000000c0890723c */ /* 0x084ff00000041890 */
[C---:B------:R-:W-:Y:S08]  /*151e0*/  HMMA.16816.F32.BF16 R160, R4.reuse, R12, R160 ;  /* 0x0000000c04a0723c */ /* 0x040ff000000418a0 */
[-C--:B------:R-:W-:Y:S08]  /*151f0*/  HMMA.16816.F32.BF16 R156, R4, R14.reuse, R156 ;  /* 0x0000000e049c723c */ /* 0x080ff0000004189c */
[----:B------:R-:W-:Y:S01]  /*15200*/  HMMA.16816.F32.BF16 R40, R8, R14, R52 ;  /* 0x0000000e0828723c */ /* 0x000fe20000041834 */
[----:B------:R-:W2:Y:S01]  /*15210*/  LDSM.16.MT88.4 R12, [R206+0xa000] ;  /* 0x00a00000ce0c783b */ /* 0x000ea20000004200 */
[----:B------:R-:W-:-:S02]  /*15220*/  IMAD.MOV.U32 R220, RZ, RZ, R45 ;  /* 0x000000ffffdc7224 */ /* 0x000fc400078e002d */
[----:B------:R-:W-:Y:S01]  /*15230*/  IMAD.MOV.U32 R221, RZ, RZ, R46 ;  /* 0x000000ffffdd7224 */ /* 0x000fe200078e002e */
[----:B------:R-:W-:-:S03]  /*15240*/  @!P1 HFMA2.BF16_V2 R73, -RZ.H0_H0, RZ.H0_H0, -R27.H0_H0 ;  /* 0x200000ffff499231 */ /* 0x000fc6000034091b */
        /* <DEDUP_REMOVED lines=8> */
[----:B------:R-:W-:Y:S01]  /*152d0*/  IMAD.MOV.U32 R70, RZ, RZ, R66 ;  /* 0x000000ffff467224 */ /* 0x000fe200078e0042 */
[----:B------:R-:W-:Y:S01]  /*152e0*/  PRMT R48, R27, 0x5410, R26 ;  /* 0x000054101b307816 */ /* 0x000fe2000000001a */
[----:B------:R-:W-:Y:S01]  /*152f0*/  IMAD.MOV.U32 R143, RZ, RZ, R75 ;  /* 0x000000ffff8f7224 */ /* 0x000fe200078e004b */
[----:B------:R-:W-:Y:S02]  /*15300*/  @!P1 PRMT R27, R73, 0x5410, RZ ;  /* 0x00005410491b9816 */ /* 0x000fe400000000ff */
[----:B------:R-:W-:Y:S01]  /*15310*/  @!P4 PRMT R26, R72, 0x5410, RZ ;  /* 0x00005410481ac816 */ /* 0x000fe200000000ff */
[----:B------:R-:W-:Y:S02]  /*15320*/  IMAD.MOV.U32 R101, RZ, RZ, R83 ;  /* 0x000000ffff657224 */ /* 0x000fe400078e0053 */
[----:B------:R-:W-:-:S02]  /*15330*/  IMAD.MOV.U32 R141, RZ, RZ, R80 ;  /* 0x000000ffff8d7224 */ /* 0x000fc400078e0050 */
        /* <DEDUP_REMOVED lines=39> */
[C---:B------:R-:W-:Y:S01]  /*155b0*/  HMMA.16816.F32.BF16 R224, R8.reuse, R12, R112 ;  /* 0x0000000c08e0723c */ /* 0x040fe20000041870 */
[----:B------:R-:W-:Y:S01]  /*155c0*/  LOP3.LUT R6, R0, 0xff, RZ, 0xc0, !PT ;  /* 0x000000ff00067812 */ /* 0x000fe200078ec0ff */
[----:B------:R-:W-:Y:S06]  /*155d0*/  LDSM.16.MT88.4 R112, [R206+0xb800] ;  /* 0x00b80000ce70783b */ /* 0x000fec0000004200 */
[C---:B------:R-:W-:Y:S01]  /*155e0*/  HMMA.16816.F32.BF16 R16, R8.reuse, R18, R140 ;  /* 0x000000120810723c */ /* 0x040fe2000004188c */
[----:B------:R-:W-:Y:S01]  /*155f0*/  SHF.R.U32.HI R5, RZ, 0x18, R0 ;  /* 0x00000018ff057819 */ /* 0x000fe20000011600 */
[----:B------:R-:W3:Y:S06]  /*15600*/  LDSM.16.MT88.4 R140, [R203+0xa800] ;  /* 0x00a80000cb8c783b */ /* 0x000eec0000004200 */
[----:B------:R-:W-:Y:S01]  /*15610*/  HMMA.16816.F32.BF16 R12, R8, R14, R96 ;  /* 0x0000000e080c723c */ /* 0x000fe20000041860 */
[----:B------:R-:W-:Y:S06]  /*15620*/  LDSM.16.MT88.4 R96, [R203+0xb800] ;  /* 0x00b80000cb60783b */ /* 0x000fec0000004200 */
[----:B------:R-:W-:-:S02]  /*15630*/  PRMT R8, R2, 0x5410, R4 ;  /* 0x0000541002087816 */ /* 0x000fc40000000004 */
[----:B------:R-:W-:-:S04]  /*15640*/  LOP3.LUT R2, R0, 0xffff, RZ, 0xc0, !PT ;  /* 0x0000ffff00027812 */ /* 0x000fc800078ec0ff */
[----:B------:R-:W-:Y:S02]  /*15650*/  SHF.R.U32.HI R4, RZ, 0x8, R2 ;  /* 0x00000008ff047819 */ /* 0x000fe40000011602 */
[----:B------:R-:W-:Y:S01]  /*15660*/  LOP3.LUT R2, R3, 0xff, RZ, 0xc0, !PT ;  /* 0x000000ff03027812 */ /* 0x000fe200078ec0ff */
[--C-:B------:R-:W-:Y:S01]  /*15670*/  HSET2.LE.AND R0, R7, R65.reuse, PT ;  /* 0x0000004107007233 */ /* 0x100fe20003803000 */
[----:B------:R-:W-:Y:S02]  /*15680*/  PRMT R4, R6, 0x5410, R4 ;  /* 0x0000541006047816 */ /* 0x000fe40000000004 */
[----:B------:R-:W-:Y:S02]  /*15690*/  PRMT R3, R2, 0x5410, R5 ;  /* 0x0000541002037816 */ /* 0x000fe40000000005 */
[----:B------:R-:W-:Y:S01]  /*156a0*/  LOP3.LUT R126, R0, R50, RZ, 0xc0, !PT ;  /* 0x00000032007e7212 */ /* 0x000fe200078ec0ff */
[--C-:B------:R-:W-:Y:S02]  /*156b0*/  HSET2.LE.AND R0, R8, R65.reuse, PT ;  /* 0x0000004108007233 */ /* 0x100fe40003803000 */
[----:B------:R-:W-:-:S02]  /*156c0*/  HSET2.LE.AND R2, R4, R65, PT ;  /* 0x0000004104027233 */ /* 0x000fc40003803000 */
[----:B------:R-:W-:Y:S01]  /*156d0*/  HSET2.LE.AND R3, R3, R65, PT ;  /* 0x0000004103037233 */ /* 0x000fe20003803000 */
[----:B------:R-:W-:Y:S01]  /*156e0*/  LOP3.LUT R127, R0, R49, RZ, 0xc0, !PT ;  /* 0x00000031007f7212 */ /* 0x000fe200078ec0ff */
[----:B------:R-:W-:Y:S01]  /*156f0*/  LDSM.16.MT88.4 R64, [R205+0xa800] ;  /* 0x00a80000cd40783b */ /* 0x000fe20000004200 */
[----:B------:R-:W-:Y:S02]  /*15700*/  LOP3.LUT R124, R2, R51, RZ, 0xc0, !PT ;  /* 0x00000033027c7212 */ /* 0x000fe400078ec0ff */
[----:B------:R-:W-:Y:S01]  /*15710*/  LOP3.LUT R125, R3, R48, RZ, 0xc0, !PT ;  /* 0x00000030037d7212 */ /* 0x000fe200078ec0ff */
[-C--:B--2---:R-:W-:Y:S01]  /*15720*/  HMMA.16816.F32.BF16 R152, R128, R148.reuse, R152 ;  /* 0x000000948098723c */ /* 0x084fe20000041898 */
[----:B------:R-:W2:Y:S04]  /*15730*/  LDSM.16.MT88.4 R48, [R206+0xa800] ;  /* 0x00a80000ce30783b */ /* 0x000ea80000004200 */
[----:B------:R-:W-:Y:S03]  /*15740*/  LDSM.16.MT88.4 R4, [R205+0xb800] ;  /* 0x00b80000cd04783b */ /* 0x000fe60000004200 */
        /* <DEDUP_REMOVED lines=11> */
[-C--:B------:R-:W-:Y:S08]  /*15800*/  HMMA.16816.F32.BF16 R52, R128, R64.reuse, R68 ;  /* 0x000000408034723c */ /* 0x080ff00000041844 */
        /* <DEDUP_REMOVED lines=26> */
[----:B------:R1:W-:Y:S01]  /*159b0*/  STG.E.U16 [R28.64+-0x8e], R34 ;  /* 0xffff72221c007986 */ /* 0x0003e2000c10151c */
[----:B------:R-:W-:Y:S01]  /*159c0*/  FADD.FTZ R2, R238, R248 ;  /* 0x000000f8ee027221 */ /* 0x000fe20000010000 */
[----:B--2---:R-:W-:Y:S01]  /*159d0*/  HMMA.16816.F32.BF16 R72, R124, R80, R84 ;  /* 0x000000507c48723c */ /* 0x004fe20000041854 */
[----:B------:R-:W-:Y:S01]  /*159e0*/  FADD.FTZ R0, R186, R244 ;  /* 0x000000f4ba007221 */ /* 0x000fe20000010000 */
[----:B------:R-:W-:Y:S01]  /*159f0*/  IADD3 R244, P1, R20, -0x100, RZ ;  /* 0xffffff0014f47810 */ /* 0x000fe20007f3e0ff */
[----:B------:R-:W-:-:S02]  /*15a00*/  FADD.FTZ R2, R230, R2 ;  /* 0x00000002e6027221 */ /* 0x000fc40000010000 */
[----:B------:R-:W-:-:S03]  /*15a10*/  FADD.FTZ R0, R229, R0 ;  /* 0x00000000e5007221 */ /* 0x000fc60000010000 */
[----:B------:R-:W-:Y:S01]  /*15a20*/  HMMA.16816.F32.BF16 R76, R124, R82, R92 ;  /* 0x000000527c4c723c */ /* 0x000fe2000004185c */
[----:B------:R-:W-:-:S07]  /*15a30*/  FADD.FTZ R230, R234, R2 ;  /* 0x00000002eae67221 */ /* 0x000fce0000010000 */
[----:B------:R-:W-:Y:S01]  /*15a40*/  HMMA.16816.F32.BF16 R88, R124, R96, R88 ;  /* 0x000000607c58723c */ /* 0x000fe20000041858 */
[----:B------:R-:W-:-:S07]  /*15a50*/  FADD.FTZ R231, R231, R0 ;  /* 0x00000000e7e77221 */ /* 0x000fce0000010000 */
[----:B------:R-:W-:Y:S01]  /*15a60*/  HMMA.16816.F32.BF16 R92, R124, R98, R100 ;  /* 0x000000627c5c723c */ /* 0x000fe20000041864 */
[----:B---3--:R-:W-:-:S07]  /*15a70*/  IMAD.MOV.U32 R132, RZ, RZ, R236 ;  /* 0x000000ffff847224 */ /* 0x008fce00078e00ec */
[----:B------:R-:W-:Y:S01]  /*15a80*/  HMMA.16816.F32.BF16 R104, R124, R112, R104 ;  /* 0x000000707c68723c */ /* 0x000fe20000041868 */
[----:B----4-:R-:W-:-:S07]  /*15a90*/  IMAD.MOV.U32 R133, RZ, RZ, R237 ;  /* 0x000000ffff857224 */ /* 0x010fce00078e00ed */
[----:B------:R-:W-:Y:S01]  /*15aa0*/  HMMA.16816.F32.BF16 R108, R124, R114, R108 ;  /* 0x000000727c6c723c */ /* 0x000fe2000004186c */
[----:B------:R-:W-:-:S07]  /*15ab0*/  IMAD.MOV.U32 R3, RZ, RZ, R228 ;  /* 0x000000ffff037224 */ /* 0x000fce00078e00e4 */
[----:B------:R-:W-:Y:S01]  /*15ac0*/  HMMA.16816.F32.BF16 R120, R124, R4, R120 ;  /* 0x000000047c78723c */ /* 0x000fe20000041878 */
[----:B------:R-:W-:-:S07]  /*15ad0*/  IMAD.MOV.U32 R134, RZ, RZ, R235 ;  /* 0x000000ffff867224 */ /* 0x000fce00078e00eb */
[----:B------:R-:W-:Y:S08]  /*15ae0*/  HMMA.16816.F32.BF16 R84, R128, R96, R220 ;  /* 0x000000608054723c */ /* 0x000ff000000418dc */
[----:B------:R-:W-:Y:S08]  /*15af0*/  HMMA.16816.F32.BF16 R124, R124, R6, R116 ;  /* 0x000000067c7c723c */ /* 0x000ff00000041874 */
        /* <DEDUP_REMOVED lines=151> */
[-C--:B--2---:R-:W-:Y:S08]  /*16470*/  HMMA.16816.F32.BF16 R192, R4, R16.reuse, R192 ;  /* 0x0000001004c0723c */ /* 0x084ff000000418c0 */
[----:B---3--:R-:W-:Y:S08]  /*16480*/  HMMA.16816.F32.BF16 R180, R8, R16, R176 ;  /* 0x0000001008b4723c */ /* 0x008ff000000418b0 */
[-C--:B------:R-:W-:Y:S08]  /*16490*/  HMMA.16816.F32.BF16 R188, R4, R18.reuse, R188 ;  /* 0x0000001204bc723c */ /* 0x080ff000000418bc */
        /* <DEDUP_REMOVED lines=51> */
.L_x_1104:
[----:B------:R-:W-:Y:S05]  /*167d0*/  BSYNC B0 ;  /* 0x0000000000007941 */ /* 0x000fea0003800000 */
.L_x_1103:
[----:B------:R-:W0:Y:S02]  /*167e0*/  LDGDEPBAR ;  /* 0x00000000000079af */ /* 0x000e240000000000 */
.L_x_1102:
[----:B------:R-:W2:Y:S01]  /*167f0*/  LDL.LU.64 R2, [R1+0x20] ;  /* 0x0000200001027983 */ /* 0x000ea20000300a00 */
[----:B------:R-:W-:-:S03]  /*16800*/  IMAD.U32 R0, RZ, RZ, UR32 ;  /* 0x00000020ff007e24 */ /* 0x000fc6000f8e00ff */
[----:B------:R-:W-:Y:S01]  /*16810*/  STL.64 [R1+0x108], R30 ;  /* 0x0001081e01007387 */ /* 0x000fe20000100a00 */
[----:B------:R-:W-:-:S03]  /*16820*/  IMAD R0, R0, 0x20, R252 ;  /* 0x0000002000007824 */ /* 0x000fc600078e02fc */
[----:B------:R-:W-:Y:S04]  /*16830*/  STL [R1+0x100], R29 ;  /* 0x0001001d01007387 */ /* 0x000fe80000100800 */
[----:B------:R-:W-:Y:S04]  /*16840*/  STL [R1+0xfc], R215 ;  /* 0x0000fcd701007387 */ /* 0x000fe80000100800 */
[----:B------:R2:W-:Y:S04]  /*16850*/  STL [R1+0xf8], R214 ;  /* 0x0000f8d601007387 */ /* 0x0005e80000100800 */
        /* <DEDUP_REMOVED lines=10> */
[----:B------:R-:W3:Y:S01]  /*16900*/  LDL.LU.64 R220, [R1+0xc8] ;  /* 0x0000c80001dc7983 */ /* 0x000ee20000300a00 */
[----:B------:R-:W-:-:S02]  /*16910*/  ISETP.GE.AND P1, PT, R0, R172, PT ;  /* 0x000000ac0000720c */ /* 0x000fc40003f26270 */
[C---:B------:R-:W-:Y:S02]  /*16920*/  IADD3 R12, R0.reuse, 0x1, RZ ;  /* 0x00000001000c7810 */ /* 0x040fe40007ffe0ff */
[----:B------:R-:W-:Y:S02]  /*16930*/  IADD3 R11, R0, 0x8, RZ ;  /* 0x00000008000b7810 */ /* 0x000fe40007ffe0ff */
[----:B------:R-:W-:Y:S02]  /*16940*/  FSEL R13, R180, -INF , !P1 ;  /* 0xff800000b40d7808 */ /* 0x000fe40004800000 */
[----:B------:R-:W-:Y:S02]  /*16950*/  ISETP.GE.AND P2, PT, R0, R173, PT ;  /* 0x000000ad0000720c */ /* 0x000fe40003f46270 */
[----:B------:R-:W-:Y:S02]  /*16960*/  ISETP.GE.AND P1, PT, R12, R172, PT ;  /* 0x000000ac0c00720c */ /* 0x000fe40003f26270 */
[----:B------:R-:W-:-:S02]  /*16970*/  IADD3 R10, R0, 0x9, RZ ;  /* 0x00000009000a7810 */ /* 0x000fc40007ffe0ff */
[----:B-1----:R-:W-:Y:S02]  /*16980*/  IADD3 R6, R0, 0x10, RZ ;  /* 0x0000001000067810 */ /* 0x002fe40007ffe0ff */
[----:B------:R-:W-:Y:S02]  /*16990*/  ISETP.GE.AND P3, PT, R11, R172, PT ;  /* 0x000000ac0b00720c */ /* 0x000fe40003f66270 */
[----:B------:R-:W-:Y:S02]  /*169a0*/  FSEL R14, R182, -INF , !P2 ;  /* 0xff800000b60e7808 */ /* 0x000fe40005000000 */
[----:B------:R-:W-:Y:S02]  /*169b0*/  FSEL R34, R181, -INF , !P1 ;  /* 0xff800000b5227808 */ /* 0x000fe40004800000 */
[C---:B------:R-:W-:Y:S02]  /*169c0*/  ISETP.GE.AND P6, PT, R0.reuse, R175, PT ;  /* 0x000000af0000720c */ /* 0x040fe40003fc6270 */
[----:B------:R-:W-:-:S02]  /*169d0*/  ISETP.GE.AND P4, PT, R0, R174, PT ;  /* 0x000000ae0000720c */ /* 0x000fc40003f86270 */
[-C--:B------:R-:W-:Y:S02]  /*169e0*/  ISETP.GE.AND P2, PT, R10, R172.reuse, PT ;  /* 0x000000ac0a00720c */ /* 0x080fe40003f46270 */
[----:B------:R-:W-:Y:S02]  /*169f0*/  ISETP.GE.AND P1, PT, R6, R172, PT ;  /* 0x000000ac0600720c */ /* 0x000fe40003f26270 */
[----:B------:R-:W-:Y:S02]  /*16a00*/  FSEL R22, R176, -INF , !P3 ;  /* 0xff800000b0167808 */ /* 0x000fe40005800000 */
[----:B------:R-:W-:Y:S02]  /*16a10*/  ISETP.GE.AND P3, PT, R12, R173, PT ;  /* 0x000000ad0c00720c */ /* 0x000fe40003f66270 */
[----:B------:R-:W-:Y:S02]  /*16a20*/  FMNMX.FTZ R15, R237, R13, !PT ;  /* 0x0000000ded0f7209 */ /* 0x000fe40007810000 */
[----:B------:R-:W-:-:S02]  /*16a30*/  FSEL R19, R177, -INF , !P2 ;  /* 0xff800000b1137808 */ /* 0x000fc40005000000 */
[----:B------:R-:W-:Y:S02]  /*16a40*/  FSEL R18, R132, -INF , !P1 ;  /* 0xff80000084127808 */ /* 0x000fe40004800000 */
[----:B------:R-:W-:-:S04]  /*16a50*/  FMNMX.FTZ R15, R34, R15, !PT ;  /* 0x0000000f220f7209 */ /* 0x000fc80007810000 */
[----:B------:R-:W-:-:S04]  /*16a60*/  FMNMX.FTZ R15, R22, R15, !PT ;  /* 0x0000000f160f7209 */ /* 0x000fc80007810000 */
[----:B------:R-:W-:-:S04]  /*16a70*/  FMNMX.FTZ R15, R19, R15, !PT ;  /* 0x0000000f130f7209 */ /* 0x000fc80007810000 */
[----:B------:R-:W-:Y:S02]  /*16a80*/  FMNMX.FTZ R23, R18, R15, !PT ;  /* 0x0000000f12177209 */ /* 0x000fe40007810000 */
[----:B------:R-:W-:Y:S02]  /*16a90*/  FSEL R176, R194, -INF , !P4 ;  /* 0xff800000c2b07808 */ /* 0x000fe40006000000 */
[----:B------:R-:W-:Y:S01]  /*16aa0*/  ISETP.GE.AND P4, PT, R10, R175, PT ;  /* 0x000000af0a00720c */ /* 0x000fe20003f86270 */
[----:B------:R-:W-:Y:S01]  /*16ab0*/  ULOP3.LUT UR4, UR32, UR31, URZ, 0x3c, !UPT ;  /* 0x0000001f20047292 */ /* 0x000fe2000f8e3c3f */
[----:B--2---:R-:W-:Y:S01]  /*16ac0*/  IMAD.MOV.U32 R214, RZ, RZ, R2 ;  /* 0x000000ffffd67224 */ /* 0x004fe200078e0002 */
[C---:B------:R-:W-:Y:S01]  /*16ad0*/  IADD3 R2, R0.reuse, 0x18, RZ ;  /* 0x0000001800027810 */ /* 0x040fe20007ffe0ff */
[----:B------:R-:W-:Y:S01]  /*16ae0*/  IMAD.MOV.U32 R215, RZ, RZ, R3 ;  /* 0x000000ffffd77224 */ /* 0x000fe200078e0003 */
[C---:B------:R-:W-:Y:S02]  /*16af0*/  IADD3 R3, R0.reuse, 0x11, RZ ;  /* 0x0000001100037810 */ /* 0x040fe40007ffe0ff */
[----:B------:R-:W-:-:S02]  /*16b00*/  IADD3 R0, R0, 0x19, RZ ;  /* 0x0000001900007810 */ /* 0x000fc40007ffe0ff */
[-C--:B------:R-:W-:Y:S02]  /*16b10*/  ISETP.GE.AND P5, PT, R3, R172.reuse, PT ;  /* 0x000000ac0300720c */ /* 0x080fe40003fa6270 */
[-C--:B------:R-:W-:Y:S02]  /*16b20*/  ISETP.GE.AND P2, PT, R2, R172.reuse, PT ;  /* 0x000000ac0200720c */ /* 0x080fe40003f46270 */
[----:B------:R-:W-:Y:S02]  /*16b30*/  ISETP.GE.AND P1, PT, R0, R172, PT ;  /* 0x000000ac0000720c */ /* 0x000fe40003f26270 */
[----:B------:R-:W-:Y:S02]  /*16b40*/  FSEL R172, R183, -INF , !P3 ;  /* 0xff800000b7ac7808 */ /* 0x000fe40005800000 */
[----:B------:R-:W-:-:S04]  /*16b50*/  ISETP.GE.AND P3, PT, R11, R173, PT ;  /* 0x000000ad0b00720c */ /* 0x000fc80003f66270 */
[----:B------:R-:W-:Y:S02]  /*16b60*/  FSEL R139, R178, -INF , !P3 ;  /* 0xff800000b28b7808 */ /* 0x000fe40005800000 */
[----:B------:R-:W-:-:S04]  /*16b70*/  ISETP.GE.AND P3, PT, R10, R173, PT ;  /* 0x000000ad0a00720c */ /* 0x000fc80003f66270 */
[----:B------:R-:W-:Y:S02]  /*16b80*/  FSEL R138, R179, -INF , !P3 ;  /* 0xff800000b38a7808 */ /* 0x000fe40005800000 */
[-C--:B------:R-:W-:Y:S02]  /*16b90*/  ISETP.GE.AND P3, PT, R3, R173.reuse, PT ;  /* 0x000000ad0300720c */ /* 0x080fe40003f66270 */
[----:B------:R-:W-:Y:S02]  /*16ba0*/  FSEL R15, R25, -INF , !P1 ;  /* 0xff800000190f7808 */ /* 0x000fe40004800000 */
[----:B------:R-:W-:Y:S02]  /*16bb0*/  ISETP.GE.AND P1, PT, R0, R173, PT ;  /* 0x000000ad0000720c */ /* 0x000fe40003f26270 */
[----:B------:R-:W-:Y:S02]  /*16bc0*/  FSEL R17, R133, -INF , !P5 ;  /* 0xff80000085117808 */ /* 0x000fe40006800000 */
[----:B------:R-:W-:-:S02]  /*16bd0*/  FSEL R136, R135, -INF , !P3 ;  /* 0xff80000087887808 */ /* 0x000fc40005800000 */
[----:B------:R-:W-:Y:S02]  /*16be0*/  ISETP.GE.AND P3, PT, R12, R174, PT ;  /* 0x000000ae0c00720c */ /* 0x000fe40003f66270 */
[----:B------:R-:W-:Y:S02]  /*16bf0*/  FSEL R16, R24, -INF , !P2 ;  /* 0xff80000018107808 */ /* 0x000fe40005000000 */
[----:B------:R-:W-:Y:S02]  /*16c00*/  ISETP.GE.AND P2, PT, R2, R173, PT ;  /* 0x000000ad0200720c */ /* 0x000fe40003f46270 */
[----:B------:R-:W-:Y:S02]  /*16c10*/  FSEL R35, R27, -INF , !P1 ;  /* 0xff8000001b237808 */ /* 0x000fe40004800000 */
[----:B------:R-:W-:Y:S02]  /*16c20*/  FMNMX.FTZ R23, R17, R23, !PT ;  /* 0x0000001711177209 */ /* 0x000fe40007810000 */
[----:B------:R-:W-:-:S02]  /*16c30*/  ISETP.GE.AND P1, PT, R11, R175, PT ;  /* 0x000000af0b00720c */ /* 0x000fc40003f26270 */
[----:B------:R-:W-:Y:S02]  /*16c40*/  FSEL R177, R195, -INF , !P3 ;  /* 0xff800000c3b17808 */ /* 0x000fe40005800000 */
[C---:B------:R-:W-:Y:S02]  /*16c50*/  ISETP.GE.AND P5, PT, R6.reuse, R173, PT ;  /* 0x000000ad0600720c */ /* 0x040fe40003fa6270 */
[----:B------:R-:W-:Y:S02]  /*16c60*/  ISETP.GE.AND P3, PT, R6, R175, PT ;  /* 0x000000af0600720c */ /* 0x000fe40003f66270 */
[----:B------:R-:W-:Y:S02]  /*16c70*/  FSEL R135, R26, -INF , !P2 ;  /* 0xff8000001a877808 */ /* 0x000fe40005000000 */
[----:B------:R-:W-:Y:S02]  /*16c80*/  FMNMX.FTZ R23, R16, R23, !PT ;  /* 0x0000001710177209 */ /* 0x000fe40007810000 */
[----:B------:R-:W-:-:S02]  /*16c90*/  FSEL R26, R188, -INF , !P1 ;  /* 0xff800000bc1a7808 */ /* 0x000fc40004800000 */
[-C--:B------:R-:W-:Y:S02]  /*16ca0*/  ISETP.GE.AND P1, PT, R3, R175.reuse, PT ;  /* 0x000000af0300720c */ /* 0x080fe40003f26270 */
[----:B------:R-:W-:Y:S02]  /*16cb0*/  FSEL R137, R134, -INF , !P5 ;  /* 0xff80000086897808 */ /* 0x000fe40006800000 */
[----:B------:R-:W-:Y:S02]  /*16cc0*/  FSEL R24, R196, -INF , !P3 ;  /* 0xff800000c4187808 */ /* 0x000fe40005800000 */
[-C--:B------:R-:W-:Y:S02]  /*16cd0*/  ISETP.GE.AND P5, PT, R12, R175.reuse, PT ;  /* 0x000000af0c00720c */ /* 0x080fe40003fa6270 */
[----:B------:R-:W-:Y:S02]  /*16ce0*/  ISETP.GE.AND P3, PT, R0, R175, PT ;  /* 0x000000af0000720c */ /* 0x000fe40003f66270 */
[----:B------:R-:W-:-:S02]  /*16cf0*/  FMNMX.FTZ R12, R15, R23, !PT ;  /* 0x000000170f0c7209 */ /* 0x000fc40007810000 */
[----:B------:R-:W-:Y:S02]  /*16d00*/  FSEL R23, R197, -INF , !P1 ;  /* 0xff800000c5177808 */ /* 0x000fe40004800000 */
[----:B------:R-:W-:Y:S02]  /*16d10*/  FSEL R25, R189, -INF , !P4 ;  /* 0xff800000bd197808 */ /* 0x000fe40006000000 */
[-C--:B------:R-:W-:Y:S02]  /*16d20*/  ISETP.GE.AND P1, PT, R3, R174.reuse, PT ;  /* 0x000000ae0300720c */ /* 0x080fe40003f26270 */
[----:B------:R-:W-:Y:S02]  /*16d30*/  ISETP.GE.AND P4, PT, R2, R175, PT ;  /* 0x000000af0200720c */ /* 0x000fe40003f86270 */
[----:B------:R-:W-:Y:S02]  /*16d40*/  FSEL R3, R185, -INF , !P3 ;  /* 0xff800000b9037808 */ /* 0x000fe40005800000 */
[----:B------:R-:W-:-:S02]  /*16d50*/  ISETP.GE.AND P2, PT, R11, R174, PT ;  /* 0x000000ae0b00720c */ /* 0x000fc40003f46270 */
[----:B------:R-:W-:Y:S02]  /*16d60*/  ISETP.GE.AND P3, PT, R0, R174, PT ;  /* 0x000000ae0000720c */ /* 0x000fe40003f66270 */
[----:B------:R-:W-:Y:S02]  /*16d70*/  FSEL R11, R192, -INF , !P6 ;  /* 0xff800000c00b7808 */ /* 0x000fe40007000000 */
[----:B------:R-:W-:Y:S02]  /*16d80*/  FMNMX.FTZ R0, R236, R14, !PT ;  /* 0x0000000eec007209 */ /* 0x000fe40007810000 */
[-C--:B------:R-:W-:Y:S01]  /*16d90*/  ISETP.GE.AND P6, PT, R10, R174.reuse, PT ;  /* 0x000000ae0a00720c */ /* 0x080fe20003fc6270 */
[----:B------:R-:W1:Y:S01]  /*16da0*/  SHFL.BFLY PT, R133, R12, 0x2, 0x1f ;  /* 0x0c401f000c857f89 */ /* 0x000e6200000e0000 */
[----:B------:R-:W-:Y:S02]  /*16db0*/  FSEL R10, R184, -INF , !P4 ;  /* 0xff800000b80a7808 */ /* 0x000fe40006000000 */
[----:B------:R-:W-:-:S02]  /*16dc0*/  ISETP.GE.AND P4, PT, R2, R174, PT ;  /* 0x000000ae0200720c */ /* 0x000fc40003f86270 */
[----:B------:R-:W-:Y:S02]  /*16dd0*/  FMNMX.FTZ R2, R172, R0, !PT ;  /* 0x00000000ac027209 */ /* 0x000fe40007810000 */
[----:B------:R-:W-:Y:S02]  /*16de0*/  FSEL R27, R193, -INF , !P5 ;  /* 0xff800000c11b7808 */ /* 0x000fe40006800000 */
        /* <DEDUP_REMOVED lines=12> */
[----:B------:R-:W-:Y:S01]  /*16eb0*/  FMNMX.FTZ R0, R10, R0, !PT ;  /* 0x000000000a007209 */ /* 0x000fe20007810000 */
[----:B------:R-:W1:Y:S01]  /*16ec0*/  SHFL.BFLY PT, R12, R133, 0x1, 0x1f ;  /* 0x0c201f00850c7f89 */ /* 0x000e6200000e0000 */
[----:B------:R-:W-:-:S02]  /*16ed0*/  FMNMX.FTZ R2, R35, R2, !PT ;  /* 0x0000000223027209 */ /* 0x000fc40007810000 */
[----:B------:R-:W-:-:S03]  /*16ee0*/  FMNMX.FTZ R0, R3, R0, !PT ;  /* 0x0000000003007209 */ /* 0x000fc60007810000 */
[----:B------:R-:W2:Y:S04]  /*16ef0*/  SHFL.BFLY PT, R132, R2, 0x2, 0x1f ;  /* 0x0c401f0002847f89 */ /* 0x000ea800000e0000 */
[----:B------:R-:W4:Y:S01]  /*16f00*/  SHFL.BFLY PT, R134, R0, 0x2, 0x1f ;  /* 0x0c401f0000867f89 */ /* 0x000f2200000e0000 */
[----:B------:R-:W-:Y:S02]  /*16f10*/  ISETP.GE.AND P5, PT, R6, R174, PT ;  /* 0x000000ae0600720c */ /* 0x000fe40003fa6270 */
[----:B------:R-:W-:Y:S02]  /*16f20*/  LOP3.LUT R6, R215, UR4, RZ, 0x3c, !PT ;  /* 0x00000004d7067c12 */ /* 0x000fe4000f8e3cff */
[----:B------:R-:W-:-:S03]  /*16f30*/  FSEL R174, R190, -INF , !P2 ;  /* 0xff800000beae7808 */ /* 0x000fc60005000000 */
[----:B------:R-:W-:Y:S01]  /*16f40*/  IMAD.WIDE.U32 R30, R6, -0x326172a9, RZ ;  /* 0xcd9e8d57061e7825 */ /* 0x000fe200078e00ff */
[----:B-1----:R-:W-:-:S04]  /*16f50*/  FMNMX.FTZ R133, R133, R12, !PT ;  /* 0x0000000c85857209 */ /* 0x002fc80007810000 */
[C---:B------:R-:W-:Y:S01]  /*16f60*/  FSETP.NEU.FTZ.AND P2, PT, R133.reuse, -INF , PT ;  /* 0xff8000008500780b */ /* 0x040fe20003f5d000 */
[----:B------:R-:W-:Y:S01]  /*16f70*/  FMUL.FTZ R6, R133, c[0x0][0x23c] ;  /* 0x00008f0085067a20 */ /* 0x000fe20000410000 */
[----:B--2---:R-:W-:Y:S02]  /*16f80*/  FMNMX.FTZ R2, R132, R2, !PT ;  /* 0x0000000284027209 */ /* 0x004fe40007810000 */
[----:B----4-:R-:W-:-:S03]  /*16f90*/  FMNMX.FTZ R134, R134, R0, !PT ;  /* 0x0000000086867209 */ /* 0x010fc60007810000 */
[----:B------:R-:W1:Y:S01]  /*16fa0*/  SHFL.BFLY PT, R132, R2, 0x1, 0x1f ;  /* 0x0c201f0002847f89 */ /* 0x000e6200000e0000 */
[----:B------:R-:W-:-:S03]  /*16fb0*/  FSEL R0, R6, RZ, P2 ;  /* 0x000000ff06007208 */ /* 0x000fc60001000000 */
[----:B------:R-:W2:Y:S02]  /*16fc0*/  SHFL.BFLY PT, R6, R134, 0x1, 0x1f ;  /* 0x0c201f0086067f89 */ /* 0x000ea400000e0000 */
[--C-:B------:R-:W-:Y:S02]  /*16fd0*/  FFMA.FTZ R178, R13, c[0x0][0x23c], -R0.reuse ;  /* 0x00008f000db27a23 */ /* 0x100fe40000010800 */
[--C-:B------:R-:W-:Y:S02]  /*16fe0*/  FFMA.FTZ R179, R34, c[0x0][0x23c], -R0.reuse ;  /* 0x00008f0022b37a23 */ /* 0x100fe40000010800 */
[--C-:B------:R-:W-:Y:S02]  /*16ff0*/  FFMA.FTZ R180, R22, c[0x0][0x23c], -R0.reuse ;  /* 0x00008f0016b47a23 */ /* 0x100fe40000010800 */
[--C-:B------:R-:W-:Y:S02]  /*17000*/  FFMA.FTZ R181, R19, c[0x0][0x23c], -R0.reuse ;  /* 0x00008f0013b57a23 */ /* 0x100fe40000010800 */
[----:B------:R-:W-:-:S02]  /*17010*/  FFMA.FTZ R182, R18, c[0x0][0x23c], -R0 ;  /* 0x00008f0012b67a23 */ /* 0x000fc40000010800 */
[--C-:B------:R-:W-:Y:S02]  /*17020*/  FFMA.FTZ R183, R17, c[0x0][0x23c], -R0.reuse ;  /* 0x00008f0011b77a23 */ /* 0x100fe40000010800 */
[--C-:B---3--:R-:W-:Y:S02]  /*17030*/  FFMA.FTZ R221, R16, c[0x0][0x23c], -R0.reuse ;  /* 0x00008f0010dd7a23 */ /* 0x108fe40000010800 */
[----:B------:R-:W-:Y:S01]  /*17040*/  FFMA.FTZ R223, R15, c[0x0][0x23c], -R0 ;  /* 0x00008f000fdf7a23 */ /* 0x000fe20000010800 */
[----:B------:R-:W-:-:S04]  /*17050*/  FMNMX.FTZ R0, R228, R176, !PT ;  /* 0x000000b0e4007209 */ /* 0x000fc80007810000 */
[----:B------:R-:W-:Y:S02]  /*17060*/  FMNMX.FTZ R0, R177, R0, !PT ;  /* 0x00000000b1007209 */ /* 0x000fe40007810000 */
[----:B------:R-:W-:Y:S02]  /*17070*/  FSEL R173, R191, -INF , !P6 ;  /* 0xff800000bfad7808 */ /* 0x000fe40007000000 */
[----:B------:R-:W-:Y:S02]  /*17080*/  FMNMX.FTZ R0, R174, R0, !PT ;  /* 0x00000000ae007209 */ /* 0x000fe40007810000 */
[----:B------:R-:W-:Y:S02]  /*17090*/  FSEL R34, R198, -INF , !P5 ;  /* 0xff800000c6227808 */ /* 0x000fe40006800000 */
[----:B------:R-:W-:Y:S02]  /*170a0*/  FMNMX.FTZ R0, R173, R0, !PT ;  /* 0x00000000ad007209 */ /* 0x000fe40007810000 */
[----:B-1----:R-:W-:-:S02]  /*170b0*/  FMNMX.FTZ R132, R2, R132, !PT ;  /* 0x0000008402847209 */ /* 0x002fc40007810000 */
[----:B------:R-:W-:Y:S02]  /*170c0*/  FSEL R22, R199, -INF , !P1 ;  /* 0xff800000c7167808 */ /* 0x000fe40004800000 */
[----:B------:R-:W-:Y:S02]  /*170d0*/  FMNMX.FTZ R0, R34, R0, !PT ;  /* 0x0000000022007209 */ /* 0x000fe40007810000 */
[----:B--2---:R-:W-:Y:S01]  /*170e0*/  FMNMX.FTZ R134, R134, R6, !PT ;  /* 0x0000000686867209 */ /* 0x004fe20007810000 */
[----:B------:R-:W-:Y:S01]  /*170f0*/  FMUL.FTZ R2, R132, c[0x0][0x23c] ;  /* 0x00008f0084027a20 */ /* 0x000fe20000410000 */
[----:B------:R-:W-:Y:S02]  /*17100*/  FSEL R19, R186, -INF , !P4 ;  /* 0xff800000ba137808 */ /* 0x000fe40006000000 */
[----:B------:R-:W-:Y:S01]  /*17110*/  FMNMX.FTZ R0, R22, R0, !PT ;  /* 0x0000000016007209 */ /* 0x000fe20007810000 */
[----:B------:R-:W-:Y:S01]  /*17120*/  FMUL.FTZ R12, R134, c[0x0][0x23c] ;  /* 0x00008f00860c7a20 */ /* 0x000fe20000410000 */
[----:B------:R-:W-:-:S02]  /*17130*/  FSETP.NEU.FTZ.AND P1, PT, R132, -INF , PT ;  /* 0xff8000008400780b */ /* 0x000fc40003f3d000 */
[----:B------:R-:W-:Y:S02]  /*17140*/  FSETP.NEU.FTZ.AND P5, PT, R134, -INF , PT ;  /* 0xff8000008600780b */ /* 0x000fe40003fbd000 */
[----:B------:R-:W-:Y:S02]  /*17150*/  FSEL R18, R187, -INF , !P3 ;  /* 0xff800000bb127808 */ /* 0x000fe40005800000 */
[----:B------:R-:W-:Y:S02]  /*17160*/  FMNMX.FTZ R6, R19, R0, !PT ;  /* 0x0000000013067209 */ /* 0x000fe40007810000 */
[----:B------:R-:W-:Y:S02]  /*17170*/  FSEL R2, R2, RZ, P1 ;  /* 0x000000ff02027208 */ /* 0x000fe40000800000 */
[----:B------:R-:W-:Y:S02]  /*17180*/  FSEL R0, R12, RZ, P5 ;  /* 0x000000ff0c007208 */ /* 0x000fe40002800000 */
[----:B------:R-:W-:Y:S01]  /*17190*/  FMNMX.FTZ R6, R18, R6, !PT ;  /* 0x0000000612067209 */ /* 0x000fe20007810000 */
[----:B------:R-:W-:Y:S01]  /*171a0*/  FFMA.FTZ R199, R35, c[0x0][0x23c], -R2 ;  /* 0x00008f0023c77a23 */ /* 0x000fe20000010802 */
[----:B------:R-:W-:Y:S01]  /*171b0*/  LOP3.LUT R175, R31, UR14, R220, 0x96, !PT ;  /* 0x0000000e1faf7c12 */ /* 0x000fe2000f8e96dc */
[----:B------:R-:W-:-:S02]  /*171c0*/  FFMA.FTZ R35, R11, c[0x0][0x23c], -R0 ;  /* 0x00008f000b237a23 */ /* 0x000fc40000010800 */
[--C-:B------:R-:W-:Y:S02]  /*171d0*/  FFMA.FTZ R184, R27, c[0x0][0x23c], -R0.reuse ;  /* 0x00008f001bb87a23 */ /* 0x100fe40000010800 */
[--C-:B------:R-:W-:Y:S02]  /*171e0*/  FFMA.FTZ R220, R26, c[0x0][0x23c], -R0.reuse ;  /* 0x00008f001adc7a23 */ /* 0x100fe40000010800 */
[--C-:B------:R-:W-:Y:S02]  /*171f0*/  FFMA.FTZ R222, R25, c[0x0][0x23c], -R0.reuse ;  /* 0x00008f0019de7a23 */ /* 0x100fe40000010800 */
[--C-:B------:R-:W-:Y:S02]  /*17200*/  FFMA.FTZ R225, R24, c[0x0][0x23c], -R0.reuse ;  /* 0x00008f0018e17a23 */ /* 0x100fe40000010800 */
[--C-:B------:R-:W-:Y:S02]  /*17210*/  FFMA.FTZ R227, R23, c[0x0][0x23c], -R0.reuse ;  /* 0x00008f0017e37a23 */ /* 0x100fe40000010800 */
[----:B------:R-:W-:-:S02]  /*17220*/  FFMA.FTZ R234, R10, c[0x0][0x23c], -R0 ;  /* 0x00008f000aea7a23 */ /* 0x000fc40000010800 */
[----:B------:R-:W-:Y:S02]  /*17230*/  FFMA.FTZ R229, R3, c[0x0][0x23c], -R0 ;  /* 0x00008f0003e57a23 */ /* 0x000fe40000010800 */
[----:B------:R-:W1:Y:S01]  /*17240*/  SHFL.BFLY PT, R0, R6, 0x2, 0x1f ;  /* 0x0c401f0006007f89 */ /* 0x000e6200000e0000 */
[----:B------:R-:W-:Y:S01]  /*17250*/  LOP3.LUT R216, R31, UR14, R246, 0x96, !PT ;  /* 0x0000000e1fd87c12 */ /* 0x000fe2000f8e96f6 */
[----:B------:R-:W-:Y:S01]  /*17260*/  IMAD.MOV.U32 R246, RZ, RZ, R250 ;  /* 0x000000fffff67224 */ /* 0x000fe200078e00fa */
[----:B------:R-:W-:Y:S01]  /*17270*/  LOP3.LUT R10, R233, UR13, R30, 0x96, !PT ;  /* 0x0000000de90a7c12 */ /* 0x000fe2000f8e961e */
[----:B------:R-:W-:-:S04]  /*17280*/  IMAD.WIDE.U32 R238, R175, -0x2daee0ad, RZ ;  /* 0xd2511f53afee7825 */ /* 0x000fc800078e00ff */
[--C-:B------:R-:W-:Y:S02]  /*17290*/  FFMA.FTZ R17, R14, c[0x0][0x23c], -R2.reuse ;  /* 0x00008f000e117a23 */ /* 0x100fe40000010802 */
[--C-:B------:R-:W-:Y:S02]  /*172a0*/  FFMA.FTZ R172, R172, c[0x0][0x23c], -R2.reuse ;  /* 0x00008f00acac7a23 */ /* 0x100fe40000010802 */
[--C-:B------:R-:W-:Y:S02]  /*172b0*/  FFMA.FTZ R139, R139, c[0x0][0x23c], -R2.reuse ;  /* 0x00008f008b8b7a23 */ /* 0x100fe40000010802 */
[--C-:B------:R-:W-:Y:S02]  /*172c0*/  FFMA.FTZ R138, R138, c[0x0][0x23c], -R2.reuse ;  /* 0x00008f008a8a7a23 */ /* 0x100fe40000010802 */
[--C-:B------:R-:W-:Y:S02]  /*172d0*/  FFMA.FTZ R137, R137, c[0x0][0x23c], -R2.reuse ;  /* 0x00008f0089897a23 */ /* 0x100fe40000010802 */
[----:B------:R-:W-:-:S02]  /*172e0*/  FFMA.FTZ R136, R136, c[0x0][0x23c], -R2 ;  /* 0x00008f0088887a23 */ /* 0x000fc40000010802 */
[----:B------:R-:W-:Y:S01]  /*172f0*/  FFMA.FTZ R198, R135, c[0x0][0x23c], -R2 ;  /* 0x00008f0087c67a23 */ /* 0x000fe20000010802 */
[----:B------:R-:W-:Y:S01]  /*17300*/  LOP3.LUT R2, R239, UR12, R246, 0x96, !PT ;  /* 0x0000000cef027c12 */ /* 0x000fe2000f8e96f6 */
[----:B------:R-:W-:Y:S01]  /*17310*/  IMAD.WIDE.U32 R10, R10, -0x2daee0ad, RZ ;  /* 0xd2511f530a0a7825 */ /* 0x000fe200078e00ff */
[----:B-1----:R-:W-:-:S03]  /*17320*/  FMNMX.FTZ R6, R0, R6, !PT ;  /* 0x0000000600067209 */ /* 0x002fc60007810000 */
[----:B------:R-:W-:Y:S01]  /*17330*/  IMAD.WIDE.U32 R2, R2, -0x326172a9, RZ ;  /* 0xcd9e8d5702027825 */ /* 0x000fe200078e00ff */
[----:B------:R-:W-:Y:S01]  /*17340*/  LOP3.LUT R12, R11, UR10, R238, 0x96, !PT ;  /* 0x0000000a0b0c7c12 */ /* 0x000fe2000f8e96ee */
[----:B------:R-:W1:Y:S03]  /*17350*/  SHFL.BFLY PT, R0, R6, 0x1, 0x1f ;  /* 0x0c201f0006007f89 */ /* 0x000e6600000e0000 */
[----:B------:R-:W-:Y:S01]  /*17360*/  LOP3.LUT R3, R3, UR11, R232, 0x96, !PT ;  /* 0x0000000b03037c12 */ /* 0x000fe2000f8e96e8 */
[----:B------:R-:W-:-:S05]  /*17370*/  IMAD.WIDE.U32 R12, R12, -0x326172a9, RZ ;  /* 0xcd9e8d570c0c7825 */ /* 0x000fca00078e00ff */
[----:B------:R-:W-:Y:S01]  /*17380*/  LOP3.LUT R14, R13, UR9, R2, 0x96, !PT ;  /* 0x000000090d0e7c12 */ /* 0x000fe2000f8e9602 */
[----:B------:R-:W-:-:S04]  /*17390*/  IMAD.WIDE.U32 R2, R3, -0x2daee0ad, RZ ;  /* 0xd2511f5303027825 */ /* 0x000fc800078e00ff */
[----:B------:R-:W-:Y:S01]  /*173a0*/  IMAD.WIDE.U32 R14, R14, -0x2daee0ad, RZ ;  /* 0xd2511f530e0e7825 */ /* 0x000fe200078e00ff */
[----:B------:R-:W-:Y:S01]  /*173b0*/  LOP3.LUT R3, R3, UR8, R10, 0x96, !PT ;  /* 0x0000000803037c12 */ /* 0x000fe2000f8e960a */
[----:B------:R-:W2:Y:S03]  /*173c0*/  LDC.U8 R211, c[0x0][0x2d8] ;  /* 0x0000b600ffd37b82 */ /* 0x000ea60000000000 */
[----:B------:R-:W-:Y:S01]  /*173d0*/  LOP3.LUT R10, R15, UR6, R2, 0x96, !PT ;  /* 0x000000060f0a7c12 */ /* 0x000fe2000f8e9602 */
[----:B------:R-:W-:-:S05]  /*173e0*/  IMAD.WIDE.U32 R2, R3, -0x326172a9, RZ ;  /* 0xcd9e8d5703027825 */ /* 0x000fca00078e00ff */
[----:B------:R-:W-:Y:S02]  /*173f0*/  LOP3.LUT R26, R3, UR7, R12, 0x96, !PT ;  /* 0x00000007031a7c12 */ /* 0x000fe4000f8e960c */
[----:B-1----:R-:W-:Y:S02]  /*17400*/  FMNMX.FTZ R3, R6, R0, !PT ;  /* 0x0000000006037209 */ /* 0x002fe40007810000 */
[----:B------:R-:W-:Y:S01]  /*17410*/  FSEL R0, R133, RZ, P2 ;  /* 0x000000ff85007208 */ /* 0x000fe20001000000 */
[----:B------:R-:W-:Y:S01]  /*17420*/  IMAD.WIDE.U32 R10, R10, -0x326172a9, RZ ;  /* 0xcd9e8d570a0a7825 */ /* 0x000fe200078e00ff */
[----:B------:R-:W-:-:S03]  /*17430*/  FSETP.NEU.FTZ.AND P2, PT, R3, -INF , PT ;  /* 0xff8000000300780b */ /* 0x000fc60003f5d000 */
[----:B------:R-:W-:Y:S01]  /*17440*/  FADD.FTZ R24, R237, -R0 ;  /* 0x80000000ed187221 */ /* 0x000fe20000010000 */
[----:B------:R-:W-:Y:S02]  /*17450*/  FSEL R0, R3, RZ, P2 ;  /* 0x000000ff03007208 */ /* 0x000fe40001000000 */
[----:B------:R-:W-:Y:S01]  /*17460*/  LOP3.LUT R2, R11, UR15, R2, 0x96, !PT ;  /* 0x0000000f0b027c12 */ /* 0x000fe2000f8e9602 */
[----:B------:R-:W-:Y:S02]  /*17470*/  FMUL.FTZ R6, R3, c[0x0][0x23c] ;  /* 0x00008f0003067a20 */ /* 0x000fe40000410000 */
[----:B------:R-:W-:Y:S01]  /*17480*/  FADD.FTZ R23, R228, -R0 ;  /* 0x80000000e4177221 */ /* 0x000fe20000010000 */
[----:B------:R-:W-:-:S04]  /*17490*/  LOP3.LUT R0, R2, 0xff, RZ, 0xc0, !PT ;  /* 0x000000ff02007812 */ /* 0x000fc800078ec0ff */
[----:B--2---:R-:W-:Y:S02]  /*174a0*/  ISETP.GE.U32.AND P6, PT, R211, R0, PT ;  /* 0x00000000d300720c */ /* 0x004fe40003fc6070 */
[----:B------:R-:W-:Y:S02]  /*174b0*/  FSEL R0, R6, RZ, P2 ;  /* 0x000000ff06007208 */ /* 0x000fe40001000000 */
[----:B------:R-:W-:-:S04]  /*174c0*/  LOP3.LUT R6, R2, 0xffff, RZ, 0xc0, !PT ;  /* 0x0000ffff02067812 */ /* 0x000fc800078ec0ff */
[----:B------:R-:W-:-:S04]  /*174d0*/  SHF.R.U32.HI R6, RZ, 0x8, R6 ;  /* 0x00000008ff067819 */ /* 0x000fc80000011606 */
[----:B------:R-:W-:-:S04]  /*174e0*/  LOP3.LUT R6, R6, 0xffff, RZ, 0xc0, !PT ;  /* 0x0000ffff06067812 */ /* 0x000fc800078ec0ff */
[----:B------:R-:W-:Y:S02]  /*174f0*/  ISETP.GE.U32.AND P3, PT, R211, R6, PT ;  /* 0x00000006d300720c */ /* 0x000fe40003f66070 */
[----:B------:R-:W-:Y:S01]  /*17500*/  SHF.R.U32.HI R6, RZ, 0x18, R2 ;  /* 0x00000018ff067819 */ /* 0x000fe20000011602 */
[----:B------:R-:W-:-:S03]  /*17510*/  FFMA.FTZ R15, R176, c[0x0][0x23c], -R0 ;  /* 0x00008f00b00f7a23 */ /* 0x000fc60000010800 */
[----:B------:R-:W-:Y:S01]  /*17520*/  ISETP.GE.U32.AND P2, PT, R211, R6, PT ;  /* 0x00000006d300720c */ /* 0x000fe20003f46070 */
[----:B------:R-:W-:Y:S01]  /*17530*/  FMUL.FTZ R6, R23, c[0x0][0x23c] ;  /* 0x00008f0017067a20 */ /* 0x000fe20000410000 */
[----:B------:R-:W-:Y:S01]  /*17540*/  SHF.R.U32.HI R2, RZ, 0x10, R2 ;  /* 0x00000010ff027819 */ /* 0x000fe20000011602 */
[--C-:B------:R-:W-:Y:S01]  /*17550*/  FFMA.FTZ R13, R177, c[0x0][0x23c], -R0.reuse ;  /* 0x00008f00b10d7a23 */ /* 0x100fe20000010800 */
[----:B------:R-:W-:Y:S01]  /*17560*/  MUFU.EX2 R15, R15 ;  /* 0x0000000f000f7308 */ /* 0x000fe20000000800 */
[----:B------:R-:W-:Y:S01]  /*17570*/  FFMA.FTZ R12, R174, c[0x0][0x23c], -R0 ;  /* 0x00008f00ae0c7a23 */ /* 0x000fe20000010800 */
[----:B------:R-:W-:-:S06]  /*17580*/  LOP3.LUT R2, R2, 0xff, RZ, 0xc0, !PT ;  /* 0x000000ff02027812 */ /* 0x000fcc00078ec0ff */
[----:B------:R-:W1:Y:S01]  /*17590*/  MUFU.EX2 R6, R6 ;  /* 0x0000000600067308 */ /* 0x000e620000000800 */
[----:B------:R-:W-:Y:S01]  /*175a0*/  ISETP.GE.U32.AND P4, PT, R211, R2, PT ;  /* 0x00000002d300720c */ /* 0x000fe20003f86070 */
[--C-:B------:R-:W-:Y:S01]  /*175b0*/  FFMA.FTZ R218, R18, c[0x0][0x23c], -R0.reuse ;  /* 0x00008f0012da7a23 */ /* 0x100fe20000010800 */
[----:B------:R-:W-:Y:S01]  /*175c0*/  LOP3.LUT R2, R10, 0xff, RZ, 0xc0, !PT ;  /* 0x000000ff0a027812 */ /* 0x000fe200078ec0ff */
[----:B------:R-:W-:-:S04]  /*175d0*/  FFMA.FTZ R173, R173, c[0x0][0x23c], -R0 ;  /* 0x00008f00adad7a23 */ /* 0x000fc80000010800 */
[----:B------:R-:W2:Y:S01]  /*175e0*/  MUFU.EX2 R13, R13 ;  /* 0x0000000d000d7308 */ /* 0x000ea20000000800 */
[----:B------:R-:W-:Y:S01]  /*175f0*/  FSEL R18, R132, RZ, P1 ;  /* 0x000000ff84127208 */ /* 0x000fe20000800000 */
[----:B------:R-:W-:Y:S01]  /*17600*/  FFMA.FTZ R226, R22, c[0x0][0x23c], -R0 ;  /* 0x00008f0016e27a23 */ /* 0x000fe20000010800 */
[----:B------:R-:W-:-:S05]  /*17610*/  LOP3.LUT R23, R10, 0xffff, RZ, 0xc0, !PT ;  /* 0x0000ffff0a177812 */ /* 0x000fca00078ec0ff */
[----:B------:R-:W-:Y:S01]  /*17620*/  MUFU.EX2 R16, R178 ;  /* 0x000000b200107308 */ /* 0x000fe20000000800 */
[--C-:B------:R-:W-:Y:S02]  /*17630*/  SHF.R.U32.HI R22, RZ, 0x10, R10.reuse ;  /* 0x00000010ff167819 */ /* 0x100fe4000001160a */
[----:B------:R-:W-:-:S05]  /*17640*/  SHF.R.U32.HI R11, RZ, 0x18, R10 ;  /* 0x00000018ff0b7819 */ /* 0x000fca000001160a */
[----:B------:R-:W3:Y:S01]  /*17650*/  MUFU.EX2 R25, R179 ;  /* 0x000000b300197308 */ /* 0x000ee20000000800 */
[----:B------:R-:W-:Y:S01]  /*17660*/  ISETP.GE.U32.AND P1, PT, R211, R2, PT ;  /* 0x00000002d300720c */ /* 0x000fe20003f26070 */
[----:B------:R-:W-:-:S06]  /*17670*/  FADD.FTZ R2, R236, -R18 ;  /* 0x80000012ec027221 */ /* 0x000fcc0000010000 */
[----:B------:R-:W4:Y:S01]  /*17680*/  MUFU.EX2 R12, R12 ;  /* 0x0000000c000c7308 */ /* 0x000f220000000800 */
[----:B-1----:R-:W-:Y:S01]  /*17690*/  FFMA.FTZ R231, R231, R6, R15 ;  /* 0x00000006e7e77223 */ /* 0x002fe2000001000f */
[----:B------:R-:W-:Y:S01]  /*176a0*/  FSEL R18, R134, RZ, P5 ;  /* 0x000000ff86127208 */ /* 0x000fe20002800000 */
[----:B------:R-:W-:-:S05]  /*176b0*/  FMUL.FTZ R2, R2, c[0x0][0x23c] ;  /* 0x00008f0002027a20 */ /* 0x000fca0000410000 */
[----:B------:R-:W1:Y:S01]  /*176c0*/  MUFU.EX2 R10, R173 ;  /* 0x000000ad000a7308 */ /* 0x000e620000000800 */
[----:B------:R-:W-:Y:S01]  /*176d0*/  ISETP.GE.U32.AND P5, PT, R211, R11, PT ;  /* 0x0000000bd300720c */ /* 0x000fe20003fa6070 */
[C---:B--2---:R-:W-:Y:S01]  /*176e0*/  FADD.FTZ R11, R13.reuse, R231 ;  /* 0x000000e70d0b7221 */ /* 0x044fe20000010000 */
[----:B------:R-:W-:Y:S01]  /*176f0*/  F2FP.BF16.PACK_AB R219, R13, R15 ;  /* 0x0000000f0ddb723e */ /* 0x000fe200000010ff */
[----:B------:R-:W-:Y:S01]  /*17700*/  FFMA.FTZ R174, R19, c[0x0][0x23c], -R0 ;  /* 0x00008f0013ae7a23 */ /* 0x000fe20000010800 */
[----:B---3--:R-:W-:-:S03]  /*17710*/  F2FP.BF16.PACK_AB R15, R25, R16 ;  /* 0x00000010190f723e */ /* 0x008fc600000010ff */
[----:B------:R-:W-:Y:S01]  /*17720*/  MUFU.EX2 R17, R17 ;  /* 0x0000001100117308 */ /* 0x000fe20000000800 */
[----:B----4-:R-:W-:Y:S01]  /*17730*/  FADD.FTZ R11, R12, R11 ;  /* 0x0000000b0c0b7221 */ /* 0x010fe20000010000 */
[----:B------:R-:W-:Y:S01]  /*17740*/  PRMT R197, R15, 0x7632, R197 ;  /* 0x000076320fc57816 */ /* 0x000fe200000000c5 */
[----:B------:R-:W-:-:S05]  /*17750*/  @!P6 HFMA2.BF16_V2 R186, -RZ.H0_H0, RZ.H0_H0, -R15.H0_H0 ;  /* 0x200000ffffbae231 */ /* 0x000fca000034090f */
[----:B------:R-:W2:Y:S01]  /*17760*/  MUFU.EX2 R2, R2 ;  /* 0x0000000200027308 */ /* 0x000ea20000000800 */
[C---:B-1----:R-:W-:Y:S01]  /*17770*/  FADD.FTZ R202, R10.reuse, R11 ;  /* 0x0000000b0aca7221 */ /* 0x042fe20000010000 */
[----:B------:R-:W-:-:S06]  /*17780*/  F2FP.BF16.PACK_AB R135, R10, R12 ;  /* 0x0000000c0a87723e */ /* 0x000fcc00000010ff */
[----:B------:R-:W1:Y:S01]  /*17790*/  MUFU.EX2 R19, R172 ;  /* 0x000000ac00137308 */ /* 0x000e620000000800 */
[----:B------:R-:W-:Y:S01]  /*177a0*/  LOP3.LUT R10, R22, 0xff, RZ, 0xc0, !PT ;  /* 0x000000ff160a7812 */ /* 0x000fe200078ec0ff */
[----:B------:R-:W-:Y:S01]  /*177b0*/  FMUL.FTZ R24, R24, c[0x0][0x23c] ;  /* 0x00008f0018187a20 */ /* 0x000fe20000410000 */
[----:B------:R-:W-:Y:S01]  /*177c0*/  PRMT R228, R15, 0x5410, R197 ;  /* 0x000054100fe47816 */ /* 0x000fe200000000c5 */
[----:B------:R-:W-:Y:S01]  /*177d0*/  FFMA.FTZ R224, R34, c[0x0][0x23c], -R0 ;  /* 0x00008f0022e07a23 */ /* 0x000fe20000010800 */
[----:B------:R-:W-:Y:S02]  /*177e0*/  @!P6 PRMT R15, R186, 0x5410, RZ ;  /* 0x00005410ba0fe816 */ /* 0x000fe400000000ff */
[----:B------:R-:W-:Y:S01]  /*177f0*/  ISETP.GE.U32.AND P6, PT, R211, R10, PT ;  /* 0x0000000ad300720c */ /* 0x000fe20003fc6070 */
[----:B------:R-:W3:Y:S01]  /*17800*/  MUFU.EX2 R0, R24 ;  /* 0x0000001800007308 */ /* 0x000ee20000000800 */
[----:B------:R-:W-:Y:S01]  /*17810*/  SHF.R.U32.HI R10, RZ, 0x8, R23 ;  /* 0x00000008ff0a7819 */ /* 0x000fe20000011617 */
[----:B--2---:R-:W-:-:S03]  /*17820*/  FFMA.FTZ R27, R217, R2, R17 ;  /* 0x00000002d91b7223 */ /* 0x004fc60000010011 */
[----:B------:R-:W-:Y:S01]  /*17830*/  LOP3.LUT R13, R10, 0xffff, RZ, 0xc0, !PT ;  /* 0x0000ffff0a0d7812 */ /* 0x000fe200078ec0ff */
[----:B------:R-:W-:Y:S01]  /*17840*/  IMAD.WIDE.U32 R10, R26, -0x2daee0ad, RZ ;  /* 0xd2511f531a0a7825 */ /* 0x000fe200078e00ff */
[----:B-1----:R-:W-:Y:S01]  /*17850*/  F2FP.BF16.PACK_AB R17, R19, R17 ;  /* 0x000000111311723e */ /* 0x002fe200000010ff */
[----:B------:R-:W-:Y:S03]  /*17860*/  MUFU.EX2 R23, R180 ;  /* 0x000000b400177308 */ /* 0x000fe60000000800 */
[----:B------:R-:W-:-:S05]  /*17870*/  PRMT R195, R17, 0x7610, R195 ;  /* 0x0000761011c37816 */ /* 0x000fca00000000c3 */
[----:B------:R-:W1:Y:S01]  /*17880*/  MUFU.EX2 R26, R181 ;  /* 0x000000b5001a7308 */ /* 0x000e620000000800 */
[----:B------:R-:W-:Y:S01]  /*17890*/  LOP3.LUT R12, R11, UR16, R14, 0x96, !PT ;  /* 0x000000100b0c7c12 */ /* 0x000fe2000f8e960e */
[----:B------:R-:W-:Y:S01]  /*178a0*/  @!P4 HFMA2.BF16_V2 R188, -RZ.H0_H0, RZ.H0_H0, -R195.H0_H0 ;  /* 0x200000ffffbcc231 */ /* 0x000fe200003409c3 */
[----:B------:R-:W-:Y:S01]  /*178b0*/  PRMT R196, R17, 0x7632, R196 ;  /* 0x0000763211c47816 */ /* 0x000fe200000000c4 */
[-C--:B---3--:R-:W-:Y:S02]  /*178c0*/  FFMA.FTZ R34, R242, R0.reuse, R16 ;  /* 0x00000000f2227223 */ /* 0x088fe40000010010 */
        /* <DEDUP_REMOVED lines=32> */
[----:B------:R-:W-:Y:S02]  /*17ad0*/  LOP3.LUT R0, R12, 0xff, RZ, 0xc0, !PT ;  /* 0x000000ff0c007812 */ /* 0x000fe400078ec0ff */
[----:B------:R-:W-:-:S02]  /*17ae0*/  PRMT R217, R195, 0x5410, R196 ;  /* 0x00005410c3d97816 */ /* 0x000fc400000000c4 */
[----:B------:R-:W-:Y:S02]  /*17af0*/  @!P4 PRMT R195, R188, 0x5410, RZ ;  /* 0x00005410bcc3c816 */ /* 0x000fe400000000ff */
[----:B------:R-:W-:Y:S01]  /*17b00*/  ISETP.GE.U32.AND P4, PT, R211, R0, PT ;  /* 0x00000000d300720c */ /* 0x000fe20003f86070 */
[----:B------:R-:W-:Y:S01]  /*17b10*/  @!P3 HFMA2.BF16_V2 R185, -RZ.H0_H0, RZ.H0_H0, -R197.H0_H0 ;  /* 0x200000ffffb9b231 */ /* 0x000fe200003409c5 */
[----:B-1----:R-:W-:-:S04]  /*17b20*/  F2FP.BF16.PACK_AB R0, R26, R23 ;  /* 0x000000171a00723e */ /* 0x002fc800000010ff */
[C---:B------:R-:W-:Y:S02]  /*17b30*/  PRMT R194, R0.reuse, 0x7610, R194 ;  /* 0x0000761000c27816 */ /* 0x040fe400000000c2 */
[----:B------:R-:W-:Y:S02]  /*17b40*/  @!P3 PRMT R197, R185, 0x5410, RZ ;  /* 0x00005410b9c5b816 */ /* 0x000fe400000000ff */
[----:B------:R-:W-:Y:S01]  /*17b50*/  ISETP.GE.U32.AND P3, PT, R211, R13, PT ;  /* 0x0000000dd300720c */ /* 0x000fe20003f66070 */
[----:B------:R-:W-:Y:S01]  /*17b60*/  @!P1 HFMA2.BF16_V2 R64, -RZ.H0_H0, RZ.H0_H0, -R194.H0_H0 ;  /* 0x200000ffff409231 */ /* 0x000fe200003409c2 */
[--C-:B------:R-:W-:Y:S01]  /*17b70*/  SHF.R.U32.HI R13, RZ, 0x10, R12.reuse ;  /* 0x00000010ff0d7819 */ /* 0x100fe2000001160c */
[----:B------:R-:W-:Y:S01]  /*17b80*/  @!P2 HFMA2.BF16_V2 R187, -RZ.H0_H0, RZ.H0_H0, -R196.H0_H0 ;  /* 0x200000ffffbba231 */ /* 0x000fe200003409c4 */
[----:B------:R-:W-:Y:S02]  /*17b90*/  PRMT R193, R0, 0x7632, R193 ;  /* 0x0000763200c17816 */ /* 0x000fe400000000c1 */
[----:B------:R-:W-:-:S02]  /*17ba0*/  SHF.R.U32.HI R0, RZ, 0x18, R12 ;  /* 0x00000018ff007819 */ /* 0x000fc4000001160c */
[----:B------:R-:W-:Y:S02]  /*17bb0*/  LOP3.LUT R13, R13, 0xff, RZ, 0xc0, !PT ;  /* 0x000000ff0d0d7812 */ /* 0x000fe400078ec0ff */
[----:B------:R-:W-:Y:S02]  /*17bc0*/  PRMT R68, R194, 0x5410, R193 ;  /* 0x00005410c2447816 */ /* 0x000fe400000000c1 */
[----:B------:R-:W-:Y:S02]  /*17bd0*/  @!P1 PRMT R194, R64, 0x5410, RZ ;  /* 0x0000541040c29816 */ /* 0x000fe400000000ff */
[----:B------:R-:W-:Y:S02]  /*17be0*/  @!P2 PRMT R196, R187, 0x5410, RZ ;  /* 0x00005410bbc4a816 */ /* 0x000fe400000000ff */
[C---:B------:R-:W-:Y:S02]  /*17bf0*/  ISETP.GE.U32.AND P1, PT, R211.reuse, R0, PT ;  /* 0x00000000d300720c */ /* 0x040fe40003f26070 */
[----:B------:R-:W-:Y:S01]  /*17c00*/  ISETP.GE.U32.AND P2, PT, R211, R13, PT ;  /* 0x0000000dd300720c */ /* 0x000fe20003f46070 */
[----:B------:R-:W-:Y:S01]  /*17c10*/  FADD.FTZ R13, R235, -R18 ;  /* 0x80000012eb0d7221 */ /* 0x000fe20000010000 */
[----:B------:R-:W-:Y:S01]  /*17c20*/  LOP3.LUT R0, R12, 0xffff, RZ, 0xc0, !PT ;  /* 0x0000ffff0c007812 */ /* 0x000fe200078ec0ff */
[----:B------:R-:W-:Y:S01]  /*17c30*/  MUFU.EX2 R17, R139 ;  /* 0x0000008b00117308 */ /* 0x000fe20000000800 */
[----:B------:R-:W-:-:S02]  /*17c40*/  FMUL.FTZ R12, R55, R2 ;  /* 0x00000002370c7220 */ /* 0x000fc40000410000 */
[----:B------:R-:W-:Y:S01]  /*17c50*/  SHF.R.U32.HI R0, RZ, 0x8, R0 ;  /* 0x00000008ff007819 */ /* 0x000fe20000011600 */
[----:B------:R-:W-:-:S04]  /*17c60*/  FMUL.FTZ R14, R54, R2 ;  /* 0x00000002360e7220 */ /* 0x000fc80000410000 */
[----:B------:R-:W1:Y:S01]  /*17c70*/  MUFU.EX2 R18, R138 ;  /* 0x0000008a00127308 */ /* 0x000e620000000800 */
[----:B------:R-:W-:Y:S01]  /*17c80*/  @!P3 HFMA2.BF16_V2 R65, -RZ.H0_H0, RZ.H0_H0, -R193.H0_H0 ;  /* 0x200000ffff41b231 */ /* 0x000fe200003409c1 */
[-C--:B------:R-:W-:Y:S01]  /*17c90*/  FMUL.FTZ R69, R70, R2.reuse ;  /* 0x0000000246457220 */ /* 0x080fe20000410000 */
[----:B------:R-:W-:Y:S01]  /*17ca0*/  LOP3.LUT R0, R0, 0xffff, RZ, 0xc0, !PT ;  /* 0x0000ffff00007812 */ /* 0x000fe200078ec0ff */
[----:B------:R-:W-:Y:S02]  /*17cb0*/  IMAD.MOV.U32 R70, RZ, RZ, R12 ;  /* 0x000000ffff467224 */ /* 0x000fe400078e000c */
[-C--:B------:R-:W-:Y:S02]  /*17cc0*/  FMUL.FTZ R12, R82, R2.reuse ;  /* 0x00000002520c7220 */ /* 0x080fe40000410000 */
[----:B------:R-:W-:Y:S02]  /*17cd0*/  FMUL.FTZ R13, R13, c[0x0][0x23c] ;  /* 0x00008f000d0d7a20 */ /* 0x000fe40000410000 */
[----:B------:R-:W-:Y:S01]  /*17ce0*/  IMAD.MOV.U32 R82, RZ, RZ, R14 ;  /* 0x000000ffff527224 */ /* 0x000fe200078e000e */
[----:B------:R-:W-:Y:S01]  /*17cf0*/  @!P3 PRMT R193, R65, 0x5410, RZ ;  /* 0x0000541041c1b816 */ /* 0x000fe200000000ff */
[----:B------:R-:W-:Y:S01]  /*17d00*/  FMUL.FTZ R14, R83, R2 ;  /* 0x00000002530e7220 */ /* 0x000fe20000410000 */
[----:B------:R-:W-:Y:S01]  /*17d10*/  ISETP.GE.U32.AND P3, PT, R211, R0, PT ;  /* 0x00000000d300720c */ /* 0x000fe20003f66070 */
[----:B------:R-:W-:-:S02]  /*17d20*/  IMAD.MOV.U32 R247, RZ, RZ, R251 ;  /* 0x000000fffff77224 */ /* 0x000fc400078e00fb */
[-C--:B------:R-:W-:Y:S02]  /*17d30*/  FMUL.FTZ R67, R67, R2.reuse ;  /* 0x0000000243437220 */ /* 0x080fe40000410000 */
[----:B------:R-:W-:Y:S01]  /*17d40*/  IMAD.MOV.U32 R83, RZ, RZ, R243 ;  /* 0x000000ffff537224 */ /* 0x000fe200078e00f3 */
[----:B------:R2:W-:Y:S01]  /*17d50*/  MUFU.EX2 R16, R35 ;  /* 0x0000002300107308 */ /* 0x0005e20000000800 */
[-C--:B------:R-:W-:Y:S02]  /*17d60*/  FMUL.FTZ R243, R87, R2.reuse ;  /* 0x0000000257f37220 */ /* 0x080fe40000410000 */
[----:B------:R-:W-:Y:S02]  /*17d70*/  IMAD.MOV.U32 R87, RZ, RZ, R69 ;  /* 0x000000ffff577224 */ /* 0x000fe400078e0045 */
[----:B------:R-:W-:Y:S02]  /*17d80*/  IMAD.MOV.U32 R117, RZ, RZ, R210 ;  /* 0x000000ffff757224 */ /* 0x000fe400078e00d2 */
[-C--:B------:R-:W-:Y:S01]  /*17d90*/  FMUL.FTZ R69, R114, R2.reuse ;  /* 0x0000000272457220 */ /* 0x080fe20000410000 */
[----:B------:R-:W3:Y:S01]  /*17da0*/  MUFU.EX2 R0, R13 ;  /* 0x0000000d00007308 */ /* 0x000ee20000000800 */
[----:B------:R-:W-:-:S02]  /*17db0*/  FMUL.FTZ R235, R115, R2 ;  /* 0x0000000273eb7220 */ /* 0x000fc40000410000 */
[----:B------:R-:W-:Y:S02]  /*17dc0*/  IMAD.MOV.U32 R128, RZ, RZ, R246 ;  /* 0x000000ffff807224 */ /* 0x000fe400078e00f6 */
[----:B------:R-:W-:Y:S02]  /*17dd0*/  IMAD.MOV.U32 R129, RZ, RZ, R247 ;  /* 0x000000ffff817224 */ /* 0x000fe400078e00f7 */
[----:B------:R-:W-:Y:S02]  /*17de0*/  IMAD.MOV.U32 R65, RZ, RZ, R250 ;  /* 0x000000ffff417224 */ /* 0x000fe400078e00fa */
[-C--:B--2---:R-:W-:Y:S02]  /*17df0*/  FMUL.FTZ R35, R98, R2.reuse ;  /* 0x0000000262237220 */ /* 0x084fe40000410000 */
[----:B------:R-:W-:Y:S02]  /*17e00*/  FMUL.FTZ R231, R71, R2 ;  /* 0x0000000247e77220 */ /* 0x000fe40000410000 */
[----:B------:R-:W-:-:S02]  /*17e10*/  IMAD.MOV.U32 R98, RZ, RZ, R67 ;  /* 0x000000ffff627224 */ /* 0x000fc400078e0043 */
[-C--:B------:R-:W-:Y:S02]  /*17e20*/  FMUL.FTZ R210, R99, R2.reuse ;  /* 0x0000000263d27220 */ /* 0x080fe40000410000 */
[----:B------:R-:W-:Y:S02]  /*17e30*/  IMAD.MOV.U32 R114, RZ, RZ, R214 ;  /* 0x000000ffff727224 */ /* 0x000fe400078e00d6 */
[----:B------:R-:W-:Y:S02]  /*17e40*/  IMAD.MOV.U32 R115, RZ, RZ, R215 ;  /* 0x000000ffff737224 */ /* 0x000fe400078e00d7 */
        /* <DEDUP_REMOVED lines=20> */
[----:B-1----:R-:W-:-:S04]  /*17f90*/  F2FP.BF16.PACK_AB R2, R18, R17 ;  /* 0x000000111202723e */ /* 0x002fc800000010ff */
[C---:B------:R-:W-:Y:S02]  /*17fa0*/  PRMT R192, R2.reuse, 0x7610, R192 ;  /* 0x0000761002c07816 */ /* 0x040fe400000000c0 */
[----:B------:R-:W-:-:S03]  /*17fb0*/  PRMT R191, R2, 0x7632, R191 ;  /* 0x0000763202bf7816 */ /* 0x000fc600000000bf */
[----:B------:R-:W-:Y:S01]  /*17fc0*/  @!P6 HFMA2.BF16_V2 R52, -RZ.H0_H0, RZ.H0_H0, -R192.H0_H0 ;  /* 0x200000ffff34e231 */ /* 0x000fe200003409c0 */
[----:B---3--:R-:W-:Y:S01]  /*17fd0*/  FMUL.FTZ R97, R57, R0 ;  /* 0x0000000039617220 */ /* 0x008fe20000410000 */
[----:B------:R-:W-:Y:S01]  /*17fe0*/  PRMT R57, R192, 0x5410, R191 ;  /* 0x00005410c0397816 */ /* 0x000fe200000000bf */
[----:B------:R-:W-:Y:S02]  /*17ff0*/  IMAD.MOV.U32 R66, RZ, RZ, R212 ;  /* 0x000000ffff427224 */ /* 0x000fe400078e00d4 */
[----:B------:R-:W-:Y:S01]  /*18000*/  @!P6 PRMT R192, R52, 0x5410, RZ ;  /* 0x0000541034c0e816 */ /* 0x000fe200000000ff */
[----:B------:R-:W-:Y:S01]  /*18010*/  IMAD.MOV.U32 R52, RZ, RZ, R207 ;  /* 0x000000ffff347224 */ /* 0x000fe200078e00cf */
[----:B------:R-:W-:Y:S08]  /*18020*/  MUFU.EX2 R212, R137 ;  /* 0x0000008900d47308 */ /* 0x000ff00000000800 */
[----:B------:R-:W1:Y:S01]  /*18030*/  MUFU.EX2 R207, R136 ;  /* 0x0000008800cf7308 */ /* 0x000e620000000800 */
[----:B------:R-:W-:-:S02]  /*18040*/  IMAD.MOV.U32 R112, RZ, RZ, R84 ;  /* 0x000000ffff707224 */ /* 0x000fc400078e0054 */
[----:B------:R-:W-:Y:S02]  /*18050*/  IMAD.MOV.U32 R64, RZ, RZ, R85 ;  /* 0x000000ffff407224 */ /* 0x000fe400078e0055 */
[----:B------:R-:W-:Y:S02]  /*18060*/  FMUL.FTZ R101, R61, R0 ;  /* 0x000000003d657220 */ /* 0x000fe40000410000 */
[----:B------:R-:W-:Y:S02]  /*18070*/  IMAD.MOV.U32 R61, RZ, RZ, R115 ;  /* 0x000000ffff3d7224 */ /* 0x000fe400078e0073 */
[----:B------:R-:W-:Y:S02]  /*18080*/  IMAD.MOV.U32 R115, RZ, RZ, R70 ;  /* 0x000000ffff737224 */ /* 0x000fe400078e0046 */
[----:B------:R-:W-:Y:S02]  /*18090*/  IMAD.MOV.U32 R131, RZ, RZ, R112 ;  /* 0x000000ffff837224 */ /* 0x000fe400078e0070 */
        /* <DEDUP_REMOVED lines=8> */
[----:B------:R-:W-:Y:S02]  /*18120*/  IMAD.MOV.U32 R76, RZ, RZ, R113 ;  /* 0x000000ffff4c7224 */ /* 0x000fe400078e0071 */
[-C--:B------:R-:W-:Y:S02]  /*18130*/  FFMA.FTZ R22, R230, R0.reuse, R16 ;  /* 0x00000000e6167223 */ /* 0x080fe40000010010 */
        /* <DEDUP_REMOVED lines=29> */
[----:B-1----:R-:W-:-:S04]  /*18310*/  F2FP.BF16.PACK_AB R0, R207, R212 ;  /* 0x000000d4cf00723e */ /* 0x002fc800000010ff */
[C---:B------:R-:W-:Y:S02]  /*18320*/  PRMT R188, R0.reuse, 0x7610, R188 ;  /* 0x0000761000bc7816 */ /* 0x040fe400000000bc */
[----:B------:R-:W-:Y:S01]  /*18330*/  PRMT R187, R0, 0x7632, R187 ;  /* 0x0000763200bb7816 */ /* 0x000fe200000000bb */
[----:B------:R-:W-:Y:S02]  /*18340*/  IMAD.MOV.U32 R124, RZ, RZ, R130 ;  /* 0x000000ffff7c7224 */ /* 0x000fe400078e0082 */
[----:B------:R-:W-:Y:S02]  /*18350*/  @!P2 HFMA2.BF16_V2 R5, -RZ.H0_H0, RZ.H0_H0, -R188.H0_H0 ;  /* 0x200000ffff05a231 */ /* 0x000fe400003409bc */
[----:B------:R-:W-:Y:S01]  /*18360*/  @!P1 HFMA2.BF16_V2 R4, -RZ.H0_H0, RZ.H0_H0, -R187.H0_H0 ;  /* 0x200000ffff049231 */ /* 0x000fe200003409bb */
[----:B------:R-:W-:Y:S01]  /*18370*/  FMUL.FTZ R130, R126, R6 ;  /* 0x000000067e827220 */ /* 0x000fe20000410000 */
[----:B------:R-:W-:Y:S02]  /*18380*/  PRMT R126, R188, 0x5410, R187 ;  /* 0x00005410bc7e7816 */ /* 0x000fe400000000bb */
[----:B------:R-:W-:-:S02]  /*18390*/  @!P2 PRMT R188, R5, 0x5410, RZ ;  /* 0x0000541005bca816 */ /* 0x000fc400000000ff */
[----:B------:R-:W-:Y:S02]  /*183a0*/  @!P1 PRMT R187, R4, 0x5410, RZ ;  /* 0x0000541004bb9816 */ /* 0x000fe400000000ff */
[----:B------:R-:W2:Y:S01]  /*183b0*/  LDL.LU.64 R4, [R1] ;  /* 0x0000000001047983 */ /* 0x000ea20000300a00 */
[----:B------:R-:W-:Y:S01]  /*183c0*/  IMAD.MOV.U32 R116, RZ, RZ, R204 ;  /* 0x000000ffff747224 */ /* 0x000fe200078e00cc */
[----:B------:R-:W-:Y:S08]  /*183d0*/  MUFU.EX2 R24, R182 ;  /* 0x000000b600187308 */ /* 0x000ff00000000800 */
[----:B------:R-:W1:Y:S01]  /*183e0*/  MUFU.EX2 R204, R183 ;  /* 0x000000b700cc7308 */ /* 0x000e620000000800 */
[----:B------:R-:W-:-:S02]  /*183f0*/  IMAD.MOV.U32 R118, RZ, RZ, R102 ;  /* 0x000000ffff767224 */ /* 0x000fc400078e0066 */
[----:B------:R-:W-:Y:S02]  /*18400*/  IMAD.MOV.U32 R102, RZ, RZ, R83 ;  /* 0x000000ffff667224 */ /* 0x000fe400078e0053 */
[----:B------:R-:W-:Y:S01]  /*18410*/  IMAD.MOV.U32 R103, RZ, RZ, R82 ;  /* 0x000000ffff677224 */ /* 0x000fe200078e0052 */
[----:B------:R-:W-:Y:S01]  /*18420*/  @!P5 HFMA2.BF16_V2 R7, -RZ.H0_H0, RZ.H0_H0, -R191.H0_H0 ;  /* 0x200000ffff07d231 */ /* 0x000fe200003409bf */
[----:B------:R-:W-:Y:S02]  /*18430*/  IMAD.MOV.U32 R60, RZ, RZ, R114 ;  /* 0x000000ffff3c7224 */ /* 0x000fe400078e0072 */
[----:B------:R-:W-:Y:S02]  /*18440*/  IMAD.MOV.U32 R119, RZ, RZ, R98 ;  /* 0x000000ffff777224 */ /* 0x000fe400078e0062 */
[----:B------:R-:W-:Y:S02]  /*18450*/  IMAD.MOV.U32 R114, RZ, RZ, R86 ;  /* 0x000000ffff727224 */ /* 0x000fe400078e0056 */
[----:B------:R-:W-:-:S02]  /*18460*/  FMUL.FTZ R98, R58, R6 ;  /* 0x000000063a627220 */ /* 0x000fc40000410000 */
[----:B------:R-:W-:Y:S01]  /*18470*/  IMAD.MOV.U32 R77, RZ, RZ, R102 ;  /* 0x000000ffff4d7224 */ /* 0x000fe200078e0066 */
[----:B-1----:R-:W-:Y:S01]  /*18480*/  F2FP.BF16.PACK_AB R2, R204, R24 ;  /* 0x00000018cc02723e */ /* 0x002fe200000010ff */
[----:B------:R-:W-:Y:S01]  /*18490*/  IMAD.MOV.U32 R58, RZ, RZ, R99 ;  /* 0x000000ffff3a7224 */ /* 0x000fe200078e0063 */
[----:B------:R-:W-:Y:S01]  /*184a0*/  LOP3.LUT R0, R10, 0xff, RZ, 0xc0, !PT ;  /* 0x000000ff0a007812 */ /* 0x000fe200078ec0ff */
[-C--:B------:R-:W-:Y:S01]  /*184b0*/  FMUL.FTZ R102, R62, R6.reuse ;  /* 0x000000063e667220 */ /* 0x080fe20000410000 */
[----:B------:R-:W-:Y:S01]  /*184c0*/  PRMT R190, R2, 0x7610, R190 ;  /* 0x0000761002be7816 */ /* 0x000fe200000000be */
[----:B------:R-:W-:Y:S02]  /*184d0*/  FMUL.FTZ R99, R59, R6 ;  /* 0x000000063b637220 */ /* 0x000fe40000410000 */
[----:B------:R-:W-:Y:S02]  /*184e0*/  IMAD.MOV.U32 R62, RZ, RZ, R103 ;  /* 0x000000ffff3e7224 */ /* 0x000fe400078e0067 */
[----:B------:R-:W-:-:S02]  /*184f0*/  IMAD.MOV.U32 R59, RZ, RZ, R76 ;  /* 0x000000ffff3b7224 */ /* 0x000fc400078e004c */
[----:B------:R-:W-:Y:S01]  /*18500*/  FMUL.FTZ R103, R63, R6 ;  /* 0x000000063f677220 */ /* 0x000fe20000410000 */
[----:B------:R-:W-:Y:S01]  /*18510*/  @!P5 PRMT R191, R7, 0x5410, RZ ;  /* 0x0000541007bfd816 */ /* 0x000fe200000000ff */
[----:B------:R-:W-:Y:S02]  /*18520*/  IMAD.MOV.U32 R230, RZ, RZ, R87 ;  /* 0x000000ffffe67224 */ /* 0x000fe400078e0057 */
[----:B------:R-:W-:Y:S02]  /*18530*/  IMAD.MOV.U32 R125, RZ, RZ, R131 ;  /* 0x000000ffff7d7224 */ /* 0x000fe400078e0083 */
[----:B------:R-:W-:Y:S02]  /*18540*/  IMAD.MOV.U32 R76, RZ, RZ, R115 ;  /* 0x000000ffff4c7224 */ /* 0x000fe400078e0073 */
[----:B------:R-:W-:Y:S01]  /*18550*/  IMAD.MOV.U32 R63, RZ, RZ, R114 ;  /* 0x000000ffff3f7224 */ /* 0x000fe200078e0072 */
[----:B------:R-:W-:Y:S01]  /*18560*/  ISETP.GE.U32.AND P6, PT, R211, R0, PT ;  /* 0x00000000d300720c */ /* 0x000fe20003fc6070 */
        /* <DEDUP_REMOVED lines=27> */
[----:B------:R-:W-:Y:S01]  /*18720*/  LOP3.LUT R0, R241, UR13, R30, 0x96, !PT ;  /* 0x0000000df1007c12 */ /* 0x000fe2000f8e961e */
[----:B------:R-:W-:Y:S01]  /*18730*/  IMAD.WIDE.U32 R6, R216, -0x2daee0ad, RZ ;  /* 0xd2511f53d8067825 */ /* 0x000fe200078e00ff */
[----:B------:R-:W-:Y:S01]  /*18740*/  @!P4 HFMA2.BF16_V2 R9, -RZ.H0_H0, RZ.H0_H0, -R190.H0_H0 ;  /* 0x200000ffff09c231 */ /* 0x000fe200003409be */
[----:B------:R-:W-:Y:S02]  /*18750*/  PRMT R189, R2, 0x7632, R189 ;  /* 0x0000763202bd7816 */ /* 0x000fe400000000bd */
[----:B------:R-:W-:Y:S02]  /*18760*/  IMAD.MOV.U32 R78, RZ, RZ, R13 ;  /* 0x000000ffff4e7224 */ /* 0x000fe400078e000d */
[----:B------:R-:W-:Y:S01]  /*18770*/  PRMT R127, R190, 0x5410, R189 ;  /* 0x00005410be7f7816 */ /* 0x000fe200000000bd */
[----:B------:R-:W-:Y:S01]  /*18780*/  IMAD.MOV.U32 R79, RZ, RZ, R12 ;  /* 0x000000ffff4f7224 */ /* 0x000fe200078e000c */
[----:B------:R-:W-:Y:S01]  /*18790*/  @!P4 PRMT R190, R9, 0x5410, RZ ;  /* 0x0000541009bec816 */ /* 0x000fe200000000ff */
[----:B------:R-:W-:Y:S01]  /*187a0*/  IMAD.MOV.U32 R9, RZ, RZ, R14 ;  /* 0x000000ffff097224 */ /* 0x000fe200078e000e */
[----:B------:R-:W-:-:S02]  /*187b0*/  LOP3.LUT R13, R10, 0xffff, RZ, 0xc0, !PT ;  /* 0x0000ffff0a0d7812 */ /* 0x000fc400078ec0ff */
[--C-:B------:R-:W-:Y:S02]  /*187c0*/  SHF.R.U32.HI R14, RZ, 0x10, R10.reuse ;  /* 0x00000010ff0e7819 */ /* 0x100fe4000001160a */
[----:B------:R-:W-:Y:S01]  /*187d0*/  SHF.R.U32.HI R12, RZ, 0x18, R10 ;  /* 0x00000018ff0c7819 */ /* 0x000fe2000001160a */
[----:B------:R-:W-:Y:S01]  /*187e0*/  @!P3 HFMA2.BF16_V2 R8, -RZ.H0_H0, RZ.H0_H0, -R189.H0_H0 ;  /* 0x200000ffff08b231 */ /* 0x000fe200003409bd */
[----:B------:R-:W-:-:S04]  /*187f0*/  IMAD.MOV.U32 R216, RZ, RZ, R9 ;  /* 0x000000ffffd87224 */ /* 0x000fc800078e0009 */
[----:B------:R-:W-:Y:S02]  /*18800*/  @!P3 PRMT R189, R8, 0x5410, RZ ;  /* 0x0000541008bdb816 */ /* 0x000fe400000000ff */
[----:B------:R-:W-:Y:S01]  /*18810*/  ISETP.GE.U32.AND P5, PT, R211, R12, PT ;  /* 0x0000000cd300720c */ /* 0x000fe20003fa6070 */
[----:B------:R-:W-:Y:S02]  /*18820*/  IMAD.MOV.U32 R241, RZ, RZ, R79 ;  /* 0x000000fffff17224 */ /* 0x000fe400078e004f */
[----:B------:R-:W-:Y:S01]  /*18830*/  FADD.FTZ R12, R19, R27 ;  /* 0x0000001b130c7221 */ /* 0x000fe20000010000 */
[----:B--2---:R-:W-:Y:S01]  /*18840*/  LOP3.LUT R2, R7, UR12, R4, 0x96, !PT ;  /* 0x0000000c07027c12 */ /* 0x004fe2000f8e9604 */
[----:B------:R-:W-:-:S04]  /*18850*/  IMAD.WIDE.U32 R4, R0, -0x2daee0ad, RZ ;  /* 0xd2511f5300047825 */ /* 0x000fc800078e00ff */
[----:B------:R-:W-:Y:S01]  /*18860*/  IMAD.WIDE.U32 R10, R2, -0x326172a9, RZ ;  /* 0xcd9e8d57020a7825 */ /* 0x000fe200078e00ff */
[----:B------:R-:W-:-:S04]  /*18870*/  LOP3.LUT R6, R5, UR10, R6, 0x96, !PT ;  /* 0x0000000a05067c12 */ /* 0x000fc8000f8e9606 */
[----:B------:R-:W-:Y:S01]  /*18880*/  LOP3.LUT R0, R11, UR11, R240, 0x96, !PT ;  /* 0x0000000b0b007c12 */ /* 0x000fe2000f8e96f0 */
[----:B------:R-:W-:-:S04]  /*18890*/  IMAD.WIDE.U32 R6, R6, -0x326172a9, RZ ;  /* 0xcd9e8d5706067825 */ /* 0x000fc800078e00ff */
[----:B------:R-:W-:Y:S01]  /*188a0*/  IMAD.WIDE.U32 R8, R0, -0x2daee0ad, RZ ;  /* 0xd2511f5300087825 */ /* 0x000fe200078e00ff */
[----:B------:R-:W-:-:S05]  /*188b0*/  LOP3.LUT R0, R7, UR9, R10, 0x96, !PT ;  /* 0x0000000907007c12 */ /* 0x000fca000f8e960a */
[----:B------:R-:W-:Y:S01]  /*188c0*/  IMAD.WIDE.U32 R10, R0, -0x2daee0ad, RZ ;  /* 0xd2511f53000a7825 */ /* 0x000fe200078e00ff */
[----:B------:R-:W-:-:S04]  /*188d0*/  LOP3.LUT R2, R9, UR8, R4, 0x96, !PT ;  /* 0x0000000809027c12 */ /* 0x000fc8000f8e9604 */
[----:B------:R-:W-:-:S05]  /*188e0*/  LOP3.LUT R0, R11, UR6, R8, 0x96, !PT ;  /* 0x000000060b007c12 */ /* 0x000fca000f8e9608 */
[----:B------:R-:W-:-:S05]  /*188f0*/  IMAD.WIDE.U32 R4, R0, -0x326172a9, RZ ;  /* 0xcd9e8d5700047825 */ /* 0x000fca00078e00ff */
[----:B------:R-:W-:-:S04]  /*18900*/  LOP3.LUT R0, R4, 0xff, RZ, 0xc0, !PT ;  /* 0x000000ff04007812 */ /* 0x000fc800078ec0ff */
[----:B------:R-:W-:Y:S02]  /*18910*/  ISETP.GE.U32.AND P4, PT, R211, R0, PT ;  /* 0x00000000d300720c */ /* 0x000fe40003f86070 */
[----:B------:R-:W-:Y:S01]  /*18920*/  SHF.R.U32.HI R0, RZ, 0x18, R4 ;  /* 0x00000018ff007819 */ /* 0x000fe20000011604 */
[----:B------:R-:W-:-:S03]  /*18930*/  IMAD.WIDE.U32 R8, R2, -0x326172a9, RZ ;  /* 0xcd9e8d5702087825 */ /* 0x000fc600078e00ff */
[----:B------:R-:W-:Y:S02]  /*18940*/  ISETP.GE.U32.AND P1, PT, R211, R0, PT ;  /* 0x00000000d300720c */ /* 0x000fe40003f26070 */
[----:B------:R-:W-:Y:S02]  /*18950*/  SHF.R.U32.HI R0, RZ, 0x8, R13 ;  /* 0x00000008ff007819 */ /* 0x000fe4000001160d */
[----:B------:R-:W1:Y:S01]  /*18960*/  LDC.U8 R13, c[0x0][0x2d8] ;  /* 0x0000b600ff0d7b82 */ /* 0x000e620000000000 */
[----:B------:R-:W-:Y:S01]  /*18970*/  LOP3.LUT R2, R5, UR15, R8, 0x96, !PT ;  /* 0x0000000f05027c12 */ /* 0x000fe2000f8e9608 */
[----:B------:R-:W-:Y:S02]  /*18980*/  IMAD.MOV.U32 R8, RZ, RZ, R208 ;  /* 0x000000ffff087224 */ /* 0x000fe400078e00d0 */
[----:B------:R2:W-:Y:S01]  /*18990*/  MUFU.EX2 R208, R221 ;  /* 0x000000dd00d07308 */ /* 0x0005e20000000800 */
[----:B------:R-:W-:Y:S02]  /*189a0*/  LOP3.LUT R9, R9, UR7, R6, 0x96, !PT ;  /* 0x0000000709097c12 */ /* 0x000fe4000f8e9606 */
[----:B------:R-:W-:-:S02]  /*189b0*/  LOP3.LUT R6, R4, 0xffff, RZ, 0xc0, !PT ;  /* 0x0000ffff04067812 */ /* 0x000fc400078ec0ff */
[----:B------:R-:W-:Y:S01]  /*189c0*/  SHF.R.U32.HI R5, RZ, 0x10, R4 ;  /* 0x00000010ff057819 */ /* 0x000fe20000011604 */
[----:B--2---:R-:W-:Y:S02]  /*189d0*/  IMAD.MOV.U32 R221, RZ, RZ, R59 ;  /* 0x000000ffffdd7224 */ /* 0x004fe400078e003b */
[----:B------:R-:W-:Y:S02]  /*189e0*/  IMAD.MOV.U32 R59, RZ, RZ, R124 ;  /* 0x000000ffff3b7224 */ /* 0x000fe400078e007c */
[----:B------:R-:W-:Y:S02]  /*189f0*/  IMAD.MOV.U32 R124, RZ, RZ, R210 ;  /* 0x000000ffff7c7224 */ /* 0x000fe400078e00d2 */
[----:B------:R-:W2:Y:S01]  /*18a00*/  MUFU.EX2 R210, R223 ;  /* 0x000000df00d27308 */ /* 0x000ea20000000800 */
[----:B------:R-:W-:Y:S02]  /*18a10*/  LOP3.LUT R4, R5, 0xff, RZ, 0xc0, !PT ;  /* 0x000000ff05047812 */ /* 0x000fe400078ec0ff */
[----:B------:R-:W-:-:S02]  /*18a20*/  LOP3.LUT R0, R0, 0xffff, RZ, 0xc0, !PT ;  /* 0x0000ffff00007812 */ /* 0x000fc400078ec0ff */
[C---:B-1----:R-:W-:Y:S01]  /*18a30*/  ISETP.GE.U32.AND P2, PT, R13.reuse, R4, PT ;  /* 0x000000040d00720c */ /* 0x042fe20003f46070 */
[----:B------:R-:W-:Y:S01]  /*18a40*/  IMAD.MOV.U32 R240, RZ, RZ, R78 ;  /* 0x000000fffff07224 */ /* 0x000fe200078e004e */
[----:B------:R-:W-:Y:S01]  /*18a50*/  ISETP.GE.U32.AND P3, PT, R13, R0, PT ;  /* 0x000000000d00720c */ /* 0x000fe20003f66070 */
[----:B------:R-:W-:Y:S01]  /*18a60*/  IMAD.MOV.U32 R78, RZ, RZ, R125 ;  /* 0x000000ffff4e7224 */ /* 0x000fe200078e007d */
[----:B--2---:R-:W-:-:S04]  /*18a70*/  F2FP.BF16.PACK_AB R4, R210, R208 ;  /* 0x000000d0d204723e */ /* 0x004fc800000010ff */
[C---:B------:R-:W-:Y:S01]  /*18a80*/  PRMT R186, R4.reuse, 0x7610, R186 ;  /* 0x0000761004ba7816 */ /* 0x040fe200000000ba */
[----:B------:R-:W-:Y:S01]  /*18a90*/  IMAD.MOV.U32 R125, RZ, RZ, R35 ;  /* 0x000000ffff7d7224 */ /* 0x000fe200078e0023 */
[----:B------:R-:W1:Y:S01]  /*18aa0*/  MUFU.EX2 R0, R184 ;  /* 0x000000b800007308 */ /* 0x000e620000000800 */
[----:B------:R-:W-:Y:S01]  /*18ab0*/  IMAD.MOV.U32 R35, RZ, RZ, R209 ;  /* 0x000000ffff237224 */ /* 0x000fe200078e00d1 */
[----:B------:R-:W-:Y:S01]  /*18ac0*/  PRMT R185, R4, 0x7632, R185 ;  /* 0x0000763204b97816 */ /* 0x000fe200000000b9 */
[----:B------:R-:W-:Y:S01]  /*18ad0*/  @!P6 HFMA2.BF16_V2 R36, -RZ.H0_H0, RZ.H0_H0, -R186.H0_H0 ;  /* 0x200000ffff24e231 */ /* 0x000fe200003409ba */
[----:B------:R-:W-:Y:S01]  /*18ae0*/  LOP3.LUT R4, R14, 0xff, RZ, 0xc0, !PT ;  /* 0x000000ff0e047812 */ /* 0x000fe200078ec0ff */
[----:B------:R-:W-:-:S03]  /*18af0*/  IMAD.MOV.U32 R223, RZ, RZ, R125 ;  /* 0x000000ffffdf7224 */ /* 0x000fc600078e007d */
[----:B------:R-:W-:Y:S01]  /*18b00*/  MUFU.EX2 R209, R198 ;  /* 0x000000c600d17308 */ /* 0x000fe20000000800 */
[----:B------:R-:W-:Y:S02]  /*18b10*/  PRMT R125, R186, 0x5410, R185 ;  /* 0x00005410ba7d7816 */ /* 0x000fe400000000b9 */
[----:B------:R-:W-:-:S05]  /*18b20*/  @!P6 PRMT R186, R36, 0x5410, RZ ;  /* 0x0000541024bae816 */ /* 0x000fca00000000ff */
[----:B------:R-:W2:Y:S01]  /*18b30*/  MUFU.EX2 R211, R199 ;  /* 0x000000c700d37308 */ /* 0x000ea20000000800 */
[----:B------:R-:W-:Y:S02]  /*18b40*/  ISETP.GE.U32.AND P6, PT, R13, R4, PT ;  /* 0x000000040d00720c */ /* 0x000fe40003fc6070 */
[----:B------:R-:W-:Y:S01]  /*18b50*/  SHF.R.U32.HI R4, RZ, 0x8, R6 ;  /* 0x00000008ff047819 */ /* 0x000fe20000011606 */
[----:B------:R-:W-:-:S03]  /*18b60*/  @!P3 HFMA2.BF16_V2 R37, -RZ.H0_H0, RZ.H0_H0, -R185.H0_H0 ;  /* 0x200000ffff25b231 */ /* 0x000fc600003409b9 */
[----:B------:R-:W-:Y:S02]  /*18b70*/  LOP3.LUT R4, R4, 0xffff, RZ, 0xc0, !PT ;  /* 0x0000ffff04047812 */ /* 0x000fe400078ec0ff */
[----:B------:R-:W-:Y:S01]  /*18b80*/  @!P3 PRMT R185, R37, 0x5410, RZ ;  /* 0x0000541025b9b816 */ /* 0x000fe200000000ff */
[C---:B-1----:R-:W-:Y:S01]  /*18b90*/  FADD.FTZ R11, R0.reuse, R22 ;  /* 0x00000016000b7221 */ /* 0x042fe20000010000 */
[----:B------:R-:W-:Y:S02]  /*18ba0*/  ISETP.GE.U32.AND P3, PT, R13, R4, PT ;  /* 0x000000040d00720c */ /* 0x000fe40003f66070 */
[----:B------:R-:W-:Y:S02]  /*18bb0*/  F2FP.BF16.PACK_AB R4, R0, R16 ;  /* 0x000000100004723e */ /* 0x000fe400000010ff */
[----:B--2---:R-:W-:-:S04]  /*18bc0*/  F2FP.BF16.PACK_AB R0, R211, R209 ;  /* 0x000000d1d300723e */ /* 0x004fc800000010ff */
[C---:B------:R-:W-:Y:S02]  /*18bd0*/  PRMT R184, R0.reuse, 0x7610, R184 ;  /* 0x0000761000b87816 */ /* 0x040fe400000000b8 */
[----:B------:R-:W-:Y:S01]  /*18be0*/  PRMT R183, R0, 0x7632, R183 ;  /* 0x0000763200b77816 */ /* 0x000fe200000000b7 */
[----:B------:R-:W-:Y:S02]  /*18bf0*/  IMAD.MOV.U32 R79, RZ, RZ, R59 ;  /* 0x000000ffff4f7224 */ /* 0x000fe400078e003b */
[----:B------:R-:W-:Y:S01]  /*18c00*/  @!P6 HFMA2.BF16_V2 R38, -RZ.H0_H0, RZ.H0_H0, -R184.H0_H0 ;  /* 0x200000ffff26e231 */ /* 0x000fe200003409b8 */
[----:B------:R-:W-:Y:S01]  /*18c10*/  LOP3.LUT R0, R2, 0xff, RZ, 0xc0, !PT ;  /* 0x000000ff02007812 */ /* 0x000fe200078ec0ff */
[----:B------:R-:W-:Y:S01]  /*18c20*/  IMAD.MOV.U32 R59, RZ, RZ, R124 ;  /* 0x000000ffff3b7224 */ /* 0x000fe200078e007c */
[----:B------:R-:W-:Y:S02]  /*18c30*/  PRMT R124, R184, 0x5410, R183 ;  /* 0x00005410b87c7816 */ /* 0x000fe400000000b7 */
[----:B------:R-:W-:-:S02]  /*18c40*/  @!P6 PRMT R184, R38, 0x5410, RZ ;  /* 0x0000541026b8e816 */ /* 0x000fc400000000ff */
[----:B------:R-:W-:Y:S02]  /*18c50*/  ISETP.GE.U32.AND P6, PT, R13, R0, PT ;  /* 0x000000000d00720c */ /* 0x000fe40003fc6070 */
[----:B------:R-:W-:Y:S01]  /*18c60*/  LOP3.LUT R0, R2, 0xffff, RZ, 0xc0, !PT ;  /* 0x0000ffff02007812 */ /* 0x000fe200078ec0ff */
[----:B------:R-:W-:Y:S01]  /*18c70*/  IMAD.MOV.U32 R198, RZ, RZ, R30 ;  /* 0x000000ffffc67224 */ /* 0x000fe200078e001e */
[----:B------:R-:W-:Y:S02]  /*18c80*/  @!P5 HFMA2.BF16_V2 R39, -RZ.H0_H0, RZ.H0_H0, -R183.H0_H0 ;  /* 0x200000ffff27d231 */ /* 0x000fe400003409b7 */
[----:B------:R-:W-:Y:S01]  /*18c90*/  SHF.R.U32.HI R0, RZ, 0x8, R0 ;  /* 0x00000008ff007819 */ /* 0x000fe20000011600 */
[----:B------:R-:W-:-:S03]  /*18ca0*/  IMAD.MOV.U32 R36, RZ, RZ, R198 ;  /* 0x000000ffff247224 */ /* 0x000fc600078e00c6 */
[----:B------:R-:W-:Y:S01]  /*18cb0*/  LOP3.LUT R0, R0, 0xffff, RZ, 0xc0, !PT ;  /* 0x0000ffff00007812 */ /* 0x000fe200078ec0ff */
[----:B------:R-:W-:Y:S01]  /*18cc0*/  IMAD.MOV.U32 R198, RZ, RZ, R240 ;  /* 0x000000ffffc67224 */ /* 0x000fe200078e00f0 */
[----:B------:R-:W-:Y:S01]  /*18cd0*/  @!P5 PRMT R183, R39, 0x5410, RZ ;  /* 0x0000541027b7d816 */ /* 0x000fe200000000ff */
[----:B------:R-:W-:Y:S01]  /*18ce0*/  IMAD.MOV.U32 R240, RZ, RZ, R241 ;  /* 0x000000fffff07224 */ /* 0x000fe200078e00f1 */
[----:B------:R-:W-:Y:S01]  /*18cf0*/  ISETP.GE.U32.AND P5, PT, R13, R0, PT ;  /* 0x000000000d00720c */ /* 0x000fe20003fa6070 */
[----:B------:R-:W-:Y:S02]  /*18d00*/  IMAD.MOV.U32 R241, RZ, RZ, R216 ;  /* 0x000000fffff17224 */ /* 0x000fe400078e00d8 */
[----:B------:R-:W-:Y:S02]  /*18d10*/  IMAD.MOV.U32 R216, RZ, RZ, R63 ;  /* 0x000000ffffd87224 */ /* 0x000fe400078e003f */
[----:B------:R-:W-:Y:S01]  /*18d20*/  IMAD.MOV.U32 R63, RZ, RZ, R62 ;  /* 0x000000ffff3f7224 */ /* 0x000fe200078e003e */
[----:B------:R-:W-:Y:S01]  /*18d30*/  MUFU.EX2 R7, R220 ;  /* 0x000000dc00077308 */ /* 0x000fe20000000800 */
[----:B------:R-:W-:-:S02]  /*18d40*/  IMAD.MOV.U32 R62, RZ, RZ, R76 ;  /* 0x000000ffff3e7224 */ /* 0x000fc400078e004c */
[----:B------:R-:W-:Y:S02]  /*18d50*/  FADD.FTZ R5, R25, R34 ;  /* 0x0000002219057221 */ /* 0x000fe40000010000 */
[----:B------:R-:W-:-:S03]  /*18d60*/  IMAD.MOV.U32 R76, RZ, RZ, R200 ;  /* 0x000000ffff4c7224 */ /* 0x000fc600078e00c8 */
[----:B------:R-:W1:Y:S01]  /*18d70*/  MUFU.EX2 R6, R222 ;  /* 0x000000de00067308 */ /* 0x000e620000000800 */
[----:B------:R-:W-:Y:S01]  /*18d80*/  FADD.FTZ R13, R23, R5 ;  /* 0x00000005170d7221 */ /* 0x000fe20000010000 */
[C---:B------:R-:W-:Y:S02]  /*18d90*/  PRMT R182, R4.reuse, 0x7610, R182 ;  /* 0x0000761004b67816 */ /* 0x040fe400000000b6 */
[----:B------:R-:W-:-:S04]  /*18da0*/  PRMT R181, R4, 0x7632, R181 ;  /* 0x0000763204b57816 */ /* 0x000fc800000000b5 */
[----:B------:R2:W-:Y:S01]  /*18db0*/  MUFU.EX2 R200, R225 ;  /* 0x000000e100c87308 */ /* 0x0005e20000000800 */
[----:B------:R-:W-:Y:S01]  /*18dc0*/  IMAD.WIDE.U32 R4, R9, -0x2daee0ad, RZ ;  /* 0xd2511f5309047825 */ /* 0x000fe200078e00ff */
[----:B------:R-:W-:-:S03]  /*18dd0*/  @!P5 HFMA2.BF16_V2 R41, -RZ.H0_H0, RZ.H0_H0, -R181.H0_H0 ;  /* 0x200000ffff29d231 */ /* 0x000fc600003409b5 */
[----:B------:R-:W-:Y:S01]  /*18de0*/  IMAD.MOV.U32 R199, RZ, RZ, R31 ;  /* 0x000000ffffc77224 */ /* 0x000fe200078e001f */
[----:B------:R-:W-:Y:S01]  /*18df0*/  LOP3.LUT R0, R5, UR16, R10, 0x96, !PT ;  /* 0x0000001005007c12 */ /* 0x000fe2000f8e960a */
[----:B------:R-:W-:Y:S01]  /*18e00*/  IMAD.MOV.U32 R34, RZ, RZ, R223 ;  /* 0x000000ffff227224 */ /* 0x000fe200078e00df */
[----:B--2---:R-:W2:Y:S01]  /*18e10*/  LDC.U8 R225, c[0x0][0x2d8] ;  /* 0x0000b600ffe17b82 */ /* 0x004ea20000000000 */
[----:B------:R-:W-:Y:S01]  /*18e20*/  IMAD.MOV.U32 R37, RZ, RZ, R199 ;  /* 0x000000ffff257224 */ /* 0x000fe200078e00c7 */
[----:B------:R-:W-:Y:S01]  /*18e30*/  PRMT R16, R182, 0x5410, R181 ;  /* 0x00005410b6107816 */ /* 0x000fe200000000b5 */
[----:B------:R-:W-:Y:S01]  /*18e40*/  IMAD.MOV.U32 R223, RZ, RZ, R8 ;  /* 0x000000ffffdf7224 */ /* 0x000fe200078e0008 */
[----:B------:R-:W-:Y:S01]  /*18e50*/  LOP3.LUT R8, R0, 0xffff, RZ, 0xc0, !PT ;  /* 0x0000ffff00087812 */ /* 0x000fe200078ec0ff */
[----:B------:R-:W-:Y:S01]  /*18e60*/  @!P6 HFMA2.BF16_V2 R40, -RZ.H0_H0, RZ.H0_H0, -R182.H0_H0 ;  /* 0x200000ffff28e231 */ /* 0x000fe200003409b6 */
[----:B------:R-:W-:Y:S01]  /*18e70*/  @!P5 PRMT R181, R41, 0x5410, RZ ;  /* 0x0000541029b5d816 */ /* 0x000fe200000000ff */
[----:B------:R-:W-:Y:S01]  /*18e80*/  IMAD.MOV.U32 R41, RZ, RZ, R37 ;  /* 0x000000ffff297224 */ /* 0x000fe200078e0025 */
[----:B-1----:R-:W-:Y:S01]  /*18e90*/  F2FP.BF16.PACK_AB R9, R6, R7 ;  /* 0x000000070609723e */ /* 0x002fe200000010ff */
[----:B------:R-:W-:Y:S01]  /*18ea0*/  IMAD.MOV.U32 R37, RZ, RZ, R61 ;  /* 0x000000ffff257224 */ /* 0x000fe200078e003d */
[----:B------:R-:W-:Y:S01]  /*18eb0*/  SHF.R.U32.HI R8, RZ, 0x8, R8 ;  /* 0x00000008ff087819 */ /* 0x000fe20000011608 */
[----:B------:R-:W-:Y:S01]  /*18ec0*/  IMAD.MOV.U32 R61, RZ, RZ, R71 ;  /* 0x000000ffff3d7224 */ /* 0x000fe200078e0047 */
[----:B------:R-:W-:Y:S01]  /*18ed0*/  MUFU.EX2 R222, R234 ;  /* 0x000000ea00de7308 */ /* 0x000fe20000000800 */
[----:B------:R-:W-:Y:S01]  /*18ee0*/  IMAD.MOV.U32 R71, RZ, RZ, R252 ;  /* 0x000000ffff477224 */ /* 0x000fe200078e00fc */
[----:B------:R-:W-:Y:S01]  /*18ef0*/  PRMT R180, R9, 0x7610, R180 ;  /* 0x0000761009b47816 */ /* 0x000fe200000000b4 */
[----:B------:R-:W-:Y:S01]  /*18f00*/  IMAD.MOV.U32 R25, RZ, RZ, R221 ;  /* 0x000000ffff197224 */ /* 0x000fe200078e00dd */
[----:B------:R-:W-:Y:S01]  /*18f10*/  LOP3.LUT R8, R8, 0xffff, RZ, 0xc0, !PT ;  /* 0x0000ffff08087812 */ /* 0x000fe200078ec0ff */
[----:B------:R-:W-:Y:S01]  /*18f20*/  IMAD.MOV.U32 R22, RZ, RZ, R52 ;  /* 0x000000ffff167224 */ /* 0x000fe200078e0034 */
[----:B------:R-:W-:Y:S01]  /*18f30*/  PRMT R178, R135, 0x7610, R178 ;  /* 0x0000761087b27816 */ /* 0x000fe200000000b2 */
[----:B------:R-:W3:Y:S01]  /*18f40*/  LDL.LU.64 R30, [R1+0x108] ;  /* 0x00010800011e7983 */ /* 0x000ee20000300a00 */
[----:B------:R-:W1:Y:S01]  /*18f50*/  MUFU.EX2 R252, R227 ;  /* 0x000000e300fc7308 */ /* 0x000e620000000800 */
[----:B------:R-:W-:Y:S01]  /*18f60*/  @!P4 HFMA2.BF16_V2 R42, -RZ.H0_H0, RZ.H0_H0, -R180.H0_H0 ;  /* 0x200000ffff2ac231 */ /* 0x000fe200003409b4 */
[----:B------:R-:W-:-:S02]  /*18f70*/  PRMT R179, R9, 0x7632, R179 ;  /* 0x0000763209b37816 */ /* 0x000fc400000000b3 */
[C---:B--2---:R-:W-:Y:S02]  /*18f80*/  ISETP.GE.U32.AND P5, PT, R225.reuse, R8, PT ;  /* 0x00000008e100720c */ /* 0x044fe40003fa6070 */
[----:B------:R-:W-:Y:S02]  /*18f90*/  LOP3.LUT R8, R0, 0xff, RZ, 0xc0, !PT ;  /* 0x000000ff00087812 */ /* 0x000fe400078ec0ff */
[----:B------:R-:W-:Y:S02]  /*18fa0*/  PRMT R19, R180, 0x5410, R179 ;  /* 0x00005410b4137816 */ /* 0x000fe400000000b3 */
[----:B------:R-:W-:Y:S02]  /*18fb0*/  @!P4 PRMT R180, R42, 0x5410, RZ ;  /* 0x000054102ab4c816 */ /* 0x000fe400000000ff */
[----:B------:R-:W-:Y:S01]  /*18fc0*/  ISETP.GE.U32.AND P4, PT, R225, R8, PT ;  /* 0x00000008e100720c */ /* 0x000fe20003f86070 */
[----:B------:R-:W-:Y:S01]  /*18fd0*/  FADD.FTZ R9, R7, R11 ;  /* 0x0000000b07097221 */ /* 0x000fe20000010000 */
[----:B-1----:R-:W-:-:S02]  /*18fe0*/  F2FP.BF16.PACK_AB R7, R252, R200 ;  /* 0x000000c8fc07723e */ /* 0x002fc400000010ff */
[----:B------:R-:W-:Y:S01]  /*18ff0*/  @!P6 PRMT R182, R40, 0x5410, RZ ;  /* 0x0000541028b6e816 */ /* 0x000fe200000000ff */
[----:B------:R-:W-:Y:S01]  /*19000*/  IMAD.MOV.U32 R27, RZ, RZ, R223 ;  /* 0x000000ffff1b7224 */ /* 0x000fe200078e00df */
[C---:B------:R-:W-:Y:S01]  /*19010*/  PRMT R176, R7.reuse, 0x7610, R176 ;  /* 0x0000761007b07816 */ /* 0x040fe200000000b0 */
[----:B------:R-:W-:Y:S01]  /*19020*/  IMAD.MOV.U32 R40, RZ, RZ, R36 ;  /* 0x000000ffff287224 */ /* 0x000fe200078e0024 */
[----:B------:R-:W-:Y:S01]  /*19030*/  PRMT R175, R7, 0x7632, R175 ;  /* 0x0000763207af7816 */ /* 0x000fe200000000af */
[----:B------:R-:W-:Y:S01]  /*19040*/  IMAD.MOV.U32 R36, RZ, RZ, R60 ;  /* 0x000000ffff247224 */ /* 0x000fe200078e003c */
[----:B------:R-:W-:Y:S03]  /*19050*/  MUFU.EX2 R221, R174 ;  /* 0x000000ae00dd7308 */ /* 0x000fe60000000800 */
[----:B------:R-:W-:Y:S01]  /*19060*/  @!P4 HFMA2.BF16_V2 R46, -RZ.H0_H0, RZ.H0_H0, -R176.H0_H0 ;  /* 0x200000ffff2ec231 */ /* 0x000fe200003409b0 */
[----:B------:R-:W-:Y:S01]  /*19070*/  LOP3.LUT R7, R4, 0xff, RZ, 0xc0, !PT ;  /* 0x000000ff04077812 */ /* 0x000fe200078ec0ff */
[----:B------:R-:W-:Y:S01]  /*19080*/  IMAD.MOV.U32 R60, RZ, RZ, R67 ;  /* 0x000000ffff3c7224 */ /* 0x000fe200078e0043 */
[----:B------:R-:W-:Y:S01]  /*19090*/  PRMT R67, R176, 0x5410, R175 ;  /* 0x00005410b0437816 */ /* 0x000fe200000000af */
[----:B------:R-:W-:Y:S01]  /*190a0*/  IMAD.MOV.U32 R52, RZ, RZ, R66 ;  /* 0x000000ffff347224 */ /* 0x000fe200078e0042 */
[----:B------:R-:W-:Y:S01]  /*190b0*/  @!P4 PRMT R176, R46, 0x5410, RZ ;  /* 0x000054102eb0c816 */ /* 0x000fe200000000ff */
[----:B------:R-:W2:Y:S01]  /*190c0*/  LDL R227, [R1+0x9c] ;  /* 0x00009c0001e37983 */ /* 0x000ea20000100800 */
[----:B------:R-:W-:-:S02]  /*190d0*/  ISETP.GE.U32.AND P4, PT, R225, R7, PT ;  /* 0x00000007e100720c */ /* 0x000fc40003f86070 */
[----:B------:R-:W-:Y:S02]  /*190e0*/  LOP3.LUT R7, R4, 0xffff, RZ, 0xc0, !PT ;  /* 0x0000ffff04077812 */ /* 0x000fe400078ec0ff */
[--C-:B------:R-:W-:Y:S02]  /*190f0*/  SHF.R.U32.HI R8, RZ, 0x10, R4.reuse ;  /* 0x00000010ff087819 */ /* 0x100fe40000011604 */
[----:B------:R-:W-:Y:S02]  /*19100*/  SHF.R.U32.HI R5, RZ, 0x18, R4 ;  /* 0x00000018ff057819 */ /* 0x000fe40000011604 */
[--C-:B------:R-:W-:Y:S02]  /*19110*/  SHF.R.U32.HI R4, RZ, 0x18, R2.reuse ;  /* 0x00000018ff047819 */ /* 0x100fe40000011602 */
[----:B------:R-:W-:Y:S01]  /*19120*/  SHF.R.U32.HI R2, RZ, 0x10, R2 ;  /* 0x00000010ff027819 */ /* 0x000fe20000011602 */
[----:B------:R-:W1:Y:S03]  /*19130*/  MUFU.EX2 R223, R229 ;  /* 0x000000e500df7308 */ /* 0x000e660000000800 */
[----:B------:R-:W-:Y:S01]  /*19140*/  LOP3.LUT R2, R2, 0xff, RZ, 0xc0, !PT ;  /* 0x000000ff02027812 */ /* 0x000fe200078ec0ff */
[----:B------:R-:W-:-:S03]  /*19150*/  @!P3 HFMA2.BF16_V2 R43, -RZ.H0_H0, RZ.H0_H0, -R179.H0_H0 ;  /* 0x200000ffff2bb231 */ /* 0x000fc600003409b3 */
[----:B------:R-:W-:Y:S02]  /*19160*/  ISETP.GE.U32.AND P6, PT, R225, R2, PT ;  /* 0x00000002e100720c */ /* 0x000fe40003fc6070 */
[----:B------:R-:W-:-:S04]  /*19170*/  SHF.R.U32.HI R2, RZ, 0x8, R7 ;  /* 0x00000008ff027819 */ /* 0x000fc80000011607 */
[----:B------:R-:W-:Y:S02]  /*19180*/  LOP3.LUT R2, R2, 0xffff, RZ, 0xc0, !PT ;  /* 0x0000ffff02027812 */ /* 0x000fe400078ec0ff */
[----:B------:R-:W-:Y:S02]  /*19190*/  @!P3 PRMT R179, R43, 0x5410, RZ ;  /* 0x000054102bb3b816 */ /* 0x000fe400000000ff */
[----:B------:R-:W-:Y:S02]  /*191a0*/  ISETP.GE.U32.AND P3, PT, R225, R2, PT ;  /* 0x00000002e100720c */ /* 0x000fe40003f66070 */
[----:B-1----:R-:W-:-:S04]  /*191b0*/  F2FP.BF16.PACK_AB R2, R223, R222 ;  /* 0x000000dedf02723e */ /* 0x002fc800000010ff */
[C---:B------:R-:W-:Y:S02]  /*191c0*/  PRMT R174, R2.reuse, 0x7610, R174 ;  /* 0x0000761002ae7816 */ /* 0x040fe400000000ae */
[----:B------:R-:W-:-:S03]  /*191d0*/  PRMT R173, R2, 0x7632, R173 ;  /* 0x0000763202ad7816 */ /* 0x000fc600000000ad */
[----:B------:R-:W-:Y:S01]  /*191e0*/  @!P4 HFMA2.BF16_V2 R48, -RZ.H0_H0, RZ.H0_H0, -R174.H0_H0 ;  /* 0x200000ffff30c231 */ /* 0x000fe200003409ae */
[----:B------:R-:W-:-:S04]  /*191f0*/  PRMT R66, R174, 0x5410, R173 ;  /* 0x00005410ae427816 */ /* 0x000fc800000000ad */
[----:B------:R-:W-:Y:S02]  /*19200*/  @!P4 PRMT R174, R48, 0x5410, RZ ;  /* 0x0000541030aec816 */ /* 0x000fe400000000ff */
[----:B------:R-:W1:Y:S01]  /*19210*/  LDC.U8 R48, c[0x0][0x2d8] ;  /* 0x0000b600ff307b82 */ /* 0x000e620000000000 */
[----:B------:R-:W4:Y:S01]  /*19220*/  MUFU.EX2 R220, R218 ;  /* 0x000000da00dc7308 */ /* 0x000f220000000800 */
[----:B------:R-:W-:Y:S01]  /*19230*/  PRMT R177, R135, 0x7632, R177 ;  /* 0x0000763287b17816 */ /* 0x000fe200000000b1 */
[----:B------:R-:W-:Y:S01]  /*19240*/  @!P5 HFMA2.BF16_V2 R45, -RZ.H0_H0, RZ.H0_H0, -R175.H0_H0 ;  /* 0x200000ffff2dd231 */ /* 0x000fe200003409af */
[----:B------:R-:W-:Y:S01]  /*19250*/  SHF.R.U32.HI R2, RZ, 0x18, R0 ;  /* 0x00000018ff027819 */ /* 0x000fe20000011600 */
[----:B------:R-:W-:Y:S01]  /*19260*/  @!P2 HFMA2.BF16_V2 R44, -RZ.H0_H0, RZ.H0_H0, -R178.H0_H0 ;  /* 0x200000ffff2ca231 */ /* 0x000fe200003409b2 */
[----:B------:R-:W-:Y:S01]  /*19270*/  IMAD.MOV.U32 R42, RZ, RZ, R64 ;  /* 0x000000ffff2a7224 */ /* 0x000fe200078e0040 */
[----:B------:R-:W-:Y:S01]  /*19280*/  @!P1 HFMA2.BF16_V2 R47, -RZ.H0_H0, RZ.H0_H0, -R177.H0_H0 ;  /* 0x200000ffff2f9231 */ /* 0x000fe200003409b1 */
[----:B------:R-:W-:-:S02]  /*19290*/  @!P5 PRMT R175, R45, 0x5410, RZ ;  /* 0x000054102dafd816 */ /* 0x000fc400000000ff */
[----:B------:R-:W-:Y:S01]  /*192a0*/  ISETP.GE.U32.AND P5, PT, R225, R4, PT ;  /* 0x00000004e100720c */ /* 0x000fe20003fa6070 */
[----:B------:R-:W-:Y:S01]  /*192b0*/  FADD.FTZ R10, R17, R12 ;  /* 0x0000000c110a7221 */ /* 0x000fe20000010000 */
[----:B------:R-:W-:Y:S02]  /*192c0*/  LOP3.LUT R4, R8, 0xff, RZ, 0xc0, !PT ;  /* 0x000000ff08047812 */ /* 0x000fe400078ec0ff */
[----:B------:R-:W-:Y:S02]  /*192d0*/  PRMT R17, R178, 0x5410, R177 ;  /* 0x00005410b2117816 */ /* 0x000fe400000000b1 */
[----:B------:R-:W-:Y:S02]  /*192e0*/  @!P2 PRMT R178, R44, 0x5410, RZ ;  /* 0x000054102cb2a816 */ /* 0x000fe400000000ff */
[----:B------:R-:W-:Y:S02]  /*192f0*/  @!P1 PRMT R177, R47, 0x5410, RZ ;  /* 0x000054102fb19816 */ /* 0x000fe400000000ff */
[----:B-1----:R-:W-:-:S02]  /*19300*/  ISETP.GE.U32.AND P4, PT, R48, R2, PT ;  /* 0x000000023000720c */ /* 0x002fc40003f86070 */
[----:B----4-:R-:W-:Y:S02]  /*19310*/  F2FP.BF16.PACK_AB R2, R220, R221 ;  /* 0x000000dddc02723e */ /* 0x010fe400000010ff */
[----:B------:R-:W-:Y:S02]  /*19320*/  ISETP.GE.U32.AND P1, PT, R225, R5, PT ;  /* 0x00000005e100720c */ /* 0x000fe40003f26070 */
[C---:B------:R-:W-:Y:S02]  /*19330*/  PRMT R172, R2.reuse, 0x7610, R172 ;  /* 0x0000761002ac7816 */ /* 0x040fe400000000ac */
[----:B------:R-:W-:Y:S02]  /*19340*/  PRMT R139, R2, 0x7632, R139 ;  /* 0x00007632028b7816 */ /* 0x000fe4000000008b */
[----:B------:R-:W-:Y:S02]  /*19350*/  LOP3.LUT R2, R239, UR12, R42, 0x96, !PT ;  /* 0x0000000cef027c12 */ /* 0x000fe4000f8e962a */
[----:B------:R-:W-:-:S02]  /*19360*/  ISETP.GE.U32.AND P2, PT, R225, R4, PT ;  /* 0x00000004e100720c */ /* 0x000fc40003f46070 */
[----:B------:R-:W-:Y:S02]  /*19370*/  PRMT R42, R225, 0x7054, R225 ;  /* 0x00007054e12a7816 */ /* 0x000fe400000000e1 */
[----:B------:R-:W4:Y:S01]  /*19380*/  LDL R225, [R1+0xa8] ;  /* 0x0000a80001e17983 */ /* 0x000f220000100800 */
[----:B------:R-:W-:Y:S01]  /*19390*/  IMAD.MOV.U32 R47, RZ, RZ, R37 ;  /* 0x000000ffff2f7224 */ /* 0x000fe200078e0025 */
[----:B------:R-:W-:Y:S01]  /*193a0*/  MUFU.EX2 R199, R224 ;  /* 0x000000e000c77308 */ /* 0x000fe20000000800 */
[----:B------:R-:W-:-:S07]  /*193b0*/  IMAD.MOV.U32 R37, RZ, RZ, R198 ;  /* 0x000000ffff257224 */ /* 0x000fce00078e00c6 */
[----:B------:R-:W1:Y:S01]  /*193c0*/  MUFU.EX2 R198, R226 ;  /* 0x000000e200c67308 */ /* 0x000e620000000800 */
[----:B------:R-:W-:Y:S01]  /*193d0*/  SHF.R.U32.HI R0, RZ, 0x10, R0 ;  /* 0x00000010ff007819 */ /* 0x000fe20000011600 */
[----:B------:R-:W-:-:S03]  /*193e0*/  @!P3 HFMA2.BF16_V2 R51, -RZ.H0_H0, RZ.H0_H0, -R173.H0_H0 ;  /* 0x200000ffff33b231 */ /* 0x000fc600003409ad */
[----:B------:R-:W-:Y:S01]  /*193f0*/  LOP3.LUT R0, R0, 0xff, RZ, 0xc0, !PT ;  /* 0x000000ff00007812 */ /* 0x000fe200078ec0ff */
[----:B------:R-:W-:Y:S01]  /*19400*/  UIADD3 UR4, UR31, -0x4498517b, URZ ;  /* 0xbb67ae851f047890 */ /* 0x000fe2000fffe03f */
[----:B------:R-:W-:Y:S01]  /*19410*/  @!P3 PRMT R173, R51, 0x5410, RZ ;  /* 0x0000541033adb816 */ /* 0x000fe200000000ff */
[----:B------:R-:W-:Y:S01]  /*19420*/  IMAD.MOV.U32 R46, RZ, RZ, R36 ;  /* 0x000000ffff2e7224 */ /* 0x000fe200078e0024 */
[----:B------:R-:W-:Y:S01]  /*19430*/  ISETP.GE.U32.AND P3, PT, R48, R0, PT ;  /* 0x000000003000720c */ /* 0x000fe20003f66070 */
[----:B------:R-:W-:Y:S01]  /*19440*/  IMAD.MOV.U32 R43, RZ, RZ, R65 ;  /* 0x000000ffff2b7224 */ /* 0x000fe200078e0041 */
[----:B-1----:R-:W-:-:S04]  /*19450*/  F2FP.BF16.PACK_AB R0, R198, R199 ;  /* 0x000000c7c600723e */ /* 0x002fc800000010ff */
[C---:B------:R-:W-:Y:S02]  /*19460*/  PRMT R136, R0.reuse, 0x7610, R136 ;  /* 0x0000761000887816 */ /* 0x040fe40000000088 */
[----:B------:R-:W-:Y:S02]  /*19470*/  PRMT R135, R0, 0x7632, R135 ;  /* 0x0000763200877816 */ /* 0x000fe40000000087 */
[----:B------:R-:W-:Y:S01]  /*19480*/  LOP3.LUT R0, R43, UR4, R46, 0x96, !PT ;  /* 0x000000042b007c12 */ /* 0x000fe2000f8e962e */
[----:B------:R-:W-:-:S04]  /*19490*/  FADD.FTZ R36, R6, R9 ;  /* 0x0000000906247221 */ /* 0x000fc80000010000 */
[----:B------:R-:W-:-:S04]  /*194a0*/  IMAD.WIDE.U32 R6, R0, -0x326172a9, RZ ;  /* 0xcd9e8d5700067825 */ /* 0x000fc800078e00ff */
[----:B------:R-:W-:Y:S01]  /*194b0*/  FADD.FTZ R4, R26, R13 ;  /* 0x0000000d1a047221 */ /* 0x000fe20000010000 */
[----:B------:R-:W-:Y:S01]  /*194c0*/  LOP3.LUT R0, R7, UR13, R40, 0x96, !PT ;  /* 0x0000000d07007c12 */ /* 0x000fe2000f8e9628 */
[----:B------:R-:W-:Y:S02]  /*194d0*/  IMAD.MOV.U32 R38, RZ, RZ, R58 ;  /* 0x000000ffff267224 */ /* 0x000fe400078e003a */
[----:B------:R-:W-:-:S04]  /*194e0*/  IMAD.WIDE.U32 R8, R2, -0x326172a9, RZ ;  /* 0xcd9e8d5702087825 */ /* 0x000fc800078e00ff */
[----:B------:R-:W-:Y:S02]  /*194f0*/  IMAD.MOV.U32 R58, RZ, RZ, R213 ;  /* 0x000000ffff3a7224 */ /* 0x000fe400078e00d5 */
[----:B------:R-:W-:Y:S02]  /*19500*/  FADD.FTZ R213, R18, R10 ;  /* 0x0000000a12d57221 */ /* 0x000fe40000010000 */
[----:B------:R-:W-:Y:S02]  /*19510*/  FADD.FTZ R18, R24, R4 ;  /* 0x0000000418127221 */ /* 0x000fe40000010000 */
[----:B------:R-:W-:Y:S01]  /*19520*/  IMAD.WIDE.U32 R4, R0, -0x2daee0ad, RZ ;  /* 0xd2511f5300047825 */ /* 0x000fe200078e00ff */
[----:B------:R-:W-:-:S04]  /*19530*/  LOP3.LUT R0, R9, UR11, R6, 0x96, !PT ;  /* 0x0000000b09007c12 */ /* 0x000fc8000f8e9606 */
[----:B------:R-:W-:Y:S01]  /*19540*/  LOP3.LUT R5, R5, UR10, R238, 0x96, !PT ;  /* 0x0000000a05057c12 */ /* 0x000fe2000f8e96ee */
[----:B------:R-:W-:-:S05]  /*19550*/  IMAD.WIDE.U32 R6, R0, -0x2daee0ad, RZ ;  /* 0xd2511f5300067825 */ /* 0x000fca00078e00ff */
[----:B------:R-:W-:Y:S01]  /*19560*/  LOP3.LUT R2, R7, UR8, R4, 0x96, !PT ;  /* 0x0000000807027c12 */ /* 0x000fe2000f8e9604 */
[----:B------:R-:W-:-:S04]  /*19570*/  IMAD.WIDE.U32 R4, R5, -0x326172a9, RZ ;  /* 0xcd9e8d5705047825 */ /* 0x000fc800078e00ff */
[----:B------:R-:W-:Y:S01]  /*19580*/  IMAD.MOV.U32 R23, RZ, RZ, R38 ;  /* 0x000000ffff177224 */ /* 0x000fe200078e0026 */
[----:B------:R-:W-:Y:S01]  /*19590*/  LOP3.LUT R0, R5, UR9, R8, 0x96, !PT ;  /* 0x0000000905007c12 */ /* 0x000fe2000f8e9608 */
[----:B------:R-:W-:Y:S02]  /*195a0*/  IMAD.MOV.U32 R38, RZ, RZ, R59 ;  /* 0x000000ffff267224 */ /* 0x000fe400078e003b */
[----:B------:R-:W-:Y:S02]  /*195b0*/  IMAD.MOV.U32 R59, RZ, RZ, R61 ;  /* 0x000000ffff3b7224 */ /* 0x000fe400078e003d */
[----:B------:R-:W-:Y:S02]  /*195c0*/  IMAD.MOV.U32 R61, RZ, RZ, R60 ;  /* 0x000000ffff3d7224 */ /* 0x000fe400078e003c */
[----:B------:R-:W-:Y:S02]  /*195d0*/  IMAD.MOV.U32 R39, RZ, RZ, R34 ;  /* 0x000000ffff277224 */ /* 0x000fe400078e0022 */
[----:B------:R-:W-:-:S02]  /*195e0*/  IMAD.MOV.U32 R60, RZ, RZ, R35 ;  /* 0x000000ffff3c7224 */ /* 0x000fc400078e0023 */
[----:B------:R-:W-:-:S05]  /*195f0*/  IMAD.WIDE.U32 R34, R0, -0x2daee0ad, RZ ;  /* 0xd2511f5300227825 */ /* 0x000fca00078e00ff */
[----:B------:R-:W-:Y:S01]  /*19600*/  LOP3.LUT R0, R35, UR6, R6, 0x96, !PT ;  /* 0x0000000623007c12 */ /* 0x000fe2000f8e9606 */
[----:B------:R-:W-:-:S05]  /*19610*/  IMAD.WIDE.U32 R6, R2, -0x326172a9, RZ ;  /* 0xcd9e8d5702067825 */ /* 0x000fca00078e00ff */
[----:B------:R-:W-:Y:S01]  /*19620*/  LOP3.LUT R35, R7, UR7, R4, 0x96, !PT ;  /* 0x0000000707237c12 */ /* 0x000fe2000f8e9604 */
[----:B------:R-:W-:-:S05]  /*19630*/  IMAD.WIDE.U32 R4, R0, -0x326172a9, RZ ;  /* 0xcd9e8d5700047825 */ /* 0x000fca00078e00ff */
        /* <DEDUP_REMOVED lines=11> */
[----:B------:R-:W-:-:S04]  /*196f0*/  LOP3.LUT R0, R4, 0xff, RZ, 0xc0, !PT ;  /* 0x000000ff04007812 */ /* 0x000fc800078ec0ff */
[----:B------:R-:W-:Y:S01]  /*19700*/  PRMT R12, R0, 0x5410, R2 ;  /* 0x00005410000c7816 */ /* 0x000fe20000000002 */
[----:B------:R-:W-:Y:S01]  /*19710*/  HSET2.LE.AND R0, R7, R42, PT ;  /* 0x0000002a07007233 */ /* 0x000fe20003803000 */
[--C-:B------:R-:W-:Y:S02]  /*19720*/  SHF.R.U32.HI R2, RZ, 0x10, R4.reuse ;  /* 0x00000010ff027819 */ /* 0x100fe40000011604 */
[----:B------:R-:W-:Y:S02]  /*19730*/  SHF.R.U32.HI R4, RZ, 0x18, R4 ;  /* 0x00000018ff047819 */ /* 0x000fe40000011604 */
[----:B------:R-:W-:Y:S02]  /*19740*/  LOP3.LUT R8, R0, R228, RZ, 0xc0, !PT ;  /* 0x000000e400087212 */ /* 0x000fe400078ec0ff */
[----:B------:R-:W-:-:S04]  /*19750*/  LOP3.LUT R2, R2, 0xff, RZ, 0xc0, !PT ;  /* 0x000000ff02027812 */ /* 0x000fc800078ec0ff */
[----:B------:R-:W-:Y:S02]  /*19760*/  PRMT R9, R2, 0x5410, R4 ;  /* 0x0000541002097816 */ /* 0x000fe40000000004 */
[----:B--2---:R-:W-:-:S05]  /*19770*/  IADD3 R0, R227, 0x4, RZ ;  /* 0x00000004e3007810 */ /* 0x004fca0007ffe0ff */
[----:B------:R-:W-:-:S05]  /*19780*/  IMAD.WIDE.U32 R4, R0, -0x326172a9, RZ ;  /* 0xcd9e8d5700047825 */ /* 0x000fca00078e00ff */
[----:B------:R-:W-:-:S05]  /*19790*/  LOP3.LUT R2, R41, UR14, R4, 0x96, !PT ;  /* 0x0000000e29027c12 */ /* 0x000fca000f8e9604 */
[----:B------:R-:W-:-:S04]  /*197a0*/  IMAD.WIDE.U32 R10, R2, -0x2daee0ad, RZ ;  /* 0xd2511f53020a7825 */ /* 0x000fc800078e00ff */
[----:B------:R-:W-:Y:S02]  /*197b0*/  IMAD.MOV.U32 R41, RZ, RZ, R23 ;  /* 0x000000ffff297224 */ /* 0x000fe400078e0017 */
[----:B------:R-:W-:Y:S01]  /*197c0*/  IMAD.MOV.U32 R227, RZ, RZ, R25 ;  /* 0x000000ffffe37224 */ /* 0x000fe200078e0019 */
[----:B----4-:R-:W-:-:S05]  /*197d0*/  LOP3.LUT R0, R5, R225, RZ, 0x3c, !PT ;  /* 0x000000e105007212 */ /* 0x010fca00078e3cff */
[----:B------:R-:W-:-:S05]  /*197e0*/  IMAD.WIDE.U32 R4, R0, -0x2daee0ad, RZ ;  /* 0xd2511f5300047825 */ /* 0x000fca00078e00ff */
[----:B------:R-:W-:-:S05]  /*197f0*/  LOP3.LUT R0, R5, UR4, R46, 0x96, !PT ;  /* 0x0000000405007c12 */ /* 0x000fca000f8e962e */
[----:B------:R-:W-:Y:S01]  /*19800*/  IMAD.WIDE.U32 R6, R0, -0x326172a9, RZ ;  /* 0xcd9e8d5700067825 */ /* 0x000fe200078e00ff */
[----:B------:R-:W-:-:S04]  /*19810*/  LOP3.LUT R2, R11, UR12, R4, 0x96, !PT ;  /* 0x0000000c0b027c12 */ /* 0x000fc8000f8e9604 */
[----:B------:R-:W-:-:S05]  /*19820*/  LOP3.LUT R0, R7, UR13, R40, 0x96, !PT ;  /* 0x0000000d07007c12 */ /* 0x000fca000f8e9628 */
[----:B------:R-:W-:-:S05]  /*19830*/  IMAD.WIDE.U32 R4, R0, -0x2daee0ad, RZ ;  /* 0xd2511f5300047825 */ /* 0x000fca00078e00ff */
[----:B------:R-:W-:Y:S01]  /*19840*/  LOP3.LUT R5, R5, UR10, R10, 0x96, !PT ;  /* 0x0000000a05057c12 */ /* 0x000fe2000f8e960a */
[----:B------:R-:W-:Y:S02]  /*19850*/  IMAD.MOV.U32 R225, RZ, RZ, R22 ;  /* 0x000000ffffe17224 */ /* 0x000fe400078e0016 */
        /* <DEDUP_REMOVED lines=8> */
[----:B------:R-:W-:Y:S01]  /*198e0*/  IMAD.MOV.U32 R40, RZ, RZ, R27 ;  /* 0x000000ffff287224 */ /* 0x000fe200078e001b */
[--C-:B------:R-:W-:Y:S01]  /*198f0*/  HSET2.LE.AND R0, R13, R42.reuse, PT ;  /* 0x0000002a0d007233 */ /* 0x100fe20003803000 */
[----:B------:R-:W-:Y:S01]  /*19900*/  IMAD.WIDE.U32 R26, R7, -0x326172a9, RZ ;  /* 0xcd9e8d57071a7825 */ /* 0x000fe200078e00ff */
[----:B------:R-:W-:-:S03]  /*19910*/  HSET2.LE.AND R2, R12, R42, PT ;  /* 0x0000002a0c027233 */ /* 0x000fc60003803000 */
[----:B------:R-:W-:Y:S01]  /*19920*/  IMAD.WIDE.U32 R6, R6, -0x326172a9, RZ ;  /* 0xcd9e8d5706067825 */ /* 0x000fe200078e00ff */
[----:B------:R-:W-:Y:S01]  /*19930*/  HSET2.LE.AND R4, R9, R42, PT ;  /* 0x0000002a09047233 */ /* 0x000fe20003803000 */
[----:B------:R-:W-:-:S03]  /*19940*/  LOP3.LUT R9, R0, R217, RZ, 0xc0, !PT ;  /* 0x000000d900097212 */ /* 0x000fc600078ec0ff */
[----:B------:R-:W-:Y:S02]  /*19950*/  LOP3.LUT R0, R7, UR15, R26, 0x96, !PT ;  /* 0x0000000f07007c12 */ /* 0x000fe4000f8e961a */
[----:B------:R-:W-:Y:S02]  /*19960*/  LOP3.LUT R10, R2, R68, RZ, 0xc0, !PT ;  /* 0x00000044020a7212 */ /* 0x000fe400078ec0ff */
[----:B------:R-:W-:Y:S02]  /*19970*/  LOP3.LUT R2, R0, 0xffff, RZ, 0xc0, !PT ;  /* 0x0000ffff00027812 */ /* 0x000fe400078ec0ff */
[----:B------:R-:W-:Y:S02]  /*19980*/  LOP3.LUT R11, R4, R57, RZ, 0xc0, !PT ;  /* 0x00000039040b7212 */ /* 0x000fe400078ec0ff */
[----:B------:R-:W-:Y:S02]  /*19990*/  SHF.R.U32.HI R4, RZ, 0x8, R2 ;  /* 0x00000008ff047819 */ /* 0x000fe40000011602 */
[----:B------:R-:W-:-:S04]  /*199a0*/  LOP3.LUT R2, R0, 0xff, RZ, 0xc0, !PT ;  /* 0x000000ff00027812 */ /* 0x000fc800078ec0ff */
[----:B------:R-:W-:Y:S02]  /*199b0*/  PRMT R2, R2, 0x5410, R4 ;  /* 0x0000541002027816 */ /* 0x000fe40000000004 */
[----:B------:R-:W-:-:S03]  /*199c0*/  SHF.R.U32.HI R5, RZ, 0x10, R0 ;  /* 0x00000010ff057819 */ /* 0x000fc60000011600 */
[----:B------:R-:W-:-:S05]  /*199d0*/  HSET2.LE.AND R2, R2, R42, PT ;  /* 0x0000002a02027233 */ /* 0x000fca0003803000 */
[----:B------:R-:W-:Y:S02]  /*199e0*/  LOP3.LUT R4, R2, R16, RZ, 0xc0, !PT ;  /* 0x0000001002047212 */ /* 0x000fe400078ec0ff */
[----:B------:R-:W-:Y:S02]  /*199f0*/  SHF.R.U32.HI R2, RZ, 0x18, R0 ;  /* 0x00000018ff027819 */ /* 0x000fe40000011600 */
[----:B------:R-:W-:-:S04]  /*19a00*/  LOP3.LUT R0, R5, 0xff, RZ, 0xc0, !PT ;  /* 0x000000ff05007812 */ /* 0x000fc800078ec0ff */
[----:B------:R-:W-:Y:S02]  /*19a10*/  PRMT R12, R0, 0x5410, R2 ;  /* 0x00005410000c7816 */ /* 0x000fe40000000002 */
[----:B------:R-:W-:-:S04]  /*19a20*/  LOP3.LUT R0, R6, 0xffff, RZ, 0xc0, !PT ;  /* 0x0000ffff06007812 */ /* 0x000fc800078ec0ff */
[----:B------:R-:W-:Y:S02]  /*19a30*/  SHF.R.U32.HI R2, RZ, 0x8, R0 ;  /* 0x00000008ff027819 */ /* 0x000fe40000011600 */
[----:B------:R-:W-:-:S04]  /*19a40*/  LOP3.LUT R0, R6, 0xff, RZ, 0xc0, !PT ;  /* 0x000000ff06007812 */ /* 0x000fc800078ec0ff */
[----:B------:R-:W-:Y:S02]  /*19a50*/  PRMT R5, R0, 0x5410, R2 ;  /* 0x0000541000057816 */ /* 0x000fe40000000002 */
[--C-:B------:R-:W-:Y:S02]  /*19a60*/  SHF.R.U32.HI R0, RZ, 0x10, R6.reuse ;  /* 0x00000010ff007819 */ /* 0x100fe40000011606 */
[----:B------:R-:W-:Y:S02]  /*19a70*/  SHF.R.U32.HI R2, RZ, 0x18, R6 ;  /* 0x00000018ff027819 */ /* 0x000fe40000011606 */
[----:B------:R-:W-:Y:S02]  /*19a80*/  LOP3.LUT R0, R0, 0xff, RZ, 0xc0, !PT ;  /* 0x000000ff00007812 */ /* 0x000fe400078ec0ff */
[C---:B------:R-:W-:Y:S02]  /*19a90*/  PRMT R138, R219.reuse, 0x7610, R138 ;  /* 0x00007610db8a7816 */ /* 0x040fe4000000008a */
[----:B------:R-:W-:-:S02]  /*19aa0*/  PRMT R137, R219, 0x7632, R137 ;  /* 0x00007632db897816 */ /* 0x000fc40000000089 */
[----:B------:R-:W-:Y:S01]  /*19ab0*/  PRMT R7, R0, 0x5410, R2 ;  /* 0x0000541000077816 */ /* 0x000fe20000000002 */
[--C-:B------:R-:W-:Y:S01]  /*19ac0*/  HSET2.LE.AND R0, R12, R42.reuse, PT ;  /* 0x0000002a0c007233 */ /* 0x100fe20003803000 */
[----:B------:R-:W-:Y:S01]  /*19ad0*/  PRMT R14, R138, 0x5410, R137 ;  /* 0x000054108a0e7816 */ /* 0x000fe20000000089 */
[--C-:B------:R-:W-:Y:S01]  /*19ae0*/  HSET2.LE.AND R2, R5, R42.reuse, PT ;  /* 0x0000002a05027233 */ /* 0x100fe20003803000 */
[----:B------:R-:W-:Y:S02]  /*19af0*/  STG.E.U16 [R20.64+-0x100], R15 ;  /* 0xffff000f14007986 */ /* 0x000fe4000c10151c */
[----:B------:R-:W-:Y:S02]  /*19b00*/  LOP3.LUT R5, R0, R14, RZ, 0xc0, !PT ;  /* 0x0000000e00057212 */ /* 0x000fe400078ec0ff */
[----:B------:R-:W1:Y:S01]  /*19b10*/  LDSM.16.MT88.4 R12, [R201+0xa000] ;  /* 0x00a00000c90c783b */ /* 0x000e620000004200 */
[----:B------:R-:W-:Y:S01]  /*19b20*/  HSET2.LE.AND R7, R7, R42, PT ;  /* 0x0000002a07077233 */ /* 0x000fe20003803000 */
[----:B------:R-:W-:-:S04]  /*19b30*/  LOP3.LUT R6, R2, R19, RZ, 0xc0, !PT ;  /* 0x0000001302067212 */ /* 0x000fc800078ec0ff */
[----:B------:R-:W-:Y:S01]  /*19b40*/  LOP3.LUT R7, R7, R17, RZ, 0xc0, !PT ;  /* 0x0000001107077212 */ /* 0x000fe200078ec0ff */
        /* <DEDUP_REMOVED lines=8> */
[----:B------:R-:W-:Y:S01]  /*19bd0*/  HMMA.16816.F32.BF16 R36, R8, R14, R148 ;  /* 0x0000000e0824723c */ /* 0x000fe20000041894 */
[----:B------:R-:W1:Y:S01]  /*19be0*/  LDSM.16.MT88.4 R12, [R203+0xa000] ;  /* 0x00a00000cb0c783b */ /* 0x000e620000004200 */
[----:B------:R-:W-:Y:S01]  /*19bf0*/  @!P1 HFMA2.BF16_V2 R49, -RZ.H0_H0, RZ.H0_H0, -R139.H0_H0 ;  /* 0x200000ffff319231 */ /* 0x000fe2000034098b */
[----:B------:R-:W-:Y:S01]  /*19c00*/  PRMT R65, R172, 0x5410, R139 ;  /* 0x00005410ac417816 */ /* 0x000fe2000000008b */
[----:B------:R-:W-:-:S03]  /*19c10*/  IMAD.MOV.U32 R19, RZ, RZ, R40 ;  /* 0x000000ffff137224 */ /* 0x000fc600078e0028 */
[----:B------:R-:W-:Y:S01]  /*19c20*/  @!P1 PRMT R139, R49, 0x5410, RZ ;  /* 0x00005410318b9816 */ /* 0x000fe200000000ff */
[----:B------:R-:W-:Y:S01]  /*19c30*/  IMAD.MOV.U32 R49, RZ, RZ, R41 ;  /* 0x000000ffff317224 */ /* 0x000fe200078e0029 */
[-C--:B-1----:R-:W-:Y:S08]  /*19c40*/  HMMA.16816.F32.BF16 R144, R8, R12.reuse, R144 ;  /* 0x0000000c0890723c */ /* 0x082ff00000041890 */
[C---:B------:R-:W-:Y:S08]  /*19c50*/  HMMA.16816.F32.BF16 R160, R4.reuse, R12, R160 ;  /* 0x0000000c04a0723c */ /* 0x040ff000000418a0 */
[-C--:B------:R-:W-:Y:S08]  /*19c60*/  HMMA.16816.F32.BF16 R156, R4, R14.reuse, R156 ;  /* 0x0000000e049c723c */ /* 0x080ff0000004189c */
[----:B------:R-:W-:Y:S01]  /*19c70*/  HMMA.16816.F32.BF16 R40, R8, R14, R140 ;  /* 0x0000000e0828723c */ /* 0x000fe2000004188c */
[----:B------:R-:W1:Y:S01]  /*19c80*/  LDSM.16.MT88.4 R12, [R206+0xa000] ;  /* 0x00a00000ce0c783b */ /* 0x000e620000004200 */
[----:B------:R-:W-:-:S02]  /*19c90*/  @!P6 HFMA2.BF16_V2 R54, -RZ.H0_H0, RZ.H0_H0, -R138.H0_H0 ;  /* 0x200000ffff36e231 */ /* 0x000fc4000034098a */
[----:B------:R-:W-:Y:S02]  /*19ca0*/  @!P5 HFMA2.BF16_V2 R53, -RZ.H0_H0, RZ.H0_H0, -R137.H0_H0 ;  /* 0x200000ffff35d231 */ /* 0x000fe40000340989 */
[----:B------:R-:W-:Y:S01]  /*19cb0*/  @!P4 HFMA2.BF16_V2 R55, -RZ.H0_H0, RZ.H0_H0, -R135.H0_H0 ;  /* 0x200000ffff37c231 */ /* 0x000fe20000340987 */
[----:B------:R-:W-:Y:S01]  /*19cc0*/  PRMT R64, R136, 0x5410, R135 ;  /* 0x0000541088407816 */ /* 0x000fe20000000087 */
[----:B------:R-:W-:Y:S01]  /*19cd0*/  IMAD.MOV.U32 R228, RZ, RZ, R52 ;  /* 0x000000ffffe47224 */ /* 0x000fe200078e0034 */
[----:B------:R-:W-:Y:S02]  /*19ce0*/  @!P6 PRMT R138, R54, 0x5410, RZ ;  /* 0x00005410368ae816 */ /* 0x000fe400000000ff */
[----:B------:R-:W-:Y:S02]  /*19cf0*/  @!P5 PRMT R137, R53, 0x5410, RZ ;  /* 0x000054103589d816 */ /* 0x000fe400000000ff */
[----:B------:R-:W-:Y:S01]  /*19d00*/  @!P4 PRMT R135, R55, 0x5410, RZ ;  /* 0x000054103787c816 */ /* 0x000fe200000000ff */
[----:B------:R-:W-:Y:S01]  /*19d10*/  @!P2 HFMA2.BF16_V2 R50, -RZ.H0_H0, RZ.H0_H0, -R172.H0_H0 ;  /* 0x200000ffff32a231 */ /* 0x000fe200003409ac */
[----:B-1----:R-:W-:Y:S07]  /*19d20*/  HMMA.16816.F32.BF16 R52, R4, R12, R80 ;  /* 0x0000000c0434723c */ /* 0x002fee0000041850 */
[----:B------:R-:W-:-:S02]  /*19d30*/  IMAD.MOV.U32 R81, RZ, RZ, R29 ;  /* 0x000000ffff517224 */ /* 0x000fc400078e001d */
[----:B------:R-:W2:Y:S01]  /*19d40*/  LDL.LU R29, [R1+0x100] ;  /* 0x00010000011d7983 */ /* 0x000ea20000300800 */
        /* <DEDUP_REMOVED lines=9> */
[----:B------:R-:W-:Y:S01]  /*19de0*/  IMAD.MOV.U32 R16, RZ, RZ, R227 ;  /* 0x000000ffff107224 */ /* 0x000fe200078e00e3 */
[----:B------:R-:W-:Y:S01]  /*19df0*/  @!P2 PRMT R172, R50, 0x5410, RZ ;  /* 0x0000541032aca816 */ /* 0x000fe200000000ff */
[----:B------:R-:W-:Y:S01]  /*19e00*/  IMAD.MOV.U32 R2, RZ, RZ, R59 ;  /* 0x000000ffff027224 */ /* 0x000fe200078e003b */
[----:B------:R1:W5:Y:S01]  /*19e10*/  LDL.LU R212, [R1+0xf0] ;  /* 0x0000f00001d47983 */ /* 0x0003620000300800 */
[----:B------:R-:W-:Y:S01]  /*19e20*/  IMAD.MOV.U32 R143, RZ, RZ, R211 ;  /* 0x000000ffff8f7224 */ /* 0x000fe200078e00d3 */
[----:B------:R-:W-:Y:S01]  /*19e30*/  HMMA.16816.F32.BF16 R44, R8, R12, R244 ;  /* 0x0000000c082c723c */ /* 0x000fe200000418f4 */
[----:B------:R-:W-:Y:S01]  /*19e40*/  IMAD.MOV.U32 R226, RZ, RZ, R240 ;  /* 0x000000ffffe27224 */ /* 0x000fe200078e00f0 */
[----:B------:R1:W5:Y:S01]  /*19e50*/  LDL.LU R211, [R1+0xec] ;  /* 0x0000ec0001d37983 */ /* 0x0003620000300800 */
[----:B------:R-:W-:-:S02]  /*19e60*/  IMAD.MOV.U32 R227, RZ, RZ, R241 ;  /* 0x000000ffffe37224 */ /* 0x000fc400078e00f1 */
[----:B------:R-:W-:Y:S02]  /*19e70*/  IMAD.MOV.U32 R148, RZ, RZ, R210 ;  /* 0x000000ffff947224 */ /* 0x000fe400078e00d2 */
[----:B------:R-:W-:Y:S01]  /*19e80*/  IMAD.MOV.U32 R241, RZ, RZ, R79 ;  /* 0x000000fffff17224 */ /* 0x000fe200078e004f */
[----:B------:R1:W5:Y:S01]  /*19e90*/  LDL.LU R210, [R1+0xe8] ;  /* 0x0000e80001d27983 */ /* 0x0003620000300800 */
[----:B------:R-:W-:Y:S02]  /*19ea0*/  IMAD.MOV.U32 R240, RZ, RZ, R78 ;  /* 0x000000fffff07224 */ /* 0x000fe400078e004e */
[----:B------:R-:W-:Y:S02]  /*19eb0*/  IMAD.MOV.U32 R50, RZ, RZ, R70 ;  /* 0x000000ffff327224 */ /* 0x000fe400078e0046 */
[----:B------:R-:W-:Y:S02]  /*19ec0*/  IMAD.MOV.U32 R244, RZ, RZ, R150 ;  /* 0x000000fffff47224 */ /* 0x000fe400078e0096 */
[----:B------:R-:W-:-:S02]  /*19ed0*/  IMAD.MOV.U32 R149, RZ, RZ, R209 ;  /* 0x000000ffff957224 */ /* 0x000fc400078e00d1 */
[----:B------:R-:W-:Y:S01]  /*19ee0*/  IMAD.MOV.U32 R78, RZ, RZ, R63 ;  /* 0x000000ffff4e7224 */ /* 0x000fe200078e003f */
[----:B------:R1:W5:Y:S01]  /*19ef0*/  LDL.LU R209, [R1+0xe4] ;  /* 0x0000e40001d17983 */ /* 0x0003620000300800 */
[----:B------:R-:W-:Y:S02]  /*19f00*/  IMAD.MOV.U32 R79, RZ, RZ, R62 ;  /* 0x000000ffff4f7224 */ /* 0x000fe400078e003e */
[----:B------:R-:W-:Y:S02]  /*19f10*/  IMAD.MOV.U32 R17, RZ, RZ, R61 ;  /* 0x000000ffff117224 */ /* 0x000fe400078e003d */
[----:B------:R-:W-:Y:S01]  /*19f20*/  IMAD.MOV.U32 R245, RZ, RZ, R151 ;  /* 0x000000fffff57224 */ /* 0x000fe200078e0097 */
[----:B------:R-:W-:Y:S01]  /*19f30*/  HMMA.16816.F32.BF16 R60, R8, R14, R248 ;  /* 0x0000000e083c723c */ /* 0x000fe200000418f8 */
        /* <DEDUP_REMOVED lines=12> */
[----:B------:R1:W5:Y:S01]  /*1a000*/  LDL.LU R200, [R1+0xd0] ;  /* 0x0000d00001c87983 */ /* 0x0003620000300800 */
[----:B------:R-:W-:Y:S01]  /*1a010*/  @!P3 HFMA2.BF16_V2 R56, -RZ.H0_H0, RZ.H0_H0, -R136.H0_H0 ;  /* 0x200000ffff38b231 */ /* 0x000fe20000340988 */
[----:B------:R-:W-:-:S04]  /*1a020*/  IMAD.MOV.U32 R229, RZ, RZ, R58 ;  /* 0x000000ffffe57224 */ /* 0x000fc800078e003a */
[----:B------:R-:W-:Y:S02]  /*1a030*/  @!P3 PRMT R136, R56, 0x5410, RZ ;  /* 0x000054103888b816 */ /* 0x000fe400000000ff */
[----:B------:R-:W-:Y:S01]  /*1a040*/  HMMA.16816.F32.BF16 R56, R4, R14, R84 ;  /* 0x0000000e0438723c */ /* 0x000fe20000041854 */
[----:B------:R-:W4:Y:S01]  /*1a050*/  LDSM.16.MT88.4 R12, [R205+0xa000] ;  /* 0x00a00000cd0c783b */ /* 0x000f220000004200 */
[----:B------:R-:W-:Y:S02]  /*1a060*/  IMAD.MOV.U32 R224, RZ, RZ, R216 ;  /* 0x000000ffffe07224 */ /* 0x000fe400078e00d8 */
[----:B------:R-:W-:-:S04]  /*1a070*/  IMAD.MOV.U32 R234, RZ, RZ, R69 ;  /* 0x000000ffffea7224 */ /* 0x000fc800078e0045 */
[-C--:B----4-:R-:W-:Y:S08]  /*1a080*/  HMMA.16816.F32.BF16 R216, R8, R12.reuse, R76 ;  /* 0x0000000c08d8723c */ /* 0x090ff0000004184c */
[C---:B------:R-:W-:Y:S08]  /*1a090*/  HMMA.16816.F32.BF16 R68, R4.reuse, R12, R96 ;  /* 0x0000000c0444723c */ /* 0x040ff00000041860 */
[-C--:B------:R-:W-:Y:S08]  /*1a0a0*/  HMMA.16816.F32.BF16 R76, R4, R14.reuse, R100 ;  /* 0x0000000e044c723c */ /* 0x080ff00000041864 */
[C---:B------:R-:W-:Y:S01]  /*1a0b0*/  HMMA.16816.F32.BF16 R116, R8.reuse, R14, R116 ;  /* 0x0000000e0874723c */ /* 0x040fe20000041874 */
[----:B------:R-:W4:Y:S07]  /*1a0c0*/  LDSM.16.MT88.4 R12, [R201+0xb000] ;  /* 0x00b00000c90c783b */ /* 0x000f2e0000004200 */
[-C--:B----4-:R-:W-:Y:S08]  /*1a0d0*/  HMMA.16816.F32.BF16 R228, R8, R12.reuse, R228 ;  /* 0x0000000c08e4723c */ /* 0x090ff000000418e4 */
[C---:B------:R-:W-:Y:S08]  /*1a0e0*/  HMMA.16816.F32.BF16 R72, R4.reuse, R12, R72 ;  /* 0x0000000c0448723c */ /* 0x040ff00000041848 */
[-C--:B------:R-:W-:Y:S08]  /*1a0f0*/  HMMA.16816.F32.BF16 R84, R4, R14.reuse, R112 ;  /* 0x0000000e0454723c */ /* 0x080ff00000041870 */
[----:B------:R-:W-:Y:S01]  /*1a100*/  HMMA.16816.F32.BF16 R224, R8, R14, R224 ;  /* 0x0000000e08e0723c */ /* 0x000fe200000418e0 */
[----:B------:R-:W4:Y:S01]  /*1a110*/  LDSM.16.MT88.4 R12, [R203+0xb000] ;  /* 0x00b00000cb0c783b */ /* 0x000f220000004200 */
[----:B------:R-:W-:-:S02]  /*1a120*/  IMAD.MOV.U32 R249, RZ, RZ, R0 ;  /* 0x000000fffff97224 */ /* 0x000fc400078e0000 */
[----:B------:R-:W-:Y:S02]  /*1a130*/  IMAD.MOV.U32 R246, RZ, RZ, R17 ;  /* 0x000000fffff67224 */ /* 0x000fe400078e0011 */
[----:B------:R-:W-:Y:S02]  /*1a140*/  IMAD.MOV.U32 R248, RZ, RZ, R19 ;  /* 0x000000fffff87224 */ /* 0x000fe400078e0013 */
[----:B------:R-:W-:Y:S02]  /*1a150*/  IMAD.MOV.U32 R250, RZ, RZ, R16 ;  /* 0x000000fffffa7224 */ /* 0x000fe400078e0010 */
[----:B------:R-:W-:Y:S02]  /*1a160*/  IMAD.MOV.U32 R0, RZ, RZ, R18 ;  /* 0x000000ffff007224 */ /* 0x000fe400078e0012 */
[----:B------:R-:W1:Y:S01]  /*1a170*/  LDSM.16.MT88.4 R16, [R206+0xb000] ;  /* 0x00b00000ce10783b */ /* 0x000e620000004200 */
[-C--:B----4-:R-:W-:Y:S08]  /*1a180*/  HMMA.16816.F32.BF16 R240, R8, R12.reuse, R240 ;  /* 0x0000000c08f0723c */ /* 0x090ff000000418f0 */
[C---:B------:R-:W-:Y:S08]  /*1a190*/  HMMA.16816.F32.BF16 R88, R4.reuse, R12, R88 ;  /* 0x0000000c0458723c */ /* 0x040ff00000041858 */
[-C--:B------:R-:W-:Y:S08]  /*1a1a0*/  HMMA.16816.F32.BF16 R92, R4, R14.reuse, R92 ;  /* 0x0000000e045c723c */ /* 0x080ff0000004185c */
[----:B------:R-:W-:Y:S01]  /*1a1b0*/  HMMA.16816.F32.BF16 R236, R8, R14, R236 ;  /* 0x0000000e08ec723c */ /* 0x000fe200000418ec */
[----:B------:R-:W4:Y:S01]  /*1a1c0*/  LDSM.16.MT88.4 R12, [R205+0xb000] ;  /* 0x00b00000cd0c783b */ /* 0x000f220000004200 */
[----:B------:R-:W-:Y:S01]  /*1a1d0*/  IMAD.MOV.U32 R115, RZ, RZ, R0 ;  /* 0x000000ffff737224 */ /* 0x000fe200078e0000 */
[----:B------:R-:W-:-:S05]  /*1a1e0*/  LOP3.LUT R0, R27, UR7, R22, 0x96, !PT ;  /* 0x000000071b007c12 */ /* 0x000fca000f8e9616 */
[----:B-1----:R-:W-:Y:S01]  /*1a1f0*/  HMMA.16816.F32.BF16 R104, R4, R16, R104 ;  /* 0x000000100468723c */ /* 0x002fe20000041868 */
[----:B------:R-:W-:-:S07]  /*1a200*/  IMAD.MOV.U32 R96, RZ, RZ, R2 ;  /* 0x000000ffff607224 */ /* 0x000fce00078e0002 */
[----:B------:R-:W-:Y:S08]  /*1a210*/  HMMA.16816.F32.BF16 R108, R4, R18, R108 ;  /* 0x00000012046c723c */ /* 0x000ff0000004186c */
[C---:B------:R-:W-:Y:S08]  /*1a220*/  HMMA.16816.F32.BF16 R248, R8.reuse, R16, R248 ;  /* 0x0000001008f8723c */ /* 0x040ff000000418f8 */
[----:B------:R-:W-:Y:S08]  /*1a230*/  HMMA.16816.F32.BF16 R232, R8, R18, R232 ;  /* 0x0000001208e8723c */ /* 0x000ff000000418e8 */
[C---:B----4-:R-:W-:Y:S08]  /*1a240*/  HMMA.16816.F32.BF16 R120, R4.reuse, R12, R120 ;  /* 0x0000000c0478723c */ /* 0x050ff00000041878 */
[----:B------:R-:W-:Y:S07]  /*1a250*/  HMMA.16816.F32.BF16 R100, R4, R14, R128 ;  /* 0x0000000e0464723c */ /* 0x000fee0000041880 */
[----:B------:R-:W-:Y:S01]  /*1a260*/  IMAD.WIDE.U32 R4, R35, -0x2daee0ad, RZ ;  /* 0xd2511f5323047825 */ /* 0x000fe200078e00ff */
[----:B------:R-:W-:Y:S04]  /*1a270*/  HMMA.16816.F32.BF16 R244, R8, R12, R244 ;  /* 0x0000000c08f4723c */ /* 0x000fe800000418f4 */
[----:B------:R-:W-:-:S02]  /*1a280*/  LOP3.LUT R2, R5, UR16, R34, 0x96, !PT ;  /* 0x0000001005027c12 */ /* 0x000fc4000f8e9622 */
[----:B------:R-:W-:Y:S02]  /*1a290*/  LOP3.LUT R6, R4, 0xffff, RZ, 0xc0, !PT ;  /* 0x0000ffff04067812 */ /* 0x000fe400078ec0ff */
[----:B------:R-:W-:Y:S01]  /*1a2a0*/  HMMA.16816.F32.BF16 R16, R8, R14, R80 ;  /* 0x0000000e0810723c */ /* 0x000fe20000041850 */
[----:B------:R-:W-:-:S06]  /*1a2b0*/  SHF.R.U32.HI R12, RZ, 0x18, R4 ;  /* 0x00000018ff0c7819 */ /* 0x000fcc0000011604 */
[----:B------:R-:W-:Y:S02]  /*1a2c0*/  LOP3.LUT R11, R4, 0xff, RZ, 0xc0, !PT ;  /* 0x000000ff040b7812 */ /* 0x000fe400078ec0ff */
[----:B------:R-:W-:Y:S01]  /*1a2d0*/  SHF.R.U32.HI R10, RZ, 0x10, R4 ;  /* 0x00000010ff0a7819 */ /* 0x000fe20000011604 */
[----:B------:R-:W-:Y:S01]  /*1a2e0*/  IMAD.WIDE.U32 R4, R0, -0x2daee0ad, RZ ;  /* 0xd2511f5300047825 */ /* 0x000fe200078e00ff */
[----:B------:R-:W-:-:S04]  /*1a2f0*/  SHF.R.U32.HI R6, RZ, 0x8, R6 ;  /* 0x00000008ff067819 */ /* 0x000fc80000011606 */
[----:B------:R-:W-:Y:S02]  /*1a300*/  SHF.R.U32.HI R8, RZ, 0x10, R4 ;  /* 0x00000010ff087819 */ /* 0x000fe40000011604 */
[----:B------:R-:W-:Y:S02]  /*1a310*/  LOP3.LUT R0, R5, UR16, R24, 0x96, !PT ;  /* 0x0000001005007c12 */ /* 0x000fe4000f8e9618 */
[C---:B------:R-:W-:Y:S02]  /*1a320*/  LOP3.LUT R5, R4.reuse, 0xffff, RZ, 0xc0, !PT ;  /* 0x0000ffff04057812 */ /* 0x040fe400078ec0ff */
[----:B------:R-:W-:Y:S02]  /*1a330*/  LOP3.LUT R9, R4, 0xff, RZ, 0xc0, !PT ;  /* 0x000000ff04097812 */ /* 0x000fe400078ec0ff */
[----:B------:R-:W-:Y:S02]  /*1a340*/  SHF.R.U32.HI R7, RZ, 0x18, R4 ;  /* 0x00000018ff077819 */ /* 0x000fe40000011604 */
[----:B------:R-:W-:-:S02]  /*1a350*/  LOP3.LUT R4, R8, 0xff, RZ, 0xc0, !PT ;  /* 0x000000ff08047812 */ /* 0x000fc400078ec0ff */
[----:B------:R-:W-:Y:S02]  /*1a360*/  PRMT R13, R11, 0x5410, R6 ;  /* 0x000054100b0d7816 */ /* 0x000fe40000000006 */
[----:B------:R-:W-:Y:S02]  /*1a370*/  SHF.R.U32.HI R5, RZ, 0x8, R5 ;  /* 0x00000008ff057819 */ /* 0x000fe40000011605 */
[----:B------:R-:W-:Y:S02]  /*1a380*/  PRMT R11, R4, 0x5410, R7 ;  /* 0x00005410040b7816 */ /* 0x000fe40000000007 */
[----:B------:R-:W-:Y:S02]  /*1a390*/  LOP3.LUT R4, R2, 0xffff, RZ, 0xc0, !PT ;  /* 0x0000ffff02047812 */ /* 0x000fe400078ec0ff */
[----:B------:R-:W-:Y:S02]  /*1a3a0*/  LOP3.LUT R6, R10, 0xff, RZ, 0xc0, !PT ;  /* 0x000000ff0a067812 */ /* 0x000fe400078ec0ff */
[----:B------:R-:W-:-:S02]  /*1a3b0*/  PRMT R10, R9, 0x5410, R5 ;  /* 0x00005410090a7816 */ /* 0x000fc40000000005 */
[----:B------:R-:W-:Y:S02]  /*1a3c0*/  SHF.R.U32.HI R5, RZ, 0x8, R4 ;  /* 0x00000008ff057819 */ /* 0x000fe40000011604 */
[----:B------:R-:W-:Y:S02]  /*1a3d0*/  LOP3.LUT R4, R2, 0xff, RZ, 0xc0, !PT ;  /* 0x000000ff02047812 */ /* 0x000fe400078ec0ff */
[--C-:B------:R-:W-:Y:S02]  /*1a3e0*/  SHF.R.U32.HI R8, RZ, 0x18, R2.reuse ;  /* 0x00000018ff087819 */ /* 0x100fe40000011602 */
[----:B------:R-:W-:Y:S02]  /*1a3f0*/  PRMT R9, R4, 0x5410, R5 ;  /* 0x0000541004097816 */ /* 0x000fe40000000005 */
[----:B------:R-:W-:Y:S02]  /*1a400*/  SHF.R.U32.HI R4, RZ, 0x10, R2 ;  /* 0x00000010ff047819 */ /* 0x000fe40000011602 */
[----:B------:R-:W-:-:S02]  /*1a410*/  PRMT R12, R6, 0x5410, R12 ;  /* 0x00005410060c7816 */ /* 0x000fc4000000000c */
[C---:B------:R-:W-:Y:S02]  /*1a420*/  LOP3.LUT R2, R0.reuse, 0xffff, RZ, 0xc0, !PT ;  /* 0x0000ffff00027812 */ /* 0x040fe400078ec0ff */
[--C-:B------:R-:W-:Y:S02]  /*1a430*/  SHF.R.U32.HI R6, RZ, 0x10, R0.reuse ;  /* 0x00000010ff067819 */ /* 0x100fe40000011600 */
[----:B------:R-:W-:Y:S02]  /*1a440*/  LOP3.LUT R7, R0, 0xff, RZ, 0xc0, !PT ;  /* 0x000000ff00077812 */ /* 0x000fe400078ec0ff */
[----:B------:R-:W-:Y:S02]  /*1a450*/  SHF.R.U32.HI R5, RZ, 0x18, R0 ;  /* 0x00000018ff057819 */ /* 0x000fe40000011600 */
[----:B------:R-:W-:Y:S02]  /*1a460*/  LOP3.LUT R4, R4, 0xff, RZ, 0xc0, !PT ;  /* 0x000000ff04047812 */ /* 0x000fe400078ec0ff */
[----:B------:R-:W-:-:S02]  /*1a470*/  SHF.R.U32.HI R2, RZ, 0x8, R2 ;  /* 0x00000008ff027819 */ /* 0x000fc40000011602 */
[----:B------:R-:W-:Y:S02]  /*1a480*/  LOP3.LUT R0, R6, 0xff, RZ, 0xc0, !PT ;  /* 0x000000ff06007812 */ /* 0x000fe400078ec0ff */
[----:B------:R-:W-:Y:S02]  /*1a490*/  PRMT R4, R4, 0x5410, R8 ;  /* 0x0000541004047816 */ /* 0x000fe40000000008 */
[----:B------:R-:W-:Y:S02]  /*1a4a0*/  PRMT R6, R7, 0x5410, R2 ;  /* 0x0000541007067816 */ /* 0x000fe40000000002 */
[----:B------:R-:W-:Y:S02]  /*1a4b0*/  PRMT R131, R48, 0x7054, R48 ;  /* 0x0000705430837816 */ /* 0x000fe40000000030 */
[----:B------:R-:W-:Y:S01]  /*1a4c0*/  PRMT R7, R0, 0x5410, R5 ;  /* 0x0000541000077816 */ /* 0x000fe20000000005 */
[----:B------:R-:W-:Y:S02]  /*1a4d0*/  IMAD.MOV.U32 R80, RZ, RZ, R148 ;  /* 0x000000ffff507224 */ /* 0x000fe400078e0094 */
[--C-:B------:R-:W-:Y:S01]  /*1a4e0*/  HSET2.LE.AND R2, R13, R131.reuse, PT ;  /* 0x000000830d027233 */ /* 0x100fe20003803000 */
[----:B------:R-:W-:Y:S01]  /*1a4f0*/  IMAD.MOV.U32 R99, RZ, RZ, R149 ;  /* 0x000000ffff637224 */ /* 0x000fe200078e0095 */
        /* <DEDUP_REMOVED lines=11> */
[----:B------:R-:W1:Y:S01]  /*1a5b0*/  LDSM.16.MT88.4 R148, [R201+0xa800] ;  /* 0x00a80000c994783b */ /* 0x000e620000004200 */
[----:B------:R-:W-:Y:S01]  /*1a5c0*/  HSET2.LE.AND R7, R7, R131, PT ;  /* 0x0000008307077233 */ /* 0x000fe20003803000 */
[----:B------:R-:W-:-:S02]  /*1a5d0*/  IMAD.MOV.U32 R114, RZ, RZ, R49 ;  /* 0x000000ffff727224 */ /* 0x000fc400078e0031 */
[----:B------:R-:W-:Y:S01]  /*1a5e0*/  IMAD.MOV.U32 R113, RZ, RZ, R50 ;  /* 0x000000ffff717224 */ /* 0x000fe200078e0032 */
[----:B------:R-:W4:Y:S01]  /*1a5f0*/  LDSM.16.MT88.4 R140, [R203+0xa800] ;  /* 0x00a80000cb8c783b */ /* 0x000f220000004200 */
[----:B------:R-:W-:Y:S01]  /*1a600*/  IMAD.MOV.U32 R112, RZ, RZ, R51 ;  /* 0x000000ffff707224 */ /* 0x000fe200078e0033 */
[----:B------:R-:W-:Y:S02]  /*1a610*/  LOP3.LUT R128, R5, R127, RZ, 0xc0, !PT ;  /* 0x0000007f05807212 */ /* 0x000fe400078ec0ff */
[----:B------:R-:W1:Y:S01]  /*1a620*/  LDSM.16.MT88.4 R48, [R206+0xa800] ;  /* 0x00a80000ce30783b */ /* 0x000e620000004200 */
[----:B------:R-:W-:Y:S02]  /*1a630*/  LOP3.LUT R129, R4, R126, RZ, 0xc0, !PT ;  /* 0x0000007e04817212 */ /* 0x000fe400078ec0ff */
[----:B------:R-:W-:Y:S02]  /*1a640*/  LOP3.LUT R130, R2, R125, RZ, 0xc0, !PT ;  /* 0x0000007d02827212 */ /* 0x000fe400078ec0ff */
[----:B------:R-:W-:-:S02]  /*1a650*/  LOP3.LUT R131, R0, R124, RZ, 0xc0, !PT ;  /* 0x0000007c00837212 */ /* 0x000fc400078ec0ff */
[----:B------:R-:W-:Y:S02]  /*1a660*/  LOP3.LUT R124, R6, R67, RZ, 0xc0, !PT ;  /* 0x00000043067c7212 */ /* 0x000fe400078ec0ff */
[----:B------:R-:W-:Y:S02]  /*1a670*/  LOP3.LUT R125, R7, R64, RZ, 0xc0, !PT ;  /* 0x00000040077d7212 */ /* 0x000fe400078ec0ff */
[----:B------:R-:W-:Y:S01]  /*1a680*/  LOP3.LUT R126, R8, R66, RZ, 0xc0, !PT ;  /* 0x00000042087e7212 */ /* 0x000fe200078ec0ff */
[----:B------:R-:W-:Y:S01]  /*1a690*/  LDSM.16.MT88.4 R4, [R205+0xb800] ;  /* 0x00b80000cd04783b */ /* 0x000fe20000004200 */
[----:B------:R-:W-:-:S03]  /*1a6a0*/  LOP3.LUT R127, R9, R65, RZ, 0xc0, !PT ;  /* 0x00000041097f7212 */ /* 0x000fc600078ec0ff */
[----:B------:R-:W1:Y:S01]  /*1a6b0*/  LDSM.16.MT88.4 R64, [R205+0xa800] ;  /* 0x00a80000cd40783b */ /* 0x000e620000004200 */
[----:B------:R-:W-:Y:S02]  /*1a6c0*/  IMAD.MOV.U32 R24, RZ, RZ, R112 ;  /* 0x000000ffff187224 */ /* 0x000fe400078e0070 */
[----:B------:R-:W-:Y:S02]  /*1a6d0*/  IMAD.MOV.U32 R25, RZ, RZ, R113 ;  /* 0x000000ffff197224 */ /* 0x000fe400078e0071 */
[----:B------:R-:W-:Y:S02]  /*1a6e0*/  IMAD.MOV.U32 R34, RZ, RZ, R114 ;  /* 0x000000ffff227224 */ /* 0x000fe400078e0072 */
[----:B------:R-:W-:Y:S02]  /*1a6f0*/  IMAD.MOV.U32 R35, RZ, RZ, R115 ;  /* 0x000000ffff237224 */ /* 0x000fe400078e0073 */
[----:B------:R-:W-:Y:S01]  /*1a700*/  IMAD.MOV.U32 R26, RZ, RZ, R96 ;  /* 0x000000ffff1a7224 */ /* 0x000fe200078e0060 */
[----:B------:R-:W-:Y:S01]  /*1a710*/  LDSM.16.MT88.4 R112, [R206+0xb800] ;  /* 0x00b80000ce70783b */ /* 0x000fe20000004200 */
[----:B------:R-:W-:-:S02]  /*1a720*/  IMAD.MOV.U32 R27, RZ, RZ, R97 ;  /* 0x000000ffff1b7224 */ /* 0x000fc400078e0061 */
[----:B------:R-:W-:Y:S02]  /*1a730*/  IMAD.MOV.U32 R22, RZ, RZ, R98 ;  /* 0x000000ffff167224 */ /* 0x000fe400078e0062 */
[----:B------:R-:W-:Y:S02]  /*1a740*/  IMAD.MOV.U32 R23, RZ, RZ, R99 ;  /* 0x000000ffff177224 */ /* 0x000fe400078e0063 */
[----:B------:R-:W-:Y:S01]  /*1a750*/  IMAD.MOV.U32 R14, RZ, RZ, R80 ;  /* 0x000000ffff0e7224 */ /* 0x000fe200078e0050 */
[----:B------:R-:W-:Y:S01]  /*1a760*/  LDSM.16.MT88.4 R96, [R203+0xb800] ;  /* 0x00b80000cb60783b */ /* 0x000fe20000004200 */
[----:B------:R-:W-:Y:S02]  /*1a770*/  IMAD.MOV.U32 R15, RZ, RZ, R81 ;  /* 0x000000ffff0f7224 */ /* 0x000fe400078e0051 */
[----:B------:R-:W-:Y:S02]  /*1a780*/  IMAD.MOV.U32 R13, RZ, RZ, R82 ;  /* 0x000000ffff0d7224 */ /* 0x000fe400078e0052 */
[----:B------:R-:W-:-:S02]  /*1a790*/  IMAD.MOV.U32 R12, RZ, RZ, R83 ;  /* 0x000000ffff0c7224 */ /* 0x000fc400078e0053 */
[----:B------:R-:W1:Y:S04]  /*1a7a0*/  LDSM.16.MT88.4 R80, [R201+0xb800] ;  /* 0x00b80000c950783b */ /* 0x000e680000004200 */
[----:B------:R1:W-:Y:S04]  /*1a7b0*/  STG.E.U16 [R20.64+-0xfe], R197 ;  /* 0xffff02c514007986 */ /* 0x0003e8000c10151c */
[----:B------:R1:W-:Y:S04]  /*1a7c0*/  STG.E.U16 [R32.64+-0x100], R195 ;  /* 0xffff00c320007986 */ /* 0x0003e8000c10151c */
[----:B------:R1:W-:Y:S04]  /*1a7d0*/  STG.E.U16 [R32.64+-0xfe], R196 ;  /* 0xffff02c420007986 */ /* 0x0003e8000c10151c */
[----:B---3--:R3:W-:Y:S04]  /*1a7e0*/  STG.E.U16 [R30.64+-0x100], R182 ;  /* 0xffff00b61e007986 */ /* 0x0087e8000c10151c */
[----:B------:R3:W-:Y:S04]  /*1a7f0*/  STG.E.U16 [R30.64+-0xfe], R181 ;  /* 0xffff02b51e007986 */ /* 0x0007e8000c10151c */
[----:B--2---:R3:W-:Y:S04]  /*1a800*/  STG.E.U16 [R28.64+-0x100], R138 ;  /* 0xffff008a1c007986 */ /* 0x0047e8000c10151c */
        /* <DEDUP_REMOVED lines=17> */
[-C--:B-1----:R-:W-:Y:S03]  /*1a920*/  HMMA.16816.F32.BF16 R152, R128, R148.reuse, R152 ;  /* 0x000000948098723c */ /* 0x082fe60000041898 */
[----:B------:R3:W-:Y:S04]  /*1a930*/  STG.E.U16 [R20.64+-0xd0], R186 ;  /* 0xffff30ba14007986 */ /* 0x0007e8000c10151c */
[----:B------:R3:W-:Y:S01]  /*1a940*/  STG.E.U16 [R20.64+-0xce], R185 ;  /* 0xffff32b914007986 */ /* 0x0007e2000c10151c */
[C---:B------:R-:W-:Y:S03]  /*1a950*/  HMMA.16816.F32.BF16 R168, R124.reuse, R148, R168 ;  /* 0x000000947ca8723c */ /* 0x040fe600000418a8 */
[----:B------:R3:W-:Y:S04]  /*1a960*/  STG.E.U16 [R32.64+-0xd0], R184 ;  /* 0xffff30b820007986 */ /* 0x0007e8000c10151c */
[----:B------:R3:W-:Y:S01]  /*1a970*/  STG.E.U16 [R32.64+-0xce], R183 ;  /* 0xffff32b720007986 */ /* 0x0007e2000c10151c */
[-C--:B------:R-:W-:Y:S03]  /*1a980*/  HMMA.16816.F32.BF16 R164, R124, R150.reuse, R164 ;  /* 0x000000967ca4723c */ /* 0x080fe600000418a4 */
[----:B------:R3:W-:Y:S04]  /*1a990*/  STG.E.U16 [R30.64+-0xd0], R174 ;  /* 0xffff30ae1e007986 */ /* 0x0007e8000c10151c */
[----:B------:R3:W-:Y:S01]  /*1a9a0*/  STG.E.U16 [R30.64+-0xce], R173 ;  /* 0xffff32ad1e007986 */ /* 0x0007e2000c10151c */
[C---:B------:R-:W-:Y:S03]  /*1a9b0*/  HMMA.16816.F32.BF16 R148, R128.reuse, R150, R36 ;  /* 0x000000968094723c */ /* 0x040fe60000041824 */
[----:B------:R3:W-:Y:S04]  /*1a9c0*/  STG.E.U16 [R28.64+-0xd0], R172 ;  /* 0xffff30ac1c007986 */ /* 0x0007e8000c10151c */
[----:B------:R3:W-:Y:S01]  /*1a9d0*/  STG.E.U16 [R28.64+-0xce], R139 ;  /* 0xffff328b1c007986 */ /* 0x0007e2000c10151c */
[----:B----4-:R-:W-:Y:S01]  /*1a9e0*/  HMMA.16816.F32.BF16 R144, R128, R140, R144 ;  /* 0x0000008c8090723c */ /* 0x010fe20000041890 */
[----:B------:R-:W-:-:S07]  /*1a9f0*/  FADD.FTZ R2, R25, R24 ;  /* 0x0000001819027221 */ /* 0x000fce0000010000 */
[----:B------:R-:W-:Y:S01]  /*1aa00*/  HMMA.16816.F32.BF16 R160, R124, R140, R160 ;  /* 0x0000008c7ca0723c */ /* 0x000fe200000418a0 */
[----:B------:R-:W-:-:S07]  /*1aa10*/  FADD.FTZ R0, R199, R34 ;  /* 0x00000022c7007221 */ /* 0x000fce0000010000 */
[-C--:B------:R-:W-:Y:S08]  /*1aa20*/  HMMA.16816.F32.BF16 R156, R124, R142.reuse, R156 ;  /* 0x0000008e7c9c723c */ /* 0x080ff0000004189c */
[C---:B------:R-:W-:Y:S08]  /*1aa30*/  HMMA.16816.F32.BF16 R140, R128.reuse, R142, R40 ;  /* 0x0000008e808c723c */ /* 0x040ff00000041828 */
[-C--:B------:R-:W-:Y:S08]  /*1aa40*/  HMMA.16816.F32.BF16 R36, R128, R48.reuse, R44 ;  /* 0x000000308024723c */ /* 0x080ff0000004182c */
[C---:B------:R-:W-:Y:S08]  /*1aa50*/  HMMA.16816.F32.BF16 R40, R124.reuse, R48, R52 ;  /* 0x000000307c28723c */ /* 0x040ff00000041834 */
[-C--:B------:R-:W-:Y:S08]  /*1aa60*/  HMMA.16816.F32.BF16 R44, R124, R50.reuse, R56 ;  /* 0x000000327c2c723c */ /* 0x080ff00000041838 */
[----:B------:R-:W-:Y:S01]  /*1aa70*/  HMMA.16816.F32.BF16 R48, R128, R50, R60 ;  /* 0x000000328030723c */ /* 0x000fe2000004183c */
[----:B------:R-:W-:-:S07]  /*1aa80*/  FADD.FTZ R2, R252, R2 ;  /* 0x00000002fc027221 */ /* 0x000fce0000010000 */
[----:B------:R-:W-:Y:S01]  /*1aa90*/  HMMA.16816.F32.BF16 R56, R124, R64, R68 ;  /* 0x000000407c38723c */ /* 0x000fe20000041844 */
[----:B------:R-:W-:-:S07]  /*1aaa0*/  FADD.FTZ R0, R198, R0 ;  /* 0x00000000c6007221 */ /* 0x000fce0000010000 */
[----:B------:R-:W-:Y:S08]  /*1aab0*/  HMMA.16816.F32.BF16 R60, R124, R66, R76 ;  /* 0x000000427c3c723c */ /* 0x000ff0000004184c */
[C---:B------:R-:W-:Y:S08]  /*1aac0*/  HMMA.16816.F32.BF16 R52, R128.reuse, R64, R216 ;  /* 0x000000408034723c */ /* 0x040ff000000418d8 */
[----:B------:R-:W-:Y:S08]  /*1aad0*/  HMMA.16816.F32.BF16 R64, R128, R66, R116 ;  /* 0x000000428040723c */ /* 0x000ff00000041874 */
[-C--:B------:R-:W-:Y:S08]  /*1aae0*/  HMMA.16816.F32.BF16 R120, R124, R4.reuse, R120 ;  /* 0x000000047c78723c */ /* 0x080ff00000041878 */
[----:B------:R-:W-:Y:S07]  /*1aaf0*/  HMMA.16816.F32.BF16 R116, R128, R4, R244 ;  /* 0x000000048074723c */ /* 0x000fee00000418f4 */
[----:B------:R-:W-:Y:S01]  /*1ab00*/  FADD.FTZ R4, R13, R12 ;  /* 0x0000000c0d047221 */ /* 0x000fe20000010000 */
[----:B------:R-:W-:Y:S01]  /*1ab10*/  HMMA.16816.F32.BF16 R72, R124, R80, R72 ;  /* 0x000000507c48723c */ /* 0x000fe20000041848 */
[----:B------:R-:W-:-:S02]  /*1ab20*/  FADD.FTZ R5, R26, R35 ;  /* 0x000000231a057221 */ /* 0x000fc40000010000 */
[----:B------:R-:W-:Y:S01]  /*1ab30*/  FADD.FTZ R4, R27, R4 ;  /* 0x000000041b047221 */ /* 0x000fe20000010000 */
[----:B------:R-:W-:Y:S01]  /*1ab40*/  IADD3 R244, P1, R20, -0x140, RZ ;  /* 0xfffffec014f47810 */ /* 0x000fe20007f3e0ff */
[----:B------:R-:W-:-:S03]  /*1ab50*/  FADD.FTZ R5, R22, R5 ;  /* 0x0000000516057221 */ /* 0x000fc60000010000 */
[----:B------:R-:W-:Y:S01]  /*1ab60*/  HMMA.16816.F32.BF16 R76, R124, R82, R84 ;  /* 0x000000527c4c723c */ /* 0x000fe20000041854 */
[----:B------:R-:W-:Y:S01]  /*1ab70*/  FADD.FTZ R4, R23, R4 ;  /* 0x0000000417047221 */ /* 0x000fe20000010000 */
[----:B------:R-:W-:Y:S01]  /*1ab80*/  @UP0 UIADD3 UR40, UR27, -0x6, URZ ;  /* 0xfffffffa1b280890 */ /* 0x000fe2000fffe03f */
[----:B------:R-:W-:Y:S02]  /*1ab90*/  FADD.FTZ R2, R222, R2 ;  /* 0x00000002de027221 */ /* 0x000fe40000010000 */
[----:B------:R-:W-:-:S03]  /*1aba0*/  FADD.FTZ R0, R221, R0 ;  /* 0x00000000dd007221 */ /* 0x000fc60000010000 */
[----:B------:R-:W-:Y:S01]  /*1abb0*/  HMMA.16816.F32.BF16 R88, R124, R96, R88 ;  /* 0x000000607c58723c */ /* 0x000fe20000041858 */
[----:B------:R-:W-:-:S07]  /*1abc0*/  FADD.FTZ R217, R15, R4 ;  /* 0x000000040fd97221 */ /* 0x000fce0000010000 */
[C---:B------:R-:W-:Y:S08]  /*1abd0*/  HMMA.16816.F32.BF16 R92, R124.reuse, R98, R92 ;  /* 0x000000627c5c723c */ /* 0x040ff0000004185c */
[C---:B------:R-:W-:Y:S08]  /*1abe0*/  HMMA.16816.F32.BF16 R104, R124.reuse, R112, R104 ;  /* 0x000000707c68723c */ /* 0x040ff00000041868 */
[C---:B------:R-:W-:Y:S08]  /*1abf0*/  HMMA.16816.F32.BF16 R108, R124.reuse, R114, R108 ;  /* 0x000000727c6c723c */ /* 0x040ff0000004186c */
[----:B------:R-:W-:Y:S08]  /*1ac00*/  HMMA.16816.F32.BF16 R124, R124, R6, R100 ;  /* 0x000000067c7c723c */ /* 0x000ff00000041864 */
[C---:B------:R-:W-:Y:S08]  /*1ac10*/  HMMA.16816.F32.BF16 R68, R128.reuse, R80, R228 ;  /* 0x000000508044723c */ /* 0x040ff000000418e4 */
[----:B------:R-:W-:Y:S01]  /*1ac20*/  HMMA.16816.F32.BF16 R84, R128, R96, R240 ;  /* 0x000000608054723c */ /* 0x000fe200000418f0 */
[----:B------:R-:W-:-:S02]  /*1ac30*/  FADD.FTZ R230, R223, R2 ;  /* 0x00000002dfe67221 */ /* 0x000fc40000010000 */
[----:B------:R-:W-:-:S05]  /*1ac40*/  FADD.FTZ R231, R220, R0 ;  /* 0x00000000dce77221 */ /* 0x000fca0000010000 */
[----:B------:R-:W-:Y:S01]  /*1ac50*/  HMMA.16816.F32.BF16 R100, R128, R112, R248 ;  /* 0x000000708064723c */ /* 0x000fe200000418f8 */
[----:B------:R-:W-:Y:S01]  /*1ac60*/  FADD.FTZ R242, R14, R5 ;  /* 0x000000050ef27221 */ /* 0x000fe20000010000 */
[----:B------:R-:W-:-:S06]  /*1ac70*/  IADD3.X R243, R21, -0x1, RZ, P1, !PT ;  /* 0xffffffff15f37810 */ /* 0x000fcc0000ffe4ff */
[C---:B------:R-:W-:Y:S08]  /*1ac80*/  HMMA.16816.F32.BF16 R80, R128.reuse, R82, R224 ;  /* 0x000000528050723c */ /* 0x040ff000000418e0 */
[C---:B------:R-:W-:Y:S08]  /*1ac90*/  HMMA.16816.F32.BF16 R96, R128.reuse, R98, R236 ;  /* 0x000000628060723c */ /* 0x040ff000000418ec */
[C---:B------:R-:W-:Y:S08]  /*1aca0*/  HMMA.16816.F32.BF16 R112, R128.reuse, R114, R232 ;  /* 0x000000728070723c */ /* 0x040ff000000418e8 */
[----:B------:R-:W-:Y:S01]  /*1acb0*/  HMMA.16816.F32.BF16 R128, R128, R6, R16 ;  /* 0x000000068080723c */ /* 0x000fe20000041810 */
[----:B------:R-:W-:Y:S11]  /*1acc0*/  @P0 BRA `(.L_x_1105) ;  /* 0x0000001000000947 */ /* 0x000ff60003800000 */
.L_x_1092:
[----:B-123--:R-:W-:-:S12]  /*1acd0*/  UIADD3 UR40, UR32, -0x1, URZ ;  /* 0xffffffff20287890 */ /* 0x00efd8000fffe03f */
.L_x_1105:
[----:B---3--:R-:W-:-:S13]  /*1ace0*/  ISETP.LE.AND P0, PT, RZ, UR40, PT ;  /* 0x00000028ff007c0c */ /* 0x008fda000bf03270 */
[----:B------:R-:W-:Y:S05]  /*1acf0*/  @!P0 BRA `(.L_x_1106) ;  /* 0x000044e000008947 */ /* 0x000fea0003800000 */
[----:B------:R-:W1:Y:S01]  /*1ad00*/  LDC.U8 R4, c[0x0][0x2d8] ;  /* 0x0000b600ff047b82 */ /* 0x000e620000000000 */
[----:B------:R-:W2:Y:S01]  /*1ad10*/  LDL.LU R10, [R1+0x9c] ;  /* 0x00009c00010a7983 */ /* 0x000ea20000300800 */
[----:B------:R-:W-:Y:S01]  /*1ad20*/  MOV R136, R3 ;  /* 0x0000000300887202 */ /* 0x000fe20000000f00 */
[----:B------:R-:W-:Y:S01]  /*1ad30*/  ULDC UR4, c[0x0][0x228] ;  /* 0x00008a0000047ab9 */ /* 0x000fe20000000800 */
[----:B------:R-:W-:Y:S01]  /*1ad40*/  IMAD.MOV.U32 R2, RZ, RZ, R132 ;  /* 0x000000ffff027224 */ /* 0x000fe200078e0084 */
[----:B------:R-:W3:Y:S01]  /*1ad50*/  LDL.64 R16, [R1+0x88] ;  /* 0x0000880001107983 */ /* 0x000ee20000100a00 */
[----:B------:R-:W-:Y:S01]  /*1ad60*/  USHF.L.U32 UR32, UR4, 0x3, URZ ;  /* 0x0000000304207899 */ /* 0x000fe2000800063f */
[----:B------:R-:W-:Y:S01]  /*1ad70*/  IMAD.MOV.U32 R0, RZ, RZ, R133 ;  /* 0x000000ffff007224 */ /* 0x000fe200078e0085 */
[----:B------:R-:W-:Y:S01]  /*1ad80*/  UIMAD UR37, UR4, 0x48, URZ ;  /* 0x00000048042578a4 */ /* 0x000fe2000f8e023f */
[----:B------:R-:W4:Y:S01]  /*1ad90*/  LDL R14, [R1+0x98] ;  /* 0x00009800010e7983 */ /* 0x000f220000100800 */
[----:B------:R-:W-:Y:S01]  /*1ada0*/  USHF.R.S32.HI UR34, URZ, 0x1f, UR4 ;  /* 0x0000001f3f227899 */ /* 0x000fe20008011404 */
[----:B------:R-:W-:Y:S01]  /*1adb0*/  IMAD.MOV.U32 R135, RZ, RZ, R134 ;  /* 0x000000ffff877224 */ /* 0x000fe200078e0086 */
[----:B------:R-:W-:-:S02]  /*1adc0*/  UIMAD.WIDE.U32 UR42, UR4, 0x70, URZ ;  /* 0x00000070042a78a5 */ /* 0x000fc4000f8e003f */
[----:B------:R-:W-:Y:S02]  /*1add0*/  UIMAD UR4, UR4, 0x38, UR32 ;  /* 0x00000038040478a4 */ /* 0x000fe4000f8e0220 */
[----:B------:R-:W-:Y:S02]  /*1ade0*/  USHF.R.S32.HI UR27, URZ, 0x1f, UR32 ;  /* 0x0000001f3f1b7899 */ /* 0x000fe40008011420 */
[----:B------:R-:W-:Y:S02]  /*1adf0*/  UIADD3 UR4, UR4, 0x1, URZ ;  /* 0x0000000104047890 */ /* 0x000fe4000fffe03f */
[----:B------:R-:W-:Y:S02]  /*1ae00*/  USHF.R.S32.HI UR5, URZ, 0x1f, UR37 ;  /* 0x0000001f3f057899 */ /* 0x000fe40008011425 */
[----:B------:R-:W-:Y:S01]  /*1ae10*/  UIMAD UR34, UR34, 0x70, URZ ;  /* 0x00000070222278a4 */ /* 0x000fe2000f8e023f */
[----:B-1----:R-:W-:Y:S01]  /*1ae20*/  PRMT R3, R4, 0x7054, R4 ;  /* 0x0000705404037816 */ /* 0x002fe20000000004 */
[----:B------:R-:W-:Y:S01]  /*1ae30*/  USHF.R.S32.HI UR35, URZ, 0x1f, UR4 ;  /* 0x0000001f3f237899 */ /* 0x000fe20008011404 */
[----:B------:R-:W3:Y:S01]  /*1ae40*/  LDL.LU R4, [R1+0xa8] ;  /* 0x0000a80001047983 */ /* 0x000ee20000300800 */
[----:B------:R-:W-:-:S02]  /*1ae50*/  USHF.L.U32 UR33, UR32, 0x1, URZ ;  /* 0x0000000120217899 */ /* 0x000fc4000800063f */
[----:B------:R-:W-:Y:S01]  /*1ae60*/  USHF.L.U32 UR38, UR37, 0x1, URZ ;  /* 0x0000000125267899 */ /* 0x000fe2000800063f */
[----:B------:R-:W4:Y:S01]  /*1ae70*/  LDL.LU R5, [R1+0xc0] ;  /* 0x0000c00001057983 */ /* 0x000f220000300800 */
[----:B------:R-:W-:Y:S02]  /*1ae80*/  USHF.L.U64.HI UR32, UR32, 0x1, UR27 ;  /* 0x0000000120207899 */ /* 0x000fe4000801021b */
[----:B------:R-:W-:Y:S01]  /*1ae90*/  UIADD3 UR34, UR43, UR34, URZ ;  /* 0x000000222b227290 */ /* 0x000fe2000fffe03f */
[----:B------:R-:W4:Y:S01]  /*1aea0*/  LDL.LU.64 R8, [R1+0xb0] ;  /* 0x0000b00001087983 */ /* 0x000f220000300a00 */
[----:B------:R-:W-:Y:S02]  /*1aeb0*/  USHF.L.U64.HI UR37, UR37, 0x1, UR5 ;  /* 0x0000000125257899 */ /* 0x000fe40008010205 */
[----:B------:R-:W-:Y:S01]  /*1aec0*/  USHF.L.U32 UR36, UR4, 0x1, URZ ;  /* 0x0000000104247899 */ /* 0x000fe2000800063f */
[----:B------:R-:W4:Y:S01]  /*1aed0*/  LDL.LU.64 R6, [R1+0xb8] ;  /* 0x0000b80001067983 */ /* 0x000f220000300a00 */
[----:B------:R-:W-:Y:S01]  /*1aee0*/  USHF.L.U64.HI UR35, UR4, 0x1, UR35 ;  /* 0x0000000104237899 */ /* 0x000fe20008010223 */
[C---:B--2---:R-:W-:Y:S01]  /*1aef0*/  IADD3 R3, R10.reuse, 0x4, RZ ;  /* 0x000000040a037810 */ /* 0x044fe20007ffe0ff */
[----:B------:R-:W-:-:S04]  /*1af00*/  IMAD.WIDE.U32 R12, R10, -0x326172a9, RZ ;  /* 0xcd9e8d570a0c7825 */ /* 0x000fc800078e00ff */
[----:B------:R-:W-:Y:S01]  /*1af10*/  IMAD.WIDE.U32 R10, R3, -0x326172a9, RZ ;  /* 0xcd9e8d57030a7825 */ /* 0x000fe200078e00ff */
[----:B------:R1:W-:Y:S04]  /*1af20*/  STL.64 [R1+0x78], R12 ;  /* 0x0000780c01007387 */ /* 0x0003e80000100a00 */
[----:B------:R2:W-:Y:S01]  /*1af30*/  STL.64 [R1+0x70], R10 ;  /* 0x0000700a01007387 */ /* 0x0005e20000100a00 */
[-C--:B---3--:R-:W-:Y:S02]  /*1af40*/  LOP3.LUT R3, R13, R4.reuse, RZ, 0x3c, !PT ;  /* 0x000000040d037212 */ /* 0x088fe400078e3cff */
[----:B------:R-:W-:Y:S01]  /*1af50*/  LOP3.LUT R4, R11, R4, RZ, 0x3c, !PT ;  /* 0x000000040b047212 */ /* 0x000fe200078e3cff */
[----:B----4-:R-:W-:-:S04]  /*1af60*/  IMAD.WIDE.U32 R240, R5, -0x2daee0ad, RZ ;  /* 0xd2511f5305f07825 */ /* 0x010fc800078e00ff */
[----:B-1----:R-:W-:Y:S01]  /*1af70*/  IMAD.WIDE.U32 R12, R3, -0x2daee0ad, RZ ;  /* 0xd2511f53030c7825 */ /* 0x002fe200078e00ff */
[----:B------:R-:W-:-:S03]  /*1af80*/  MOV R5, R9 ;  /* 0x0000000900057202 */ /* 0x000fc60000000f00 */
[----:B--2---:R-:W-:Y:S01]  /*1af90*/  IMAD.WIDE.U32 R10, R4, -0x2daee0ad, RZ ;  /* 0xd2511f53040a7825 */ /* 0x004fe200078e00ff */
[----:B------:R-:W-:Y:S01]  /*1afa0*/  MOV R4, R6 ;  /* 0x0000000600047202 */ /* 0x000fe20000000f00 */
[----:B------:R1:W-:Y:S04]  /*1afb0*/  STL.64 [R1+0x68], R12 ;  /* 0x0000680c01007387 */ /* 0x0003e80000100a00 */
[----:B------:R1:W-:Y:S04]  /*1afc0*/  STL.64 [R1+0x80], R4 ;  /* 0x0000800401007387 */ /* 0x0003e80000100a00 */
[----:B------:R1:W-:Y:S01]  /*1afd0*/  STL.64 [R1+0x60], R10 ;  /* 0x0000600a01007387 */ /* 0x0003e20000100a00 */
[----:B------:R-:W-:-:S02]  /*1afe0*/  ISETP.GE.AND P1, PT, R16, c[0x0][0x220], PT ;  /* 0x0000880010007a0c */ /* 0x000fc40003f26270 */
[----:B------:R-:W-:Y:S01]  /*1aff0*/  ISETP.GE.AND P0, PT, R14, c[0x0][0x220], PT ;  /* 0x000088000e007a0c */ /* 0x000fe20003f06270 */
[----:B------:R-:W-:Y:S05]  /*1b000*/  BRA `(.L_x_1107) ;  /* 0x000002e000007947 */ /* 0x000fea0003800000 */
.L_x_1109:
        /* <DEDUP_REMOVED lines=12> */
[----:B--2---:R-:W-:Y:S01]  /*1b0d0*/  IMAD.U32 R133, RZ, RZ, UR27 ;  /* 0x0000001bff857e24 */ /* 0x004fe2000f8e00ff */
[----:B------:R-:W-:Y:S04]  /*1b0e0*/  LEA R3, P3, R3, R132, 0x5 ;  /* 0x0000008403037211 */ /* 0x000fe800078628ff */
        /* <DEDUP_REMOVED lines=32> */
.L_x_1107:
[----:B------:R-:W2:Y:S01]  /*1b2f0*/  LDL.64 R6, [R1+0x80] ;  /* 0x0000800001067983 */ /* 0x000ea20000100a00 */
[----:B------:R-:W-:Y:S04]  /*1b300*/  DEPBAR.LE SB0, 0x0 ;  /* 0x000080000000791a */ /* 0x000fe80000000000 */
[----:B------:R-:W-:Y:S01]  /*1b310*/  BAR.SYNC.DEFER_BLOCKING 0x0 ;  /* 0x0000000000007b1d */ /* 0x000fe20000010000 */
[----:B------:R-:W-:Y:S01]  /*1b320*/  USHF.R.S32.HI UR5, URZ, 0x1f, UR40 ;  /* 0x0000001f3f057899 */ /* 0x000fe20008011428 */
[----:B-1----:R-:W-:Y:S01]  /*1b330*/  IMAD.U32 R4, RZ, RZ, UR40 ;  /* 0x00000028ff047e24 */ /* 0x002fe2000f8e00ff */
[----:B------:R-:W-:Y:S02]  /*1b340*/  UIMAD UR4, UR18, UR40, URZ ;  /* 0x00000028120472a4 */ /* 0x000fe4000f8e023f */
[----:B------:R-:W-:Y:S02]  /*1b350*/  UISETP.GE.AND UP0, UPT, UR40, 0x1, UPT ;  /* 0x000000012800788c */ /* 0x000fe4000bf06270 */
[----:B------:R-:W-:Y:S01]  /*1b360*/  UIMAD UR4, UR5, UR19, UR4 ;  /* 0x00000013050472a4 */ /* 0x000fe2000f8e0204 */
[----:B-----5:R-:W-:Y:S01]  /*1b370*/  @P1 STS.128 [R215+0xa000], RZ ;  /* 0x00a000ffd7001388 */ /* 0x020fe20000000c00 */
        /* <DEDUP_REMOVED lines=11> */
[----:B------:R-:W-:Y:S02]  /*1b430*/  @!P1 LEA R10, P4, R3, c[0x0][0x170], 0x1 ;  /* 0x00005c00030a9a11 */ /* 0x000fe400078808ff */
[----:B------:R-:W-:Y:S01]  /*1b440*/  @P0 STS.128 [R215+0xb000], RZ ;  /* 0x00b000ffd7000388 */ /* 0x000fe20000000c00 */
[----:B------:R-:W-:Y:S02]  /*1b450*/  IADD3.X R7, R5, UR22, RZ, P2, !PT ;  /* 0x0000001605077c10 */ /* 0x000fe400097fe4ff */
[C---:B------:R-:W-:Y:S02]  /*1b460*/  @!P0 LEA R6, P2, R3.reuse, c[0x0][0x170], 0x1 ;  /* 0x00005c0003068a11 */ /* 0x040fe400078408ff */
[----:B------:R-:W-:Y:S01]  /*1b470*/  @!PT LDS RZ, [RZ] ;  /* 0x00000000fffff984 */ /* 0x000fe20000000800 */
[----:B------:R-:W-:Y:S01]  /*1b480*/  @!PT LDS RZ, [RZ] ;  /* 0x00000000fffff984 */ /* 0x000fe20000000800 */
[----:B------:R-:W-:Y:S01]  /*1b490*/  @!PT LDS RZ, [RZ] ;  /* 0x00000000fffff984 */ /* 0x000fe20000000800 */
[----:B------:R2:W-:Y:S01]  /*1b4a0*/  @!P0 LDGSTS.E.BYPASS.LTC128B.128 [R215+0xb000], [R8.64+0x80] ;  /* 0x0b00008008d78fae */ /* 0x0005e2000b901d5c */
[C-C-:B------:R-:W-:Y:S02]  /*1b4b0*/  @!P1 LEA.HI.X R11, R3.reuse, c[0x0][0x174], R7.reuse, 0x1, P4 ;  /* 0x00005d00030b9a11 */ /* 0x140fe400020f0c07 */
[----:B------:R-:W-:Y:S02]  /*1b4c0*/  @!P0 LEA.HI.X R7, R3, c[0x0][0x174], R7, 0x1, P2 ;  /* 0x00005d0003078a11 */ /* 0x000fe400010f0c07 */
[----:B------:R-:W-:Y:S01]  /*1b4d0*/  @P1 STS.128 [R215+0xa800], RZ ;  /* 0x00a800ffd7001388 */ /* 0x000fe20000000c00 */
[----:B------:R-:W-:Y:S04]  /*1b4e0*/  PLOP3.LUT P2, PT, PT, PT, UP0, 0x80, 0x0 ;  /* 0x000000000000781c */ /* 0x000fe80003f4f008 */
        /* <DEDUP_REMOVED lines=15> */
[----:B------:R-:W4:Y:S05]  /*1b5e0*/  LDSM.16.M88.4 R180, [R211] ;  /* 0x00000000d3b4783b */ /* 0x000f2a0000000200 */
[----:B------:R-:W4:Y:S05]  /*1b5f0*/  LDSM.16.M88.4 R184, [R204+0x2000] ;  /* 0x00200000ccb8783b */ /* 0x000f2a0000000200 */
[----:B------:R-:W4:Y:S01]  /*1b600*/  LDSM.16.M88.4 R188, [R214] ;  /* 0x00000000d6bc783b */ /* 0x000f220000000200 */
[-C--:B---3--:R-:W-:Y:S04]  /*1b610*/  HMMA.16816.F32.BF16 R4, R32, R16.reuse, RZ ;  /* 0x000000102004723c */ /* 0x088fe800000418ff */
[----:B------:R-:W-:Y:S05]  /*1b620*/  LDSM.16.M88.4 R192, [R209+0x8000] ;  /* 0x00800000d1c0783b */ /* 0x000fea0000000200 */
[----:B------:R-:W-:Y:S01]  /*1b630*/  LDSM.16.M88.4 R196, [R210+0x2000] ;  /* 0x00200000d2c4783b */ /* 0x000fe20000000200 */
[C---:B--2---:R-:W-:Y:S08]  /*1b640*/  HMMA.16816.F32.BF16 R8, R28.reuse, R16, RZ ;  /* 0x000000101c08723c */ /* 0x044ff000000418ff */
[-C--:B-1----:R-:W-:Y:S08]  /*1b650*/  HMMA.16816.F32.BF16 R12, R28, R18.reuse, RZ ;  /* 0x000000121c0c723c */ /* 0x082ff000000418ff */
[C---:B------:R-:W-:Y:S08]  /*1b660*/  HMMA.16816.F32.BF16 R16, R32.reuse, R18, RZ ;  /* 0x000000122010723c */ /* 0x040ff000000418ff */
[-C--:B----4-:R-:W-:Y:S08]  /*1b670*/  HMMA.16816.F32.BF16 R20, R32, R172.reuse, RZ ;  /* 0x000000ac2014723c */ /* 0x090ff000000418ff */
[C---:B------:R-:W-:Y:S08]  /*1b680*/  HMMA.16816.F32.BF16 R24, R28.reuse, R172, RZ ;  /* 0x000000ac1c18723c */ /* 0x040ff000000418ff */
[-C--:B------:R-:W-:Y:S08]  /*1b690*/  HMMA.16816.F32.BF16 R28, R28, R174.reuse, RZ ;  /* 0x000000ae1c1c723c */ /* 0x080ff000000418ff */
[----:B------:R-:W-:Y:S01]  /*1b6a0*/  HMMA.16816.F32.BF16 R32, R32, R174, RZ ;  /* 0x000000ae2020723c */ /* 0x000fe200000418ff */
[----:B------:R-:W1:Y:S07]  /*1b6b0*/  LDSM.16.M88.4 R172, [R210] ;  /* 0x00000000d2ac783b */ /* 0x000e6e0000000200 */
[-C--:B------:R-:W-:Y:S08]  /*1b6c0*/  HMMA.16816.F32.BF16 R4, R176, R180.reuse, R4 ;  /* 0x000000b4b004723c */ /* 0x080ff00000041804 */
[C---:B------:R-:W-:Y:S08]  /*1b6d0*/  HMMA.16816.F32.BF16 R8, R184.reuse, R180, R8 ;  /* 0x000000b4b808723c */ /* 0x040ff00000041808 */
[-C--:B------:R-:W-:Y:S08]  /*1b6e0*/  HMMA.16816.F32.BF16 R12, R184, R182.reuse, R12 ;  /* 0x000000b6b80c723c */ /* 0x080ff0000004180c */
[C---:B------:R-:W-:Y:S01]  /*1b6f0*/  HMMA.16816.F32.BF16 R16, R176.reuse, R182, R16 ;  /* 0x000000b6b010723c */ /* 0x040fe20000041810 */
[----:B------:R-:W2:Y:S07]  /*1b700*/  LDSM.16.M88.4 R180, [R209+0x8800] ;  /* 0x00880000d1b4783b */ /* 0x000eae0000000200 */
[-C--:B------:R-:W-:Y:S08]  /*1b710*/  HMMA.16816.F32.BF16 R20, R176, R188.reuse, R20 ;  /* 0x000000bcb014723c */ /* 0x080ff00000041814 */
[C---:B------:R-:W-:Y:S08]  /*1b720*/  HMMA.16816.F32.BF16 R24, R184.reuse, R188, R24 ;  /* 0x000000bcb818723c */ /* 0x040ff00000041818 */
[-C--:B------:R-:W-:Y:S01]  /*1b730*/  HMMA.16816.F32.BF16 R28, R184, R190.reuse, R28 ;  /* 0x000000beb81c723c */ /* 0x080fe2000004181c */
[----:B------:R-:W-:Y:S07]  /*1b740*/  LDSM.16.M88.4 R184, [R207] ;  /* 0x00000000cfb8783b */ /* 0x000fee0000000200 */
[----:B------:R-:W-:Y:S01]  /*1b750*/  HMMA.16816.F32.BF16 R32, R176, R190, R32 ;  /* 0x000000beb020723c */ /* 0x000fe20000041820 */
[----:B------:R-:W3:Y:S05]  /*1b760*/  LDSM.16.M88.4 R176, [R208] ;  /* 0x00000000d0b0783b */ /* 0x000eea0000000200 */
[----:B------:R-:W4:Y:S02]  /*1b770*/  LDSM.16.M88.4 R188, [R208+0x2000] ;  /* 0x00200000d0bc783b */ /* 0x000f240000000200 */
        /* <DEDUP_REMOVED lines=8> */
[----:B------:R-:W-:Y:S07]  /*1b800*/  LDSM.16.M88.4 R196, [R202+0x6000] ;  /* 0x00600000cac4783b */ /* 0x000fee0000000200 */
[----:B------:R-:W-:Y:S01]  /*1b810*/  HMMA.16816.F32.BF16 R32, R172, R182, R32 ;  /* 0x000000b6ac20723c */ /* 0x000fe20000041820 */
[----:B------:R-:W-:Y:S05]  /*1b820*/  LDSM.16.M88.4 R172, [R202+0x4000] ;  /* 0x00400000caac783b */ /* 0x000fea0000000200 */
[----:B------:R-:W2:Y:S02]  /*1b830*/  LDSM.16.M88.4 R180, [R200+0x9000] ;  /* 0x00900000c8b4783b */ /* 0x000ea40000000200 */
[-C--:B---3--:R-:W-:Y:S08]  /*1b840*/  HMMA.16816.F32.BF16 R4, R176, R184.reuse, R4 ;  /* 0x000000b8b004723c */ /* 0x088ff00000041804 */
[C---:B----4-:R-:W-:Y:S08]  /*1b850*/  HMMA.16816.F32.BF16 R8, R188.reuse, R184, R8 ;  /* 0x000000b8bc08723c */ /* 0x050ff00000041808 */
[-C--:B------:R-:W-:Y:S08]  /*1b860*/  HMMA.16816.F32.BF16 R12, R188, R186.reuse, R12 ;  /* 0x000000babc0c723c */ /* 0x080ff0000004180c */
[C---:B------:R-:W-:Y:S01]  /*1b870*/  HMMA.16816.F32.BF16 R16, R176.reuse, R186, R16 ;  /* 0x000000bab010723c */ /* 0x040fe20000041810 */
[----:B------:R-:W3:Y:S07]  /*1b880*/  LDSM.16.M88.4 R184, [R200+0x9800] ;  /* 0x00980000c8b8783b */ /* 0x000eee0000000200 */
[-C--:B-1----:R-:W-:Y:S08]  /*1b890*/  HMMA.16816.F32.BF16 R20, R176, R192.reuse, R20 ;  /* 0x000000c0b014723c */ /* 0x082ff00000041814 */
[C---:B------:R-:W-:Y:S08]  /*1b8a0*/  HMMA.16816.F32.BF16 R24, R188.reuse, R192, R24 ;  /* 0x000000c0bc18723c */ /* 0x040ff00000041818 */
[-C--:B------:R-:W-:Y:S01]  /*1b8b0*/  HMMA.16816.F32.BF16 R28, R188, R194.reuse, R28 ;  /* 0x000000c2bc1c723c */ /* 0x080fe2000004181c */
[----:B------:R-:W-:Y:S07]  /*1b8c0*/  LDSM.16.M88.4 R188, [R213] ;  /* 0x00000000d5bc783b */ /* 0x000fee0000000200 */
[----:B------:R-:W-:Y:S01]  /*1b8d0*/  HMMA.16816.F32.BF16 R32, R176, R194, R32 ;  /* 0x000000c2b020723c */ /* 0x000fe20000041820 */
[----:B------:R-:W1:Y:S05]  /*1b8e0*/  LDSM.16.M88.4 R176, [R204+0x4000] ;  /* 0x00400000ccb0783b */ /* 0x000e6a0000000200 */
[----:B------:R-:W4:Y:S02]  /*1b8f0*/  LDSM.16.M88.4 R192, [R204+0x6000] ;  /* 0x00600000ccc0783b */ /* 0x000f240000000200 */
[-C--:B--2---:R-:W-:Y:S08]  /*1b900*/  HMMA.16816.F32.BF16 R4, R172, R180.reuse, R4 ;  /* 0x000000b4ac04723c */ /* 0x084ff00000041804 */
[C---:B------:R-:W-:Y:S08]  /*1b910*/  HMMA.16816.F32.BF16 R8, R196.reuse, R180, R8 ;  /* 0x000000b4c408723c */ /* 0x040ff00000041808 */
[-C--:B------:R-:W-:Y:S08]  /*1b920*/  HMMA.16816.F32.BF16 R12, R196, R182.reuse, R12 ;  /* 0x000000b6c40c723c */ /* 0x080ff0000004180c */
[C---:B------:R-:W-:Y:S01]  /*1b930*/  HMMA.16816.F32.BF16 R16, R172.reuse, R182, R16 ;  /* 0x000000b6ac10723c */ /* 0x040fe20000041810 */
[----:B------:R-:W2:Y:S07]  /*1b940*/  LDSM.16.M88.4 R180, [R212] ;  /* 0x00000000d4b4783b */ /* 0x000eae0000000200 */
[-C--:B---3--:R-:W-:Y:S08]  /*1b950*/  HMMA.16816.F32.BF16 R20, R172, R184.reuse, R20 ;  /* 0x000000b8ac14723c */ /* 0x088ff00000041814 */
[C---:B------:R-:W-:Y:S08]  /*1b960*/  HMMA.16816.F32.BF16 R24, R196.reuse, R184, R24 ;  /* 0x000000b8c418723c */ /* 0x040ff00000041818 */
[-C--:B------:R-:W-:Y:S01]  /*1b970*/  HMMA.16816.F32.BF16 R28, R196, R186.reuse, R28 ;  /* 0x000000bac41c723c */ /* 0x080fe2000004181c */
[----:B------:R-:W-:Y:S07]  /*1b980*/  LDSM.16.M88.4 R196, [R210+0x6000] ;  /* 0x00600000d2c4783b */ /* 0x000fee0000000200 */
[----:B------:R-:W-:Y:S01]  /*1b990*/  HMMA.16816.F32.BF16 R32, R172, R186, R32 ;  /* 0x000000baac20723c */ /* 0x000fe20000041820 */
[----:B------:R-:W-:Y:S05]  /*1b9a0*/  LDSM.16.M88.4 R172, [R210+0x4000] ;  /* 0x00400000d2ac783b */ /* 0x000fea0000000200 */
[----:B------:R-:W3:Y:S02]  /*1b9b0*/  LDSM.16.M88.4 R184, [R209+0x9000] ;  /* 0x00900000d1b8783b */ /* 0x000ee40000000200 */
[-C--:B-1----:R-:W-:Y:S08]  /*1b9c0*/  HMMA.16816.F32.BF16 R4, R176, R188.reuse, R4 ;  /* 0x000000bcb004723c */ /* 0x082ff00000041804 */
[C---:B----4-:R-:W-:Y:S08]  /*1b9d0*/  HMMA.16816.F32.BF16 R8, R192.reuse, R188, R8 ;  /* 0x000000bcc008723c */ /* 0x050ff00000041808 */
        /* <DEDUP_REMOVED lines=11> */
[C---:B------:R-:W-:Y:S08]  /*1ba90*/  HMMA.16816.F32.BF16 R8, R196.reuse, R184, R8 ;  /* 0x000000b8c408723c */ /* 0x040ff00000041808 */
[-C--:B------:R-:W-:Y:S08]  /*1baa0*/  HMMA.16816.F32.BF16 R12, R196, R186.reuse, R12 ;  /* 0x000000bac40c723c */ /* 0x080ff0000004180c */
[C---:B------:R-:W-:Y:S01]  /*1bab0*/  HMMA.16816.F32.BF16 R16, R172.reuse, R186, R16 ;  /* 0x000000baac10723c */ /* 0x040fe20000041810 */
[----:B------:R-:W3:Y:S01]  /*1bac0*/  LDSM.16.M88.4 R184, [R207+0x1800] ;  /* 0x00180000cfb8783b */ /* 0x000ee20000000200 */
[----:B------:R-:W-:Y:S04]  /*1bad0*/  DEPBAR.LE SB0, 0x0 ;  /* 0x000080000000791a */ /* 0x000fe80000000000 */
[----:B------:R-:W-:Y:S02]  /*1bae0*/  BAR.SYNC.DEFER_BLOCKING 0x0 ;  /* 0x0000000000007b1d */ /* 0x000fe40000010000 */
[-C--:B-1----:R-:W-:Y:S08]  /*1baf0*/  HMMA.16816.F32.BF16 R20, R172, R188.reuse, R20 ;  /* 0x000000bcac14723c */ /* 0x082ff00000041814 */
[C---:B------:R-:W-:Y:S08]  /*1bb00*/  HMMA.16816.F32.BF16 R24, R196.reuse, R188, R24 ;  /* 0x000000bcc418723c */ /* 0x040ff00000041818 */
[-C--:B------:R-:W-:Y:S07]  /*1bb10*/  HMMA.16816.F32.BF16 R28, R196, R190.reuse, R28 ;  /* 0x000000bec41c723c */ /* 0x080fee000004181c */
[----:B------:R-:W-:Y:S01]  /*1bb20*/  IMAD.MOV.U32 R196, RZ, RZ, R244 ;  /* 0x000000ffffc47224 */ /* 0x000fe200078e00f4 */
[----:B------:R-:W-:Y:S04]  /*1bb30*/  HMMA.16816.F32.BF16 R32, R172, R190, R32 ;  /* 0x000000beac20723c */ /* 0x000fe80000041820 */
[----:B------:R-:W-:Y:S04]  /*1bb40*/  IMAD.MOV.U32 R197, RZ, RZ, R243 ;  /* 0x000000ffffc57224 */ /* 0x000fe800078e00f3 */
[-C--:B--2---:R-:W-:Y:S08]  /*1bb50*/  HMMA.16816.F32.BF16 R4, R176, R180.reuse, R4 ;  /* 0x000000b4b004723c */ /* 0x084ff00000041804 */
[C---:B------:R-:W-:Y:S08]  /*1bb60*/  HMMA.16816.F32.BF16 R8, R192.reuse, R180, R8 ;  /* 0x000000b4c008723c */ /* 0x040ff00000041808 */
[-C--:B------:R-:W-:Y:S08]  /*1bb70*/  HMMA.16816.F32.BF16 R12, R192, R182.reuse, R12 ;  /* 0x000000b6c00c723c */ /* 0x080ff0000004180c */
[C---:B------:R-:W-:Y:S08]  /*1bb80*/  HMMA.16816.F32.BF16 R16, R176.reuse, R182, R16 ;  /* 0x000000b6b010723c */ /* 0x040ff00000041810 */
[-C--:B---3--:R-:W-:Y:S08]  /*1bb90*/  HMMA.16816.F32.BF16 R20, R176, R184.reuse, R20 ;  /* 0x000000b8b014723c */ /* 0x088ff00000041814 */
[C---:B------:R-:W-:Y:S08]  /*1bba0*/  HMMA.16816.F32.BF16 R24, R192.reuse, R184, R24 ;  /* 0x000000b8c018723c */ /* 0x040ff00000041818 */
[-C--:B------:R-:W-:Y:S08]  /*1bbb0*/  HMMA.16816.F32.BF16 R28, R192, R186.reuse, R28 ;  /* 0x000000bac01c723c */ /* 0x080ff0000004181c */
[----:B------:R-:W-:Y:S01]  /*1bbc0*/  HMMA.16816.F32.BF16 R32, R176, R186, R32 ;  /* 0x000000bab020723c */ /* 0x000fe20000041820 */
[----:B------:R-:W-:-:S07]  /*1bbd0*/  @P2 BRA `(.L_x_1109) ;  /* 0xfffff43000002947 */ /* 0x000fce000383ffff */
.L_x_1108:
[----:B------:R-:W-:Y:S01]  /*1bbe0*/  FMNMX.FTZ R133, R4, R0, !PT ;  /* 0x0000000004857209 */ /* 0x000fe20007810000 */
[----:B------:R-:W2:Y:S01]  /*1bbf0*/  LDL.64 R192, [R1+0x68] ;  /* 0x0000680001c07983 */ /* 0x000ea20000100a00 */
[----:B------:R-:W-:Y:S01]  /*1bc00*/  FMNMX.FTZ R132, R6, R2, !PT ;  /* 0x0000000206847209 */ /* 0x000fe20007810000 */
[----:B------:R-:W3:Y:S01]  /*1bc10*/  LDC.U8 R243, c[0x0][0x2d8] ;  /* 0x0000b600fff37b82 */ /* 0x000ee20000000000 */
[----:B------:R-:W-:Y:S01]  /*1bc20*/  FMNMX.FTZ R3, R8, R135, !PT ;  /* 0x0000008708037209 */ /* 0x000fe20007810000 */
[----:B------:R-:W-:Y:S01]  /*1bc30*/  UIADD3 UR4, UR31, -0x4498517b, URZ ;  /* 0xbb67ae851f047890 */ /* 0x000fe2000fffe03f */
[----:B------:R-:W-:Y:S01]  /*1bc40*/  FMNMX.FTZ R134, R10, R136, !PT ;  /* 0x000000880a867209 */ /* 0x000fe20007810000 */
[----:B------:R-:W4:Y:S01]  /*1bc50*/  LDL.64 R182, [R1+0x60] ;  /* 0x0000600001b67983 */ /* 0x000f220000100a00 */
[----:B------:R-:W-:Y:S01]  /*1bc60*/  FMNMX.FTZ R137, R5, R133, !PT ;  /* 0x0000008505897209 */ /* 0x000fe20007810000 */
[----:B------:R-:W-:Y:S01]  /*1bc70*/  ULOP3.LUT UR5, UR40, UR31, URZ, 0x3c, !UPT ;  /* 0x0000001f28057292 */ /* 0x000fe2000f8e3c3f */
[----:B------:R-:W-:Y:S02]  /*1bc80*/  FMNMX.FTZ R133, R7, R132, !PT ;  /* 0x0000008407857209 */ /* 0x000fe40007810000 */
[----:B------:R-:W-:Y:S01]  /*1bc90*/  FMNMX.FTZ R132, R9, R3, !PT ;  /* 0x0000000309847209 */ /* 0x000fe20007810000 */
[----:B-1----:R-:W5:Y:S01]  /*1bca0*/  LDL.64 R172, [R1+0x78] ;  /* 0x0000780001ac7983 */ /* 0x002f620000100a00 */
[----:B------:R-:W-:Y:S02]  /*1bcb0*/  FMNMX.FTZ R3, R11, R134, !PT ;  /* 0x000000860b037209 */ /* 0x000fe40007810000 */
[----:B------:R-:W-:Y:S02]  /*1bcc0*/  FMNMX.FTZ R134, R16, R137, !PT ;  /* 0x0000008910867209 */ /* 0x000fe40007810000 */
[----:B------:R-:W-:Y:S01]  /*1bcd0*/  FMNMX.FTZ R133, R18, R133, !PT ;  /* 0x0000008512857209 */ /* 0x000fe20007810000 */
[----:B------:R-:W3:Y:S01]  /*1bce0*/  LDL.64 R184, [R1+0x70] ;  /* 0x0000700001b87983 */ /* 0x000ee20000100a00 */
        /* <DEDUP_REMOVED lines=22> */
[----:B------:R-:W-:Y:S02]  /*1be50*/  LOP3.LUT R139, R241, UR5, RZ, 0x3c, !PT ;  /* 0x00000005f18b7c12 */ /* 0x000fe4000f8e3cff */
[----:B------:R-:W-:Y:S01]  /*1be60*/  FMNMX.FTZ R3, R31, R3, !PT ;  /* 0x000000031f037209 */ /* 0x000fe20007810000 */
[----:B------:R-:W-:Y:S01]  /*1be70*/  SHFL.BFLY PT, R176, R133, 0x2, 0x1f ;  /* 0x0c401f0085b07f89 */ /* 0x000fe200000e0000 */
[----:B------:R-:W-:Y:S01]  /*1be80*/  LOP3.LUT R222, R222, 0xffffffdf, RZ, 0xc0, !PT ;  /* 0xffffffdfdede7812 */ /* 0x000fe200078ec0ff */
[----:B------:R-:W-:Y:S03]  /*1be90*/  IMAD.WIDE.U32 R180, R139, -0x326172a9, RZ ;  /* 0xcd9e8d578bb47825 */ /* 0x000fe600078e00ff */
[----:B------:R-:W-:Y:S03]  /*1bea0*/  @P1 LOP3.LUT R222, R222, 0x20, RZ, 0xfc, !PT ;  /* 0x00000020dede1812 */ /* 0x000fe600078efcff */
[----:B------:R-:W-:Y:S01]  /*1beb0*/  SHFL.BFLY PT, R177, R132, 0x2, 0x1f ;  /* 0x0c401f0084b17f89 */ /* 0x000fe200000e0000 */
[----:B------:R-:W-:Y:S04]  /*1bec0*/  LOP3.LUT R222, R222, 0xffffffef, RZ, 0xc0, !PT ;  /* 0xffffffefdede7812 */ /* 0x000fe800078ec0ff */
[----:B------:R-:W-:Y:S03]  /*1bed0*/  @P0 LOP3.LUT R222, R222, 0x10, RZ, 0xfc, !PT ;  /* 0x00000010dede0812 */ /* 0x000fe600078efcff */
[----:B------:R-:W1:Y:S02]  /*1bee0*/  SHFL.BFLY PT, R178, R3, 0x2, 0x1f ;  /* 0x0c401f0003b27f89 */ /* 0x000e6400000e0000 */
[----:B-1----:R-:W-:Y:S06]  /*1bef0*/  FMNMX.FTZ R3, R3, R178, !PT ;  /* 0x000000b203037209 */ /* 0x002fec0007810000 */
[----:B------:R-:W1:Y:S02]  /*1bf00*/  SHFL.BFLY PT, R179, R3, 0x1, 0x1f ;  /* 0x0c201f0003b37f89 */ /* 0x000e6400000e0000 */
[----:B-1----:R-:W-:Y:S02]  /*1bf10*/  FMNMX.FTZ R3, R3, R179, !PT ;  /* 0x000000b303037209 */ /* 0x002fe40007810000 */
[--C-:B--2---:R-:W-:Y:S05]  /*1bf20*/  LOP3.LUT R138, R193, UR4, R240.reuse, 0x96, !PT ;  /* 0x00000004c18a7c12 */ /* 0x104fea000f8e96f0 */
[----:B------:R-:W-:Y:S01]  /*1bf30*/  IMAD.WIDE.U32 R188, R138, -0x326172a9, RZ ;  /* 0xcd9e8d578abc7825 */ /* 0x000fe200078e00ff */
[----:B----4-:R-:W-:Y:S04]  /*1bf40*/  LOP3.LUT R137, R183, UR4, R240, 0x96, !PT ;  /* 0x00000004b7897c12 */ /* 0x010fe8000f8e96f0 */
[----:B------:R-:W-:Y:S01]  /*1bf50*/  LOP3.LUT R139, R189, UR13, R180, 0x96, !PT ;  /* 0x0000000dbd8b7c12 */ /* 0x000fe2000f8e96b4 */
[----:B------:R-:W-:Y:S01]  /*1bf60*/  IMAD.WIDE.U32 R190, R137, -0x326172a9, RZ ;  /* 0xcd9e8d5789be7825 */ /* 0x000fe200078e00ff */
[----:B-----5:R-:W-:Y:S03]  /*1bf70*/  LOP3.LUT R172, R181, UR14, R172, 0x96, !PT ;  /* 0x0000000eb5ac7c12 */ /* 0x020fe6000f8e96ac */
[----:B------:R-:W-:Y:S01]  /*1bf80*/  IMAD.WIDE.U32 R186, R139, -0x2daee0ad, RZ ;  /* 0xd2511f538bba7825 */ /* 0x000fe200078e00ff */
[----:B------:R-:W-:Y:S02]  /*1bf90*/  LOP3.LUT R137, R191, UR13, R180, 0x96, !PT ;  /* 0x0000000dbf897c12 */ /* 0x000fe4000f8e96b4 */
[----:B---3--:R-:W-:Y:S01]  /*1bfa0*/  LOP3.LUT R138, R181, UR14, R184, 0x96, !PT ;  /* 0x0000000eb58a7c12 */ /* 0x008fe2000f8e96b8 */
[----:B------:R-:W-:Y:S04]  /*1bfb0*/  IMAD.WIDE.U32 R172, R172, -0x2daee0ad, RZ ;  /* 0xd2511f53acac7825 */ /* 0x000fe800078e00ff */
[----:B------:R-:W-:Y:S01]  /*1bfc0*/  IMAD.WIDE.U32 R184, R137, -0x2daee0ad, RZ ;  /* 0xd2511f5389b87825 */ /* 0x000fe200078e00ff */
[----:B------:R-:W-:Y:S02]  /*1bfd0*/  LOP3.LUT R174, R173, UR12, R192, 0x96, !PT ;  /* 0x0000000cadae7c12 */ /* 0x000fe4000f8e96c0 */
[----:B------:R-:W-:Y:S01]  /*1bfe0*/  LOP3.LUT R173, R187, UR10, R172, 0x96, !PT ;  /* 0x0000000abbad7c12 */ /* 0x000fe2000f8e96ac */
[----:B------:R-:W-:Y:S01]  /*1bff0*/  IMAD.WIDE.U32 R138, R138, -0x2daee0ad, RZ ;  /* 0xd2511f538a8a7825 */ /* 0x000fe200078e00ff */
[----:B------:R-:W-:Y:S04]  /*1c000*/  FMNMX.FTZ R137, R133, R176, !PT ;  /* 0x000000b085897209 */ /* 0x000fe80007810000 */
[----:B------:R-:W-:Y:S01]  /*1c010*/  LOP3.LUT R172, R139, UR12, R182, 0x96, !PT ;  /* 0x0000000c8bac7c12 */ /* 0x000fe2000f8e96b6 */
[----:B------:R-:W-:Y:S01]  /*1c020*/  IMAD.WIDE.U32 R182, R173, -0x326172a9, RZ ;  /* 0xcd9e8d57adb67825 */ /* 0x000fe200078e00ff */
[----:B------:R-:W-:Y:S02]  /*1c030*/  LOP3.LUT R139, R185, UR10, R138, 0x96, !PT ;  /* 0x0000000ab98b7c12 */ /* 0x000fe4000f8e968a */
[----:B------:R-:W-:Y:S02]  /*1c040*/  FMNMX.FTZ R138, R134, R175, !PT ;  /* 0x000000af868a7209 */ /* 0x000fe40007810000 */
[----:B------:R-:W-:Y:S01]  /*1c050*/  FMNMX.FTZ R134, R132, R177, !PT ;  /* 0x000000b184867209 */ /* 0x000fe20007810000 */
[----:B------:R-:W-:Y:S01]  /*1c060*/  IMAD.WIDE.U32 R132, R174, -0x326172a9, RZ ;  /* 0xcd9e8d57ae847825 */ /* 0x000fe200078e00ff */
[----:B------:R-:W-:Y:S03]  /*1c070*/  SHFL.BFLY PT, R177, R137, 0x1, 0x1f ;  /* 0x0c201f0089b17f89 */ /* 0x000fe600000e0000 */
[----:B------:R-:W-:Y:S04]  /*1c080*/  IMAD.WIDE.U32 R180, R139, -0x326172a9, RZ ;  /* 0xcd9e8d578bb47825 */ /* 0x000fe800078e00ff */
[----:B------:R-:W-:Y:S01]  /*1c090*/  IMAD.WIDE.U32 R174, R172, -0x326172a9, RZ ;  /* 0xcd9e8d57acae7825 */ /* 0x000fe200078e00ff */
[----:B------:R-:W-:Y:S01]  /*1c0a0*/  LOP3.LUT R172, R133, UR11, R188, 0x96, !PT ;  /* 0x0000000b85ac7c12 */ /* 0x000fe2000f8e96bc */
[----:B------:R-:W1:Y:S01]  /*1c0b0*/  SHFL.BFLY PT, R176, R138, 0x1, 0x1f ;  /* 0x0c201f008ab07f89 */ /* 0x000e6200000e0000 */
[----:B------:R-:W-:Y:S02]  /*1c0c0*/  LOP3.LUT R133, R183, UR9, R132, 0x96, !PT ;  /* 0x00000009b7857c12 */ /* 0x000fe4000f8e9684 */
[----:B------:R-:W-:Y:S01]  /*1c0d0*/  LOP3.LUT R132, R175, UR11, R190, 0x96, !PT ;  /* 0x0000000baf847c12 */ /* 0x000fe2000f8e96be */
[----:B------:R-:W-:Y:S01]  /*1c0e0*/  IMAD.WIDE.U32 R172, R172, -0x2daee0ad, RZ ;  /* 0xd2511f53acac7825 */ /* 0x000fe200078e00ff */
[----:B------:R-:W-:Y:S03]  /*1c0f0*/  LOP3.LUT R139, R181, UR9, R174, 0x96, !PT ;  /* 0x00000009b58b7c12 */ /* 0x000fe6000f8e96ae */
[----:B------:R-:W2:Y:S01]  /*1c100*/  SHFL.BFLY PT, R178, R134, 0x1, 0x1f ;  /* 0x0c201f0086b27f89 */ /* 0x000ea200000e0000 */
[----:B------:R-:W-:Y:S04]  /*1c110*/  IMAD.WIDE.U32 R188, R133, -0x2daee0ad, RZ ;  /* 0xd2511f5385bc7825 */ /* 0x000fe800078e00ff */
[----:B------:R-:W-:Y:S01]  /*1c120*/  IMAD.WIDE.U32 R224, R139, -0x2daee0ad, RZ ;  /* 0xd2511f538be07825 */ /* 0x000fe200078e00ff */
[----:B------:R-:W-:Y:S02]  /*1c130*/  LOP3.LUT R139, R173, UR8, R186, 0x96, !PT ;  /* 0x00000008ad8b7c12 */ /* 0x000fe4000f8e96ba */
[----:B------:R-:W-:Y:S01]  /*1c140*/  LOP3.LUT R172, R189, UR6, R172, 0x96, !PT ;  /* 0x00000006bdac7c12 */ /* 0x000fe2000f8e96ac */
[----:B------:R-:W-:Y:S04]  /*1c150*/  IMAD.WIDE.U32 R132, R132, -0x2daee0ad, RZ ;  /* 0xd2511f5384847825 */ /* 0x000fe800078e00ff */
[----:B------:R-:W-:Y:S01]  /*1c160*/  IMAD.WIDE.U32 R172, R172, -0x326172a9, RZ ;  /* 0xcd9e8d57acac7825 */ /* 0x000fe200078e00ff */
[----:B------:R-:W-:Y:S02]  /*1c170*/  LOP3.LUT R175, R133, UR8, R184, 0x96, !PT ;  /* 0x0000000885af7c12 */ /* 0x000fe4000f8e96b8 */
[----:B------:R-:W-:Y:S01]  /*1c180*/  LOP3.LUT R174, R225, UR6, R132, 0x96, !PT ;  /* 0x00000006e1ae7c12 */ /* 0x000fe2000f8e9684 */
[----:B------:R-:W-:Y:S01]  /*1c190*/  IMAD.WIDE.U32 R184, R139, -0x326172a9, RZ ;  /* 0xcd9e8d578bb87825 */ /* 0x000fe200078e00ff */
[----:B-1----:R-:W-:Y:S02]  /*1c1a0*/  FMNMX.FTZ R133, R138, R176, !PT ;  /* 0x000000b08a857209 */ /* 0x002fe40007810000 */
[----:B------:R-:W-:Y:S01]  /*1c1b0*/  FMNMX.FTZ R132, R137, R177, !PT ;  /* 0x000000b189847209 */ /* 0x000fe20007810000 */
[----:B------:R-:W-:Y:S01]  /*1c1c0*/  IMAD.WIDE.U32 R186, R175, -0x326172a9, RZ ;  /* 0xcd9e8d57afba7825 */ /* 0x000fe200078e00ff */
[----:B------:R-:W-:Y:S02]  /*1c1d0*/  LOP3.LUT R176, R173, UR15, R184, 0x96, !PT ;  /* 0x0000000fadb07c12 */ /* 0x000fe4000f8e96b8 */
[C---:B------:R-:W-:Y:S01]  /*1c1e0*/  FSETP.NEU.FTZ.AND P2, PT, R133.reuse, -INF , PT ;  /* 0xff8000008500780b */ /* 0x040fe20003f5d000 */
[----:B------:R-:W-:Y:S01]  /*1c1f0*/  IMAD.WIDE.U32 R174, R174, -0x326172a9, RZ ;  /* 0xcd9e8d57aeae7825 */ /* 0x000fe200078e00ff */
[----:B------:R-:W-:Y:S02]  /*1c200*/  LOP3.LUT R137, R176, 0xff, RZ, 0xc0, !PT ;  /* 0x000000ffb0897812 */ /* 0x000fe400078ec0ff */
[----:B--2---:R-:W-:Y:S01]  /*1c210*/  FMNMX.FTZ R134, R134, R178, !PT ;  /* 0x000000b286867209 */ /* 0x004fe20007810000 */
[----:B------:R-:W-:Y:S01]  /*1c220*/  FMUL.FTZ R138, R133, c[0x0][0x23c] ;  /* 0x00008f00858a7a20 */ /* 0x000fe20000410000 */
[----:B------:R-:W-:Y:S01]  /*1c230*/  LOP3.LUT R177, R175, UR15, R186, 0x96, !PT ;  /* 0x0000000fafb17c12 */ /* 0x000fe2000f8e96ba */
[C---:B------:R-:W-:Y:S01]  /*1c240*/  FMUL.FTZ R178, R132.reuse, c[0x0][0x23c] ;  /* 0x00008f0084b27a20 */ /* 0x040fe20000410000 */
[----:B------:R-:W-:Y:S01]  /*1c250*/  ISETP.GE.U32.AND P0, PT, R243, R137, PT ;  /* 0x00000089f300720c */ /* 0x000fe20003f06070 */
[----:B------:R-:W-:Y:S01]  /*1c260*/  FADD.FTZ R0, -R133, R0 ;  /* 0x0000000085007221 */ /* 0x000fe20000010100 */
[----:B------:R-:W-:Y:S02]  /*1c270*/  FSETP.NEU.FTZ.AND P4, PT, R132, -INF , PT ;  /* 0xff8000008400780b */ /* 0x000fe40003f9d000 */
[----:B------:R-:W-:Y:S01]  /*1c280*/  LOP3.LUT R137, R177, 0xff, RZ, 0xc0, !PT ;  /* 0x000000ffb1897812 */ /* 0x000fe200078ec0ff */
[----:B------:R-:W-:Y:S01]  /*1c290*/  FMUL.FTZ R0, R0, c[0x0][0x23c] ;  /* 0x00008f0000007a20 */ /* 0x000fe20000410000 */
[----:B------:R-:W-:Y:S02]  /*1c2a0*/  FSEL R138, R138, RZ, P2 ;  /* 0x000000ff8a8a7208 */ /* 0x000fe40001000000 */
[C---:B------:R-:W-:Y:S02]  /*1c2b0*/  ISETP.GE.U32.AND P2, PT, R243.reuse, R137, PT ;  /* 0x00000089f300720c */ /* 0x040fe40003f46070 */
[----:B------:R-:W-:Y:S01]  /*1c2c0*/  FSEL R137, R178, RZ, P4 ;  /* 0x000000ffb2897208 */ /* 0x000fe20002000000 */
[----:B------:R-:W-:Y:S01]  /*1c2d0*/  FFMA.FTZ R4, R4, c[0x0][0x23c], -R138 ;  /* 0x00008f0004047a23 */ /* 0x000fe2000001088a */
[----:B------:R-:W-:Y:S01]  /*1c2e0*/  SHF.R.U32.HI R139, RZ, 0x18, R176 ;  /* 0x00000018ff8b7819 */ /* 0x000fe200000116b0 */
[----:B------:R-:W-:Y:S01]  /*1c2f0*/  FFMA.FTZ R193, R20, c[0x0][0x23c], -R138 ;  /* 0x00008f0014c17a23 */ /* 0x000fe2000001088a */
[----:B------:R-:W-:Y:S01]  /*1c300*/  FSETP.NEU.FTZ.AND P4, PT, R134, -INF , PT ;  /* 0xff8000008600780b */ /* 0x000fe20003f9d000 */
[----:B------:R-:W-:Y:S01]  /*1c310*/  FFMA.FTZ R183, R18, c[0x0][0x23c], -R137 ;  /* 0x00008f0012b77a23 */ /* 0x000fe20000010889 */
[----:B------:R-:W-:Y:S01]  /*1c320*/  ISETP.GE.U32.AND P3, PT, R243, R139, PT ;  /* 0x0000008bf300720c */ /* 0x000fe20003f66070 */
[----:B------:R1:W-:Y:S01]  /*1c330*/  MUFU.EX2 R18, R4 ;  /* 0x0000000400127308 */ /* 0x0003e20000000800 */
[----:B------:R-:W-:Y:S01]  /*1c340*/  LOP3.LUT R182, R185, UR7, R182, 0x96, !PT ;  /* 0x00000007b9b67c12 */ /* 0x000fe2000f8e96b6 */
[----:B------:R-:W-:Y:S01]  /*1c350*/  FFMA.FTZ R139, R5, c[0x0][0x23c], -R138 ;  /* 0x00008f00058b7a23 */ /* 0x000fe2000001088a */
[----:B------:R-:W-:Y:S01]  /*1c360*/  LOP3.LUT R216, R187, UR7, R180, 0x96, !PT ;  /* 0x00000007bbd87c12 */ /* 0x000fe2000f8e96b4 */
[----:B------:R-:W-:Y:S01]  /*1c370*/  FMUL.FTZ R5, R134, c[0x0][0x23c] ;  /* 0x00008f0086057a20 */ /* 0x000fe20000410000 */
[----:B------:R-:W-:Y:S01]  /*1c380*/  LOP3.LUT R181, R172, 0xff, RZ, 0xc0, !PT ;  /* 0x000000ffacb57812 */ /* 0x000fe200078ec0ff */
[--C-:B------:R-:W-:Y:S02]  /*1c390*/  FFMA.FTZ R180, R16, c[0x0][0x23c], -R138.reuse ;  /* 0x00008f0010b47a23 */ /* 0x100fe4000001088a */
[--C-:B------:R-:W-:Y:S01]  /*1c3a0*/  FFMA.FTZ R185, R17, c[0x0][0x23c], -R138.reuse ;  /* 0x00008f0011b97a23 */ /* 0x100fe2000001088a */
[----:B------:R-:W-:Y:S01]  /*1c3b0*/  FSEL R5, R5, RZ, P4 ;  /* 0x000000ff05057208 */ /* 0x000fe20002000000 */
[----:B------:R-:W2:Y:S01]  /*1c3c0*/  MUFU.EX2 R226, R139 ;  /* 0x0000008b00e27308 */ /* 0x000ea20000000800 */
[----:B------:R-:W-:Y:S01]  /*1c3d0*/  FSETP.NEU.FTZ.AND P4, PT, R3, -INF , PT ;  /* 0xff8000000300780b */ /* 0x000fe20003f9d000 */
[--C-:B------:R-:W-:Y:S02]  /*1c3e0*/  FFMA.FTZ R194, R21, c[0x0][0x23c], -R138.reuse ;  /* 0x00008f0015c27a23 */ /* 0x100fe4000001088a */
[--C-:B------:R-:W-:Y:S02]  /*1c3f0*/  FFMA.FTZ R191, R13, c[0x0][0x23c], -R5.reuse ;  /* 0x00008f000dbf7a23 */ /* 0x100fe40000010805 */
[----:B------:R3:W4:Y:S01]  /*1c400*/  LDL.S16 R13, [R1+0x30] ;  /* 0x00003000010d7983 */ /* 0x0007220000100600 */
[--C-:B------:R-:W-:Y:S02]  /*1c410*/  FFMA.FTZ R192, R12, c[0x0][0x23c], -R5.reuse ;  /* 0x00008f000cc07a23 */ /* 0x100fe40000010805 */
[--C-:B------:R-:W-:Y:S01]  /*1c420*/  FFMA.FTZ R225, R24, c[0x0][0x23c], -R5.reuse ;  /* 0x00008f0018e17a23 */ /* 0x100fe20000010805 */
[----:B------:R-:W5:Y:S01]  /*1c430*/  MUFU.EX2 R0, R0 ;  /* 0x0000000000007308 */ /* 0x000f620000000800 */
[--C-:B------:R-:W-:Y:S02]  /*1c440*/  FFMA.FTZ R8, R8, c[0x0][0x23c], -R5.reuse ;  /* 0x00008f0008087a23 */ /* 0x100fe40000010805 */
[--C-:B------:R-:W-:Y:S02]  /*1c450*/  FFMA.FTZ R178, R9, c[0x0][0x23c], -R5.reuse ;  /* 0x00008f0009b27a23 */ /* 0x100fe40000010805 */
[----:B-1----:R-:W-:Y:S02]  /*1c460*/  FMUL.FTZ R4, R3, c[0x0][0x23c] ;  /* 0x00008f0003047a20 */ /* 0x002fe40000410000 */
[--C-:B------:R-:W-:Y:S02]  /*1c470*/  FFMA.FTZ R233, R32, c[0x0][0x23c], -R138.reuse ;  /* 0x00008f0020e97a23 */ /* 0x100fe4000001088a */
[----:B------:R-:W-:Y:S01]  /*1c480*/  FFMA.FTZ R232, R33, c[0x0][0x23c], -R138 ;  /* 0x00008f0021e87a23 */ /* 0x000fe2000001088a */
[----:B------:R-:W-:Y:S01]  /*1c490*/  FSEL R4, R4, RZ, P4 ;  /* 0x000000ff04047208 */ /* 0x000fe20002000000 */
[--C-:B------:R-:W-:Y:S01]  /*1c4a0*/  FFMA.FTZ R228, R25, c[0x0][0x23c], -R5.reuse ;  /* 0x00008f0019e47a23 */ /* 0x100fe20000010805 */
[----:B------:R-:W-:Y:S01]  /*1c4b0*/  IADD3 R198, P4, R196, UR33, RZ ;  /* 0x00000021c4c67c10 */ /* 0x000fe2000ff9e0ff */
[----:B------:R-:W-:Y:S01]  /*1c4c0*/  FFMA.FTZ R235, R28, c[0x0][0x23c], -R5 ;  /* 0x00008f001ceb7a23 */ /* 0x000fe20000010805 */
[----:B--2---:R-:W-:Y:S01]  /*1c4d0*/  F2FP.BF16.PACK_AB R138, R226, R18 ;  /* 0x00000012e28a723e */ /* 0x004fe200000010ff */
[--C-:B------:R-:W-:Y:S01]  /*1c4e0*/  FFMA.FTZ R190, R15, c[0x0][0x23c], -R4.reuse ;  /* 0x00008f000fbe7a23 */ /* 0x100fe20000010804 */
[----:B------:R-:W-:Y:S01]  /*1c4f0*/  IADD3.X R199, R197, UR32, RZ, P4, !PT ;  /* 0x00000020c5c77c10 */ /* 0x000fe2000a7fe4ff */
[----:B------:R3:W2:Y:S01]  /*1c500*/  LDL.S16 R15, [R1+0x34] ;  /* 0x00003400010f7983 */ /* 0x0006a20000100600 */
[----:B------:R-:W-:Y:S01]  /*1c510*/  PRMT R139, R138, 0x7632, R139 ;  /* 0x000076328a8b7816 */ /* 0x000fe2000000008b */
[----:B------:R-:W-:Y:S01]  /*1c520*/  FFMA.FTZ R238, R29, c[0x0][0x23c], -R5 ;  /* 0x00008f001dee7a23 */ /* 0x000fe20000010805 */
[----:B------:R-:W-:Y:S01]  /*1c530*/  LOP3.LUT R5, R176, 0xffff, RZ, 0xc0, !PT ;  /* 0x0000ffffb0057812 */ /* 0x000fe200078ec0ff */
[--C-:B------:R-:W-:Y:S01]  /*1c540*/  FFMA.FTZ R227, R26, c[0x0][0x23c], -R4.reuse ;  /* 0x00008f001ae37a23 */ /* 0x100fe20000010804 */
[----:B------:R-:W-:Y:S01]  /*1c550*/  IADD3 R220, P4, R196, UR36, RZ ;  /* 0x00000024c4dc7c10 */ /* 0x000fe2000ff9e0ff */
[--C-:B------:R-:W-:Y:S01]  /*1c560*/  FFMA.FTZ R179, R11, c[0x0][0x23c], -R4.reuse ;  /* 0x00008f000bb37a23 */ /* 0x100fe20000010804 */
[----:B------:R-:W-:Y:S01]  /*1c570*/  SHF.R.U32.HI R5, RZ, 0x8, R5 ;  /* 0x00000008ff057819 */ /* 0x000fe20000011605 */
[C---:B-----5:R-:W-:Y:S01]  /*1c580*/  FMUL.FTZ R16, R0.reuse, R148 ;  /* 0x0000009400107220 */ /* 0x060fe20000410000 */
[----:B------:R-:W-:Y:S01]  /*1c590*/  IADD3.X R221, R197, UR35, RZ, P4, !PT ;  /* 0x00000023c5dd7c10 */ /* 0x000fe2000a7fe4ff */
[C---:B------:R-:W-:Y:S01]  /*1c5a0*/  FMUL.FTZ R17, R0.reuse, R149 ;  /* 0x0000009500117220 */ /* 0x040fe20000410000 */
[----:B------:R-:W-:Y:S01]  /*1c5b0*/  LOP3.LUT R5, R5, 0xffff, RZ, 0xc0, !PT ;  /* 0x0000ffff05057812 */ /* 0x000fe200078ec0ff */
[----:B------:R-:W-:Y:S01]  /*1c5c0*/  FMUL.FTZ R20, R0, R144 ;  /* 0x0000009000147220 */ /* 0x000fe20000410000 */
[----:B------:R-:W-:Y:S01]  /*1c5d0*/  IADD3 R218, P4, R196, UR38, RZ ;  /* 0x00000026c4da7c10 */ /* 0x000fe2000ff9e0ff */
[----:B------:R-:W-:Y:S01]  /*1c5e0*/  FMUL.FTZ R21, R0, R145 ;  /* 0x0000009100157220 */ /* 0x000fe20000410000 */
[----:B------:R-:W-:Y:S01]  /*1c5f0*/  ISETP.GE.U32.AND P5, PT, R243, R5, PT ;  /* 0x00000005f300720c */ /* 0x000fe20003fa6070 */
[--C-:B------:R-:W-:Y:S01]  /*1c600*/  FFMA.FTZ R10, R10, c[0x0][0x23c], -R4.reuse ;  /* 0x00008f000a0a7a23 */ /* 0x100fe20000010804 */
[----:B------:R-:W-:Y:S01]  /*1c610*/  IADD3.X R219, R197, UR37, RZ, P4, !PT ;  /* 0x00000025c5db7c10 */ /* 0x000fe2000a7fe4ff */
[--C-:B------:R-:W-:Y:S01]  /*1c620*/  FFMA.FTZ R189, R14, c[0x0][0x23c], -R4.reuse ;  /* 0x00008f000ebd7a23 */ /* 0x100fe20000010804 */
[----:B------:R-:W-:Y:S01]  /*1c630*/  IADD3 R148, P6, R198, UR42, RZ ;  /* 0x0000002ac6947c10 */ /* 0x000fe2000ffde0ff */
[--C-:B------:R-:W-:Y:S01]  /*1c640*/  FFMA.FTZ R229, R27, c[0x0][0x23c], -R4.reuse ;  /* 0x00008f001be57a23 */ /* 0x100fe20000010804 */
[----:B------:R-:W-:Y:S01]  /*1c650*/  MUFU.EX2 R178, R178 ;  /* 0x000000b200b27308 */ /* 0x000fe20000000800 */
[--C-:B------:R-:W-:Y:S01]  /*1c660*/  FFMA.FTZ R237, R30, c[0x0][0x23c], -R4.reuse ;  /* 0x00008f001eed7a23 */ /* 0x100fe20000010804 */
[----:B------:R-:W-:Y:S01]  /*1c670*/  IADD3.X R149, R199, UR34, RZ, P6, !PT ;  /* 0x00000022c7957c10 */ /* 0x000fe2000b7fe4ff */
[----:B------:R-:W-:Y:S02]  /*1c680*/  FFMA.FTZ R239, R31, c[0x0][0x23c], -R4 ;  /* 0x00008f001fef7a23 */ /* 0x000fe40000010804 */
[C---:B------:R-:W-:Y:S02]  /*1c690*/  FMUL.FTZ R4, R0.reuse, R152 ;  /* 0x0000009800047220 */ /* 0x040fe40000410000 */
[C---:B------:R-:W-:Y:S02]  /*1c6a0*/  FFMA.FTZ R152, R0.reuse, R242, R18 ;  /* 0x000000f200987223 */ /* 0x040fe40000010012 */
[----:B------:R-:W1:Y:S01]  /*1c6b0*/  LDC.U8 R242, c[0x0][0x2d8] ;  /* 0x0000b600fff27b82 */ /* 0x000e620000000000 */
[C---:B------:R-:W-:Y:S01]  /*1c6c0*/  FMUL.FTZ R5, R0.reuse, R153 ;  /* 0x0000009900057220 */ /* 0x040fe20000410000 */
[----:B------:R-:W-:Y:S01]  /*1c6d0*/  MUFU.EX2 R190, R190 ;  /* 0x000000be00be7308 */ /* 0x000fe20000000800 */
[C---:B------:R-:W-:Y:S02]  /*1c6e0*/  FMUL.FTZ R32, R0.reuse, R140 ;  /* 0x0000008c00207220 */ /* 0x040fe40000410000 */
[----:B------:R-:W-:Y:S01]  /*1c6f0*/  FMUL.FTZ R33, R0, R141 ;  /* 0x0000008d00217220 */ /* 0x000fe20000410000 */
[----:B------:R-:W-:Y:S01]  /*1c700*/  PRMT R141, R138, 0x5410, R139 ;  /* 0x000054108a8d7816 */ /* 0x000fe2000000008b */
        /* <DEDUP_REMOVED lines=26> */
[----:B------:R-:W-:Y:S01]  /*1c8b0*/  FMUL.FTZ R129, R0, R129 ;  /* 0x0000008100817220 */ /* 0x000fe20000410000 */
[----:B------:R-:W-:Y:S01]  /*1c8c0*/  SHF.R.U32.HI R0, RZ, 0x18, R177 ;  /* 0x00000018ff007819 */ /* 0x000fe200000116b1 */
[--C-:B------:R-:W-:Y:S02]  /*1c8d0*/  FFMA.FTZ R187, R19, c[0x0][0x23c], -R137.reuse ;  /* 0x00008f0013bb7a23 */ /* 0x100fe40000010889 */
[--C-:B------:R-:W-:Y:S01]  /*1c8e0*/  FFMA.FTZ R195, R22, c[0x0][0x23c], -R137.reuse ;  /* 0x00008f0016c37a23 */ /* 0x100fe20000010889 */
[----:B-1----:R-:W-:Y:S01]  /*1c8f0*/  ISETP.GE.U32.AND P4, PT, R242, R0, PT ;  /* 0x00000000f200720c */ /* 0x002fe20003f86070 */
[--C-:B------:R-:W-:Y:S01]  /*1c900*/  FFMA.FTZ R6, R6, c[0x0][0x23c], -R137.reuse ;  /* 0x00008f0006067a23 */ /* 0x100fe20000010889 */
[----:B------:R-:W-:Y:S01]  /*1c910*/  SHF.R.U32.HI R0, RZ, 0x10, R176 ;  /* 0x00000010ff007819 */ /* 0x000fe200000116b0 */
[--C-:B------:R-:W-:Y:S01]  /*1c920*/  FFMA.FTZ R7, R7, c[0x0][0x23c], -R137.reuse ;  /* 0x00008f0007077a23 */ /* 0x100fe20000010889 */
[----:B------:R-:W-:Y:S01]  /*1c930*/  MUFU.EX2 R176, R185 ;  /* 0x000000b900b07308 */ /* 0x000fe20000000800 */
[--C-:B------:R-:W-:Y:S01]  /*1c940*/  FFMA.FTZ R223, R23, c[0x0][0x23c], -R137.reuse ;  /* 0x00008f0017df7a23 */ /* 0x100fe20000010889 */
[----:B------:R-:W-:Y:S01]  /*1c950*/  LOP3.LUT R0, R0, 0xff, RZ, 0xc0, !PT ;  /* 0x000000ff00007812 */ /* 0x000fe200078ec0ff */
[--C-:B------:R-:W-:Y:S02]  /*1c960*/  FFMA.FTZ R234, R34, c[0x0][0x23c], -R137.reuse ;  /* 0x00008f0022ea7a23 */ /* 0x100fe40000010889 */
[----:B------:R-:W-:Y:S01]  /*1c970*/  FFMA.FTZ R236, R35, c[0x0][0x23c], -R137 ;  /* 0x00008f0023ec7a23 */ /* 0x000fe20000010889 */
[----:B------:R-:W-:Y:S01]  /*1c980*/  ISETP.GE.U32.AND P6, PT, R242, R0, PT ;  /* 0x00000000f200720c */ /* 0x000fe20003fc6070 */
[----:B------:R-:W-:Y:S02]  /*1c990*/  FADD.FTZ R0, -R132, R2 ;  /* 0x0000000284007221 */ /* 0x000fe40000010100 */
[----:B------:R-:W-:Y:S01]  /*1c9a0*/  FADD.FTZ R2, -R134, R135 ;  /* 0x0000008786027221 */ /* 0x000fe20000010100 */
[----:B------:R-:W-:Y:S01]  /*1c9b0*/  MUFU.EX2 R137, R6 ;  /* 0x0000000600897308 */ /* 0x000fe20000000800 */
[----:B------:R-:W-:Y:S02]  /*1c9c0*/  FMUL.FTZ R0, R0, c[0x0][0x23c] ;  /* 0x00008f0000007a20 */ /* 0x000fe40000410000 */
[----:B------:R-:W-:Y:S07]  /*1c9d0*/  FMUL.FTZ R2, R2, c[0x0][0x23c] ;  /* 0x00008f0002027a20 */ /* 0x000fee0000410000 */
[----:B------:R-:W1:Y:S10]  /*1c9e0*/  MUFU.EX2 R0, R0 ;  /* 0x0000000000007308 */ /* 0x000e740000000800 */
[----:B------:R-:W5:Y:S10]  /*1c9f0*/  MUFU.EX2 R153, R7 ;  /* 0x0000000700997308 */ /* 0x000f740000000800 */
[----:B------:R-:W-:Y:S01]  /*1ca00*/  MUFU.EX2 R2, R2 ;  /* 0x0000000200027308 */ /* 0x000fe20000000800 */
[C---:B-1----:R-:W-:Y:S02]  /*1ca10*/  FFMA.FTZ R144, R0.reuse, R217, R137 ;  /* 0x000000d900907223 */ /* 0x042fe40000010089 */
[C---:B------:R-:W-:Y:S02]  /*1ca20*/  FMUL.FTZ R22, R0.reuse, R146 ;  /* 0x0000009200167220 */ /* 0x040fe40000410000 */
[C---:B------:R-:W-:Y:S02]  /*1ca30*/  FMUL.FTZ R6, R0.reuse, R154 ;  /* 0x0000009a00067220 */ /* 0x040fe40000410000 */
[C---:B------:R-:W-:Y:S03]  /*1ca40*/  FMUL.FTZ R18, R0.reuse, R150 ;  /* 0x0000009600127220 */ /* 0x040fe60000410000 */
[----:B------:R-:W-:Y:S01]  /*1ca50*/  MUFU.EX2 R234, R234 ;  /* 0x000000ea00ea7308 */ /* 0x000fe20000000800 */
[C---:B------:R-:W-:Y:S01]  /*1ca60*/  FMUL.FTZ R19, R0.reuse, R151 ;  /* 0x0000009700137220 */ /* 0x040fe20000410000 */
[----:B-----5:R-:W-:Y:S01]  /*1ca70*/  F2FP.BF16.PACK_AB R137, R153, R137 ;  /* 0x000000899989723e */ /* 0x020fe200000010ff */
[C---:B------:R-:W-:Y:S02]  /*1ca80*/  FMUL.FTZ R7, R0.reuse, R155 ;  /* 0x0000009b00077220 */ /* 0x040fe40000410000 */
[C---:B------:R-:W-:Y:S01]  /*1ca90*/  FMUL.FTZ R23, R0.reuse, R147 ;  /* 0x0000009300177220 */ /* 0x040fe20000410000 */
[C---:B------:R-:W-:Y:S01]  /*1caa0*/  PRMT R135, R137.reuse, 0x7632, R135 ;  /* 0x0000763289877816 */ /* 0x040fe20000000087 */
[C---:B------:R-:W-:Y:S02]  /*1cab0*/  FMUL.FTZ R34, R0.reuse, R142 ;  /* 0x0000008e00227220 */ /* 0x040fe40000410000 */
[C---:B------:R-:W-:Y:S01]  /*1cac0*/  FMUL.FTZ R35, R0.reuse, R143 ;  /* 0x0000008f00237220 */ /* 0x040fe20000410000 */
[----:B------:R-:W-:Y:S01]  /*1cad0*/  PRMT R140, R137, 0x5410, R135 ;  /* 0x00005410898c7816 */ /* 0x000fe20000000087 */
[----:B------:R-:W-:Y:S01]  /*1cae0*/  FMUL.FTZ R38, R0, R38 ;  /* 0x0000002600267220 */ /* 0x000fe20000410000 */
[----:B------:R-:W-:Y:S01]  /*1caf0*/  LOP3.LUT R143, R172, 0xffff, RZ, 0xc0, !PT ;  /* 0x0000ffffac8f7812 */ /* 0x000fe200078ec0ff */
[C---:B------:R-:W-:Y:S01]  /*1cb00*/  FMUL.FTZ R39, R0.reuse, R39 ;  /* 0x0000002700277220 */ /* 0x040fe20000410000 */
[----:B------:R-:W1:Y:S01]  /*1cb10*/  MUFU.EX2 R142, R8 ;  /* 0x00000008008e7308 */ /* 0x000e620000000800 */
[C---:B------:R-:W-:Y:S01]  /*1cb20*/  FMUL.FTZ R50, R0.reuse, R50 ;  /* 0x0000003200327220 */ /* 0x040fe20000410000 */
[----:B------:R-:W-:Y:S01]  /*1cb30*/  SHF.R.U32.HI R143, RZ, 0x8, R143 ;  /* 0x00000008ff8f7819 */ /* 0x000fe2000001168f */
[C---:B------:R-:W-:Y:S02]  /*1cb40*/  FMUL.FTZ R51, R0.reuse, R51 ;  /* 0x0000003300337220 */ /* 0x040fe40000410000 */
[C---:B------:R-:W-:Y:S01]  /*1cb50*/  FMUL.FTZ R54, R0.reuse, R54 ;  /* 0x0000003600367220 */ /* 0x040fe20000410000 */
[----:B------:R-:W-:Y:S01]  /*1cb60*/  LOP3.LUT R143, R143, 0xffff, RZ, 0xc0, !PT ;  /* 0x0000ffff8f8f7812 */ /* 0x000fe200078ec0ff */
        /* <DEDUP_REMOVED lines=22> */
[C---:B-1----:R-:W-:Y:S01]  /*1ccd0*/  FFMA.FTZ R147, R2.reuse, R230, R142 ;  /* 0x000000e602937223 */ /* 0x042fe2000001008e */
[----:B------:R-:W-:Y:S01]  /*1cce0*/  LOP3.LUT R177, R177, 0xffff, RZ, 0xc0, !PT ;  /* 0x0000ffffb1b17812 */ /* 0x000fe200078ec0ff */
[----:B------:R-:W-:Y:S01]  /*1ccf0*/  FMUL.FTZ R8, R2, R168 ;  /* 0x000000a802087220 */ /* 0x000fe20000410000 */
[----:B------:R-:W-:Y:S01]  /*1cd00*/  LOP3.LUT R0, R0, 0xff, RZ, 0xc0, !PT ;  /* 0x000000ff00007812 */ /* 0x000fe200078ec0ff */
[C---:B------:R-:W-:Y:S01]  /*1cd10*/  FMUL.FTZ R24, R2.reuse, R160 ;  /* 0x000000a002187220 */ /* 0x040fe20000410000 */
[----:B------:R-:W1:Y:S01]  /*1cd20*/  MUFU.EX2 R168, R180 ;  /* 0x000000b400a87308 */ /* 0x000e620000000800 */
[C---:B------:R-:W-:Y:S02]  /*1cd30*/  FMUL.FTZ R25, R2.reuse, R161 ;  /* 0x000000a102197220 */ /* 0x040fe40000410000 */
[C---:B------:R-:W-:Y:S02]  /*1cd40*/  FMUL.FTZ R28, R2.reuse, R156 ;  /* 0x0000009c021c7220 */ /* 0x040fe40000410000 */
[C---:B------:R-:W-:Y:S01]  /*1cd50*/  FMUL.FTZ R29, R2.reuse, R157 ;  /* 0x0000009d021d7220 */ /* 0x040fe20000410000 */
[----:B------:R-:W-:Y:S01]  /*1cd60*/  SHF.R.U32.HI R157, RZ, 0x10, R172 ;  /* 0x00000010ff9d7819 */ /* 0x000fe200000116ac */
        /* <DEDUP_REMOVED lines=9> */
[----:B-1----:R-:W-:Y:S01]  /*1ce00*/  F2FP.BF16.PACK_AB R154, R176, R168 ;  /* 0x000000a8b09a723e */ /* 0x002fe200000010ff */
        /* <DEDUP_REMOVED lines=14> */
[C---:B------:R-:W-:Y:S01]  /*1cef0*/  FMUL.FTZ R125, R2.reuse, R125 ;  /* 0x0000007d027d7220 */ /* 0x040fe20000410000 */
[----:B----4-:R-:W-:Y:S05]  /*1cf00*/  @!P5 HFMA2.BF16_V2 R13, -RZ.H0_H0, RZ.H0_H0, -R139.H0_H0 ;  /* 0x200000ffff0dd231 */ /* 0x010fea000034098b */
[----:B------:R-:W-:Y:S04]  /*1cf10*/  PRMT R9, R13, 0x7610, R9 ;  /* 0x000076100d097816 */ /* 0x000fe80000000009 */
[----:B------:R-:W-:Y:S01]  /*1cf20*/  @!P5 PRMT R139, R9, 0x5410, RZ ;  /* 0x00005410098bd816 */ /* 0x000fe200000000ff */
[----:B------:R-:W-:Y:S04]  /*1cf30*/  FMUL.FTZ R9, R2, R169 ;  /* 0x000000a902097220 */ /* 0x000fe80000410000 */
[----:B------:R-:W-:Y:S01]  /*1cf40*/  STG.E.U16 [R196.64+0x2], R139 ;  /* 0x0000028bc4007986 */ /* 0x000fe2000c10151c */
[----:B--2---:R-:W-:Y:S05]  /*1cf50*/  @!P0 HFMA2.BF16_V2 R15, -RZ.H0_H0, RZ.H0_H0, -R138.H0_H0 ;  /* 0x200000ffff0f8231 */ /* 0x004fea000034098a */
[----:B------:R1:W-:Y:S01]  /*1cf60*/  @!P0 STL.S16 [R1+0x34], R15 ;  /* 0x0000340f01008387 */ /* 0x0003e20000100600 */
[----:B------:R-:W-:Y:S03]  /*1cf70*/  PRMT R12, R15, 0x7610, R12 ;  /* 0x000076100f0c7816 */ /* 0x000fe6000000000c */
[----:B------:R2:W-:Y:S01]  /*1cf80*/  @!P5 STL.S16 [R1+0x30], R13 ;  /* 0x0000300d0100d387 */ /* 0x0005e20000100600 */
[----:B------:R-:W-:Y:S01]  /*1cf90*/  ISETP.GE.U32.AND P5, PT, R242, R0, PT ;  /* 0x00000000f200720c */ /* 0x000fe20003fa6070 */
[----:B------:R-:W-:Y:S01]  /*1cfa0*/  FADD.FTZ R0, -R3, R136 ;  /* 0x0000008803007221 */ /* 0x000fe20000010100 */
[----:B------:R-:W-:Y:S01]  /*1cfb0*/  @!P0 PRMT R138, R12, 0x5410, RZ ;  /* 0x000054100c8a8816 */ /* 0x000fe200000000ff */
[----:B------:R3:W4:Y:S01]  /*1cfc0*/  LDL.S16 R26, [R1+0x3c] ;  /* 0x00003c00011a7983 */ /* 0x0007220000100600 */
[----:B------:R-:W-:Y:S01]  /*1cfd0*/  FMUL.FTZ R12, R2, R164 ;  /* 0x000000a4020c7220 */ /* 0x000fe20000410000 */
[----:B------:R-:W-:Y:S01]  /*1cfe0*/  SHF.R.U32.HI R136, RZ, 0x8, R177 ;  /* 0x00000008ff887819 */ /* 0x000fe200000116b1 */
[----:B------:R-:W-:Y:S01]  /*1cff0*/  FMUL.FTZ R0, R0, c[0x0][0x23c] ;  /* 0x00008f0000007a20 */ /* 0x000fe20000410000 */
[----:B------:R-:W5:Y:S01]  /*1d000*/  LDC.U8 R177, c[0x0][0x2d8] ;  /* 0x0000b600ffb17b82 */ /* 0x000f620000000000 */
[----:B------:R-:W-:Y:S01]  /*1d010*/  FADD.FTZ R164, R226, R152 ;  /* 0x00000098e2a47221 */ /* 0x000fe20000010000 */
[----:B------:R-:W-:Y:S01]  /*1d020*/  LOP3.LUT R136, R136, 0xffff, RZ, 0xc0, !PT ;  /* 0x0000ffff88887812 */ /* 0x000fe200078ec0ff */
[----:B------:R3:W-:Y:S01]  /*1d030*/  STG.E.U16 [R196.64], R138 ;  /* 0x0000008ac4007986 */ /* 0x0007e2000c10151c */
[----:B------:R-:W-:Y:S01]  /*1d040*/  F2FP.BF16.PACK_AB R152, R150, R151 ;  /* 0x000000979698723e */ /* 0x000fe200000010ff */
[----:B------:R-:W5:Y:S01]  /*1d050*/  MUFU.EX2 R0, R0 ;  /* 0x0000000000007308 */ /* 0x000f620000000800 */
[----:B------:R-:W-:Y:S01]  /*1d060*/  ISETP.GE.U32.AND P0, PT, R242, R143, PT ;  /* 0x0000008ff200720c */ /* 0x000fe20003f06070 */
[----:B-1----:R1:W4:Y:S01]  /*1d070*/  LDL.S16 R15, [R1+0x38] ;  /* 0x00003800010f7983 */ /* 0x0023220000100600 */
[----:B--2---:R-:W-:Y:S01]  /*1d080*/  FMUL.FTZ R13, R2, R165 ;  /* 0x000000a5020d7220 */ /* 0x004fe20000410000 */
[----:B------:R-:W-:Y:S06]  /*1d090*/  F2FP.BF16.PACK_AB R2, R178, R142 ;  /* 0x0000008eb202723e */ /* 0x000fec00000010ff */
[----:B------:R-:W2:Y:S01]  /*1d0a0*/  MUFU.EX2 R165, R183 ;  /* 0x000000b700a57308 */ /* 0x000ea20000000800 */
[----:B-----5:R-:W-:Y:S01]  /*1d0b0*/  FFMA.FTZ R145, R0, R231, R151 ;  /* 0x000000e700917223 */ /* 0x020fe20000010097 */
[----:B---3--:R-:W-:Y:S01]  /*1d0c0*/  LOP3.LUT R138, R174, 0xffff, RZ, 0xc0, !PT ;  /* 0x0000ffffae8a7812 */ /* 0x008fe200078ec0ff */
        /* <DEDUP_REMOVED lines=28> */
[----:B------:R-:W-:Y:S01]  /*1d290*/  FADD.FTZ R163, R153, R144 ;  /* 0x0000009099a37221 */ /* 0x000fe20000010000 */
[----:B------:R-:W-:Y:S01]  /*1d2a0*/  PRMT R153, R152, 0x7632, R153 ;  /* 0x0000763298997816 */ /* 0x000fe20000000099 */
[----:B------:R-:W-:Y:S01]  /*1d2b0*/  FADD.FTZ R170, R178, R147 ;  /* 0x00000093b2aa7221 */ /* 0x000fe20000010000 */
[----:B------:R-:W-:Y:S04]  /*1d2c0*/  SHF.R.U32.HI R147, RZ, 0x10, R172 ;  /* 0x00000010ff937819 */ /* 0x000fe800000116ac */
[----:B------:R-:W-:Y:S01]  /*1d2d0*/  LOP3.LUT R147, R147, 0xff, RZ, 0xc0, !PT ;  /* 0x000000ff93937812 */ /* 0x000fe200078ec0ff */
[----:B----4-:R-:W-:Y:S05]  /*1d2e0*/  @!P6 HFMA2.BF16_V2 R26, -RZ.H0_H0, RZ.H0_H0, -R137.H0_H0 ;  /* 0x200000ffff1ae231 */ /* 0x010fea0000340989 */
[----:B------:R3:W-:Y:S01]  /*1d2f0*/  @!P6 STL.S16 [R1+0x3c], R26 ;  /* 0x00003c1a0100e387 */ /* 0x0007e20000100600 */
[----:B------:R-:W-:Y:S04]  /*1d300*/  PRMT R14, R26, 0x7610, R14 ;  /* 0x000076101a0e7816 */ /* 0x000fe8000000000e */
[----:B------:R-:W-:Y:S01]  /*1d310*/  @!P6 PRMT R137, R14, 0x5410, RZ ;  /* 0x000054100e89e816 */ /* 0x000fe200000000ff */
[C---:B------:R-:W-:Y:S01]  /*1d320*/  FMUL.FTZ R14, R0.reuse, R166 ;  /* 0x000000a6000e7220 */ /* 0x040fe20000410000 */
[----:B------:R-:W-:Y:S03]  /*1d330*/  ISETP.GE.U32.AND P6, PT, R177, R136, PT ;  /* 0x00000088b100720c */ /* 0x000fe60003fc6070 */
[----:B------:R4:W-:Y:S01]  /*1d340*/  STG.E.U16 [R198.64], R137 ;  /* 0x00000089c6007986 */ /* 0x0009e2000c10151c */
[----:B------:R-:W-:Y:S05]  /*1d350*/  @!P3 HFMA2.BF16_V2 R15, -RZ.H0_H0, RZ.H0_H0, -R135.H0_H0 ;  /* 0x200000ffff0fb231 */ /* 0x000fea0000340987 */
[----:B------:R5:W-:Y:S01]  /*1d360*/  @!P3 STL.S16 [R1+0x38], R15 ;  /* 0x0000380f0100b387 */ /* 0x000be20000100600 */
[----:B------:R-:W-:Y:S03]  /*1d370*/  PRMT R11, R15, 0x7610, R11 ;  /* 0x000076100f0b7816 */ /* 0x000fe6000000000b */
[----:B------:R1:W2:Y:S01]  /*1d380*/  LDL.S16 R146, [R1+0x50] ;  /* 0x0000500001927983 */ /* 0x0002a20000100600 */
[----:B------:R-:W-:Y:S01]  /*1d390*/  @!P3 PRMT R135, R11, 0x5410, RZ ;  /* 0x000054100b87b816 */ /* 0x000fe200000000ff */
[C---:B------:R-:W-:Y:S01]  /*1d3a0*/  FMUL.FTZ R11, R0.reuse, R171 ;  /* 0x000000ab000b7220 */ /* 0x040fe20000410000 */
[----:B------:R-:W-:Y:S01]  /*1d3b0*/  ISETP.GE.U32.AND P3, PT, R177, R181, PT ;  /* 0x000000b5b100720c */ /* 0x000fe20003f66070 */
[----:B---3--:R-:W-:Y:S01]  /*1d3c0*/  FMUL.FTZ R26, R0, R162 ;  /* 0x000000a2001a7220 */ /* 0x008fe20000410000 */
[----:B------:R-:W-:Y:S01]  /*1d3d0*/  SHF.R.U32.HI R162, RZ, 0x18, R172 ;  /* 0x00000018ffa27819 */ /* 0x000fe200000116ac */
[----:B------:R-:W-:Y:S01]  /*1d3e0*/  FADD.FTZ R171, R150, R145 ;  /* 0x0000009196ab7221 */ /* 0x000fe20000010000 */
[----:B------:R3:W-:Y:S01]  /*1d3f0*/  STG.E.U16 [R198.64+0x2], R135 ;  /* 0x00000287c6007986 */ /* 0x0007e2000c10151c */
[----:B----4-:R-:W-:Y:S01]  /*1d400*/  SHF.R.U32.HI R137, RZ, 0x10, R174 ;  /* 0x00000010ff897819 */ /* 0x010fe200000116ae */
[----:B-----5:R-:W-:Y:S01]  /*1d410*/  FMUL.FTZ R15, R0, R167 ;  /* 0x000000a7000f7220 */ /* 0x020fe20000410000 */
[----:B------:R-:W-:Y:S01]  /*1d420*/  PRMT R0, R2, 0x7610, R0 ;  /* 0x0000761002007816 */ /* 0x000fe20000000000 */
[----:B------:R-:W-:Y:S01]  /*1d430*/  IMAD.WIDE.U32 R166, R182, -0x2daee0ad, RZ ;  /* 0xd2511f53b6a67825 */ /* 0x000fe200078e00ff */
[----:B------:R-:W-:Y:S04]  /*1d440*/  PRMT R2, R2, 0x7632, R2 ;  /* 0x0000763202027816 */ /* 0x000fe80000000002 */
[C-C-:B------:R-:W-:Y:S02]  /*1d450*/  LOP3.LUT R155, R167.reuse, UR16, R188.reuse, 0x96, !PT ;  /* 0x00000010a79b7c12 */ /* 0x140fe4000f8e96bc */
[----:B------:R-:W-:Y:S02]  /*1d460*/  LOP3.LUT R169, R167, UR16, R188, 0x96, !PT ;  /* 0x00000010a7a97c12 */ /* 0x000fe4000f8e96bc */
[----:B---3--:R-:W-:Y:S01]  /*1d470*/  SHF.R.U32.HI R135, RZ, 0x18, R174 ;  /* 0x00000018ff877819 */ /* 0x008fe200000116ae */
[----:B--2---:R-:W-:Y:S05]  /*1d480*/  @!P2 HFMA2.BF16_V2 R146, -RZ.H0_H0, RZ.H0_H0, -R0.H0_H0 ;  /* 0x200000ffff92a231 */ /* 0x004fea0000340900 */
[----:B------:R2:W-:Y:S01]  /*1d490*/  @!P2 STL.S16 [R1+0x50], R146 ;  /* 0x000050920100a387 */ /* 0x0005e20000100600 */
[----:B------:R-:W-:Y:S03]  /*1d4a0*/  PRMT R142, R146, 0x7610, R142 ;  /* 0x00007610928e7816 */ /* 0x000fe6000000008e */
[----:B------:R1:W3:Y:S04]  /*1d4b0*/  LDL.S16 R226, [R1+0x4c] ;  /* 0x00004c0001e27983 */ /* 0x0002e80000100600 */
[----:B------:R1:W4:Y:S04]  /*1d4c0*/  LDL.S16 R244, [R1+0x48] ;  /* 0x0000480001f47983 */ /* 0x0003280000100600 */
[----:B------:R1:W5:Y:S04]  /*1d4d0*/  LDL.S16 R243, [R1+0x44] ;  /* 0x0000440001f37983 */ /* 0x0003680000100600 */
[----:B------:R1:W5:Y:S04]  /*1d4e0*/  LDL.S16 R231, [R1+0x5c] ;  /* 0x00005c0001e77983 */ /* 0x0003680000100600 */
[----:B------:R1:W5:Y:S04]  /*1d4f0*/  LDL.S16 R230, [R1+0x58] ;  /* 0x0000580001e67983 */ /* 0x0003680000100600 */
[----:B------:R1:W5:Y:S01]  /*1d500*/  LDL.S16 R217, [R1+0x54] ;  /* 0x0000540001d97983 */ /* 0x0003620000100600 */
[----:B--2---:R-:W-:Y:S02]  /*1d510*/  PRMT R146, R0, 0x5410, R2 ;  /* 0x0000541000927816 */ /* 0x004fe40000000002 */
[----:B------:R-:W-:Y:S02]  /*1d520*/  @!P2 PRMT R0, R142, 0x5410, RZ ;  /* 0x000054108e00a816 */ /* 0x000fe400000000ff */
[----:B------:R-:W-:Y:S03]  /*1d530*/  LOP3.LUT R142, R173, UR15, R184, 0x96, !PT ;  /* 0x0000000fad8e7c12 */ /* 0x000fe6000f8e96b8 */
[----:B------:R2:W-:Y:S01]  /*1d540*/  STG.E.U16 [R148.64], R0 ;  /* 0x0000000094007986 */ /* 0x0005e2000c10151c */
[C---:B------:R-:W-:Y:S02]  /*1d550*/  LOP3.LUT R136, R142.reuse, 0xffff, RZ, 0xc0, !PT ;  /* 0x0000ffff8e887812 */ /* 0x040fe400078ec0ff */
[----:B------:R-:W-:Y:S02]  /*1d560*/  LOP3.LUT R144, R142, 0xff, RZ, 0xc0, !PT ;  /* 0x000000ff8e907812 */ /* 0x000fe400078ec0ff */
[----:B------:R-:W-:Y:S02]  /*1d570*/  SHF.R.U32.HI R136, RZ, 0x8, R136 ;  /* 0x00000008ff887819 */ /* 0x000fe40000011688 */
[----:B------:R-:W-:Y:S02]  /*1d580*/  SHF.R.U32.HI R145, RZ, 0x18, R142 ;  /* 0x00000018ff917819 */ /* 0x000fe4000001168e */
[----:B------:R-:W-:Y:S02]  /*1d590*/  PRMT R156, R144, 0x5410, R136 ;  /* 0x00005410909c7816 */ /* 0x000fe40000000088 */
[C---:B------:R-:W-:Y:S02]  /*1d5a0*/  LOP3.LUT R136, R172.reuse, 0xffff, RZ, 0xc0, !PT ;  /* 0x0000ffffac887812 */ /* 0x040fe400078ec0ff */
[----:B------:R-:W-:Y:S01]  /*1d5b0*/  LOP3.LUT R144, R172, 0xff, RZ, 0xc0, !PT ;  /* 0x000000ffac907812 */ /* 0x000fe200078ec0ff */
[----:B------:R-:W1:Y:S01]  /*1d5c0*/  MUFU.EX2 R173, R187 ;  /* 0x000000bb00ad7308 */ /* 0x000e620000000800 */
[----:B------:R-:W-:Y:S02]  /*1d5d0*/  SHF.R.U32.HI R136, RZ, 0x8, R136 ;  /* 0x00000008ff887819 */ /* 0x000fe40000011688 */
[----:B------:R-:W-:Y:S02]  /*1d5e0*/  SHF.R.U32.HI R172, RZ, 0x18, R172 ;  /* 0x00000018ffac7819 */ /* 0x000fe400000116ac */
[----:B------:R-:W-:Y:S02]  /*1d5f0*/  PRMT R158, R144, 0x5410, R136 ;  /* 0x00005410909e7816 */ /* 0x000fe40000000088 */
[----:B------:R-:W-:Y:S02]  /*1d600*/  LOP3.LUT R136, R175, UR15, R186, 0x96, !PT ;  /* 0x0000000faf887c12 */ /* 0x000fe4000f8e96ba */
[----:B------:R-:W-:Y:S02]  /*1d610*/  SHF.R.U32.HI R144, RZ, 0x10, R142 ;  /* 0x00000010ff907819 */ /* 0x000fe4000001168e */
[----:B------:R-:W-:Y:S02]  /*1d620*/  LOP3.LUT R142, R136, 0xffff, RZ, 0xc0, !PT ;  /* 0x0000ffff888e7812 */ /* 0x000fe400078ec0ff */
[----:B------:R-:W-:Y:S01]  /*1d630*/  LOP3.LUT R144, R144, 0xff, RZ, 0xc0, !PT ;  /* 0x000000ff90907812 */ /* 0x000fe200078ec0ff */
[----:B--2---:R-:W-:Y:S01]  /*1d640*/  FADD.FTZ R149, R165, R163 ;  /* 0x000000a3a5957221 */ /* 0x004fe20000010000 */
[----:B------:R-:W-:Y:S01]  /*1d650*/  SHF.R.U32.HI R142, RZ, 0x8, R142 ;  /* 0x00000008ff8e7819 */ /* 0x000fe2000001168e */
[----:B------:R-:W-:Y:S01]  /*1d660*/  FADD.FTZ R148, R168, R164 ;  /* 0x000000a4a8947221 */ /* 0x000fe20000010000 */
[----:B------:R-:W-:Y:S01]  /*1d670*/  PRMT R145, R144, 0x5410, R145 ;  /* 0x0000541090917816 */ /* 0x000fe20000000091 */
[----:B------:R-:W-:Y:S01]  /*1d680*/  MUFU.EX2 R164, R194 ;  /* 0x000000c200a47308 */ /* 0x000fe20000000800 */
[----:B------:R-:W-:Y:S02]  /*1d690*/  LOP3.LUT R144, R136, 0xff, RZ, 0xc0, !PT ;  /* 0x000000ff88907812 */ /* 0x000fe400078ec0ff */
[----:B------:R-:W-:Y:S02]  /*1d6a0*/  PRMT R172, R147, 0x5410, R172 ;  /* 0x0000541093ac7816 */ /* 0x000fe400000000ac */
[----:B------:R-:W-:Y:S02]  /*1d6b0*/  PRMT R161, R144, 0x5410, R142 ;  /* 0x0000541090a17816 */ /* 0x000fe4000000008e */
[--C-:B------:R-:W-:Y:S02]  /*1d6c0*/  SHF.R.U32.HI R144, RZ, 0x10, R136.reuse ;  /* 0x00000010ff907819 */ /* 0x100fe40000011688 */
[----:B------:R-:W-:Y:S01]  /*1d6d0*/  SHF.R.U32.HI R142, RZ, 0x18, R136 ;  /* 0x00000018ff8e7819 */ /* 0x000fe20000011688 */
[----:B------:R-:W-:Y:S01]  /*1d6e0*/  MUFU.EX2 R194, R227 ;  /* 0x000000e300c27308 */ /* 0x000fe20000000800 */
[----:B------:R-:W-:Y:S02]  /*1d6f0*/  LOP3.LUT R136, R144, 0xff, RZ, 0xc0, !PT ;  /* 0x000000ff90887812 */ /* 0x000fe400078ec0ff */
[C---:B-1----:R-:W-:Y:S01]  /*1d700*/  F2FP.BF16.PACK_AB R160, R173.reuse, R165 ;  /* 0x000000a5ada0723e */ /* 0x042fe200000010ff */
[----:B------:R-:W-:Y:S01]  /*1d710*/  FADD.FTZ R165, R173, R149 ;  /* 0x00000095ada57221 */ /* 0x000fe20000010000 */
[----:B------:R-:W-:Y:S02]  /*1d720*/  PRMT R150, R136, 0x5410, R142 ;  /* 0x0000541088967816 */ /* 0x000fe4000000008e */
[C---:B------:R-:W-:Y:S02]  /*1d730*/  LOP3.LUT R136, R174.reuse, 0xffff, RZ, 0xc0, !PT ;  /* 0x0000ffffae887812 */ /* 0x040fe400078ec0ff */
[----:B------:R-:W-:Y:S01]  /*1d740*/  LOP3.LUT R142, R174, 0xff, RZ, 0xc0, !PT ;  /* 0x000000ffae8e7812 */ /* 0x000fe200078ec0ff */
[----:B------:R1:W-:Y:S01]  /*1d750*/  MUFU.EX2 R175, R191 ;  /* 0x000000bf00af7308 */ /* 0x0003e20000000800 */
[----:B------:R-:W-:Y:S02]  /*1d760*/  SHF.R.U32.HI R136, RZ, 0x8, R136 ;  /* 0x00000008ff887819 */ /* 0x000fe40000011688 */
[----:B------:R-:W-:Y:S02]  /*1d770*/  PRMT R159, R160, 0x7632, R159 ;  /* 0x00007632a09f7816 */ /* 0x000fe4000000009f */
[----:B------:R-:W-:Y:S02]  /*1d780*/  PRMT R151, R142, 0x5410, R136 ;  /* 0x000054108e977816 */ /* 0x000fe40000000088 */
[----:B------:R-:W-:Y:S02]  /*1d790*/  LOP3.LUT R136, R157, 0xff, RZ, 0xc0, !PT ;  /* 0x000000ff9d887812 */ /* 0x000fe400078ec0ff */
[----:B------:R-:W-:Y:S01]  /*1d7a0*/  PRMT R157, R154, 0x7632, R157 ;  /* 0x000076329a9d7816 */ /* 0x000fe2000000009d */
[----:B------:R-:W-:Y:S01]  /*1d7b0*/  MUFU.EX2 R227, R235 ;  /* 0x000000eb00e37308 */ /* 0x000fe20000000800 */
[----:B------:R-:W-:Y:S02]  /*1d7c0*/  ISETP.GE.U32.AND P1, PT, R177, R136, PT ;  /* 0x00000088b100720c */ /* 0x000fe40003f26070 */
[--C-:B------:R-:W-:Y:S02]  /*1d7d0*/  SHF.R.U32.HI R0, RZ, 0x10, R174.reuse ;  /* 0x00000010ff007819 */ /* 0x100fe400000116ae */
[----:B------:R-:W-:Y:S02]  /*1d7e0*/  LOP3.LUT R136, R174, 0xff, RZ, 0xc0, !PT ;  /* 0x000000ffae887812 */ /* 0x000fe400078ec0ff */
[----:B------:R-:W-:Y:S02]  /*1d7f0*/  SHF.R.U32.HI R174, RZ, 0x18, R174 ;  /* 0x00000018ffae7819 */ /* 0x000fe400000116ae */
[----:B------:R-:W-:Y:S04]  /*1d800*/  LOP3.LUT R0, R0, 0xff, RZ, 0xc0, !PT ;  /* 0x000000ff00007812 */ /* 0x000fe800078ec0ff */
[----:B------:R-:W-:Y:S02]  /*1d810*/  PRMT R174, R0, 0x5410, R174 ;  /* 0x0000541000ae7816 */ /* 0x000fe400000000ae */
[----:B------:R-:W-:Y:S02]  /*1d820*/  LOP3.LUT R0, R137, 0xff, RZ, 0xc0, !PT ;  /* 0x000000ff89007812 */ /* 0x000fe400078ec0ff */
[----:B-1----:R-:W-:Y:S01]  /*1d830*/  F2FP.BF16.PACK_AB R191, R232, R233 ;  /* 0x000000e9e8bf723e */ /* 0x002fe200000010ff */
[----:B---3--:R-:W-:Y:S02]  /*1d840*/  @!P6 HFMA2.BF16_V2 R226, -RZ.H0_H0, RZ.H0_H0, -R2.H0_H0 ;  /* 0x200000ffffe2e231 */ /* 0x008fe40000340902 */
[----:B----4-:R-:W-:Y:S03]  /*1d850*/  @!P5 HFMA2.BF16_V2 R244, -RZ.H0_H0, RZ.H0_H0, -R152.H0_H0 ;  /* 0x200000fffff4d231 */ /* 0x010fe60000340998 */
[----:B------:R-:W-:Y:S01]  /*1d860*/  @!P6 STL.S16 [R1+0x4c], R226 ;  /* 0x00004ce20100e387 */ /* 0x000fe20000100600 */
[----:B------:R-:W-:Y:S01]  /*1d870*/  PRMT R147, R226, 0x7610, R147 ;  /* 0x00007610e2937816 */ /* 0x000fe20000000093 */
[----:B-----5:R-:W-:Y:S02]  /*1d880*/  @!P4 HFMA2.BF16_V2 R243, -RZ.H0_H0, RZ.H0_H0, -R153.H0_H0 ;  /* 0x200000fffff3c231 */ /* 0x020fe40000340999 */
[----:B------:R1:W2:Y:S01]  /*1d890*/  LDL.S16 R182, [R1+0x40] ;  /* 0x0000400001b67983 */ /* 0x0002a20000100600 */
[----:B------:R-:W-:Y:S01]  /*1d8a0*/  PRMT R180, R244, 0x7610, R180 ;  /* 0x00007610f4b47816 */ /* 0x000fe200000000b4 */
[----:B------:R-:W-:Y:S02]  /*1d8b0*/  @!P3 HFMA2.BF16_V2 R231, -RZ.H0_H0, RZ.H0_H0, -R154.H0_H0 ;  /* 0x200000ffffe7b231 */ /* 0x000fe4000034099a */
[----:B------:R3:W-:Y:S01]  /*1d8c0*/  @!P5 STL.S16 [R1+0x48], R244 ;  /* 0x000048f40100d387 */ /* 0x0007e20000100600 */
[----:B------:R-:W-:Y:S01]  /*1d8d0*/  @!P6 PRMT R2, R147, 0x5410, RZ ;  /* 0x000054109302e816 */ /* 0x000fe200000000ff */
[----:B------:R-:W-:Y:S02]  /*1d8e0*/  @!P0 HFMA2.BF16_V2 R230, -RZ.H0_H0, RZ.H0_H0, -R157.H0_H0 ;  /* 0x200000ffffe68231 */ /* 0x000fe4000034099d */
[----:B------:R4:W-:Y:S01]  /*1d8f0*/  @!P4 STL.S16 [R1+0x44], R243 ;  /* 0x000044f30100c387 */ /* 0x0009e20000100600 */
[----:B------:R-:W-:Y:S01]  /*1d900*/  PRMT R147, R152, 0x5410, R153 ;  /* 0x0000541098937816 */ /* 0x000fe20000000099 */
[----:B------:R-:W-:Y:S02]  /*1d910*/  @!P1 HFMA2.BF16_V2 R217, -RZ.H0_H0, RZ.H0_H0, -R160.H0_H0 ;  /* 0x200000ffffd99231 */ /* 0x000fe400003409a0 */
[----:B------:R5:W-:Y:S01]  /*1d920*/  @!P3 STL.S16 [R1+0x5c], R231 ;  /* 0x00005ce70100b387 */ /* 0x000be20000100600 */
[----:B------:R-:W-:Y:S02]  /*1d930*/  @!P5 PRMT R152, R180, 0x5410, RZ ;  /* 0x00005410b498d816 */ /* 0x000fe400000000ff */
[C---:B------:R-:W-:Y:S01]  /*1d940*/  ISETP.GE.U32.AND P5, PT, R177.reuse, R181, PT ;  /* 0x000000b5b100720c */ /* 0x040fe20003fa6070 */
[----:B------:R-:W-:Y:S01]  /*1d950*/  @!P0 STL.S16 [R1+0x58], R230 ;  /* 0x000058e601008387 */ /* 0x000fe20000100600 */
[----:B------:R-:W-:Y:S02]  /*1d960*/  ISETP.GE.U32.AND P0, PT, R177, R162, PT ;  /* 0x000000a2b100720c */ /* 0x000fe40003f06070 */
[----:B------:R-:W-:Y:S01]  /*1d970*/  PRMT R179, R243, 0x7610, R179 ;  /* 0x00007610f3b37816 */ /* 0x000fe200000000b3 */
[----:B------:R1:W-:Y:S01]  /*1d980*/  @!P1 STL.S16 [R1+0x54], R217 ;  /* 0x000054d901009387 */ /* 0x0003e20000100600 */
[----:B------:R-:W-:Y:S01]  /*1d990*/  PRMT R178, R231, 0x7610, R178 ;  /* 0x00007610e7b27816 */ /* 0x000fe200000000b2 */
[----:B------:R-:W1:Y:S01]  /*1d9a0*/  MUFU.EX2 R162, R189 ;  /* 0x000000bd00a27308 */ /* 0x000e620000000800 */
[----:B------:R-:W-:Y:S01]  /*1d9b0*/  @!P4 PRMT R153, R179, 0x5410, RZ ;  /* 0x00005410b399c816 */ /* 0x000fe200000000ff */
[----:B------:R-:W-:Y:S01]  /*1d9c0*/  STG.E.U16 [R220.64], R2 ;  /* 0x00000002dc007986 */ /* 0x000fe2000c10151c */
[C---:B------:R-:W-:Y:S02]  /*1d9d0*/  ISETP.GE.U32.AND P4, PT, R177.reuse, R0, PT ;  /* 0x00000000b100720c */ /* 0x040fe40003f86070 */
[----:B------:R-:W-:Y:S01]  /*1d9e0*/  PRMT R0, R154, 0x5410, R157 ;  /* 0x000054109a007816 */ /* 0x000fe2000000009d */
[----:B------:R-:W-:Y:S01]  /*1d9f0*/  STG.E.U16 [R218.64], R152 ;  /* 0x00000098da007986 */ /* 0x000fe2000c10151c */
[----:B------:R-:W-:Y:S02]  /*1da00*/  @!P5 PRMT R154, R178, 0x5410, RZ ;  /* 0x00005410b29ad816 */ /* 0x000fe400000000ff */
[----:B---3--:R-:W-:Y:S01]  /*1da10*/  IADD3 R244, P2, R196, -0x40, RZ ;  /* 0xffffffc0c4f47810 */ /* 0x008fe20007f5e0ff */
[----:B------:R-:W-:Y:S01]  /*1da20*/  STG.E.U16 [R218.64+0x2], R153 ;  /* 0x00000299da007986 */ /* 0x000fe2000c10151c */
[----:B------:R-:W-:Y:S02]  /*1da30*/  ISETP.GE.U32.AND P6, PT, R177, R143, PT ;  /* 0x0000008fb100720c */ /* 0x000fe40003fc6070 */
[----:B----4-:R-:W-:Y:S01]  /*1da40*/  IADD3.X R243, R197, -0x1, RZ, P2, !PT ;  /* 0xffffffffc5f37810 */ /* 0x010fe200017fe4ff */
[----:B------:R-:W-:Y:S01]  /*1da50*/  STG.E.U16 [R196.64+0x10], R154 ;  /* 0x0000109ac4007986 */ /* 0x000fe2000c10151c */
[----:B------:R-:W-:Y:S01]  /*1da60*/  ISETP.GE.U32.AND P2, PT, R177, R135, PT ;  /* 0x00000087b100720c */ /* 0x000fe20003f46070 */
[----:B-----5:R-:W-:Y:S01]  /*1da70*/  MUFU.EX2 R231, R228 ;  /* 0x000000e400e77308 */ /* 0x020fe20000000800 */
[----:B------:R-:W-:Y:S02]  /*1da80*/  SHF.R.U32.HI R135, RZ, 0x8, R138 ;  /* 0x00000008ff877819 */ /* 0x000fe4000001168a */
[----:B------:R-:W-:Y:S02]  /*1da90*/  PRMT R144, R230, 0x7610, R144 ;  /* 0x00007610e6907816 */ /* 0x000fe40000000090 */
[----:B------:R-:W-:Y:S02]  /*1daa0*/  LOP3.LUT R135, R135, 0xffff, RZ, 0xc0, !PT ;  /* 0x0000ffff87877812 */ /* 0x000fe400078ec0ff */
[C---:B------:R-:W-:Y:S01]  /*1dab0*/  ISETP.GE.U32.AND P3, PT, R177.reuse, R136, PT ;  /* 0x00000088b100720c */ /* 0x040fe20003f66070 */
[----:B-1----:R-:W-:Y:S01]  /*1dac0*/  FADD.FTZ R171, R162, R171 ;  /* 0x000000aba2ab7221 */ /* 0x002fe20000010000 */
[----:B------:R-:W-:Y:S01]  /*1dad0*/  ISETP.GE.U32.AND P5, PT, R177, R135, PT ;  /* 0x00000087b100720c */ /* 0x000fe20003fa6070 */
[----:B------:R-:W1:Y:S01]  /*1dae0*/  MUFU.EX2 R228, R236 ;  /* 0x000000ec00e47308 */ /* 0x000e620000000800 */
[----:B------:R-:W-:Y:S01]  /*1daf0*/  LOP3.LUT R135, R155, 0xff, RZ, 0xc0, !PT ;  /* 0x000000ff9b877812 */ /* 0x000fe200078ec0ff */
[----:B------:R-:W-:Y:S01]  /*1db00*/  FADD.FTZ R171, R190, R171 ;  /* 0x000000abbeab7221 */ /* 0x000fe20000010000 */
[----:B------:R-:W-:Y:S02]  /*1db10*/  @!P6 PRMT R157, R144, 0x5410, RZ ;  /* 0x00005410909de816 */ /* 0x000fe400000000ff */
[----:B------:R-:W-:Y:S02]  /*1db20*/  ISETP.GE.U32.AND P6, PT, R177, R135, PT ;  /* 0x00000087b100720c */ /* 0x000fe40003fc6070 */
[----:B------:R-:W-:Y:S01]  /*1db30*/  PRMT R135, R160, 0x5410, R159 ;  /* 0x00005410a0877816 */ /* 0x000fe2000000009f */
[----:B------:R3:W-:Y:S01]  /*1db40*/  STG.E.U16 [R196.64+0x12], R157 ;  /* 0x0000129dc4007986 */ /* 0x0007e2000c10151c */
[----:B------:R-:W-:Y:S01]  /*1db50*/  PRMT R142, R217, 0x7610, R142 ;  /* 0x00007610d98e7816 */ /* 0x000fe2000000008e */
[----:B------:R-:W-:Y:S01]  /*1db60*/  IMAD.WIDE.U32 R216, R216, -0x2daee0ad, RZ ;  /* 0xd2511f53d8d87825 */ /* 0x000fe200078e00ff */
[----:B------:R-:W-:Y:S01]  /*1db70*/  F2FP.BF16.PACK_AB R162, R190, R162 ;  /* 0x000000a2bea2723e */ /* 0x000fe200000010ff */
[----:B------:R-:W4:Y:S01]  /*1db80*/  MUFU.EX2 R230, R238 ;  /* 0x000000ee00e67308 */ /* 0x000f220000000800 */
[----:B------:R-:W-:Y:S02]  /*1db90*/  @!P1 PRMT R160, R142, 0x5410, RZ ;  /* 0x000054108ea09816 */ /* 0x000fe400000000ff */
[----:B------:R-:W-:Y:S02]  /*1dba0*/  PRMT R190, R191, 0x7632, R190 ;  /* 0x00007632bfbe7816 */ /* 0x000fe400000000be */
[----:B------:R-:W-:Y:S01]  /*1dbb0*/  LOP3.LUT P1, RZ, R222, 0x20, RZ, 0xc0, !PT ;  /* 0x00000020deff7812 */ /* 0x000fe2000782c0ff */
[----:B------:R-:W-:Y:S01]  /*1dbc0*/  STG.E.U16 [R198.64+0x10], R160 ;  /* 0x000010a0c6007986 */ /* 0x000fe2000c10151c */
[----:B-1----:R-:W-:Y:S01]  /*1dbd0*/  F2FP.BF16.PACK_AB R189, R228, R234 ;  /* 0x000000eae4bd723e */ /* 0x002fe200000010ff */
[----:B------:R-:W1:Y:S03]  /*1dbe0*/  LDC.U8 R236, c[0x0][0x2d8] ;  /* 0x0000b600ffec7b82 */ /* 0x000e660000000000 */
[----:B------:R-:W-:Y:S02]  /*1dbf0*/  PRMT R188, R189, 0x7632, R188 ;  /* 0x00007632bdbc7816 */ /* 0x000fe400000000bc */
[----:B---3--:R-:W-:Y:S02]  /*1dc00*/  LOP3.LUT R157, R217, UR16, R224, 0x96, !PT ;  /* 0x00000010d99d7c12 */ /* 0x008fe4000f8e96e0 */
[----:B----4-:R-:W-:Y:S04]  /*1dc10*/  F2FP.BF16.PACK_AB R187, R230, R227 ;  /* 0x000000e3e6bb723e */ /* 0x010fe800000010ff */
[----:B------:R-:W-:Y:S01]  /*1dc20*/  PRMT R186, R187, 0x7632, R186 ;  /* 0x00007632bbba7816 */ /* 0x000fe200000000ba */
[----:B--2---:R-:W-:Y:S05]  /*1dc30*/  @!P0 HFMA2.BF16_V2 R182, -RZ.H0_H0, RZ.H0_H0, -R159.H0_H0 ;  /* 0x200000ffffb68231 */ /* 0x004fea000034099f */
[----:B------:R2:W-:Y:S01]  /*1dc40*/  @!P0 STL.S16 [R1+0x40], R182 ;  /* 0x000040b601008387 */ /* 0x0005e20000100600 */
[----:B------:R-:W-:Y:S03]  /*1dc50*/  PRMT R139, R182, 0x7610, R139 ;  /* 0x00007610b68b7816 */ /* 0x000fe6000000008b */
[----:B------:R3:W4:Y:S01]  /*1dc60*/  LDL.S16 R180, [R1+0x24] ;  /* 0x0000240001b47983 */ /* 0x0007220000100600 */
[----:B------:R-:W-:Y:S02]  /*1dc70*/  @!P0 PRMT R159, R139, 0x5410, RZ ;  /* 0x000054108b9f8816 */ /* 0x000fe400000000ff */
[----:B------:R-:W5:Y:S01]  /*1dc80*/  MUFU.EX2 R139, R192 ;  /* 0x000000c0008b7308 */ /* 0x000f620000000800 */
[----:B------:R3:W3:Y:S01]  /*1dc90*/  LDL.S16 R178, [R1+0x20] ;  /* 0x0000200001b27983 */ /* 0x0006e20000100600 */
[----:B------:R-:W-:Y:S03]  /*1dca0*/  LOP3.LUT P0, RZ, R222, 0x10, RZ, 0xc0, !PT ;  /* 0x00000010deff7812 */ /* 0x000fe6000780c0ff */
[----:B------:R1:W3:Y:S04]  /*1dcb0*/  LDL.S16 R179, [R1+0xc] ;  /* 0x00000c0001b37983 */ /* 0x0002e80000100600 */
[----:B------:R-:W-:Y:S01]  /*1dcc0*/  STG.E.U16 [R198.64+0x12], R159 ;  /* 0x0000129fc6007986 */ /* 0x000fe2000c10151c */
[----:B--2---:R-:W-:Y:S02]  /*1dcd0*/  PRMT R182, R242, 0x7054, R242 ;  /* 0x00007054f2b67816 */ /* 0x004fe400000000f2 */
[----:B------:R-:W-:Y:S03]  /*1dce0*/  MUFU.EX2 R242, R223 ;  /* 0x000000df00f27308 */ /* 0x000fe60000000800 */
[--C-:B------:R-:W-:Y:S01]  /*1dcf0*/  HSET2.LE.AND R138, R158, R182.reuse, PT ;  /* 0x000000b69e8a7233 */ /* 0x100fe20003803000 */
[----:B-----5:R-:W-:Y:S01]  /*1dd00*/  F2FP.BF16.PACK_AB R158, R175, R139 ;  /* 0x0000008baf9e723e */ /* 0x020fe200000010ff */
[----:B------:R-:W-:Y:S01]  /*1dd10*/  FADD.FTZ R170, R139, R170 ;  /* 0x000000aa8baa7221 */ /* 0x000fe20000010000 */
[--C-:B------:R-:W-:Y:S02]  /*1dd20*/  HSET2.LE.AND R139, R172, R182.reuse, PT ;  /* 0x000000b6ac8b7233 */ /* 0x100fe40003803000 */
[----:B------:R2:W5:Y:S01]  /*1dd30*/  LDL.S16 R172, [R1+0x1c] ;  /* 0x00001c0001ac7983 */ /* 0x0005620000100600 */
[--C-:B------:R-:W-:Y:S01]  /*1dd40*/  HSET2.LE.AND R136, R156, R182.reuse, PT ;  /* 0x000000b69c887233 */ /* 0x100fe20003803000 */
[----:B------:R-:W-:Y:S01]  /*1dd50*/  PRMT R163, R158, 0x7632, R163 ;  /* 0x000076329ea37816 */ /* 0x000fe200000000a3 */
[--C-:B------:R-:W-:Y:S01]  /*1dd60*/  HSET2.LE.AND R137, R145, R182.reuse, PT ;  /* 0x000000b691897233 */ /* 0x100fe20003803000 */
[----:B------:R-:W-:Y:S01]  /*1dd70*/  LOP3.LUT R138, R138, R0, RZ, 0xc0, !PT ;  /* 0x000000008a8a7212 */ /* 0x000fe200078ec0ff */
[--C-:B------:R-:W-:Y:S01]  /*1dd80*/  HSET2.LE.AND R144, R161, R182.reuse, PT ;  /* 0x000000b6a1907233 */ /* 0x100fe20003803000 */
[----:B------:R-:W-:Y:S01]  /*1dd90*/  LOP3.LUT R136, R136, R141, RZ, 0xc0, !PT ;  /* 0x0000008d88887212 */ /* 0x000fe200078ec0ff */
[--C-:B------:R-:W-:Y:S01]  /*1dda0*/  HSET2.LE.AND R145, R150, R182.reuse, PT ;  /* 0x000000b696917233 */ /* 0x100fe20003803000 */
[----:B------:R-:W-:Y:S01]  /*1ddb0*/  LOP3.LUT R137, R137, R140, RZ, 0xc0, !PT ;  /* 0x0000008c89897212 */ /* 0x000fe200078ec0ff */
[----:B------:R-:W1:Y:S01]  /*1ddc0*/  MUFU.EX2 R156, R193 ;  /* 0x000000c1009c7308 */ /* 0x000e620000000800 */
[----:B------:R-:W2:Y:S01]  /*1ddd0*/  LDSM.16.MT88.4 R140, [R201+0xa000] ;  /* 0x00a00000c98c783b */ /* 0x000ea20000004200 */
[----:B------:R-:W-:Y:S01]  /*1dde0*/  LOP3.LUT R144, R144, R146, RZ, 0xc0, !PT ;  /* 0x0000009290907212 */ /* 0x000fe200078ec0ff */
[--C-:B------:R-:W-:Y:S01]  /*1ddf0*/  HSET2.LE.AND R146, R151, R182.reuse, PT ;  /* 0x000000b697927233 */ /* 0x100fe20003803000 */
[----:B------:R-:W-:Y:S01]  /*1de00*/  LOP3.LUT R139, R139, R135, RZ, 0xc0, !PT ;  /* 0x000000878b8b7212 */ /* 0x000fe200078ec0ff */
[----:B------:R-:W-:Y:S01]  /*1de10*/  FADD.FTZ R135, R176, R148 ;  /* 0x00000094b0877221 */ /* 0x000fe20000010000 */
[----:B------:R-:W-:Y:S01]  /*1de20*/  PRMT R161, R162, 0x7632, R161 ;  /* 0x00007632a2a17816 */ /* 0x000fe200000000a1 */
[----:B------:R-:W-:Y:S01]  /*1de30*/  FADD.FTZ R170, R175, R170 ;  /* 0x000000aaafaa7221 */ /* 0x000fe20000010000 */
[----:B------:R-:W-:Y:S01]  /*1de40*/  PRMT R0, R158, 0x5410, R163 ;  /* 0x000054109e007816 */ /* 0x000fe200000000a3 */
[----:B------:R-:W2:Y:S01]  /*1de50*/  LDSM.16.MT88.4 R148, [R203+0xa000] ;  /* 0x00a00000cb94783b */ /* 0x000ea20000004200 */
[----:B------:R-:W-:Y:S01]  /*1de60*/  LOP3.LUT R145, R145, R147, RZ, 0xc0, !PT ;  /* 0x0000009391917212 */ /* 0x000fe200078ec0ff */
[----:B------:R-:W-:Y:S01]  /*1de70*/  HSET2.LE.AND R147, R174, R182, PT ;  /* 0x000000b6ae937233 */ /* 0x000fe20003803000 */
[----:B------:R-:W-:Y:S02]  /*1de80*/  LOP3.LUT R146, R146, R0, RZ, 0xc0, !PT ;  /* 0x0000000092927212 */ /* 0x000fe400078ec0ff */
[----:B------:R-:W-:Y:S04]  /*1de90*/  PRMT R0, R162, 0x5410, R161 ;  /* 0x00005410a2007816 */ /* 0x000fe800000000a1 */
[----:B------:R-:W-:Y:S02]  /*1dea0*/  LOP3.LUT R147, R147, R0, RZ, 0xc0, !PT ;  /* 0x0000000093937212 */ /* 0x000fe400078ec0ff */
[----:B------:R-:W-:Y:S04]  /*1deb0*/  LOP3.LUT R0, R155, 0xffff, RZ, 0xc0, !PT ;  /* 0x0000ffff9b007812 */ /* 0x000fe800078ec0ff */
[----:B------:R-:W-:Y:S01]  /*1dec0*/  SHF.R.U32.HI R0, RZ, 0x8, R0 ;  /* 0x00000008ff007819 */ /* 0x000fe20000011600 */
[----:B-1----:R-:W-:Y:S03]  /*1ded0*/  FADD.FTZ R135, R156, R135 ;  /* 0x000000879c877221 */ /* 0x002fe60000010000 */
[----:B------:R-:W-:Y:S01]  /*1dee0*/  LOP3.LUT R0, R0, 0xffff, RZ, 0xc0, !PT ;  /* 0x0000ffff00007812 */ /* 0x000fe200078ec0ff */
[----:B------:R-:W-:Y:S01]  /*1def0*/  FADD.FTZ R226, R164, R135 ;  /* 0x00000087a4e27221 */ /* 0x000fe20000010000 */
[-C--:B--2---:R-:W-:Y:S08]  /*1df00*/  HMMA.16816.F32.BF16 R4, R136, R140.reuse, R4 ;  /* 0x0000008c8804723c */ /* 0x084ff00000041804 */
[C---:B------:R-:W-:Y:S08]  /*1df10*/  HMMA.16816.F32.BF16 R8, R144.reuse, R140, R8 ;  /* 0x0000008c9008723c */ /* 0x040ff00000041808 */
[-C--:B------:R-:W-:Y:S08]  /*1df20*/  HMMA.16816.F32.BF16 R12, R144, R142.reuse, R12 ;  /* 0x0000008e900c723c */ /* 0x080ff0000004180c */
[C---:B------:R-:W-:Y:S08]  /*1df30*/  HMMA.16816.F32.BF16 R16, R136.reuse, R142, R16 ;  /* 0x0000008e8810723c */ /* 0x040ff00000041810 */
[-C--:B------:R-:W-:Y:S08]  /*1df40*/  HMMA.16816.F32.BF16 R20, R136, R148.reuse, R20 ;  /* 0x000000948814723c */ /* 0x080ff00000041814 */
[C---:B------:R-:W-:Y:S08]  /*1df50*/  HMMA.16816.F32.BF16 R24, R144.reuse, R148, R24 ;  /* 0x000000949018723c */ /* 0x040ff00000041818 */
[-C--:B------:R-:W-:Y:S08]  /*1df60*/  HMMA.16816.F32.BF16 R28, R144, R150.reuse, R28 ;  /* 0x00000096901c723c */ /* 0x080ff0000004181c */
[C---:B------:R-:W-:Y:S01]  /*1df70*/  HMMA.16816.F32.BF16 R32, R136.reuse, R150, R32 ;  /* 0x000000968820723c */ /* 0x040fe20000041820 */
[----:B----4-:R-:W-:Y:S03]  /*1df80*/  @!P3 HFMA2.BF16_V2 R180, -RZ.H0_H0, RZ.H0_H0, -R158.H0_H0 ;  /* 0x200000ffffb4b231 */ /* 0x010fe6000034099e */
[----:B---3--:R-:W-:Y:S02]  /*1df90*/  @!P5 HFMA2.BF16_V2 R178, -RZ.H0_H0, RZ.H0_H0, -R163.H0_H0 ;  /* 0x200000ffffb2d231 */ /* 0x008fe400003409a3 */
[----:B------:R-:W-:Y:S01]  /*1dfa0*/  @!P3 STL.S16 [R1+0x24], R180 ;  /* 0x000024b40100b387 */ /* 0x000fe20000100600 */
[----:B------:R-:W-:Y:S01]  /*1dfb0*/  PRMT R141, R180, 0x7610, R141 ;  /* 0x00007610b48d7816 */ /* 0x000fe2000000008d */
[----:B------:R-:W-:Y:S02]  /*1dfc0*/  @!P4 HFMA2.BF16_V2 R179, -RZ.H0_H0, RZ.H0_H0, -R162.H0_H0 ;  /* 0x200000ffffb3c231 */ /* 0x000fe400003409a2 */
[----:B------:R1:W-:Y:S02]  /*1dfd0*/  @!P5 STL.S16 [R1+0x20], R178 ;  /* 0x000020b20100d387 */ /* 0x0003e40000100600 */
[----:B------:R-:W-:Y:S02]  /*1dfe0*/  PRMT R140, R178, 0x7610, R140 ;  /* 0x00007610b28c7816 */ /* 0x000fe4000000008c */
[----:B------:R-:W-:Y:S01]  /*1dff0*/  @!P3 PRMT R158, R141, 0x5410, RZ ;  /* 0x000054108d9eb816 */ /* 0x000fe200000000ff */
[----:B------:R-:W-:Y:S01]  /*1e000*/  LDSM.16.MT88.4 R180, [R203+0xa800] ;  /* 0x00a80000cbb4783b */ /* 0x000fe20000004200 */
[C---:B------:R-:W-:Y:S02]  /*1e010*/  ISETP.GE.U32.AND P3, PT, R177.reuse, R0, PT ;  /* 0x00000000b100720c */ /* 0x040fe40003f66070 */
[--C-:B------:R-:W-:Y:S02]  /*1e020*/  SHF.R.U32.HI R0, RZ, 0x18, R155.reuse ;  /* 0x00000018ff007819 */ /* 0x100fe4000001169b */
[----:B------:R-:W-:Y:S02]  /*1e030*/  @!P5 PRMT R163, R140, 0x5410, RZ ;  /* 0x000054108ca3d816 */ /* 0x000fe400000000ff */
[----:B------:R-:W-:Y:S01]  /*1e040*/  ISETP.GE.U32.AND P5, PT, R177, R0, PT ;  /* 0x00000000b100720c */ /* 0x000fe20003fa6070 */
[----:B------:R-:W2:Y:S01]  /*1e050*/  LDSM.16.MT88.4 R140, [R206+0xa000] ;  /* 0x00a00000ce8c783b */ /* 0x000ea20000004200 */
[----:B------:R-:W-:Y:S02]  /*1e060*/  SHF.R.U32.HI R0, RZ, 0x10, R155 ;  /* 0x00000010ff007819 */ /* 0x000fe4000001169b */
[----:B------:R-:W-:Y:S02]  /*1e070*/  F2FP.BF16.PACK_AB R155, R164, R156 ;  /* 0x0000009ca49b723e */ /* 0x000fe400000010ff */
[----:B------:R-:W-:Y:S02]  /*1e080*/  PRMT R168, R179, 0x7610, R168 ;  /* 0x00007610b3a87816 */ /* 0x000fe400000000a8 */
[C---:B------:R-:W-:Y:S01]  /*1e090*/  PRMT R156, R155.reuse, 0x7632, R156 ;  /* 0x000076329b9c7816 */ /* 0x040fe2000000009c */
[----:B------:R3:W-:Y:S01]  /*1e0a0*/  STG.E.U16 [R220.64+0xe], R158 ;  /* 0x00000e9edc007986 */ /* 0x0007e2000c10151c */
[----:B------:R-:W-:Y:S01]  /*1e0b0*/  LOP3.LUT R0, R0, 0xff, RZ, 0xc0, !PT ;  /* 0x000000ff00007812 */ /* 0x000fe200078ec0ff */
[----:B-----5:R-:W-:Y:S01]  /*1e0c0*/  @!P2 HFMA2.BF16_V2 R172, -RZ.H0_H0, RZ.H0_H0, -R161.H0_H0 ;  /* 0x200000ffffaca231 */ /* 0x020fe200003409a1 */
[----:B------:R-:W-:Y:S01]  /*1e0d0*/  @!P4 PRMT R162, R168, 0x5410, RZ ;  /* 0x00005410a8a2c816 */ /* 0x000fe200000000ff */
[----:B------:R-:W-:Y:S01]  /*1e0e0*/  STG.E.U16 [R220.64+0x10], R163 ;  /* 0x000010a3dc007986 */ /* 0x000fe2000c10151c */
[----:B------:R-:W-:Y:S02]  /*1e0f0*/  PRMT R164, R155, 0x5410, R156 ;  /* 0x000054109ba47816 */ /* 0x000fe4000000009c */
[----:B------:R-:W-:Y:S01]  /*1e100*/  PRMT R148, R172, 0x7610, R148 ;  /* 0x00007610ac947816 */ /* 0x000fe20000000094 */
[----:B-1----:R1:W4:Y:S01]  /*1e110*/  LDL.S16 R178, [R1+0x2c] ;  /* 0x00002c0001b27983 */ /* 0x0023220000100600 */
[----:B------:R-:W-:Y:S02]  /*1e120*/  LOP3.LUT R168, R217, UR16, R224, 0x96, !PT ;  /* 0x00000010d9a87c12 */ /* 0x000fe4000f8e96e0 */
[----:B------:R-:W-:Y:S01]  /*1e130*/  @!P2 PRMT R161, R148, 0x5410, RZ ;  /* 0x0000541094a1a816 */ /* 0x000fe200000000ff */
[----:B------:R-:W-:Y:S01]  /*1e140*/  @!P4 STL.S16 [R1+0xc], R179 ;  /* 0x00000cb30100c387 */ /* 0x000fe20000100600 */
[C---:B------:R-:W-:Y:S01]  /*1e150*/  ISETP.GE.U32.AND P4, PT, R177.reuse, R0, PT ;  /* 0x00000000b100720c */ /* 0x040fe20003f86070 */
[----:B------:R-:W-:Y:S01]  /*1e160*/  MUFU.EX2 R224, R239 ;  /* 0x000000ef00e07308 */ /* 0x000fe20000000800 */
[C---:B------:R-:W-:Y:S01]  /*1e170*/  LOP3.LUT R0, R168.reuse, 0xff, RZ, 0xc0, !PT ;  /* 0x000000ffa8007812 */ /* 0x040fe200078ec0ff */
[----:B------:R1:W5:Y:S04]  /*1e180*/  LDL.S16 R173, [R1+0x18] ;  /* 0x0000180001ad7983 */ /* 0x0003680000100600 */
[----:B------:R1:W-:Y:S01]  /*1e190*/  @!P2 STL.S16 [R1+0x1c], R172 ;  /* 0x00001cac0100a387 */ /* 0x0003e20000100600 */
[----:B------:R-:W-:Y:S02]  /*1e1a0*/  ISETP.GE.U32.AND P2, PT, R177, R0, PT ;  /* 0x00000000b100720c */ /* 0x000fe40003f46070 */
[----:B------:R-:W-:Y:S01]  /*1e1b0*/  LOP3.LUT R0, R168, 0xffff, RZ, 0xc0, !PT ;  /* 0x0000ffffa8007812 */ /* 0x000fe200078ec0ff */
[----:B------:R4:W5:Y:S03]  /*1e1c0*/  LDL.S16 R176, [R1+0x14] ;  /* 0x0000140001b07983 */ /* 0x0009660000100600 */
[----:B------:R-:W-:Y:S01]  /*1e1d0*/  SHF.R.U32.HI R0, RZ, 0x8, R0 ;  /* 0x00000008ff007819 */ /* 0x000fe20000011600 */
[----:B------:R-:W1:Y:S01]  /*1e1e0*/  LDSM.16.MT88.4 R148, [R205+0xa000] ;  /* 0x00a00000cd94783b */ /* 0x000e620000004200 */
[----:B---3--:R-:W-:Y:S02]  /*1e1f0*/  LOP3.LUT R158, R169, 0xffff, RZ, 0xc0, !PT ;  /* 0x0000ffffa99e7812 */ /* 0x008fe400078ec0ff */
[----:B------:R-:W-:Y:S01]  /*1e200*/  LOP3.LUT R0, R0, 0xffff, RZ, 0xc0, !PT ;  /* 0x0000ffff00007812 */ /* 0x000fe200078ec0ff */
[-C--:B--2---:R-:W-:Y:S04]  /*1e210*/  HMMA.16816.F32.BF16 R36, R136, R140.reuse, R36 ;  /* 0x0000008c8824723c */ /* 0x084fe80000041824 */
[----:B------:R-:W-:Y:S04]  /*1e220*/  STG.E.U16 [R218.64+0x10], R162 ;  /* 0x000010a2da007986 */ /* 0x000fe8000c10151c */
[C---:B------:R-:W-:Y:S01]  /*1e230*/  HMMA.16816.F32.BF16 R40, R144.reuse, R140, R40 ;  /* 0x0000008c9028723c */ /* 0x040fe20000041828 */
[----:B------:R-:W-:Y:S01]  /*1e240*/  STG.E.U16 [R218.64+0x12], R161 ;  /* 0x000012a1da007986 */ /* 0x000fe2000c10151c */
[----:B-1----:R-:W1:Y:S06]  /*1e250*/  MUFU.EX2 R172, R195 ;  /* 0x000000c300ac7308 */ /* 0x002e6c0000000800 */
[-C--:B------:R-:W-:Y:S08]  /*1e260*/  HMMA.16816.F32.BF16 R44, R144, R142.reuse, R44 ;  /* 0x0000008e902c723c */ /* 0x080ff0000004182c */
[C---:B------:R-:W-:Y:S08]  /*1e270*/  HMMA.16816.F32.BF16 R48, R136.reuse, R142, R48 ;  /* 0x0000008e8830723c */ /* 0x040ff00000041830 */
[-C--:B------:R-:W-:Y:S01]  /*1e280*/  HMMA.16816.F32.BF16 R52, R136, R148.reuse, R52 ;  /* 0x000000948834723c */ /* 0x080fe20000041834 */
[----:B-1----:R-:W-:Y:S03]  /*1e290*/  F2FP.BF16.PACK_AB R2, R242, R172 ;  /* 0x000000acf202723e */ /* 0x002fe600000010ff */
[----:B------:R-:W-:Y:S01]  /*1e2a0*/  FADD.FTZ R195, R194, R171 ;  /* 0x000000abc2c37221 */ /* 0x000fe20000010000 */
[----:B------:R-:W-:Y:S02]  /*1e2b0*/  F2FP.BF16.PACK_AB R194, R229, R194 ;  /* 0x000000c2e5c2723e */ /* 0x000fe400000010ff */
[----:B------:R-:W-:Y:S02]  /*1e2c0*/  PRMT R135, R2, 0x7632, R135 ;  /* 0x0000763202877816 */ /* 0x000fe40000000087 */
[----:B------:R-:W-:Y:S01]  /*1e2d0*/  PRMT R192, R194, 0x7632, R192 ;  /* 0x00007632c2c07816 */ /* 0x000fe200000000c0 */
[C---:B------:R-:W-:Y:S02]  /*1e2e0*/  HMMA.16816.F32.BF16 R56, R144.reuse, R148, R56 ;  /* 0x000000949038723c */ /* 0x040fe40000041838 */
[----:B------:R-:W-:Y:S06]  /*1e2f0*/  @!P5 HFMA2.BF16_V2 R252, -RZ.H0_H0, RZ.H0_H0, -R135.H0_H0 ;  /* 0x200000fffffcd231 */ /* 0x000fec0000340987 */
[-C--:B------:R-:W-:Y:S08]  /*1e300*/  HMMA.16816.F32.BF16 R60, R144, R150.reuse, R60 ;  /* 0x00000096903c723c */ /* 0x080ff0000004183c */
[C---:B------:R-:W-:Y:S01]  /*1e310*/  HMMA.16816.F32.BF16 R64, R136.reuse, R150, R64 ;  /* 0x000000968840723c */ /* 0x040fe20000041840 */
[----:B----4-:R-:W-:Y:S05]  /*1e320*/  @!P6 HFMA2.BF16_V2 R178, -RZ.H0_H0, RZ.H0_H0, -R155.H0_H0 ;  /* 0x200000ffffb2e231 */ /* 0x010fea000034099b */
[----:B------:R-:W-:Y:S01]  /*1e330*/  @!P6 STL.S16 [R1+0x2c], R178 ;  /* 0x00002cb20100e387 */ /* 0x000fe20000100600 */
[----:B------:R-:W-:Y:S01]  /*1e340*/  PRMT R140, R178, 0x7610, R140 ;  /* 0x00007610b28c7816 */ /* 0x000fe2000000008c */
[----:B-----5:R-:W-:Y:S02]  /*1e350*/  @!P3 HFMA2.BF16_V2 R173, -RZ.H0_H0, RZ.H0_H0, -R156.H0_H0 ;  /* 0x200000ffffadb231 */ /* 0x020fe4000034099c */
[----:B------:R1:W2:Y:S02]  /*1e360*/  LDL.S16 R175, [R1+0x8] ;  /* 0x0000080001af7983 */ /* 0x0002a40000100600 */
[----:B------:R-:W-:Y:S02]  /*1e370*/  @!P6 PRMT R155, R140, 0x5410, RZ ;  /* 0x000054108c9be816 */ /* 0x000fe400000000ff */
[----:B------:R-:W-:Y:S01]  /*1e380*/  ISETP.GE.U32.AND P6, PT, R177, R0, PT ;  /* 0x00000000b100720c */ /* 0x000fe20003fc6070 */
[----:B------:R3:W-:Y:S01]  /*1e390*/  @!P3 STL.S16 [R1+0x18], R173 ;  /* 0x000018ad0100b387 */ /* 0x0007e20000100600 */
[----:B------:R-:W-:Y:S01]  /*1e3a0*/  PRMT R174, R173, 0x7610, R174 ;  /* 0x00007610adae7816 */ /* 0x000fe200000000ae */
[----:B------:R-:W-:Y:S01]  /*1e3b0*/  @!P4 HFMA2.BF16_V2 R176, -RZ.H0_H0, RZ.H0_H0, -R2.H0_H0 ;  /* 0x200000ffffb0c231 */ /* 0x000fe20000340902 */
[----:B------:R-:W-:Y:S01]  /*1e3c0*/  SHF.R.U32.HI R0, RZ, 0x18, R168 ;  /* 0x00000018ff007819 */ /* 0x000fe200000116a8 */
[----:B------:R-:W4:Y:S01]  /*1e3d0*/  LDSM.16.MT88.4 R140, [R201+0xb000] ;  /* 0x00b00000c98c783b */ /* 0x000f220000004200 */
[----:B------:R-:W-:Y:S02]  /*1e3e0*/  @!P3 PRMT R156, R174, 0x5410, RZ ;  /* 0x00005410ae9cb816 */ /* 0x000fe400000000ff */
[C---:B------:R-:W-:Y:S02]  /*1e3f0*/  ISETP.GE.U32.AND P3, PT, R177.reuse, R0, PT ;  /* 0x00000000b100720c */ /* 0x040fe40003f66070 */
[----:B------:R-:W-:Y:S02]  /*1e400*/  PRMT R148, R176, 0x7610, R148 ;  /* 0x00007610b0947816 */ /* 0x000fe40000000094 */
[----:B------:R-:W-:Y:S01]  /*1e410*/  LOP3.LUT R0, R166, 0xff, RZ, 0xc0, !PT ;  /* 0x000000ffa6007812 */ /* 0x000fe200078ec0ff */
[----:B------:R1:W5:Y:S01]  /*1e420*/  LDL.S16 R174, [R1+0x4] ;  /* 0x0000040001ae7983 */ /* 0x0003620000100600 */
[----:B------:R-:W-:Y:S03]  /*1e430*/  SHF.R.U32.HI R168, RZ, 0x10, R168 ;  /* 0x00000010ffa87819 */ /* 0x000fe600000116a8 */
[----:B------:R-:W-:Y:S01]  /*1e440*/  @!P4 STL.S16 [R1+0x14], R176 ;  /* 0x000014b00100c387 */ /* 0x000fe20000100600 */
[----:B------:R-:W-:Y:S03]  /*1e450*/  LOP3.LUT R168, R168, 0xff, RZ, 0xc0, !PT ;  /* 0x000000ffa8a87812 */ /* 0x000fe600078ec0ff */
[----:B------:R-:W-:Y:S01]  /*1e460*/  STG.E.U16 [R196.64+0x20], R155 ;  /* 0x0000209bc4007986 */ /* 0x000fe2000c10151c */
[----:B---3--:R3:W1:Y:S03]  /*1e470*/  MUFU.EX2 R173, R225 ;  /* 0x000000e100ad7308 */ /* 0x0086660000000800 */
[----:B------:R-:W-:Y:S01]  /*1e480*/  STG.E.U16 [R196.64+0x22], R156 ;  /* 0x0000229cc4007986 */ /* 0x000fe2000c10151c */
[-C--:B----4-:R-:W-:Y:S01]  /*1e490*/  HMMA.16816.F32.BF16 R68, R136, R140.reuse, R68 ;  /* 0x0000008c8844723c */ /* 0x090fe20000041844 */
[----:B---3--:R-:W-:Y:S01]  /*1e4a0*/  FADD.FTZ R225, R172, R165 ;  /* 0x000000a5ace17221 */ /* 0x008fe20000010000 */
[----:B------:R-:W-:Y:S01]  /*1e4b0*/  PRMT R165, R2, 0x5410, R135 ;  /* 0x0000541002a57816 */ /* 0x000fe20000000087 */
[----:B------:R3:W4:Y:S01]  /*1e4c0*/  LDL.S16 R172, [R1] ;  /* 0x0000000001ac7983 */ /* 0x0007220000100600 */
[----:B------:R-:W-:Y:S04]  /*1e4d0*/  @!P4 PRMT R2, R148, 0x5410, RZ ;  /* 0x000054109402c816 */ /* 0x000fe800000000ff */
[C---:B------:R-:W-:Y:S01]  /*1e4e0*/  HMMA.16816.F32.BF16 R72, R144.reuse, R140, R72 ;  /* 0x0000008c9048723c */ /* 0x040fe20000041848 */
[----:B------:R-:W-:Y:S01]  /*1e4f0*/  ISETP.GE.U32.AND P4, PT, R177, R0, PT ;  /* 0x00000000b100720c */ /* 0x000fe20003f86070 */
[----:B------:R-:W3:Y:S02]  /*1e500*/  LDSM.16.MT88.4 R148, [R203+0xb000] ;  /* 0x00b00000cb94783b */ /* 0x000ee40000004200 */
[----:B-1----:R-:W-:Y:S01]  /*1e510*/  F2FP.BF16.PACK_AB R0, R231, R173 ;  /* 0x000000ade700723e */ /* 0x002fe200000010ff */
[----:B------:R-:W-:Y:S01]  /*1e520*/  FADD.FTZ R223, R173, R170 ;  /* 0x000000aaaddf7221 */ /* 0x000fe20000010000 */
[----:B------:R-:W-:Y:S02]  /*1e530*/  @!P5 PRMT R135, R252, 0x5410, RZ ;  /* 0x00005410fc87d816 */ /* 0x000fe400000000ff */
[-C--:B------:R-:W-:Y:S01]  /*1e540*/  HMMA.16816.F32.BF16 R76, R144, R142.reuse, R76 ;  /* 0x0000008e904c723c */ /* 0x080fe2000004184c */
[C---:B------:R-:W-:Y:S01]  /*1e550*/  PRMT R193, R0.reuse, 0x7632, R193 ;  /* 0x0000763200c17816 */ /* 0x040fe200000000c1 */
[----:B------:R1:W-:Y:S01]  /*1e560*/  STG.E.U16 [R198.64+0x20], R2 ;  /* 0x00002002c6007986 */ /* 0x0003e2000c10151c */
[----:B------:R-:W-:Y:S02]  /*1e570*/  ISETP.GE.U32.AND P5, PT, R177, R168, PT ;  /* 0x000000a8b100720c */ /* 0x000fe40003fa6070 */
[----:B------:R-:W-:Y:S01]  /*1e580*/  PRMT R154, R0, 0x5410, R193 ;  /* 0x00005410009a7816 */ /* 0x000fe200000000c1 */
[----:B------:R3:W-:Y:S01]  /*1e590*/  STG.E.U16 [R198.64+0x22], R135 ;  /* 0x00002287c6007986 */ /* 0x0007e2000c10151c */
[----:B------:R-:W-:Y:S01]  /*1e5a0*/  LOP3.LUT R140, R166, 0xffff, RZ, 0xc0, !PT ;  /* 0x0000ffffa68c7812 */ /* 0x000fe200078ec0ff */
[C---:B------:R-:W-:Y:S01]  /*1e5b0*/  HMMA.16816.F32.BF16 R80, R136.reuse, R142, R80 ;  /* 0x0000008e8850723c */ /* 0x040fe20000041850 */
[----:B------:R-:W-:Y:S03]  /*1e5c0*/  SHF.R.U32.HI R141, RZ, 0x10, R166 ;  /* 0x00000010ff8d7819 */ /* 0x000fe600000116a6 */
[----:B------:R-:W-:Y:S02]  /*1e5d0*/  SHF.R.U32.HI R140, RZ, 0x8, R140 ;  /* 0x00000008ff8c7819 */ /* 0x000fe4000001168c */
[----:B------:R-:W-:Y:S02]  /*1e5e0*/  SHF.R.U32.HI R168, RZ, 0x10, R166 ;  /* 0x00000010ffa87819 */ /* 0x000fe400000116a6 */
[----:B------:R-:W-:Y:S01]  /*1e5f0*/  LOP3.LUT R140, R140, 0xffff, RZ, 0xc0, !PT ;  /* 0x0000ffff8c8c7812 */ /* 0x000fe200078ec0ff */
[----:B------:R-:W-:Y:S03]  /*1e600*/  @!P5 HFMA2.BF16_V2 R251, -RZ.H0_H0, RZ.H0_H0, -R194.H0_H0 ;  /* 0x200000fffffbd231 */ /* 0x000fe600003409c2 */
[----:B-1----:R-:W-:Y:S01]  /*1e610*/  PRMT R2, R189, 0x5410, R188 ;  /* 0x00005410bd027816 */ /* 0x002fe200000000bc */
[----:B---3--:R-:W-:Y:S01]  /*1e620*/  IMAD.MOV.U32 R135, RZ, RZ, R134 ;  /* 0x000000ffff877224 */ /* 0x008fe200078e0086 */
[-C--:B------:R-:W-:Y:S08]  /*1e630*/  HMMA.16816.F32.BF16 R84, R136, R148.reuse, R84 ;  /* 0x000000948854723c */ /* 0x080ff00000041854 */
[C---:B------:R-:W-:Y:S07]  /*1e640*/  HMMA.16816.F32.BF16 R88, R144.reuse, R148, R88 ;  /* 0x000000949058723c */ /* 0x040fee0000041858 */
[----:B------:R-:W-:Y:S01]  /*1e650*/  LOP3.LUT R149, R216, 0xff, RZ, 0xc0, !PT ;  /* 0x000000ffd8957812 */ /* 0x000fe200078ec0ff */
[-C--:B------:R-:W-:Y:S08]  /*1e660*/  HMMA.16816.F32.BF16 R92, R144, R150.reuse, R92 ;  /* 0x00000096905c723c */ /* 0x080ff0000004185c */
[C---:B------:R-:W-:Y:S01]  /*1e670*/  HMMA.16816.F32.BF16 R96, R136.reuse, R150, R96 ;  /* 0x000000968860723c */ /* 0x040fe20000041860 */
[----:B--2---:R-:W-:Y:S05]  /*1e680*/  @!P2 HFMA2.BF16_V2 R175, -RZ.H0_H0, RZ.H0_H0, -R0.H0_H0 ;  /* 0x200000ffffafa231 */ /* 0x004fea0000340900 */
[----:B------:R-:W-:Y:S01]  /*1e690*/  @!P2 STL.S16 [R1+0x8], R175 ;  /* 0x000008af0100a387 */ /* 0x000fe20000100600 */
[----:B------:R-:W-:Y:S05]  /*1e6a0*/  PRMT R153, R175, 0x7610, R153 ;  /* 0x00007610af997816 */ /* 0x000fea0000000099 */
[----:B------:R-:W-:Y:S02]  /*1e6b0*/  @!P2 PRMT R0, R153, 0x5410, RZ ;  /* 0x000054109900a816 */ /* 0x000fe400000000ff */
[----:B------:R-:W-:Y:S02]  /*1e6c0*/  PRMT R153, R194, 0x5410, R192 ;  /* 0x00005410c2997816 */ /* 0x000fe400000000c0 */
[----:B------:R-:W-:Y:S01]  /*1e6d0*/  ISETP.GE.U32.AND P2, PT, R177, R140, PT ;  /* 0x0000008cb100720c */ /* 0x000fe20003f46070 */
[----:B------:R-:W-:Y:S01]  /*1e6e0*/  STG.E.U16 [R220.64+0x1e], R0 ;  /* 0x00001e00dc007986 */ /* 0x000fe2000c10151c */
[----:B------:R-:W-:Y:S01]  /*1e6f0*/  LOP3.LUT R140, R141, 0xff, RZ, 0xc0, !PT ;  /* 0x000000ff8d8c7812 */ /* 0x000fe200078ec0ff */
[----:B-----5:R-:W-:Y:S01]  /*1e700*/  @!P6 HFMA2.BF16_V2 R174, -RZ.H0_H0, RZ.H0_H0, -R193.H0_H0 ;  /* 0x200000ffffaee231 */ /* 0x020fe200003409c1 */
[----:B------:R-:W-:Y:S04]  /*1e710*/  @!P5 PRMT R194, R251, 0x5410, RZ ;  /* 0x00005410fbc2d816 */ /* 0x000fe800000000ff */
[----:B------:R-:W-:Y:S01]  /*1e720*/  @!P6 STL.S16 [R1+0x4], R174 ;  /* 0x000004ae0100e387 */ /* 0x000fe20000100600 */
[----:B------:R-:W-:Y:S03]  /*1e730*/  PRMT R152, R174, 0x7610, R152 ;  /* 0x00007610ae987816 */ /* 0x000fe60000000098 */
[----:B------:R1:W2:Y:S01]  /*1e740*/  LDL.S16 R171, [R1+0x10] ;  /* 0x0000100001ab7983 */ /* 0x0002a20000100600 */
[----:B------:R-:W-:Y:S02]  /*1e750*/  @!P6 PRMT R193, R152, 0x5410, RZ ;  /* 0x0000541098c1e816 */ /* 0x000fe400000000ff */
[C---:B------:R-:W-:Y:S02]  /*1e760*/  ISETP.GE.U32.AND P6, PT, R177.reuse, R140, PT ;  /* 0x0000008cb100720c */ /* 0x040fe40003fc6070 */
[----:B------:R-:W-:Y:S01]  /*1e770*/  SHF.R.U32.HI R140, RZ, 0x18, R166 ;  /* 0x00000018ff8c7819 */ /* 0x000fe200000116a6 */
[----:B------:R-:W-:Y:S01]  /*1e780*/  STG.E.U16 [R220.64+0x20], R193 ;  /* 0x000020c1dc007986 */ /* 0x000fe2000c10151c */
[C---:B------:R-:W-:Y:S02]  /*1e790*/  LOP3.LUT R152, R166.reuse, 0xffff, RZ, 0xc0, !PT ;  /* 0x0000ffffa6987812 */ /* 0x040fe400078ec0ff */
[----:B------:R-:W-:Y:S01]  /*1e7a0*/  ISETP.GE.U32.AND P5, PT, R177, R140, PT ;  /* 0x0000008cb100720c */ /* 0x000fe20003fa6070 */
[----:B------:R-:W-:Y:S01]  /*1e7b0*/  STG.E.U16 [R218.64+0x20], R194 ;  /* 0x000020c2da007986 */ /* 0x000fe2000c10151c */
[----:B------:R-:W-:Y:S02]  /*1e7c0*/  LOP3.LUT R167, R166, 0xff, RZ, 0xc0, !PT ;  /* 0x000000ffa6a77812 */ /* 0x000fe400078ec0ff */
[----:B------:R-:W-:Y:S01]  /*1e7d0*/  SHF.R.U32.HI R148, RZ, 0x8, R152 ;  /* 0x00000008ff947819 */ /* 0x000fe20000011698 */
[----:B------:R-:W3:Y:S01]  /*1e7e0*/  LDSM.16.MT88.4 R140, [R206+0xb000] ;  /* 0x00b00000ce8c783b */ /* 0x000ee20000004200 */
[----:B------:R-:W-:Y:S01]  /*1e7f0*/  SHF.R.U32.HI R166, RZ, 0x18, R166 ;  /* 0x00000018ffa67819 */ /* 0x000fe200000116a6 */
[----:B------:R-:W-:Y:S01]  /*1e800*/  @!P6 HFMA2.BF16_V2 R250, -RZ.H0_H0, RZ.H0_H0, -R189.H0_H0 ;  /* 0x200000fffffae231 */ /* 0x000fe200003409bd */
[----:B------:R-:W-:Y:S02]  /*1e810*/  PRMT R167, R167, 0x5410, R148 ;  /* 0x00005410a7a77816 */ /* 0x000fe40000000094 */
[----:B------:R-:W-:Y:S02]  /*1e820*/  LOP3.LUT R148, R216, 0xffff, RZ, 0xc0, !PT ;  /* 0x0000ffffd8947812 */ /* 0x000fe400078ec0ff */
[----:B------:R-:W-:Y:S01]  /*1e830*/  @!P6 PRMT R189, R250, 0x5410, RZ ;  /* 0x00005410fabde816 */ /* 0x000fe200000000ff */
[----:B------:R-:W-:Y:S01]  /*1e840*/  @!P5 HFMA2.BF16_V2 R249, -RZ.H0_H0, RZ.H0_H0, -R188.H0_H0 ;  /* 0x200000fffff9d231 */ /* 0x000fe200003409bc */
[----:B------:R-:W-:Y:S02]  /*1e850*/  SHF.R.U32.HI R148, RZ, 0x8, R148 ;  /* 0x00000008ff947819 */ /* 0x000fe40000011694 */
[----:B------:R-:W-:Y:S02]  /*1e860*/  LOP3.LUT R152, R216, 0xff, RZ, 0xc0, !PT ;  /* 0x000000ffd8987812 */ /* 0x000fe400078ec0ff */
[----:B------:R-:W-:Y:S01]  /*1e870*/  @!P5 PRMT R188, R249, 0x5410, RZ ;  /* 0x00005410f9bcd816 */ /* 0x000fe200000000ff */
[----:B----4-:R-:W-:Y:S01]  /*1e880*/  @!P3 HFMA2.BF16_V2 R172, -RZ.H0_H0, RZ.H0_H0, -R192.H0_H0 ;  /* 0x200000ffffacb231 */ /* 0x010fe200003409c0 */
[----:B------:R-:W-:Y:S02]  /*1e890*/  PRMT R178, R152, 0x5410, R148 ;  /* 0x0000541098b27816 */ /* 0x000fe40000000094 */
[----:B------:R-:W-:Y:S02]  /*1e8a0*/  SHF.R.U32.HI R148, RZ, 0x10, R216 ;  /* 0x00000010ff947819 */ /* 0x000fe400000116d8 */
[----:B------:R-:W-:Y:S01]  /*1e8b0*/  PRMT R170, R172, 0x7610, R170 ;  /* 0x00007610acaa7816 */ /* 0x000fe200000000aa */
[----:B------:R-:W-:Y:S01]  /*1e8c0*/  @!P3 STL.S16 [R1], R172 ;  /* 0x000000ac0100b387 */ /* 0x000fe20000100600 */
[----:B------:R-:W-:Y:S02]  /*1e8d0*/  LOP3.LUT R148, R148, 0xff, RZ, 0xc0, !PT ;  /* 0x000000ff94947812 */ /* 0x000fe400078ec0ff */
[----:B------:R-:W-:Y:S02]  /*1e8e0*/  @!P3 PRMT R192, R170, 0x5410, RZ ;  /* 0x00005410aac0b816 */ /* 0x000fe400000000ff */
[----:B------:R1:W4:Y:S01]  /*1e8f0*/  LDL.S16 R170, [R1+0x28] ;  /* 0x0000280001aa7983 */ /* 0x0003220000100600 */
[----:B------:R-:W-:Y:S02]  /*1e900*/  ISETP.GE.U32.AND P3, PT, R177, R149, PT ;  /* 0x00000095b100720c */ /* 0x000fe40003f66070 */
[----:B------:R-:W-:Y:S01]  /*1e910*/  LOP3.LUT R149, R168, 0xff, RZ, 0xc0, !PT ;  /* 0x000000ffa8957812 */ /* 0x000fe200078ec0ff */
[----:B------:R-:W-:Y:S01]  /*1e920*/  STG.E.U16 [R218.64+0x22], R192 ;  /* 0x000022c0da007986 */ /* 0x000fe2000c10151c */
[----:B------:R-:W-:Y:S02]  /*1e930*/  LOP3.LUT R152, R216, 0xffff, RZ, 0xc0, !PT ;  /* 0x0000ffffd8987812 */ /* 0x000fe400078ec0ff */
[----:B------:R-:W-:Y:S01]  /*1e940*/  PRMT R166, R149, 0x5410, R166 ;  /* 0x0000541095a67816 */ /* 0x000fe200000000a6 */
[----:B------:R-:W5:Y:S01]  /*1e950*/  MUFU.EX2 R217, R237 ;  /* 0x000000ed00d97308 */ /* 0x000f620000000800 */
[----:B------:R-:W-:Y:S02]  /*1e960*/  SHF.R.U32.HI R149, RZ, 0x18, R216 ;  /* 0x00000018ff957819 */ /* 0x000fe400000116d8 */
[----:B------:R-:W-:Y:S02]  /*1e970*/  SHF.R.U32.HI R152, RZ, 0x8, R152 ;  /* 0x00000008ff987819 */ /* 0x000fe40000011698 */
[----:B------:R-:W-:Y:S01]  /*1e980*/  PRMT R179, R148, 0x5410, R149 ;  /* 0x0000541094b37816 */ /* 0x000fe20000000095 */
[-C--:B---3--:R-:W-:Y:S01]  /*1e990*/  HMMA.16816.F32.BF16 R100, R136, R140.reuse, R100 ;  /* 0x0000008c8864723c */ /* 0x088fe20000041864 */
[----:B------:R-:W3:Y:S01]  /*1e9a0*/  LDSM.16.MT88.4 R148, [R205+0xb000] ;  /* 0x00b00000cd94783b */ /* 0x000ee20000004200 */
[----:B------:R-:W-:Y:S06]  /*1e9b0*/  @!P3 HFMA2.BF16_V2 R248, -RZ.H0_H0, RZ.H0_H0, -R187.H0_H0 ;  /* 0x200000fffff8b231 */ /* 0x000fec00003409bb */
[C---:B------:R-:W-:Y:S07]  /*1e9c0*/  HMMA.16816.F32.BF16 R104, R144.reuse, R140, R104 ;  /* 0x0000008c9068723c */ /* 0x040fee0000041868 */
[----:B------:R-:W-:Y:S01]  /*1e9d0*/  LOP3.LUT R140, R152, 0xffff, RZ, 0xc0, !PT ;  /* 0x0000ffff988c7812 */ /* 0x000fe200078ec0ff */
[-C--:B------:R-:W-:Y:S01]  /*1e9e0*/  HMMA.16816.F32.BF16 R108, R144, R142.reuse, R108 ;  /* 0x0000008e906c723c */ /* 0x080fe2000004186c */
[----:B------:R-:W-:Y:S03]  /*1e9f0*/  PRMT R152, R191, 0x5410, R190 ;  /* 0x00005410bf987816 */ /* 0x000fe600000000be */
[----:B-----5:R-:W-:Y:S04]  /*1ea00*/  F2FP.BF16.PACK_AB R185, R224, R217 ;  /* 0x000000d9e0b9723e */ /* 0x020fe800000010ff */
[C---:B------:R-:W-:Y:S01]  /*1ea10*/  HMMA.16816.F32.BF16 R112, R136.reuse, R142, R112 ;  /* 0x0000008e8870723c */ /* 0x040fe20000041870 */
[C---:B------:R-:W-:Y:S04]  /*1ea20*/  PRMT R184, R185.reuse, 0x7632, R184 ;  /* 0x00007632b9b87816 */ /* 0x040fe800000000b8 */
[----:B------:R-:W-:Y:S02]  /*1ea30*/  PRMT R0, R185, 0x5410, R184 ;  /* 0x00005410b9007816 */ /* 0x000fe400000000b8 */
[----:B------:R-:W-:Y:S01]  /*1ea40*/  SHF.R.U32.HI R142, RZ, 0x8, R158 ;  /* 0x00000008ff8e7819 */ /* 0x000fe2000001169e */
[-C--:B---3--:R-:W-:Y:S08]  /*1ea50*/  HMMA.16816.F32.BF16 R116, R136, R148.reuse, R116 ;  /* 0x000000948874723c */ /* 0x088ff00000041874 */
[C---:B------:R-:W-:Y:S08]  /*1ea60*/  HMMA.16816.F32.BF16 R120, R144.reuse, R148, R120 ;  /* 0x000000949078723c */ /* 0x040ff00000041878 */
[-C--:B------:R-:W-:Y:S08]  /*1ea70*/  HMMA.16816.F32.BF16 R124, R144, R150.reuse, R124 ;  /* 0x00000096907c723c */ /* 0x080ff0000004187c */
[----:B------:R-:W-:Y:S01]  /*1ea80*/  HMMA.16816.F32.BF16 R128, R136, R150, R128 ;  /* 0x000000968880723c */ /* 0x000fe20000041880 */
[----:B------:R-:W-:Y:S03]  /*1ea90*/  LDSM.16.MT88.4 R136, [R206+0xa800] ;  /* 0x00a80000ce88783b */ /* 0x000fe60000004200 */
[----:B--2---:R-:W-:Y:S05]  /*1eaa0*/  @!P4 HFMA2.BF16_V2 R171, -RZ.H0_H0, RZ.H0_H0, -R191.H0_H0 ;  /* 0x200000ffffabc231 */ /* 0x004fea00003409bf */
[----:B------:R-:W-:Y:S03]  /*1eab0*/  @!P4 STL.S16 [R1+0x10], R171 ;  /* 0x000010ab0100c387 */ /* 0x000fe60000100600 */
[----:B------:R-:W-:Y:S04]  /*1eac0*/  PRMT R159, R171, 0x7610, R159 ;  /* 0x00007610ab9f7816 */ /* 0x000fe8000000009f */
[----:B------:R-:W-:Y:S02]  /*1ead0*/  @!P4 PRMT R191, R159, 0x5410, RZ ;  /* 0x000054109fbfc816 */ /* 0x000fe400000000ff */
[----:B------:R-:W-:Y:S02]  /*1eae0*/  ISETP.GE.U32.AND P4, PT, R236, R140, PT ;  /* 0x0000008cec00720c */ /* 0x000fe40003f86070 */
[--C-:B------:R-:W-:Y:S01]  /*1eaf0*/  SHF.R.U32.HI R140, RZ, 0x10, R216.reuse ;  /* 0x00000010ff8c7819 */ /* 0x100fe200000116d8 */
[----:B------:R-:W-:Y:S01]  /*1eb00*/  STG.E.U16 [R196.64+0x30], R191 ;  /* 0x000030bfc4007986 */ /* 0x000fe2000c10151c */
[----:B------:R-:W-:Y:S02]  /*1eb10*/  SHF.R.U32.HI R216, RZ, 0x18, R216 ;  /* 0x00000018ffd87819 */ /* 0x000fe400000116d8 */
[----:B------:R-:W-:Y:S02]  /*1eb20*/  LOP3.LUT R140, R140, 0xff, RZ, 0xc0, !PT ;  /* 0x000000ff8c8c7812 */ /* 0x000fe400078ec0ff */
[----:B------:R-:W-:Y:S05]  /*1eb30*/  ISETP.GE.U32.AND P6, PT, R236, R216, PT ;  /* 0x000000d8ec00720c */ /* 0x000fea0003fc6070 */
[----:B------:R-:W-:Y:S08]  /*1eb40*/  @!P4 HFMA2.BF16_V2 R247, -RZ.H0_H0, RZ.H0_H0, -R186.H0_H0 ;  /* 0x200000fffff7c231 */ /* 0x000ff000003409ba */
[----:B------:R-:W-:Y:S05]  /*1eb50*/  @!P6 HFMA2.BF16_V2 R245, -RZ.H0_H0, RZ.H0_H0, -R184.H0_H0 ;  /* 0x200000fffff5e231 */ /* 0x000fea00003409b8 */
[----:B------:R-:W-:Y:S01]  /*1eb60*/  @!P6 PRMT R184, R245, 0x5410, RZ ;  /* 0x00005410f5b8e816 */ /* 0x000fe200000000ff */
[----:B----4-:R-:W-:Y:S05]  /*1eb70*/  @!P2 HFMA2.BF16_V2 R170, -RZ.H0_H0, RZ.H0_H0, -R190.H0_H0 ;  /* 0x200000ffffaaa231 */ /* 0x010fea00003409be */
[----:B------:R2:W-:Y:S01]  /*1eb80*/  @!P2 STL.S16 [R1+0x28], R170 ;  /* 0x000028aa0100a387 */ /* 0x0005e20000100600 */
[----:B------:R-:W-:Y:S04]  /*1eb90*/  PRMT R141, R170, 0x7610, R141 ;  /* 0x00007610aa8d7816 */ /* 0x000fe8000000008d */
[----:B------:R-:W-:Y:S02]  /*1eba0*/  @!P2 PRMT R190, R141, 0x5410, RZ ;  /* 0x000054108dbea816 */ /* 0x000fe400000000ff */
[----:B------:R-:W-:Y:S02]  /*1ebb0*/  ISETP.GE.U32.AND P2, PT, R236, R140, PT ;  /* 0x0000008cec00720c */ /* 0x000fe40003f46070 */
[----:B------:R-:W-:Y:S01]  /*1ebc0*/  LOP3.LUT R140, R169, 0xff, RZ, 0xc0, !PT ;  /* 0x000000ffa98c7812 */ /* 0x000fe200078ec0ff */
[----:B------:R-:W-:Y:S01]  /*1ebd0*/  STG.E.U16 [R196.64+0x32], R190 ;  /* 0x000032bec4007986 */ /* 0x000fe2000c10151c */
[--C-:B------:R-:W-:Y:S02]  /*1ebe0*/  SHF.R.U32.HI R141, RZ, 0x10, R169.reuse ;  /* 0x00000010ff8d7819 */ /* 0x100fe400000116a9 */
[----:B------:R-:W-:Y:S01]  /*1ebf0*/  PRMT R142, R140, 0x5410, R142 ;  /* 0x000054108c8e7816 */ /* 0x000fe2000000008e */
[----:B------:R-:W-:Y:S01]  /*1ec00*/  STG.E.U16 [R198.64+0x30], R189 ;  /* 0x000030bdc6007986 */ /* 0x000fe2000c10151c */
[----:B------:R-:W-:Y:S02]  /*1ec10*/  LOP3.LUT R141, R141, 0xff, RZ, 0xc0, !PT ;  /* 0x000000ff8d8d7812 */ /* 0x000fe400078ec0ff */
[----:B------:R-:W-:Y:S01]  /*1ec20*/  SHF.R.U32.HI R169, RZ, 0x18, R169 ;  /* 0x00000018ffa97819 */ /* 0x000fe200000116a9 */
[----:B------:R-:W-:Y:S01]  /*1ec30*/  STG.E.U16 [R198.64+0x32], R188 ;  /* 0x000032bcc6007986 */ /* 0x000fe2000c10151c */
[----:B------:R-:W-:Y:S01]  /*1ec40*/  LOP3.LUT R140, R157, 0xffff, RZ, 0xc0, !PT ;  /* 0x0000ffff9d8c7812 */ /* 0x000fe200078ec0ff */
[----:B------:R-:W-:Y:S01]  /*1ec50*/  @!P2 HFMA2.BF16_V2 R246, -RZ.H0_H0, RZ.H0_H0, -R185.H0_H0 ;  /* 0x200000fffff6a231 */ /* 0x000fe200003409b9 */
[----:B------:R-:W-:Y:S02]  /*1ec60*/  PRMT R169, R141, 0x5410, R169 ;  /* 0x000054108da97816 */ /* 0x000fe400000000a9 */
[----:B------:R-:W-:Y:S02]  /*1ec70*/  LOP3.LUT R141, R157, 0xff, RZ, 0xc0, !PT ;  /* 0x000000ff9d8d7812 */ /* 0x000fe400078ec0ff */
[----:B------:R-:W-:Y:S02]  /*1ec80*/  SHF.R.U32.HI R140, RZ, 0x8, R140 ;  /* 0x00000008ff8c7819 */ /* 0x000fe4000001168c */
[----:B--2---:R-:W-:Y:S02]  /*1ec90*/  PRMT R170, R177, 0x7054, R177 ;  /* 0x00007054b1aa7816 */ /* 0x004fe400000000b1 */
[----:B------:R-:W-:Y:S02]  /*1eca0*/  PRMT R176, R141, 0x5410, R140 ;  /* 0x000054108db07816 */ /* 0x000fe4000000008c */
[--C-:B------:R-:W-:Y:S01]  /*1ecb0*/  SHF.R.U32.HI R140, RZ, 0x10, R157.reuse ;  /* 0x00000010ff8c7819 */ /* 0x100fe2000001169d */
[--C-:B------:R-:W-:Y:S01]  /*1ecc0*/  HSET2.LE.AND R172, R142, R170.reuse, PT ;  /* 0x000000aa8eac7233 */ /* 0x100fe20003803000 */
[----:B------:R-:W-:Y:S01]  /*1ecd0*/  SHF.R.U32.HI R157, RZ, 0x18, R157 ;  /* 0x00000018ff9d7819 */ /* 0x000fe2000001169d */
[--C-:B------:R-:W-:Y:S01]  /*1ece0*/  HSET2.LE.AND R173, R169, R170.reuse, PT ;  /* 0x000000aaa9ad7233 */ /* 0x100fe20003803000 */
[----:B------:R-:W-:Y:S01]  /*1ecf0*/  LOP3.LUT R140, R140, 0xff, RZ, 0xc0, !PT ;  /* 0x000000ff8c8c7812 */ /* 0x000fe200078ec0ff */
[--C-:B------:R-:W-:Y:S01]  /*1ed00*/  HSET2.LE.AND R174, R167, R170.reuse, PT ;  /* 0x000000aaa7ae7233 */ /* 0x100fe20003803000 */
[----:B------:R-:W-:Y:S01]  /*1ed10*/  LOP3.LUT R172, R172, R164, RZ, 0xc0, !PT ;  /* 0x000000a4acac7212 */ /* 0x000fe200078ec0ff */
[--C-:B------:R-:W-:Y:S01]  /*1ed20*/  HSET2.LE.AND R175, R166, R170.reuse, PT ;  /* 0x000000aaa6af7233 */ /* 0x100fe20003803000 */
[----:B------:R-:W-:Y:S01]  /*1ed30*/  PRMT R157, R140, 0x5410, R157 ;  /* 0x000054108c9d7816 */ /* 0x000fe2000000009d */
[--C-:B------:R-:W-:Y:S01]  /*1ed40*/  HSET2.LE.AND R176, R176, R170.reuse, PT ;  /* 0x000000aab0b07233 */ /* 0x100fe20003803000 */
[----:B------:R-:W2:Y:S01]  /*1ed50*/  LDSM.16.MT88.4 R140, [R201+0xa800] ;  /* 0x00a80000c98c783b */ /* 0x000ea20000004200 */
[----:B------:R-:W-:Y:S01]  /*1ed60*/  LOP3.LUT R173, R173, R165, RZ, 0xc0, !PT ;  /* 0x000000a5adad7212 */ /* 0x000fe200078ec0ff */
[--C-:B------:R-:W-:Y:S01]  /*1ed70*/  HSET2.LE.AND R178, R178, R170.reuse, PT ;  /* 0x000000aab2b27233 */ /* 0x100fe20003803000 */
[----:B------:R-:W-:Y:S01]  /*1ed80*/  LOP3.LUT R174, R174, R152, RZ, 0xc0, !PT ;  /* 0x00000098aeae7212 */ /* 0x000fe200078ec0ff */
[--C-:B------:R-:W-:Y:S01]  /*1ed90*/  HSET2.LE.AND R177, R157, R170.reuse, PT ;  /* 0x000000aa9db17233 */ /* 0x100fe20003803000 */
[----:B------:R-:W-:Y:S01]  /*1eda0*/  LOP3.LUT R175, R175, R2, RZ, 0xc0, !PT ;  /* 0x00000002afaf7212 */ /* 0x000fe200078ec0ff */
[----:B------:R-:W-:Y:S01]  /*1edb0*/  HSET2.LE.AND R179, R179, R170, PT ;  /* 0x000000aab3b37233 */ /* 0x000fe20003803000 */
[----:B------:R-:W-:Y:S02]  /*1edc0*/  PRMT R2, R187, 0x5410, R186 ;  /* 0x00005410bb027816 */ /* 0x000fe400000000ba */
[----:B------:R-:W-:Y:S02]  /*1edd0*/  LOP3.LUT R176, R176, R154, RZ, 0xc0, !PT ;  /* 0x0000009ab0b07212 */ /* 0x000fe400078ec0ff */
[----:B------:R-:W-:Y:S02]  /*1ede0*/  LOP3.LUT R177, R177, R153, RZ, 0xc0, !PT ;  /* 0x00000099b1b17212 */ /* 0x000fe400078ec0ff */
[----:B------:R-:W-:Y:S02]  /*1edf0*/  @!P3 PRMT R187, R248, 0x5410, RZ ;  /* 0x00005410f8bbb816 */ /* 0x000fe400000000ff */
[----:B------:R-:W-:Y:S02]  /*1ee00*/  @!P4 PRMT R186, R247, 0x5410, RZ ;  /* 0x00005410f7bac816 */ /* 0x000fe400000000ff */
[----:B------:R-:W-:Y:S01]  /*1ee10*/  @!P2 PRMT R185, R246, 0x5410, RZ ;  /* 0x00005410f6b9a816 */ /* 0x000fe200000000ff */
[----:B------:R-:W-:Y:S01]  /*1ee20*/  STG.E.U16 [R220.64+0x2e], R187 ;  /* 0x00002ebbdc007986 */ /* 0x000fe2000c10151c */
[----:B------:R-:W-:Y:S01]  /*1ee30*/  LOP3.LUT R178, R178, R2, RZ, 0xc0, !PT ;  /* 0x00000002b2b27212 */ /* 0x000fe200078ec0ff */
[----:B------:R-:W-:Y:S01]  /*1ee40*/  FADD.FTZ R2, R242, R225 ;  /* 0x000000e1f2027221 */ /* 0x000fe20000010000 */
[----:B------:R-:W-:Y:S01]  /*1ee50*/  LOP3.LUT R179, R179, R0, RZ, 0xc0, !PT ;  /* 0x00000000b3b37212 */ /* 0x000fe200078ec0ff */
[----:B------:R-:W-:Y:S01]  /*1ee60*/  STG.E.U16 [R220.64+0x30], R186 ;  /* 0x000030badc007986 */ /* 0x000fe2000c10151c */
[----:B------:R-:W-:Y:S01]  /*1ee70*/  ISETP.LT.AND P2, PT, RZ, UR40, PT ;  /* 0x00000028ff007c0c */ /* 0x000fe2000bf41270 */
[----:B------:R-:W-:Y:S01]  /*1ee80*/  UIADD3 UR40, UR40, -0x1, URZ ;  /* 0xffffffff28287890 */ /* 0x000fe2000fffe03f */
[----:B------:R-:W-:Y:S01]  /*1ee90*/  FADD.FTZ R0, R231, R223 ;  /* 0x000000dfe7007221 */ /* 0x000fe20000010000 */
[----:B------:R-:W-:Y:S04]  /*1eea0*/  STG.E.U16 [R218.64+0x30], R185 ;  /* 0x000030b9da007986 */ /* 0x000fe8000c10151c */
[----:B------:R-:W-:Y:S01]  /*1eeb0*/  STG.E.U16 [R218.64+0x32], R184 ;  /* 0x000032b8da007986 */ /* 0x000fe2000c10151c */
[-C--:B--2---:R-:W-:Y:S03]  /*1eec0*/  HMMA.16816.F32.BF16 R152, R172, R140.reuse, R4 ;  /* 0x0000008cac98723c */ /* 0x084fe60000041804 */
[----:B------:R-:W2:Y:S05]  /*1eed0*/  LDSM.16.MT88.4 R4, [R205+0xa800] ;  /* 0x00a80000cd04783b */ /* 0x000eaa0000004200 */
[C---:B------:R-:W-:Y:S03]  /*1eee0*/  HMMA.16816.F32.BF16 R168, R176.reuse, R140, R8 ;  /* 0x0000008cb0a8723c */ /* 0x040fe60000041808 */
[----:B------:R-:W3:Y:S05]  /*1eef0*/  LDSM.16.MT88.4 R8, [R201+0xb800] ;  /* 0x00b80000c908783b */ /* 0x000eea0000004200 */
[-C--:B------:R-:W-:Y:S03]  /*1ef00*/  HMMA.16816.F32.BF16 R164, R176, R142.reuse, R12 ;  /* 0x0000008eb0a4723c */ /* 0x080fe6000004180c */
[----:B------:R-:W4:Y:S05]  /*1ef10*/  LDSM.16.MT88.4 R12, [R203+0xb800] ;  /* 0x00b80000cb0c783b */ /* 0x000f2a0000004200 */
[C---:B------:R-:W-:Y:S03]  /*1ef20*/  HMMA.16816.F32.BF16 R148, R172.reuse, R142, R16 ;  /* 0x0000008eac94723c */ /* 0x040fe60000041810 */
[----:B------:R-:W5:Y:S05]  /*1ef30*/  LDSM.16.MT88.4 R16, [R206+0xb800] ;  /* 0x00b80000ce10783b */ /* 0x000f6a0000004200 */
[-C--:B------:R-:W-:Y:S03]  /*1ef40*/  HMMA.16816.F32.BF16 R144, R172, R180.reuse, R20 ;  /* 0x000000b4ac90723c */ /* 0x080fe60000041814 */
[----:B------:R-:W1:Y:S05]  /*1ef50*/  LDSM.16.MT88.4 R20, [R205+0xb800] ;  /* 0x00b80000cd14783b */ /* 0x000e6a0000004200 */
[C---:B------:R-:W-:Y:S08]  /*1ef60*/  HMMA.16816.F32.BF16 R160, R176.reuse, R180, R24 ;  /* 0x000000b4b0a0723c */ /* 0x040ff00000041818 */
[-C--:B------:R-:W-:Y:S08]  /*1ef70*/  HMMA.16816.F32.BF16 R156, R176, R182.reuse, R28 ;  /* 0x000000b6b09c723c */ /* 0x080ff0000004181c */
[C---:B------:R-:W-:Y:S08]  /*1ef80*/  HMMA.16816.F32.BF16 R140, R172.reuse, R182, R32 ;  /* 0x000000b6ac8c723c */ /* 0x040ff00000041820 */
[-C--:B------:R-:W-:Y:S08]  /*1ef90*/  HMMA.16816.F32.BF16 R36, R172, R136.reuse, R36 ;  /* 0x00000088ac24723c */ /* 0x080ff00000041824 */
[C---:B------:R-:W-:Y:S07]  /*1efa0*/  HMMA.16816.F32.BF16 R40, R176.reuse, R136, R40 ;  /* 0x00000088b028723c */ /* 0x040fee0000041828 */
[----:B------:R-:W-:Y:S01]  /*1efb0*/  IMAD.MOV.U32 R136, RZ, RZ, R3 ;  /* 0x000000ffff887224 */ /* 0x000fe200078e0003 */
[-C--:B------:R-:W-:Y:S08]  /*1efc0*/  HMMA.16816.F32.BF16 R44, R176, R138.reuse, R44 ;  /* 0x0000008ab02c723c */ /* 0x080ff0000004182c */
[C---:B------:R-:W-:Y:S08]  /*1efd0*/  HMMA.16816.F32.BF16 R48, R172.reuse, R138, R48 ;  /* 0x0000008aac30723c */ /* 0x040ff00000041830 */
[-C--:B--2---:R-:W-:Y:S08]  /*1efe0*/  HMMA.16816.F32.BF16 R52, R172, R4.reuse, R52 ;  /* 0x00000004ac34723c */ /* 0x084ff00000041834 */
        /* <DEDUP_REMOVED lines=12> */
[----:B------:R-:W-:Y:S02]  /*1f0b0*/  IMAD.MOV.U32 R2, RZ, RZ, R132 ;  /* 0x000000ffff027224 */ /* 0x000fe400078e0084 */
[----:B------:R-:W-:Y:S02]  /*1f0c0*/  FADD.FTZ R242, R232, R6 ;  /* 0x00000006e8f27221 */ /* 0x000fe40000010000 */
[C---:B------:R-:W-:Y:S01]  /*1f0d0*/  HMMA.16816.F32.BF16 R72, R176.reuse, R8, R72 ;  /* 0x00000008b048723c */ /* 0x040fe20000041848 */
[----:B------:R-:W-:Y:S07]  /*1f0e0*/  IMAD.MOV.U32 R0, RZ, RZ, R133 ;  /* 0x000000ffff007224 */ /* 0x000fee00078e0085 */
[-C--:B------:R-:W-:Y:S08]  /*1f0f0*/  HMMA.16816.F32.BF16 R76, R176, R10.reuse, R76 ;  /* 0x0000000ab04c723c */ /* 0x080ff0000004184c */
[C---:B------:R-:W-:Y:S08]  /*1f100*/  HMMA.16816.F32.BF16 R80, R172.reuse, R10, R80 ;  /* 0x0000000aac50723c */ /* 0x040ff00000041850 */
[-C--:B----4-:R-:W-:Y:S08]  /*1f110*/  HMMA.16816.F32.BF16 R84, R172, R12.reuse, R84 ;  /* 0x0000000cac54723c */ /* 0x090ff00000041854 */
[C---:B------:R-:W-:Y:S08]  /*1f120*/  HMMA.16816.F32.BF16 R88, R176.reuse, R12, R88 ;  /* 0x0000000cb058723c */ /* 0x040ff00000041858 */
[-C--:B------:R-:W-:Y:S08]  /*1f130*/  HMMA.16816.F32.BF16 R92, R176, R14.reuse, R92 ;  /* 0x0000000eb05c723c */ /* 0x080ff0000004185c */
[C---:B------:R-:W-:Y:S08]  /*1f140*/  HMMA.16816.F32.BF16 R96, R172.reuse, R14, R96 ;  /* 0x0000000eac60723c */ /* 0x040ff00000041860 */
[-C--:B-----5:R-:W-:Y:S08]  /*1f150*/  HMMA.16816.F32.BF16 R100, R172, R16.reuse, R100 ;  /* 0x00000010ac64723c */ /* 0x0a0ff00000041864 */
        /* <DEDUP_REMOVED lines=8> */
.L_x_1106:
        /* <DEDUP_REMOVED lines=8> */
[----:B------:R-:W4:Y:S01]  /*1f260*/  S2UR UR9, SR_CTAID.X ;  /* 0x00000000000979c3 */ /* 0x000f220000002500 */
[----:B------:R-:W-:Y:S02]  /*1f270*/  UMOV UR20, URZ ;  /* 0x0000003f00147c82 */ /* 0x000fe40008000000 */
[----:B------:R-:W4:Y:S01]  /*1f280*/  S2R R174, SR_TID.X ;  /* 0x0000000000ae7919 */ /* 0x000f220000002100 */
[----:B------:R-:W-:Y:S02]  /*1f290*/  @UP0 UIMAD.WIDE.U32 UR12, UR24, UR4, URZ ;  /* 0x00000004180c02a5 */ /* 0x000fe4000f8e003f */
[----:B------:R-:W-:Y:S02]  /*1f2a0*/  UMOV UR21, URZ ;  /* 0x0000003f00157c82 */ /* 0x000fe40008000000 */
[----:B------:R-:W-:Y:S01]  /*1f2b0*/  @UP0 UIMAD UR7, UR24, UR5, UR13 ;  /* 0x00000005180702a4 */ /* 0x000fe2000f8e020d */
[----:B------:R-:W4:Y:S02]  /*1f2c0*/  S2UR UR10, SR_CTAID.Z ;  /* 0x00000000000a79c3 */ /* 0x000f240000002700 */
        /* <DEDUP_REMOVED lines=10> */
[----:B------:R-:W-:Y:S02]  /*1f370*/  SHF.R.S32.HI R175, RZ, 0x1f, R174 ;  /* 0x0000001fffaf7819 */ /* 0x000fe400000114ae */
[----:B------:R-:W3:Y:S01]  /*1f380*/  SHFL.BFLY PT, R4, R217, 0x1, 0x1f ;  /* 0x0c201f00d9047f89 */ /* 0x000ee200000e0000 */
[----:B------:R-:W-:Y:S01]  /*1f390*/  UISETP.NE.AND UP1, UPT, UR4, URZ, UPT ;  /* 0x0000003f0400728c */ /* 0x000fe2000bf25270 */
[----:B------:R-:W-:-:S02]  /*1f3a0*/  LEA.HI R5, R175, R174, RZ, 0x2 ;  /* 0x000000aeaf057211 */ /* 0x000fc400078f10ff */
[----:B------:R-:W4:Y:S01]  /*1f3b0*/  SHFL.BFLY PT, R8, R231, 0x1, 0x1f ;  /* 0x0c201f00e7087f89 */ /* 0x000f2200000e0000 */
[----:B------:R-:W-:Y:S01]  /*1f3c0*/  LEA.HI R173, R175, R174, RZ, 0x5 ;  /* 0x000000aeafad7211 */ /* 0x000fe200078f28ff */
[----:B------:R-:W-:Y:S02]  /*1f3d0*/  @!UP0 UIMAD UR11, UR6, UR5, UR11 ;  /* 0x00000005060b82a4 */ /* 0x000fe4000f8e020b */
[----:B------:R-:W-:Y:S02]  /*1f3e0*/  @!UP0 UMOV UR12, UR18 ;  /* 0x00000012000c8c82 */ /* 0x000fe40008000000 */
[----:B------:R-:W-:Y:S02]  /*1f3f0*/  ULDC.U8 UR5, c[0x0][0x328] ;  /* 0x0000ca0000057ab9 */ /* 0x000fe40000000000 */
[----:B------:R-:W-:Y:S02]  /*1f400*/  UISETP.NE.AND UP2, UPT, UR5, URZ, UPT ;  /* 0x0000003f0500728c */ /* 0x000fe4000bf45270 */
[----:B------:R-:W-:Y:S01]  /*1f410*/  @UP1 ULDC UR13, c[0x0][0x210] ;  /* 0x00008400000d1ab9 */ /* 0x000fe20000000800 */
[----:B-1----:R-:W-:Y:S01]  /*1f420*/  FADD.FTZ R135, R0, R6 ;  /* 0x0000000600877221 */ /* 0x002fe20000010000 */
[----:B------:R-:W-:Y:S01]  /*1f430*/  MOV R0, 0x3f800000 ;  /* 0x3f80000000007802 */ /* 0x000fe20000000f00 */
[----:B------:R-:W-:Y:S01]  /*1f440*/  UISETP.NE.OR UP3, UPT, UR4, URZ, !UP2 ;  /* 0x0000003f0400728c */ /* 0x000fe2000d765670 */
[--C-:B------:R-:W-:Y:S01]  /*1f450*/  SHF.R.S32.HI R6, RZ, 0x1f, R5.reuse ;  /* 0x0000001fff067819 */ /* 0x100fe20000011405 */
[----:B--2---:R-:W-:Y:S01]  /*1f460*/  FADD.FTZ R230, R2, R230 ;  /* 0x000000e602e67221 */ /* 0x004fe20000010000 */
[----:B------:R-:W-:Y:S01]  /*1f470*/  FSETP.NE.FTZ.AND P6, PT, R135, RZ, PT ;  /* 0x000000ff8700720b */ /* 0x000fe20003fd5000 */
[----:B------:R-:W-:Y:S01]  /*1f480*/  ULDC UR5, c[0x0][0x234] ;  /* 0x00008d0000057ab9 */ /* 0x000fe20000000800 */
[----:B------:R-:W-:Y:S01]  /*1f490*/  SHF.R.S32.HI R2, RZ, 0x2, R5 ;  /* 0x00000002ff027819 */ /* 0x000fe20000011405 */
[----:B---3--:R-:W-:Y:S01]  /*1f4a0*/  FADD.FTZ R217, R217, R4 ;  /* 0x00000004d9d97221 */ /* 0x008fe20000010000 */
[----:B------:R-:W1:Y:S01]  /*1f4b0*/  SHFL.BFLY PT, R7, R230, 0x1, 0x1f ;  /* 0x0c201f00e6077f89 */ /* 0x000e6200000e0000 */
[----:B------:R-:W-:Y:S01]  /*1f4c0*/  MOV R4, 0x3f800000 ;  /* 0x3f80000000047802 */ /* 0x000fe20000000f00 */
[----:B------:R-:W-:Y:S01]  /*1f4d0*/  @UP1 UIMAD UR13, UR13, UR8, URZ ;  /* 0x000000080d0d12a4 */ /* 0x000fe2000f8e023f */
[----:B----4-:R-:W-:Y:S01]  /*1f4e0*/  FADD.FTZ R231, R231, R8 ;  /* 0x00000008e7e77221 */ /* 0x010fe20000010000 */
[----:B------:R-:W-:Y:S01]  /*1f4f0*/  LEA.HI R6, R6, R2, RZ, 0x3 ;  /* 0x0000000206067211 */ /* 0x000fe200078f18ff */
[----:B------:R-:W-:Y:S01]  /*1f500*/  @!UP1 USEL UR13, UR8, UR5, !UP2 ;  /* 0x00000005080d9287 */ /* 0x000fe2000d000000 */
[----:B------:R-:W-:Y:S01]  /*1f510*/  FSETP.NE.FTZ.AND P5, PT, R217, RZ, PT ;  /* 0x000000ffd900720b */ /* 0x000fe20003fb5000 */
[----:B------:R-:W-:Y:S01]  /*1f520*/  ULDC UR4, c[0x0][0x1c0] ;  /* 0x0000700000047ab9 */ /* 0x000fe20000000800 */
[----:B------:R-:W-:Y:S01]  /*1f530*/  FSETP.NE.FTZ.AND P3, PT, R231, RZ, PT ;  /* 0x000000ffe700720b */ /* 0x000fe20003f75000 */
[----:B------:R-:W2:Y:S01]  /*1f540*/  @P6 MUFU.RCP R0, R135 ;  /* 0x0000008700006308 */ /* 0x000ea20000001000 */
[----:B------:R-:W-:Y:S01]  /*1f550*/  LOP3.LUT R26, R6, 0xfffffff8, RZ, 0xc0, !PT ;  /* 0xfffffff8061a7812 */ /* 0x000fe200078ec0ff */
[----:B------:R-:W-:Y:S01]  /*1f560*/  @UP1 UMOV UR14, 0x1 ;  /* 0x00000001000e1882 */ /* 0x000fe20000000000 */
[----:B------:R-:W-:Y:S01]  /*1f570*/  LOP3.LUT R5, R5, 0x3ffffffc, RZ, 0xc0, !PT ;  /* 0x3ffffffc05057812 */ /* 0x000fe200078ec0ff */
[----:B------:R-:W-:Y:S01]  /*1f580*/  @!UP1 UIMAD UR14, UR13, UR4, URZ ;  /* 0x000000040d0e92a4 */ /* 0x000fe2000f8e023f */
[----:B------:R-:W-:Y:S01]  /*1f590*/  IADD3 R26, R2, -R26, RZ ;  /* 0x8000001a021a7210 */ /* 0x000fe20007ffe0ff */
[----:B------:R-:W-:Y:S01]  /*1f5a0*/  @!UP3 UIMAD UR16, UR6, UR8, URZ ;  /* 0x000000080610b2a4 */ /* 0x000fe2000f8e023f */
[----:B------:R-:W-:Y:S01]  /*1f5b0*/  MOV R2, 0x3f800000 ;  /* 0x3f80000000027802 */ /* 0x000fe20000000f00 */
[----:B------:R-:W-:Y:S01]  /*1f5c0*/  @UP1 ULDC UR15, c[0x0][0x210] ;  /* 0x00008400000f1ab9 */ /* 0x000fe20000000800 */
[----:B------:R-:W-:Y:S01]  /*1f5d0*/  IADD3 R5, -R5, R174, RZ ;  /* 0x000000ae05057210 */ /* 0x000fe20007ffe1ff */
[----:B------:R-:W3:Y:S01]  /*1f5e0*/  @P5 MUFU.RCP R4, R217 ;  /* 0x000000d900045308 */ /* 0x000ee20000001000 */
[----:B------:R-:W-:-:S02]  /*1f5f0*/  UIMAD UR5, UR6, UR14, URZ ;  /* 0x0000000e060572a4 */ /* 0x000fc4000f8e023f */
[----:B------:R-:W-:Y:S01]  /*1f600*/  @!UP1 UMOV UR15, 0x1 ;  /* 0x00000001000f9882 */ /* 0x000fe20000000000 */
[----:B-1----:R-:W-:Y:S01]  /*1f610*/  FADD.FTZ R230, R230, R7 ;  /* 0x00000007e6e67221 */ /* 0x002fe20000010000 */
[----:B------:R-:W-:Y:S01]  /*1f620*/  SHF.R.S32.HI R7, RZ, 0x5, R173 ;  /* 0x00000005ff077819 */ /* 0x000fe200000114ad */
[----:B--2---:R-:W-:Y:S01]  /*1f630*/  FMUL.FTZ R0, R0, c[0x0][0x2dc] ;  /* 0x0000b70000007a20 */ /* 0x004fe20000410000 */
[----:B------:R-:W-:Y:S02]  /*1f640*/  @!UP3 USEL UR16, UR16, UR24, !UP0 ;  /* 0x000000181010b287 */ /* 0x000fe4000c000000 */
[----:B------:R-:W-:Y:S01]  /*1f650*/  FSETP.NE.FTZ.AND P4, PT, R230, RZ, PT ;  /* 0x000000ffe600720b */ /* 0x000fe20003f95000 */
[C---:B------:R-:W-:Y:S01]  /*1f660*/  FMUL.FTZ R136, R0.reuse, R48 ;  /* 0x0000003000887220 */ /* 0x040fe20000410000 */
[----:B-----5:R-:W-:Y:S01]  /*1f670*/  LEA R172, R7, R5, 0x9 ;  /* 0x0000000507ac7211 */ /* 0x020fe200078e48ff */
[----:B------:R-:W-:Y:S01]  /*1f680*/  FMUL.FTZ R137, R0, R52 ;  /* 0x0000003400897220 */ /* 0x000fe20000410000 */
[----:B------:R-:W-:Y:S01]  /*1f690*/  R2P PR, R26, 0x6 ;  /* 0x000000061a007804 */ /* 0x000fe20000000000 */
[C---:B------:R-:W-:Y:S01]  /*1f6a0*/  FMUL.FTZ R152, R0.reuse, R152 ;  /* 0x0000009800987220 */ /* 0x040fe20000410000 */
[----:B------:R-:W-:Y:S01]  /*1f6b0*/  UIMAD UR4, UR9, UR15, URZ ;  /* 0x0000000f090472a4 */ /* 0x000fe2000f8e023f */
[C---:B------:R-:W-:Y:S01]  /*1f6c0*/  FMUL.FTZ R6, R0.reuse, R153 ;  /* 0x0000009900067220 */ /* 0x040fe20000410000 */
[----:B------:R-:W-:Y:S01]  /*1f6d0*/  USEL UR5, UR5, URZ, UP3 ;  /* 0x0000003f05057287 */ /* 0x000fe20009800000 */
[C---:B------:R-:W-:Y:S01]  /*1f6e0*/  FMUL.FTZ R148, R0.reuse, R148 ;  /* 0x0000009400947220 */ /* 0x040fe20000410000 */
[----:B------:R-:W-:Y:S01]  /*1f6f0*/  USHF.L.U32 UR4, UR4, 0x7, URZ ;  /* 0x0000000704047899 */ /* 0x000fe2000800063f */
[----:B------:R-:W-:Y:S01]  /*1f700*/  FMUL.FTZ R149, R0, R149 ;  /* 0x0000009500957220 */ /* 0x000fe20000410000 */
[----:B------:R-:W-:Y:S01]  /*1f710*/  F2FP.BF16.PACK_AB R6, R6, R152 ;  /* 0x000000980606723e */ /* 0x000fe200000010ff */
[C---:B------:R-:W-:Y:S01]  /*1f720*/  FMUL.FTZ R144, R0.reuse, R144 ;  /* 0x0000009000907220 */ /* 0x040fe20000410000 */
[----:B------:R-:W1:Y:S01]  /*1f730*/  @P4 MUFU.RCP R2, R230 ;  /* 0x000000e600024308 */ /* 0x000e620000001000 */
[C---:B------:R-:W-:Y:S01]  /*1f740*/  FMUL.FTZ R12, R0.reuse, R145 ;  /* 0x00000091000c7220 */ /* 0x040fe20000410000 */
[----:B------:R-:W-:Y:S01]  /*1f750*/  UIMAD UR13, UR10, UR13, UR5 ;  /* 0x0000000d0a0d72a4 */ /* 0x000fe2000f8e0205 */
[C---:B------:R-:W-:Y:S01]  /*1f760*/  FMUL.FTZ R140, R0.reuse, R140 ;  /* 0x0000008c008c7220 */ /* 0x040fe20000410000 */
[----:B------:R-:W-:Y:S01]  /*1f770*/  @!UP3 UMOV UR20, UR16 ;  /* 0x000000100014bc82 */ /* 0x000fe20008000000 */
[----:B------:R-:W-:Y:S01]  /*1f780*/  FMUL.FTZ R15, R0, R141 ;  /* 0x0000008d000f7220 */ /* 0x000fe20000410000 */
[----:B------:R-:W-:Y:S01]  /*1f790*/  F2FP.BF16.PACK_AB R12, R12, R144 ;  /* 0x000000900c0c723e */ /* 0x000fe200000010ff */
[C---:B------:R-:W-:Y:S01]  /*1f7a0*/  FMUL.FTZ R19, R0.reuse, R36 ;  /* 0x0000002400137220 */ /* 0x040fe20000410000 */
[----:B------:R-:W-:Y:S01]  /*1f7b0*/  USHF.R.S32.HI UR5, URZ, 0x1f, UR4 ;  /* 0x0000001f3f057899 */ /* 0x000fe20008011404 */
[C---:B------:R-:W-:Y:S01]  /*1f7c0*/  FMUL.FTZ R22, R0.reuse, R37 ;  /* 0x0000002500167220 */ /* 0x040fe20000410000 */
[----:B------:R-:W-:Y:S01]  /*1f7d0*/  F2FP.BF16.PACK_AB R15, R15, R140 ;  /* 0x0000008c0f0f723e */ /* 0x000fe200000010ff */
[C---:B------:R-:W-:Y:S01]  /*1f7e0*/  FMUL.FTZ R48, R0.reuse, R49 ;  /* 0x0000003100307220 */ /* 0x040fe20000410000 */
[----:B------:R-:W-:Y:S01]  /*1f7f0*/  @!UP3 USHF.R.S32.HI UR21, URZ, 0x1f, UR16 ;  /* 0x0000001f3f15b899 */ /* 0x000fe20008011410 */
[----:B------:R-:W-:Y:S01]  /*1f800*/  FMUL.FTZ R52, R0, R53 ;  /* 0x0000003500347220 */ /* 0x000fe20000410000 */
[----:B------:R-:W-:Y:S01]  /*1f810*/  F2FP.BF16.PACK_AB R22, R22, R19 ;  /* 0x000000131616723e */ /* 0x000fe200000010ff */
[----:B------:R-:W-:Y:S01]  /*1f820*/  FMUL.FTZ R139, R0, R64 ;  /* 0x00000040008b7220 */ /* 0x000fe20000410000 */
[----:B------:R-:W-:Y:S01]  /*1f830*/  F2FP.BF16.PACK_AB R19, R48, R136 ;  /* 0x000000883013723e */ /* 0x000fe200000010ff */
[----:B------:R-:W-:Y:S01]  /*1f840*/  FMUL.FTZ R138, R0, R65 ;  /* 0x00000041008a7220 */ /* 0x000fe20000410000 */
[----:B------:R-:W-:Y:S01]  /*1f850*/  F2FP.BF16.PACK_AB R64, R52, R137 ;  /* 0x000000893440723e */ /* 0x000fe200000010ff */
[C---:B------:R-:W-:Y:S01]  /*1f860*/  FMUL.FTZ R68, R0.reuse, R68 ;  /* 0x0000004400447220 */ /* 0x040fe20000410000 */
[----:B------:R-:W-:Y:S01]  /*1f870*/  USHF.R.S32.HI UR6, URZ, 0x1f, UR13 ;  /* 0x0000001f3f067899 */ /* 0x000fe2000801140d */
[C---:B------:R-:W-:Y:S01]  /*1f880*/  FMUL.FTZ R69, R0.reuse, R69 ;  /* 0x0000004500457220 */ /* 0x040fe20000410000 */
[----:B------:R-:W-:Y:S01]  /*1f890*/  UIADD3 UR4, UP2, UP1, UR4, UR20, UR13 ;  /* 0x0000001404047290 */ /* 0x000fe2000f95e00d */
[C---:B------:R-:W-:Y:S01]  /*1f8a0*/  FMUL.FTZ R80, R0.reuse, R80 ;  /* 0x0000005000507220 */ /* 0x040fe20000410000 */
[----:B------:R-:W-:Y:S01]  /*1f8b0*/  @!UP0 UIADD3 UR7, UR19, UR11, URZ ;  /* 0x0000000b13078290 */ /* 0x000fe2000fffe03f */
[C---:B------:R-:W-:Y:S01]  /*1f8c0*/  FMUL.FTZ R81, R0.reuse, R81 ;  /* 0x0000005100517220 */ /* 0x040fe20000410000 */
[----:B------:R-:W-:Y:S01]  /*1f8d0*/  UIADD3.X UR5, UR5, UR21, UR6, UP2, UP1 ;  /* 0x0000001505057290 */ /* 0x000fe200097e2406 */
[----:B------:R-:W-:-:S02]  /*1f8e0*/  FMUL.FTZ R84, R0, R84 ;  /* 0x0000005400547220 */ /* 0x000fc40000410000 */
[C---:B------:R-:W-:Y:S01]  /*1f8f0*/  FMUL.FTZ R85, R0.reuse, R85 ;  /* 0x0000005500557220 */ /* 0x040fe20000410000 */
[----:B------:R-:W-:Y:S01]  /*1f900*/  F2FP.BF16.PACK_AB R52, R81, R80 ;  /* 0x000000505134723e */ /* 0x000fe200000010ff */
[C---:B------:R-:W-:Y:S02]  /*1f910*/  FMUL.FTZ R96, R0.reuse, R96 ;  /* 0x0000006000607220 */ /* 0x040fe40000410000 */
[C---:B------:R-:W-:Y:S01]  /*1f920*/  FMUL.FTZ R97, R0.reuse, R97 ;  /* 0x0000006100617220 */ /* 0x040fe20000410000 */
[----:B------:R-:W-:Y:S01]  /*1f930*/  F2FP.BF16.PACK_AB R48, R85, R84 ;  /* 0x000000545530723e */ /* 0x000fe200000010ff */
        /* <DEDUP_REMOVED lines=9> */
[----:B---3--:R-:W-:-:S02]  /*1f9d0*/  FMUL.FTZ R4, R4, c[0x0][0x2dc] ;  /* 0x0000b70004047a20 */ /* 0x008fc40000410000 */
[----:B-1----:R-:W-:Y:S02]  /*1f9e0*/  FMUL.FTZ R2, R2, c[0x0][0x2dc] ;  /* 0x0000b70002027a20 */ /* 0x002fe40000410000 */
[C---:B------:R-:W-:Y:S01]  /*1f9f0*/  FMUL.FTZ R18, R4.reuse, R38 ;  /* 0x0000002604127220 */ /* 0x040fe20000410000 */
[----:B------:R-:W1:Y:S01]  /*1fa00*/  @P3 MUFU.RCP R0, R231 ;  /* 0x000000e700003308 */ /* 0x000e620000001000 */
[C---:B------:R-:W-:Y:S02]  /*1fa10*/  FMUL.FTZ R31, R4.reuse, R50 ;  /* 0x00000032041f7220 */ /* 0x040fe40000410000 */
[C---:B------:R-:W-:Y:S02]  /*1fa20*/  FMUL.FTZ R32, R4.reuse, R54 ;  /* 0x0000003604207220 */ /* 0x040fe40000410000 */
[----:B------:R-:W-:Y:S02]  /*1fa30*/  FMUL.FTZ R36, R4, R66 ;  /* 0x0000004204247220 */ /* 0x000fe40000410000 */
[----:B------:R-:W-:-:S02]  /*1fa40*/  FMUL.FTZ R168, R2, R168 ;  /* 0x000000a802a87220 */ /* 0x000fc40000410000 */
[C---:B------:R-:W-:Y:S02]  /*1fa50*/  FMUL.FTZ R9, R2.reuse, R169 ;  /* 0x000000a902097220 */ /* 0x040fe40000410000 */
[C---:B------:R-:W-:Y:S02]  /*1fa60*/  FMUL.FTZ R164, R2.reuse, R164 ;  /* 0x000000a402a47220 */ /* 0x040fe40000410000 */
[C---:B------:R-:W-:Y:S01]  /*1fa70*/  FMUL.FTZ R10, R2.reuse, R165 ;  /* 0x000000a5020a7220 */ /* 0x040fe20000410000 */
[----:B------:R-:W-:Y:S01]  /*1fa80*/  F2FP.BF16.PACK_AB R9, R9, R168 ;  /* 0x000000a80909723e */ /* 0x000fe200000010ff */
[----:B------:R-:W-:Y:S02]  /*1fa90*/  FMUL.FTZ R160, R2, R160 ;  /* 0x000000a002a07220 */ /* 0x000fe40000410000 */
[----:B-1----:R-:W-:Y:S01]  /*1faa0*/  FMUL.FTZ R0, R0, c[0x0][0x2dc] ;  /* 0x0000b70000007a20 */ /* 0x002fe20000410000 */
[----:B------:R-:W-:Y:S01]  /*1fab0*/  F2FP.BF16.PACK_AB R10, R10, R164 ;  /* 0x000000a40a0a723e */ /* 0x000fe200000010ff */
[----:B------:R-:W-:-:S02]  /*1fac0*/  FMUL.FTZ R16, R2, R161 ;  /* 0x000000a102107220 */ /* 0x000fc40000410000 */
[C---:B------:R-:W-:Y:S02]  /*1fad0*/  FMUL.FTZ R156, R2.reuse, R156 ;  /* 0x0000009c029c7220 */ /* 0x040fe40000410000 */
        /* <DEDUP_REMOVED lines=25> */
[C---:B------:R-:W-:Y:S02]  /*1fc70*/  FMUL.FTZ R93, R2.reuse, R93 ;  /* 0x0000005d025d7220 */ /* 0x040fe40000410000 */
[C---:B------:R-:W-:Y:S02]  /*1fc80*/  FMUL.FTZ R104, R2.reuse, R104 ;  /* 0x0000006802687220 */ /* 0x040fe40000410000 */
[C---:B------:R-:W-:Y:S02]  /*1fc90*/  FMUL.FTZ R38, R2.reuse, R105 ;  /* 0x0000006902267220 */ /* 0x040fe40000410000 */
[C---:B------:R-:W-:Y:S02]  /*1fca0*/  FMUL.FTZ R108, R2.reuse, R108 ;  /* 0x0000006c026c7220 */ /* 0x040fe40000410000 */
[----:B------:R-:W-:Y:S01]  /*1fcb0*/  FMUL.FTZ R34, R2, R109 ;  /* 0x0000006d02227220 */ /* 0x000fe20000410000 */
[----:B------:R-:W-:Y:S01]  /*1fcc0*/  F2FP.BF16.PACK_AB R38, R38, R104 ;  /* 0x000000682626723e */ /* 0x000fe200000010ff */
[----:B------:R-:W-:-:S02]  /*1fcd0*/  FMUL.FTZ R120, R2, R120 ;  /* 0x0000007802787220 */ /* 0x000fc40000410000 */
[----:B------:R-:W-:Y:S01]  /*1fce0*/  FMUL.FTZ R121, R2, R121 ;  /* 0x0000007902797220 */ /* 0x000fe20000410000 */
[----:B------:R-:W-:Y:S01]  /*1fcf0*/  F2FP.BF16.PACK_AB R34, R34, R108 ;  /* 0x0000006c2222723e */ /* 0x000fe200000010ff */
[C---:B------:R-:W-:Y:S02]  /*1fd00*/  FMUL.FTZ R124, R2.reuse, R124 ;  /* 0x0000007c027c7220 */ /* 0x040fe40000410000 */
[----:B------:R-:W-:Y:S02]  /*1fd10*/  FMUL.FTZ R125, R2, R125 ;  /* 0x0000007d027d7220 */ /* 0x000fe40000410000 */
[----:B------:R-:W-:Y:S02]  /*1fd20*/  FMUL.FTZ R35, R4, R67 ;  /* 0x0000004304237220 */ /* 0x000fe40000410000 */
[C---:B------:R-:W-:Y:S01]  /*1fd30*/  FMUL.FTZ R2, R0.reuse, R62 ;  /* 0x0000003e00027220 */ /* 0x040fe20000410000 */
[----:B------:R-:W-:Y:S01]  /*1fd40*/  F2FP.BF16.PACK_AB R62, R27, R56 ;  /* 0x000000381b3e723e */ /* 0x000fe200000010ff */
[C---:B------:R-:W-:Y:S01]  /*1fd50*/  FMUL.FTZ R57, R0.reuse, R63 ;  /* 0x0000003f00397220 */ /* 0x040fe20000410000 */
[----:B------:R-:W-:Y:S01]  /*1fd60*/  F2FP.BF16.PACK_AB R56, R69, R68 ;  /* 0x000000444538723e */ /* 0x000fe200000010ff */
[C---:B------:R-:W-:Y:S01]  /*1fd70*/  FMUL.FTZ R170, R0.reuse, R170 ;  /* 0x000000aa00aa7220 */ /* 0x040fe20000410000 */
[----:B------:R-:W-:Y:S01]  /*1fd80*/  MOV R68, 0x20 ;  /* 0x0000002000447802 */ /* 0x000fe20000000f00 */
[C---:B------:R-:W-:Y:S01]  /*1fd90*/  FMUL.FTZ R8, R0.reuse, R171 ;  /* 0x000000ab00087220 */ /* 0x040fe20000410000 */
[----:B------:R-:W-:Y:S01]  /*1fda0*/  F2FP.BF16.PACK_AB R57, R57, R2 ;  /* 0x000000023939723e */ /* 0x000fe200000010ff */
[----:B------:R-:W-:Y:S01]  /*1fdb0*/  FMUL.FTZ R166, R0, R166 ;  /* 0x000000a600a67220 */ /* 0x000fe20000410000 */
[----:B------:R-:W-:Y:S01]  /*1fdc0*/  LOP3.LUT R2, R26, 0x1, RZ, 0xc0, !PT ;  /* 0x000000011a027812 */ /* 0x000fe200078ec0ff */
[----:B------:R-:W-:Y:S01]  /*1fdd0*/  FMUL.FTZ R13, R0, R167 ;  /* 0x000000a7000d7220 */ /* 0x000fe20000410000 */
[----:B------:R-:W-:Y:S01]  /*1fde0*/  F2FP.BF16.PACK_AB R8, R8, R170 ;  /* 0x000000aa0808723e */ /* 0x000fe200000010ff */
[----:B------:R-:W-:Y:S01]  /*1fdf0*/  FMUL.FTZ R162, R0, R162 ;  /* 0x000000a200a27220 */ /* 0x000fe20000410000 */
[----:B------:R-:W-:Y:S01]  /*1fe00*/  ISETP.NE.U32.AND P0, PT, R2, 0x1, PT ;  /* 0x000000010200780c */ /* 0x000fe20003f05070 */
        /* <DEDUP_REMOVED lines=44> */
[----:B------:R-:W-:Y:S01]  /*200d0*/  SHF.L.U32 R0, R26, 0x6, RZ ;  /* 0x000000061a007819 */ /* 0x000fe200000006ff */
[C---:B------:R-:W-:Y:S01]  /*200e0*/  FMUL.FTZ R154, R4.reuse, R154 ;  /* 0x0000009a049a7220 */ /* 0x040fe20000410000 */
[----:B------:R-:W-:Y:S01]  /*200f0*/  F2FP.BF16.PACK_AB R29, R29, R122 ;  /* 0x0000007a1d1d723e */ /* 0x000fe200000010ff */
[----:B------:R-:W-:Y:S01]  /*20100*/  FMUL.FTZ R5, R4, R155 ;  /* 0x0000009b04057220 */ /* 0x000fe20000410000 */
[----:B------:R-:W-:Y:S01]  /*20110*/  LOP3.LUT R0, R0, 0x1c0, RZ, 0xc0, !PT ;  /* 0x000001c000007812 */ /* 0x000fe200078ec0ff */
[C---:B------:R-:W-:Y:S01]  /*20120*/  FMUL.FTZ R21, R4.reuse, R39 ;  /* 0x0000002704157220 */ /* 0x040fe20000410000 */
[----:B------:R-:W-:Y:S01]  /*20130*/  F2FP.BF16.PACK_AB R26, R125, R124 ;  /* 0x0000007c7d1a723e */ /* 0x000fe200000010ff */
[----:B------:R-:W-:Y:S01]  /*20140*/  FMUL.FTZ R150, R4, R150 ;  /* 0x0000009604967220 */ /* 0x000fe20000410000 */
[----:B------:R-:W-:Y:S01]  /*20150*/  LEA.HI R0, R0, R0, RZ, 0x1d ;  /* 0x0000000000007211 */ /* 0x000fe200078fe8ff */
[C---:B------:R-:W-:Y:S01]  /*20160*/  FMUL.FTZ R7, R4.reuse, R151 ;  /* 0x0000009704077220 */ /* 0x040fe20000410000 */
[----:B------:R-:W-:Y:S01]  /*20170*/  F2FP.BF16.PACK_AB R5, R5, R154 ;  /* 0x0000009a0505723e */ /* 0x000fe200000010ff */
[----:B------:R-:W-:Y:S01]  /*20180*/  FMUL.FTZ R146, R4, R146 ;  /* 0x0000009204927220 */ /* 0x000fe20000410000 */
[----:B------:R-:W-:Y:S01]  /*20190*/  LEA R0, R172, R0, 0x1 ;  /* 0x00000000ac007211 */ /* 0x000fe200078e08ff */
[C---:B------:R-:W-:Y:S01]  /*201a0*/  FMUL.FTZ R11, R4.reuse, R147 ;  /* 0x00000093040b7220 */ /* 0x040fe20000410000 */
[----:B------:R-:W-:Y:S01]  /*201b0*/  F2FP.BF16.PACK_AB R7, R7, R150 ;  /* 0x000000960707723e */ /* 0x000fe200000010ff */
[----:B------:R-:W-:Y:S01]  /*201c0*/  FMUL.FTZ R142, R4, R142 ;  /* 0x0000008e048e7220 */ /* 0x000fe20000410000 */
[----:B------:R-:W-:Y:S01]  /*201d0*/  SHF.L.U32 R0, R0, 0x1, RZ ;  /* 0x0000000100007819 */ /* 0x000fe200000006ff */
[C---:B------:R-:W-:Y:S01]  /*201e0*/  FMUL.FTZ R14, R4.reuse, R143 ;  /* 0x0000008f040e7220 */ /* 0x040fe20000410000 */
[----:B------:R-:W-:Y:S01]  /*201f0*/  F2FP.BF16.PACK_AB R11, R11, R146 ;  /* 0x000000920b0b723e */ /* 0x000fe200000010ff */
[----:B------:R-:W-:Y:S01]  /*20200*/  FMUL.FTZ R51, R4, R51 ;  /* 0x0000003304337220 */ /* 0x000fe20000410000 */
[----:B------:R-:W-:Y:S01]  /*20210*/  IADD3 R2, R0, -0x10, RZ ;  /* 0xfffffff000027810 */ /* 0x000fe20007ffe0ff */
[----:B------:R-:W-:Y:S01]  /*20220*/  FMUL.FTZ R55, R4, R55 ;  /* 0x0000003704377220 */ /* 0x000fe20000410000 */
[----:B------:R-:W-:Y:S01]  /*20230*/  @P0 IADD3 R2, R0, 0x10, RZ ;  /* 0x0000001000020810 */ /* 0x000fe20007ffe0ff */
[C---:B------:R-:W-:Y:S01]  /*20240*/  FMUL.FTZ R70, R4.reuse, R70 ;  /* 0x0000004604467220 */ /* 0x040fe20000410000 */
[----:B------:R1:W-:Y:S01]  /*20250*/  STS [R0], R6 ;  /* 0x0000000600007388 */ /* 0x0003e20000000800 */
        /* <DEDUP_REMOVED lines=25> */
[----:B-1----:R-:W-:Y:S01]  /*203f0*/  MOV R6, 0x40 ;  /* 0x0000004000067802 */ /* 0x002fe20000000f00 */
[C---:B------:R-:W-:Y:S01]  /*20400*/  FMUL.FTZ R130, R4.reuse, R130 ;  /* 0x0000008204827220 */ /* 0x040fe20000410000 */
[----:B------:R-:W-:Y:S01]  /*20410*/  F2FP.BF16.PACK_AB R35, R115, R114 ;  /* 0x000000727323723e */ /* 0x000fe200000010ff */
[----:B------:R-:W-:Y:S01]  /*20420*/  FMUL.FTZ R131, R4, R131 ;  /* 0x0000008304837220 */ /* 0x000fe20000410000 */
[----:B------:R-:W-:-:S02]  /*20430*/  F2FP.BF16.PACK_AB R4, R149, R148 ;  /* 0x000000949504723e */ /* 0x000fc400000010ff */
[----:B------:R-:W-:Y:S02]  /*20440*/  SEL R6, R6, 0xffffffc0, !P2 ;  /* 0xffffffc006067807 */ /* 0x000fe40005000000 */
[----:B------:R-:W-:Y:S01]  /*20450*/  F2FP.BF16.PACK_AB R31, R119, R118 ;  /* 0x00000076771f723e */ /* 0x000fe200000010ff */
[----:B------:R1:W-:Y:S01]  /*20460*/  STS [R2], R4 ;  /* 0x0000000402007388 */ /* 0x0003e20000000800 */
[----:B------:R-:W-:Y:S02]  /*20470*/  F2FP.BF16.PACK_AB R27, R131, R130 ;  /* 0x00000082831b723e */ /* 0x000fe400000010ff */
[----:B------:R-:W-:Y:S01]  /*20480*/  F2FP.BF16.PACK_AB R67, R67, R126 ;  /* 0x0000007e4343723e */ /* 0x000fe200000010ff */
[----:B------:R-:W-:Y:S04]  /*20490*/  STS [R0+0x2000], R9 ;  /* 0x0020000900007388 */ /* 0x000fe80000000800 */
[----:B------:R2:W-:Y:S04]  /*204a0*/  STS [R0+0x2400], R8 ;  /* 0x0024000800007388 */ /* 0x0005e80000000800 */
[----:B------:R-:W-:Y:S04]  /*204b0*/  STS [R2+0x2000], R10 ;  /* 0x0020000a02007388 */ /* 0x000fe80000000800 */
[----:B------:R3:W-:Y:S01]  /*204c0*/  STS [R2+0x2400], R13 ;  /* 0x0024000d02007388 */ /* 0x0007e20000000800 */
[----:B-1----:R-:W-:-:S04]  /*204d0*/  SEL R4, R68, 0xffffffe0, !P1 ;  /* 0xffffffe044047807 */ /* 0x002fc80004800000 */
[----:B------:R-:W-:Y:S02]  /*204e0*/  IADD3 R5, R0, R4, RZ ;  /* 0x0000000400057210 */ /* 0x000fe40007ffe0ff */
[----:B------:R-:W-:Y:S02]  /*204f0*/  IADD3 R4, R4, R2, RZ ;  /* 0x0000000204047210 */ /* 0x000fe40007ffe0ff */
[----:B--2---:R-:W-:Y:S01]  /*20500*/  IADD3 R8, R0, R6, RZ ;  /* 0x0000000600087210 */ /* 0x004fe20007ffe0ff */
        /* <DEDUP_REMOVED lines=99> */
[----:B------:R-:W-:Y:S02]  /*20b40*/  LOP3.LUT R0, R2, 0xffffffe0, RZ, 0xc0, !PT ;  /* 0xffffffe002007812 */ /* 0x000fe400078ec0ff */
[--C-:B------:R-:W-:Y:S02]  /*20b50*/  SHF.R.S32.HI R3, RZ, 0x5, R2.reuse ;  /* 0x00000005ff037819 */ /* 0x100fe40000011402 */
[----:B------:R-:W-:Y:S01]  /*20b60*/  SHF.R.S32.HI R2, RZ, 0x1f, R2 ;  /* 0x0000001fff027819 */ /* 0x000fe20000011402 */
[----:B------:R-:W-:-:S03]  /*20b70*/  IMAD.IADD R0, R4, 0x1, -R0 ;  /* 0x0000000104007824 */ /* 0x000fc600078e0a00 */
[----:B------:R-:W-:Y:S02]  /*20b80*/  LEA.HI R2, R2, R3, RZ, 0x2 ;  /* 0x0000000302027211 */ /* 0x000fe400078f10ff */
        /* <DEDUP_REMOVED lines=37> */
.L_x_1111:
[----:B--234-:R-:W-:Y:S05]  /*20de0*/  BSYNC B0 ;  /* 0x0000000000007941 */ /* 0x01cfea0003800000 */
.L_x_1110:
[----:B------:R-:W2:Y:S04]  /*20df0*/  LDL.64 R80, [R1+0x88] ;  /* 0x0000880001507983 */ /* 0x000ea80000100a00 */
[----:B-1----:R1:W5:Y:S01]  /*20e00*/  LDL R14, [R1+0x98] ;  /* 0x00009800010e7983 */ /* 0x0023620000100800 */
[----:B------:R-:W-:Y:S01]  /*20e10*/  LEA.HI R13, R175, R174, RZ, 0x3 ;  /* 0x000000aeaf0d7211 */ /* 0x000fe200078f18ff */
[----:B------:R-:W-:Y:S01]  /*20e20*/  UIMAD UR9, UR9, -0x80, UR26 ;  /* 0xffffff80090978a4 */ /* 0x000fe2000f8e021a */
[----:B------:R-:W-:Y:S01]  /*20e30*/  BSSY B0, `(.L_x_1112) ;  /* 0x0000020000007945 */ /* 0x000fe20003800000 */
[----:B------:R-:W3:Y:S01]  /*20e40*/  S2R R0, SR_TID.X ;  /* 0x0000000000007919 */ /* 0x000ee20000002100 */
[----:B------:R-:W-:Y:S01]  /*20e50*/  SHF.R.S32.HI R3, RZ, 0x3, R13 ;  /* 0x00000003ff037819 */ /* 0x000fe2000001140d */
[----:B------:R-:W-:-:S02]  /*20e60*/  USHF.R.S32.HI UR6, URZ, 0x1f, UR10 ;  /* 0x0000001f3f067899 */ /* 0x000fc4000801140a */
[----:B------:R-:W4:Y:S01]  /*20e70*/  S2R R10, SR_CTAID.Z ;  /* 0x00000000000a7919 */ /* 0x000f220000002700 */
[----:B------:R-:W-:Y:S02]  /*20e80*/  ULDC.64 UR4, c[0x0][0x1f0] ;  /* 0x00007c0000047ab9 */ /* 0x000fe40000000a00 */
[----:B------:R-:W-:-:S04]  /*20e90*/  UIMAD UR4, UR6, UR4, URZ ;  /* 0x00000004060472a4 */ /* 0x000fc8000f8e023f */
[----:B------:R-:W-:Y:S01]  /*20ea0*/  UIMAD UR4, UR10, UR5, UR4 ;  /* 0x000000050a0472a4 */ /* 0x000fe2000f8e0204 */
[----:B---3--:R-:W-:-:S04]  /*20eb0*/  SHF.R.S32.HI R2, RZ, 0x1f, R0 ;  /* 0x0000001fff027819 */ /* 0x008fc80000011400 */
[----:B------:R-:W-:-:S04]  /*20ec0*/  LEA.HI R2, R2, R0, RZ, 0x3 ;  /* 0x0000000002027211 */ /* 0x000fc800078f18ff */
[----:B------:R-:W-:Y:S02]  /*20ed0*/  SHF.R.S32.HI R2, RZ, 0x3, R2 ;  /* 0x00000003ff027819 */ /* 0x000fe40000011402 */
[----:B--2---:R-:W-:Y:S02]  /*20ee0*/  SHF.R.S32.HI R0, RZ, 0x1f, R80 ;  /* 0x0000001fff007819 */ /* 0x004fe40000011450 */
[----:B------:R-:W-:-:S04]  /*20ef0*/  IADD3 R4, P0, R80, UR12, RZ ;  /* 0x0000000c50047c10 */ /* 0x000fc8000ff1e0ff */
[----:B------:R-:W-:Y:S01]  /*20f00*/  IADD3.X R5, R0, UR7, RZ, P0, !PT ;  /* 0x0000000700057c10 */ /* 0x000fe200087fe4ff */
[----:B------:R-:W-:Y:S01]  /*20f10*/  IMAD.U32 R0, RZ, RZ, UR25 ;  /* 0x00000019ff007e24 */ /* 0x000fe2000f8e00ff */
[----:B------:R-:W-:Y:S02]  /*20f20*/  ISETP.GE.AND P0, PT, R3, UR9, PT ;  /* 0x0000000903007c0c */ /* 0x000fe4000bf06270 */
[----:B------:R-:W-:Y:S01]  /*20f30*/  SHF.R.S32.HI R3, RZ, 0x1f, R2 ;  /* 0x0000001fff037819 */ /* 0x000fe20000011402 */
[----:B----4-:R-:W-:-:S04]  /*20f40*/  IMAD.WIDE.U32 R10, R10, c[0x0][0x1f0], R4 ;  /* 0x00007c000a0a7a25 */ /* 0x010fc800078e0004 */
[----:B------:R-:W-:Y:S01]  /*20f50*/  IMAD.WIDE R6, R0, 0x80, R2 ;  /* 0x0000008000067825 */ /* 0x000fe200078e0202 */
[----:B------:R-:W-:-:S05]  /*20f60*/  IADD3 R9, R11, UR4, RZ ;  /* 0x000000040b097c10 */ /* 0x000fca000fffe0ff */
[----:B------:R-:W-:Y:S05]  /*20f70*/  @P0 BRA `(.L_x_1113) ;  /* 0x000000b000000947 */ /* 0x000fea0003800000 */
[----:B-1----:R-:W-:Y:S01]  /*20f80*/  IMAD R0, R7, c[0x0][0x1e8], RZ ;  /* 0x00007a0007007a24 */ /* 0x002fe200078e02ff */
        /* <DEDUP_REMOVED lines=10> */
.L_x_1113:
[----:B-1----:R-:W-:Y:S05]  /*21030*/  BSYNC B0 ;  /* 0x0000000000007941 */ /* 0x002fea0003800000 */
.L_x_1112:
[----:B------:R-:W-:Y:S01]  /*21040*/  LEA.HI.SX32 R0, R13, 0x10, 0x1d ;  /* 0x000000100d007811 */ /* 0x000fe200078feaff */
[----:B------:R-:W-:Y:S03]  /*21050*/  BSSY B0, `(.L_x_1114) ;  /* 0x0000011000007945 */ /* 0x000fe60003800000 */
[----:B------:R-:W-:-:S13]  /*21060*/  ISETP.GE.AND P0, PT, R0, UR9, PT ;  /* 0x0000000900007c0c */ /* 0x000fda000bf06270 */
[----:B------:R-:W-:Y:S05]  /*21070*/  @P0 BRA `(.L_x_1115) ;  /* 0x000000e000000947 */ /* 0x000fea0003800000 */
[----:B------:R-:W-:Y:S01]  /*21080*/  IADD3 R12, P0, R6, 0x10, RZ ;  /* 0x00000010060c7810 */ /* 0x000fe20007f1e0ff */
[----:B------:R-:W-:Y:S01]  /*21090*/  IMAD.MOV.U32 R2, RZ, RZ, R10 ;  /* 0x000000ffff027224 */ /* 0x000fe200078e000a */
[----:B------:R-:W-:Y:S02]  /*210a0*/  MOV R3, R9 ;  /* 0x0000000900037202 */ /* 0x000fe40000000f00 */
[----:B------:R-:W-:Y:S01]  /*210b0*/  ISETP.GE.AND P1, PT, R80, c[0x0][0x220], PT ;  /* 0x0000880050007a0c */ /* 0x000fe20003f26270 */
[----:B------:R-:W-:Y:S01]  /*210c0*/  IMAD.X R0, RZ, RZ, R7, P0 ;  /* 0x000000ffff007224 */ /* 0x000fe200000e0607 */
[----:B-----5:R-:W-:Y:S01]  /*210d0*/  ISETP.GE.AND P0, PT, R14, c[0x0][0x220], PT ;  /* 0x000088000e007a0c */ /* 0x020fe20003f06270 */
        /* <DEDUP_REMOVED lines=8> */
.L_x_1115:
[----:B------:R-:W-:Y:S05]  /*21160*/  BSYNC B0 ;  /* 0x0000000000007941 */ /* 0x000fea0003800000 */
.L_x_1114:
[----:B------:R-:W-:Y:S01]  /*21170*/  LEA.HI.SX32 R0, R13, 0x20, 0x1d ;  /* 0x000000200d007811 */ /* 0x000fe200078feaff */
        /* <DEDUP_REMOVED lines=17> */
.L_x_1117:
[----:B------:R-:W-:Y:S05]  /*21290*/  BSYNC B0 ;  /* 0x0000000000007941 */ /* 0x000fea0003800000 */
.L_x_1116:
        /* <DEDUP_REMOVED lines=18> */
.L_x_1119:
[----:B------:R-:W-:Y:S05]  /*213c0*/  BSYNC B0 ;  /* 0x0000000000007941 */ /* 0x000fea0003800000 */
.L_x_1118:
        /* <DEDUP_REMOVED lines=18> */
.L_x_1121:
[----:B------:R-:W-:Y:S05]  /*214f0*/  BSYNC B0 ;  /* 0x0000000000007941 */ /* 0x000fea0003800000 */
.L_x_1120:
        /* <DEDUP_REMOVED lines=18> */
.L_x_1123:
[----:B------:R-:W-:Y:S05]  /*21620*/  BSYNC B0 ;  /* 0x0000000000007941 */ /* 0x000fea0003800000 */
.L_x_1122:
        /* <DEDUP_REMOVED lines=18> */
.L_x_1125:
[----:B------:R-:W-:Y:S05]  /*21750*/  BSYNC B0 ;  /* 0x0000000000007941 */ /* 0x000fea0003800000 */
.L_x_1124:
[----:B------:R-:W-:-:S04]  /*21760*/  LEA.HI.SX32 R0, R13, 0x70, 0x1d ;  /* 0x000000700d007811 */ /* 0x000fc800078feaff */
        /* <DEDUP_REMOVED lines=18> */
.L_x_1062:
[----:B------:R-:W-:Y:S01]  /*21890*/  UISETP.NE.AND UP3, UPT, UR24, -0x1, UPT ;  /* 0xffffffff1800788c */ /* 0x000fe2000bf65270 */
[----:B------:R-:W-:Y:S01]  /*218a0*/  LEA.HI R8, R9, R22, RZ, 0x3 ;  /* 0x0000001609087211 */ /* 0x000fe200078f18ff */
[----:B------:R-:W-:Y:S01]  /*218b0*/  USHF.R.S32.HI UR13, URZ, 0x1f, UR11 ;  /* 0x0000001f3f0d7899 */ /* 0x000fe2000801140b */
[----:B------:R-:W1:Y:S01]  /*218c0*/  S2R R12, SR_CTAID.Z ;  /* 0x00000000000c7919 */ /* 0x000e620000002700 */
[----:B------:R-:W-:Y:S01]  /*218d0*/  ULDC.64 UR6, c[0x0][0x1e8] ;  /* 0x00007a0000067ab9 */ /* 0x000fe20000000a00 */
[----:B------:R-:W-:Y:S01]  /*218e0*/  LOP3.LUT R0, R8, 0xfffffff8, RZ, 0xc0, !PT ;  /* 0xfffffff808007812 */ /* 0x000fe200078ec0ff */
[----:B------:R-:W-:Y:S01]  /*218f0*/  ULDC.64 UR4, c[0x0][0x1f0] ;  /* 0x00007c0000047ab9 */ /* 0x000fe20000000a00 */
[----:B------:R-:W-:Y:S01]  /*21900*/  SHF.R.S32.HI R8, RZ, 0x3, R8 ;  /* 0x00000003ff087819 */ /* 0x000fe20000011408 */
[----:B------:R-:W-:Y:S01]  /*21910*/  UIMAD UR4, UR13, UR4, URZ ;  /* 0x000000040d0472a4 */ /* 0x000fe2000f8e023f */
[----:B------:R-:W-:Y:S01]  /*21920*/  IMAD.U32 R6, RZ, RZ, UR25 ;  /* 0x00000019ff067e24 */ /* 0x000fe2000f8e00ff */
[----:B------:R-:W-:Y:S01]  /*21930*/  ULDC.U8 UR14, c[0x0][0x328] ;  /* 0x0000ca00000e7ab9 */ /* 0x000fe20000000000 */
[----:B------:R-:W-:Y:S01]  /*21940*/  IMAD.IADD R15, R22, 0x1, -R0 ;  /* 0x00000001160f7824 */ /* 0x000fe200078e0a00 */
[----:B------:R-:W-:Y:S01]  /*21950*/  @UP3 UIMAD.WIDE.U32 UR8, UR24, UR6, URZ ;  /* 0x00000006180832a5 */ /* 0x000fe2000f8e003f */
[--C-:B------:R-:W-:Y:S01]  /*21960*/  SHF.R.S32.HI R9, RZ, 0x1f, R8.reuse ;  /* 0x0000001fff097819 */ /* 0x100fe20000011408 */
[----:B------:R-:W-:Y:S01]  /*21970*/  @!UP3 USHF.R.S32.HI UR15, URZ, 0x1f, UR12 ;  /* 0x0000001f3f0fb899 */ /* 0x000fe2000801140c */
[----:B------:R-:W-:Y:S01]  /*21980*/  IMAD.SHL.U32 R14, R15, 0x8, RZ ;  /* 0x000000080f0e7824 */ /* 0x000fe200078e00ff */
[----:B------:R-:W-:Y:S01]  /*21990*/  ULDC.U8 UR6, c[0x0][0x329] ;  /* 0x0000ca4000067ab9 */ /* 0x000fe20000000000 */
[----:B------:R-:W-:Y:S01]  /*219a0*/  BSSY B0, `(.L_x_1126) ;  /* 0x000003a000007945 */ /* 0x000fe20003800000 */
[----:B------:R-:W-:Y:S01]  /*219b0*/  UISETP.NE.AND UP2, UPT, UR6, URZ, UPT ;  /* 0x0000003f0600728c */ /* 0x000fe2000bf45270 */
[----:B------:R-:W-:Y:S01]  /*219c0*/  IMAD.WIDE R6, R6, 0x80, R8 ;  /* 0x0000008006067825 */ /* 0x000fe200078e0208 */
[----:B------:R-:W-:Y:S01]  /*219d0*/  @UP3 UIMAD UR7, UR24, UR7, UR9 ;  /* 0x00000007180732a4 */ /* 0x000fe2000f8e0209 */
[----:B------:R-:W-:Y:S01]  /*219e0*/  IADD3 R23, R14, 0x40, RZ ;  /* 0x000000400e177810 */ /* 0x000fe20007ffe0ff */
[----:B------:R-:W-:-:S02]  /*219f0*/  UIMAD UR9, UR11, UR5, UR4 ;  /* 0x000000050b0972a4 */ /* 0x000fc4000f8e0204 */
[----:B------:R-:W-:Y:S02]  /*21a00*/  UISETP.NE.AND UP4, UPT, UR14, URZ, UPT ;  /* 0x0000003f0e00728c */ /* 0x000fe4000bf85270 */
[----:B------:R-:W-:Y:S02]  /*21a10*/  ULDC.64 UR4, c[0x0][0x1e0] ;  /* 0x0000780000047ab9 */ /* 0x000fe40000000a00 */
[----:B------:R-:W-:Y:S02]  /*21a20*/  @!UP3 UIMAD UR15, UR15, UR4, URZ ;  /* 0x000000040f0fb2a4 */ /* 0x000fe4000f8e023f */
[----:B------:R-:W-:Y:S02]  /*21a30*/  @UP3 UMOV UR18, UR8 ;  /* 0x0000000800123c82 */ /* 0x000fe40008000000 */
[----:B------:R-:W-:Y:S02]  /*21a40*/  @!UP2 UISETP.NE.AND UP1, UPT, UR14, URZ, UPT ;  /* 0x0000003f0e00a28c */ /* 0x000fe4000bf25270 */
[----:B------:R-:W-:-:S02]  /*21a50*/  @!UP3 UIMAD UR15, UR12, UR5, UR15 ;  /* 0x000000050c0fb2a4 */ /* 0x000fc4000f8e020f */
[----:B------:R-:W-:Y:S02]  /*21a60*/  ULDC UR13, c[0x0][0x214] ;  /* 0x00008500000d7ab9 */ /* 0x000fe40000000800 */
[----:B------:R-:W-:Y:S02]  /*21a70*/  @UP2 ULDC UR8, c[0x0][0x210] ;  /* 0x0000840000082ab9 */ /* 0x000fe40000000800 */
[----:B------:R-:W-:Y:S02]  /*21a80*/  UISETP.EQ.AND UP4, UPT, UR6, URZ, UP4 ;  /* 0x0000003f0600728c */ /* 0x000fe4000a782270 */
[----:B------:R-:W-:Y:S02]  /*21a90*/  ULDC UR5, c[0x0][0x234] ;  /* 0x00008d0000057ab9 */ /* 0x000fe40000000800 */
[----:B------:R-:W-:Y:S02]  /*21aa0*/  @!UP3 UIMAD.WIDE.U32 UR16, UR12, UR4, URZ ;  /* 0x000000040c10b2a5 */ /* 0x000fe4000f8e003f */
        /* <DEDUP_REMOVED lines=20> */
[----:B------:R-:W-:Y:S01]  /*21bf0*/  @!UP4 UMOV UR22, URZ ;  /* 0x0000003f0016cc82 */ /* 0x000fe20008000000 */
[----:B------:R-:W-:Y:S01]  /*21c00*/  IADD3 R11, R13, UR9, RZ ;  /* 0x000000090d0b7c10 */ /* 0x000fe2000fffe0ff */
[----:B------:R-:W-:Y:S02]  /*21c10*/  @UP4 UMOV UR22, UR24 ;  /* 0x0000001800164c82 */ /* 0x000fe40008000000 */
[----:B------:R-:W-:-:S02]  /*21c20*/  @!UP4 UMOV UR23, URZ ;  /* 0x0000003f0017cc82 */ /* 0x000fc40008000000 */
[----:B------:R-:W-:Y:S02]  /*21c30*/  USHF.R.S32.HI UR5, URZ, 0x1f, UR8 ;  /* 0x0000001f3f057899 */ /* 0x000fe40008011408 */
[----:B------:R-:W-:Y:S02]  /*21c40*/  @UP4 USHF.R.S32.HI UR23, URZ, 0x1f, UR24 ;  /* 0x0000001f3f174899 */ /* 0x000fe40008011418 */
        /* <DEDUP_REMOVED lines=15> */
.L_x_1127:
[----:B------:R-:W-:Y:S05]  /*21d40*/  BSYNC B0 ;  /* 0x0000000000007941 */ /* 0x000fea0003800000 */
.L_x_1126:
        /* <DEDUP_REMOVED lines=18> */
.L_x_1129:
[----:B------:R-:W-:Y:S05]  /*21e70*/  BSYNC B0 ;  /* 0x0000000000007941 */ /* 0x000fea0003800000 */
.L_x_1128:
        /* <DEDUP_REMOVED lines=18> */
.L_x_1131:
[----:B------:R-:W-:Y:S05]  /*21fa0*/  BSYNC B0 ;  /* 0x0000000000007941 */ /* 0x000fea0003800000 */
.L_x_1130:
        /* <DEDUP_REMOVED lines=18> */
.L_x_1133:
[----:B------:R-:W-:Y:S05]  /*220d0*/  BSYNC B0 ;  /* 0x0000000000007941 */ /* 0x000fea0003800000 */
.L_x_1132:
        /* <DEDUP_REMOVED lines=18> */
.L_x_1135:
[----:B------:R-:W-:Y:S05]  /*22200*/  BSYNC B0 ;  /* 0x0000000000007941 */ /* 0x000fea0003800000 */
.L_x_1134:
        /* <DEDUP_REMOVED lines=18> */
.L_x_1137:
[----:B------:R-:W-:Y:S05]  /*22330*/  BSYNC B0 ;  /* 0x0000000000007941 */ /* 0x000fea0003800000 */
.L_x_1136:
        /* <DEDUP_REMOVED lines=18> */
.L_x_1139:
[----:B------:R-:W-:Y:S05]  /*22460*/  BSYNC B0 ;  /* 0x0000000000007941 */ /* 0x000fea0003800000 */
.L_x_1138:
        /* <DEDUP_REMOVED lines=18> */
.L_x_1141:
[----:B------:R-:W-:Y:S05]  /*22590*/  BSYNC B0 ;  /* 0x0000000000007941 */ /* 0x000fea0003800000 */
.L_x_1140:
        /* <DEDUP_REMOVED lines=67> */
.L_x_1142:
        /* <DEDUP_REMOVED lines=11> */
.L_x_1414:


//--------------------- .text._ZN5flash16flash_fwd_kernelI23Flash_fwd_kernel_traitsILi128ELi128ELi32ELi4ELb0ELb0EN7cutlass10bfloat16_tE19Flash_kernel_traitsILi128ELi128ELi32ELi4ES3_EELb0ELb1ELb0ELb0ELb0ELb0ELb1ELb0EEEvNS_16Flash_fwd_paramsE --------------------------
	.section	.text._ZN5flash16flash_fwd_kernelI23Flash_fwd_kernel_traitsILi128ELi128ELi32ELi4ELb0ELb0EN7cutlass10bfloat16_tE19Flash_kernel_traitsILi128ELi128ELi32ELi4ES3_EELb0ELb1ELb0ELb0ELb0ELb0ELb1ELb0EEEvNS_16Flash_fwd_paramsE,"ax",@progbits
	.sectioninfo	@"SHI_REGISTERS=255"
	.align	128
        .global         _ZN5flash16flash_fwd_kernelI23Flash_fwd_kernel_traitsILi128ELi128ELi32ELi4ELb0ELb0EN7cutlass10bfloat16_tE19Flash_kernel_traitsILi128ELi128ELi32ELi4ES3_EELb0ELb1ELb0ELb0ELb0ELb0ELb1ELb0EEEvNS_16Flash_fwd_paramsE
        .type           _ZN5flash16flash_fwd_kernelI23Flash_fwd_kernel_traitsILi128ELi128ELi32ELi4ELb0ELb0EN7cutlass10bfloat16_tE19Flash_kernel_traitsILi128ELi128ELi32ELi4ES3_EELb0ELb1ELb0ELb0ELb0ELb0ELb1ELb0EEEvNS_16Flash_fwd_paramsE,@function
        .size           _ZN5flash16flash_fwd_kernelI23Flash_fwd_kernel_traitsILi128ELi128ELi32ELi4ELb0ELb0EN7cutlass10bfloat16_tE19Flash_kernel_traitsILi128ELi128ELi32ELi4ES3_EELb0ELb1ELb0ELb0ELb0ELb0ELb1ELb0EEEvNS_16Flash_fwd_paramsE,(.L_x_1415 - _ZN5flash16flash_fwd_kernelI23Flash_fwd_kernel_traitsILi128ELi128ELi32ELi4ELb0ELb0EN7cutlass10bfloat16_tE19Flash_kernel_traitsILi128ELi128ELi32ELi4ES3_EELb0ELb1ELb0ELb0ELb0ELb0ELb1ELb0EEEvNS_16Flash_fwd_paramsE)
        .other          _ZN5flash16flash_fwd_kernelI23Flash_fwd_kernel_traitsILi128ELi128ELi32ELi4ELb0ELb0EN7cutlass10bfloat16_tE19Flash_kernel_traitsILi128ELi128ELi32ELi4ES3_EELb0ELb1ELb0ELb0ELb0ELb0ELb1ELb0EEEvNS_16Flash_fwd_paramsE,@"STO_CUDA_ENTRY STV_DEFAULT"
_ZN5flash16flash_fwd_kernelI23Flash_fwd_kernel_traitsILi128ELi128ELi32ELi4ELb0ELb0EN7cutlass10bfloat16_tE19Flash_kernel_traitsILi128ELi128ELi32ELi4ES3_EELb0ELb1ELb0ELb0ELb0ELb0ELb1ELb0EEEvNS_16Flash_fwd_paramsE:
.text._ZN5flash16flash_fwd_kernelI23Flash_fwd_kernel_traitsILi128ELi128ELi32ELi4ELb0ELb0EN7cutlass10bfloat16_tE19Flash_kernel_traitsILi128ELi128ELi32ELi4ES3_EELb0ELb1ELb0ELb0ELb0ELb0ELb1ELb0EEEvNS_16Flash_fwd_paramsE:
[----:B------:R-:W-:Y:S02]  /*0000*/  MOV R1, c[0x0][0x28] ;  /* 0x00000a0000017a02 */ /* 0x000fe40000000f00 */
[----:B------:R-:W1:Y:S01]  /*0010*/  S2R R14, SR_CTAID.Y ;  /* 0x00000000000e7919 */ /* 0x000e620000002600 */
[----:B------:R-:W2:Y:S01]  /*0020*/  LDC.U8 R0, c[0x0][0x312] ;  /* 0x0000c480ff007b82 */ /* 0x000ea20000000000 */
[----:B------:R-:W-:Y:S01]  /*0030*/  ISETP.NE.U32.AND P2, PT, RZ, c[0x0][0x240], PT ;  /* 0x00009000ff007a0c */ /* 0x000fe20003f45070 */
[----:B------:R-:W-:Y:S01]  /*0040*/  IMAD.MOV.U32 R26, RZ, RZ, 0x4 ;  /* 0x00000004ff1a7424 */ /* 0x000fe200078e00ff */
[----:B------:R-:W-:Y:S01]  /*0050*/  ULDC.64 UR4, c[0x0][0x118] ;  /* 0x0000460000047ab9 */ /* 0x000fe20000000a00 */
[----:B------:R-:W-:Y:S01]  /*0060*/  IMAD.MOV.U32 R9, RZ, RZ, -0x1 ;  /* 0xffffffffff097424 */ /* 0x000fe200078e00ff */
[----:B------:R-:W-:Y:S02]  /*0070*/  ISETP.NE.AND.EX P2, PT, RZ, c[0x0][0x244], PT, P2 ;  /* 0x00009100ff007a0c */ /* 0x000fe40003f45320 */
[----:B------:R-:W-:Y:S02]  /*0080*/  ISETP.EQ.U32.AND P1, PT, RZ, c[0x0][0x248], PT ;  /* 0x00009200ff007a0c */ /* 0x000fe40003f22070 */
[----:B------:R-:W-:Y:S01]  /*0090*/  ISETP.NE.U32.AND P0, PT, RZ, c[0x0][0x250], PT ;  /* 0x00009400ff007a0c */ /* 0x000fe20003f05070 */
[----:B------:R-:W-:Y:S01]  /*00a0*/  IMAD.MOV.U32 R8, RZ, RZ, -0x1 ;  /* 0xffffffffff087424 */ /* 0x000fe200078e00ff */
[----:B------:R-:W-:-:S02]  /*00b0*/  IADD3 R1, R1, -0x50, RZ ;  /* 0xffffffb001017810 */ /* 0x000fc40007ffe0ff */
[----:B------:R-:W-:Y:S01]  /*00c0*/  ISETP.NE.AND.EX P0, PT, RZ, c[0x0][0x254], PT, P0 ;  /* 0x00009500ff007a0c */ /* 0x000fe20003f05300 */
[----:B-1----:R-:W-:Y:S01]  /*00d0*/  IMAD.WIDE R2, R14, R26, c[0x0][0x240] ;  /* 0x000090000e027625 */ /* 0x002fe200078e021a */
[----:B--2---:R-:W-:-:S04]  /*00e0*/  ISETP.NE.AND P3, PT, R0, RZ, PT ;  /* 0x000000ff0000720c */ /* 0x004fc80003f65270 */
[----:B------:R1:W2:Y:S01]  /*00f0*/  @P2 LDG.E R9, [R2.64] ;  /* 0x0000000402092981 */ /* 0x0002a2000c1e1900 */
[----:B------:R-:W-:Y:S01]  /*0100*/  ISETP.EQ.OR.EX P1, PT, RZ, c[0x0][0x24c], !P3, P1 ;  /* 0x00009300ff007a0c */ /* 0x000fe20005f22710 */
[----:B------:R-:W-:Y:S02]  /*0110*/  IMAD.WIDE R4, R14, R26, c[0x0][0x248] ;  /* 0x000092000e047625 */ /* 0x000fe400078e021a */
[----:B------:R1:W3:Y:S10]  /*0120*/  @P2 LDG.E R0, [R2.64+0x4] ;  /* 0x0000040402002981 */ /* 0x0002f4000c1e1900 */
[----:B------:R4:W5:Y:S01]  /*0130*/  @!P1 LDG.E R8, [R4.64] ;  /* 0x0000000404089981 */ /* 0x000962000c1e1900 */
[----:B------:R-:W-:-:S03]  /*0140*/  IMAD.MOV.U32 R7, RZ, RZ, RZ ;  /* 0x000000ffff077224 */ /* 0x000fc600078e00ff */
[----:B------:R-:W2:Y:S04]  /*0150*/  S2R R22, SR_CTAID.X ;  /* 0x0000000000167919 */ /* 0x000ea80000002500 */
[----:B------:R-:W2:Y:S01]  /*0160*/  S2R R28, SR_CTAID.Z ;  /* 0x00000000001c7919 */ /* 0x000ea20000002700 */
[----:B-1----:R-:W-:-:S05]  /*0170*/  @P0 IMAD.WIDE R2, R14, R26, c[0x0][0x250] ;  /* 0x000094000e020625 */ /* 0x002fca00078e021a */
[----:B------:R4:W5:Y:S01]  /*0180*/  @P0 LDG.E R7, [R2.64] ;  /* 0x0000000402070981 */ /* 0x000962000c1e1900 */
[----:B------:R-:W-:-:S04]  /*0190*/  ISETP.NE.U32.AND P0, PT, RZ, c[0x0][0x248], PT ;  /* 0x00009200ff007a0c */ /* 0x000fc80003f05070 */
[----:B------:R-:W-:Y:S01]  /*01a0*/  ISETP.NE.AND.EX P0, PT, RZ, c[0x0][0x24c], PT, P0 ;  /* 0x00009300ff007a0c */ /* 0x000fe20003f05300 */
[----:B--2---:R4:W-:Y:S01]  /*01b0*/  STL [R1+0x28], R9 ;  /* 0x0000280901007387 */ /* 0x0049e20000100800 */
[----:B---3--:R-:W-:Y:S02]  /*01c0*/  @P2 IMAD.IADD R19, R0, 0x1, -R9 ;  /* 0x0000000100132824 */ /* 0x008fe400078e0a09 */
[----:B------:R-:W-:-:S09]  /*01d0*/  @!P2 IMAD.MOV.U32 R19, RZ, RZ, c[0x0][0x214] ;  /* 0x00008500ff13a624 */ /* 0x000fd200078e00ff */
[----:B------:R-:W-:Y:S05]  /*01e0*/  @!P0 BRA `(.L_x_1143) ;  /* 0x0000004000008947 */ /* 0x000fea0003800000 */
[----:B------:R-:W2:Y:S02]  /*01f0*/  @P3 LDG.E R0, [R4.64+0x4] ;  /* 0x0000040404003981 */ /* 0x000ea4000c1e1900 */
[----:B--2--5:R-:W-:-:S06]  /*0200*/  @P3 IADD3 R0, R0, -R8, RZ ;  /* 0x8000000800003210 */ /* 0x024fcc0007ffe0ff */
[----:B------:R1:W5:Y:S01]  /*0210*/  @!P3 LDG.E R0, [R4.64] ;  /* 0x000000040400b981 */ /* 0x000362000c1e1900 */
[----:B------:R-:W-:Y:S05]  /*0220*/  BRA `(.L_x_1144) ;  /* 0x0000001000007947 */ /* 0x000fea0003800000 */
.L_x_1143:
[----:B------:R-:W-:Y:S02]  /*0230*/  MOV R0, c[0x0][0x218] ;  /* 0x0000860000007a02 */ /* 0x000fe40000000f00 */
.L_x_1144:
[----:B------:R-:W-:-:S04]  /*0240*/  ISETP.NE.U32.AND P2, PT, RZ, c[0x0][0x258], PT ;  /* 0x00009600ff007a0c */ /* 0x000fc80003f45070 */
[----:B------:R-:W-:-:S13]  /*0250*/  ISETP.NE.AND.EX P2, PT, RZ, c[0x0][0x25c], PT, P2 ;  /* 0x00009700ff007a0c */ /* 0x000fda0003f45320 */
[----:B----4-:R-:W-:-:S06]  /*0260*/  @P2 IMAD.WIDE R2, R14, R26, c[0x0][0x258] ;  /* 0x000096000e022625 */ /* 0x010fcc00078e021a */
        /* <DEDUP_REMOVED lines=10> */
[----:B------:R-:W2:Y:S01]  /*0310*/  S2R R25, SR_TID.X ;  /* 0x0000000000197919 */ /* 0x000ea20000002100 */
[----:B------:R-:W-:Y:S02]  /*0320*/  IADD3 R2, R49, 0x1f, RZ ;  /* 0x0000001f31027810 */ /* 0x000fe40007ffe0ff */
[----:B------:R-:W-:Y:S02]  /*0330*/  IADD3 R0, R0, c[0x0][0x2e8], R49 ;  /* 0x0000ba0000007a10 */ /* 0x000fe40007ffe031 */
[----:B------:R-:W-:Y:S02]  /*0340*/  SHF.R.S32.HI R3, RZ, 0x1f, R2 ;  /* 0x0000001fff037819 */ /* 0x000fe40000011402 */
[----:B-1----:R-:W-:Y:S02]  /*0350*/  SHF.R.S32.HI R4, RZ, 0x1f, R0 ;  /* 0x0000001fff047819 */ /* 0x002fe40000011400 */
[----:B------:R-:W-:-:S02]  /*0360*/  LEA.HI R2, R3, R2, RZ, 0x5 ;  /* 0x0000000203027211 */ /* 0x000fc400078f28ff */
[----:B------:R-:W-:Y:S02]  /*0370*/  LEA.HI R0, R4, R0, RZ, 0x5 ;  /* 0x0000000004007211 */ /* 0x000fe400078f28ff */
[----:B------:R-:W-:Y:S02]  /*0380*/  SHF.R.S32.HI R2, RZ, 0x5, R2 ;  /* 0x00000005ff027819 */ /* 0x000fe40000011402 */
[----:B------:R-:W-:-:S04]  /*0390*/  SHF.R.S32.HI R0, RZ, 0x5, R0 ;  /* 0x00000005ff007819 */ /* 0x000fc80000011400 */
[----:B------:R-:W-:-:S04]  /*03a0*/  IMNMX R244, R2, R0, PT ;  /* 0x0000000002f47217 */ /* 0x000fc80003800200 */
[----:B------:R-:W-:-:S13]  /*03b0*/  ISETP.GE.AND P0, PT, R244, 0x1, PT ;  /* 0x00000001f400780c */ /* 0x000fda0003f06270 */
[----:B------:R-:W-:Y:S05]  /*03c0*/  @!P0 BRA `(.L_x_1145) ;  /* 0x00014ca000008947 */ /* 0x000fea0003800000 */
[----:B--2---:R-:W-:Y:S02]  /*03d0*/  ISETP.NE.AND P1, PT, R9, -0x1, PT ;  /* 0xffffffff0900780c */ /* 0x004fe40003f25270 */
[----:B------:R-:W-:-:S11]  /*03e0*/  ISETP.NE.AND P0, PT, R8, -0x1, PT ;  /* 0xffffffff0800780c */ /* 0x000fd60003f05270 */
[----:B------:R-:W-:Y:S01]  /*03f0*/  @!P1 SHF.R.S32.HI R4, RZ, 0x1f, R14 ;  /* 0x0000001fff049819 */ /* 0x000fe2000001140e */
[----:B------:R-:W-:Y:S01]  /*0400*/  @P1 IMAD.WIDE.U32 R2, R9, c[0x0][0x190], RZ ;  /* 0x0000640009021a25 */ /* 0x000fe200078e00ff */
[----:B------:R-:W-:-:S03]  /*0410*/  @P0 IADD3 R0, R7, R8, RZ ;  /* 0x0000000807000210 */ /* 0x000fc60007ffe0ff */
[----:B------:R-:W-:Y:S01]  /*0420*/  @!P1 IMAD R6, R4, c[0x0][0x178], RZ ;  /* 0x00005e0004069a24 */ /* 0x000fe200078e02ff */
[----:B------:R-:W-:Y:S01]  /*0430*/  @P1 MOV R11, R2 ;  /* 0x00000002000b1202 */ /* 0x000fe20000000f00 */
[----:B------:R-:W-:Y:S02]  /*0440*/  @P1 IMAD R13, R9, c[0x0][0x194], R3 ;  /* 0x00006500090d1a24 */ /* 0x000fe400078e0203 */
[----:B------:R-:W-:-:S04]  /*0450*/  @P0 IMAD.WIDE.U32 R2, R0, c[0x0][0x198], RZ ;  /* 0x0000660000020a25 */ /* 0x000fc800078e00ff */
[----:B------:R-:W-:Y:S01]  /*0460*/  @!P1 IMAD.WIDE.U32 R4, R14, c[0x0][0x178], RZ ;  /* 0x00005e000e049a25 */ /* 0x000fe200078e00ff */
[----:B------:R-:W-:-:S03]  /*0470*/  @P0 MOV R12, R2 ;  /* 0x00000002000c0202 */ /* 0x000fc60000000f00 */
[----:B------:R-:W-:Y:S01]  /*0480*/  @!P1 IMAD R6, R14, c[0x0][0x17c], R6 ;  /* 0x00005f000e069a24 */ /* 0x000fe200078e0206 */
[----:B------:R-:W-:Y:S01]  /*0490*/  @!P1 MOV R11, R4 ;  /* 0x00000004000b9202 */ /* 0x000fe20000000f00 */
[----:B------:R-:W-:-:S03]  /*04a0*/  @P0 IMAD R18, R0, c[0x0][0x19c], R3 ;  /* 0x0000670000120a24 */ /* 0x000fc600078e0203 */
[----:B------:R-:W-:Y:S01]  /*04b0*/  @!P1 IADD3 R13, R5, R6, RZ ;  /* 0x00000006050d9210 */ /* 0x000fe20007ffe0ff */
[----:B------:R-:W-:Y:S05]  /*04c0*/  @P0 BRA `(.L_x_1146) ;  /* 0x000000b000000947 */ /* 0x000fea0003800000 */
[----:B------:R-:W-:Y:S01]  /*04d0*/  SHF.R.S32.HI R0, RZ, 0x1f, R7 ;  /* 0x0000001fff007819 */ /* 0x000fe20000011407 */
[----:B------:R-:W-:Y:S01]  /*04e0*/  IMAD.WIDE.U32 R2, R7, c[0x0][0x198], RZ ;  /* 0x0000660007027a25 */ /* 0x000fe200078e00ff */
[----:B------:R-:W-:-:S03]  /*04f0*/  SHF.R.S32.HI R4, RZ, 0x1f, R14 ;  /* 0x0000001fff047819 */ /* 0x000fc6000001140e */
[----:B------:R-:W-:Y:S02]  /*0500*/  IMAD R0, R0, c[0x0][0x198], RZ ;  /* 0x0000660000007a24 */ /* 0x000fe400078e02ff */
[----:B------:R-:W-:Y:S02]  /*0510*/  IMAD R4, R4, c[0x0][0x180], RZ ;  /* 0x0000600004047a24 */ /* 0x000fe400078e02ff */
[----:B------:R-:W-:-:S05]  /*0520*/  IMAD R0, R7, c[0x0][0x19c], R0 ;  /* 0x0000670007007a24 */ /* 0x000fca00078e0200 */
[----:B------:R-:W-:Y:S01]  /*0530*/  IADD3 R3, R3, R0, RZ ;  /* 0x0000000003037210 */ /* 0x000fe20007ffe0ff */
[----:B------:R-:W-:-:S04]  /*0540*/  IMAD R0, R14, c[0x0][0x184], R4 ;  /* 0x000061000e007a24 */ /* 0x000fc800078e0204 */
[----:B------:R-:W-:-:S05]  /*0550*/  IMAD.WIDE.U32 R2, R14, c[0x0][0x180], R2 ;  /* 0x000060000e027a25 */ /* 0x000fca00078e0002 */
[----:B------:R-:W-:Y:S02]  /*0560*/  IADD3 R18, R3, R0, RZ ;  /* 0x0000000003127210 */ /* 0x000fe40007ffe0ff */
[----:B------:R-:W-:Y:S02]  /*0570*/  MOV R12, R2 ;  /* 0x00000002000c7202 */ /* 0x000fe40000000f00 */
.L_x_1146:
[----:B------:R-:W-:Y:S02]  /*0580*/  IABS R4, c[0x0][0x1c8] ;  /* 0x0000720000047a13 */ /* 0x000fe40000000000 */
[----:B------:R-:W-:Y:S02]  /*0590*/  IABS R5, R28 ;  /* 0x0000001c00057213 */ /* 0x000fe40000000000 */
[----:B------:R-:W1:Y:S01]  /*05a0*/  I2F.RP R2, R4 ;  /* 0x0000000400027306 */ /* 0x000e620000209400 */
[----:B------:R-:W-:-:S07]  /*05b0*/  SHF.R.S32.HI R17, RZ, 0x1f, R28 ;  /* 0x0000001fff117819 */ /* 0x000fce000001141c */
[----:B-1----:R-:W1:Y:S02]  /*05c0*/  MUFU.RCP R2, R2 ;  /* 0x0000000200027308 */ /* 0x002e640000001000 */
[----:B-1----:R-:W-:-:S06]  /*05d0*/  IADD3 R2, R2, 0xffffffe, RZ ;  /* 0x0ffffffe02027810 */ /* 0x002fcc0007ffe0ff */
        /* <DEDUP_REMOVED lines=13> */
[----:B------:R-:W-:Y:S01]  /*06b0*/  ISETP.GE.U32.AND P3, PT, R2, R4, PT ;  /* 0x000000040200720c */ /* 0x000fe20003f66070 */
[----:B------:R-:W-:Y:S01]  /*06c0*/  @P0 IMAD.IADD R4, R7, 0x1, R8 ;  /* 0x0000000107040824 */ /* 0x000fe200078e0208 */
[----:B------:R-:W-:-:S04]  /*06d0*/  LOP3.LUT R2, R28, c[0x0][0x1c8], RZ, 0x3c, !PT ;  /* 0x000072001c027a12 */ /* 0x000fc800078e3cff */
[----:B------:R-:W-:Y:S01]  /*06e0*/  ISETP.GE.AND P1, PT, R2, RZ, PT ;  /* 0x000000ff0200720c */ /* 0x000fe20003f26270 */
[----:B------:R-:W-:-:S04]  /*06f0*/  @P0 IMAD.WIDE.U32 R2, R4, c[0x0][0x1a0], RZ ;  /* 0x0000680004020a25 */ /* 0x000fc800078e00ff */
[----:B------:R-:W-:Y:S01]  /*0700*/  @P0 IMAD R16, R4, c[0x0][0x1a4], R3 ;  /* 0x0000690004100a24 */ /* 0x000fe200078e0203 */
[----:B------:R-:W-:Y:S02]  /*0710*/  @P0 MOV R15, R2 ;  /* 0x00000002000f0202 */ /* 0x000fe40000000f00 */
[----:B------:R-:W-:-:S04]  /*0720*/  @P3 IADD3 R0, R0, 0x1, RZ ;  /* 0x0000000100003810 */ /* 0x000fc80007ffe0ff */
[----:B------:R-:W-:-:S05]  /*0730*/  MOV R10, R0 ;  /* 0x00000000000a7202 */ /* 0x000fca0000000f00 */
        /* <DEDUP_REMOVED lines=14> */
.L_x_1147:
[----:B------:R-:W-:Y:S01]  /*0820*/  SHF.R.S32.HI R21, RZ, 0x1f, R25 ;  /* 0x0000001fff157819 */ /* 0x000fe20000011419 */
[----:B------:R-:W-:Y:S01]  /*0830*/  IMAD.IADD R252, R19, 0x1, -R27 ;  /* 0x0000000113fc7824 */ /* 0x000fe200078e0a1b */
[----:B------:R-:W-:Y:S01]  /*0840*/  BSSY B0, `(.L_x_1148) ;  /* 0x000005a000007945 */ /* 0x000fe20003800000 */
[----:B------:R-:W-:Y:S01]  /*0850*/  IMAD R17, R17, c[0x0][0x1a8], RZ ;  /* 0x00006a0011117a24 */ /* 0x000fe200078e02ff */
[CC--:B------:R-:W-:Y:S01]  /*0860*/  LEA.HI R2, R21.reuse, R25.reuse, RZ, 0x3 ;  /* 0x0000001915027211 */ /* 0x0c0fe200078f18ff */
[----:B------:R-:W-:Y:S01]  /*0870*/  IMAD.MOV.U32 R29, RZ, RZ, 0x10 ;  /* 0x00000010ff1d7424 */ /* 0x000fe200078e00ff */
[----:B------:R-:W-:Y:S01]  /*0880*/  LEA.HI R24, R21, R25, RZ, 0x4 ;  /* 0x0000001915187211 */ /* 0x000fe200078f20ff */
[----:B------:R-:W-:Y:S01]  /*0890*/  IMAD R17, R28, c[0x0][0x1ac], R17 ;  /* 0x00006b001c117a24 */ /* 0x000fe200078e0211 */
[----:B------:R-:W-:-:S02]  /*08a0*/  SHF.R.S32.HI R8, RZ, 0x3, R2 ;  /* 0x00000003ff087819 */ /* 0x000fc40000011402 */
[----:B------:R-:W-:Y:S02]  /*08b0*/  LOP3.LUT R2, R2, 0xfffffff8, RZ, 0xc0, !PT ;  /* 0xfffffff802027812 */ /* 0x000fe400078ec0ff */
[----:B------:R-:W-:Y:S01]  /*08c0*/  LOP3.LUT R0, R24, 0xfffffff0, RZ, 0xc0, !PT ;  /* 0xfffffff018007812 */ /* 0x000fe200078ec0ff */
[----:B------:R-:W-:Y:S01]  /*08d0*/  IMAD.SHL.U32 R3, R8, 0x40, RZ ;  /* 0x0000004008037824 */ /* 0x000fe200078e00ff */
[----:B------:R-:W-:Y:S01]  /*08e0*/  SHF.R.S32.HI R9, RZ, 0x1f, R8 ;  /* 0x0000001fff097819 */ /* 0x000fe20000011408 */
[----:B------:R-:W-:Y:S01]  /*08f0*/  IMAD.IADD R20, R25, 0x1, -R2 ;  /* 0x0000000119147824 */ /* 0x000fe200078e0a02 */
[----:B------:R-:W-:Y:S01]  /*0900*/  LEA.HI R5, R21, R25, RZ, 0x6 ;  /* 0x0000001915057211 */ /* 0x000fe200078f30ff */
[----:B------:R-:W-:Y:S01]  /*0910*/  IMAD.IADD R0, R25, 0x1, -R0 ;  /* 0x0000000119007824 */ /* 0x000fe200078e0a00 */
[----:B------:R-:W-:Y:S01]  /*0920*/  LOP3.LUT R2, R3, 0x1c0, RZ, 0xc0, !PT ;  /* 0x000001c003027812 */ /* 0x000fe200078ec0ff */
[----:B------:R-:W-:Y:S02]  /*0930*/  IMAD.SHL.U32 R236, R20, 0x8, RZ ;  /* 0x0000000814ec7824 */ /* 0x000fe400078e00ff */
[----:B------:R-:W-:Y:S01]  /*0940*/  IMAD.WIDE R38, R22, 0x80, R8 ;  /* 0x0000008016267825 */ /* 0x000fe200078e0208 */
[----:B------:R-:W-:-:S02]  /*0950*/  SHF.R.S32.HI R4, RZ, 0x1f, R0 ;  /* 0x0000001fff047819 */ /* 0x000fc40000011400 */
[----:B------:R-:W-:Y:S01]  /*0960*/  LOP3.LUT R3, R2, 0x38, R236, 0xf8, !PT ;  /* 0x0000003802037812 */ /* 0x000fe200078ef8ec */
[----:B------:R-:W-:Y:S01]  /*0970*/  IMAD R14, R9, c[0x0][0x1a0], RZ ;  /* 0x00006800090e7a24 */ /* 0x000fe200078e02ff */
[----:B------:R-:W-:Y:S01]  /*0980*/  SHF.R.U32.HI R2, RZ, 0x3, R2 ;  /* 0x00000003ff027819 */ /* 0x000fe20000011602 */
[----:B------:R1:W-:Y:S01]  /*0990*/  STL.64 [R1+0x10], R38 ;  /* 0x0000102601007387 */ /* 0x0003e20000100a00 */
[----:B------:R-:W-:Y:S01]  /*09a0*/  LEA.HI R23, R4, R0, RZ, 0x3 ;  /* 0x0000000004177211 */ /* 0x000fe200078f18ff */
[----:B------:R-:W-:Y:S01]  /*09b0*/  IMAD.SHL.U32 R4, R5, 0x8, RZ ;  /* 0x0000000805047824 */ /* 0x000fe200078e00ff */
[----:B------:R-:W-:Y:S01]  /*09c0*/  LOP3.LUT R3, R3, R2, RZ, 0x3c, !PT ;  /* 0x0000000203037212 */ /* 0x000fe200078e3cff */
[----:B------:R-:W-:Y:S01]  /*09d0*/  IMAD R14, R8, c[0x0][0x1a4], R14 ;  /* 0x00006900080e7a24 */ /* 0x000fe200078e020e */
[----:B------:R-:W-:Y:S02]  /*09e0*/  LOP3.LUT R2, R23, 0xfffffff8, RZ, 0xc0, !PT ;  /* 0xfffffff817027812 */ /* 0x000fe400078ec0ff */
[----:B------:R-:W-:-:S02]  /*09f0*/  SHF.R.S32.HI R237, RZ, 0x1f, R236 ;  /* 0x0000001fffed7819 */ /* 0x000fc400000114ec */
[----:B------:R-:W-:Y:S01]  /*0a00*/  LOP3.LUT R224, R3, 0xfffffe00, R4, 0xf8, !PT ;  /* 0xfffffe0003e07812 */ /* 0x000fe200078ef804 */
[----:B------:R-:W-:Y:S01]  /*0a10*/  IMAD.IADD R22, R0, 0x1, -R2 ;  /* 0x0000000100167824 */ /* 0x000fe200078e0a02 */
[----:B------:R-:W-:Y:S01]  /*0a20*/  IADD3 R2, P0, R236, R11, RZ ;  /* 0x0000000bec027210 */ /* 0x000fe20007f1e0ff */
[----:B------:R-:W-:Y:S01]  /*0a30*/  IMAD.WIDE.U32 R6, R8, c[0x0][0x198], R236 ;  /* 0x0000660008067a25 */ /* 0x000fe200078e00ec */
[----:B------:R-:W-:Y:S01]  /*0a40*/  SHF.R.S32.HI R11, RZ, 0x1f, R10 ;  /* 0x0000001fff0b7819 */ /* 0x000fe2000001140a */
[----:B------:R1:W-:Y:S01]  /*0a50*/  STL.64 [R1+0x8], R236 ;  /* 0x000008ec01007387 */ /* 0x0003e20000100a00 */
[----:B------:R-:W-:Y:S01]  /*0a60*/  IADD3 R251, R236, 0x40, RZ ;  /* 0x00000040ecfb7810 */ /* 0x000fe20007ffe0ff */
[----:B------:R-:W-:Y:S01]  /*0a70*/  IMAD R0, R9, c[0x0][0x198], RZ ;  /* 0x0000660009007a24 */ /* 0x000fe200078e02ff */
[----:B------:R-:W-:Y:S01]  /*0a80*/  IADD3 R6, P1, R12, R6, RZ ;  /* 0x000000060c067210 */ /* 0x000fe20007f3e0ff */
[----:B------:R-:W-:Y:S02]  /*0a90*/  IMAD.X R3, R237, 0x1, R13, P0 ;  /* 0x00000001ed037824 */ /* 0x000fe400000e060d */
[----:B------:R-:W-:-:S04]  /*0aa0*/  IMAD.WIDE.U32 R4, R8, c[0x0][0x1a0], R236 ;  /* 0x0000680008047a25 */ /* 0x000fc800078e00ec */
[----:B------:R-:W-:Y:S02]  /*0ab0*/  IMAD R0, R8, c[0x0][0x19c], R0 ;  /* 0x0000670008007a24 */ /* 0x000fe400078e0200 */
[----:B------:R-:W-:Y:S01]  /*0ac0*/  IMAD.WIDE.U32 R12, R28, c[0x0][0x1a8], R2 ;  /* 0x00006a001c0c7a25 */ /* 0x000fe200078e0002 */
[----:B------:R-:W-:Y:S02]  /*0ad0*/  IADD3 R2, P0, R15, R4, RZ ;  /* 0x000000040f027210 */ /* 0x000fe40007f1e0ff */
[----:B------:R-:W-:Y:S01]  /*0ae0*/  IADD3.X R7, R18, R7, R0, P1, !PT ;  /* 0x0000000712077210 */ /* 0x000fe20000ffe400 */
[C---:B------:R-:W-:Y:S01]  /*0af0*/  IMAD R0, R11.reuse, c[0x0][0x1b8], RZ ;  /* 0x00006e000b007a24 */ /* 0x040fe200078e02ff */
[----:B------:R-:W-:Y:S01]  /*0b00*/  IADD3.X R3, R16, R5, R14, P0, !PT ;  /* 0x0000000510037210 */ /* 0x000fe200007fe40e */
[----:B------:R-:W-:Y:S01]  /*0b10*/  IMAD R4, R11, c[0x0][0x1b0], RZ ;  /* 0x00006c000b047a24 */ /* 0x000fe200078e02ff */
[----:B------:R-:W-:Y:S01]  /*0b20*/  R2P PR, R22, 0x6 ;  /* 0x0000000616007804 */ /* 0x000fe20000000000 */
[----:B------:R-:W-:Y:S01]  /*0b30*/  IMAD R5, R10, c[0x0][0x1bc], R0 ;  /* 0x00006f000a057a24 */ /* 0x000fe200078e0200 */
[----:B------:R-:W-:Y:S01]  /*0b40*/  ISETP.GE.AND P0, PT, R8, R252, PT ;  /* 0x000000fc0800720c */ /* 0x000fe20003f06270 */
[----:B------:R-:W-:Y:S01]  /*0b50*/  IMAD.WIDE.U32 R30, R10, c[0x0][0x1b8], R2 ;  /* 0x00006e000a1e7a25 */ /* 0x000fe200078e0002 */
[----:B------:R-:W-:-:S03]  /*0b60*/  LEA.HI R11, R21, R25, RZ, 0x5 ;  /* 0x00000019150b7211 */ /* 0x000fc600078f28ff */
[C---:B------:R-:W-:Y:S01]  /*0b70*/  IMAD R14, R10.reuse, c[0x0][0x1b4], R4 ;  /* 0x00006d000a0e7a24 */ /* 0x040fe200078e0204 */
[----:B------:R-:W-:Y:S01]  /*0b80*/  LOP3.LUT R0, R11, 0xffffffe0, RZ, 0xc0, !PT ;  /* 0xffffffe00b007812 */ /* 0x000fe200078ec0ff */
[----:B------:R-:W-:Y:S01]  /*0b90*/  IMAD.WIDE.U32 R34, R10, c[0x0][0x1b0], R6 ;  /* 0x00006c000a227a25 */ /* 0x000fe200078e0006 */
[----:B------:R-:W-:Y:S02]  /*0ba0*/  SHF.R.S32.HI R15, RZ, 0x5, R11 ;  /* 0x00000005ff0f7819 */ /* 0x000fe4000001140b */
[----:B------:R-:W-:Y:S01]  /*0bb0*/  SEL R4, R29, 0xfffffff0, !P1 ;  /* 0xfffffff01d047807 */ /* 0x000fe20004800000 */
[----:B------:R-:W-:Y:S01]  /*0bc0*/  IMAD.IADD R33, R31, 0x1, R5 ;  /* 0x000000011f217824 */ /* 0x000fe200078e0205 */
[----:B------:R1:W-:Y:S01]  /*0bd0*/  STL.64 [R1+0x20], R34 ;  /* 0x0000202201007387 */ /* 0x0003e20000100a00 */
[----:B------:R-:W-:Y:S02]  /*0be0*/  IMAD.IADD R37, R35, 0x1, R14 ;  /* 0x0000000123257824 */ /* 0x000fe400078e020e */
[----:B------:R-:W-:Y:S01]  /*0bf0*/  IMAD.MOV.U32 R28, RZ, RZ, 0x20 ;  /* 0x00000020ff1c7424 */ /* 0x000fe200078e00ff */
[----:B------:R1:W-:Y:S01]  /*0c00*/  STL.64 [R1+0x30], R30 ;  /* 0x0000301e01007387 */ /* 0x0003e20000100a00 */
[----:B------:R-:W-:-:S02]  /*0c10*/  IMAD.IADD R18, R25, 0x1, -R0 ;  /* 0x0000000119127824 */ /* 0x000fc400078e0a00 */
[----:B------:R-:W-:Y:S01]  /*0c20*/  IMAD.SHL.U32 R224, R224, 0x2, RZ ;  /* 0x00000002e0e07824 */ /* 0x000fe200078e00ff */
[----:B------:R1:W-:Y:S01]  /*0c30*/  STL [R1+0x4], R33 ;  /* 0x0000042101007387 */ /* 0x0003e20000100800 */
[----:B------:R-:W-:Y:S01]  /*0c40*/  IMAD.IADD R11, R13, 0x1, R17 ;  /* 0x000000010d0b7824 */ /* 0x000fe200078e0211 */
[----:B------:R-:W-:Y:S02]  /*0c50*/  SEL R0, R28, 0xffffffe0, !P2 ;  /* 0xffffffe01c007807 */ /* 0x000fe40005000000 */
[----:B------:R1:W-:Y:S01]  /*0c60*/  STL [R1+0x1c], R37 ;  /* 0x00001c2501007387 */ /* 0x0003e20000100800 */
[----:B------:R-:W-:Y:S05]  /*0c70*/  @P0 BRA `(.L_x_1149) ;  /* 0x0000016000000947 */ /* 0x000fea0003800000 */
[----:B------:R-:W-:Y:S01]  /*0c80*/  ISETP.GE.AND P2, PT, R236, c[0x0][0x220], PT ;  /* 0x00008800ec007a0c */ /* 0x000fe20003f46270 */
[----:B------:R-:W-:Y:S01]  /*0c90*/  IMAD R2, R39, c[0x0][0x190], RZ ;  /* 0x0000640027027a24 */ /* 0x000fe200078e02ff */
[----:B------:R-:W-:Y:S01]  /*0ca0*/  ISETP.GE.AND P1, PT, R251, c[0x0][0x220], PT ;  /* 0x00008800fb007a0c */ /* 0x000fe20003f26270 */
[----:B------:R-:W-:Y:S02]  /*0cb0*/  IMAD.MOV.U32 R10, RZ, RZ, R12 ;  /* 0x000000ffff0a7224 */ /* 0x000fe400078e000c */
[----:B------:R-:W-:-:S02]  /*0cc0*/  IMAD R2, R38, c[0x0][0x194], R2 ;  /* 0x0000650026027a24 */ /* 0x000fc400078e0202 */
        /* <DEDUP_REMOVED lines=17> */
.L_x_1149:
[----:B------:R-:W-:Y:S05]  /*0de0*/  BSYNC B0 ;  /* 0x0000000000007941 */ /* 0x000fea0003800000 */
.L_x_1148:
[----:B------:R-:W-:Y:S01]  /*0df0*/  IADD3 R16, R8, 0x10, RZ ;  /* 0x0000001008107810 */ /* 0x000fe20007ffe0ff */
[----:B------:R-:W-:Y:S03]  /*0e00*/  BSSY B0, `(.L_x_1150) ;  /* 0x000001c000007945 */ /* 0x000fe60003800000 */
[----:B------:R-:W-:-:S13]  /*0e10*/  ISETP.GE.AND P0, PT, R16, R252, PT ;  /* 0x000000fc1000720c */ /* 0x000fda0003f06270 */
        /* <DEDUP_REMOVED lines=26> */
.L_x_1151:
[----:B------:R-:W-:Y:S05]  /*0fc0*/  BSYNC B0 ;  /* 0x0000000000007941 */ /* 0x000fea0003800000 */
.L_x_1150:
[----:B--2---:R-:W-:Y:S01]  /*0fd0*/  IADD3 R2, R8, 0x20, RZ ;  /* 0x0000002008027810 */ /* 0x004fe20007ffe0ff */
[----:B------:R-:W-:Y:S03]  /*0fe0*/  BSSY B0, `(.L_x_1152) ;  /* 0x000001c000007945 */ /* 0x000fe60003800000 */
[----:B------:R-:W-:-:S13]  /*0ff0*/  ISETP.GE.AND P0, PT, R2, R252, PT ;  /* 0x000000fc0200720c */ /* 0x000fda0003f06270 */
[----:B------:R-:W-:Y:S05]  /*1000*/  @P0 BRA `(.L_x_1153) ;  /* 0x0000019000000947 */ /* 0x000fea0003800000 */
[----:B------:R-:W-:Y:S02]  /*1010*/  IADD3 R5, P0, R38, 0x20, RZ ;  /* 0x0000002026057810 */ /* 0x000fe40007f1e0ff */
[----:B------:R-:W-:Y:S02]  /*1020*/  ISETP.GE.AND P1, PT, R236, c[0x0][0x220], PT ;  /* 0x00008800ec007a0c */ /* 0x000fe40003f26270 */
[----:B------:R-:W-:Y:S01]  /*1030*/  MOV R3, R11 ;  /* 0x0000000b00037202 */ /* 0x000fe20000000f00 */
        /* <DEDUP_REMOVED lines=22> */
.L_x_1153:
[----:B------:R-:W-:Y:S05]  /*11a0*/  BSYNC B0 ;  /* 0x0000000000007941 */ /* 0x000fea0003800000 */
.L_x_1152:
[----:B------:R-:W-:Y:S01]  /*11b0*/  IADD3 R2, R8, 0x30, RZ ;  /* 0x0000003008027810 */ /* 0x000fe20007ffe0ff */
        /* <DEDUP_REMOVED lines=8> */
[----:B--2---:R-:W-:Y:S02]  /*1240*/  IMAD R6, R2, c[0x0][0x190], RZ ;  /* 0x0000640002067a24 */ /* 0x004fe400078e02ff */
        /* <DEDUP_REMOVED lines=19> */
.L_x_1155:
[----:B------:R-:W-:Y:S05]  /*1380*/  BSYNC B0 ;  /* 0x0000000000007941 */ /* 0x000fea0003800000 */
.L_x_1154:
        /* <DEDUP_REMOVED lines=29> */
.L_x_1157:
[----:B------:R-:W-:Y:S05]  /*1560*/  BSYNC B0 ;  /* 0x0000000000007941 */ /* 0x000fea0003800000 */
.L_x_1156:
        /* <DEDUP_REMOVED lines=29> */
.L_x_1159:
[----:B------:R-:W-:Y:S05]  /*1740*/  BSYNC B0 ;  /* 0x0000000000007941 */ /* 0x000fea0003800000 */
.L_x_1158:
[----:B------:R-:W-:Y:S01]  /*1750*/  IADD3 R2, R8, 0x60, RZ ;  /* 0x0000006008027810 */ /* 0x000fe20007ffe0ff */
[----:B------:R-:W-:Y:S03]  /*1760*/  BSSY B0, `(.L_x_1160) ;  /* 0x000001d000007945 */ /* 0x000fe60003800000 */
[----:B------:R-:W-:Y:S01]  /*1770*/  ISETP.GE.AND P0, PT, R2, R252, PT ;  /* 0x000000fc0200720c */ /* 0x000fe20003f06270 */
[----:B------:R3:W-:-:S12]  /*1780*/  STL [R1+0x44], R2 ;  /* 0x0000440201007387 */ /* 0x0007d80000100800 */
[----:B------:R-:W-:Y:S05]  /*1790*/  @P0 BRA `(.L_x_1161) ;  /* 0x0000019000000947 */ /* 0x000fea0003800000 */
[----:B------:R-:W-:Y:S02]  /*17a0*/  IADD3 R5, P0, R38, 0x60, RZ ;  /* 0x0000006026057810 */ /* 0x000fe40007f1e0ff */
[----:B------:R-:W-:Y:S02]  /*17b0*/  ISETP.GE.AND P1, PT, R236, c[0x0][0x220], PT ;  /* 0x00008800ec007a0c */ /* 0x000fe40003f26270 */
[----:B------:R-:W-:Y:S01]  /*17c0*/  MOV R3, R11 ;  /* 0x0000000b00037202 */ /* 0x000fe20000000f00 */
[----:B---3--:R-:W-:Y:S01]  /*17d0*/  IMAD.X R2, RZ, RZ, R39, P0 ;  /* 0x000000ffff027224 */ /* 0x008fe200000e0627 */
        /* <DEDUP_REMOVED lines=21> */
.L_x_1161:
[----:B------:R-:W-:Y:S05]  /*1930*/  BSYNC B0 ;  /* 0x0000000000007941 */ /* 0x000fea0003800000 */
.L_x_1160:
[----:B---3--:R-:W-:Y:S01]  /*1940*/  IADD3 R2, R8, 0x70, RZ ;  /* 0x0000007008027810 */ /* 0x008fe20007ffe0ff */
[----:B------:R-:W-:Y:S01]  /*1950*/  IMAD.MOV.U32 R14, RZ, RZ, c[0x0][0x198] ;  /* 0x00006600ff0e7624 */ /* 0x000fe200078e00ff */
[----:B------:R-:W-:Y:S01]  /*1960*/  BSSY B0, `(.L_x_1162) ;  /* 0x0000020000007945 */ /* 0x000fe20003800000 */
[----:B------:R-:W-:Y:S01]  /*1970*/  IMAD.MOV.U32 R21, RZ, RZ, 0x5 ;  /* 0x00000005ff157424 */ /* 0x000fe200078e00ff */
[----:B------:R-:W-:Y:S01]  /*1980*/  ISETP.GE.AND P0, PT, R2, R252, PT ;  /* 0x000000fc0200720c */ /* 0x000fe20003f06270 */
[----:B------:R3:W-:Y:S01]  /*1990*/  STL [R1+0x40], R2 ;  /* 0x0000400201007387 */ /* 0x0007e20000100800 */
[C---:B------:R-:W-:Y:S02]  /*19a0*/  IMAD.SHL.U32 R113, R14.reuse, 0x20, RZ ;  /* 0x000000200e717824 */ /* 0x040fe400078e00ff */
[----:B------:R-:W-:-:S09]  /*19b0*/  SHF.L.U64.HI R112, R14, R21, c[0x0][0x19c] ;  /* 0x000067000e707619 */ /* 0x000fd20000010215 */
[----:B------:R-:W-:Y:S05]  /*19c0*/  @P0 BRA `(.L_x_1163) ;  /* 0x0000019000000947 */ /* 0x000fea0003800000 */
[----:B---3--:R-:W-:Y:S01]  /*19d0*/  IADD3 R2, P0, R38, 0x70, RZ ;  /* 0x0000007026027810 */ /* 0x008fe20007f1e0ff */
[----:B--2---:R-:W-:Y:S01]  /*19e0*/  IMAD.MOV.U32 R6, RZ, RZ, R12 ;  /* 0x000000ffff067224 */ /* 0x004fe200078e000c */
        /* <DEDUP_REMOVED lines=23> */
.L_x_1163:
[----:B------:R-:W-:Y:S05]  /*1b60*/  BSYNC B0 ;  /* 0x0000000000007941 */ /* 0x000fea0003800000 */
.L_x_1162:
[----:B------:R-:W-:Y:S01]  /*1b70*/  MOV R120, R36 ;  /* 0x0000002400787202 */ /* 0x000fe20000000f00 */
[----:B------:R-:W-:Y:S01]  /*1b80*/  IMAD.MOV.U32 R120, RZ, RZ, R34 ;  /* 0x000000ffff787224 */ /* 0x000fe200078e0022 */
[----:B------:R-:W-:Y:S01]  /*1b90*/  MOV R121, R37 ;  /* 0x0000002500797202 */ /* 0x000fe20000000f00 */
[----:B------:R-:W-:Y:S01]  /*1ba0*/  BSSY B0, `(.L_x_1164) ;  /* 0x000001d000007945 */ /* 0x000fe20003800000 */
[----:B------:R-:W-:-:S03]  /*1bb0*/  IADD3 R48, R244, -0x1, RZ ;  /* 0xfffffffff4307810 */ /* 0x000fc60007ffe0ff */
[----:B------:R4:W-:Y:S01]  /*1bc0*/  STL.64 [R1+0x18], R120 ;  /* 0x0000187801007387 */ /* 0x0009e20000100a00 */
[----:B------:R-:W-:Y:S01]  /*1bd0*/  SHF.R.S32.HI R11, RZ, 0x1f, R48 ;  /* 0x0000001fff0b7819 */ /* 0x000fe20000011430 */
[----:B------:R-:W-:Y:S01]  /*1be0*/  IMAD R12, R48, -0x20, R49 ;  /* 0xffffffe0300c7824 */ /* 0x000fe200078e0231 */
[-C--:B------:R-:W-:Y:S01]  /*1bf0*/  MOV R206, R48.reuse ;  /* 0x0000003000ce7202 */ /* 0x080fe20000000f00 */
[----:B------:R-:W-:Y:S02]  /*1c00*/  IMAD R10, R112, R48, RZ ;  /* 0x00000030700a7224 */ /* 0x000fe400078e02ff */
[----:B--23--:R-:W-:Y:S01]  /*1c10*/  IMAD.WIDE.U32 R2, R48, R113, R120 ;  /* 0x0000007130027225 */ /* 0x00cfe200078e0078 */
[----:B------:R-:W-:-:S03]  /*1c20*/  ISETP.GE.AND P0, PT, R8, R12, PT ;  /* 0x0000000c0800720c */ /* 0x000fc60003f06270 */
[----:B------:R-:W-:-:S04]  /*1c30*/  IMAD R10, R11, R113, R10 ;  /* 0x000000710b0a7224 */ /* 0x000fc800078e020a */
[----:B------:R-:W-:-:S06]  /*1c40*/  IMAD.IADD R10, R3, 0x1, R10 ;  /* 0x00000001030a7824 */ /* 0x000fcc00078e020a */
        /* <DEDUP_REMOVED lines=18> */
.L_x_1165:
[----:B------:R-:W-:Y:S05]  /*1d70*/  BSYNC B0 ;  /* 0x0000000000007941 */ /* 0x000fea0003800000 */
.L_x_1164:
[----:B------:R-:W-:Y:S01]  /*1d80*/  ISETP.GE.AND P0, PT, R16, R12, PT ;  /* 0x0000000c1000720c */ /* 0x000fe20003f06270 */
[----:B------:R-:W-:Y:S01]  /*1d90*/  IMAD.MOV.U32 R17, RZ, RZ, c[0x0][0x1a0] ;  /* 0x00006800ff117624 */ /* 0x000fe200078e00ff */
[----:B------:R-:W-:Y:S01]  /*1da0*/  BSSY B0, `(.L_x_1166) ;  /* 0x0000019000007945 */ /* 0x000fe20003800000 */
[C---:B------:R-:W-:Y:S01]  /*1db0*/  SHF.L.U64.HI R246, R14.reuse, R26, c[0x0][0x19c] ;  /* 0x000067000ef67619 */ /* 0x040fe2000001021a */
[----:B------:R-:W-:Y:S02]  /*1dc0*/  IMAD.SHL.U32 R114, R14, 0x10, RZ ;  /* 0x000000100e727824 */ /* 0x000fe400078e00ff */
[C---:B------:R-:W-:Y:S01]  /*1dd0*/  SHF.L.U64.HI R234, R17.reuse, R21, c[0x0][0x1a4] ;  /* 0x0000690011ea7619 */ /* 0x040fe20000010215 */
[----:B------:R-:W-:-:S06]  /*1de0*/  IMAD.SHL.U32 R231, R17, 0x20, RZ ;  /* 0x0000002011e77824 */ /* 0x000fcc00078e00ff */
[----:B------:R-:W-:Y:S05]  /*1df0*/  @P0 BRA `(.L_x_1167) ;  /* 0x0000013000000947 */ /* 0x000fea0003800000 */
[----:B------:R-:W-:Y:S02]  /*1e00*/  ISETP.GE.AND P1, PT, R236, c[0x0][0x220], PT ;  /* 0x00008800ec007a0c */ /* 0x000fe40003f26270 */
[----:B------:R-:W-:Y:S02]  /*1e10*/  IADD3 R5, P2, R114, R2, RZ ;  /* 0x0000000272057210 */ /* 0x000fe40007f5e0ff */
[----:B------:R-:W-:-:S03]  /*1e20*/  ISETP.GE.AND P0, PT, R251, c[0x0][0x220], PT ;  /* 0x00008800fb007a0c */ /* 0x000fc60003f06270 */
[----:B------:R-:W-:-:S06]  /*1e30*/  IMAD.X R10, R246, 0x1, R10, P2 ;  /* 0x00000001f60a7824 */ /* 0x000fcc00010e060a */
        /* <DEDUP_REMOVED lines=15> */
.L_x_1167:
[----:B------:R-:W-:Y:S05]  /*1f30*/  BSYNC B0 ;  /* 0x0000000000007941 */ /* 0x000fea0003800000 */
.L_x_1166:
[----:B------:R-:W0:Y:S01]  /*1f40*/  LDGDEPBAR ;  /* 0x00000000000079af */ /* 0x000e220000000000 */
[----:B---3--:R-:W-:Y:S01]  /*1f50*/  IMAD.SHL.U32 R2, R20, 0x40, RZ ;  /* 0x0000004014027824 */ /* 0x008fe200078e00ff */
[----:B------:R-:W-:Y:S01]  /*1f60*/  SHF.R.S32.HI R10, RZ, 0x4, R24 ;  /* 0x00000004ff0a7819 */ /* 0x000fe20000011418 */
[C---:B------:R-:W-:Y:S01]  /*1f70*/  IMAD.SHL.U32 R3, R8.reuse, 0x8, RZ ;  /* 0x0000000808037824 */ /* 0x040fe200078e00ff */
[----:B------:R-:W-:Y:S01]  /*1f80*/  ISETP.GE.AND P0, PT, R8, R12, PT ;  /* 0x0000000c0800720c */ /* 0x000fe20003f06270 */
[----:B------:R-:W-:Y:S01]  /*1f90*/  IMAD R5, R234, R48, RZ ;  /* 0x00000030ea057224 */ /* 0x000fe200078e02ff */
[----:B------:R-:W-:Y:S01]  /*1fa0*/  LOP3.LUT R2, R2, 0x1c0, RZ, 0xc0, !PT ;  /* 0x000001c002027812 */ /* 0x000fe200078ec0ff */
[----:B------:R-:W-:Y:S01]  /*1fb0*/  IMAD.MOV.U32 R232, RZ, RZ, R32 ;  /* 0x000000ffffe87224 */ /* 0x000fe200078e0020 */
[----:B--2---:R-:W-:Y:S01]  /*1fc0*/  LEA.HI R6, R24, R10, RZ, 0x1 ;  /* 0x0000000a18067211 */ /* 0x004fe200078f08ff */
[----:B------:R-:W-:Y:S01]  /*1fd0*/  IMAD R14, R11, R231, R5 ;  /* 0x000000e70b0e7224 */ /* 0x000fe200078e0205 */
[----:B------:R-:W-:Y:S01]  /*1fe0*/  LOP3.LUT R7, R2, 0x8, R3, 0xf8, !PT ;  /* 0x0000000802077812 */ /* 0x000fe200078ef803 */
[----:B------:R-:W-:Y:S01]  /*1ff0*/  IMAD.MOV.U32 R233, RZ, RZ, R33 ;  /* 0x000000ffffe97224 */ /* 0x000fe200078e0021 */
[----:B------:R-:W-:Y:S01]  /*2000*/  LOP3.LUT R6, R6, 0xfffffffe, RZ, 0xc0, !PT ;  /* 0xfffffffe06067812 */ /* 0x000fe200078ec0ff */
[----:B------:R-:W-:Y:S01]  /*2010*/  IMAD.MOV.U32 R232, RZ, RZ, R30 ;  /* 0x000000ffffe87224 */ /* 0x000fe200078e001e */
[----:B------:R-:W-:Y:S01]  /*2020*/  SHF.R.U32.HI R2, RZ, 0x3, R2 ;  /* 0x00000003ff027819 */ /* 0x000fe20000011602 */
[----:B------:R-:W-:Y:S01]  /*2030*/  IMAD.SHL.U32 R25, R25, 0x2, RZ ;  /* 0x0000000219197824 */ /* 0x000fe200078e00ff */
[----:B------:R-:W-:Y:S01]  /*2040*/  SHF.R.S32.HI R8, RZ, 0x1f, R18 ;  /* 0x0000001fff087819 */ /* 0x000fe20000011412 */
[----:B------:R-:W-:Y:S01]  /*2050*/  IMAD.IADD R10, R10, 0x1, -R6 ;  /* 0x000000010a0a7824 */ /* 0x000fe200078e0a06 */
[----:B------:R-:W-:Y:S01]  /*2060*/  LOP3.LUT R13, R7, R2, RZ, 0x3c, !PT ;  /* 0x00000002070d7212 */ /* 0x000fe200078e3cff */
[----:B------:R-:W-:Y:S01]  /*2070*/  IMAD.SHL.U32 R2, R22, 0x40, RZ ;  /* 0x0000004016027824 */ /* 0x000fe200078e00ff */
[----:B------:R-:W-:Y:S01]  /*2080*/  LEA.HI R3, R8, R18, RZ, 0x2 ;  /* 0x0000001208037211 */ /* 0x000fe200078f10ff */
[----:B------:R-:W-:Y:S01]  /*2090*/  IMAD R7, R15, 0x10, R27 ;  /* 0x000000100f077824 */ /* 0x000fe200078e021b */
[----:B------:R-:W-:Y:S01]  /*20a0*/  SHF.R.S32.HI R5, RZ, 0x1f, R15 ;  /* 0x0000001fff057819 */ /* 0x000fe2000001140f */
[----:B------:R-:W-:Y:S01]  /*20b0*/  IMAD.SHL.U32 R6, R10, 0x8, RZ ;  /* 0x000000080a067824 */ /* 0x000fe200078e00ff */
[----:B------:R-:W-:-:S04]  /*20c0*/  DEPBAR.LE SB0, 0x0 ;  /* 0x000080000000791a */ /* 0x000fc80000000000 */
[----:B------:R-:W-:Y:S01]  /*20d0*/  BAR.SYNC.DEFER_BLOCKING 0x0 ;  /* 0x0000000000007b1d */ /* 0x000fe20000010000 */
[----:B------:R-:W-:Y:S01]  /*20e0*/  SHF.R.S32.HI R21, RZ, 0x2, R3 ;  /* 0x00000002ff157819 */ /* 0x000fe20000011403 */
[----:B------:R-:W-:Y:S01]  /*20f0*/  IMAD.SHL.U32 R8, R23, 0x40, RZ ;  /* 0x0000004017087824 */ /* 0x000fe200078e00ff */
[----:B------:R-:W-:Y:S02]  /*2100*/  LOP3.LUT R2, R2, 0x1c0, RZ, 0xc0, !PT ;  /* 0x000001c002027812 */ /* 0x000fe400078ec0ff */
[----:B------:R-:W-:Y:S01]  /*2110*/  LEA.HI R3, R5, R15, RZ, 0x2 ;  /* 0x0000000f05037211 */ /* 0x000fe200078f10ff */
[----:B------:R2:W-:Y:S01]  /*2120*/  STL [R1+0x3c], R21 ;  /* 0x00003c1501007387 */ /* 0x0005e20000100800 */
[----:B------:R-:W-:Y:S01]  /*2130*/  IADD3 R5, R7, 0x1, R21 ;  /* 0x0000000107057810 */ /* 0x000fe20007ffe015 */
[----:B------:R-:W-:Y:S01]  /*2140*/  BSSY B0, `(.L_x_1168) ;  /* 0x0000026000007945 */ /* 0x000fe20003800000 */
[----:B------:R-:W-:Y:S02]  /*2150*/  LOP3.LUT R6, R2, 0x8, R6, 0xf8, !PT ;  /* 0x0000000802067812 */ /* 0x000fe400078ef806 */
[----:B------:R-:W-:-:S02]  /*2160*/  SHF.R.U32.HI R7, RZ, 0x3, R2 ;  /* 0x00000003ff077819 */ /* 0x000fc40000011602 */
[----:B------:R-:W-:Y:S02]  /*2170*/  LOP3.LUT R2, R3, 0xfffffffc, RZ, 0xc0, !PT ;  /* 0xfffffffc03027812 */ /* 0x000fe400078ec0ff */
[----:B------:R-:W-:Y:S01]  /*2180*/  LOP3.LUT R3, R8, 0xfffffe00, RZ, 0xc0, !PT ;  /* 0xfffffe0008037812 */ /* 0x000fe200078ec0ff */
[----:B------:R-:W-:Y:S01]  /*2190*/  IMAD.WIDE.U32 R8, R48, R231, R232 ;  /* 0x000000e730087225 */ /* 0x000fe200078e00e8 */
[----:B------:R-:W-:Y:S02]  /*21a0*/  LOP3.LUT R7, R6, R7, RZ, 0x3c, !PT ;  /* 0x0000000706077212 */ /* 0x000fe400078e3cff */
[----:B------:R-:W-:Y:S01]  /*21b0*/  IADD3 R11, R49, R5, -R19 ;  /* 0x00000005310b7210 */ /* 0x000fe20007ffe813 */
[----:B------:R-:W-:Y:S01]  /*21c0*/  IMAD.IADD R2, R15, 0x1, -R2 ;  /* 0x000000010f027824 */ /* 0x000fe200078e0a02 */
[----:B------:R-:W-:Y:S01]  /*21d0*/  LOP3.LUT R245, R25, 0x6, RZ, 0xc0, !PT ;  /* 0x0000000619f57812 */ /* 0x000fe200078ec0ff */
[----:B------:R-:W-:Y:S01]  /*21e0*/  IMAD R6, R15, 0x400, R3 ;  /* 0x000004000f067824 */ /* 0x000fe200078e0203 */
[----:B------:R-:W-:Y:S01]  /*21f0*/  IADD3 R50, R11, c[0x0][0x2e8], RZ ;  /* 0x0000ba000b327a10 */ /* 0x000fe20007ffe0ff */
[----:B------:R2:W-:Y:S01]  /*2200*/  @P0 STS.128 [R224+0xa000], RZ ;  /* 0x00a000ffe0000388 */ /* 0x0005e20000000c00 */
[----:B------:R-:W-:-:S02]  /*2210*/  IMAD R5, R10, 0x200, R13 ;  /* 0x000002000a057824 */ /* 0x000fc400078e020d */
[C---:B------:R-:W-:Y:S01]  /*2220*/  IMAD.IADD R6, R7.reuse, 0x1, R6 ;  /* 0x0000000107067824 */ /* 0x040fe200078e0206 */
[----:B------:R2:W-:Y:S01]  /*2230*/  STL [R1+0x48], R2 ;  /* 0x0000480201007387 */ /* 0x0005e20000100800 */
[----:B------:R-:W-:Y:S01]  /*2240*/  LOP3.LUT R7, R7, R3, RZ, 0xfc, !PT ;  /* 0x0000000307077212 */ /* 0x000fe200078efcff */
[----:B------:R-:W-:Y:S02]  /*2250*/  IMAD.IADD R10, R9, 0x1, R14 ;  /* 0x00000001090a7824 */ /* 0x000fe400078e020e */
[----:B------:R2:W-:Y:S04]  /*2260*/  @P0 STS.128 [R224+0xb000], RZ ;  /* 0x00b000ffe0000388 */ /* 0x0005e80000000c00 */
[----:B------:R2:W-:Y:S01]  /*2270*/  STL.64 [R1], R232 ;  /* 0x000000e801007387 */ /* 0x0005e20000100a00 */
        /* <DEDUP_REMOVED lines=18> */
.L_x_1169:
[----:B------:R-:W-:Y:S05]  /*23a0*/  BSYNC B0 ;  /* 0x0000000000007941 */ /* 0x000fea0003800000 */
.L_x_1168:
[----:B------:R-:W-:Y:S01]  /*23b0*/  ISETP.GE.AND P0, PT, R16, R12, PT ;  /* 0x0000000c1000720c */ /* 0x000fe20003f06270 */
[----:B------:R-:W-:Y:S01]  /*23c0*/  BSSY B0, `(.L_x_1170) ;  /* 0x000001d000007945 */ /* 0x000fe20003800000 */
[C---:B------:R-:W-:Y:S01]  /*23d0*/  SHF.L.U64.HI R229, R17.reuse, R26, c[0x0][0x1a4] ;  /* 0x0000690011e57619 */ /* 0x040fe2000001021a */
[----:B------:R-:W-:Y:S01]  /*23e0*/  IMAD.SHL.U32 R230, R17, 0x10, RZ ;  /* 0x0000001011e67824 */ /* 0x000fe200078e00ff */
[----:B------:R-:W-:-:S03]  /*23f0*/  R2P PR, R20, 0x6 ;  /* 0x0000000614007804 */ /* 0x000fc60000000000 */
[----:B------:R3:W-:Y:S02]  /*2400*/  STL [R1+0x38], R229 ;  /* 0x000038e501007387 */ /* 0x0007e40000100800 */
[----:B--2---:R-:W-:Y:S02]  /*2410*/  SEL R3, R28, 0xffffffe0, !P2 ;  /* 0xffffffe01c037807 */ /* 0x004fe40005000000 */
[----:B------:R-:W-:Y:S02]  /*2420*/  SEL R2, R29, 0xfffffff0, !P1 ;  /* 0xfffffff01d027807 */ /* 0x000fe40004800000 */
[----:B------:R3:W-:Y:S04]  /*2430*/  @P0 STS.128 [R224+0xa800], RZ ;  /* 0x00a800ffe0000388 */ /* 0x0007e80000000c00 */
[----:B------:R3:W-:Y:S01]  /*2440*/  @P0 STS.128 [R224+0xb800], RZ ;  /* 0x00b800ffe0000388 */ /* 0x0007e20000000c00 */
[----:B------:R-:W-:Y:S05]  /*2450*/  @P0 BRA `(.L_x_1171) ;  /* 0x0000013000000947 */ /* 0x000fea0003800000 */
[----:B------:R-:W-:Y:S02]  /*2460*/  ISETP.GE.AND P1, PT, R236, c[0x0][0x220], PT ;  /* 0x00008800ec007a0c */ /* 0x000fe40003f26270 */
[----:B------:R-:W-:-:S02]  /*2470*/  IADD3 R8, P2, R230, R8, RZ ;  /* 0x00000008e6087210 */ /* 0x000fc40007f5e0ff */
        /* <DEDUP_REMOVED lines=17> */
.L_x_1171:
[----:B------:R-:W-:Y:S05]  /*2590*/  BSYNC B0 ;  /* 0x0000000000007941 */ /* 0x000fea0003800000 */
.L_x_1170:
[----:B------:R-:W-:Y:S01]  /*25a0*/  IMAD.SHL.U32 R214, R6, 0x2, RZ ;  /* 0x0000000206d67824 */ /* 0x000fe200078e00ff */
[----:B------:R-:W0:Y:S01]  /*25b0*/  LDGDEPBAR ;  /* 0x00000000000079af */ /* 0x000e220000000000 */
[----:B------:R-:W-:Y:S02]  /*25c0*/  IMAD.SHL.U32 R212, R5, 0x2, RZ ;  /* 0x0000000205d47824 */ /* 0x000fe400078e00ff */
[----:B------:R-:W-:Y:S01]  /*25d0*/  IMAD R216, R4, 0x2, R214 ;  /* 0x0000000204d87824 */ /* 0x000fe200078e02d6 */
[----:B------:R-:W-:Y:S01]  /*25e0*/  LDSM.16.M88.4 R12, [R214] ;  /* 0x00000000d60c783b */ /* 0x000fe20000000200 */
[----:B------:R-:W-:Y:S01]  /*25f0*/  IMAD R6, R2, 0x2, R212 ;  /* 0x0000000202067824 */ /* 0x000fe200078e02d4 */
[----:B------:R-:W-:Y:S01]  /*2600*/  IADD3 R5, R212, 0x8000, RZ ;  /* 0x00008000d4057810 */ /* 0x000fe20007ffe0ff */
[----:B------:R-:W-:Y:S01]  /*2610*/  IMAD R222, R0, 0x2, R214 ;  /* 0x0000000200de7824 */ /* 0x000fe200078e02d6 */
[----:B------:R-:W5:Y:S01]  /*2620*/  LDSM.16.M88.4 R24, [R212+0x8000] ;  /* 0x00800000d418783b */ /* 0x000f620000000200 */
[----:B------:R-:W-:-:S02]  /*2630*/  IMAD R221, R3, 0x2, R212 ;  /* 0x0000000203dd7824 */ /* 0x000fc400078e02d4 */
[----:B------:R-:W-:Y:S01]  /*2640*/  IMAD R223, R2, 0x2, R5 ;  /* 0x0000000202df7824 */ /* 0x000fe200078e0205 */
[----:B--2---:R-:W2:Y:S01]  /*2650*/  LDSM.16.M88.4 R8, [R214+0x2000] ;  /* 0x00200000d608783b */ /* 0x004ea20000000200 */
[----:B------:R-:W-:Y:S01]  /*2660*/  IMAD R220, R0, 0x2, R216 ;  /* 0x0000000200dc7824 */ /* 0x000fe200078e02d8 */
[C---:B------:R-:W-:Y:S01]  /*2670*/  IADD3 R5, R50.reuse, 0x40, RZ ;  /* 0x0000004032057810 */ /* 0x040fe20007ffe0ff */
[----:B------:R-:W-:Y:S01]  /*2680*/  IMAD R219, R3, 0x2, R223 ;  /* 0x0000000203db7824 */ /* 0x000fe200078e02df */
[----:B-1----:R-:W1:Y:S01]  /*2690*/  LDSM.16.M88.4 R28, [R212+0x8800] ;  /* 0x00880000d41c783b */ /* 0x002e620000000200 */
[----:B------:R-:W-:-:S03]  /*26a0*/  IADD3 R3, R50, 0x8, RZ ;  /* 0x0000000832037810 */ /* 0x000fc60007ffe0ff */
[----:B------:R-:W-:Y:S04]  /*26b0*/  LDSM.16.M88.4 R20, [R216] ;  /* 0x00000000d814783b */ /* 0x000fe80000000200 */
[----:B------:R-:W3:Y:S04]  /*26c0*/  LDSM.16.M88.4 R32, [R6+0x8000] ;  /* 0x008000000620783b */ /* 0x000ee80000000200 */
[----:B------:R-:W4:Y:S04]  /*26d0*/  LDSM.16.M88.4 R16, [R216+0x2000] ;  /* 0x00200000d810783b */ /* 0x000f280000000200 */
[----:B------:R-:W1:Y:S01]  /*26e0*/  LDSM.16.M88.4 R52, [R6+0x8800] ;  /* 0x008800000634783b */ /* 0x000e620000000200 */
[-C--:B-----5:R-:W-:Y:S08]  /*26f0*/  HMMA.16816.F32.BF16 R56, R12, R24.reuse, RZ ;  /* 0x000000180c38723c */ /* 0x0a0ff000000418ff */
[C---:B--2---:R-:W-:Y:S08]  /*2700*/  HMMA.16816.F32.BF16 R44, R8.reuse, R24, RZ ;  /* 0x00000018082c723c */ /* 0x044ff000000418ff */
[-C--:B------:R-:W-:Y:S08]  /*2710*/  HMMA.16816.F32.BF16 R64, R8, R26.reuse, RZ ;  /* 0x0000001a0840723c */ /* 0x080ff000000418ff */
[C---:B------:R-:W-:Y:S01]  /*2720*/  HMMA.16816.F32.BF16 R84, R12.reuse, R26, RZ ;  /* 0x0000001a0c54723c */ /* 0x040fe200000418ff */
[----:B------:R-:W-:Y:S07]  /*2730*/  LDSM.16.M88.4 R24, [R221+0x8000] ;  /* 0x00800000dd18783b */ /* 0x000fee0000000200 */
[C---:B-1----:R-:W-:Y:S08]  /*2740*/  HMMA.16816.F32.BF16 R68, R12.reuse, R28, RZ ;  /* 0x0000001c0c44723c */ /* 0x042ff000000418ff */
[----:B------:R-:W-:Y:S01]  /*2750*/  HMMA.16816.F32.BF16 R80, R12, R30, RZ ;  /* 0x0000001e0c50723c */ /* 0x000fe200000418ff */
[----:B------:R-:W1:Y:S07]  /*2760*/  LDSM.16.M88.4 R12, [R222] ;  /* 0x00000000de0c783b */ /* 0x000e6e0000000200 */
[C---:B------:R-:W-:Y:S08]  /*2770*/  HMMA.16816.F32.BF16 R40, R8.reuse, R28, RZ ;  /* 0x0000001c0828723c */ /* 0x040ff000000418ff */
[----:B------:R-:W-:Y:S01]  /*2780*/  HMMA.16816.F32.BF16 R36, R8, R30, RZ ;  /* 0x0000001e0824723c */ /* 0x000fe200000418ff */
[----:B------:R-:W2:Y:S07]  /*2790*/  LDSM.16.M88.4 R8, [R222+0x2000] ;  /* 0x00200000de08783b */ /* 0x000eae0000000200 */
[-C--:B---3--:R-:W-:Y:S01]  /*27a0*/  HMMA.16816.F32.BF16 R28, R20, R32.reuse, R56 ;  /* 0x00000020141c723c */ /* 0x088fe20000041838 */
[----:B------:R-:W-:Y:S07]  /*27b0*/  LDSM.16.M88.4 R56, [R219] ;  /* 0x00000000db38783b */ /* 0x000fee0000000200 */
[C---:B----4-:R-:W-:Y:S01]  /*27c0*/  HMMA.16816.F32.BF16 R60, R16.reuse, R32, R44 ;  /* 0x00000020103c723c */ /* 0x050fe2000004182c */
[----:B------:R-:W3:Y:S07]  /*27d0*/  LDSM.16.M88.4 R44, [R220] ;  /* 0x00000000dc2c783b */ /* 0x000eee0000000200 */
[----:B------:R-:W-:Y:S01]  /*27e0*/  HMMA.16816.F32.BF16 R88, R16, R52, R40 ;  /* 0x000000341058723c */ /* 0x000fe20000041828 */
[----:B------:R-:W-:Y:S07]  /*27f0*/  LDSM.16.M88.4 R40, [R220+0x2000] ;  /* 0x00200000dc28783b */ /* 0x000fee0000000200 */
[----:B-1----:R-:W-:Y:S08]  /*2800*/  HMMA.16816.F32.BF16 R28, R12, R24, R28 ;  /* 0x000000180c1c723c */ /* 0x002ff0000004181c */
[C---:B------:R-:W-:Y:S08]  /*2810*/  HMMA.16816.F32.BF16 R92, R16.reuse, R34, R64 ;  /* 0x00000022105c723c */ /* 0x040ff00000041840 */
[----:B------:R-:W-:Y:S01]  /*2820*/  HMMA.16816.F32.BF16 R76, R16, R54, R36 ;  /* 0x00000036104c723c */ /* 0x000fe20000041824 */
[----:B------:R-:W1:Y:S04]  /*2830*/  LDSM.16.M88.4 R16, [R221+0x8800] ;  /* 0x00880000dd10783b */ /* 0x000e680000000200 */
[----:B------:R-:W-:Y:S03]  /*2840*/  LDSM.16.M88.4 R36, [R214+0x4000] ;  /* 0x00400000d624783b */ /* 0x000fe60000000200 */
[----:B------:R-:W-:Y:S01]  /*2850*/  HMMA.16816.F32.BF16 R72, R20, R52, R68 ;  /* 0x000000341448723c */ /* 0x000fe20000041844 */
[----:B------:R-:W4:Y:S07]  /*2860*/  LDSM.16.M88.4 R68, [R212+0x9000] ;  /* 0x00900000d444783b */ /* 0x000f2e0000000200 */
[----:B--2---:R-:W-:Y:S08]  /*2870*/  HMMA.16816.F32.BF16 R60, R8, R24, R60 ;  /* 0x00000018083c723c */ /* 0x004ff0000004183c */
[C---:B------:R-:W-:Y:S01]  /*2880*/  HMMA.16816.F32.BF16 R64, R20.reuse, R34, R84 ;  /* 0x000000221440723c */ /* 0x040fe20000041854 */
[----:B------:R-:W2:Y:S04]  /*2890*/  LDSM.16.M88.4 R32, [R214+0x6000] ;  /* 0x00600000d620783b */ /* 0x000ea80000000200 */
[----:B------:R-:W-:Y:S03]  /*28a0*/  LDSM.16.M88.4 R84, [R6+0x9000] ;  /* 0x009000000654783b */ /* 0x000fe60000000200 */
[----:B------:R-:W-:Y:S08]  /*28b0*/  HMMA.16816.F32.BF16 R52, R20, R54, R80 ;  /* 0x000000361434723c */ /* 0x000ff00000041850 */
[----:B---3--:R-:W-:Y:S01]  /*28c0*/  HMMA.16816.F32.BF16 R20, R44, R56, R28 ;  /* 0x000000382c14723c */ /* 0x008fe2000004181c */
[----:B------:R-:W3:Y:S07]  /*28d0*/  LDSM.16.M88.4 R28, [R216+0x4000] ;  /* 0x00400000d81c783b */ /* 0x000eee0000000200 */
[C---:B-1----:R-:W-:Y:S08]  /*28e0*/  HMMA.16816.F32.BF16 R104, R8.reuse, R16, R88 ;  /* 0x000000100868723c */ /* 0x042ff00000041858 */
[----:B------:R-:W-:Y:S08]  /*28f0*/  HMMA.16816.F32.BF16 R88, R8, R26, R92 ;  /* 0x0000001a0858723c */ /* 0x000ff0000004185c */
[----:B------:R-:W-:Y:S08]  /*2900*/  HMMA.16816.F32.BF16 R60, R40, R56, R60 ;  /* 0x00000038283c723c */ /* 0x000ff0000004183c */
[----:B------:R-:W-:Y:S01]  /*2910*/  HMMA.16816.F32.BF16 R24, R12, R26, R64 ;  /* 0x0000001a0c18723c */ /* 0x000fe20000041840 */
[----:B------:R-:W-:Y:S07]  /*2920*/  LDSM.16.M88.4 R64, [R219+0x800] ;  /* 0x00080000db40783b */ /* 0x000fee0000000200 */
[----:B----4-:R-:W-:Y:S08]  /*2930*/  HMMA.16816.F32.BF16 R20, R36, R68, R20 ;  /* 0x000000442414723c */ /* 0x010ff00000041814 */
[----:B------:R-:W-:Y:S01]  /*2940*/  HMMA.16816.F32.BF16 R108, R8, R18, R76 ;  /* 0x00000012086c723c */ /* 0x000fe2000004184c */
[----:B------:R-:W-:Y:S07]  /*2950*/  LDSM.16.M88.4 R8, [R220+0x4000] ;  /* 0x00400000dc08783b */ /* 0x000fee0000000200 */
[C---:B------:R-:W-:Y:S08]  /*2960*/  HMMA.16816.F32.BF16 R96, R12.reuse, R16, R72 ;  /* 0x000000100c60723c */ /* 0x040ff00000041848 */
[----:B------:R-:W-:Y:S01]  /*2970*/  HMMA.16816.F32.BF16 R92, R12, R18, R52 ;  /* 0x000000120c5c723c */ /* 0x000fe20000041834 */
[----:B------:R-:W1:Y:S04]  /*2980*/  LDSM.16.M88.4 R16, [R216+0x6000] ;  /* 0x00600000d810783b */ /* 0x000e680000000200 */
[----:B------:R-:W-:Y:S03]  /*2990*/  LDSM.16.M88.4 R52, [R221+0x9000] ;  /* 0x00900000dd34783b */ /* 0x000fe60000000200 */
[----:B--2---:R-:W-:Y:S01]  /*29a0*/  HMMA.16816.F32.BF16 R76, R32, R68, R60 ;  /* 0x00000044204c723c */ /* 0x004fe2000004183c */
[----:B------:R-:W2:Y:S07]  /*29b0*/  LDSM.16.M88.4 R12, [R222+0x4000] ;  /* 0x00400000de0c783b */ /* 0x000eae0000000200 */
[----:B------:R-:W-:Y:S01]  /*29c0*/  HMMA.16816.F32.BF16 R72, R44, R58, R24 ;  /* 0x0000003a2c48723c */ /* 0x000fe20000041818 */
[----:B------:R-:W4:Y:S07]  /*29d0*/  LDSM.16.M88.4 R24, [R222+0x6000] ;  /* 0x00600000de18783b */ /* 0x000f2e0000000200 */
[----:B---3--:R-:W-:Y:S01]  /*29e0*/  HMMA.16816.F32.BF16 R60, R28, R84, R20 ;  /* 0x000000541c3c723c */ /* 0x008fe20000041814 */
[----:B------:R-:W-:Y:S07]  /*29f0*/  LDSM.16.M88.4 R20, [R220+0x6000] ;  /* 0x00600000dc14783b */ /* 0x000fee0000000200 */
[----:B------:R-:W-:Y:S01]  /*2a00*/  HMMA.16816.F32.BF16 R88, R40, R58, R88 ;  /* 0x0000003a2858723c */ /* 0x000fe20000041858 */
[----:B------:R-:W3:Y:S07]  /*2a10*/  LDSM.16.M88.4 R56, [R219+0x1000] ;  /* 0x00100000db38783b */ /* 0x000eee0000000200 */
[----:B------:R-:W-:Y:S08]  /*2a20*/  HMMA.16816.F32.BF16 R80, R36, R70, R72 ;  /* 0x000000462450723c */ /* 0x000ff00000041848 */
[----:B-1----:R-:W-:Y:S08]  /*2a30*/  HMMA.16816.F32.BF16 R76, R16, R84, R76 ;  /* 0x00000054104c723c */ /* 0x002ff0000004184c */
[----:B--2---:R-:W-:Y:S01]  /*2a40*/  HMMA.16816.F32.BF16 R72, R12, R52, R60 ;  /* 0x000000340c48723c */ /* 0x004fe2000004183c */
[----:B------:R-:W1:Y:S07]  /*2a50*/  LDSM.16.M88.4 R60, [R212+0x9800] ;  /* 0x00980000d43c783b */ /* 0x000e6e0000000200 */
[----:B------:R-:W-:Y:S08]  /*2a60*/  HMMA.16816.F32.BF16 R88, R32, R70, R88 ;  /* 0x000000462058723c */ /* 0x000ff00000041858 */
[C---:B------:R-:W-:Y:S08]  /*2a70*/  HMMA.16816.F32.BF16 R96, R44.reuse, R64, R96 ;  /* 0x000000402c60723c */ /* 0x040ff00000041860 */
[----:B------:R-:W-:Y:S01]  /*2a80*/  HMMA.16816.F32.BF16 R100, R44, R66, R92 ;  /* 0x000000422c64723c */ /* 0x000fe2000004185c */
[----:B------:R2:W5:Y:S07]  /*2a90*/  LDSM.16.M88.4 R44, [R6+0x9800] ;  /* 0x00980000062c783b */ /* 0x00056e0000000200 */
[----:B----4-:R-:W-:Y:S08]  /*2aa0*/  HMMA.16816.F32.BF16 R68, R24, R52, R76 ;  /* 0x000000341844723c */ /* 0x010ff0000004184c */
[----:B------:R-:W-:Y:S08]  /*2ab0*/  HMMA.16816.F32.BF16 R76, R40, R64, R104 ;  /* 0x00000040284c723c */ /* 0x000ff00000041868 */
[----:B------:R-:W-:Y:S01]  /*2ac0*/  HMMA.16816.F32.BF16 R80, R28, R86, R80 ;  /* 0x000000561c50723c */ /* 0x000fe20000041850 */
[----:B--2---:R-:W-:-:S07]  /*2ad0*/  IADD3 R6, R50, 0x48, RZ ;  /* 0x0000004832067810 */ /* 0x004fce0007ffe0ff */
[----:B---3--:R-:W-:Y:S08]  /*2ae0*/  HMMA.16816.F32.BF16 R92, R8, R56, R72 ;  /* 0x00000038085c723c */ /* 0x008ff00000041848 */
[----:B------:R-:W-:Y:S08]  /*2af0*/  HMMA.16816.F32.BF16 R84, R16, R86, R88 ;  /* 0x000000561054723c */ /* 0x000ff00000041858 */
[----:B-1----:R-:W-:Y:S08]  /*2b00*/  HMMA.16816.F32.BF16 R72, R36, R60, R96 ;  /* 0x0000003c2448723c */ /* 0x002ff00000041860 */
[----:B------:R-:W-:Y:S01]  /*2b10*/  HMMA.16816.F32.BF16 R88, R20, R56, R68 ;  /* 0x000000381458723c */ /* 0x000fe20000041844 */
[----:B------:R-:W1:Y:S01]  /*2b20*/  LDSM.16.M88.4 R68, [R221+0x9800] ;  /* 0x00980000dd44783b */ /* 0x000e620000000200 */
[----:B------:R-:W-:-:S04]  /*2b30*/  FMUL.FTZ R2, R92, c[0x0][0x2ec] ;  /* 0x0000bb005c027a20 */ /* 0x000fc80000410000 */
[----:B------:R2:W-:Y:S02]  /*2b40*/  MUFU.TANH R96, R2 ;  /* 0x0000000200607308 */ /* 0x0005e40000002400 */
[----:B------:R-:W-:Y:S08]  /*2b50*/  HMMA.16816.F32.BF16 R40, R40, R66, R108 ;  /* 0x000000422828723c */ /* 0x000ff0000004186c */
[----:B------:R-:W-:Y:S01]  /*2b60*/  HMMA.16816.F32.BF16 R76, R32, R60, R76 ;  /* 0x0000003c204c723c */ /* 0x000fe2000004184c */
[----:B--2---:R-:W-:-:S07]  /*2b70*/  FMUL.FTZ R2, R93, c[0x0][0x2ec] ;  /* 0x0000bb005d027a20 */ /* 0x004fce0000410000 */
[-C--:B------:R-:W-:Y:S01]  /*2b80*/  HMMA.16816.F32.BF16 R80, R12, R54.reuse, R80 ;  /* 0x000000360c50723c */ /* 0x080fe20000041850 */
[----:B------:R2:W3:Y:S07]  /*2b90*/  MUFU.TANH R65, R2 ;  /* 0x0000000200417308 */ /* 0x0004ee0000002400 */
[----:B------:R-:W-:Y:S08]  /*2ba0*/  HMMA.16816.F32.BF16 R84, R24, R54, R84 ;  /* 0x000000361854723c */ /* 0x000ff00000041854 */
[----:B-----5:R-:W-:Y:S01]  /*2bb0*/  HMMA.16816.F32.BF16 R52, R28, R44, R72 ;  /* 0x0000002c1c34723c */ /* 0x020fe20000041848 */
[----:B--2---:R-:W-:-:S04]  /*2bc0*/  FMUL.FTZ R2, R94, c[0x0][0x2ec] ;  /* 0x0000bb005e027a20 */ /* 0x004fc80000410000 */
[----:B------:R2:W-:Y:S03]  /*2bd0*/  MUFU.TANH R93, R2 ;  /* 0x00000002005d7308 */ /* 0x0005e60000002400 */
[----:B------:R-:W-:Y:S01]  /*2be0*/  HMMA.16816.F32.BF16 R72, R36, R62, R100 ;  /* 0x0000003e2448723c */ /* 0x000fe20000041864 */
[----:B------:R-:W4:Y:S01]  /*2bf0*/  LDSM.16.M88.4 R36, [R219+0x1800] ;  /* 0x00180000db24783b */ /* 0x000f220000000200 */
[----:B------:R-:W-:-:S06]  /*2c00*/  DEPBAR.LE SB0, 0x0 ;  /* 0x000080000000791a */ /* 0x000fcc0000000000 */
[----:B------:R-:W-:Y:S01]  /*2c10*/  HMMA.16816.F32.BF16 R32, R32, R62, R40 ;  /* 0x0000003e2020723c */ /* 0x000fe20000041828 */
[----:B--2---:R-:W-:-:S07]  /*2c20*/  FMUL.FTZ R2, R95, c[0x0][0x2ec] ;  /* 0x0000bb005f027a20 */ /* 0x004fce0000410000 */
[----:B------:R-:W-:Y:S01]  /*2c30*/  HMMA.16816.F32.BF16 R76, R16, R44, R76 ;  /* 0x0000002c104c723c */ /* 0x000fe2000004184c */
[----:B------:R2:W5:Y:S07]  /*2c40*/  MUFU.TANH R64, R2 ;  /* 0x0000000200407308 */ /* 0x00056e0000002400 */
[-C--:B------:R-:W-:Y:S08]  /*2c50*/  HMMA.16816.F32.BF16 R80, R8, R58.reuse, R80 ;  /* 0x0000003a0850723c */ /* 0x080ff00000041850 */
[----:B------:R-:W-:Y:S01]  /*2c60*/  HMMA.16816.F32.BF16 R84, R20, R58, R84 ;  /* 0x0000003a1454723c */ /* 0x000fe20000041854 */
[----:B--2---:R-:W-:-:S04]  /*2c70*/  FMUL.FTZ R2, R88, c[0x0][0x2ec] ;  /* 0x0000bb0058027a20 */ /* 0x004fc80000410000 */
[----:B------:R2:W-:Y:S03]  /*2c80*/  MUFU.TANH R92, R2 ;  /* 0x00000002005c7308 */ /* 0x0005e60000002400 */
[----:B-1----:R-:W-:Y:S08]  /*2c90*/  HMMA.16816.F32.BF16 R56, R12, R68, R52 ;  /* 0x000000440c38723c */ /* 0x002ff00000041834 */
[----:B------:R-:W-:Y:S01]  /*2ca0*/  HMMA.16816.F32.BF16 R28, R28, R46, R72 ;  /* 0x0000002e1c1c723c */ /* 0x000fe20000041848 */
[----:B------:R-:W-:-:S02]  /*2cb0*/  FMUL.FTZ R82, R82, c[0x0][0x2ec] ;  /* 0x0000bb0052527a20 */ /* 0x000fc40000410000 */
[----:B------:R-:W-:Y:S02]  /*2cc0*/  FMUL.FTZ R81, R81, c[0x0][0x2ec] ;  /* 0x0000bb0051517a20 */ /* 0x000fe40000410000 */
[----:B------:R-:W-:Y:S02]  /*2cd0*/  FMUL.FTZ R83, R83, c[0x0][0x2ec] ;  /* 0x0000bb0053537a20 */ /* 0x000fe40000410000 */
[----:B--2---:R-:W-:Y:S01]  /*2ce0*/  FMUL.FTZ R2, R89, c[0x0][0x2ec] ;  /* 0x0000bb0059027a20 */ /* 0x004fe20000410000 */
[----:B------:R-:W-:Y:S01]  /*2cf0*/  HMMA.16816.F32.BF16 R16, R16, R46, R32 ;  /* 0x0000002e1010723c */ /* 0x000fe20000041820 */
[----:B------:R-:W-:Y:S01]  /*2d00*/  FMUL.FTZ R84, R84, c[0x0][0x2ec] ;  /* 0x0000bb0054547a20 */ /* 0x000fe20000410000 */
[----:B------:R-:W-:Y:S01]  /*2d10*/  MUFU.TANH R45, R81 ;  /* 0x00000051002d7308 */ /* 0x000fe20000002400 */
[----:B------:R-:W-:Y:S02]  /*2d20*/  FMUL.FTZ R86, R86, c[0x0][0x2ec] ;  /* 0x0000bb0056567a20 */ /* 0x000fe40000410000 */
[----:B------:R-:W-:-:S03]  /*2d30*/  FMUL.FTZ R85, R85, c[0x0][0x2ec] ;  /* 0x0000bb0055557a20 */ /* 0x000fc60000410000 */
[----:B------:R-:W-:Y:S02]  /*2d40*/  HMMA.16816.F32.BF16 R52, R24, R68, R76 ;  /* 0x000000441834723c */ /* 0x000fe4000004184c */
[----:B------:R1:W2:Y:S06]  /*2d50*/  MUFU.TANH R61, R2 ;  /* 0x00000002003d7308 */ /* 0x0002ac0000002400 */
[----:B----4-:R-:W-:Y:S02]  /*2d60*/  HMMA.16816.F32.BF16 R56, R8, R36, R56 ;  /* 0x000000240838723c */ /* 0x010fe40000041838 */
[----:B------:R-:W-:Y:S06]  /*2d70*/  MUFU.TANH R82, R82 ;  /* 0x0000005200527308 */ /* 0x000fec0000002400 */
[-C--:B------:R-:W-:Y:S01]  /*2d80*/  HMMA.16816.F32.BF16 R12, R12, R70.reuse, R28 ;  /* 0x000000460c0c723c */ /* 0x080fe2000004181c */
[----:B-1----:R-:W-:Y:S01]  /*2d90*/  FMUL.FTZ R2, R90, c[0x0][0x2ec] ;  /* 0x0000bb005a027a20 */ /* 0x002fe20000410000 */
[----:B------:R-:W-:Y:S06]  /*2da0*/  MUFU.TANH R84, R84 ;  /* 0x0000005400547308 */ /* 0x000fec0000002400 */
[----:B------:R-:W-:Y:S02]  /*2db0*/  HMMA.16816.F32.BF16 R24, R24, R70, R16 ;  /* 0x000000461818723c */ /* 0x000fe40000041810 */
[----:B------:R1:W-:Y:S06]  /*2dc0*/  MUFU.TANH R88, R2 ;  /* 0x0000000200587308 */ /* 0x0003ec0000002400 */
[----:B------:R-:W-:Y:S01]  /*2dd0*/  HMMA.16816.F32.BF16 R40, R20, R36, R52 ;  /* 0x000000241428723c */ /* 0x000fe20000041834 */
[----:B------:R-:W-:Y:S01]  /*2de0*/  FMUL.FTZ R56, R56, c[0x0][0x2ec] ;  /* 0x0000bb0038387a20 */ /* 0x000fe20000410000 */
[----:B------:R-:W-:Y:S01]  /*2df0*/  MUFU.TANH R86, R86 ;  /* 0x0000005600567308 */ /* 0x000fe20000002400 */
[----:B------:R-:W-:-:S05]  /*2e00*/  FMUL.FTZ R57, R57, c[0x0][0x2ec] ;  /* 0x0000bb0039397a20 */ /* 0x000fca0000410000 */
[-C--:B------:R-:W-:Y:S01]  /*2e10*/  HMMA.16816.F32.BF16 R28, R8, R38.reuse, R12 ;  /* 0x00000026081c723c */ /* 0x080fe2000004180c */
[----:B-1----:R-:W-:Y:S01]  /*2e20*/  FMUL.FTZ R2, R91, c[0x0][0x2ec] ;  /* 0x0000bb005b027a20 */ /* 0x002fe20000410000 */
[----:B------:R-:W-:Y:S05]  /*2e30*/  MUFU.TANH R83, R83 ;  /* 0x0000005300537308 */ /* 0x000fea0000002400 */
[-C--:B------:R-:W-:Y:S01]  /*2e40*/  IMNMX R9, R3, R49.reuse, PT ;  /* 0x0000003103097217 */ /* 0x080fe20003800200 */
[----:B------:R-:W-:Y:S01]  /*2e50*/  HMMA.16816.F32.BF16 R20, R20, R38, R24 ;  /* 0x000000261414723c */ /* 0x000fe20000041818 */
[-C--:B------:R-:W-:Y:S02]  /*2e60*/  IMNMX R11, R5, R49.reuse, PT ;  /* 0x00000031050b7217 */ /* 0x080fe40003800200 */
[-C--:B------:R-:W-:Y:S01]  /*2e70*/  IMNMX R10, R50, R49.reuse, PT ;  /* 0x00000031320a7217 */ /* 0x080fe20003800200 */
[----:B------:R1:W4:Y:S01]  /*2e80*/  MUFU.TANH R60, R2 ;  /* 0x00000002003c7308 */ /* 0x0003220000002400 */
[----:B------:R-:W-:-:S03]  /*2e90*/  IMNMX R12, R6, R49, PT ;  /* 0x00000031060c7217 */ /* 0x000fc60003800200 */
[----:B------:R-:W-:Y:S02]  /*2ea0*/  FMUL.FTZ R40, R40, c[0x0][0x2ec] ;  /* 0x0000bb0028287a20 */ /* 0x000fe40000410000 */
[----:B------:R-:W-:Y:S02]  /*2eb0*/  FMUL.FTZ R6, R42, c[0x0][0x2ec] ;  /* 0x0000bb002a067a20 */ /* 0x000fe40000410000 */
[----:B------:R-:W-:Y:S01]  /*2ec0*/  MUFU.TANH R85, R85 ;  /* 0x0000005500557308 */ /* 0x000fe20000002400 */
[----:B------:R-:W-:-:S03]  /*2ed0*/  FMUL.FTZ R41, R41, c[0x0][0x2ec] ;  /* 0x0000bb0029297a20 */ /* 0x000fc60000410000 */
[----:B------:R-:W-:Y:S02]  /*2ee0*/  FMUL.FTZ R28, R28, c[0x0][0x2ec] ;  /* 0x0000bb001c1c7a20 */ /* 0x000fe40000410000 */
[----:B------:R-:W-:Y:S02]  /*2ef0*/  FMUL.FTZ R29, R29, c[0x0][0x2ec] ;  /* 0x0000bb001d1d7a20 */ /* 0x000fe40000410000 */
[----:B-1----:R-:W-:Y:S01]  /*2f00*/  FMUL.FTZ R2, R80, c[0x0][0x2ec] ;  /* 0x0000bb0050027a20 */ /* 0x002fe20000410000 */
[----:B------:R-:W-:Y:S03]  /*2f10*/  MUFU.TANH R56, R56 ;  /* 0x0000003800387308 */ /* 0x000fe60000002400 */
[----:B------:R-:W-:Y:S02]  /*2f20*/  FMUL.FTZ R20, R20, c[0x0][0x2ec] ;  /* 0x0000bb0014147a20 */ /* 0x000fe40000410000 */
[----:B------:R-:W-:-:S03]  /*2f30*/  FMUL.FTZ R22, R22, c[0x0][0x2ec] ;  /* 0x0000bb0016167a20 */ /* 0x000fc60000410000 */
[----:B------:R1:W1:Y:S08]  /*2f40*/  MUFU.TANH R51, R2 ;  /* 0x0000000200337308 */ /* 0x0002700000002400 */
[----:B------:R-:W-:Y:S01]  /*2f50*/  MUFU.TANH R57, R57 ;  /* 0x0000003900397308 */ /* 0x000fe20000002400 */
[----:B-1----:R-:W-:-:S07]  /*2f60*/  FMUL.FTZ R2, R87, c[0x0][0x2ec] ;  /* 0x0000bb0057027a20 */ /* 0x002fce0000410000 */
[----:B------:R-:W-:Y:S08]  /*2f70*/  MUFU.TANH R40, R40 ;  /* 0x0000002800287308 */ /* 0x000ff00000002400 */
[----:B------:R1:W1:Y:S08]  /*2f80*/  MUFU.TANH R44, R2 ;  /* 0x00000002002c7308 */ /* 0x0002700000002400 */
[----:B------:R2:W-:Y:S01]  /*2f90*/  MUFU.TANH R34, R6 ;  /* 0x0000000600227308 */ /* 0x0005e20000002400 */
[----:B-1----:R-:W-:-:S07]  /*2fa0*/  FMUL.FTZ R2, R58, c[0x0][0x2ec] ;  /* 0x0000bb003a027a20 */ /* 0x002fce0000410000 */
[----:B------:R-:W-:Y:S01]  /*2fb0*/  MUFU.TANH R41, R41 ;  /* 0x0000002900297308 */ /* 0x000fe20000002400 */
[----:B--2---:R-:W-:-:S07]  /*2fc0*/  FMUL.FTZ R6, R43, c[0x0][0x2ec] ;  /* 0x0000bb002b067a20 */ /* 0x004fce0000410000 */
[----:B------:R1:W2:Y:S08]  /*2fd0*/  MUFU.TANH R35, R2 ;  /* 0x0000000200237308 */ /* 0x0002b00000002400 */
[----:B------:R-:W-:Y:S01]  /*2fe0*/  MUFU.TANH R15, R6 ;  /* 0x00000006000f7308 */ /* 0x000fe20000002400 */
[----:B-1----:R-:W-:-:S07]  /*2ff0*/  FMUL.FTZ R2, R59, c[0x0][0x2ec] ;  /* 0x0000bb003b027a20 */ /* 0x002fce0000410000 */
[----:B------:R-:W-:Y:S08]  /*3000*/  MUFU.TANH R13, R28 ;  /* 0x0000001c000d7308 */ /* 0x000ff00000002400 */
[----:B------:R1:W1:Y:S08]  /*3010*/  MUFU.TANH R36, R2 ;  /* 0x0000000200247308 */ /* 0x0002700000002400 */
[----:B------:R-:W-:Y:S01]  /*3020*/  MUFU.TANH R14, R29 ;  /* 0x0000001d000e7308 */ /* 0x000fe20000002400 */
[----:B-1----:R-:W-:-:S07]  /*3030*/  IMAD R2, R48, 0x20, R245 ;  /* 0x0000002030027824 */ /* 0x002fce00078e02f5 */
[----:B------:R-:W-:Y:S01]  /*3040*/  MUFU.TANH R20, R20 ;  /* 0x0000001400147308 */ /* 0x000fe20000002400 */
[C---:B------:R-:W-:Y:S02]  /*3050*/  IADD3 R3, R2.reuse, 0x1, RZ ;  /* 0x0000000102037810 */ /* 0x040fe40007ffe0ff */
[----:B------:R-:W-:Y:S02]  /*3060*/  IADD3 R5, R2, 0x8, RZ ;  /* 0x0000000802057810 */ /* 0x000fe40007ffe0ff */
[----:B------:R-:W-:-:S03]  /*3070*/  ISETP.GE.AND P6, PT, R3, R10, PT ;  /* 0x0000000a0300720c */ /* 0x000fc60003fc6270 */
[----:B------:R-:W-:Y:S01]  /*3080*/  MUFU.TANH R22, R22 ;  /* 0x0000001600167308 */ /* 0x000fe20000002400 */
[----:B------:R-:W-:Y:S01]  /*3090*/  BAR.SYNC.DEFER_BLOCKING 0x0 ;  /* 0x0000000000007b1d */ /* 0x000fe20000010000 */
[C---:B------:R-:W-:Y:S02]  /*30a0*/  ISETP.GE.AND P5, PT, R3.reuse, R9, PT ;  /* 0x000000090300720c */ /* 0x040fe40003fa6270 */
[C---:B------:R-:W-:Y:S02]  /*30b0*/  ISETP.GE.AND P2, PT, R3.reuse, R11, PT ;  /* 0x0000000b0300720c */ /* 0x040fe40003f46270 */
[----:B------:R-:W-:Y:S02]  /*30c0*/  ISETP.GE.AND P0, PT, R3, R12, PT ;  /* 0x0000000c0300720c */ /* 0x000fe40003f06270 */
[----:B------:R-:W-:Y:S02]  /*30d0*/  ISETP.GE.AND P3, PT, R5, R10, PT ;  /* 0x0000000a0500720c */ /* 0x000fe40003f66270 */
[----:B------:R-:W-:-:S02]  /*30e0*/  IADD3 R3, R2, 0x9, RZ ;  /* 0x0000000902037810 */ /* 0x000fc40007ffe0ff */
[----:B---3--:R-:W-:Y:S02]  /*30f0*/  FSEL R46, R65, -INF , !P6 ;  /* 0xff800000412e7808 */ /* 0x008fe40007000000 */
[----:B-----5:R-:W-:Y:S02]  /*3100*/  FSEL R54, R64, -INF , !P5 ;  /* 0xff80000040367808 */ /* 0x020fe40006800000 */
[----:B------:R-:W-:Y:S02]  /*3110*/  FSEL R32, R61, -INF , !P2 ;  /* 0xff8000003d207808 */ /* 0x000fe40005000000 */
[----:B----4-:R-:W-:Y:S02]  /*3120*/  FSEL R33, R60, -INF , !P0 ;  /* 0xff8000003c217808 */ /* 0x010fe40004000000 */
[----:B------:R-:W-:Y:S02]  /*3130*/  FSEL R47, R51, -INF , !P3 ;  /* 0xff800000332f7808 */ /* 0x000fe40005800000 */
[----:B------:R-:W-:-:S02]  /*3140*/  ISETP.GE.AND P4, PT, R5, R9, PT ;  /* 0x000000090500720c */ /* 0x000fc40003f86270 */
[C---:B------:R-:W-:Y:S02]  /*3150*/  ISETP.GE.AND P1, PT, R5.reuse, R11, PT ;  /* 0x0000000b0500720c */ /* 0x040fe40003f26270 */
[----:B------:R-:W-:Y:S01]  /*3160*/  ISETP.GE.AND P6, PT, R5, R12, PT ;  /* 0x0000000c0500720c */ /* 0x000fe20003fc6270 */
[----:B------:R-:W-:Y:S01]  /*3170*/  FMUL.FTZ R5, R30, c[0x0][0x2ec] ;  /* 0x0000bb001e057a20 */ /* 0x000fe20000410000 */
[C---:B------:R-:W-:Y:S02]  /*3180*/  ISETP.GE.AND P5, PT, R3.reuse, R10, PT ;  /* 0x0000000a0300720c */ /* 0x040fe40003fa6270 */
[C---:B------:R-:W-:Y:S01]  /*3190*/  ISETP.GE.AND P2, PT, R3.reuse, R9, PT ;  /* 0x000000090300720c */ /* 0x040fe20003f46270 */
[----:B------:R1:W3:Y:S01]  /*31a0*/  MUFU.TANH R6, R5 ;  /* 0x0000000500067308 */ /* 0x0002e20000002400 */
[C---:B------:R-:W-:Y:S02]  /*31b0*/  ISETP.GE.AND P0, PT, R3.reuse, R11, PT ;  /* 0x0000000b0300720c */ /* 0x040fe40003f06270 */
[----:B------:R-:W-:-:S02]  /*31c0*/  ISETP.GE.AND P3, PT, R3, R12, PT ;  /* 0x0000000c0300720c */ /* 0x000fc40003f66270 */
[----:B------:R-:W-:Y:S02]  /*31d0*/  IADD3 R3, R2, 0x10, RZ ;  /* 0x0000001002037810 */ /* 0x000fe40007ffe0ff */
[----:B------:R-:W-:Y:S02]  /*31e0*/  FSEL R53, R82, -INF , !P4 ;  /* 0xff80000052357808 */ /* 0x000fe40006000000 */
[----:B------:R-:W-:Y:S02]  /*31f0*/  FSEL R25, R84, -INF , !P1 ;  /* 0xff80000054197808 */ /* 0x000fe40004800000 */
[----:B------:R-:W-:Y:S02]  /*3200*/  FSEL R27, R86, -INF , !P6 ;  /* 0xff800000561b7808 */ /* 0x000fe40007000000 */
[----:B------:R-:W-:Y:S02]  /*3210*/  FSEL R45, R45, -INF , !P5 ;  /* 0xff8000002d2d7808 */ /* 0x000fe40006800000 */
[----:B------:R-:W-:Y:S01]  /*3220*/  ISETP.GE.AND P4, PT, R3, R10, PT ;  /* 0x0000000a0300720c */ /* 0x000fe20003f86270 */
[----:B-1----:R-:W-:Y:S01]  /*3230*/  FMUL.FTZ R5, R31, c[0x0][0x2ec] ;  /* 0x0000bb001f057a20 */ /* 0x002fe20000410000 */
[----:B------:R-:W-:-:S02]  /*3240*/  ISETP.GE.AND P1, PT, R3, R9, PT ;  /* 0x000000090300720c */ /* 0x000fc40003f26270 */
[C---:B------:R-:W-:Y:S01]  /*3250*/  ISETP.GE.AND P6, PT, R3.reuse, R11, PT ;  /* 0x0000000b0300720c */ /* 0x040fe20003fc6270 */
[----:B------:R1:W4:Y:S01]  /*3260*/  MUFU.TANH R8, R5 ;  /* 0x0000000500087308 */ /* 0x0003220000002400 */
[----:B------:R-:W-:Y:S02]  /*3270*/  ISETP.GE.AND P5, PT, R3, R12, PT ;  /* 0x0000000c0300720c */ /* 0x000fe40003fa6270 */
[----:B------:R-:W-:Y:S02]  /*3280*/  IADD3 R3, R2, 0x11, RZ ;  /* 0x0000001102037810 */ /* 0x000fe40007ffe0ff */
[----:B------:R-:W-:Y:S02]  /*3290*/  FSEL R52, R83, -INF , !P2 ;  /* 0xff80000053347808 */ /* 0x000fe40005000000 */
[----:B------:R-:W-:Y:S02]  /*32a0*/  FSEL R24, R85, -INF , !P0 ;  /* 0xff80000055187808 */ /* 0x000fe40004000000 */
[----:B------:R-:W-:-:S02]  /*32b0*/  FSEL R26, R44, -INF , !P3 ;  /* 0xff8000002c1a7808 */ /* 0x000fc40005800000 */
[----:B------:R-:W-:Y:S02]  /*32c0*/  FSEL R102, R56, -INF , !P4 ;  /* 0xff80000038667808 */ /* 0x000fe40006000000 */
[C---:B------:R-:W-:Y:S02]  /*32d0*/  ISETP.GE.AND P2, PT, R3.reuse, R10, PT ;  /* 0x0000000a0300720c */ /* 0x040fe40003f46270 */
[----:B------:R-:W-:Y:S01]  /*32e0*/  ISETP.GE.AND P0, PT, R3, R9, PT ;  /* 0x000000090300720c */ /* 0x000fe20003f06270 */
[----:B-1----:R-:W-:Y:S01]  /*32f0*/  FMUL.FTZ R5, R21, c[0x0][0x2ec] ;  /* 0x0000bb0015057a20 */ /* 0x002fe20000410000 */
[C---:B------:R-:W-:Y:S02]  /*3300*/  ISETP.GE.AND P3, PT, R3.reuse, R11, PT ;  /* 0x0000000b0300720c */ /* 0x040fe40003f66270 */
[----:B------:R-:W-:Y:S02]  /*3310*/  ISETP.GE.AND P4, PT, R3, R12, PT ;  /* 0x0000000c0300720c */ /* 0x000fe40003f86270 */
[----:B------:R-:W-:Y:S01]  /*3320*/  IADD3 R3, R2, 0x18, RZ ;  /* 0x0000001802037810 */ /* 0x000fe20007ffe0ff */
[----:B------:R-:W1:Y:S01]  /*3330*/  MUFU.TANH R5, R5 ;  /* 0x0000000500057308 */ /* 0x000e620000002400 */
[----:B--2---:R-:W-:-:S02]  /*3340*/  FSEL R118, R35, -INF , !P1 ;  /* 0xff80000023767808 */ /* 0x004fc40004800000 */
[----:B------:R-:W-:Y:S02]  /*3350*/  FSEL R29, R40, -INF , !P6 ;  /* 0xff800000281d7808 */ /* 0x000fe40007000000 */
[----:B------:R-:W-:Y:S02]  /*3360*/  FSEL R34, R34, -INF , !P5 ;  /* 0xff80000022227808 */ /* 0x000fe40006800000 */
[----:B------:R-:W-:Y:S02]  /*3370*/  FSEL R101, R57, -INF , !P2 ;  /* 0xff80000039657808 */ /* 0x000fe40005000000 */
[C---:B------:R-:W-:Y:S02]  /*3380*/  ISETP.GE.AND P1, PT, R3.reuse, R10, PT ;  /* 0x0000000a0300720c */ /* 0x040fe40003f26270 */
[C---:B------:R-:W-:Y:S02]  /*3390*/  ISETP.GE.AND P6, PT, R3.reuse, R9, PT ;  /* 0x000000090300720c */ /* 0x040fe40003fc6270 */
[----:B------:R-:W-:-:S02]  /*33a0*/  ISETP.GE.AND P5, PT, R3, R11, PT ;  /* 0x0000000b0300720c */ /* 0x000fc40003fa6270 */
[----:B------:R-:W-:Y:S01]  /*33b0*/  ISETP.GE.AND P2, PT, R3, R12, PT ;  /* 0x0000000c0300720c */ /* 0x000fe20003f46270 */
[----:B------:R-:W-:Y:S01]  /*33c0*/  FMUL.FTZ R3, R23, c[0x0][0x2ec] ;  /* 0x0000bb0017037a20 */ /* 0x000fe20000410000 */
[----:B------:R-:W-:Y:S02]  /*33d0*/  FSEL R28, R41, -INF , !P3 ;  /* 0xff800000291c7808 */ /* 0x000fe40005800000 */
[----:B------:R-:W-:Y:S02]  /*33e0*/  ISETP.GE.AND P3, PT, R2, R9, PT ;  /* 0x000000090200720c */ /* 0x000fe40003f66270 */
[----:B------:R-:W-:Y:S01]  /*33f0*/  FSEL R117, R36, -INF , !P0 ;  /* 0xff80000024757808 */ /* 0x000fe20004000000 */
[----:B------:R-:W2:Y:S01]  /*3400*/  MUFU.TANH R3, R3 ;  /* 0x0000000300037308 */ /* 0x000ea20000002400 */
[----:B------:R-:W-:Y:S02]  /*3410*/  FSEL R44, R93, -INF , !P3 ;  /* 0xff8000005d2c7808 */ /* 0x000fe40005800000 */
[----:B------:R-:W-:-:S02]  /*3420*/  ISETP.GE.AND P3, PT, R244, 0x2, PT ;  /* 0x00000002f400780c */ /* 0x000fc40003f66270 */
[----:B------:R-:W-:Y:S02]  /*3430*/  FSEL R31, R15, -INF , !P4 ;  /* 0xff8000000f1f7808 */ /* 0x000fe40006000000 */
[----:B------:R-:W-:Y:S02]  /*3440*/  FSEL R55, R13, -INF , !P1 ;  /* 0xff8000000d377808 */ /* 0x000fe40004800000 */
[C---:B------:R-:W-:Y:S02]  /*3450*/  ISETP.GE.AND P0, PT, R2.reuse, R10, PT ;  /* 0x0000000a0200720c */ /* 0x040fe40003f06270 */
[C---:B------:R-:W-:Y:S02]  /*3460*/  ISETP.GE.AND P4, PT, R2.reuse, R11, PT ;  /* 0x0000000b0200720c */ /* 0x040fe40003f86270 */
[C---:B------:R-:W-:Y:S02]  /*3470*/  ISETP.GE.AND P1, PT, R2.reuse, R12, PT ;  /* 0x0000000c0200720c */ /* 0x040fe40003f26270 */
[----:B------:R-:W-:-:S02]  /*3480*/  IADD3 R2, R2, 0x19, RZ ;  /* 0x0000001902027810 */ /* 0x000fc40007ffe0ff */
[----:B---3--:R-:W-:Y:S02]  /*3490*/  FSEL R116, R6, -INF , !P6 ;  /* 0xff80000006747808 */ /* 0x008fe40007000000 */
[----:B------:R-:W-:Y:S02]  /*34a0*/  FSEL R23, R20, -INF , !P5 ;  /* 0xff80000014177808 */ /* 0x000fe40006800000 */
[----:B------:R-:W-:Y:S02]  /*34b0*/  FSEL R30, R22, -INF , !P2 ;  /* 0xff800000161e7808 */ /* 0x000fe40005000000 */
[----:B------:R-:W-:Y:S02]  /*34c0*/  FSEL R35, R96, -INF , !P0 ;  /* 0xff80000060237808 */ /* 0x000fe40004000000 */
[C---:B------:R-:W-:Y:S02]  /*34d0*/  ISETP.GE.AND P6, PT, R2.reuse, R10, PT ;  /* 0x0000000a0200720c */ /* 0x040fe40003fc6270 */
[----:B------:R-:W-:-:S02]  /*34e0*/  ISETP.GE.AND P5, PT, R2, R9, PT ;  /* 0x000000090200720c */ /* 0x000fc40003fa6270 */
[C---:B------:R-:W-:Y:S02]  /*34f0*/  ISETP.GE.AND P2, PT, R2.reuse, R11, PT ;  /* 0x0000000b0200720c */ /* 0x040fe40003f46270 */
[----:B------:R-:W-:Y:S02]  /*3500*/  ISETP.GE.AND P0, PT, R2, R12, PT ;  /* 0x0000000c0200720c */ /* 0x000fe40003f06270 */
[----:B------:R-:W-:Y:S02]  /*3510*/  FSEL R13, R92, -INF , !P4 ;  /* 0xff8000005c0d7808 */ /* 0x000fe40006000000 */
[----:B------:R-:W-:Y:S02]  /*3520*/  FSEL R20, R88, -INF , !P1 ;  /* 0xff80000058147808 */ /* 0x000fe40004800000 */
[----:B------:R-:W-:Y:S02]  /*3530*/  FSEL R100, R14, -INF , !P6 ;  /* 0xff8000000e647808 */ /* 0x000fe40007000000 */
[----:B----4-:R-:W-:-:S02]  /*3540*/  FSEL R103, R8, -INF , !P5 ;  /* 0xff80000008677808 */ /* 0x010fc40006800000 */
[----:B-1----:R-:W-:Y:S02]  /*3550*/  FSEL R21, R5, -INF , !P2 ;  /* 0xff80000005157808 */ /* 0x002fe40005000000 */
[----:B--2---:R-:W-:Y:S01]  /*3560*/  FSEL R22, R3, -INF , !P0 ;  /* 0xff80000003167808 */ /* 0x004fe20004000000 */
        /* <DEDUP_REMOVED lines=13> */
[----:B------:R-:W-:Y:S01]  /*3640*/  @!P1 LEA R14, P0, R2, c[0x0][0x168], 0x1 ;  /* 0x00005a00020e9a11 */ /* 0x000fe200078008ff */
[--C-:B------:R-:W-:Y:S01]  /*3650*/  IMAD.X R6, R246, 0x1, R3.reuse, P5 ;  /* 0x00000001f6067824 */ /* 0x100fe200028e0603 */
[C---:B------:R-:W-:Y:S02]  /*3660*/  @!P2 LEA R16, P4, R5.reuse, c[0x0][0x168], 0x1 ;  /* 0x00005a000510aa11 */ /* 0x040fe400078808ff */
        /* <DEDUP_REMOVED lines=25> */
.L_x_1174:
[----:B------:R-:W-:Y:S05]  /*3800*/  BSYNC B0 ;  /* 0x0000000000007941 */ /* 0x000fea0003800000 */
.L_x_1173:
[----:B------:R-:W0:Y:S02]  /*3810*/  LDGDEPBAR ;  /* 0x00000000000079af */ /* 0x000e240000000000 */
.L_x_1172:
[----:B--2---:R-:W-:Y:S02]  /*3820*/  FMNMX.FTZ R2, R13, R32, !PT ;  /* 0x000000200d027209 */ /* 0x004fe40007810000 */
        /* <DEDUP_REMOVED lines=13> */
[----:B------:R-:W-:Y:S01]  /*3900*/  SHF.L.U32 R213, R7, 0x1, RZ ;  /* 0x0000000107d57819 */ /* 0x000fe200000006ff */
[----:B------:R-:W2:Y:S03]  /*3910*/  SHFL.BFLY PT, R5, R2, 0x2, 0x1f ;  /* 0x0c401f0002057f89 */ /* 0x000ea600000e0000 */
[-C--:B------:R-:W-:Y:S01]  /*3920*/  LEA R215, R4, R213.reuse, 0x1 ;  /* 0x000000d504d77211 */ /* 0x080fe200078e08ff */
[----:B------:R-:W-:Y:S01]  /*3930*/  LDSM.16.MT88.4 R36, [R213+0xa000] ;  /* 0x00a00000d524783b */ /* 0x000fe20000004200 */
[----:B------:R-:W-:-:S02]  /*3940*/  LEA R218, R0, R213, 0x1 ;  /* 0x000000d500da7211 */ /* 0x000fc400078e08ff */
[----:B------:R-:W-:Y:S01]  /*3950*/  LEA R217, R0, R215, 0x1 ;  /* 0x000000d700d97211 */ /* 0x000fe200078e08ff */
[----:B-1----:R-:W-:Y:S04]  /*3960*/  LDSM.16.MT88.4 R16, [R215+0xa000] ;  /* 0x00a00000d710783b */ /* 0x002fe80000004200 */
[----:B------:R-:W-:Y:S04]  /*3970*/  LDSM.16.MT88.4 R48, [R218+0xa000] ;  /* 0x00a00000da30783b */ /* 0x000fe80000004200 */
[----:B------:R-:W-:Y:S04]  /*3980*/  LDSM.16.MT88.4 R64, [R217+0xa000] ;  /* 0x00a00000d940783b */ /* 0x000fe80000004200 */
[----:B------:R-:W-:Y:S01]  /*3990*/  LDSM.16.MT88.4 R80, [R213+0xb000] ;  /* 0x00b00000d550783b */ /* 0x000fe20000004200 */
[----:B--2---:R-:W-:-:S03]  /*39a0*/  FMNMX.FTZ R2, R5, R2, !PT ;  /* 0x0000000205027209 */ /* 0x004fc60007810000 */
        /* <DEDUP_REMOVED lines=19> */
[--C-:B------:R-:W-:Y:S01]  /*3ae0*/  FFMA.FTZ R14, R28, c[0x0][0x23c], -R8.reuse ;  /* 0x00008f001c0e7a23 */ /* 0x100fe20000010808 */
[----:B-1----:R-:W-:Y:S01]  /*3af0*/  FMNMX.FTZ R3, R3, R5, !PT ;  /* 0x0000000503037209 */ /* 0x002fe20007810000 */
[----:B------:R-:W-:-:S05]  /*3b00*/  FFMA.FTZ R5, R24, c[0x0][0x23c], -R8 ;  /* 0x00008f0018057a23 */ /* 0x000fca0000010808 */
[----:B------:R-:W-:Y:S01]  /*3b10*/  MUFU.EX2 R208, R13 ;  /* 0x0000000d00d07308 */ /* 0x000fe20000000800 */
[C---:B------:R-:W-:Y:S01]  /*3b20*/  FSETP.NEU.FTZ.AND P0, PT, R3.reuse, -INF , PT ;  /* 0xff8000000300780b */ /* 0x040fe20003f1d000 */
[----:B------:R-:W-:Y:S02]  /*3b30*/  FMUL.FTZ R6, R3, c[0x0][0x23c] ;  /* 0x00008f0003067a20 */ /* 0x000fe40000410000 */
[----:B--2---:R-:W-:-:S04]  /*3b40*/  FFMA.FTZ R2, R32, c[0x0][0x23c], -R8 ;  /* 0x00008f0020027a23 */ /* 0x004fc80000010808 */
[----:B------:R1:W2:Y:S08]  /*3b50*/  MUFU.EX2 R210, R14 ;  /* 0x0000000e00d27308 */ /* 0x0002b00000000800 */
[----:B------:R3:W-:Y:S01]  /*3b60*/  MUFU.EX2 R226, R2 ;  /* 0x0000000200e27308 */ /* 0x0007e20000000800 */
[----:B-1----:R-:W-:-:S07]  /*3b70*/  FFMA.FTZ R14, R23, c[0x0][0x23c], -R8 ;  /* 0x00008f00170e7a23 */ /* 0x002fce0000010808 */
[----:B------:R-:W-:Y:S01]  /*3b80*/  MUFU.EX2 R228, R5 ;  /* 0x0000000500e47308 */ /* 0x000fe20000000800 */
[----:B--2---:R-:W-:Y:S01]  /*3b90*/  F2FP.BF16.PACK_AB R124, R210, R208 ;  /* 0x000000d0d27c723e */ /* 0x004fe200000010ff */
[----:B---3--:R-:W-:-:S06]  /*3ba0*/  FFMA.FTZ R2, R25, c[0x0][0x23c], -R8 ;  /* 0x00008f0019027a23 */ /* 0x008fcc0000010808 */
[----:B------:R-:W-:Y:S01]  /*3bb0*/  MUFU.EX2 R209, R14 ;  /* 0x0000000e00d17308 */ /* 0x000fe20000000800 */
[----:B------:R-:W-:-:S07]  /*3bc0*/  FFMA.FTZ R8, R21, c[0x0][0x23c], -R8 ;  /* 0x00008f0015087a23 */ /* 0x000fce0000010808 */
[----:B------:R1:W2:Y:S08]  /*3bd0*/  MUFU.EX2 R225, R2 ;  /* 0x0000000200e17308 */ /* 0x0002b00000000800 */
[----:B------:R-:W3:Y:S01]  /*3be0*/  MUFU.EX2 R248, R8 ;  /* 0x0000000800f87308 */ /* 0x000ee20000000800 */
[----:B-1----:R-:W-:Y:S02]  /*3bf0*/  FSEL R2, R6, RZ, P0 ;  /* 0x000000ff06027208 */ /* 0x002fe40000000000 */
[----:B--2---:R-:W-:-:S03]  /*3c00*/  F2FP.BF16.PACK_AB R6, R228, R225 ;  /* 0x000000e1e406723e */ /* 0x004fc600000010ff */
[--C-:B------:R-:W-:Y:S02]  /*3c10*/  FFMA.FTZ R0, R33, c[0x0][0x23c], -R2.reuse ;  /* 0x00008f0021007a23 */ /* 0x100fe40000010802 */
[--C-:B------:R-:W-:Y:S01]  /*3c20*/  FFMA.FTZ R14, R34, c[0x0][0x23c], -R2.reuse ;  /* 0x00008f00220e7a23 */ /* 0x100fe20000010802 */
[----:B---3--:R-:W-:Y:S01]  /*3c30*/  F2FP.BF16.PACK_AB R126, R248, R209 ;  /* 0x000000d1f87e723e */ /* 0x008fe200000010ff */
[----:B------:R1:W-:Y:S01]  /*3c40*/  MUFU.EX2 R204, R0 ;  /* 0x0000000000cc7308 */ /* 0x0003e20000000800 */
[----:B------:R-:W-:-:S07]  /*3c50*/  FFMA.FTZ R4, R20, c[0x0][0x23c], -R2 ;  /* 0x00008f0014047a23 */ /* 0x000fce0000010802 */
[----:B------:R-:W-:Y:S01]  /*3c60*/  MUFU.EX2 R201, R14 ;  /* 0x0000000e00c97308 */ /* 0x000fe20000000800 */
[----:B-1----:R-:W-:-:S07]  /*3c70*/  FFMA.FTZ R0, R27, c[0x0][0x23c], -R2 ;  /* 0x00008f001b007a23 */ /* 0x002fce0000010802 */
[----:B------:R1:W2:Y:S08]  /*3c80*/  MUFU.EX2 R207, R4 ;  /* 0x0000000400cf7308 */ /* 0x0002b00000000800 */
[----:B------:R3:W-:Y:S01]  /*3c90*/  MUFU.EX2 R205, R0 ;  /* 0x0000000000cd7308 */ /* 0x0007e20000000800 */
[----:B-1----:R-:W-:Y:S02]  /*3ca0*/  F2FP.BF16.PACK_AB R4, R226, R227 ;  /* 0x000000e3e204723e */ /* 0x002fe400000010ff */
[----:B--2---:R-:W-:Y:S01]  /*3cb0*/  F2FP.BF16.PACK_AB R5, R204, R207 ;  /* 0x000000cfcc05723e */ /* 0x004fe200000010ff */
[----:B---3--:R-:W-:-:S02]  /*3cc0*/  FFMA.FTZ R0, R26, c[0x0][0x23c], -R2 ;  /* 0x00008f001a007a23 */ /* 0x008fc40000010802 */
[----:B------:R-:W1:Y:S02]  /*3cd0*/  LDSM.16.MT88.4 R24, [R215+0xb000] ;  /* 0x00b00000d718783b */ /* 0x000e640000004200 */
[----:B------:R2:W3:Y:S02]  /*3ce0*/  MUFU.EX2 R211, R0 ;  /* 0x0000000000d37308 */ /* 0x0004e40000000800 */
[----:B--2---:R-:W-:Y:S02]  /*3cf0*/  FMNMX.FTZ R0, R35, R46, !PT ;  /* 0x0000002e23007209 */ /* 0x004fe40007810000 */
[----:B---3--:R-:W-:Y:S02]  /*3d00*/  F2FP.BF16.PACK_AB R7, R211, R205 ;  /* 0x000000cdd307723e */ /* 0x008fe400000010ff */
        /* <DEDUP_REMOVED lines=10> */
[----:B------:R-:W2:Y:S01]  /*3db0*/  SHFL.BFLY PT, R15, R13, 0x2, 0x1f ;  /* 0x0c401f000d0f7f89 */ /* 0x000ea200000e0000 */
[----:B------:R-:W-:-:S03]  /*3dc0*/  FMNMX.FTZ R0, R53, R0, !PT ;  /* 0x0000000035007209 */ /* 0x000fc60007810000 */
[----:B------:R-:W-:Y:S01]  /*3dd0*/  HMMA.16816.F32.BF16 R56, R4, R64, RZ ;  /* 0x000000400438723c */ /* 0x000fe200000418ff */
[----:B------:R-:W-:-:S04]  /*3de0*/  FMNMX.FTZ R0, R52, R0, !PT ;  /* 0x0000000034007209 */ /* 0x000fc80007810000 */
[----:B------:R-:W-:-:S03]  /*3df0*/  FMNMX.FTZ R0, R118, R0, !PT ;  /* 0x0000000076007209 */ /* 0x000fc60007810000 */
[----:B------:R-:W-:Y:S01]  /*3e00*/  HMMA.16816.F32.BF16 R72, R4, R80, RZ ;  /* 0x000000500448723c */ /* 0x000fe200000418ff */
[----:B------:R-:W-:-:S04]  /*3e10*/  FMNMX.FTZ R0, R117, R0, !PT ;  /* 0x0000000075007209 */ /* 0x000fc80007810000 */
[----:B------:R-:W-:-:S03]  /*3e20*/  FMNMX.FTZ R0, R116, R0, !PT ;  /* 0x0000000074007209 */ /* 0x000fc60007810000 */
[C---:B-1----:R-:W-:Y:S01]  /*3e30*/  HMMA.16816.F32.BF16 R88, R4.reuse, R24, RZ ;  /* 0x000000180458723c */ /* 0x042fe200000418ff */
[----:B------:R-:W-:Y:S02]  /*3e40*/  FMNMX.FTZ R0, R103, R0, !PT ;  /* 0x0000000067007209 */ /* 0x000fe40007810000 */
[----:B--2---:R-:W-:Y:S01]  /*3e50*/  FMNMX.FTZ R8, R13, R15, !PT ;  /* 0x0000000f0d087209 */ /* 0x004fe20007810000 */
        /* <DEDUP_REMOVED lines=9> */
[----:B------:R-:W-:Y:S01]  /*3ef0*/  FFMA.FTZ R2, R22, c[0x0][0x23c], -R2 ;  /* 0x00008f0016027a23 */ /* 0x000fe20000010802 */
[----:B------:R-:W-:Y:S01]  /*3f00*/  LDSM.16.MT88.4 R28, [R218+0xa800] ;  /* 0x00a80000da1c783b */ /* 0x000fe20000004200 */
[----:B------:R-:W-:Y:S01]  /*3f10*/  MUFU.EX2 R203, R13 ;  /* 0x0000000d00cb7308 */ /* 0x000fe20000000800 */
[----:B-1----:R-:W-:-:S02]  /*3f20*/  FMNMX.FTZ R0, R14, R0, !PT ;  /* 0x000000000e007209 */ /* 0x002fc40007810000 */
[----:B------:R-:W-:Y:S01]  /*3f30*/  HMMA.16816.F32.BF16 R168, R4, R18, RZ ;  /* 0x0000001204a8723c */ /* 0x000fe200000418ff */
[----:B------:R-:W-:Y:S01]  /*3f40*/  LDSM.16.MT88.4 R20, [R217+0xa800] ;  /* 0x00a80000d914783b */ /* 0x000fe20000004200 */
[----:B----4-:R-:W-:-:S03]  /*3f50*/  FMNMX.FTZ R136, R8, R15, !PT ;  /* 0x0000000f08887209 */ /* 0x010fc60007810000 */
[----:B------:R-:W1:Y:S01]  /*3f60*/  SHFL.BFLY PT, R8, R0, 0x1, 0x1f ;  /* 0x0c201f0000087f89 */ /* 0x000e6200000e0000 */
[----:B------:R2:W3:Y:S01]  /*3f70*/  MUFU.EX2 R247, R2 ;  /* 0x0000000200f77308 */ /* 0x0004e20000000800 */
[C---:B------:R-:W-:Y:S01]  /*3f80*/  FSETP.NEU.FTZ.AND P0, PT, R136.reuse, -INF , PT ;  /* 0xff8000008800780b */ /* 0x040fe20003f1d000 */
[C---:B------:R-:W-:Y:S08]  /*3f90*/  HMMA.16816.F32.BF16 R68, R4.reuse, R50, RZ ;  /* 0x000000320444723c */ /* 0x040ff000000418ff */
[----:B------:R-:W-:Y:S01]  /*3fa0*/  HMMA.16816.F32.BF16 R60, R4, R66, RZ ;  /* 0x00000042043c723c */ /* 0x000fe200000418ff */
[----:B--2---:R-:W-:Y:S01]  /*3fb0*/  FMUL.FTZ R2, R136, c[0x0][0x23c] ;  /* 0x00008f0088027a20 */ /* 0x004fe20000410000 */
[----:B---3--:R-:W-:-:S06]  /*3fc0*/  F2FP.BF16.PACK_AB R127, R247, R203 ;  /* 0x000000cbf77f723e */ /* 0x008fcc00000010ff */
[----:B------:R-:W-:Y:S01]  /*3fd0*/  HMMA.16816.F32.BF16 R76, R4, R82, RZ ;  /* 0x00000052044c723c */ /* 0x000fe200000418ff */
[----:B------:R-:W-:Y:S02]  /*3fe0*/  FSEL R2, R2, RZ, P0 ;  /* 0x000000ff02027208 */ /* 0x000fe40000000000 */
[----:B-1----:R-:W-:-:S05]  /*3ff0*/  FMNMX.FTZ R135, R0, R8, !PT ;  /* 0x0000000800877209 */ /* 0x002fca0007810000 */
[C---:B------:R-:W-:Y:S01]  /*4000*/  HMMA.16816.F32.BF16 R92, R4.reuse, R26, RZ ;  /* 0x0000001a045c723c */ /* 0x040fe200000418ff */
[--C-:B------:R-:W-:Y:S01]  /*4010*/  FFMA.FTZ R0, R46, c[0x0][0x23c], -R2.reuse ;  /* 0x00008f002e007a23 */ /* 0x100fe20000010802 */
[C---:B------:R-:W-:Y:S01]  /*4020*/  FSETP.NEU.FTZ.AND P0, PT, R135.reuse, -INF , PT ;  /* 0xff8000008700780b */ /* 0x040fe20003f1d000 */
[----:B------:R-:W-:Y:S02]  /*4030*/  FFMA.FTZ R8, R102, c[0x0][0x23c], -R2 ;  /* 0x00008f0066087a23 */ /* 0x000fe40000010802 */
[----:B------:R1:W-:Y:S03]  /*4040*/  MUFU.EX2 R197, R0 ;  /* 0x0000000000c57308 */ /* 0x0003e60000000800 */
[C---:B------:R-:W-:Y:S05]  /*4050*/  HMMA.16816.F32.BF16 R108, R4.reuse, R98, RZ ;  /* 0x00000062046c723c */ /* 0x040fea00000418ff */
[----:B------:R2:W-:Y:S03]  /*4060*/  MUFU.EX2 R133, R8 ;  /* 0x0000000800857308 */ /* 0x0005e60000000800 */
[----:B------:R-:W-:Y:S01]  /*4070*/  HMMA.16816.F32.BF16 R84, R4, R114, RZ ;  /* 0x000000720454723c */ /* 0x000fe200000418ff */
[----:B-1----:R-:W-:-:S06]  /*4080*/  FMUL.FTZ R0, R135, c[0x0][0x23c] ;  /* 0x00008f0087007a20 */ /* 0x002fcc0000410000 */
[--C-:B------:R-:W-:Y:S01]  /*4090*/  FFMA.FTZ R4, R35, c[0x0][0x23c], -R2.reuse ;  /* 0x00008f0023047a23 */ /* 0x100fe20000010802 */
[----:B------:R-:W-:Y:S01]  /*40a0*/  HMMA.16816.F32.BF16 R144, R124, R156, R144 ;  /* 0x0000009c7c90723c */ /* 0x000fe20000041890 */
[----:B------:R-:W-:Y:S02]  /*40b0*/  FSEL R0, R0, RZ, P0 ;  /* 0x000000ff00007208 */ /* 0x000fe40000000000 */
[----:B------:R1:W-:Y:S01]  /*40c0*/  MUFU.EX2 R200, R4 ;  /* 0x0000000400c87308 */ /* 0x0003e20000000800 */
[----:B--2---:R-:W-:-:S04]  /*40d0*/  FFMA.FTZ R8, R101, c[0x0][0x23c], -R2 ;  /* 0x00008f0065087a23 */ /* 0x004fc80000010802 */
[C---:B------:R-:W-:Y:S03]  /*40e0*/  HMMA.16816.F32.BF16 R164, R124.reuse, R172, R164 ;  /* 0x000000ac7ca4723c */ /* 0x040fe600000418a4 */
[----:B------:R2:W3:Y:S05]  /*40f0*/  MUFU.EX2 R132, R8 ;  /* 0x0000000800847308 */ /* 0x0004ea0000000800 */
[----:B------:R-:W-:Y:S01]  /*4100*/  HMMA.16816.F32.BF16 R40, R124, R28, R40 ;  /* 0x0000001c7c28723c */ /* 0x000fe20000041828 */
[----:B-1----:R-:W-:-:S04]  /*4110*/  FFMA.FTZ R4, R47, c[0x0][0x23c], -R2 ;  /* 0x00008f002f047a23 */ /* 0x002fc80000010802 */
[----:B------:R1:W-:Y:S03]  /*4120*/  MUFU.EX2 R198, R4 ;  /* 0x0000000400c67308 */ /* 0x0003e60000000800 */
[----:B------:R-:W-:Y:S01]  /*4130*/  HMMA.16816.F32.BF16 R56, R124, R20, R56 ;  /* 0x000000147c38723c */ /* 0x000fe20000041838 */
[----:B--2---:R-:W-:Y:S01]  /*4140*/  FFMA.FTZ R8, R55, c[0x0][0x23c], -R2 ;  /* 0x00008f0037087a23 */ /* 0x004fe20000010802 */
[----:B---3--:R-:W-:-:S03]  /*4150*/  F2FP.BF16.PACK_AB R128, R132, R133 ;  /* 0x000000858480723e */ /* 0x008fc600000010ff */
        /* <DEDUP_REMOVED lines=13> */
[----:B---3--:R-:W-:Y:S01]  /*4230*/  FFMA.FTZ R2, R118, c[0x0][0x23c], -R0 ;  /* 0x00008f0076027a23 */ /* 0x008fe20000010800 */
[----:B----4-:R-:W-:-:S03]  /*4240*/  F2FP.BF16.PACK_AB R130, R250, R15 ;  /* 0x0000000ffa82723e */ /* 0x010fc600000010ff */
[----:B------:R2:W-:Y:S03]  /*4250*/  MUFU.EX2 R14, R2 ;  /* 0x00000002000e7308 */ /* 0x0005e60000000800 */
[----:B------:R-:W-:Y:S01]  /*4260*/  HMMA.16816.F32.BF16 R168, R124, R174, R168 ;  /* 0x000000ae7ca8723c */ /* 0x000fe200000418a8 */
[----:B-1----:R-:W-:-:S07]  /*4270*/  FFMA.FTZ R4, R54, c[0x0][0x23c], -R0 ;  /* 0x00008f0036047a23 */ /* 0x002fce0000010800 */
[----:B------:R-:W-:Y:S01]  /*4280*/  HMMA.16816.F32.BF16 R44, R124, R30, R68 ;  /* 0x0000001e7c2c723c */ /* 0x000fe20000041844 */
[----:B------:R1:W3:Y:S01]  /*4290*/  MUFU.EX2 R139, R4 ;  /* 0x00000004008b7308 */ /* 0x0002e20000000800 */
[----:B--2---:R-:W-:-:S06]  /*42a0*/  FFMA.FTZ R2, R117, c[0x0][0x23c], -R0 ;  /* 0x00008f0075027a23 */ /* 0x004fcc0000010800 */
[C---:B------:R-:W-:Y:S01]  /*42b0*/  HMMA.16816.F32.BF16 R60, R124.reuse, R22, R60 ;  /* 0x000000167c3c723c */ /* 0x040fe2000004183c */
[----:B------:R2:W4:Y:S07]  /*42c0*/  MUFU.EX2 R13, R2 ;  /* 0x00000002000d7308 */ /* 0x00052e0000000800 */
[----:B------:R-:W-:Y:S01]  /*42d0*/  HMMA.16816.F32.BF16 R76, R124, R178, R76 ;  /* 0x000000b27c4c723c */ /* 0x000fe2000004184c */
[----:B-1----:R-:W-:Y:S01]  /*42e0*/  FFMA.FTZ R4, R53, c[0x0][0x23c], -R0 ;  /* 0x00008f0035047a23 */ /* 0x002fe20000010800 */
[----:B---3--:R-:W-:-:S03]  /*42f0*/  F2FP.BF16.PACK_AB R5, R139, R196 ;  /* 0x000000c48b05723e */ /* 0x008fc600000010ff */
[----:B------:R1:W3:Y:S03]  /*4300*/  MUFU.EX2 R137, R4 ;  /* 0x0000000400897308 */ /* 0x0002e60000000800 */
[----:B------:R-:W-:Y:S01]  /*4310*/  HMMA.16816.F32.BF16 R92, R124, R142, R92 ;  /* 0x0000008e7c5c723c */ /* 0x000fe2000004185c */
[----:B--2---:R-:W-:Y:S01]  /*4320*/  FFMA.FTZ R2, R116, c[0x0][0x23c], -R0 ;  /* 0x00008f0074027a23 */ /* 0x004fe20000010800 */
[----:B----4-:R-:W-:-:S03]  /*4330*/  F2FP.BF16.PACK_AB R129, R13, R14 ;  /* 0x0000000e0d81723e */ /* 0x010fc600000010ff */
[----:B------:R2:W-:Y:S03]  /*4340*/  MUFU.EX2 R8, R2 ;  /* 0x0000000200087308 */ /* 0x0005e60000000800 */
[----:B------:R-:W-:Y:S01]  /*4350*/  HMMA.16816.F32.BF16 R108, R124, R186, R108 ;  /* 0x000000ba7c6c723c */ /* 0x000fe2000004186c */
[----:B-1----:R-:W-:-:S07]  /*4360*/  FFMA.FTZ R4, R52, c[0x0][0x23c], -R0 ;  /* 0x00008f0034047a23 */ /* 0x002fce0000010800 */
[----:B------:R-:W-:Y:S01]  /*4370*/  HMMA.16816.F32.BF16 R124, R124, R182, R84 ;  /* 0x000000b67c7c723c */ /* 0x000fe20000041854 */
[----:B------:R-:W-:Y:S01]  /*4380*/  FFMA.FTZ R0, R103, c[0x0][0x23c], -R0 ;  /* 0x00008f0067007a23 */ /* 0x000fe20000010800 */
[----:B------:R1:W4:Y:S01]  /*4390*/  MUFU.EX2 R138, R4 ;  /* 0x00000004008a7308 */ /* 0x0003220000000800 */
[----:B--2---:R-:W-:-:S07]  /*43a0*/  FADD.FTZ R2, R196, R139 ;  /* 0x0000008bc4027221 */ /* 0x004fce0000010000 */
[----:B------:R2:W5:Y:S01]  /*43b0*/  MUFU.EX2 R249, R0 ;  /* 0x0000000000f97308 */ /* 0x0005620000000800 */
[----:B---3--:R-:W-:Y:S01]  /*43c0*/  FADD.FTZ R2, R137, R2 ;  /* 0x0000000289027221 */ /* 0x008fe20000010000 */
[----:B-1----:R-:W-:Y:S02]  /*43d0*/  F2FP.BF16.PACK_AB R4, R197, R200 ;  /* 0x000000c8c504723e */ /* 0x002fe400000010ff */
[----:B----4-:R-:W-:Y:S01]  /*43e0*/  F2FP.BF16.PACK_AB R7, R138, R137 ;  /* 0x000000898a07723e */ /* 0x010fe200000010ff */
[----:B--2---:R-:W-:-:S06]  /*43f0*/  FADD.FTZ R0, R200, R197 ;  /* 0x000000c5c8007221 */ /* 0x004fcc0000010000 */
[----:B------:R-:W-:Y:S01]  /*4400*/  HMMA.16816.F32.BF16 R148, R4, R36, RZ ;  /* 0x000000240494723c */ /* 0x000fe200000418ff */
[----:B-----5:R-:W-:Y:S01]  /*4410*/  F2FP.BF16.PACK_AB R131, R249, R8 ;  /* 0x00000008f983723e */ /* 0x020fe200000010ff */
[----:B------:R-:W-:-:S06]  /*4420*/  FADD.FTZ R0, R198, R0 ;  /* 0x00000000c6007221 */ /* 0x000fcc0000010000 */
        /* <DEDUP_REMOVED lines=57> */
[----:B------:R-:W-:-:S04]  /*47c0*/  DEPBAR.LE SB0, 0x0 ;  /* 0x000080000000791a */ /* 0x000fc80000000000 */
[----:B------:R-:W-:Y:S01]  /*47d0*/  IADD3 R226, R244, -0x2, RZ ;  /* 0xfffffffef4e27810 */ /* 0x000fe20007ffe0ff */
[----:B------:R-:W-:Y:S01]  /*47e0*/  BAR.SYNC.DEFER_BLOCKING 0x0 ;  /* 0x0000000000007b1d */ /* 0x000fe20000010000 */
        /* <DEDUP_REMOVED lines=8> */
[C---:B------:R-:W-:Y:S02]  /*4870*/  @!P2 LEA R18, P5, R4.reuse, c[0x0][0x170], 0x1 ;  /* 0x00005c000412aa11 */ /* 0x040fe400078a08ff */
[----:B------:R-:W-:Y:S01]  /*4880*/  @!P1 LEA R14, P3, R4, c[0x0][0x170], 0x1 ;  /* 0x00005c00040e9a11 */ /* 0x000fe200078608ff */
[--C-:B------:R-:W-:Y:S01]  /*4890*/  IMAD.X R5, R229, 0x1, R2.reuse, P0 ;  /* 0x00000001e5057824 */ /* 0x100fe200000e0602 */
[----:B------:R-:W-:Y:S02]  /*48a0*/  @!P2 LEA R16, P4, R0, c[0x0][0x170], 0x1 ;  /* 0x00005c000010aa11 */ /* 0x000fe400078808ff */
[--C-:B------:R-:W-:Y:S02]  /*48b0*/  @!P2 LEA.HI.X R19, R4, c[0x0][0x174], R2.reuse, 0x1, P5 ;  /* 0x00005d000413aa11 */ /* 0x100fe400028f0c02 */
[----:B------:R-:W-:Y:S01]  /*48c0*/  @!P1 LEA R6, P0, R0, c[0x0][0x170], 0x1 ;  /* 0x00005c0000069a11 */ /* 0x000fe200078008ff */
[----:B------:R-:W-:Y:S01]  /*48d0*/  @P2 STS.128 [R224+0xa000], RZ ;  /* 0x00a000ffe0002388 */ /* 0x000fe20000000c00 */
[----:B------:R-:W-:-:S02]  /*48e0*/  @!P1 LEA.HI.X R15, R4, c[0x0][0x174], R2, 0x1, P3 ;  /* 0x00005d00040f9a11 */ /* 0x000fc400018f0c02 */
        /* <DEDUP_REMOVED lines=26> */
[----:B------:R-:W-:Y:S04]  /*4a90*/  LDSM.16.M88.4 R32, [R223+0x800] ;  /* 0x00080000df20783b */ /* 0x000fe80000000200 */
        /* <DEDUP_REMOVED lines=9> */
[C---:B------:R-:W-:Y:S01]  /*4b30*/  HMMA.16816.F32.BF16 R200, R4.reuse, R32, R180 ;  /* 0x0000002004c8723c */ /* 0x040fe200000418b4 */
[----:B------:R-:W-:Y:S07]  /*4b40*/  LDSM.16.M88.4 R180, [R221+0x8000] ;  /* 0x00800000ddb4783b */ /* 0x000fee0000000200 */
[C---:B------:R-:W-:Y:S08]  /*4b50*/  HMMA.16816.F32.BF16 R204, R4.reuse, R142, R184 ;  /* 0x0000008e04cc723c */ /* 0x040ff000000418b8 */
[----:B------:R-:W-:Y:S01]  /*4b60*/  HMMA.16816.F32.BF16 R196, R4, R34, R176 ;  /* 0x0000002204c4723c */ /* 0x000fe200000418b0 */
[----:B------:R-:W3:Y:S04]  /*4b70*/  LDSM.16.M88.4 R4, [R222+0x2000] ;  /* 0x00200000de04783b */ /* 0x000ee80000000200 */
[----:B------:R-:W4:Y:S03]  /*4b80*/  LDSM.16.M88.4 R176, [R221+0x8800] ;  /* 0x00880000ddb0783b */ /* 0x000f260000000200 */
[C---:B------:R-:W-:Y:S08]  /*4b90*/  HMMA.16816.F32.BF16 R184, R20.reuse, R28, RZ ;  /* 0x0000001c14b8723c */ /* 0x040ff000000418ff */
[C---:B------:R-:W-:Y:S01]  /*4ba0*/  HMMA.16816.F32.BF16 R188, R20.reuse, R26, RZ ;  /* 0x0000001a14bc723c */ /* 0x040fe200000418ff */
[----:B------:R-:W5:Y:S07]  /*4bb0*/  LDSM.16.M88.4 R24, [R222] ;  /* 0x00000000de18783b */ /* 0x000f6e0000000200 */
[----:B------:R-:W-:Y:S01]  /*4bc0*/  HMMA.16816.F32.BF16 R20, R20, R30, RZ ;  /* 0x0000001e1414723c */ /* 0x000fe200000418ff */
[----:B------:R-:W-:Y:S07]  /*4bd0*/  LDSM.16.M88.4 R28, [R219+0x800] ;  /* 0x00080000db1c783b */ /* 0x000fee0000000200 */
[C---:B-1----:R-:W-:Y:S08]  /*4be0*/  HMMA.16816.F32.BF16 R192, R16.reuse, R140, R192 ;  /* 0x0000008c10c0723c */ /* 0x042ff000000418c0 */
[C---:B------:R-:W-:Y:S08]  /*4bf0*/  HMMA.16816.F32.BF16 R228, R16.reuse, R32, R184 ;  /* 0x0000002010e4723c */ /* 0x040ff000000418b8 */
[C---:B------:R-:W-:Y:S08]  /*4c00*/  HMMA.16816.F32.BF16 R140, R16.reuse, R142, R188 ;  /* 0x0000008e108c723c */ /* 0x040ff000000418bc */
[----:B------:R-:W-:Y:S01]  /*4c10*/  HMMA.16816.F32.BF16 R32, R16, R34, R20 ;  /* 0x000000221020723c */ /* 0x000fe20000041814 */
[----:B------:R-:W-:Y:S04]  /*4c20*/  LDSM.16.M88.4 R16, [R219] ;  /* 0x00000000db10783b */ /* 0x000fe80000000200 */
[----:B------:R-:W1:Y:S03]  /*4c30*/  LDSM.16.M88.4 R20, [R220] ;  /* 0x00000000dc14783b */ /* 0x000e660000000200 */
[C---:B---3--:R-:W-:Y:S08]  /*4c40*/  HMMA.16816.F32.BF16 R208, R4.reuse, R180, R208 ;  /* 0x000000b404d0723c */ /* 0x048ff000000418d0 */
[C---:B----4-:R-:W-:Y:S08]  /*4c50*/  HMMA.16816.F32.BF16 R200, R4.reuse, R176, R200 ;  /* 0x000000b004c8723c */ /* 0x050ff000000418c8 */
[C---:B------:R-:W-:Y:S08]  /*4c60*/  HMMA.16816.F32.BF16 R204, R4.reuse, R182, R204 ;  /* 0x000000b604cc723c */ /* 0x040ff000000418cc */
[----:B------:R-:W-:Y:S01]  /*4c70*/  HMMA.16816.F32.BF16 R188, R4, R178, R196 ;  /* 0x000000b204bc723c */ /* 0x000fe200000418c4 */
[----:B------:R-:W3:Y:S07]  /*4c80*/  LDSM.16.M88.4 R4, [R220+0x2000] ;  /* 0x00200000dc04783b */ /* 0x000eee0000000200 */
[C---:B-----5:R-:W-:Y:S08]  /*4c90*/  HMMA.16816.F32.BF16 R184, R24.reuse, R180, R192 ;  /* 0x000000b418b8723c */ /* 0x060ff000000418c0 */
[C---:B------:R-:W-:Y:S08]  /*4ca0*/  HMMA.16816.F32.BF16 R196, R24.reuse, R176, R228 ;  /* 0x000000b018c4723c */ /* 0x040ff000000418e4 */
[C---:B------:R-:W-:Y:S01]  /*4cb0*/  HMMA.16816.F32.BF16 R192, R24.reuse, R182, R140 ;  /* 0x000000b618c0723c */ /* 0x040fe2000004188c */
[----:B------:R-:W-:Y:S07]  /*4cc0*/  LDSM.16.M88.4 R140, [R212+0x9000] ;  /* 0x00900000d48c783b */ /* 0x000fee0000000200 */
[----:B------:R-:W-:Y:S01]  /*4cd0*/  HMMA.16816.F32.BF16 R176, R24, R178, R32 ;  /* 0x000000b218b0723c */ /* 0x000fe20000041820 */
[----:B------:R-:W4:Y:S04]  /*4ce0*/  LDSM.16.M88.4 R24, [R214+0x4000] ;  /* 0x00400000d618783b */ /* 0x000f280000000200 */
[----:B------:R-:W5:Y:S03]  /*4cf0*/  LDSM.16.M88.4 R32, [R212+0x9800] ;  /* 0x00980000d420783b */ /* 0x000f660000000200 */
[-C--:B-1----:R-:W-:Y:S08]  /*4d00*/  HMMA.16816.F32.BF16 R180, R20, R16.reuse, R184 ;  /* 0x0000001014b4723c */ /* 0x082ff000000418b8 */
[C---:B---3--:R-:W-:Y:S08]  /*4d10*/  HMMA.16816.F32.BF16 R228, R4.reuse, R16, R208 ;  /* 0x0000001004e4723c */ /* 0x048ff000000418d0 */
[----:B------:R-:W-:Y:S08]  /*4d20*/  HMMA.16816.F32.BF16 R208, R4, R30, R188 ;  /* 0x0000001e04d0723c */ /* 0x000ff000000418bc */
[C---:B------:R-:W-:Y:S08]  /*4d30*/  HMMA.16816.F32.BF16 R188, R20.reuse, R18, R192 ;  /* 0x0000001214bc723c */ /* 0x040ff000000418c0 */
[----:B------:R-:W-:Y:S08]  /*4d40*/  HMMA.16816.F32.BF16 R184, R20, R28, R196 ;  /* 0x0000001c14b8723c */ /* 0x000ff000000418c4 */
[----:B------:R-:W-:Y:S01]  /*4d50*/  HMMA.16816.F32.BF16 R232, R4, R18, R204 ;  /* 0x0000001204e8723c */ /* 0x000fe200000418cc */
[----:B------:R-:W1:Y:S07]  /*4d60*/  LDSM.16.M88.4 R16, [R214+0x6000] ;  /* 0x00600000d610783b */ /* 0x000e6e0000000200 */
[----:B------:R-:W-:Y:S01]  /*4d70*/  HMMA.16816.F32.BF16 R20, R20, R30, R176 ;  /* 0x0000001e1414723c */ /* 0x000fe200000418b0 */
[----:B------:R-:W-:Y:S07]  /*4d80*/  LDSM.16.M88.4 R176, [R223+0x1000] ;  /* 0x00100000dfb0783b */ /* 0x000fee0000000200 */
[----:B------:R-:W-:Y:S01]  /*4d90*/  HMMA.16816.F32.BF16 R204, R4, R28, R200 ;  /* 0x0000001c04cc723c */ /* 0x000fe200000418c8 */
[----:B------:R-:W-:Y:S04]  /*4da0*/  LDSM.16.M88.4 R4, [R216+0x4000] ;  /* 0x00400000d804783b */ /* 0x000fe80000000200 */
[----:B------:R-:W-:Y:S03]  /*4db0*/  LDSM.16.M88.4 R28, [R216+0x6000] ;  /* 0x00600000d81c783b */ /* 0x000fe60000000200 */
[C---:B----4-:R-:W-:Y:S01]  /*4dc0*/  HMMA.16816.F32.BF16 R200, R24.reuse, R140, R180 ;  /* 0x0000008c18c8723c */ /* 0x050fe200000418b4 */
[----:B------:R-:W3:Y:S07]  /*4dd0*/  LDSM.16.M88.4 R180, [R223+0x1800] ;  /* 0x00180000dfb4783b */ /* 0x000eee0000000200 */
[C---:B-----5:R-:W-:Y:S08]  /*4de0*/  HMMA.16816.F32.BF16 R20, R24.reuse, R34, R20 ;  /* 0x000000221814723c */ /* 0x060ff00000041814 */
[C---:B------:R-:W-:Y:S08]  /*4df0*/  HMMA.16816.F32.BF16 R188, R24.reuse, R142, R188 ;  /* 0x0000008e18bc723c */ /* 0x040ff000000418bc */
[----:B------:R-:W-:Y:S01]  /*4e00*/  HMMA.16816.F32.BF16 R184, R24, R32, R184 ;  /* 0x0000002018b8723c */ /* 0x000fe200000418b8 */
[----:B------:R-:W-:Y:S07]  /*4e10*/  LDSM.16.M88.4 R24, [R222+0x4000] ;  /* 0x00400000de18783b */ /* 0x000fee0000000200 */
[C---:B-1----:R-:W-:Y:S08]  /*4e20*/  HMMA.16816.F32.BF16 R192, R16.reuse, R140, R228 ;  /* 0x0000008c10c0723c */ /* 0x042ff000000418e4 */
[----:B------:R-:W-:Y:S01]  /*4e30*/  HMMA.16816.F32.BF16 R196, R16, R142, R232 ;  /* 0x0000008e10c4723c */ /* 0x000fe200000418e8 */
[----:B------:R-:W1:Y:S07]  /*4e40*/  LDSM.16.M88.4 R140, [R221+0x9000] ;  /* 0x00900000dd8c783b */ /* 0x000e6e0000000200 */
[C---:B---3--:R-:W-:Y:S01]  /*4e50*/  HMMA.16816.F32.BF16 R228, R4.reuse, R182, R20 ;  /* 0x000000b604e4723c */ /* 0x048fe20000041814 */
[----:B------:R-:W3:Y:S07]  /*4e60*/  LDSM.16.M88.4 R20, [R222+0x6000] ;  /* 0x00600000de14783b */ /* 0x000eee0000000200 */
[C---:B------:R-:W-:Y:S08]  /*4e70*/  HMMA.16816.F32.BF16 R200, R4.reuse, R176, R200 ;  /* 0x000000b004c8723c */ /* 0x040ff000000418c8 */
[C---:B------:R-:W-:Y:S08]  /*4e80*/  HMMA.16816.F32.BF16 R236, R4.reuse, R178, R188 ;  /* 0x000000b204ec723c */ /* 0x040ff000000418bc */
[----:B------:R-:W-:Y:S08]  /*4e90*/  HMMA.16816.F32.BF16 R232, R4, R180, R184 ;  /* 0x000000b404e8723c */ /* 0x000ff000000418b8 */
[C---:B------:R-:W-:Y:S08]  /*4ea0*/  HMMA.16816.F32.BF16 R204, R16.reuse, R32, R204 ;  /* 0x0000002010cc723c */ /* 0x040ff000000418cc */
[----:B------:R-:W-:Y:S01]  /*4eb0*/  HMMA.16816.F32.BF16 R240, R16, R34, R208 ;  /* 0x0000002210f0723c */ /* 0x000fe200000418d0 */
[----:B------:R-:W-:Y:S04]  /*4ec0*/  LDSM.16.M88.4 R32, [R219+0x1000] ;  /* 0x00100000db20783b */ /* 0x000fe80000000200 */
[----:B------:R-:W4:Y:S03]  /*4ed0*/  LDSM.16.M88.4 R16, [R220+0x4000] ;  /* 0x00400000dc10783b */ /* 0x000f260000000200 */
[C---:B------:R-:W-:Y:S08]  /*4ee0*/  HMMA.16816.F32.BF16 R4, R28.reuse, R176, R192 ;  /* 0x000000b01c04723c */ /* 0x040ff000000418c0 */
[----:B------:R-:W-:Y:S01]  /*4ef0*/  HMMA.16816.F32.BF16 R192, R28, R178, R196 ;  /* 0x000000b21cc0723c */ /* 0x000fe200000418c4 */
[----:B------:R-:W5:Y:S07]  /*4f00*/  LDSM.16.M88.4 R176, [R221+0x9800] ;  /* 0x00980000ddb0783b */ /* 0x000f6e0000000200 */
[-C--:B-1----:R-:W-:Y:S08]  /*4f10*/  HMMA.16816.F32.BF16 R188, R24, R140.reuse, R200 ;  /* 0x0000008c18bc723c */ /* 0x082ff000000418c8 */
[----:B---3--:R-:W-:Y:S01]  /*4f20*/  HMMA.16816.F32.BF16 R184, R20, R140, R4 ;  /* 0x0000008c14b8723c */ /* 0x008fe20000041804 */
[----:B------:R-:W1:Y:S07]  /*4f30*/  LDSM.16.M88.4 R4, [R220+0x6000] ;  /* 0x00600000dc04783b */ /* 0x000e6e0000000200 */
[----:B------:R-:W-:Y:S08]  /*4f40*/  HMMA.16816.F32.BF16 R196, R24, R142, R236 ;  /* 0x0000008e18c4723c */ /* 0x000ff000000418ec */
[----:B----4-:R-:W-:Y:S08]  /*4f50*/  HMMA.16816.F32.BF16 R200, R16, R32, R188 ;  /* 0x0000002010c8723c */ /* 0x010ff000000418bc */
[----:B------:R-:W-:Y:S08]  /*4f60*/  HMMA.16816.F32.BF16 R188, R20, R142, R192 ;  /* 0x0000008e14bc723c */ /* 0x000ff000000418c0 */
[----:B------:R-:W-:Y:S08]  /*4f70*/  HMMA.16816.F32.BF16 R208, R28, R180, R204 ;  /* 0x000000b41cd0723c */ /* 0x000ff000000418cc */
[----:B-----5:R-:W-:Y:S01]  /*4f80*/  HMMA.16816.F32.BF16 R204, R24, R176, R232 ;  /* 0x000000b018cc723c */ /* 0x020fe200000418e8 */
[----:B------:R-:W-:-:S02]  /*4f90*/  FMUL.FTZ R201, R201, c[0x0][0x2ec] ;  /* 0x0000bb00c9c97a20 */ /* 0x000fc40000410000 */
[----:B------:R-:W-:Y:S02]  /*4fa0*/  FMUL.FTZ R203, R203, c[0x0][0x2ec] ;  /* 0x0000bb00cbcb7a20 */ /* 0x000fe40000410000 */
[----:B------:R-:W-:Y:S02]  /*4fb0*/  FMUL.FTZ R200, R200, c[0x0][0x2ec] ;  /* 0x0000bb00c8c87a20 */ /* 0x000fe40000410000 */
[----:B------:R-:W3:Y:S01]  /*4fc0*/  MUFU.TANH R201, R201 ;  /* 0x000000c900c97308 */ /* 0x000ee20000002400 */
[----:B------:R-:W-:Y:S01]  /*4fd0*/  HMMA.16816.F32.BF16 R228, R24, R178, R228 ;  /* 0x000000b218e4723c */ /* 0x000fe200000418e4 */
[----:B------:R-:W4:Y:S01]  /*4fe0*/  LDSM.16.M88.4 R24, [R219+0x1800] ;  /* 0x00180000db18783b */ /* 0x000f220000000200 */
[----:B------:R-:W-:Y:S01]  /*4ff0*/  FMUL.FTZ R202, R202, c[0x0][0x2ec] ;  /* 0x0000bb00caca7a20 */ /* 0x000fe20000410000 */
[----:B------:R-:W-:-:S04]  /*5000*/  DEPBAR.LE SB0, 0x0 ;  /* 0x000080000000791a */ /* 0x000fc80000000000 */
[----:B------:R-:W5:Y:S01]  /*5010*/  MUFU.TANH R203, R203 ;  /* 0x000000cb00cb7308 */ /* 0x000f620000002400 */
[C---:B-1----:R-:W-:Y:S07]  /*5020*/  HMMA.16816.F32.BF16 R140, R4.reuse, R32, R184 ;  /* 0x00000020048c723c */ /* 0x042fee00000418b8 */
[----:B------:R-:W-:Y:S01]  /*5030*/  MUFU.TANH R200, R200 ;  /* 0x000000c800c87308 */ /* 0x000fe20000002400 */
[-C--:B------:R-:W-:Y:S07]  /*5040*/  HMMA.16816.F32.BF16 R184, R4, R34.reuse, R188 ;  /* 0x0000002204b8723c */ /* 0x080fee00000418bc */
[----:B------:R-:W-:Y:S01]  /*5050*/  MUFU.TANH R202, R202 ;  /* 0x000000ca00ca7308 */ /* 0x000fe20000002400 */
[----:B------:R-:W-:Y:S08]  /*5060*/  HMMA.16816.F32.BF16 R32, R16, R34, R196 ;  /* 0x000000221020723c */ /* 0x000ff000000418c4 */
[----:B------:R-:W-:Y:S01]  /*5070*/  HMMA.16816.F32.BF16 R192, R20, R176, R208 ;  /* 0x000000b014c0723c */ /* 0x000fe200000418d0 */
[----:B------:R-:W-:-:S02]  /*5080*/  FMUL.FTZ R140, R140, c[0x0][0x2ec] ;  /* 0x0000bb008c8c7a20 */ /* 0x000fc40000410000 */
[----:B------:R-:W-:Y:S02]  /*5090*/  FMUL.FTZ R141, R141, c[0x0][0x2ec] ;  /* 0x0000bb008d8d7a20 */ /* 0x000fe40000410000 */
[----:B------:R-:W-:Y:S01]  /*50a0*/  FMUL.FTZ R142, R142, c[0x0][0x2ec] ;  /* 0x0000bb008e8e7a20 */ /* 0x000fe20000410000 */
[----:B------:R-:W-:Y:S01]  /*50b0*/  MUFU.TANH R196, R140 ;  /* 0x0000008c00c47308 */ /* 0x000fe20000002400 */
[----:B------:R-:W-:Y:S01]  /*50c0*/  FMUL.FTZ R143, R143, c[0x0][0x2ec] ;  /* 0x0000bb008f8f7a20 */ /* 0x000fe20000410000 */
[----:B------:R-:W-:Y:S01]  /*50d0*/  HMMA.16816.F32.BF16 R28, R28, R182, R240 ;  /* 0x000000b61c1c723c */ /* 0x000fe200000418f0 */
[----:B------:R-:W-:Y:S02]  /*50e0*/  FMUL.FTZ R184, R184, c[0x0][0x2ec] ;  /* 0x0000bb00b8b87a20 */ /* 0x000fe40000410000 */
[----:B------:R-:W-:Y:S02]  /*50f0*/  FMUL.FTZ R186, R186, c[0x0][0x2ec] ;  /* 0x0000bb00baba7a20 */ /* 0x000fe40000410000 */
[----:B------:R-:W-:Y:S01]  /*5100*/  FMUL.FTZ R187, R187, c[0x0][0x2ec] ;  /* 0x0000bb00bbbb7a20 */ /* 0x000fe20000410000 */
[----:B------:R-:W-:Y:S01]  /*5110*/  MUFU.TANH R138, R141 ;  /* 0x0000008d008a7308 */ /* 0x000fe20000002400 */
[----:B------:R-:W-:Y:S01]  /*5120*/  FMUL.FTZ R185, R185, c[0x0][0x2ec] ;  /* 0x0000bb00b9b97a20 */ /* 0x000fe20000410000 */
[----:B----4-:R-:W-:Y:S01]  /*5130*/  HMMA.16816.F32.BF16 R180, R16, R26, R228 ;  /* 0x0000001a10b4723c */ /* 0x010fe200000418e4 */
[----:B------:R-:W-:-:S02]  /*5140*/  FMUL.FTZ R32, R32, c[0x0][0x2ec] ;  /* 0x0000bb0020207a20 */ /* 0x000fc40000410000 */
[----:B------:R-:W-:Y:S02]  /*5150*/  FMUL.FTZ R33, R33, c[0x0][0x2ec] ;  /* 0x0000bb0021217a20 */ /* 0x000fe40000410000 */
[----:B------:R-:W-:Y:S01]  /*5160*/  FMUL.FTZ R34, R34, c[0x0][0x2ec] ;  /* 0x0000bb0022227a20 */ /* 0x000fe20000410000 */
[----:B------:R-:W1:Y:S01]  /*5170*/  MUFU.TANH R133, R32 ;  /* 0x0000002000857308 */ /* 0x000e620000002400 */
[----:B------:R-:W-:-:S07]  /*5180*/  FMUL.FTZ R0, R35, c[0x0][0x2ec] ;  /* 0x0000bb0023007a20 */ /* 0x000fce0000410000 */
[----:B------:R-:W-:Y:S08]  /*5190*/  MUFU.TANH R188, R33 ;  /* 0x0000002100bc7308 */ /* 0x000ff00000002400 */
[----:B--2---:R2:W4:Y:S02]  /*51a0*/  MUFU.TANH R15, R34 ;  /* 0x00000022000f7308 */ /* 0x0045240000002400 */
[----:B------:R-:W-:-:S02]  /*51b0*/  FMUL.FTZ R181, R181, c[0x0][0x2ec] ;  /* 0x0000bb00b5b57a20 */ /* 0x000fc40000410000 */
[----:B------:R-:W-:Y:S02]  /*51c0*/  FMUL.FTZ R183, R183, c[0x0][0x2ec] ;  /* 0x0000bb00b7b77a20 */ /* 0x000fe40000410000 */
[----:B------:R-:W-:Y:S02]  /*51d0*/  FMUL.FTZ R180, R180, c[0x0][0x2ec] ;  /* 0x0000bb00b4b47a20 */ /* 0x000fe40000410000 */
[----:B------:R-:W-:Y:S08]  /*51e0*/  MUFU.TANH R190, R142 ;  /* 0x0000008e00be7308 */ /* 0x000ff00000002400 */
[----:B------:R1:W-:Y:S01]  /*51f0*/  MUFU.TANH R137, R143 ;  /* 0x0000008f00897308 */ /* 0x0003e20000002400 */
[----:B--2---:R-:W-:Y:S07]  /*5200*/  HMMA.16816.F32.BF16 R32, R16, R24, R204 ;  /* 0x000000181020723c */ /* 0x004fee00000418cc */
[----:B------:R2:W-:Y:S01]  /*5210*/  MUFU.TANH R139, R0 ;  /* 0x00000000008b7308 */ /* 0x0005e20000002400 */
[----:B------:R-:W-:Y:S07]  /*5220*/  HMMA.16816.F32.BF16 R16, R20, R178, R28 ;  /* 0x000000b21410723c */ /* 0x000fee000004181c */
[----:B------:R-:W3:Y:S01]  /*5230*/  MUFU.TANH R184, R184 ;  /* 0x000000b800b87308 */ /* 0x000ee20000002400 */
[----:B-1----:R-:W-:Y:S01]  /*5240*/  HMMA.16816.F32.BF16 R140, R4, R24, R192 ;  /* 0x00000018048c723c */ /* 0x002fe200000418c0 */
[----:B--2---:R-:W-:-:S06]  /*5250*/  IMAD R0, R226, 0x20, R245 ;  /* 0x00000020e2007824 */ /* 0x004fcc00078e02f5 */
[----:B------:R-:W1:Y:S01]  /*5260*/  MUFU.TANH R186, R186 ;  /* 0x000000ba00ba7308 */ /* 0x000e620000002400 */
[----:B------:R-:W-:Y:S02]  /*5270*/  FMUL.FTZ R32, R32, c[0x0][0x2ec] ;  /* 0x0000bb0020207a20 */ /* 0x000fe40000410000 */
[----:B------:R-:W-:Y:S01]  /*5280*/  FMUL.FTZ R34, R34, c[0x0][0x2ec] ;  /* 0x0000bb0022227a20 */ /* 0x000fe20000410000 */
[C---:B------:R-:W-:Y:S01]  /*5290*/  IADD3 R2, R0.reuse, 0x1, RZ ;  /* 0x0000000100027810 */ /* 0x040fe20007ffe0ff */
[----:B------:R-:W-:Y:S01]  /*52a0*/  FMUL.FTZ R33, R33, c[0x0][0x2ec] ;  /* 0x0000bb0021217a20 */ /* 0x000fe20000410000 */
[----:B------:R-:W-:Y:S01]  /*52b0*/  IADD3 R8, R0, 0x8, RZ ;  /* 0x0000000800087810 */ /* 0x000fe20007ffe0ff */
[----:B------:R-:W-:Y:S02]  /*52c0*/  FMUL.FTZ R35, R35, c[0x0][0x2ec] ;  /* 0x0000bb0023237a20 */ /* 0x000fe40000410000 */
[----:B------:R-:W-:Y:S01]  /*52d0*/  HMMA.16816.F32.BF16 R16, R4, R26, R16 ;  /* 0x0000001a0410723c */ /* 0x000fe20000041810 */
[C---:B------:R-:W-:Y:S01]  /*52e0*/  ISETP.GE.AND P4, PT, R2.reuse, R10, PT ;  /* 0x0000000a0200720c */ /* 0x040fe20003f86270 */
[----:B------:R-:W2:Y:S01]  /*52f0*/  MUFU.TANH R187, R187 ;  /* 0x000000bb00bb7308 */ /* 0x000ea20000002400 */
[----:B------:R-:W-:-:S02]  /*5300*/  ISETP.GE.AND P0, PT, R2, R9, PT ;  /* 0x000000090200720c */ /* 0x000fc40003f06270 */
[----:B---3--:R-:W-:Y:S02]  /*5310*/  FSEL R28, R201, -INF , !P4 ;  /* 0xff800000c91c7808 */ /* 0x008fe40006000000 */
[----:B-----5:R-:W-:Y:S01]  /*5320*/  FSEL R31, R203, -INF , !P0 ;  /* 0xff800000cb1f7808 */ /* 0x020fe20004000000 */
[----:B------:R-:W-:Y:S01]  /*5330*/  FMUL.FTZ R140, R140, c[0x0][0x2ec] ;  /* 0x0000bb008c8c7a20 */ /* 0x000fe20000410000 */
[C---:B------:R-:W-:Y:S01]  /*5340*/  ISETP.GE.AND P3, PT, R2.reuse, R11, PT ;  /* 0x0000000b0200720c */ /* 0x040fe20003f66270 */
[----:B------:R3:W5:Y:S01]  /*5350*/  MUFU.TANH R14, R32 ;  /* 0x00000020000e7308 */ /* 0x0007620000002400 */
[----:B------:R-:W-:Y:S01]  /*5360*/  ISETP.GE.AND P6, PT, R2, R12, PT ;  /* 0x0000000c0200720c */ /* 0x000fe20003fc6270 */
[----:B------:R-:W-:Y:S01]  /*5370*/  FMUL.FTZ R141, R141, c[0x0][0x2ec] ;  /* 0x0000bb008d8d7a20 */ /* 0x000fe20000410000 */
[----:B------:R-:W-:Y:S01]  /*5380*/  ISETP.GE.AND P5, PT, R8, R10, PT ;  /* 0x0000000a0800720c */ /* 0x000fe20003fa6270 */
[----:B------:R-:W-:Y:S01]  /*5390*/  FMUL.FTZ R142, R142, c[0x0][0x2ec] ;  /* 0x0000bb008e8e7a20 */ /* 0x000fe20000410000 */
[C---:B------:R-:W-:Y:S01]  /*53a0*/  ISETP.GE.AND P4, PT, R8.reuse, R9, PT ;  /* 0x000000090800720c */ /* 0x040fe20003f86270 */
[----:B------:R-:W-:Y:S01]  /*53b0*/  FMUL.FTZ R143, R143, c[0x0][0x2ec] ;  /* 0x0000bb008f8f7a20 */ /* 0x000fe20000410000 */
[----:B------:R-:W-:Y:S01]  /*53c0*/  ISETP.GE.AND P0, PT, R8, R11, PT ;  /* 0x0000000b0800720c */ /* 0x000fe20003f06270 */
[----:B------:R2:W-:Y:S01]  /*53d0*/  MUFU.TANH R13, R34 ;  /* 0x00000022000d7308 */ /* 0x0005e20000002400 */
[----:B------:R-:W-:-:S02]  /*53e0*/  IADD3 R2, R0, 0x9, RZ ;  /* 0x0000000900027810 */ /* 0x000fc40007ffe0ff */
[----:B------:R-:W-:Y:S02]  /*53f0*/  FSEL R25, R133, -INF , !P5 ;  /* 0xff80000085197808 */ /* 0x000fe40006800000 */
[----:B----4-:R-:W-:Y:S01]  /*5400*/  FSEL R29, R15, -INF , !P4 ;  /* 0xff8000000f1d7808 */ /* 0x010fe20006000000 */
[----:B------:R-:W-:Y:S01]  /*5410*/  FMUL.FTZ R18, R18, c[0x0][0x2ec] ;  /* 0x0000bb0012127a20 */ /* 0x000fe20000410000 */
[----:B------:R-:W-:Y:S01]  /*5420*/  FSEL R30, R184, -INF , !P0 ;  /* 0xff800000b81e7808 */ /* 0x000fe20004000000 */
[----:B------:R-:W4:Y:S01]  /*5430*/  MUFU.TANH R140, R140 ;  /* 0x0000008c008c7308 */ /* 0x000f220000002400 */
[----:B---3--:R-:W-:Y:S01]  /*5440*/  FSEL R32, R138, -INF , !P3 ;  /* 0xff8000008a207808 */ /* 0x008fe20005800000 */
[----:B------:R-:W-:Y:S01]  /*5450*/  FMUL.FTZ R5, R17, c[0x0][0x2ec] ;  /* 0x0000bb0011057a20 */ /* 0x000fe20000410000 */
[----:B------:R-:W-:Y:S01]  /*5460*/  ISETP.GE.AND P3, PT, R8, R12, PT ;  /* 0x0000000c0800720c */ /* 0x000fe20003f66270 */
[----:B------:R-:W-:Y:S01]  /*5470*/  FMUL.FTZ R19, R19, c[0x0][0x2ec] ;  /* 0x0000bb0013137a20 */ /* 0x000fe20000410000 */
[----:B------:R-:W-:-:S02]  /*5480*/  ISETP.GE.AND P5, PT, R2, R9, PT ;  /* 0x000000090200720c */ /* 0x000fc40003fa6270 */
[C---:B------:R-:W-:Y:S01]  /*5490*/  ISETP.GE.AND P4, PT, R2.reuse, R11, PT ;  /* 0x0000000b0200720c */ /* 0x040fe20003f86270 */
[----:B------:R3:W-:Y:S01]  /*54a0*/  MUFU.TANH R132, R33 ;  /* 0x0000002100847308 */ /* 0x0007e20000002400 */
[----:B------:R-:W-:Y:S02]  /*54b0*/  ISETP.GE.AND P0, PT, R2, R12, PT ;  /* 0x0000000c0200720c */ /* 0x000fe40003f06270 */
[----:B-1----:R-:W-:Y:S02]  /*54c0*/  FSEL R23, R186, -INF , !P3 ;  /* 0xff800000ba177808 */ /* 0x002fe40005800000 */
[----:B------:R-:W-:Y:S02]  /*54d0*/  FSEL R22, R139, -INF , !P5 ;  /* 0xff8000008b167808 */ /* 0x000fe40006800000 */
[----:B------:R-:W-:Y:S01]  /*54e0*/  IADD3 R4, R0, 0x11, RZ ;  /* 0x0000001100047810 */ /* 0x000fe20007ffe0ff */
[----:B------:R-:W1:Y:S01]  /*54f0*/  MUFU.TANH R185, R185 ;  /* 0x000000b900b97308 */ /* 0x000e620000002400 */
[----:B--2---:R-:W-:-:S02]  /*5500*/  FSEL R34, R187, -INF , !P0 ;  /* 0xff800000bb227808 */ /* 0x004fc40004000000 */
[----:B------:R-:W-:Y:S02]  /*5510*/  ISETP.GE.AND P0, PT, R4, R10, PT ;  /* 0x0000000a0400720c */ /* 0x000fe40003f06270 */
[----:B---3--:R-:W-:-:S03]  /*5520*/  FSEL R33, R137, -INF , !P6 ;  /* 0xff80000089217808 */ /* 0x008fc60007000000 */
[----:B------:R-:W-:Y:S01]  /*5530*/  MUFU.TANH R177, R181 ;  /* 0x000000b500b17308 */ /* 0x000fe20000002400 */
[-C--:B------:R-:W-:Y:S02]  /*5540*/  ISETP.GE.AND P6, PT, R2, R10.reuse, PT ;  /* 0x0000000a0200720c */ /* 0x080fe40003fc6270 */
[----:B------:R-:W-:Y:S02]  /*5550*/  IADD3 R2, R0, 0x10, RZ ;  /* 0x0000001000027810 */ /* 0x000fe40007ffe0ff */
[----:B------:R-:W-:Y:S02]  /*5560*/  FSEL R21, R188, -INF , !P6 ;  /* 0xff800000bc157808 */ /* 0x000fe40007000000 */
[C---:B------:R-:W-:Y:S01]  /*5570*/  ISETP.GE.AND P3, PT, R2.reuse, R10, PT ;  /* 0x0000000a0200720c */ /* 0x040fe20003f66270 */
[----:B------:R2:W-:Y:S01]  /*5580*/  MUFU.TANH R181, R183 ;  /* 0x000000b700b57308 */ /* 0x0005e20000002400 */
[C---:B------:R-:W-:Y:S02]  /*5590*/  ISETP.GE.AND P6, PT, R2.reuse, R9, PT ;  /* 0x000000090200720c */ /* 0x040fe40003fc6270 */
[----:B------:R-:W-:-:S02]  /*55a0*/  ISETP.GE.AND P5, PT, R2, R11, PT ;  /* 0x0000000b0200720c */ /* 0x000fc40003fa6270 */
[----:B-----5:R-:W-:Y:S02]  /*55b0*/  FSEL R179, R14, -INF , !P3 ;  /* 0xff8000000eb37808 */ /* 0x020fe40005800000 */
[----:B----4-:R-:W-:Y:S01]  /*55c0*/  FSEL R184, R140, -INF , !P5 ;  /* 0xff8000008cb87808 */ /* 0x010fe20006800000 */
[----:B------:R-:W-:Y:S01]  /*55d0*/  MUFU.TANH R35, R35 ;  /* 0x0000002300237308 */ /* 0x000fe20000002400 */
[C---:B------:R-:W-:Y:S02]  /*55e0*/  ISETP.GE.AND P3, PT, R4.reuse, R9, PT ;  /* 0x000000090400720c */ /* 0x040fe40003f66270 */
[-C--:B------:R-:W-:Y:S02]  /*55f0*/  ISETP.GE.AND P5, PT, R4, R12.reuse, PT ;  /* 0x0000000c0400720c */ /* 0x080fe40003fa6270 */
[----:B-1----:R-:W-:Y:S02]  /*5600*/  FSEL R24, R185, -INF , !P4 ;  /* 0xff800000b9187808 */ /* 0x002fe40006000000 */
[----:B------:R-:W-:Y:S01]  /*5610*/  ISETP.GE.AND P4, PT, R2, R12, PT ;  /* 0x0000000c0200720c */ /* 0x000fe20003f86270 */
[----:B------:R-:W1:Y:S01]  /*5620*/  MUFU.TANH R141, R141 ;  /* 0x0000008d008d7308 */ /* 0x000e620000002400 */
[----:B--2---:R-:W-:Y:S01]  /*5630*/  FSEL R183, R13, -INF , !P6 ;  /* 0xff8000000db77808 */ /* 0x004fe20007000000 */
[----:B------:R-:W-:Y:S01]  /*5640*/  BAR.SYNC.DEFER_BLOCKING 0x0 ;  /* 0x0000000000007b1d */ /* 0x000fe20000010000 */
[----:B------:R-:W-:Y:S01]  /*5650*/  ISETP.GE.AND P6, PT, R4, R11, PT ;  /* 0x0000000b0400720c */ /* 0x000fe20003fc6270 */
[----:B------:R-:W-:Y:S01]  /*5660*/  FMUL.FTZ R4, R16, c[0x0][0x2ec] ;  /* 0x0000bb0010047a20 */ /* 0x000fe20000410000 */
[----:B------:R-:W-:-:S02]  /*5670*/  IADD3 R2, R0, 0x18, RZ ;  /* 0x0000001800027810 */ /* 0x000fc40007ffe0ff */
[----:B------:R-:W-:Y:S01]  /*5680*/  FSEL R178, R132, -INF , !P0 ;  /* 0xff80000084b27808 */ /* 0x000fe20004000000 */
[----:B------:R-:W2:Y:S01]  /*5690*/  MUFU.TANH R142, R142 ;  /* 0x0000008e008e7308 */ /* 0x000ea20000002400 */
[----:B------:R-:W-:-:S07]  /*56a0*/  ISETP.GE.AND P0, PT, R2, R9, PT ;  /* 0x000000090200720c */ /* 0x000fce0003f06270 */
[----:B------:R-:W-:Y:S01]  /*56b0*/  MUFU.TANH R4, R4 ;  /* 0x0000000400047308 */ /* 0x000fe20000002400 */
[----:B-1----:R-:W-:Y:S02]  /*56c0*/  FSEL R185, R141, -INF , !P6 ;  /* 0xff8000008db97808 */ /* 0x002fe40007000000 */
[----:B------:R-:W-:-:S05]  /*56d0*/  ISETP.GE.AND P6, PT, R2, R12, PT ;  /* 0x0000000c0200720c */ /* 0x000fca0003fc6270 */
[----:B------:R1:W3:Y:S01]  /*56e0*/  MUFU.TANH R176, R180 ;  /* 0x000000b400b07308 */ /* 0x0002e20000002400 */
[----:B--2---:R-:W-:Y:S02]  /*56f0*/  FSEL R188, R142, -INF , !P4 ;  /* 0xff8000008ebc7808 */ /* 0x004fe40006000000 */
[----:B------:R-:W-:-:S05]  /*5700*/  ISETP.GE.AND P4, PT, R2, R10, PT ;  /* 0x0000000a0200720c */ /* 0x000fca0003f86270 */
[----:B------:R-:W2:Y:S01]  /*5710*/  MUFU.TANH R143, R143 ;  /* 0x0000008f008f7308 */ /* 0x000ea20000002400 */
[----:B-1----:R-:W-:Y:S01]  /*5720*/  FMUL.FTZ R180, R182, c[0x0][0x2ec] ;  /* 0x0000bb00b6b47a20 */ /* 0x002fe20000410000 */
[----:B------:R-:W-:-:S06]  /*5730*/  FSEL R182, R35, -INF , !P3 ;  /* 0xff80000023b67808 */ /* 0x000fcc0005800000 */
[----:B------:R-:W-:Y:S01]  /*5740*/  MUFU.TANH R5, R5 ;  /* 0x0000000500057308 */ /* 0x000fe20000002400 */
[----:B------:R-:W-:Y:S02]  /*5750*/  ISETP.GE.AND P3, PT, R2, R11, PT ;  /* 0x0000000b0200720c */ /* 0x000fe40003f66270 */
[----:B---3--:R-:W-:Y:S02]  /*5760*/  FSEL R176, R176, -INF , !P4 ;  /* 0xff800000b0b07808 */ /* 0x008fe40006000000 */
[----:B------:R-:W-:Y:S02]  /*5770*/  FSEL R186, R4, -INF , !P3 ;  /* 0xff80000004ba7808 */ /* 0x000fe40005800000 */
[----:B------:R-:W-:Y:S01]  /*5780*/  ISETP.GE.AND P3, PT, R0, R12, PT ;  /* 0x0000000c0000720c */ /* 0x000fe20003f66270 */
[----:B------:R-:W1:Y:S01]  /*5790*/  MUFU.TANH R180, R180 ;  /* 0x000000b400b47308 */ /* 0x000e620000002400 */
[----:B--2---:R-:W-:Y:S02]  /*57a0*/  FSEL R189, R143, -INF , !P5 ;  /* 0xff8000008fbd7808 */ /* 0x004fe40006800000 */
[----:B------:R-:W-:-:S02]  /*57b0*/  FSEL R20, R190, -INF , !P3 ;  /* 0xff800000be147808 */ /* 0x000fc40005800000 */
[----:B------:R-:W-:Y:S02]  /*57c0*/  ISETP.GE.AND P3, PT, R244, 0x3, PT ;  /* 0x00000003f400780c */ /* 0x000fe40003f66270 */
[C---:B------:R-:W-:Y:S01]  /*57d0*/  ISETP.GE.AND P5, PT, R0.reuse, R10, PT ;  /* 0x0000000a0000720c */ /* 0x040fe20003fa6270 */
[----:B------:R-:W2:Y:S01]  /*57e0*/  MUFU.TANH R2, R18 ;  /* 0x0000001200027308 */ /* 0x000ea20000002400 */
[----:B------:R-:W-:Y:S02]  /*57f0*/  ISETP.GE.AND P4, PT, R0, R9, PT ;  /* 0x000000090000720c */ /* 0x000fe40003f86270 */
[----:B------:R-:W-:-:S05]  /*5800*/  FSEL R13, R200, -INF , !P5 ;  /* 0xff800000c80d7808 */ /* 0x000fca0006800000 */
[----:B------:R3:W4:Y:S01]  /*5810*/  MUFU.TANH R4, R19 ;  /* 0x0000001300047308 */ /* 0x0007220000002400 */
[----:B-1----:R-:W-:Y:S02]  /*5820*/  FSEL R180, R180, -INF , !P0 ;  /* 0xff800000b4b47808 */ /* 0x002fe40004000000 */
[C---:B------:R-:W-:Y:S02]  /*5830*/  ISETP.GE.AND P0, PT, R0.reuse, R11, PT ;  /* 0x0000000b0000720c */ /* 0x040fe40003f06270 */
[----:B------:R-:W-:Y:S02]  /*5840*/  IADD3 R0, R0, 0x19, RZ ;  /* 0x0000001900007810 */ /* 0x000fe40007ffe0ff */
[----:B--2---:R-:W-:Y:S02]  /*5850*/  FSEL R191, R2, -INF , !P6 ;  /* 0xff80000002bf7808 */ /* 0x004fe40007000000 */
[----:B------:R-:W-:Y:S02]  /*5860*/  FSEL R18, R202, -INF , !P4 ;  /* 0xff800000ca127808 */ /* 0x000fe40006000000 */
[----:B------:R-:W-:-:S02]  /*5870*/  ISETP.GE.AND P6, PT, R0, R10, PT ;  /* 0x0000000a0000720c */ /* 0x000fc40003fc6270 */
[----:B------:R-:W-:Y:S02]  /*5880*/  ISETP.GE.AND P5, PT, R0, R9, PT ;  /* 0x000000090000720c */ /* 0x000fe40003fa6270 */
[----:B---3--:R-:W-:Y:S02]  /*5890*/  FSEL R19, R196, -INF , !P0 ;  /* 0xff800000c4137808 */ /* 0x008fe40004000000 */
[C---:B------:R-:W-:Y:S02]  /*58a0*/  ISETP.GE.AND P4, PT, R0.reuse, R11, PT ;  /* 0x0000000b0000720c */ /* 0x040fe40003f86270 */
[----:B------:R-:W-:Y:S02]  /*58b0*/  ISETP.GE.AND P0, PT, R0, R12, PT ;  /* 0x0000000c0000720c */ /* 0x000fe40003f06270 */
[----:B------:R-:W-:Y:S02]  /*58c0*/  FSEL R177, R177, -INF , !P6 ;  /* 0xff800000b1b17808 */ /* 0x000fe40007000000 */
[----:B------:R-:W-:-:S02]  /*58d0*/  FSEL R181, R181, -INF , !P5 ;  /* 0xff800000b5b57808 */ /* 0x000fc40006800000 */
[----:B------:R-:W-:Y:S02]  /*58e0*/  FSEL R187, R5, -INF , !P4 ;  /* 0xff80000005bb7808 */ /* 0x000fe40006000000 */
[----:B----4-:R-:W-:Y:S01]  /*58f0*/  FSEL R190, R4, -INF , !P0 ;  /* 0xff80000004be7808 */ /* 0x010fe20004000000 */
[----:B------:R-:W-:Y:S05]  /*5900*/  @!P3 BRA `(.L_x_1176) ;  /* 0x000002e00000b947 */ /* 0x000fea0003800000 */
[----:B------:R-:W2:Y:S04]  /*5910*/  LDL.64 R236, [R1+0x20] ;  /* 0x0000200001ec7983 */ /* 0x000ea80000100a00 */
[----:B------:R-:W3:Y:S01]  /*5920*/  LDL.64 R238, [R1+0x18] ;  /* 0x0000180001ee7983 */ /* 0x000ee20000100a00 */
[----:B------:R-:W-:Y:S01]  /*5930*/  IADD3 R0, R244, -0x3, RZ ;  /* 0xfffffffdf4007810 */ /* 0x000fe20007ffe0ff */
[----:B------:R-:W-:Y:S01]  /*5940*/  IMAD.MOV.U32 R227, RZ, RZ, c[0x0][0x198] ;  /* 0x00006600ffe37624 */ /* 0x000fe200078e00ff */
[----:B------:R-:W-:Y:S01]  /*5950*/  BSSY B0, `(.L_x_1177) ;  /* 0x0000028000007945 */ /* 0x000fe20003800000 */
[----:B------:R1:W-:Y:S01]  /*5960*/  @P2 STS.128 [R224+0x8000], RZ ;  /* 0x008000ffe0002388 */ /* 0x0003e20000000c00 */
[----:B------:R-:W-:Y:S01]  /*5970*/  SHF.R.S32.HI R2, RZ, 0x1f, R0 ;  /* 0x0000001fff027819 */ /* 0x000fe20000011400 */
[----:B------:R-:W-:-:S04]  /*5980*/  IMAD.WIDE.U32 R4, R0, c[0x0][0x198], RZ ;  /* 0x0000660000047a25 */ /* 0x000fc800078e00ff */
[----:B------:R-:W-:Y:S02]  /*5990*/  IMAD R2, R2, c[0x0][0x198], RZ ;  /* 0x0000660002027a24 */ /* 0x000fe400078e02ff */
[----:B------:R-:W-:Y:S02]  /*59a0*/  IMAD.SHL.U32 R227, R227, 0x10, RZ ;  /* 0x00000010e3e37824 */ /* 0x000fe400078e00ff */
[----:B------:R-:W-:-:S04]  /*59b0*/  IMAD R2, R0, c[0x0][0x19c], R2 ;  /* 0x0000670000027a24 */ /* 0x000fc800078e0202 */
[----:B------:R-:W-:Y:S01]  /*59c0*/  IMAD.IADD R5, R5, 0x1, R2 ;  /* 0x0000000105057824 */ /* 0x000fe200078e0202 */
[----:B--2---:R-:W-:-:S04]  /*59d0*/  LEA R0, P0, R4, R236, 0x5 ;  /* 0x000000ec04007211 */ /* 0x004fc800078028ff */
[----:B------:R-:W-:Y:S02]  /*59e0*/  IADD3 R2, P5, R227, R0, RZ ;  /* 0x00000000e3027210 */ /* 0x000fe40007fbe0ff */
[----:B---3--:R-:W-:Y:S02]  /*59f0*/  LEA.HI.X R4, R4, R239, R5, 0x5, P0 ;  /* 0x000000ef04047211 */ /* 0x008fe400000f2c05 */
[C---:B------:R-:W-:Y:S02]  /*5a00*/  @!P2 LEA R16, P6, R0.reuse, c[0x0][0x168], 0x1 ;  /* 0x00005a000010aa11 */ /* 0x040fe400078c08ff */
[----:B------:R-:W-:Y:S01]  /*5a10*/  @!P1 LEA R6, P0, R0, c[0x0][0x168], 0x1 ;  /* 0x00005a0000069a11 */ /* 0x000fe200078008ff */
[--C-:B------:R-:W-:Y:S01]  /*5a20*/  IMAD.X R5, R246, 0x1, R4.reuse, P5 ;  /* 0x00000001f6057824 */ /* 0x100fe200028e0604 */
[----:B------:R-:W-:Y:S02]  /*5a30*/  @!P2 LEA R14, P4, R2, c[0x0][0x168], 0x1 ;  /* 0x00005a00020eaa11 */ /* 0x000fe400078808ff */
[----:B------:R-:W-:-:S02]  /*5a40*/  @!P2 LEA.HI.X R17, R0, c[0x0][0x16c], R4, 0x1, P6 ;  /* 0x00005b000011aa11 */ /* 0x000fc400030f0c04 */
        /* <DEDUP_REMOVED lines=24> */
.L_x_1178:
[----:B------:R-:W-:Y:S05]  /*5bd0*/  BSYNC B0 ;  /* 0x0000000000007941 */ /* 0x000fea0003800000 */
.L_x_1177:
[----:B------:R-:W0:Y:S02]  /*5be0*/  LDGDEPBAR ;  /* 0x00000000000079af */ /* 0x000e240000000000 */
.L_x_1176:
[----:B------:R-:W-:Y:S01]  /*5bf0*/  FMNMX.FTZ R0, R136, R13, !PT ;  /* 0x0000000d88007209 */ /* 0x000fe20007810000 */
[----:B------:R-:W-:Y:S01]  /*5c00*/  LDSM.16.MT88.4 R140, [R218+0xa000] ;  /* 0x00a00000da8c783b */ /* 0x000fe20000004200 */
        /* <DEDUP_REMOVED lines=8> */
[----:B--2---:R-:W-:Y:S02]  /*5c90*/  FMNMX.FTZ R4, R183, R2, !PT ;  /* 0x00000002b7047209 */ /* 0x004fe40007810000 */
        /* <DEDUP_REMOVED lines=37> */
[----:B------:R-:W-:Y:S01]  /*5ef0*/  MUFU.EX2 R241, R13 ;  /* 0x0000000d00f17308 */ /* 0x000fe20000000800 */
[--C-:B------:R-:W-:Y:S01]  /*5f00*/  FFMA.FTZ R28, R28, c[0x0][0x23c], -R8.reuse ;  /* 0x00008f001c1c7a23 */ /* 0x100fe20000010808 */
[----:B------:R-:W3:Y:S01]  /*5f10*/  SHFL.BFLY PT, R7, R0, 0x1, 0x1f ;  /* 0x0c201f0000077f89 */ /* 0x000ee200000e0000 */
[----:B------:R-:W-:-:S05]  /*5f20*/  FFMA.FTZ R21, R21, c[0x0][0x23c], -R8 ;  /* 0x00008f0015157a23 */ /* 0x000fca0000010808 */
[----:B------:R-:W-:Y:S01]  /*5f30*/  MUFU.EX2 R239, R25 ;  /* 0x0000001900ef7308 */ /* 0x000fe20000000800 */
[----:B-1----:R-:W-:-:S04]  /*5f40*/  FMNMX.FTZ R232, R2, R14, !PT ;  /* 0x0000000e02e87209 */ /* 0x002fc80007810000 */
[C---:B------:R-:W-:Y:S01]  /*5f50*/  FSETP.NEU.FTZ.AND P5, PT, R232.reuse, -INF , PT ;  /* 0xff800000e800780b */ /* 0x040fe20003fbd000 */
[----:B------:R-:W-:Y:S02]  /*5f60*/  FMUL.FTZ R2, R232, c[0x0][0x23c] ;  /* 0x00008f00e8027a20 */ /* 0x000fe40000410000 */
[----:B------:R-:W1:Y:S01]  /*5f70*/  MUFU.EX2 R240, R28 ;  /* 0x0000001c00f07308 */ /* 0x000e620000000800 */
[----:B--2---:R-:W-:Y:S02]  /*5f80*/  FMNMX.FTZ R4, R4, R6, !PT ;  /* 0x0000000604047209 */ /* 0x004fe40007810000 */
[----:B------:R-:W-:Y:S02]  /*5f90*/  FSEL R2, R2, RZ, P5 ;  /* 0x000000ff02027208 */ /* 0x000fe40002800000 */
[----:B---3--:R-:W-:Y:S01]  /*5fa0*/  FMNMX.FTZ R227, R0, R7, !PT ;  /* 0x0000000700e37209 */ /* 0x008fe20007810000 */
[----:B------:R-:W2:Y:S02]  /*5fb0*/  SHFL.BFLY PT, R5, R4, 0x1, 0x1f ;  /* 0x0c201f0004057f89 */ /* 0x000ea400000e0000 */
[----:B------:R-:W3:Y:S01]  /*5fc0*/  MUFU.EX2 R242, R21 ;  /* 0x0000001500f27308 */ /* 0x000ee20000000800 */
[----:B------:R-:W-:Y:S01]  /*5fd0*/  FFMA.FTZ R18, R18, c[0x0][0x23c], -R2 ;  /* 0x00008f0012127a23 */ /* 0x000fe20000010802 */
[C---:B------:R-:W-:Y:S01]  /*5fe0*/  FSETP.NEU.FTZ.AND P4, PT, R227.reuse, -INF , PT ;  /* 0xff800000e300780b */ /* 0x040fe20003f9d000 */
[----:B------:R-:W-:-:S02]  /*5ff0*/  FMUL.FTZ R0, R227, c[0x0][0x23c] ;  /* 0x00008f00e3007a20 */ /* 0x000fc40000410000 */
[--C-:B------:R-:W-:Y:S01]  /*6000*/  FFMA.FTZ R31, R31, c[0x0][0x23c], -R2.reuse ;  /* 0x00008f001f1f7a23 */ /* 0x100fe20000010802 */
[----:B------:R-:W-:Y:S01]  /*6010*/  FSEL R6, R227, RZ, P4 ;  /* 0x000000ffe3067208 */ /* 0x000fe20002000000 */
[--C-:B------:R-:W-:Y:S01]  /*6020*/  FFMA.FTZ R29, R29, c[0x0][0x23c], -R2.reuse ;  /* 0x00008f001d1d7a23 */ /* 0x100fe20000010802 */
[----:B------:R-:W-:Y:S01]  /*6030*/  FSEL R0, R0, RZ, P4 ;  /* 0x000000ff00007208 */ /* 0x000fe20002000000 */
[----:B------:R-:W-:Y:S01]  /*6040*/  FFMA.FTZ R22, R22, c[0x0][0x23c], -R2 ;  /* 0x00008f0016167a23 */ /* 0x000fe20000010802 */
[----:B------:R3:W-:Y:S01]  /*6050*/  MUFU.EX2 R236, R18 ;  /* 0x0000001200ec7308 */ /* 0x0007e20000000800 */
[----:B-1----:R-:W-:Y:S02]  /*6060*/  F2FP.BF16.PACK_AB R16, R240, R241 ;  /* 0x000000f1f010723e */ /* 0x002fe400000010ff */
[--C-:B------:R-:W-:Y:S02]  /*6070*/  FFMA.FTZ R24, R24, c[0x0][0x23c], -R0.reuse ;  /* 0x00008f0018187a23 */ /* 0x100fe40000010800 */
[----:B------:R-:W-:-:S02]  /*6080*/  FFMA.FTZ R19, R19, c[0x0][0x23c], -R0 ;  /* 0x00008f0013137a23 */ /* 0x000fc40000010800 */
[--C-:B------:R-:W-:Y:S01]  /*6090*/  FFMA.FTZ R32, R32, c[0x0][0x23c], -R0.reuse ;  /* 0x00008f0020207a23 */ /* 0x100fe20000010800 */
[----:B------:R1:W-:Y:S01]  /*60a0*/  MUFU.EX2 R234, R24 ;  /* 0x0000001800ea7308 */ /* 0x0003e20000000800 */
[----:B------:R-:W-:Y:S01]  /*60b0*/  FFMA.FTZ R30, R30, c[0x0][0x23c], -R0 ;  /* 0x00008f001e1e7a23 */ /* 0x000fe20000010800 */
[----:B--2---:R-:W-:Y:S02]  /*60c0*/  FMNMX.FTZ R225, R4, R5, !PT ;  /* 0x0000000504e17209 */ /* 0x004fe40007810000 */
[----:B------:R-:W-:-:S04]  /*60d0*/  FSEL R5, R232, RZ, P5 ;  /* 0x000000ffe8057208 */ /* 0x000fc80002800000 */
[----:B------:R-:W2:Y:S01]  /*60e0*/  MUFU.EX2 R235, R31 ;  /* 0x0000001f00eb7308 */ /* 0x000ea20000000800 */
[C---:B------:R-:W-:Y:S01]  /*60f0*/  FSETP.NEU.FTZ.AND P0, PT, R225.reuse, -INF , PT ;  /* 0xff800000e100780b */ /* 0x040fe20003f1d000 */
[----:B------:R-:W-:Y:S01]  /*6100*/  FMUL.FTZ R13, R225, c[0x0][0x23c] ;  /* 0x00008f00e10d7a20 */ /* 0x000fe20000410000 */
[----:B---3--:R-:W-:-:S04]  /*6110*/  F2FP.BF16.PACK_AB R18, R242, R239 ;  /* 0x000000eff212723e */ /* 0x008fc800000010ff */
[----:B------:R-:W-:Y:S01]  /*6120*/  FSEL R13, R13, RZ, P0 ;  /* 0x000000ff0d0d7208 */ /* 0x000fe20000000000 */
[----:B-1----:R-:W1:Y:S01]  /*6130*/  LDSM.16.MT88.4 R24, [R213+0xa000] ;  /* 0x00a00000d518783b */ /* 0x002e620000004200 */
[----:B------:R-:W-:Y:S03]  /*6140*/  MUFU.EX2 R237, R29 ;  /* 0x0000001d00ed7308 */ /* 0x000fe60000000800 */
[--C-:B------:R-:W-:Y:S02]  /*6150*/  FFMA.FTZ R4, R33, c[0x0][0x23c], -R13.reuse ;  /* 0x00008f0021047a23 */ /* 0x100fe4000001080d */
[--C-:B------:R-:W-:Y:S02]  /*6160*/  FFMA.FTZ R20, R20, c[0x0][0x23c], -R13.reuse ;  /* 0x00008f0014147a23 */ /* 0x100fe4000001080d */
[----:B------:R-:W-:Y:S01]  /*6170*/  FFMA.FTZ R23, R23, c[0x0][0x23c], -R13 ;  /* 0x00008f0017177a23 */ /* 0x000fe2000001080d */
[----:B------:R3:W-:Y:S01]  /*6180*/  MUFU.EX2 R228, R4 ;  /* 0x0000000400e47308 */ /* 0x0007e20000000800 */
[----:B--2---:R-:W-:-:S07]  /*6190*/  F2FP.BF16.PACK_AB R17, R235, R236 ;  /* 0x000000eceb11723e */ /* 0x004fce00000010ff */
[----:B------:R2:W-:Y:S01]  /*61a0*/  MUFU.EX2 R210, R20 ;  /* 0x0000001400d27308 */ /* 0x0005e20000000800 */
[----:B---3--:R-:W-:-:S07]  /*61b0*/  FSEL R4, R233, RZ, P6 ;  /* 0x000000ffe9047208 */ /* 0x008fce0003000000 */
[----:B------:R-:W3:Y:S01]  /*61c0*/  MUFU.EX2 R238, R22 ;  /* 0x0000001600ee7308 */ /* 0x000ee20000000800 */
[----:B------:R-:W-:Y:S02]  /*61d0*/  FADD.FTZ R4, R136, -R4 ;  /* 0x8000000488047221 */ /* 0x000fe40000010000 */
[----:B------:R-:W-:Y:S02]  /*61e0*/  LDSM.16.MT88.4 R136, [R217+0xa000] ;  /* 0x00a00000d988783b */ /* 0x000fe40000004200 */
[----:B--2---:R-:W-:-:S03]  /*61f0*/  FMUL.FTZ R20, R4, c[0x0][0x23c] ;  /* 0x00008f0004147a20 */ /* 0x004fc60000410000 */
[----:B------:R3:W-:Y:S01]  /*6200*/  MUFU.EX2 R230, R19 ;  /* 0x0000001300e67308 */ /* 0x0007e20000000800 */
[----:B------:R-:W-:Y:S02]  /*6210*/  FADD.FTZ R4, R135, -R5 ;  /* 0x8000000587047221 */ /* 0x000fe40000010000 */
[----:B------:R-:W-:Y:S02]  /*6220*/  FADD.FTZ R5, R134, -R6 ;  /* 0x8000000686057221 */ /* 0x000fe40000010000 */
[----:B------:R-:W-:Y:S01]  /*6230*/  FMUL.FTZ R15, R4, c[0x0][0x23c] ;  /* 0x00008f00040f7a20 */ /* 0x000fe20000410000 */
[----:B------:R-:W-:Y:S01]  /*6240*/  FSEL R4, R225, RZ, P0 ;  /* 0x000000ffe1047208 */ /* 0x000fe20000000000 */
[----:B------:R-:W-:Y:S01]  /*6250*/  FMUL.FTZ R5, R5, c[0x0][0x23c] ;  /* 0x00008f0005057a20 */ /* 0x000fe20000410000 */
[----:B------:R2:W-:Y:S01]  /*6260*/  MUFU.EX2 R229, R32 ;  /* 0x0000002000e57308 */ /* 0x0005e20000000800 */
[----:B------:R-:W-:Y:S02]  /*6270*/  LDSM.16.MT88.4 R132, [R213+0xb000] ;  /* 0x00b00000d584783b */ /* 0x000fe40000004200 */
[----:B------:R-:W-:-:S02]  /*6280*/  FADD.FTZ R3, R3, -R4 ;  /* 0x8000000403037221 */ /* 0x000fc40000010000 */
[----:B------:R-:W-:Y:S02]  /*6290*/  FFMA.FTZ R4, R34, c[0x0][0x23c], -R13 ;  /* 0x00008f0022047a23 */ /* 0x000fe4000001080d */
[----:B------:R-:W-:Y:S01]  /*62a0*/  FMUL.FTZ R3, R3, c[0x0][0x23c] ;  /* 0x00008f0003037a20 */ /* 0x000fe20000410000 */
[----:B------:R-:W4:Y:S01]  /*62b0*/  MUFU.EX2 R231, R30 ;  /* 0x0000001e00e77308 */ /* 0x000f220000000800 */
[----:B---3--:R-:W-:-:S07]  /*62c0*/  F2FP.BF16.PACK_AB R19, R238, R237 ;  /* 0x000000edee13723e */ /* 0x008fce00000010ff */
[----:B------:R-:W-:Y:S01]  /*62d0*/  MUFU.EX2 R211, R23 ;  /* 0x0000001700d37308 */ /* 0x000fe20000000800 */
[----:B--2---:R-:W-:Y:S07]  /*62e0*/  LDSM.16.MT88.4 R32, [R218+0xb000] ;  /* 0x00b00000da20783b */ /* 0x004fee0000004200 */
[----:B------:R-:W2:Y:S01]  /*62f0*/  MUFU.EX2 R20, R20 ;  /* 0x0000001400147308 */ /* 0x000ea20000000800 */
[----:B----4-:R-:W-:Y:S01]  /*6300*/  F2FP.BF16.PACK_AB R6, R234, R231 ;  /* 0x000000e7ea06723e */ /* 0x010fe200000010ff */
[----:B------:R-:W3:Y:S06]  /*6310*/  LDSM.16.MT88.4 R28, [R215+0xa000] ;  /* 0x00a00000d71c783b */ /* 0x000eec0000004200 */
[----:B------:R-:W4:Y:S08]  /*6320*/  MUFU.EX2 R15, R15 ;  /* 0x0000000f000f7308 */ /* 0x000f300000000800 */
[----:B------:R5:W1:Y:S01]  /*6330*/  MUFU.EX2 R14, R5 ;  /* 0x00000005000e7308 */ /* 0x000a620000000800 */
[----:B--2---:R-:W-:-:S02]  /*6340*/  FMUL.FTZ R148, R148, R20 ;  /* 0x0000001494947220 */ /* 0x004fc40000410000 */
[-C--:B------:R-:W-:Y:S02]  /*6350*/  FMUL.FTZ R149, R149, R20.reuse ;  /* 0x0000001495957220 */ /* 0x080fe40000410000 */
[-C--:B------:R-:W-:Y:S02]  /*6360*/  FMUL.FTZ R156, R156, R20.reuse ;  /* 0x000000149c9c7220 */ /* 0x080fe40000410000 */
[----:B------:R-:W-:Y:S01]  /*6370*/  FMUL.FTZ R157, R157, R20 ;  /* 0x000000149d9d7220 */ /* 0x000fe20000410000 */
[----:B------:R-:W2:Y:S01]  /*6380*/  MUFU.EX2 R3, R3 ;  /* 0x0000000300037308 */ /* 0x000ea20000000800 */
[-C--:B----4-:R-:W-:Y:S02]  /*6390*/  FMUL.FTZ R150, R150, R15.reuse ;  /* 0x0000000f96967220 */ /* 0x090fe40000410000 */
[-C--:B------:R-:W-:Y:S02]  /*63a0*/  FMUL.FTZ R151, R151, R15.reuse ;  /* 0x0000000f97977220 */ /* 0x080fe40000410000 */
[----:B------:R-:W-:-:S02]  /*63b0*/  FMUL.FTZ R158, R158, R15 ;  /* 0x0000000f9e9e7220 */ /* 0x000fc40000410000 */
[----:B------:R-:W-:Y:S01]  /*63c0*/  FMUL.FTZ R159, R159, R15 ;  /* 0x0000000f9f9f7220 */ /* 0x000fe20000410000 */
[----:B------:R4:W3:Y:S01]  /*63d0*/  MUFU.EX2 R209, R4 ;  /* 0x0000000400d17308 */ /* 0x0008e20000000800 */
[----:B-----5:R-:W-:Y:S01]  /*63e0*/  F2FP.BF16.PACK_AB R5, R228, R210 ;  /* 0x000000d2e405723e */ /* 0x020fe200000010ff */
[-C--:B-1----:R-:W-:Y:S01]  /*63f0*/  FMUL.FTZ R144, R144, R14.reuse ;  /* 0x0000000e90907220 */ /* 0x082fe20000410000 */
[C---:B------:R-:W-:Y:S01]  /*6400*/  HMMA.16816.F32.BF16 R148, R16.reuse, R24, R148 ;  /* 0x000000181094723c */ /* 0x040fe20000041894 */
[-C--:B------:R-:W-:Y:S02]  /*6410*/  FMUL.FTZ R145, R145, R14.reuse ;  /* 0x0000000e91917220 */ /* 0x080fe40000410000 */
[-C--:B------:R-:W-:Y:S02]  /*6420*/  FMUL.FTZ R152, R152, R14.reuse ;  /* 0x0000000e98987220 */ /* 0x080fe40000410000 */
[-C--:B--2---:R-:W-:Y:S02]  /*6430*/  FMUL.FTZ R146, R146, R3.reuse ;  /* 0x0000000392927220 */ /* 0x084fe40000410000 */
[-C--:B------:R-:W-:Y:S01]  /*6440*/  FMUL.FTZ R147, R147, R3.reuse ;  /* 0x0000000393937220 */ /* 0x080fe20000410000 */
[----:B------:R-:W-:Y:S01]  /*6450*/  HMMA.16816.F32.BF16 R200, R16, R26, R156 ;  /* 0x0000001a10c8723c */ /* 0x000fe2000004189c */
[----:B------:R-:W-:Y:S01]  /*6460*/  FMUL.FTZ R153, R153, R14 ;  /* 0x0000000e99997220 */ /* 0x000fe20000410000 */
[----:B------:R-:W-:Y:S01]  /*6470*/  LDSM.16.MT88.4 R156, [R213+0xa800] ;  /* 0x00a80000d59c783b */ /* 0x000fe20000004200 */
[-C--:B------:R-:W-:Y:S01]  /*6480*/  FMUL.FTZ R154, R154, R3.reuse ;  /* 0x000000039a9a7220 */ /* 0x080fe20000410000 */
[----:B----4-:R-:W-:Y:S01]  /*6490*/  F2FP.BF16.PACK_AB R4, R229, R230 ;  /* 0x000000e6e504723e */ /* 0x010fe200000010ff */
[----:B------:R-:W-:Y:S01]  /*64a0*/  FMUL.FTZ R155, R155, R3 ;  /* 0x000000039b9b7220 */ /* 0x000fe20000410000 */
[----:B---3--:R-:W-:Y:S01]  /*64b0*/  F2FP.BF16.PACK_AB R7, R209, R211 ;  /* 0x000000d3d107723e */ /* 0x008fe200000010ff */
        /* <DEDUP_REMOVED lines=10> */
[----:B------:R-:W1:Y:S01]  /*6560*/  LDSM.16.MT88.4 R24, [R215+0xb000] ;  /* 0x00b00000d718783b */ /* 0x000e620000004200 */
[-C--:B------:R-:W-:Y:S02]  /*6570*/  FMUL.FTZ R168, R168, R14.reuse ;  /* 0x0000000ea8a87220 */ /* 0x080fe40000410000 */
[----:B------:R-:W-:Y:S02]  /*6580*/  FMUL.FTZ R169, R169, R14 ;  /* 0x0000000ea9a97220 */ /* 0x000fe40000410000 */
[-C--:B------:R-:W-:Y:S02]  /*6590*/  FMUL.FTZ R170, R170, R3.reuse ;  /* 0x00000003aaaa7220 */ /* 0x080fe40000410000 */
[----:B------:R-:W-:Y:S01]  /*65a0*/  HMMA.16816.F32.BF16 R196, R4, R140, R40 ;  /* 0x0000008c04c4723c */ /* 0x000fe20000041828 */
[----:B------:R-:W2:Y:S01]  /*65b0*/  LDSM.16.MT88.4 R40, [R217+0xb000] ;  /* 0x00b00000d928783b */ /* 0x000ea20000004200 */
        /* <DEDUP_REMOVED lines=39> */
[C---:B-1----:R-:W-:Y:S01]  /*6830*/  HMMA.16816.F32.BF16 R88, R4.reuse, R24, R88 ;  /* 0x000000180458723c */ /* 0x042fe20000041858 */
        /* <DEDUP_REMOVED lines=19> */
[----:B--2---:R-:W-:Y:S01]  /*6970*/  HMMA.16816.F32.BF16 R120, R4, R40, R120 ;  /* 0x000000280478723c */ /* 0x004fe20000041878 */
        /* <DEDUP_REMOVED lines=8> */
[----:B------:R-:W-:Y:S01]  /*6a00*/  FFMA.FTZ R4, R179, c[0x0][0x23c], -R8 ;  /* 0x00008f00b3047a23 */ /* 0x000fe20000010808 */
[C---:B------:R-:W-:Y:S01]  /*6a10*/  HMMA.16816.F32.BF16 R116, R16.reuse, R40, R116 ;  /* 0x000000281074723c */ /* 0x040fe20000041874 */
[-C--:B------:R-:W-:Y:S02]  /*6a20*/  FMUL.FTZ R38, R38, R15.reuse ;  /* 0x0000000f26267220 */ /* 0x080fe40000410000 */
[----:B------:R1:W-:Y:S01]  /*6a30*/  MUFU.EX2 R206, R4 ;  /* 0x0000000400ce7308 */ /* 0x0003e20000000800 */
        /* <DEDUP_REMOVED lines=10> */
[----:B-1----:R-:W-:Y:S02]  /*6ae0*/  FFMA.FTZ R4, R178, c[0x0][0x23c], -R8 ;  /* 0x00008f00b2047a23 */ /* 0x002fe40000010808 */
[----:B------:R-:W-:-:S02]  /*6af0*/  FMUL.FTZ R71, R71, R15 ;  /* 0x0000000f47477220 */ /* 0x000fc40000410000 */
[----:B------:R1:W2:Y:S01]  /*6b00*/  MUFU.EX2 R207, R4 ;  /* 0x0000000400cf7308 */ /* 0x0002a20000000800 */
        /* <DEDUP_REMOVED lines=10> */
[----:B-1----:R-:W-:Y:S01]  /*6bb0*/  FFMA.FTZ R4, R176, c[0x0][0x23c], -R8 ;  /* 0x00008f00b0047a23 */ /* 0x002fe20000010808 */
[----:B------:R-:W-:Y:S01]  /*6bc0*/  HMMA.16816.F32.BF16 R84, R16, R24, R84 ;  /* 0x000000181054723c */ /* 0x000fe20000041854 */
[-C--:B------:R-:W-:Y:S02]  /*6bd0*/  FMUL.FTZ R172, R172, R20.reuse ;  /* 0x00000014acac7220 */ /* 0x080fe40000410000 */
[----:B------:R1:W-:Y:S01]  /*6be0*/  MUFU.EX2 R208, R4 ;  /* 0x0000000400d07308 */ /* 0x0003e20000000800 */
        /* <DEDUP_REMOVED lines=9> */
[----:B------:R-:W-:Y:S01]  /*6c80*/  FMUL.FTZ R64, R64, R20 ;  /* 0x0000001440407220 */ /* 0x000fe20000410000 */
[----:B------:R-:W3:Y:S01]  /*6c90*/  LDSM.16.MT88.4 R172, [R215+0xa800] ;  /* 0x00a80000d7ac783b */ /* 0x000ee20000004200 */
[----:B-1----:R-:W-:-:S02]  /*6ca0*/  FFMA.FTZ R4, R177, c[0x0][0x23c], -R8 ;  /* 0x00008f00b1047a23 */ /* 0x002fc40000010808 */
[-C--:B------:R-:W-:Y:S02]  /*6cb0*/  FMUL.FTZ R65, R65, R20.reuse ;  /* 0x0000001441417220 */ /* 0x080fe40000410000 */
[----:B------:R1:W4:Y:S01]  /*6cc0*/  MUFU.EX2 R205, R4 ;  /* 0x0000000400cd7308 */ /* 0x0003220000000800 */
[-C--:B------:R-:W-:Y:S01]  /*6cd0*/  FMUL.FTZ R66, R66, R15.reuse ;  /* 0x0000000f42427220 */ /* 0x080fe20000410000 */
[C---:B------:R-:W-:Y:S01]  /*6ce0*/  HMMA.16816.F32.BF16 R140, R16.reuse, R142, R48 ;  /* 0x0000008e108c723c */ /* 0x040fe20000041830 */
[-C--:B------:R-:W-:Y:S01]  /*6cf0*/  FMUL.FTZ R67, R67, R15.reuse ;  /* 0x0000000f43437220 */ /* 0x080fe20000410000 */
[----:B------:R-:W5:Y:S01]  /*6d00*/  LDSM.16.MT88.4 R48, [R218+0xa800] ;  /* 0x00a80000da30783b */ /* 0x000f620000004200 */
[-C--:B------:R-:W-:Y:S02]  /*6d10*/  FMUL.FTZ R80, R80, R20.reuse ;  /* 0x0000001450507220 */ /* 0x080fe40000410000 */
[-C--:B------:R-:W-:Y:S02]  /*6d20*/  FMUL.FTZ R81, R81, R20.reuse ;  /* 0x0000001451517220 */ /* 0x080fe40000410000 */
[-C--:B------:R-:W-:Y:S01]  /*6d30*/  FMUL.FTZ R82, R82, R15.reuse ;  /* 0x0000000f52527220 */ /* 0x080fe20000410000 */
[----:B------:R-:W-:Y:S01]  /*6d40*/  HMMA.16816.F32.BF16 R136, R16, R138, R64 ;  /* 0x0000008a1088723c */ /* 0x000fe20000041840 */
[----:B------:R-:W-:Y:S01]  /*6d50*/  FMUL.FTZ R83, R83, R15 ;  /* 0x0000000f53537220 */ /* 0x000fe20000410000 */
[----:B------:R-:W-:Y:S01]  /*6d60*/  LDSM.16.MT88.4 R64, [R217+0xa800] ;  /* 0x00a80000d940783b */ /* 0x000fe20000004200 */
[----:B------:R-:W-:-:S02]  /*6d70*/  FMUL.FTZ R96, R96, R20 ;  /* 0x0000001460607220 */ /* 0x000fc40000410000 */
[-C--:B------:R-:W-:Y:S02]  /*6d80*/  FMUL.FTZ R97, R97, R20.reuse ;  /* 0x0000001461617220 */ /* 0x080fe40000410000 */
[----:B-1----:R-:W-:Y:S01]  /*6d90*/  FFMA.FTZ R4, R183, c[0x0][0x23c], -R2 ;  /* 0x00008f00b7047a23 */ /* 0x002fe20000010802 */
[----:B------:R-:W-:Y:S01]  /*6da0*/  HMMA.16816.F32.BF16 R132, R16, R134, R80 ;  /* 0x000000861084723c */ /* 0x000fe20000041850 */
[-C--:B------:R-:W-:Y:S01]  /*6db0*/  FMUL.FTZ R98, R98, R15.reuse ;  /* 0x0000000f62627220 */ /* 0x080fe20000410000 */
[----:B------:R-:W-:Y:S01]  /*6dc0*/  LDSM.16.MT88.4 R80, [R213+0xb800] ;  /* 0x00b80000d550783b */ /* 0x000fe20000004200 */
[----:B------:R1:W-:Y:S01]  /*6dd0*/  MUFU.EX2 R183, R4 ;  /* 0x0000000400b77308 */ /* 0x0003e20000000800 */
[----:B------:R-:W-:Y:S02]  /*6de0*/  FMUL.FTZ R99, R99, R15 ;  /* 0x0000000f63637220 */ /* 0x000fe40000410000 */
[-C--:B------:R-:W-:Y:S02]  /*6df0*/  FMUL.FTZ R112, R112, R20.reuse ;  /* 0x0000001470707220 */ /* 0x080fe40000410000 */
[----:B------:R-:W-:-:S02]  /*6e00*/  FMUL.FTZ R113, R113, R20 ;  /* 0x0000001471717220 */ /* 0x000fc40000410000 */
[-C--:B------:R-:W-:Y:S01]  /*6e10*/  FMUL.FTZ R114, R114, R15.reuse ;  /* 0x0000000f72727220 */ /* 0x080fe20000410000 */
[C---:B------:R-:W-:Y:S01]  /*6e20*/  HMMA.16816.F32.BF16 R24, R16.reuse, R26, R96 ;  /* 0x0000001a1018723c */ /* 0x040fe20000041860 */
[-C--:B------:R-:W-:Y:S01]  /*6e30*/  FMUL.FTZ R115, R115, R15.reuse ;  /* 0x0000000f73737220 */ /* 0x080fe20000410000 */
[----:B------:R-:W-:Y:S01]  /*6e40*/  LDSM.16.MT88.4 R96, [R215+0xb800] ;  /* 0x00b80000d760783b */ /* 0x000fe20000004200 */
[-C--:B------:R-:W-:Y:S02]  /*6e50*/  FMUL.FTZ R128, R128, R20.reuse ;  /* 0x0000001480807220 */ /* 0x080fe40000410000 */
[----:B------:R-:W-:Y:S02]  /*6e60*/  FMUL.FTZ R129, R129, R20 ;  /* 0x0000001481817220 */ /* 0x000fe40000410000 */
[-C--:B------:R-:W-:Y:S01]  /*6e70*/  FMUL.FTZ R130, R130, R15.reuse ;  /* 0x0000000f82827220 */ /* 0x080fe20000410000 */
[----:B------:R-:W-:Y:S01]  /*6e80*/  HMMA.16816.F32.BF16 R32, R16, R34, R112 ;  /* 0x000000221020723c */ /* 0x000fe20000041870 */
[----:B-1----:R-:W-:Y:S01]  /*6e90*/  FFMA.FTZ R4, R182, c[0x0][0x23c], -R2 ;  /* 0x00008f00b6047a23 */ /* 0x002fe20000010802 */
[----:B------:R-:W-:Y:S01]  /*6ea0*/  LDSM.16.MT88.4 R112, [R218+0xb800] ;  /* 0x00b80000da70783b */ /* 0x000fe20000004200 */
[----:B------:R-:W-:-:S02]  /*6eb0*/  FMUL.FTZ R131, R131, R15 ;  /* 0x0000000f83837220 */ /* 0x000fc40000410000 */
[----:B------:R1:W1:Y:S01]  /*6ec0*/  MUFU.EX2 R182, R4 ;  /* 0x0000000400b67308 */ /* 0x0002620000000800 */
[----:B------:R-:W-:Y:S02]  /*6ed0*/  FFMA.FTZ R8, R250, R20, R241 ;  /* 0x00000014fa087223 */ /* 0x000fe400000100f1 */
[----:B------:R-:W-:Y:S02]  /*6ee0*/  FFMA.FTZ R3, R247, R3, R210 ;  /* 0x00000003f7037223 */ /* 0x000fe400000100d2 */
[----:B------:R-:W-:Y:S07]  /*6ef0*/  HMMA.16816.F32.BF16 R16, R16, R42, R128 ;  /* 0x0000002a1010723c */ /* 0x000fee0000041880 */
[----:B--2---:R-:W-:-:S02]  /*6f00*/  F2FP.BF16.PACK_AB R128, R207, R206 ;  /* 0x000000cecf80723e */ /* 0x004fc400000010ff */
[----:B----4-:R-:W-:Y:S01]  /*6f10*/  F2FP.BF16.PACK_AB R130, R205, R208 ;  /* 0x000000d0cd82723e */ /* 0x010fe200000010ff */
[--C-:B-1----:R-:W-:Y:S01]  /*6f20*/  FFMA.FTZ R4, R180, c[0x0][0x23c], -R2.reuse ;  /* 0x00008f00b4047a23 */ /* 0x102fe20000010802 */
[----:B------:R-:W-:Y:S01]  /*6f30*/  F2FP.BF16.PACK_AB R129, R182, R183 ;  /* 0x000000b7b681723e */ /* 0x000fe200000010ff */
[----:B------:R-:W-:Y:S02]  /*6f40*/  FFMA.FTZ R2, R181, c[0x0][0x23c], -R2 ;  /* 0x00008f00b5027a23 */ /* 0x000fe40000010802 */
[----:B------:R1:W-:Y:S08]  /*6f50*/  MUFU.EX2 R204, R4 ;  /* 0x0000000400cc7308 */ /* 0x0003f00000000800 */
[----:B------:R2:W4:Y:S01]  /*6f60*/  MUFU.EX2 R180, R2 ;  /* 0x0000000200b47308 */ /* 0x0005220000000800 */
[----:B-1----:R-:W1:Y:S01]  /*6f70*/  LDSM.16.MT88.4 R4, [R217+0xb800] ;  /* 0x00b80000d904783b */ /* 0x002e620000004200 */
[----:B--2---:R-:W-:Y:S01]  /*6f80*/  FFMA.FTZ R2, R184, c[0x0][0x23c], -R0 ;  /* 0x00008f00b8027a23 */ /* 0x004fe20000010800 */
[----:B----4-:R-:W-:-:S05]  /*6f90*/  F2FP.BF16.PACK_AB R131, R180, R204 ;  /* 0x000000ccb483723e */ /* 0x010fca00000010ff */
[----:B------:R2:W-:Y:S02]  /*6fa0*/  MUFU.EX2 R179, R2 ;  /* 0x0000000200b37308 */ /* 0x0005e40000000800 */
[C---:B------:R-:W-:Y:S08]  /*6fb0*/  HMMA.16816.F32.BF16 R148, R128.reuse, R156, R148 ;  /* 0x0000009c8094723c */ /* 0x040ff00000041894 */
[----:B---3--:R-:W-:Y:S01]  /*6fc0*/  HMMA.16816.F32.BF16 R160, R128, R172, R160 ;  /* 0x000000ac80a0723c */ /* 0x008fe200000418a0 */
[----:B--2---:R-:W-:-:S04]  /*6fd0*/  FFMA.FTZ R2, R185, c[0x0][0x23c], -R0 ;  /* 0x00008f00b9027a23 */ /* 0x004fc80000010800 */
[----:B------:R2:W3:Y:S03]  /*6fe0*/  MUFU.EX2 R178, R2 ;  /* 0x0000000200b27308 */ /* 0x0004e60000000800 */
[C---:B-----5:R-:W-:Y:S08]  /*6ff0*/  HMMA.16816.F32.BF16 R36, R128.reuse, R48, R36 ;  /* 0x000000308024723c */ /* 0x060ff00000041824 */
[----:B-1----:R-:W-:Y:S01]  /*7000*/  HMMA.16816.F32.BF16 R116, R128, R4, R116 ;  /* 0x000000048074723c */ /* 0x002fe20000041874 */
[--C-:B--2---:R-:W-:Y:S01]  /*7010*/  FFMA.FTZ R2, R186, c[0x0][0x23c], -R0.reuse ;  /* 0x00008f00ba027a23 */ /* 0x104fe20000010800 */
[----:B---3--:R-:W-:Y:S01]  /*7020*/  F2FP.BF16.PACK_AB R124, R178, R179 ;  /* 0x000000b3b27c723e */ /* 0x008fe200000010ff */
[----:B------:R-:W-:-:S05]  /*7030*/  FFMA.FTZ R0, R187, c[0x0][0x23c], -R0 ;  /* 0x00008f00bb007a23 */ /* 0x000fca0000010800 */
[C---:B------:R-:W-:Y:S01]  /*7040*/  HMMA.16816.F32.BF16 R52, R128.reuse, R64, R52 ;  /* 0x000000408034723c */ /* 0x040fe20000041834 */
[----:B------:R1:W-:Y:S07]  /*7050*/  MUFU.EX2 R177, R2 ;  /* 0x0000000200b17308 */ /* 0x0003ee0000000800 */
[C---:B------:R-:W-:Y:S01]  /*7060*/  HMMA.16816.F32.BF16 R68, R128.reuse, R80, R68 ;  /* 0x000000508044723c */ /* 0x040fe20000041844 */
[----:B------:R2:W3:Y:S07]  /*7070*/  MUFU.EX2 R176, R0 ;  /* 0x0000000000b07308 */ /* 0x0004ee0000000800 */
[----:B------:R-:W-:Y:S01]  /*7080*/  HMMA.16816.F32.BF16 R84, R128, R96, R84 ;  /* 0x000000608054723c */ /* 0x000fe20000041854 */
[----:B-1----:R-:W-:-:S07]  /*7090*/  FFMA.FTZ R2, R190, c[0x0][0x23c], -R13 ;  /* 0x00008f00be027a23 */ /* 0x002fce000001080d */
[----:B------:R-:W-:Y:S01]  /*70a0*/  HMMA.16816.F32.BF16 R100, R128, R112, R100 ;  /* 0x000000708064723c */ /* 0x000fe20000041864 */
[----:B--2---:R-:W-:Y:S01]  /*70b0*/  FFMA.FTZ R0, R188, c[0x0][0x23c], -R13 ;  /* 0x00008f00bc007a23 */ /* 0x004fe2000001080d */
[----:B---3--:R-:W-:-:S03]  /*70c0*/  F2FP.BF16.PACK_AB R126, R176, R177 ;  /* 0x000000b1b07e723e */ /* 0x008fc600000010ff */
        /* <DEDUP_REMOVED lines=64> */
[----:B------:R-:W-:Y:S08]  /*74d0*/  HMMA.16816.F32.BF16 R112, R128, R114, R32 ;  /* 0x000000728070723c */ /* 0x000ff00000041820 */
[-C--:B------:R-:W-:Y:S08]  /*74e0*/  HMMA.16816.F32.BF16 R124, R124, R6.reuse, R192 ;  /* 0x000000067c7c723c */ /* 0x080ff000000418c0 */
[----:B------:R-:W-:Y:S01]  /*74f0*/  HMMA.16816.F32.BF16 R128, R128, R6, R16 ;  /* 0x000000068080723c */ /* 0x000fe20000041810 */
[----:B------:R-:W-:Y:S05]  /*7500*/  @!UPT UIADD3 URZ, URZ, URZ, URZ ;  /* 0x0000003f3f3ff290 */ /* 0x000fea000fffe03f */
[----:B------:R-:W-:Y:S11]  /*7510*/  @!P3 BRA `(.L_x_1175) ;  /* 0x00008c200000b947 */ /* 0x000ff60003800000 */
[----:B------:R-:W2:Y:S04]  /*7520*/  LDL.64 R186, [R1+0x30] ;  /* 0x0000300001ba7983 */ /* 0x000ea80000100a00 */
[----:B------:R-:W3:Y:S04]  /*7530*/  LDL.64 R184, [R1] ;  /* 0x0000000001b87983 */ /* 0x000ee80000100a00 */
[----:B------:R-:W4:Y:S01]  /*7540*/  LDL R243, [R1+0x38] ;  /* 0x0000380001f37983 */ /* 0x000f220000100800 */
[----:B------:R-:W-:Y:S01]  /*7550*/  IADD3 R226, R244, -0x3, RZ ;  /* 0xfffffffdf4e27810 */ /* 0x000fe20007ffe0ff */
[----:B------:R-:W-:-:S04]  /*7560*/  DEPBAR.LE SB0, 0x0 ;  /* 0x000080000000791a */ /* 0x000fc80000000000 */
[----:B------:R-:W-:Y:S01]  /*7570*/  SHF.R.S32.HI R0, RZ, 0x1f, R226 ;  /* 0x0000001fff007819 */ /* 0x000fe200000114e2 */
[----:B------:R-:W-:Y:S01]  /*7580*/  BAR.SYNC.DEFER_BLOCKING 0x0 ;  /* 0x0000000000007b1d */ /* 0x000fe20000010000 */
[----:B------:R-:W-:Y:S01]  /*7590*/  IMAD.WIDE.U32 R4, R226, c[0x0][0x1a0], RZ ;  /* 0x00006800e2047a25 */ /* 0x000fe200078e00ff */
[----:B------:R-:W-:-:S03]  /*75a0*/  MOV R181, c[0x0][0x1a0] ;  /* 0x0000680000b57a02 */ /* 0x000fc60000000f00 */
[----:B------:R-:W-:Y:S01]  /*75b0*/  IMAD R0, R0, c[0x0][0x1a0], RZ ;  /* 0x0000680000007a24 */ /* 0x000fe200078e02ff */
[----:B------:R-:W-:-:S03]  /*75c0*/  SHF.L.U32 R181, R181, 0x4, RZ ;  /* 0x00000004b5b57819 */ /* 0x000fc600000006ff */
[----:B------:R-:W-:-:S05]  /*75d0*/  IMAD R2, R226, c[0x0][0x1a4], R0 ;  /* 0x00006900e2027a24 */ /* 0x000fca00078e0200 */
[----:B------:R-:W-:Y:S01]  /*75e0*/  IADD3 R3, R5, R2, RZ ;  /* 0x0000000205037210 */ /* 0x000fe20007ffe0ff */
[----:B------:R-:W-:Y:S01]  /*75f0*/  @P2 STS.128 [R224+0xa000], RZ ;  /* 0x00a000ffe0002388 */ /* 0x000fe20000000c00 */
[----:B--2---:R-:W-:-:S04]  /*7600*/  LEA R0, P3, R4, R186, 0x5 ;  /* 0x000000ba04007211 */ /* 0x004fc800078628ff */
[----:B------:R-:W-:Y:S02]  /*7610*/  IADD3 R2, P0, R181, R0, RZ ;  /* 0x00000000b5027210 */ /* 0x000fe40007f1e0ff */
[----:B---3--:R-:W-:Y:S02]  /*7620*/  LEA.HI.X R3, R4, R185, R3, 0x5, P3 ;  /* 0x000000b904037211 */ /* 0x008fe400018f2c03 */
[C---:B------:R-:W-:Y:S02]  /*7630*/  @!P2 LEA R16, P5, R0.reuse, c[0x0][0x170], 0x1 ;  /* 0x00005c000010aa11 */ /* 0x040fe400078a08ff */
[----:B------:R-:W-:Y:S02]  /*7640*/  @!P1 LEA R6, P3, R0, c[0x0][0x170], 0x1 ;  /* 0x00005c0000069a11 */ /* 0x000fe400078608ff */
[----:B------:R-:W-:Y:S02]  /*7650*/  @!P2 LEA R14, P4, R2, c[0x0][0x170], 0x1 ;  /* 0x00005c00020eaa11 */ /* 0x000fe400078808ff */
[----:B----4-:R-:W-:-:S02]  /*7660*/  IADD3.X R5, R243, R3, RZ, P0, !PT ;  /* 0x00000003f3057210 */ /* 0x010fc400007fe4ff */
        /* <DEDUP_REMOVED lines=10> */
[----:B------:R-:W-:-:S03]  /*7710*/  ISETP.GE.AND P3, PT, R244, 0x4, PT ;  /* 0x00000004f400780c */ /* 0x000fc60003f66270 */
        /* <DEDUP_REMOVED lines=19> */
[----:B------:R-:W-:Y:S04]  /*7850*/  LDSM.16.M88.4 R140, [R223+0x800] ;  /* 0x00080000df8c783b */ /* 0x000fe80000000200 */
        /* <DEDUP_REMOVED lines=12> */
[C---:B--2---:R-:W-:Y:S08]  /*7920*/  HMMA.16816.F32.BF16 R204, R4.reuse, R132, R180 ;  /* 0x0000008404cc723c */ /* 0x044ff000000418b4 */
[C---:B------:R-:W-:Y:S01]  /*7930*/  HMMA.16816.F32.BF16 R200, R4.reuse, R140, R136 ;  /* 0x0000008c04c8723c */ /* 0x040fe20000041888 */
[----:B------:R-:W-:Y:S07]  /*7940*/  LDSM.16.M88.4 R136, [R221+0x8800] ;  /* 0x00880000dd88783b */ /* 0x000fee0000000200 */
[C---:B------:R-:W-:Y:S08]  /*7950*/  HMMA.16816.F32.BF16 R196, R4.reuse, R134, R176 ;  /* 0x0000008604c4723c */ /* 0x040ff000000418b0 */
[----:B------:R-:W-:Y:S01]  /*7960*/  HMMA.16816.F32.BF16 R32, R4, R142, R16 ;  /* 0x0000008e0420723c */ /* 0x000fe20000041810 */
[----:B------:R-:W1:Y:S04]  /*7970*/  LDSM.16.M88.4 R4, [R222+0x2000] ;  /* 0x00200000de04783b */ /* 0x000e680000000200 */
[----:B------:R-:W2:Y:S03]  /*7980*/  LDSM.16.M88.4 R16, [R222] ;  /* 0x00000000de10783b */ /* 0x000ea60000000200 */
[C---:B------:R-:W-:Y:S08]  /*7990*/  HMMA.16816.F32.BF16 R180, R24.reuse, R132, R184 ;  /* 0x0000008418b4723c */ /* 0x040ff000000418b8 */
[C---:B------:R-:W-:Y:S01]  /*79a0*/  HMMA.16816.F32.BF16 R176, R24.reuse, R134, R192 ;  /* 0x0000008618b0723c */ /* 0x040fe200000418c0 */
[----:B------:R-:W-:Y:S07]  /*79b0*/  LDSM.16.M88.4 R132, [R219] ;  /* 0x00000000db84783b */ /* 0x000fee0000000200 */
[C---:B------:R-:W-:Y:S08]  /*79c0*/  HMMA.16816.F32.BF16 R184, R24.reuse, R140, R188 ;  /* 0x0000008c18b8723c */ /* 0x040ff000000418bc */
[----:B------:R-:W-:Y:S01]  /*79d0*/  HMMA.16816.F32.BF16 R140, R24, R142, R20 ;  /* 0x0000008e188c723c */ /* 0x000fe20000041814 */
[----:B------:R-:W4:Y:S04]  /*79e0*/  LDSM.16.M88.4 R20, [R220+0x2000] ;  /* 0x00200000dc14783b */ /* 0x000f280000000200 */
[----:B------:R-:W-:Y:S03]  /*79f0*/  LDSM.16.M88.4 R24, [R220] ;  /* 0x00000000dc18783b */ /* 0x000fe60000000200 */
[C---:B-1----:R-:W-:Y:S08]  /*7a00*/  HMMA.16816.F32.BF16 R192, R4.reuse, R28, R204 ;  /* 0x0000001c04c0723c */ /* 0x042ff000000418cc */
[C---:B------:R-:W-:Y:S01]  /*7a10*/  HMMA.16816.F32.BF16 R204, R4.reuse, R138, R32 ;  /* 0x0000008a04cc723c */ /* 0x040fe20000041820 */
[----:B------:R-:W1:Y:S07]  /*7a20*/  LDSM.16.M88.4 R32, [R219+0x800] ;  /* 0x00080000db20783b */ /* 0x000e6e0000000200 */
[C---:B------:R-:W-:Y:S08]  /*7a30*/  HMMA.16816.F32.BF16 R228, R4.reuse, R136, R200 ;  /* 0x0000008804e4723c */ /* 0x040ff000000418c8 */
[----:B------:R-:W-:Y:S01]  /*7a40*/  HMMA.16816.F32.BF16 R208, R4, R30, R196 ;  /* 0x0000001e04d0723c */ /* 0x000fe200000418c4 */
[----:B------:R-:W-:Y:S07]  /*7a50*/  LDSM.16.M88.4 R4, [R214+0x6000] ;  /* 0x00600000d604783b */ /* 0x000fee0000000200 */
[C---:B--2---:R-:W-:Y:S08]  /*7a60*/  HMMA.16816.F32.BF16 R196, R16.reuse, R136, R184 ;  /* 0x0000008810c4723c */ /* 0x044ff000000418b8 */
[C---:B------:R-:W-:Y:S01]  /*7a70*/  HMMA.16816.F32.BF16 R184, R16.reuse, R138, R140 ;  /* 0x0000008a10b8723c */ /* 0x040fe2000004188c */
[----:B------:R-:W2:Y:S04]  /*7a80*/  LDSM.16.M88.4 R140, [R212+0x9000] ;  /* 0x00900000d48c783b */ /* 0x000ea80000000200 */
[----:B------:R-:W5:Y:S03]  /*7a90*/  LDSM.16.M88.4 R136, [R212+0x9800] ;  /* 0x00980000d488783b */ /* 0x000f660000000200 */
[C---:B------:R-:W-:Y:S08]  /*7aa0*/  HMMA.16816.F32.BF16 R200, R16.reuse, R28, R180 ;  /* 0x0000001c10c8723c */ /* 0x040ff000000418b4 */
[----:B------:R-:W-:Y:S01]  /*7ab0*/  HMMA.16816.F32.BF16 R188, R16, R30, R176 ;  /* 0x0000001e10bc723c */ /* 0x000fe200000418b0 */
[----:B------:R-:W2:Y:S07]  /*7ac0*/  LDSM.16.M88.4 R16, [R214+0x4000] ;  /* 0x00400000d610783b */ /* 0x000eae0000000200 */
[C---:B----4-:R-:W-:Y:S08]  /*7ad0*/  HMMA.16816.F32.BF16 R180, R20.reuse, R132, R192 ;  /* 0x0000008414b4723c */ /* 0x050ff000000418c0 */
[C---:B------:R-:W-:Y:S08]  /*7ae0*/  HMMA.16816.F32.BF16 R176, R20.reuse, R134, R208 ;  /* 0x0000008614b0723c */ /* 0x040ff000000418d0 */
[C---:B-1----:R-:W-:Y:S08]  /*7af0*/  HMMA.16816.F32.BF16 R28, R20.reuse, R32, R228 ;  /* 0x00000020141c723c */ /* 0x042ff000000418e4 */
[----:B------:R-:W-:Y:S08]  /*7b00*/  HMMA.16816.F32.BF16 R20, R20, R34, R204 ;  /* 0x000000221414723c */ /* 0x000ff000000418cc */
[C---:B------:R-:W-:Y:S08]  /*7b10*/  HMMA.16816.F32.BF16 R208, R24.reuse, R132, R200 ;  /* 0x0000008418d0723c */ /* 0x040ff000000418c8 */
[----:B------:R-:W-:Y:S01]  /*7b20*/  HMMA.16816.F32.BF16 R204, R24, R134, R188 ;  /* 0x0000008618cc723c */ /* 0x000fe200000418bc */
[----:B------:R-:W-:Y:S07]  /*7b30*/  LDSM.16.M88.4 R132, [R223+0x1800] ;  /* 0x00180000df84783b */ /* 0x000fee0000000200 */
[C---:B--2---:R-:W-:Y:S08]  /*7b40*/  HMMA.16816.F32.BF16 R192, R4.reuse, R140, R180 ;  /* 0x0000008c04c0723c */ /* 0x044ff000000418b4 */
[C---:B------:R-:W-:Y:S08]  /*7b50*/  HMMA.16816.F32.BF16 R200, R4.reuse, R142, R176 ;  /* 0x0000008e04c8723c */ /* 0x040ff000000418b0 */
[C---:B-----5:R-:W-:Y:S01]  /*7b60*/  HMMA.16816.F32.BF16 R188, R4.reuse, R136, R28 ;  /* 0x0000008804bc723c */ /* 0x060fe2000004181c */
[----:B------:R-:W-:Y:S07]  /*7b70*/  LDSM.16.M88.4 R28, [R216+0x4000] ;  /* 0x00400000d81c783b */ /* 0x000fee0000000200 */
[----:B------:R-:W-:Y:S01]  /*7b80*/  HMMA.16816.F32.BF16 R180, R4, R138, R20 ;  /* 0x0000008a04b4723c */ /* 0x000fe20000041814 */
[----:B------:R-:W-:Y:S04]  /*7b90*/  LDSM.16.M88.4 R4, [R216+0x6000] ;  /* 0x00600000d804783b */ /* 0x000fe80000000200 */
[----:B------:R-:W1:Y:S03]  /*7ba0*/  LDSM.16.M88.4 R20, [R223+0x1000] ;  /* 0x00100000df14783b */ /* 0x000e660000000200 */
[C---:B------:R-:W-:Y:S08]  /*7bb0*/  HMMA.16816.F32.BF16 R196, R24.reuse, R32, R196 ;  /* 0x0000002018c4723c */ /* 0x040ff000000418c4 */
[----:B------:R-:W-:Y:S01]  /*7bc0*/  HMMA.16816.F32.BF16 R184, R24, R34, R184 ;  /* 0x0000002218b8723c */ /* 0x000fe200000418b8 */
[----:B------:R-:W-:Y:S07]  /*7bd0*/  LDSM.16.M88.4 R24, [R222+0x4000] ;  /* 0x00400000de18783b */ /* 0x000fee0000000200 */
[C---:B------:R-:W-:Y:S08]  /*7be0*/  HMMA.16816.F32.BF16 R176, R16.reuse, R140, R208 ;  /* 0x0000008c10b0723c */ /* 0x040ff000000418d0 */
[C---:B------:R-:W-:Y:S08]  /*7bf0*/  HMMA.16816.F32.BF16 R140, R16.reuse, R142, R204 ;  /* 0x0000008e108c723c */ /* 0x040ff000000418cc */
[C---:B------:R-:W-:Y:S08]  /*7c00*/  HMMA.16816.F32.BF16 R32, R16.reuse, R136, R196 ;  /* 0x000000881020723c */ /* 0x040ff000000418c4 */
[----:B------:R-:W-:Y:S01]  /*7c10*/  HMMA.16816.F32.BF16 R184, R16, R138, R184 ;  /* 0x0000008a10b8723c */ /* 0x000fe200000418b8 */
[----:B------:R-:W2:Y:S04]  /*7c20*/  LDSM.16.M88.4 R136, [R221+0x9000] ;  /* 0x00900000dd88783b */ /* 0x000ea80000000200 */
[----:B------:R-:W-:Y:S03]  /*7c30*/  LDSM.16.M88.4 R16, [R220+0x4000] ;  /* 0x00400000dc10783b */ /* 0x000fe60000000200 */
[C---:B-1----:R-:W-:Y:S08]  /*7c40*/  HMMA.16816.F32.BF16 R192, R4.reuse, R20, R192 ;  /* 0x0000001404c0723c */ /* 0x042ff000000418c0 */
[C---:B------:R-:W-:Y:S08]  /*7c50*/  HMMA.16816.F32.BF16 R200, R4.reuse, R22, R200 ;  /* 0x0000001604c8723c */ /* 0x040ff000000418c8 */
[C---:B------:R-:W-:Y:S08]  /*7c60*/  HMMA.16816.F32.BF16 R196, R4.reuse, R132, R188 ;  /* 0x0000008404c4723c */ /* 0x040ff000000418bc */
[----:B------:R-:W-:Y:S08]  /*7c70*/  HMMA.16816.F32.BF16 R204, R4, R134, R180 ;  /* 0x0000008604cc723c */ /* 0x000ff000000418b4 */
[C---:B------:R-:W-:Y:S08]  /*7c80*/  HMMA.16816.F32.BF16 R4, R28.reuse, R20, R176 ;  /* 0x000000141c04723c */ /* 0x040ff000000418b0 */
[C---:B------:R-:W-:Y:S01]  /*7c90*/  HMMA.16816.F32.BF16 R140, R28.reuse, R22, R140 ;  /* 0x000000161c8c723c */ /* 0x040fe2000004188c */
[----:B------:R-:W1:Y:S07]  /*7ca0*/  LDSM.16.M88.4 R20, [R222+0x6000] ;  /* 0x00600000de14783b */ /* 0x000e6e0000000200 */
[C---:B------:R-:W-:Y:S01]  /*7cb0*/  HMMA.16816.F32.BF16 R188, R28.reuse, R132, R32 ;  /* 0x000000841cbc723c */ /* 0x040fe20000041820 */
[----:B------:R-:W4:Y:S07]  /*7cc0*/  LDSM.16.M88.4 R32, [R219+0x1000] ;  /* 0x00100000db20783b */ /* 0x000f2e0000000200 */
[----:B------:R-:W-:Y:S08]  /*7cd0*/  HMMA.16816.F32.BF16 R184, R28, R134, R184 ;  /* 0x000000861cb8723c */ /* 0x000ff000000418b8 */
[C---:B--2---:R-:W-:Y:S01]  /*7ce0*/  HMMA.16816.F32.BF16 R132, R24.reuse, R136, R4 ;  /* 0x000000881884723c */ /* 0x044fe20000041804 */
[----:B------:R-:W2:Y:S07]  /*7cf0*/  LDSM.16.M88.4 R4, [R220+0x6000] ;  /* 0x00600000dc04783b */ /* 0x000eae0000000200 */
[----:B------:R-:W-:Y:S08]  /*7d00*/  HMMA.16816.F32.BF16 R140, R24, R138, R140 ;  /* 0x0000008a188c723c */ /* 0x000ff0000004188c */
[----:B-1----:R-:W-:Y:S08]  /*7d10*/  HMMA.16816.F32.BF16 R28, R20, R136, R192 ;  /* 0x00000088141c723c */ /* 0x002ff000000418c0 */
[----:B----4-:R-:W-:Y:S01]  /*7d20*/  HMMA.16816.F32.BF16 R176, R16, R32, R132 ;  /* 0x0000002010b0723c */ /* 0x010fe20000041884 */
[----:B------:R-:W1:Y:S07]  /*7d30*/  LDSM.16.M88.4 R132, [R221+0x9800] ;  /* 0x00980000dd84783b */ /* 0x000e6e0000000200 */
[----:B------:R-:W-:Y:S08]  /*7d40*/  HMMA.16816.F32.BF16 R180, R20, R138, R200 ;  /* 0x0000008a14b4723c */ /* 0x000ff000000418c8 */
[----:B--2---:R-:W-:Y:S01]  /*7d50*/  HMMA.16816.F32.BF16 R136, R4, R32, R28 ;  /* 0x000000200488723c */ /* 0x004fe2000004181c */
[----:B------:R-:W2:Y:S01]  /*7d60*/  LDSM.16.M88.4 R28, [R219+0x1800] ;  /* 0x00180000db1c783b */ /* 0x000ea20000000200 */
[----:B------:R-:W-:-:S06]  /*7d70*/  DEPBAR.LE SB0, 0x0 ;  /* 0x000080000000791a */ /* 0x000fcc0000000000 */
[----:B------:R-:W-:Y:S01]  /*7d80*/  FMUL.FTZ R176, R176, c[0x0][0x2ec] ;  /* 0x0000bb00b0b07a20 */ /* 0x000fe20000410000 */
[----:B------:R-:W-:Y:S01]  /*7d90*/  HMMA.16816.F32.BF16 R140, R16, R34, R140 ;  /* 0x00000022108c723c */ /* 0x000fe2000004188c */
[----:B------:R-:W-:Y:S02]  /*7da0*/  FMUL.FTZ R177, R177, c[0x0][0x2ec] ;  /* 0x0000bb00b1b17a20 */ /* 0x000fe40000410000 */
[----:B------:R-:W-:Y:S01]  /*7db0*/  FMUL.FTZ R178, R178, c[0x0][0x2ec] ;  /* 0x0000bb00b2b27a20 */ /* 0x000fe20000410000 */
[----:B------:R-:W4:Y:S01]  /*7dc0*/  MUFU.TANH R192, R176 ;  /* 0x000000b000c07308 */ /* 0x000f220000002400 */
[----:B------:R-:W-:-:S07]  /*7dd0*/  FMUL.FTZ R179, R179, c[0x0][0x2ec] ;  /* 0x0000bb00b3b37a20 */ /* 0x000fce0000410000 */
[----:B------:R-:W1:Y:S03]  /*7de0*/  MUFU.TANH R193, R177 ;  /* 0x000000b100c17308 */ /* 0x000e660000002400 */
[----:B------:R-:W-:Y:S02]  /*7df0*/  FMUL.FTZ R136, R136, c[0x0][0x2ec] ;  /* 0x0000bb0088887a20 */ /* 0x000fe40000410000 */
[----:B------:R-:W-:Y:S02]  /*7e00*/  FMUL.FTZ R137, R137, c[0x0][0x2ec] ;  /* 0x0000bb0089897a20 */ /* 0x000fe40000410000 */
[----:B------:R-:W-:Y:S01]  /*7e10*/  FMUL.FTZ R138, R138, c[0x0][0x2ec] ;  /* 0x0000bb008a8a7a20 */ /* 0x000fe20000410000 */
[----:B------:R-:W1:Y:S01]  /*7e20*/  MUFU.TANH R195, R178 ;  /* 0x000000b200c37308 */ /* 0x000e620000002400 */
[----:B------:R-:W-:-:S03]  /*7e30*/  FMUL.FTZ R139, R139, c[0x0][0x2ec] ;  /* 0x0000bb008b8b7a20 */ /* 0x000fc60000410000 */
[----:B------:R-:W-:Y:S02]  /*7e40*/  FMUL.FTZ R13, R140, c[0x0][0x2ec] ;  /* 0x0000bb008c0d7a20 */ /* 0x000fe40000410000 */
[----:B------:R-:W-:Y:S02]  /*7e50*/  FMUL.FTZ R140, R141, c[0x0][0x2ec] ;  /* 0x0000bb008d8c7a20 */ /* 0x000fe40000410000 */
[----:B------:R5:W1:Y:S01]  /*7e60*/  MUFU.TANH R194, R179 ;  /* 0x000000b300c27308 */ /* 0x000a620000002400 */
[----:B------:R-:W-:Y:S02]  /*7e70*/  FMUL.FTZ R141, R143, c[0x0][0x2ec] ;  /* 0x0000bb008f8d7a20 */ /* 0x000fe40000410000 */
[----:B------:R-:W-:-:S05]  /*7e80*/  FMUL.FTZ R142, R142, c[0x0][0x2ec] ;  /* 0x0000bb008e8e7a20 */ /* 0x000fca0000410000 */
[----:B------:R-:W1:Y:S01]  /*7e90*/  MUFU.TANH R200, R137 ;  /* 0x0000008900c87308 */ /* 0x000e620000002400 */
[----:B-----5:R-:W-:Y:S07]  /*7ea0*/  HMMA.16816.F32.BF16 R176, R4, R34, R180 ;  /* 0x0000002204b0723c */ /* 0x020fee00000418b4 */
[----:B------:R-:W2:Y:S01]  /*7eb0*/  MUFU.TANH R180, R136 ;  /* 0x0000008800b47308 */ /* 0x000ea20000002400 */
[C---:B-1----:R-:W-:Y:S07]  /*7ec0*/  HMMA.16816.F32.BF16 R32, R24.reuse, R132, R188 ;  /* 0x000000841820723c */ /* 0x042fee00000418bc */
[----:B------:R-:W1:Y:S01]  /*7ed0*/  MUFU.TANH R181, R138 ;  /* 0x0000008a00b57308 */ /* 0x000e620000002400 */
[----:B------:R-:W-:Y:S07]  /*7ee0*/  HMMA.16816.F32.BF16 R24, R24, R134, R184 ;  /* 0x000000861818723c */ /* 0x000fee00000418b8 */
[----:B------:R5:W1:Y:S01]  /*7ef0*/  MUFU.TANH R183, R139 ;  /* 0x0000008b00b77308 */ /* 0x000a620000002400 */
[----:B------:R-:W-:-:S07]  /*7f00*/  FMUL.FTZ R143, R176, c[0x0][0x2ec] ;  /* 0x0000bb00b08f7a20 */ /* 0x000fce0000410000 */
[----:B------:R-:W1:Y:S01]  /*7f10*/  MUFU.TANH R13, R13 ;  /* 0x0000000d000d7308 */ /* 0x000e620000002400 */
[----:B------:R-:W-:Y:S02]  /*7f20*/  FMUL.FTZ R176, R177, c[0x0][0x2ec] ;  /* 0x0000bb00b1b07a20 */ /* 0x000fe40000410000 */
[----:B------:R-:W-:Y:S02]  /*7f30*/  FMUL.FTZ R178, R178, c[0x0][0x2ec] ;  /* 0x0000bb00b2b27a20 */ /* 0x000fe40000410000 */
[----:B------:R-:W-:Y:S01]  /*7f40*/  FMUL.FTZ R179, R179, c[0x0][0x2ec] ;  /* 0x0000bb00b3b37a20 */ /* 0x000fe20000410000 */
[----:B--2---:R-:W-:Y:S02]  /*7f50*/  HMMA.16816.F32.BF16 R32, R16, R28, R32 ;  /* 0x0000001c1020723c */ /* 0x004fe40000041820 */
[----:B------:R-:W2:Y:S06]  /*7f60*/  MUFU.TANH R140, R140 ;  /* 0x0000008c008c7308 */ /* 0x000eac0000002400 */
[C---:B-----5:R-:W-:Y:S02]  /*7f70*/  HMMA.16816.F32.BF16 R136, R20.reuse, R132, R196 ;  /* 0x000000841488723c */ /* 0x060fe400000418c4 */
[----:B------:R-:W1:Y:S06]  /*7f80*/  MUFU.TANH R142, R142 ;  /* 0x0000008e008e7308 */ /* 0x000e6c0000002400 */
[----:B------:R-:W-:Y:S02]  /*7f90*/  HMMA.16816.F32.BF16 R20, R20, R134, R204 ;  /* 0x000000861414723c */ /* 0x000fe400000418cc */
[----:B------:R-:W1:Y:S06]  /*7fa0*/  MUFU.TANH R141, R141 ;  /* 0x0000008d008d7308 */ /* 0x000e6c0000002400 */
[----:B------:R-:W-:Y:S01]  /*7fb0*/  HMMA.16816.F32.BF16 R16, R16, R30, R24 ;  /* 0x0000001e1010723c */ /* 0x000fe20000041818 */
[----:B------:R-:W-:Y:S01]  /*7fc0*/  FMUL.FTZ R34, R34, c[0x0][0x2ec] ;  /* 0x0000bb0022227a20 */ /* 0x000fe20000410000 */
[----:B------:R-:W1:Y:S06]  /*7fd0*/  MUFU.TANH R143, R143 ;  /* 0x0000008f008f7308 */ /* 0x000e6c0000002400 */
[C---:B------:R-:W-:Y:S02]  /*7fe0*/  HMMA.16816.F32.BF16 R136, R4.reuse, R28, R136 ;  /* 0x0000001c0488723c */ /* 0x040fe40000041888 */
[----:B------:R-:W1:Y:S05]  /*7ff0*/  MUFU.TANH R176, R176 ;  /* 0x000000b000b07308 */ /* 0x000e6a0000002400 */
[----:B------:R-:W-:Y:S01]  /*8000*/  FMUL.FTZ R28, R32, c[0x0][0x2ec] ;  /* 0x0000bb00201c7a20 */ /* 0x000fe20000410000 */
[----:B------:R-:W-:Y:S01]  /*8010*/  HMMA.16816.F32.BF16 R4, R4, R30, R20 ;  /* 0x0000001e0404723c */ /* 0x000fe20000041814 */
[----:B------:R-:W-:Y:S01]  /*8020*/  FMUL.FTZ R32, R35, c[0x0][0x2ec] ;  /* 0x0000bb0023207a20 */ /* 0x000fe20000410000 */
[----:B------:R-:W1:Y:S01]  /*8030*/  MUFU.TANH R188, R178 ;  /* 0x000000b200bc7308 */ /* 0x000e620000002400 */
[----:B------:R-:W-:-:S05]  /*8040*/  FMUL.FTZ R29, R33, c[0x0][0x2ec] ;  /* 0x0000bb00211d7a20 */ /* 0x000fca0000410000 */
[----:B------:R-:W-:Y:S02]  /*8050*/  FMUL.FTZ R16, R16, c[0x0][0x2ec] ;  /* 0x0000bb0010107a20 */ /* 0x000fe40000410000 */
[----:B------:R-:W-:Y:S01]  /*8060*/  FMUL.FTZ R19, R19, c[0x0][0x2ec] ;  /* 0x0000bb0013137a20 */ /* 0x000fe20000410000 */
[----:B------:R-:W1:Y:S05]  /*8070*/  MUFU.TANH R184, R179 ;  /* 0x000000b300b87308 */ /* 0x000e6a0000002400 */
[----:B------:R-:W-:Y:S02]  /*8080*/  FMUL.FTZ R35, R136, c[0x0][0x2ec] ;  /* 0x0000bb0088237a20 */ /* 0x000fe40000410000 */
[----:B------:R-:W-:Y:S01]  /*8090*/  FMUL.FTZ R132, R137, c[0x0][0x2ec] ;  /* 0x0000bb0089847a20 */ /* 0x000fe20000410000 */
[----:B------:R5:W1:Y:S01]  /*80a0*/  MUFU.TANH R21, R16 ;  /* 0x0000001000157308 */ /* 0x000a620000002400 */
[----:B------:R-:W-:-:S02]  /*80b0*/  FMUL.FTZ R133, R138, c[0x0][0x2ec] ;  /* 0x0000bb008a857a20 */ /* 0x000fc40000410000 */
[----:B------:R-:W-:Y:S02]  /*80c0*/  FMUL.FTZ R135, R139, c[0x0][0x2ec] ;  /* 0x0000bb008b877a20 */ /* 0x000fe40000410000 */
[----:B------:R-:W-:Y:S02]  /*80d0*/  FMUL.FTZ R4, R4, c[0x0][0x2ec] ;  /* 0x0000bb0004047a20 */ /* 0x000fe40000410000 */
[----:B------:R-:W-:Y:S01]  /*80e0*/  FMUL.FTZ R5, R5, c[0x0][0x2ec] ;  /* 0x0000bb0005057a20 */ /* 0x000fe20000410000 */
[----:B------:R-:W1:Y:S01]  /*80f0*/  MUFU.TANH R28, R28 ;  /* 0x0000001c001c7308 */ /* 0x000e620000002400 */
[----:B------:R-:W-:Y:S02]  /*8100*/  FMUL.FTZ R6, R6, c[0x0][0x2ec] ;  /* 0x0000bb0006067a20 */ /* 0x000fe40000410000 */
[----:B------:R-:W-:Y:S02]  /*8110*/  FMUL.FTZ R7, R7, c[0x0][0x2ec] ;  /* 0x0000bb0007077a20 */ /* 0x000fe40000410000 */
[----:B-----5:R-:W-:-:S03]  /*8120*/  FMUL.FTZ R16, R17, c[0x0][0x2ec] ;  /* 0x0000bb0011107a20 */ /* 0x020fc60000410000 */
[----:B------:R-:W1:Y:S01]  /*8130*/  MUFU.TANH R29, R29 ;  /* 0x0000001d001d7308 */ /* 0x000e620000002400 */
[----:B------:R-:W-:-:S07]  /*8140*/  FMUL.FTZ R17, R18, c[0x0][0x2ec] ;  /* 0x0000bb0012117a20 */ /* 0x000fce0000410000 */
[----:B------:R-:W1:Y:S08]  /*8150*/  MUFU.TANH R34, R34 ;  /* 0x0000002200227308 */ /* 0x000e700000002400 */
        /* <DEDUP_REMOVED lines=11> */
[----:B------:R3:W1:Y:S01]  /*8210*/  MUFU.TANH R33, R7 ;  /* 0x0000000700217308 */ /* 0x0006620000002400 */
[----:B------:R-:W-:Y:S06]  /*8220*/  BAR.SYNC.DEFER_BLOCKING 0x0 ;  /* 0x0000000000007b1d */ /* 0x000fec0000010000 */
[----:B------:R-:W-:Y:S05]  /*8230*/  @!P3 BRA `(.L_x_1179) ;  /* 0x000002e00000b947 */ /* 0x000fea0003800000 */
[----:B--2-4-:R-:W2:Y:S04]  /*8240*/  LDL.64 R236, [R1+0x20] ;  /* 0x0000200001ec7983 */ /* 0x014ea80000100a00 */
[----:B------:R-:W4:Y:S01]  /*8250*/  LDL.64 R240, [R1+0x18] ;  /* 0x0000180001f07983 */ /* 0x000f220000100a00 */
[----:B------:R-:W-:Y:S01]  /*8260*/  IADD3 R0, R244, -0x4, RZ ;  /* 0xfffffffcf4007810 */ /* 0x000fe20007ffe0ff */
[----:B------:R-:W-:Y:S01]  /*8270*/  IMAD.MOV.U32 R243, RZ, RZ, c[0x0][0x198] ;  /* 0x00006600fff37624 */ /* 0x000fe200078e00ff */
[----:B------:R-:W-:Y:S01]  /*8280*/  BSSY B0, `(.L_x_1180) ;  /* 0x0000028000007945 */ /* 0x000fe20003800000 */
[----:B------:R3:W-:Y:S01]  /*8290*/  @P2 STS.128 [R224+0x8000], RZ ;  /* 0x008000ffe0002388 */ /* 0x0007e20000000c00 */
[----:B------:R-:W-:Y:S01]  /*82a0*/  SHF.R.S32.HI R2, RZ, 0x1f, R0 ;  /* 0x0000001fff027819 */ /* 0x000fe20000011400 */
[----:B---3--:R-:W-:-:S04]  /*82b0*/  IMAD.WIDE.U32 R4, R0, c[0x0][0x198], RZ ;  /* 0x0000660000047a25 */ /* 0x008fc800078e00ff */
[----:B------:R-:W-:Y:S02]  /*82c0*/  IMAD R2, R2, c[0x0][0x198], RZ ;  /* 0x0000660002027a24 */ /* 0x000fe400078e02ff */
[----:B------:R-:W-:Y:S02]  /*82d0*/  IMAD.SHL.U32 R243, R243, 0x10, RZ ;  /* 0x00000010f3f37824 */ /* 0x000fe400078e00ff */
[----:B------:R-:W-:-:S04]  /*82e0*/  IMAD R2, R0, c[0x0][0x19c], R2 ;  /* 0x0000670000027a24 */ /* 0x000fc800078e0202 */
[----:B------:R-:W-:Y:S01]  /*82f0*/  IMAD.IADD R3, R5, 0x1, R2 ;  /* 0x0000000105037824 */ /* 0x000fe200078e0202 */
[----:B--2---:R-:W-:-:S04]  /*8300*/  LEA R0, P0, R4, R236, 0x5 ;  /* 0x000000ec04007211 */ /* 0x004fc800078028ff */
[----:B------:R-:W-:Y:S02]  /*8310*/  IADD3 R2, P5, R243, R0, RZ ;  /* 0x00000000f3027210 */ /* 0x000fe40007fbe0ff */
[----:B----4-:R-:W-:Y:S02]  /*8320*/  LEA.HI.X R3, R4, R241, R3, 0x5, P0 ;  /* 0x000000f104037211 */ /* 0x010fe400000f2c03 */
        /* <DEDUP_REMOVED lines=29> */
.L_x_1181:
[----:B------:R-:W-:Y:S05]  /*8500*/  BSYNC B0 ;  /* 0x0000000000007941 */ /* 0x000fea0003800000 */
.L_x_1180:
[----:B------:R-:W0:Y:S02]  /*8510*/  LDGDEPBAR ;  /* 0x00000000000079af */ /* 0x000e240000000000 */
.L_x_1179:
[----:B--2-4-:R-:W-:-:S04]  /*8520*/  LEA R0, R226, R245, 0x5 ;  /* 0x000000f5e2007211 */ /* 0x014fc800078e28ff */
[C---:B------:R-:W-:Y:S02]  /*8530*/  IADD3 R3, R0.reuse, 0x1, RZ ;  /* 0x0000000100037810 */ /* 0x040fe40007ffe0ff */
[CC--:B------:R-:W-:Y:S02]  /*8540*/  ISETP.GE.AND P4, PT, R0.reuse, R10.reuse, PT ;  /* 0x0000000a0000720c */ /* 0x0c0fe40003f86270 */
[----:B------:R-:W-:Y:S02]  /*8550*/  ISETP.GE.AND P0, PT, R3, R10, PT ;  /* 0x0000000a0300720c */ /* 0x000fe40003f06270 */
[----:B------:R-:W-:Y:S02]  /*8560*/  IADD3 R8, R0, 0x8, RZ ;  /* 0x0000000800087810 */ /* 0x000fe40007ffe0ff */
[----:B------:R-:W-:Y:S02]  /*8570*/  FSEL R2, R192, -INF , !P4 ;  /* 0xff800000c0027808 */ /* 0x000fe40006000000 */
[----:B------:R-:W-:-:S02]  /*8580*/  IADD3 R20, R0, 0x9, RZ ;  /* 0x0000000900147810 */ /* 0x000fc40007ffe0ff */
[----:B---3--:R-:W-:Y:S02]  /*8590*/  FSEL R5, R193, -INF , !P0 ;  /* 0xff800000c1057808 */ /* 0x008fe40004000000 */
[----:B------:R-:W-:Y:S02]  /*85a0*/  ISETP.GE.AND P4, PT, R8, R10, PT ;  /* 0x0000000a0800720c */ /* 0x000fe40003f86270 */
[----:B------:R-:W-:Y:S02]  /*85b0*/  FMNMX.FTZ R4, R233, R2, !PT ;  /* 0x00000002e9047209 */ /* 0x000fe40007810000 */
[----:B------:R-:W-:Y:S02]  /*85c0*/  ISETP.GE.AND P0, PT, R20, R10, PT ;  /* 0x0000000a1400720c */ /* 0x000fe40003f06270 */
[C---:B------:R-:W-:Y:S02]  /*85d0*/  IADD3 R25, R0.reuse, 0x11, RZ ;  /* 0x0000001100197810 */ /* 0x040fe40007ffe0ff */
[----:B------:R-:W-:-:S02]  /*85e0*/  IADD3 R23, R0, 0x10, RZ ;  /* 0x0000001000177810 */ /* 0x000fc40007ffe0ff */
[----:B-1----:R-:W-:Y:S02]  /*85f0*/  FSEL R13, R13, -INF , !P4 ;  /* 0xff8000000d0d7808 */ /* 0x002fe40006000000 */
[----:B------:R-:W-:Y:S02]  /*8600*/  FMNMX.FTZ R4, R5, R4, !PT ;  /* 0x0000000405047209 */ /* 0x000fe40007810000 */
[----:B------:R-:W-:Y:S02]  /*8610*/  FSEL R7, R140, -INF , !P0 ;  /* 0xff8000008c077808 */ /* 0x000fe40004000000 */
[-C--:B------:R-:W-:Y:S02]  /*8620*/  ISETP.GE.AND P0, PT, R25, R10.reuse, PT ;  /* 0x0000000a1900720c */ /* 0x080fe40003f06270 */
[----:B------:R-:W-:Y:S02]  /*8630*/  IADD3 R26, R0, 0x19, RZ ;  /* 0x00000019001a7810 */ /* 0x000fe40007ffe0ff */
[----:B------:R-:W-:-:S02]  /*8640*/  ISETP.GE.AND P4, PT, R23, R10, PT ;  /* 0x0000000a1700720c */ /* 0x000fc40003f86270 */
[----:B------:R-:W-:Y:S02]  /*8650*/  FMNMX.FTZ R4, R13, R4, !PT ;  /* 0x000000040d047209 */ /* 0x000fe40007810000 */
[----:B------:R-:W-:Y:S02]  /*8660*/  FSEL R138, R29, -INF , !P0 ;  /* 0xff8000001d8a7808 */ /* 0x000fe40004000000 */
[----:B------:R-:W-:Y:S02]  /*8670*/  ISETP.GE.AND P0, PT, R26, R10, PT ;  /* 0x0000000a1a00720c */ /* 0x000fe40003f06270 */
[----:B------:R-:W-:Y:S02]  /*8680*/  IADD3 R24, R0, 0x18, RZ ;  /* 0x0000001800187810 */ /* 0x000fe40007ffe0ff */
[----:B------:R-:W-:Y:S02]  /*8690*/  FSEL R139, R28, -INF , !P4 ;  /* 0xff8000001c8b7808 */ /* 0x000fe40006000000 */
[----:B------:R-:W-:-:S02]  /*86a0*/  FMNMX.FTZ R4, R7, R4, !PT ;  /* 0x0000000407047209 */ /* 0x000fc40007810000 */
[----:B------:R-:W-:Y:S02]  /*86b0*/  FSEL R182, R16, -INF , !P0 ;  /* 0xff80000010b67808 */ /* 0x000fe40004000000 */
[----:B------:R-:W-:Y:S02]  /*86c0*/  ISETP.GE.AND P0, PT, R0, R9, PT ;  /* 0x000000090000720c */ /* 0x000fe40003f06270 */
[----:B------:R-:W-:Y:S02]  /*86d0*/  ISETP.GE.AND P4, PT, R24, R10, PT ;  /* 0x0000000a1800720c */ /* 0x000fe40003f86270 */
[----:B------:R-:W-:Y:S02]  /*86e0*/  FMNMX.FTZ R136, R139, R4, !PT ;  /* 0x000000048b887209 */ /* 0x000fe40007810000 */
[----:B------:R-:W-:Y:S02]  /*86f0*/  FSEL R4, R195, -INF , !P0 ;  /* 0xff800000c3047808 */ /* 0x000fe40004000000 */
[----:B------:R-:W-:-:S02]  /*8700*/  FSEL R137, R21, -INF , !P4 ;  /* 0xff80000015897808 */ /* 0x000fc40006000000 */
[----:B------:R-:W-:Y:S02]  /*8710*/  FMNMX.FTZ R136, R138, R136, !PT ;  /* 0x000000888a887209 */ /* 0x000fe40007810000 */
[----:B------:R-:W-:Y:S02]  /*8720*/  ISETP.GE.AND P0, PT, R3, R9, PT ;  /* 0x000000090300720c */ /* 0x000fe40003f06270 */
[----:B------:R-:W-:Y:S02]  /*8730*/  FMNMX.FTZ R136, R137, R136, !PT ;  /* 0x0000008889887209 */ /* 0x000fe40007810000 */
[----:B------:R-:W-:Y:S02]  /*8740*/  FSEL R19, R194, -INF , !P0 ;  /* 0xff800000c2137808 */ /* 0x000fe40004000000 */
[C---:B------:R-:W-:Y:S02]  /*8750*/  ISETP.GE.AND P4, PT, R0.reuse, R11, PT ;  /* 0x0000000b0000720c */ /* 0x040fe40003f86270 */
[----:B------:R-:W-:-:S02]  /*8760*/  ISETP.GE.AND P0, PT, R0, R12, PT ;  /* 0x0000000c0000720c */ /* 0x000fc40003f06270 */
[-C--:B------:R-:W-:Y:S02]  /*8770*/  ISETP.GE.AND P5, PT, R8, R9.reuse, PT ;  /* 0x000000090800720c */ /* 0x080fe40003fa6270 */
        /* <DEDUP_REMOVED lines=19> */
[----:B------:R-:W-:Y:S02]  /*88b0*/  FSEL R6, R180, -INF , !P4 ;  /* 0xff800000b4067808 */ /* 0x000fe40006000000 */
[----:B------:R-:W-:Y:S02]  /*88c0*/  ISETP.GE.AND P5, PT, R3, R11, PT ;  /* 0x0000000b0300720c */ /* 0x000fe40003fa6270 */
[----:B------:R-:W-:Y:S02]  /*88d0*/  FSEL R181, R22, -INF , !P6 ;  /* 0xff80000016b57808 */ /* 0x000fe40007000000 */
[----:B------:R-:W-:Y:S02]  /*88e0*/  FMNMX.FTZ R0, R177, R0, !PT ;  /* 0x00000000b1007209 */ /* 0x000fe40007810000 */
[----:B------:R-:W-:-:S02]  /*88f0*/  ISETP.GE.AND P4, PT, R3, R12, PT ;  /* 0x0000000c0300720c */ /* 0x000fc40003f86270 */
[-C--:B------:R-:W-:Y:S02]  /*8900*/  ISETP.GE.AND P6, PT, R8, R11.reuse, PT ;  /* 0x0000000b0800720c */ /* 0x080fe40003fc6270 */
[----:B------:R-:W-:Y:S02]  /*8910*/  FSEL R17, R200, -INF , !P5 ;  /* 0xff800000c8117808 */ /* 0x000fe40006800000 */
[----:B------:R-:W-:Y:S02]  /*8920*/  FMNMX.FTZ R3, R227, R6, !PT ;  /* 0x00000006e3037209 */ /* 0x000fe40007810000 */
[----:B------:R-:W-:Y:S02]  /*8930*/  FMNMX.FTZ R0, R181, R0, !PT ;  /* 0x00000000b5007209 */ /* 0x000fe40007810000 */
[----:B-1----:R-:W-:Y:S02]  /*8940*/  FMNMX.FTZ R136, R136, R16, !PT ;  /* 0x0000001088887209 */ /* 0x002fe40007810000 */
[----:B------:R-:W-:Y:S01]  /*8950*/  ISETP.GE.AND P5, PT, R20, R11, PT ;  /* 0x0000000b1400720c */ /* 0x000fe20003fa6270 */
[----:B------:R-:W1:Y:S01]  /*8960*/  SHFL.BFLY PT, R28, R0, 0x2, 0x1f ;  /* 0x0c401f00001c7f89 */ /* 0x000e6200000e0000 */
[----:B------:R-:W-:-:S02]  /*8970*/  FSEL R16, R143, -INF , !P6 ;  /* 0xff8000008f107808 */ /* 0x000fc40007000000 */
[----:B------:R-:W-:Y:S01]  /*8980*/  FMNMX.FTZ R3, R17, R3, !PT ;  /* 0x0000000311037209 */ /* 0x000fe20007810000 */
[----:B------:R-:W2:Y:S01]  /*8990*/  SHFL.BFLY PT, R29, R136, 0x1, 0x1f ;  /* 0x0c201f00881d7f89 */ /* 0x000ea200000e0000 */
[----:B------:R-:W-:Y:S02]  /*89a0*/  FSEL R21, R183, -INF , !P4 ;  /* 0xff800000b7157808 */ /* 0x000fe40006000000 */
[----:B------:R-:W-:Y:S01]  /*89b0*/  ISETP.GE.AND P4, PT, R23, R11, PT ;  /* 0x0000000b1700720c */ /* 0x000fe20003f86270 */
[----:B------:R-:W-:Y:S01]  /*89c0*/  LDSM.16.MT88.4 R140, [R217+0xa000] ;  /* 0x00a00000d98c783b */ /* 0x000fe20000004200 */
[----:B------:R-:W-:Y:S02]  /*89d0*/  FSEL R22, R176, -INF , !P5 ;  /* 0xff800000b0167808 */ /* 0x000fe40006800000 */
[----:B------:R-:W-:Y:S02]  /*89e0*/  FMNMX.FTZ R3, R16, R3, !PT ;  /* 0x0000000310037209 */ /* 0x000fe40007810000 */
[----:B------:R-:W-:-:S02]  /*89f0*/  ISETP.GE.AND P6, PT, R25, R11, PT ;  /* 0x0000000b1900720c */ /* 0x000fc40003fc6270 */
[----:B------:R-:W-:Y:S02]  /*8a00*/  FSEL R176, R35, -INF , !P4 ;  /* 0xff80000023b07808 */ /* 0x000fe40006000000 */
[----:B------:R-:W-:Y:S02]  /*8a10*/  FMNMX.FTZ R3, R22, R3, !PT ;  /* 0x0000000316037209 */ /* 0x000fe40007810000 */
[----:B------:R-:W-:Y:S02]  /*8a20*/  ISETP.GE.AND P5, PT, R24, R11, PT ;  /* 0x0000000b1800720c */ /* 0x000fe40003fa6270 */
[----:B------:R-:W-:Y:S02]  /*8a30*/  ISETP.GE.AND P0, PT, R8, R12, PT ;  /* 0x0000000c0800720c */ /* 0x000fe40003f06270 */
[----:B------:R-:W-:Y:S02]  /*8a40*/  FSEL R180, R132, -INF , !P6 ;  /* 0xff80000084b47808 */ /* 0x000fe40007000000 */
[----:B------:R-:W-:-:S02]  /*8a50*/  FMNMX.FTZ R3, R176, R3, !PT ;  /* 0x00000003b0037209 */ /* 0x000fc40007810000 */
[----:B------:R-:W-:Y:S02]  /*8a60*/  FMNMX.FTZ R8, R225, R14, !PT ;  /* 0x0000000ee1087209 */ /* 0x000fe40007810000 */
[----:B------:R-:W-:Y:S02]  /*8a70*/  FSEL R183, R27, -INF , !P5 ;  /* 0xff8000001bb77808 */ /* 0x000fe40006800000 */
[----:B------:R-:W-:Y:S02]  /*8a80*/  ISETP.GE.AND P4, PT, R20, R12, PT ;  /* 0x0000000c1400720c */ /* 0x000fe40003f86270 */
[----:B------:R-:W-:Y:S02]  /*8a90*/  FMNMX.FTZ R27, R180, R3, !PT ;  /* 0x00000003b41b7209 */ /* 0x000fe40007810000 */
        /* <DEDUP_REMOVED lines=8> */
[----:B-1----:R-:W-:Y:S02]  /*8b20*/  FMNMX.FTZ R0, R28, R0, !PT ;  /* 0x000000001c007209 */ /* 0x002fe40007810000 */
[-C--:B------:R-:W-:Y:S02]  /*8b30*/  ISETP.GE.AND P4, PT, R24, R12.reuse, PT ;  /* 0x0000000c1800720c */ /* 0x080fe40003f86270 */
[----:B------:R-:W-:Y:S02]  /*8b40*/  FSEL R190, R135, -INF , !P5 ;  /* 0xff80000087be7808 */ /* 0x000fe40006800000 */
[----:B------:R-:W-:Y:S01]  /*8b50*/  FMNMX.FTZ R3, R188, R3, !PT ;  /* 0x00000003bc037209 */ /* 0x000fe20007810000 */
[----:B------:R-:W1:Y:S01]  /*8b60*/  SHFL.BFLY PT, R135, R0, 0x1, 0x1f ;  /* 0x0c201f0000877f89 */ /* 0x000e6200000e0000 */
[----:B------:R-:W-:Y:S02]  /*8b70*/  ISETP.GE.AND P0, PT, R26, R12, PT ;  /* 0x0000000c1a00720c */ /* 0x000fe40003f06270 */
[----:B------:R-:W-:-:S02]  /*8b80*/  FSEL R192, R31, -INF , !P4 ;  /* 0xff8000001fc07808 */ /* 0x000fc40006000000 */
[----:B------:R-:W-:Y:S02]  /*8b90*/  FMNMX.FTZ R3, R190, R3, !PT ;  /* 0x00000003be037209 */ /* 0x000fe40007810000 */
[----:B------:R-:W-:Y:S02]  /*8ba0*/  FSEL R191, R33, -INF , !P0 ;  /* 0xff80000021bf7808 */ /* 0x000fe40004000000 */
[----:B------:R-:W-:Y:S02]  /*8bb0*/  FMNMX.FTZ R3, R192, R3, !PT ;  /* 0x00000003c0037209 */ /* 0x000fe40007810000 */
[----:B------:R-:W-:Y:S02]  /*8bc0*/  ISETP.GE.AND P6, PT, R26, R11, PT ;  /* 0x0000000b1a00720c */ /* 0x000fe40003fc6270 */
[----:B--2---:R-:W-:Y:S02]  /*8bd0*/  FMNMX.FTZ R136, R136, R29, !PT ;  /* 0x0000001d88887209 */ /* 0x004fe40007810000 */
[----:B------:R-:W-:-:S02]  /*8be0*/  FMNMX.FTZ R3, R191, R3, !PT ;  /* 0x00000003bf037209 */ /* 0x000fc40007810000 */
[----:B------:R-:W-:Y:S01]  /*8bf0*/  FSEL R189, R30, -INF , !P6 ;  /* 0xff8000001ebd7808 */ /* 0x000fe20007000000 */
[C---:B------:R-:W-:Y:S01]  /*8c00*/  FMUL.FTZ R8, R136.reuse, c[0x0][0x23c] ;  /* 0x00008f0088087a20 */ /* 0x040fe20000410000 */
[----:B------:R-:W-:Y:S01]  /*8c10*/  FMNMX.FTZ R27, R183, R27, !PT ;  /* 0x0000001bb71b7209 */ /* 0x000fe20007810000 */
[----:B------:R-:W2:Y:S01]  /*8c20*/  SHFL.BFLY PT, R24, R3, 0x2, 0x1f ;  /* 0x0c401f0003187f89 */ /* 0x000ea200000e0000 */
[----:B------:R-:W-:Y:S02]  /*8c30*/  FSETP.NEU.FTZ.AND P6, PT, R136, -INF , PT ;  /* 0xff8000008800780b */ /* 0x000fe40003fdd000 */
[----:B------:R-:W-:Y:S01]  /*8c40*/  FMNMX.FTZ R134, R189, R27, !PT ;  /* 0x0000001bbd867209 */ /* 0x000fe20007810000 */
[----:B------:R-:W-:Y:S01]  /*8c50*/  LDSM.16.MT88.4 R28, [R215+0xa000] ;  /* 0x00a00000d71c783b */ /* 0x000fe20000004200 */
[----:B------:R-:W-:Y:S02]  /*8c60*/  FSEL R8, R8, RZ, P6 ;  /* 0x000000ff08087208 */ /* 0x000fe40003000000 */
[----:B-1----:R-:W-:Y:S01]  /*8c70*/  FMNMX.FTZ R135, R0, R135, !PT ;  /* 0x0000008700877209 */ /* 0x002fe20007810000 */
[----:B------:R-:W1:Y:S02]  /*8c80*/  SHFL.BFLY PT, R25, R134, 0x2, 0x1f ;  /* 0x0c401f0086197f89 */ /* 0x000e6400000e0000 */
[--C-:B------:R-:W-:Y:S01]  /*8c90*/  FFMA.FTZ R2, R2, c[0x0][0x23c], -R8.reuse ;  /* 0x00008f0002027a23 */ /* 0x100fe20000010808 */
[----:B------:R-:W-:Y:S01]  /*8ca0*/  FSETP.NEU.FTZ.AND P5, PT, R135, -INF , PT ;  /* 0xff8000008700780b */ /* 0x000fe20003fbd000 */
[----:B------:R-:W-:-:S02]  /*8cb0*/  FFMA.FTZ R13, R13, c[0x0][0x23c], -R8 ;  /* 0x00008f000d0d7a23 */ /* 0x000fc40000010808 */
[----:B------:R3:W-:Y:S01]  /*8cc0*/  MUFU.EX2 R211, R2 ;  /* 0x0000000200d37308 */ /* 0x0007e20000000800 */
[--C-:B------:R-:W-:Y:S02]  /*8cd0*/  FFMA.FTZ R5, R5, c[0x0][0x23c], -R8.reuse ;  /* 0x00008f0005057a23 */ /* 0x100fe40000010808 */
[----:B------:R-:W-:-:S05]  /*8ce0*/  FFMA.FTZ R7, R7, c[0x0][0x23c], -R8 ;  /* 0x00008f0007077a23 */ /* 0x000fca0000010808 */
[----:B------:R-:W-:Y:S01]  /*8cf0*/  MUFU.EX2 R209, R13 ;  /* 0x0000000d00d17308 */ /* 0x000fe20000000800 */
[----:B--2---:R-:W-:Y:S01]  /*8d00*/  FMNMX.FTZ R3, R24, R3, !PT ;  /* 0x0000000318037209 */ /* 0x004fe20007810000 */
[----:B---3--:R-:W-:-:S06]  /*8d10*/  FMUL.FTZ R2, R135, c[0x0][0x23c] ;  /* 0x00008f0087027a20 */ /* 0x008fcc0000410000 */
[----:B------:R2:W-:Y:S01]  /*8d20*/  MUFU.EX2 R210, R5 ;  /* 0x0000000500d27308 */ /* 0x0005e20000000800 */
[----:B-1----:R-:W-:Y:S02]  /*8d30*/  FMNMX.FTZ R134, R25, R134, !PT ;  /* 0x0000008619867209 */ /* 0x002fe40007810000 */
[----:B------:R-:W-:-:S03]  /*8d40*/  FSEL R2, R2, RZ, P5 ;  /* 0x000000ff02027208 */ /* 0x000fc60002800000 */
[----:B------:R-:W1:Y:S02]  /*8d50*/  SHFL.BFLY PT, R25, R134, 0x1, 0x1f ;  /* 0x0c201f0086197f89 */ /* 0x000e6400000e0000 */
[----:B------:R-:W3:Y:S01]  /*8d60*/  MUFU.EX2 R228, R7 ;  /* 0x0000000700e47308 */ /* 0x000ee20000000800 */
[--C-:B------:R-:W-:Y:S02]  /*8d70*/  FFMA.FTZ R4, R4, c[0x0][0x23c], -R2.reuse ;  /* 0x00008f0004047a23 */ /* 0x100fe40000010802 */
[--C-:B------:R-:W-:Y:S02]  /*8d80*/  FFMA.FTZ R15, R15, c[0x0][0x23c], -R2.reuse ;  /* 0x00008f000f0f7a23 */ /* 0x100fe40000010802 */
[--C-:B------:R-:W-:Y:S02]  /*8d90*/  FFMA.FTZ R19, R19, c[0x0][0x23c], -R2.reuse ;  /* 0x00008f0013137a23 */ /* 0x100fe40000010802 */
[----:B------:R-:W-:Y:S01]  /*8da0*/  FFMA.FTZ R18, R18, c[0x0][0x23c], -R2 ;  /* 0x00008f0012127a23 */ /* 0x000fe20000010802 */
[----:B------:R4:W-:Y:S01]  /*8db0*/  MUFU.EX2 R202, R4 ;  /* 0x0000000400ca7308 */ /* 0x0009e20000000800 */
[----:B--2---:R-:W-:-:S07]  /*8dc0*/  FSEL R5, R135, RZ, P5 ;  /* 0x000000ff87057208 */ /* 0x004fce0002800000 */
[----:B------:R-:W-:Y:S01]  /*8dd0*/  MUFU.EX2 R203, R15 ;  /* 0x0000000f00cb7308 */ /* 0x000fe20000000800 */
[----:B-1----:R-:W-:Y:S01]  /*8de0*/  FMNMX.FTZ R134, R134, R25, !PT ;  /* 0x0000001986867209 */ /* 0x002fe20007810000 */
[----:B----4-:R-:W1:Y:S06]  /*8df0*/  SHFL.BFLY PT, R4, R3, 0x1, 0x1f ;  /* 0x0c201f0003047f89 */ /* 0x010e6c00000e0000 */
[----:B------:R-:W-:Y:S01]  /*8e00*/  MUFU.EX2 R201, R19 ;  /* 0x0000001300c97308 */ /* 0x000fe20000000800 */
[C---:B------:R-:W-:Y:S01]  /*8e10*/  FSETP.NEU.FTZ.AND P4, PT, R134.reuse, -INF , PT ;  /* 0xff8000008600780b */ /* 0x040fe20003f9d000 */
[----:B------:R-:W-:Y:S01]  /*8e20*/  FMUL.FTZ R0, R134, c[0x0][0x23c] ;  /* 0x00008f0086007a20 */ /* 0x000fe20000410000 */
[----:B------:R-:W2:Y:S04]  /*8e30*/  LDSM.16.MT88.4 R24, [R213+0xa000] ;  /* 0x00a00000d518783b */ /* 0x000ea80000004200 */
[----:B------:R-:W-:Y:S01]  /*8e40*/  FSEL R0, R0, RZ, P4 ;  /* 0x000000ff00007208 */ /* 0x000fe20002000000 */
[----:B------:R3:W4:Y:S04]  /*8e50*/  MUFU.EX2 R208, R18 ;  /* 0x0000001200d07308 */ /* 0x0007280000000800 */
[----:B------:R-:W-:-:S02]  /*8e60*/  FFMA.FTZ R6, R6, c[0x0][0x23c], -R0 ;  /* 0x00008f0006067a23 */ /* 0x000fc40000010800 */
[--C-:B------:R-:W-:Y:S02]  /*8e70*/  FFMA.FTZ R17, R17, c[0x0][0x23c], -R0.reuse ;  /* 0x00008f0011117a23 */ /* 0x100fe40000010800 */
[----:B------:R5:W-:Y:S01]  /*8e80*/  MUFU.EX2 R198, R6 ;  /* 0x0000000600c67308 */ /* 0x000be20000000800 */
[--C-:B------:R-:W-:Y:S02]  /*8e90*/  FFMA.FTZ R16, R16, c[0x0][0x23c], -R0.reuse ;  /* 0x00008f0010107a23 */ /* 0x100fe40000010800 */
[----:B------:R-:W-:Y:S01]  /*8ea0*/  FFMA.FTZ R22, R22, c[0x0][0x23c], -R0 ;  /* 0x00008f0016167a23 */ /* 0x000fe20000010800 */
[----:B-1----:R-:W-:-:S04]  /*8eb0*/  FMNMX.FTZ R3, R3, R4, !PT ;  /* 0x0000000403037209 */ /* 0x002fc80007810000 */
[----:B------:R1:W-:Y:S01]  /*8ec0*/  MUFU.EX2 R197, R17 ;  /* 0x0000001100c57308 */ /* 0x0003e20000000800 */
[----:B------:R-:W-:Y:S02]  /*8ed0*/  FSEL R4, R136, RZ, P6 ;  /* 0x000000ff88047208 */ /* 0x000fe40003000000 */
[C---:B------:R-:W-:Y:S01]  /*8ee0*/  FSETP.NEU.FTZ.AND P0, PT, R3.reuse, -INF , PT ;  /* 0xff8000000300780b */ /* 0x040fe20003f1d000 */
[----:B------:R-:W-:Y:S01]  /*8ef0*/  FMUL.FTZ R13, R3, c[0x0][0x23c] ;  /* 0x00008f00030d7a20 */ /* 0x000fe20000410000 */
[----:B---3--:R-:W-:Y:S01]  /*8f00*/  F2FP.BF16.PACK_AB R18, R228, R209 ;  /* 0x000000d1e412723e */ /* 0x008fe200000010ff */
[----:B------:R-:W-:Y:S01]  /*8f10*/  FADD.FTZ R4, R233, -R4 ;  /* 0x80000004e9047221 */ /* 0x000fe20000010000 */
[----:B----4-:R-:W-:Y:S01]  /*8f20*/  F2FP.BF16.PACK_AB R19, R208, R203 ;  /* 0x000000cbd013723e */ /* 0x010fe200000010ff */
[----:B------:R3:W-:Y:S01]  /*8f30*/  MUFU.EX2 R199, R16 ;  /* 0x0000001000c77308 */ /* 0x0007e20000000800 */
[----:B------:R-:W-:Y:S02]  /*8f40*/  FSEL R13, R13, RZ, P0 ;  /* 0x000000ff0d0d7208 */ /* 0x000fe40000000000 */
[----:B-----5:R-:W-:-:S03]  /*8f50*/  FSEL R6, R134, RZ, P4 ;  /* 0x000000ff86067208 */ /* 0x020fc60002000000 */
[--C-:B------:R-:W-:Y:S02]  /*8f60*/  FFMA.FTZ R21, R21, c[0x0][0x23c], -R13.reuse ;  /* 0x00008f0015157a23 */ /* 0x100fe4000001080d */
[--C-:B------:R-:W-:Y:S01]  /*8f70*/  FFMA.FTZ R20, R20, c[0x0][0x23c], -R13.reuse ;  /* 0x00008f0014147a23 */ /* 0x100fe2000001080d */
[----:B------:R-:W4:Y:S01]  /*8f80*/  MUFU.EX2 R200, R22 ;  /* 0x0000001600c87308 */ /* 0x000f220000000800 */
[--C-:B------:R-:W-:Y:S01]  /*8f90*/  FFMA.FTZ R14, R14, c[0x0][0x23c], -R13.reuse ;  /* 0x00008f000e0e7a23 */ /* 0x100fe2000001080d */
[----:B-1----:R-:W-:Y:S01]  /*8fa0*/  F2FP.BF16.PACK_AB R17, R201, R202 ;  /* 0x000000cac911723e */ /* 0x002fe200000010ff */
[----:B------:R-:W-:Y:S01]  /*8fb0*/  FFMA.FTZ R23, R23, c[0x0][0x23c], -R13 ;  /* 0x00008f0017177a23 */ /* 0x000fe2000001080d */
[----:B---3--:R-:W-:-:S04]  /*8fc0*/  F2FP.BF16.PACK_AB R16, R210, R211 ;  /* 0x000000d3d210723e */ /* 0x008fc800000010ff */
[----:B------:R1:W-:Y:S08]  /*8fd0*/  MUFU.EX2 R196, R21 ;  /* 0x0000001500c47308 */ /* 0x0003f00000000800 */
[----:B------:R3:W-:Y:S01]  /*8fe0*/  MUFU.EX2 R195, R20 ;  /* 0x0000001400c37308 */ /* 0x0007e20000000800 */
[----:B-1----:R-:W-:-:S07]  /*8ff0*/  FMUL.FTZ R21, R4, c[0x0][0x23c] ;  /* 0x00008f0004157a20 */ /* 0x002fce0000410000 */
[----:B------:R-:W-:Y:S01]  /*9000*/  MUFU.EX2 R194, R14 ;  /* 0x0000000e00c27308 */ /* 0x000fe20000000800 */
[----:B------:R-:W-:Y:S02]  /*9010*/  FADD.FTZ R4, R232, -R5 ;  /* 0x80000005e8047221 */ /* 0x000fe40000010000 */
[----:B------:R-:W-:Y:S01]  /*9020*/  FADD.FTZ R5, R227, -R6 ;  /* 0x80000006e3057221 */ /* 0x000fe20000010000 */
[----:B----4-:R-:W-:Y:S01]  /*9030*/  F2FP.BF16.PACK_AB R6, R200, R199 ;  /* 0x000000c7c806723e */ /* 0x010fe200000010ff */
[----:B---3--:R-:W-:Y:S01]  /*9040*/  FMUL.FTZ R20, R4, c[0x0][0x23c] ;  /* 0x00008f0004147a20 */ /* 0x008fe20000410000 */
[----:B------:R-:W-:Y:S01]  /*9050*/  FSEL R4, R3, RZ, P0 ;  /* 0x000000ff03047208 */ /* 0x000fe20000000000 */
[----:B------:R-:W-:Y:S01]  /*9060*/  FMUL.FTZ R5, R5, c[0x0][0x23c] ;  /* 0x00008f0005057a20 */ /* 0x000fe20000410000 */
[----:B------:R-:W1:Y:S03]  /*9070*/  MUFU.EX2 R193, R23 ;  /* 0x0000001700c17308 */ /* 0x000e660000000800 */
[----:B------:R-:W-:-:S04]  /*9080*/  FADD.FTZ R4, R225, -R4 ;  /* 0x80000004e1047221 */ /* 0x000fc80000010000 */
[----:B------:R-:W-:Y:S01]  /*9090*/  FMUL.FTZ R4, R4, c[0x0][0x23c] ;  /* 0x00008f0004047a20 */ /* 0x000fe20000410000 */
[----:B------:R3:W4:Y:S08]  /*90a0*/  MUFU.EX2 R15, R5 ;  /* 0x00000005000f7308 */ /* 0x0007300000000800 */
[----:B------:R5:W2:Y:S01]  /*90b0*/  MUFU.EX2 R14, R4 ;  /* 0x00000004000e7308 */ /* 0x000aa20000000800 */
[----:B-1----:R-:W-:-:S02]  /*90c0*/  F2FP.BF16.PACK_AB R7, R193, R195 ;  /* 0x000000c3c107723e */ /* 0x002fc400000010ff */
[----:B---3--:R-:W-:Y:S01]  /*90d0*/  F2FP.BF16.PACK_AB R5, R196, R194 ;  /* 0x000000c2c405723e */ /* 0x008fe200000010ff */
[----:B----4-:R-:W-:-:S04]  /*90e0*/  FMUL.FTZ R144, R144, R15 ;  /* 0x0000000f90907220 */ /* 0x010fc80000410000 */
[----:B------:R-:W1:Y:S01]  /*90f0*/  MUFU.EX2 R21, R21 ;  /* 0x0000001500157308 */ /* 0x000e620000000800 */
[-C--:B------:R-:W-:Y:S02]  /*9100*/  FMUL.FTZ R145, R145, R15.reuse ;  /* 0x0000000f91917220 */ /* 0x080fe40000410000 */
[-C--:B------:R-:W-:Y:S02]  /*9110*/  FMUL.FTZ R152, R152, R15.reuse ;  /* 0x0000000f98987220 */ /* 0x080fe40000410000 */
[----:B------:R-:W-:Y:S01]  /*9120*/  FMUL.FTZ R153, R153, R15 ;  /* 0x0000000f99997220 */ /* 0x000fe20000410000 */
[----:B-----5:R-:W-:Y:S01]  /*9130*/  F2FP.BF16.PACK_AB R4, R197, R198 ;  /* 0x000000c6c504723e */ /* 0x020fe200000010ff */
[-C--:B--2---:R-:W-:Y:S01]  /*9140*/  FMUL.FTZ R146, R146, R14.reuse ;  /* 0x0000000e92927220 */ /* 0x084fe20000410000 */
[----:B------:R-:W2:Y:S01]  /*9150*/  MUFU.EX2 R20, R20 ;  /* 0x0000001400147308 */ /* 0x000ea20000000800 */
[-C--:B------:R-:W-:Y:S02]  /*9160*/  FMUL.FTZ R147, R147, R14.reuse ;  /* 0x0000000e93937220 */ /* 0x080fe40000410000 */
[----:B------:R-:W-:-:S02]  /*9170*/  FMUL.FTZ R154, R154, R14 ;  /* 0x0000000e9a9a7220 */ /* 0x000fc40000410000 */
[----:B------:R-:W-:Y:S02]  /*9180*/  FMUL.FTZ R155, R155, R14 ;  /* 0x0000000e9b9b7220 */ /* 0x000fe40000410000 */
[----:B------:R-:W-:Y:S01]  /*9190*/  FMUL.FTZ R40, R40, R15 ;  /* 0x0000000f28287220 */ /* 0x000fe20000410000 */
[C---:B------:R-:W-:Y:S01]  /*91a0*/  HMMA.16816.F32.BF16 R204, R4.reuse, R24, R144 ;  /* 0x0000001804cc723c */ /* 0x040fe20000041890 */
[----:B------:R-:W3:Y:S01]  /*91b0*/  LDSM.16.MT88.4 R144, [R218+0xa000] ;  /* 0x00a00000da90783b */ /* 0x000ee20000004200 */
[-C--:B-1----:R-:W-:Y:S02]  /*91c0*/  FMUL.FTZ R148, R148, R21.reuse ;  /* 0x0000001594947220 */ /* 0x082fe40000410000 */
[-C--:B------:R-:W-:Y:S02]  /*91d0*/  FMUL.FTZ R149, R149, R21.reuse ;  /* 0x0000001595957220 */ /* 0x080fe40000410000 */
[----:B------:R-:W-:Y:S02]  /*91e0*/  FMUL.FTZ R156, R156, R21 ;  /* 0x000000159c9c7220 */ /* 0x000fe40000410000 */
[-C--:B--2---:R-:W-:Y:S01]  /*91f0*/  FMUL.FTZ R150, R150, R20.reuse ;  /* 0x0000001496967220 */ /* 0x084fe20000410000 */
[----:B------:R-:W-:Y:S01]  /*9200*/  HMMA.16816.F32.BF16 R152, R4, R26, R152 ;  /* 0x0000001a0498723c */ /* 0x000fe20000041898 */
[----:B------:R-:W-:-:S02]  /*9210*/  FMUL.FTZ R151, R151, R20 ;  /* 0x0000001497977220 */ /* 0x000fc40000410000 */
[----:B------:R-:W-:Y:S02]  /*9220*/  FMUL.FTZ R157, R157, R21 ;  /* 0x000000159d9d7220 */ /* 0x000fe40000410000 */
[-C--:B------:R-:W-:Y:S02]  /*9230*/  FMUL.FTZ R158, R158, R20.reuse ;  /* 0x000000149e9e7220 */ /* 0x080fe40000410000 */
[----:B------:R-:W-:Y:S01]  /*9240*/  FMUL.FTZ R159, R159, R20 ;  /* 0x000000149f9f7220 */ /* 0x000fe20000410000 */
[----:B------:R-:W-:Y:S01]  /*9250*/  HMMA.16816.F32.BF16 R148, R16, R24, R148 ;  /* 0x000000181094723c */ /* 0x000fe20000041894 */
[----:B------:R-:W-:Y:S02]  /*9260*/  FMUL.FTZ R41, R41, R15 ;  /* 0x0000000f29297220 */ /* 0x000fe40000410000 */
[-C--:B------:R-:W-:Y:S02]  /*9270*/  FMUL.FTZ R42, R42, R14.reuse ;  /* 0x0000000e2a2a7220 */ /* 0x080fe40000410000 */
[----:B------:R-:W-:-:S02]  /*9280*/  FMUL.FTZ R43, R43, R14 ;  /* 0x0000000e2b2b7220 */ /* 0x000fc40000410000 */
[-C--:B------:R-:W-:Y:S01]  /*9290*/  FMUL.FTZ R44, R44, R15.reuse ;  /* 0x0000000f2c2c7220 */ /* 0x080fe20000410000 */
[----:B------:R-:W-:Y:S01]  /*92a0*/  HMMA.16816.F32.BF16 R32, R16, R26, R156 ;  /* 0x0000001a1020723c */ /* 0x000fe2000004189c */
[----:B------:R-:W-:Y:S01]  /*92b0*/  FMUL.FTZ R45, R45, R15 ;  /* 0x0000000f2d2d7220 */ /* 0x000fe20000410000 */
        /* <DEDUP_REMOVED lines=9> */
[----:B------:R-:W-:Y:S02]  /*9350*/  FMUL.FTZ R163, R163, R20 ;  /* 0x00000014a3a37220 */ /* 0x000fe40000410000 */
[-C--:B------:R-:W-:Y:S01]  /*9360*/  FMUL.FTZ R164, R164, R15.reuse ;  /* 0x0000000fa4a47220 */ /* 0x080fe20000410000 */
[----:B---3--:R-:W-:Y:S01]  /*9370*/  HMMA.16816.F32.BF16 R24, R4, R144, R40 ;  /* 0x000000900418723c */ /* 0x008fe20000041828 */
[----:B------:R-:W-:Y:S01]  /*9380*/  FMUL.FTZ R165, R165, R15 ;  /* 0x0000000fa5a57220 */ /* 0x000fe20000410000 */
[----:B------:R-:W1:Y:S01]  /*9390*/  LDSM.16.MT88.4 R40, [R213+0xb000] ;  /* 0x00b00000d528783b */ /* 0x000e620000004200 */
[-C--:B------:R-:W-:Y:S02]  /*93a0*/  FMUL.FTZ R166, R166, R14.reuse ;  /* 0x0000000ea6a67220 */ /* 0x080fe40000410000 */
[----:B------:R-:W-:-:S02]  /*93b0*/  FMUL.FTZ R167, R167, R14 ;  /* 0x0000000ea7a77220 */ /* 0x000fc40000410000 */
[-C--:B------:R-:W-:Y:S01]  /*93c0*/  FMUL.FTZ R168, R168, R15.reuse ;  /* 0x0000000fa8a87220 */ /* 0x080fe20000410000 */
[-C--:B------:R-:W-:Y:S01]  /*93d0*/  HMMA.16816.F32.BF16 R160, R16, R28.reuse, R160 ;  /* 0x0000001c10a0723c */ /* 0x080fe200000418a0 */
[----:B------:R-:W-:Y:S01]  /*93e0*/  MOV R159, R32 ;  /* 0x00000020009f7202 */ /* 0x000fe20000000f00 */
[----:B------:R-:W-:Y:S01]  /*93f0*/  FMUL.FTZ R169, R169, R15 ;  /* 0x0000000fa9a97220 */ /* 0x000fe20000410000 */
[----:B------:R-:W-:Y:S01]  /*9400*/  MOV R158, R33 ;  /* 0x00000021009e7202 */ /* 0x000fe20000000f00 */
[----:B------:R-:W-:Y:S01]  /*9410*/  FMUL.FTZ R170, R170, R14 ;  /* 0x0000000eaaaa7220 */ /* 0x000fe20000410000 */
[----:B------:R-:W-:Y:S01]  /*9420*/  MOV R157, R34 ;  /* 0x00000022009d7202 */ /* 0x000fe20000000f00 */
[----:B------:R-:W-:Y:S01]  /*9430*/  FMUL.FTZ R171, R171, R14 ;  /* 0x0000000eabab7220 */ /* 0x000fe20000410000 */
[----:B------:R-:W-:Y:S01]  /*9440*/  MOV R156, R35 ;  /* 0x00000023009c7202 */ /* 0x000fe20000000f00 */
[----:B------:R-:W-:Y:S01]  /*9450*/  HMMA.16816.F32.BF16 R164, R4, R28, R164 ;  /* 0x0000001c04a4723c */ /* 0x000fe200000418a4 */
[----:B------:R-:W2:Y:S01]  /*9460*/  LDSM.16.MT88.4 R32, [R218+0xb000] ;  /* 0x00b00000da20783b */ /* 0x000ea20000004200 */
[----:B------:R-:W-:-:S02]  /*9470*/  FMUL.FTZ R56, R56, R15 ;  /* 0x0000000f38387220 */ /* 0x000fc40000410000 */
        /* <DEDUP_REMOVED lines=11> */
[----:B------:R-:W-:Y:S01]  /*9530*/  LDSM.16.MT88.4 R44, [R217+0xb000] ;  /* 0x00b00000d92c783b */ /* 0x000fe20000004200 */
        /* <DEDUP_REMOVED lines=12> */
[----:B------:R-:W-:Y:S02]  /*9600*/  FMUL.FTZ R89, R89, R15 ;  /* 0x0000000f59597220 */ /* 0x000fe40000410000 */
[----:B------:R-:W-:Y:S01]  /*9610*/  MOV R133, R25 ;  /* 0x0000001900857202 */ /* 0x000fe20000000f00 */
[-C--:B------:R-:W-:Y:S01]  /*9620*/  FMUL.FTZ R92, R92, R15.reuse ;  /* 0x0000000f5c5c7220 */ /* 0x080fe20000410000 */
[----:B------:R-:W-:Y:S01]  /*9630*/  MOV R132, R26 ;  /* 0x0000001a00847202 */ /* 0x000fe20000000f00 */
[----:B------:R-:W-:Y:S01]  /*9640*/  FMUL.FTZ R93, R93, R15 ;  /* 0x0000000f5d5d7220 */ /* 0x000fe20000410000 */
        /* <DEDUP_REMOVED lines=11> */
[----:B-1----:R-:W-:Y:S01]  /*9700*/  HMMA.16816.F32.BF16 R72, R4, R40, R72 ;  /* 0x000000280448723c */ /* 0x002fe20000041848 */
        /* <DEDUP_REMOVED lines=19> */
[C---:B---3--:R-:W-:Y:S01]  /*9840*/  HMMA.16816.F32.BF16 R88, R4.reuse, R24, R88 ;  /* 0x000000180458723c */ /* 0x048fe20000041858 */
        /* <DEDUP_REMOVED lines=15> */
[----:B------:R-:W-:Y:S02]  /*9940*/  FMUL.FTZ R55, R55, R20 ;  /* 0x0000001437377220 */ /* 0x000fe40000410000 */
[-C--:B------:R-:W-:Y:S02]  /*9950*/  FMUL.FTZ R64, R64, R21.reuse ;  /* 0x0000001540407220 */ /* 0x080fe40000410000 */
[----:B------:R-:W-:Y:S02]  /*9960*/  FMUL.FTZ R65, R65, R21 ;  /* 0x0000001541417220 */ /* 0x000fe40000410000 */
[----:B------:R-:W-:Y:S01]  /*9970*/  FFMA.FTZ R4, R139, c[0x0][0x23c], -R8 ;  /* 0x00008f008b047a23 */ /* 0x000fe20000010808 */
[----:B------:R-:W-:Y:S01]  /*9980*/  MOV R124, R133 ;  /* 0x00000085007c7202 */ /* 0x000fe20000000f00 */
[C---:B------:R-:W-:Y:S01]  /*9990*/  HMMA.16816.F32.BF16 R236, R16.reuse, R30, R172 ;  /* 0x0000001e10ec723c */ /* 0x040fe200000418ac */
[----:B------:R-:W-:Y:S01]  /*99a0*/  MOV R126, R29 ;  /* 0x0000001d007e7202 */ /* 0x000fe20000000f00 */
[----:B------:R1:W-:Y:S01]  /*99b0*/  MUFU.EX2 R133, R4 ;  /* 0x0000000400857308 */ /* 0x0003e20000000800 */
[----:B------:R-:W-:Y:S01]  /*99c0*/  MOV R7, R28 ;  /* 0x0000001c00077202 */ /* 0x000fe20000000f00 */
[----:B------:R-:W-:Y:S01]  /*99d0*/  FMUL.FTZ R66, R66, R20 ;  /* 0x0000001442427220 */ /* 0x000fe20000410000 */
[----:B------:R-:W-:Y:S01]  /*99e0*/  MOV R125, R132 ;  /* 0x00000084007d7202 */ /* 0x000fe20000000f00 */
[----:B------:R-:W-:Y:S01]  /*99f0*/  FMUL.FTZ R67, R67, R20 ;  /* 0x0000001443437220 */ /* 0x000fe20000410000 */
        /* <DEDUP_REMOVED lines=8> */
[-C--:B------:R-:W-:Y:S02]  /*9a80*/  FMUL.FTZ R100, R100, R21.reuse ;  /* 0x0000001564647220 */ /* 0x080fe40000410000 */
[----:B-1----:R-:W-:Y:S02]  /*9a90*/  FFMA.FTZ R4, R138, c[0x0][0x23c], -R8 ;  /* 0x00008f008a047a23 */ /* 0x002fe40000010808 */
[----:B------:R-:W-:Y:S02]  /*9aa0*/  FMUL.FTZ R101, R101, R21 ;  /* 0x0000001565657220 */ /* 0x000fe40000410000 */
[----:B------:R1:W2:Y:S01]  /*9ab0*/  MUFU.EX2 R138, R4 ;  /* 0x00000004008a7308 */ /* 0x0002a20000000800 */
        /* <DEDUP_REMOVED lines=9> */
[----:B------:R-:W3:Y:S01]  /*9b50*/  LDSM.16.MT88.4 R156, [R213+0xa800] ;  /* 0x00a80000d59c783b */ /* 0x000ee20000004200 */
[----:B------:R-:W-:Y:S01]  /*9b60*/  MOV R147, R22 ;  /* 0x0000001600937202 */ /* 0x000fe20000000f00 */
[-C--:B------:R-:W-:Y:S01]  /*9b70*/  FMUL.FTZ R114, R114, R20.reuse ;  /* 0x0000001472727220 */ /* 0x080fe20000410000 */
[----:B------:R-:W-:Y:S01]  /*9b80*/  HMMA.16816.F32.BF16 R52, R16, R140, R52 ;  /* 0x0000008c1034723c */ /* 0x000fe20000041834 */
[----:B------:R-:W-:-:S02]  /*9b90*/  FMUL.FTZ R115, R115, R20 ;  /* 0x0000001473737220 */ /* 0x000fc40000410000 */
[----:B-1----:R-:W-:Y:S02]  /*9ba0*/  FFMA.FTZ R4, R137, c[0x0][0x23c], -R8 ;  /* 0x00008f0089047a23 */ /* 0x002fe40000010808 */
[-C--:B------:R-:W-:Y:S02]  /*9bb0*/  FMUL.FTZ R36, R36, R21.reuse ;  /* 0x0000001524247220 */ /* 0x080fe40000410000 */
[----:B------:R1:W-:Y:S01]  /*9bc0*/  MUFU.EX2 R139, R4 ;  /* 0x00000004008b7308 */ /* 0x0003e20000000800 */
[-C--:B------:R-:W-:Y:S01]  /*9bd0*/  FMUL.FTZ R37, R37, R21.reuse ;  /* 0x0000001525257220 */ /* 0x080fe20000410000 */
[----:B------:R-:W-:Y:S01]  /*9be0*/  HMMA.16816.F32.BF16 R204, R16, R142, R64 ;  /* 0x0000008e10cc723c */ /* 0x000fe20000041840 */
[-C--:B------:R-:W-:Y:S01]  /*9bf0*/  FMUL.FTZ R38, R38, R20.reuse ;  /* 0x0000001426267220 */ /* 0x080fe20000410000 */
[----:B------:R-:W4:Y:S01]  /*9c00*/  LDSM.16.MT88.4 R64, [R217+0xa800] ;  /* 0x00a80000d940783b */ /* 0x000f220000004200 */
[----:B------:R-:W-:Y:S02]  /*9c10*/  FMUL.FTZ R39, R39, R20 ;  /* 0x0000001427277220 */ /* 0x000fe40000410000 */
[----:B------:R-:W-:-:S02]  /*9c20*/  FMUL.FTZ R128, R128, R21 ;  /* 0x0000001580807220 */ /* 0x000fc40000410000 */
[-C--:B------:R-:W-:Y:S01]  /*9c30*/  FMUL.FTZ R129, R129, R21.reuse ;  /* 0x0000001581817220 */ /* 0x080fe20000410000 */
[C---:B------:R-:W-:Y:S01]  /*9c40*/  HMMA.16816.F32.BF16 R68, R16.reuse, R40, R68 ;  /* 0x000000281044723c */ /* 0x040fe20000041844 */
[-C--:B------:R-:W-:Y:S02]  /*9c50*/  FMUL.FTZ R130, R130, R20.reuse ;  /* 0x0000001482827220 */ /* 0x080fe40000410000 */
[-C--:B------:R-:W-:Y:S02]  /*9c60*/  FMUL.FTZ R131, R131, R20.reuse ;  /* 0x0000001483837220 */ /* 0x080fe40000410000 */
[----:B------:R-:W-:Y:S02]  /*9c70*/  FMUL.FTZ R80, R80, R21 ;  /* 0x0000001550507220 */ /* 0x000fe40000410000 */
[----:B-1----:R-:W-:Y:S01]  /*9c80*/  FFMA.FTZ R4, R182, c[0x0][0x23c], -R8 ;  /* 0x00008f00b6047a23 */ /* 0x002fe20000010808 */
[C---:B------:R-:W-:Y:S01]  /*9c90*/  HMMA.16816.F32.BF16 R100, R16.reuse, R32, R100 ;  /* 0x000000201064723c */ /* 0x040fe20000041864 */
[----:B------:R-:W-:Y:S01]  /*9ca0*/  MOV R182, R125 ;  /* 0x0000007d00b67202 */ /* 0x000fe20000000f00 */
[----:B------:R-:W-:Y:S01]  /*9cb0*/  FMUL.FTZ R81, R81, R21 ;  /* 0x0000001551517220 */ /* 0x000fe20000410000 */
[----:B------:R1:W5:Y:S01]  /*9cc0*/  MUFU.EX2 R137, R4 ;  /* 0x0000000400897308 */ /* 0x0003620000000800 */
[----:B------:R-:W-:Y:S01]  /*9cd0*/  MOV R40, R127 ;  /* 0x0000007f00287202 */ /* 0x000fe20000000f00 */
[-C--:B------:R-:W-:Y:S01]  /*9ce0*/  FMUL.FTZ R82, R82, R20.reuse ;  /* 0x0000001452527220 */ /* 0x080fe20000410000 */
[----:B------:R-:W-:Y:S01]  /*9cf0*/  MOV R41, R231 ;  /* 0x000000e700297202 */ /* 0x000fe20000000f00 */
[----:B------:R-:W-:Y:S01]  /*9d00*/  FMUL.FTZ R83, R83, R20 ;  /* 0x0000001453537220 */ /* 0x000fe20000410000 */
        /* <DEDUP_REMOVED lines=10> */
[----:B------:R1:W-:Y:S01]  /*9db0*/  MUFU.EX2 R29, R4 ;  /* 0x00000004001d7308 */ /* 0x0003e20000000800 */
[----:B------:R-:W-:Y:S01]  /*9dc0*/  HMMA.16816.F32.BF16 R32, R16, R46, R128 ;  /* 0x0000002e1020723c */ /* 0x000fe20000041880 */
[----:B------:R-:W-:Y:S01]  /*9dd0*/  MOV R144, R227 ;  /* 0x000000e300907202 */ /* 0x000fe20000000f00 */
[-C--:B------:R-:W-:Y:S01]  /*9de0*/  FMUL.FTZ R118, R118, R20.reuse ;  /* 0x0000001476767220 */ /* 0x080fe20000410000 */
[----:B------:R-:W-:Y:S01]  /*9df0*/  MOV R145, R225 ;  /* 0x000000e100917202 */ /* 0x000fe20000000f00 */
[----:B------:R-:W-:-:S03]  /*9e00*/  FMUL.FTZ R119, R119, R20 ;  /* 0x0000001477777220 */ /* 0x000fc60000410000 */
[----:B--2---:R-:W-:Y:S01]  /*9e10*/  F2FP.BF16.PACK_AB R128, R138, R133 ;  /* 0x000000858a80723e */ /* 0x004fe200000010ff */
[----:B------:R-:W-:Y:S01]  /*9e20*/  HMMA.16816.F32.BF16 R184, R16, R42, R80 ;  /* 0x0000002a10b8723c */ /* 0x000fe20000041850 */
[----:B-----5:R-:W-:Y:S01]  /*9e30*/  F2FP.BF16.PACK_AB R130, R137, R139 ;  /* 0x0000008b8982723e */ /* 0x020fe200000010ff */
[----:B------:R-:W2:Y:S01]  /*9e40*/  LDSM.16.MT88.4 R80, [R213+0xb800] ;  /* 0x00b80000d550783b */ /* 0x000ea20000004200 */
[----:B-1----:R-:W-:-:S05]  /*9e50*/  FFMA.FTZ R4, R178, c[0x0][0x23c], -R2 ;  /* 0x00008f00b2047a23 */ /* 0x002fca0000010802 */
[----:B------:R-:W-:Y:S01]  /*9e60*/  HMMA.16816.F32.BF16 R116, R16, R44, R116 ;  /* 0x0000002c1074723c */ /* 0x000fe20000041874 */
[----:B------:R-:W-:Y:S01]  /*9e70*/  MOV R42, R230 ;  /* 0x000000e6002a7202 */ /* 0x000fe20000000f00 */
[----:B------:R1:W5:Y:S01]  /*9e80*/  MUFU.EX2 R31, R4 ;  /* 0x00000004001f7308 */ /* 0x0003620000000800 */
[----:B------:R-:W-:Y:S01]  /*9e90*/  MOV R43, R229 ;  /* 0x000000e5002b7202 */ /* 0x000fe20000000f00 */
[--C-:B-1----:R-:W-:Y:S01]  /*9ea0*/  FFMA.FTZ R4, R177, c[0x0][0x23c], -R2.reuse ;  /* 0x00008f00b1047a23 */ /* 0x102fe20000010802 */
[----:B-----5:R-:W-:Y:S01]  /*9eb0*/  F2FP.BF16.PACK_AB R129, R31, R29 ;  /* 0x0000001d1f81723e */ /* 0x020fe200000010ff */
[----:B------:R-:W-:Y:S01]  /*9ec0*/  FFMA.FTZ R2, R181, c[0x0][0x23c], -R2 ;  /* 0x00008f00b5027a23 */ /* 0x000fe20000010802 */
[----:B------:R-:W-:-:S03]  /*9ed0*/  MOV R181, R124 ;  /* 0x0000007c00b57202 */ /* 0x000fc60000000f00 */
[----:B------:R-:W-:Y:S08]  /*9ee0*/  MUFU.EX2 R132, R4 ;  /* 0x0000000400847308 */ /* 0x000ff00000000800 */
[----:B------:R1:W5:Y:S02]  /*9ef0*/  MUFU.EX2 R30, R2 ;  /* 0x00000002001e7308 */ /* 0x0003640000000800 */
[----:B-1----:R-:W-:Y:S01]  /*9f00*/  FFMA.FTZ R2, R176, c[0x0][0x23c], -R0 ;  /* 0x00008f00b0027a23 */ /* 0x002fe20000010800 */
[----:B-----5:R-:W-:Y:S01]  /*9f10*/  F2FP.BF16.PACK_AB R131, R30, R132 ;  /* 0x000000841e83723e */ /* 0x020fe200000010ff */
[----:B------:R-:W-:Y:S01]  /*9f20*/  HMMA.16816.F32.BF16 R176, R16, R26, R96 ;  /* 0x0000001a10b0723c */ /* 0x000fe20000041860 */
[----:B------:R-:W1:Y:S03]  /*9f30*/  LDSM.16.MT88.4 R96, [R215+0xb800] ;  /* 0x00b80000d760783b */ /* 0x000e660000004200 */
[----:B------:R5:W-:Y:S03]  /*9f40*/  MUFU.EX2 R28, R2 ;  /* 0x00000002001c7308 */ /* 0x000be60000000800 */
[----:B------:R-:W-:Y:S01]  /*9f50*/  FFMA.FTZ R16, R250, R21, R211 ;  /* 0x00000015fa107223 */ /* 0x000fe200000100d3 */
[----:B---3--:R-:W-:Y:S03]  /*9f60*/  HMMA.16816.F32.BF16 R148, R128, R156, R148 ;  /* 0x0000009c8094723c */ /* 0x008fe60000041894 */
[----:B------:R-:W-:-:S05]  /*9f70*/  FADD.FTZ R16, R210, R16 ;  /* 0x00000010d2107221 */ /* 0x000fca0000010000 */
[C---:B------:R-:W-:Y:S01]  /*9f80*/  HMMA.16816.F32.BF16 R160, R128.reuse, R172, R160 ;  /* 0x000000ac80a0723c */ /* 0x040fe200000418a0 */
[--C-:B-----5:R-:W-:Y:S01]  /*9f90*/  FFMA.FTZ R2, R180, c[0x0][0x23c], -R0.reuse ;  /* 0x00008f00b4027a23 */ /* 0x120fe20000010800 */
[----:B------:R-:W-:Y:S02]  /*9fa0*/  MOV R180, R7 ;  /* 0x0000000700b47202 */ /* 0x000fe40000000f00 */
[----:B------:R-:W3:Y:S01]  /*9fb0*/  LDSM.16.MT88.4 R4, [R217+0xb800] ;  /* 0x00b80000d904783b */ /* 0x000ee20000004200 */
[----:B------:R5:W1:Y:S03]  /*9fc0*/  MUFU.EX2 R25, R2 ;  /* 0x0000000200197308 */ /* 0x000a660000000800 */
[C---:B----4-:R-:W-:Y:S08]  /*9fd0*/  HMMA.16816.F32.BF16 R52, R128.reuse, R64, R52 ;  /* 0x000000408034723c */ /* 0x050ff00000041834 */
[C---:B--2---:R-:W-:Y:S01]  /*9fe0*/  HMMA.16816.F32.BF16 R68, R128.reuse, R80, R68 ;  /* 0x000000508044723c */ /* 0x044fe20000041844 */
[--C-:B-----5:R-:W-:Y:S01]  /*9ff0*/  FFMA.FTZ R2, R183, c[0x0][0x23c], -R0.reuse ;  /* 0x00008f00b7027a23 */ /* 0x120fe20000010800 */
[----:B------:R-:W-:Y:S01]  /*a000*/  MOV R183, R126 ;  /* 0x0000007e00b77202 */ /* 0x000fe20000000f00 */
[----:B------:R-:W-:Y:S01]  /*a010*/  FFMA.FTZ R0, R189, c[0x0][0x23c], -R0 ;  /* 0x00008f00bd007a23 */ /* 0x000fe20000010800 */
[----:B-1----:R-:W-:Y:S01]  /*a020*/  F2FP.BF16.PACK_AB R124, R25, R28 ;  /* 0x0000001c197c723e */ /* 0x002fe200000010ff */
[----:B------:R1:W-:Y:S03]  /*a030*/  MUFU.EX2 R24, R2 ;  /* 0x0000000200187308 */ /* 0x0003e60000000800 */
[C---:B------:R-:W-:Y:S05]  /*a040*/  HMMA.16816.F32.BF16 R84, R128.reuse, R96, R84 ;  /* 0x000000608054723c */ /* 0x040fea0000041854 */
[----:B------:R2:W4:Y:S03]  /*a050*/  MUFU.EX2 R23, R0 ;  /* 0x0000000000177308 */ /* 0x0005260000000800 */
[----:B------:R-:W-:Y:S01]  /*a060*/  HMMA.16816.F32.BF16 R100, R128, R112, R100 ;  /* 0x000000708064723c */ /* 0x000fe20000041864 */
[----:B-1----:R-:W-:-:S07]  /*a070*/  FFMA.FTZ R2, R191, c[0x0][0x23c], -R13 ;  /* 0x00008f00bf027a23 */ /* 0x002fce000001080d */
[----:B---3--:R-:W-:Y:S01]  /*a080*/  HMMA.16816.F32.BF16 R116, R128, R4, R116 ;  /* 0x000000048074723c */ /* 0x008fe20000041874 */
[----:B------:R-:W-:Y:S01]  /*a090*/  MUFU.EX2 R2, R2 ;  /* 0x0000000200027308 */ /* 0x000fe20000000800 */
[----:B--2---:R-:W-:Y:S01]  /*a0a0*/  FFMA.FTZ R0, R188, c[0x0][0x23c], -R13 ;  /* 0x00008f00bc007a23 */ /* 0x004fe2000001080d */
[----:B----4-:R-:W-:-:S06]  /*a0b0*/  F2FP.BF16.PACK_AB R126, R23, R24 ;  /* 0x00000018177e723e */ /* 0x010fcc00000010ff */
[----:B------:R1:W-:Y:S02]  /*a0c0*/  MUFU.EX2 R22, R0 ;  /* 0x0000000000167308 */ /* 0x0003e40000000800 */
        /* <DEDUP_REMOVED lines=64> */
[----:B------:R-:W2:Y:S04]  /*a4d0*/  LDL.64 R180, [R1+0x30] ;  /* 0x0000300001b47983 */ /* 0x000ea80000100a00 */
[----:B------:R-:W3:Y:S01]  /*a4e0*/  LDL.64 R230, [R1] ;  /* 0x0000000001e67983 */ /* 0x000ee20000100a00 */
        /* <DEDUP_REMOVED lines=13> */
[----:B---3--:R-:W-:Y:S02]  /*a5c0*/  MOV R230, 0x4 ;  /* 0x0000000400e67802 */ /* 0x008fe40000000f00 */
[----:B------:R-:W-:Y:S02]  /*a5d0*/  MOV R229, c[0x0][0x1a0] ;  /* 0x0000680000e57a02 */ /* 0x000fe40000000f00 */
[----:B------:R-:W-:Y:S02]  /*a5e0*/  LEA.HI.X R4, R4, R231, R5, 0x5, P3 ;  /* 0x000000e704047211 */ /* 0x000fe400018f2c05 */
[----:B------:R-:W-:Y:S02]  /*a5f0*/  SHF.L.U64.HI R229, R229, R230, c[0x0][0x1a4] ;  /* 0x00006900e5e57619 */ /* 0x000fe400000102e6 */
[----:B------:R-:W-:-:S02]  /*a600*/  @!P2 LEA R18, P5, R0, c[0x0][0x170], 0x1 ;  /* 0x00005c000012aa11 */ /* 0x000fc400078a08ff */
[----:B------:R-:W-:Y:S02]  /*a610*/  @!P1 LEA R14, P3, R0, c[0x0][0x170], 0x1 ;  /* 0x00005c00000e9a11 */ /* 0x000fe400078608ff */
[----:B------:R-:W-:Y:S02]  /*a620*/  @!P2 LEA R16, P4, R2, c[0x0][0x170], 0x1 ;  /* 0x00005c000210aa11 */ /* 0x000fe400078808ff */
[----:B------:R-:W-:Y:S02]  /*a630*/  IADD3.X R5, R229, R4, RZ, P0, !PT ;  /* 0x00000004e5057210 */ /* 0x000fe400007fe4ff */
[--C-:B------:R-:W-:Y:S02]  /*a640*/  @!P2 LEA.HI.X R19, R0, c[0x0][0x174], R4.reuse, 0x1, P5 ;  /* 0x00005d000013aa11 */ /* 0x100fe400028f0c04 */
[----:B------:R-:W-:Y:S02]  /*a650*/  @!P1 LEA R6, P0, R2, c[0x0][0x170], 0x1 ;  /* 0x00005c0002069a11 */ /* 0x000fe400078008ff */
[----:B------:R-:W-:Y:S01]  /*a660*/  @!P1 LEA.HI.X R15, R0, c[0x0][0x174], R4, 0x1, P3 ;  /* 0x00005d00000f9a11 */ /* 0x000fe200018f0c04 */
[----:B------:R-:W-:Y:S01]  /*a670*/  @!PT LDS RZ, [RZ] ;  /* 0x00000000fffff984 */ /* 0x000fe20000000800 */
[----:B------:R-:W-:Y:S01]  /*a680*/  @!PT LDS RZ, [RZ] ;  /* 0x00000000fffff984 */ /* 0x000fe20000000800 */
[----:B------:R-:W-:Y:S01]  /*a690*/  @!PT LDS RZ, [RZ] ;  /* 0x00000000fffff984 */ /* 0x000fe20000000800 */
[----:B------:R1:W-:Y:S01]  /*a6a0*/  @!P2 LDGSTS.E.BYPASS.LTC128B.128 [R224+0xa000], [R18.64] ;  /* 0x0a00000012e0afae */ /* 0x0003e2000b901d44 */
[----:B------:R-:W-:-:S02]  /*a6b0*/  @!P2 LEA.HI.X R17, R2, c[0x0][0x174], R5, 0x1, P4 ;  /* 0x00005d000211aa11 */ /* 0x000fc400020f0c05 */
        /* <DEDUP_REMOVED lines=24> */
[----:B------:R-:W5:Y:S04]  /*a840*/  LDSM.16.M88.4 R24, [R216] ;  /* 0x00000000d818783b */ /* 0x000f680000000200 */
[----:B------:R-:W0:Y:S01]  /*a850*/  LDGDEPBAR ;  /* 0x00000000000079af */ /* 0x000e220000000000 */
[-C--:B----4-:R-:W-:Y:S08]  /*a860*/  HMMA.16816.F32.BF16 R192, R20, R32.reuse, RZ ;  /* 0x0000002014c0723c */ /* 0x090ff000000418ff */
[C---:B-1----:R-:W-:Y:S08]  /*a870*/  HMMA.16816.F32.BF16 R188, R16.reuse, R32, RZ ;  /* 0x0000002010bc723c */ /* 0x042ff000000418ff */
[C---:B------:R-:W-:Y:S08]  /*a880*/  HMMA.16816.F32.BF16 R176, R16.reuse, R28, RZ ;  /* 0x0000001c10b0723c */ /* 0x040ff000000418ff */
[C---:B------:R-:W-:Y:S08]  /*a890*/  HMMA.16816.F32.BF16 R184, R16.reuse, R34, RZ ;  /* 0x0000002210b8723c */ /* 0x040ff000000418ff */
[----:B------:R-:W-:Y:S08]  /*a8a0*/  HMMA.16816.F32.BF16 R16, R16, R30, RZ ;  /* 0x0000001e1010723c */ /* 0x000ff000000418ff */
[C---:B------:R-:W-:Y:S08]  /*a8b0*/  HMMA.16816.F32.BF16 R200, R20.reuse, R34, RZ ;  /* 0x0000002214c8723c */ /* 0x040ff000000418ff */
[C---:B------:R-:W-:Y:S08]  /*a8c0*/  HMMA.16816.F32.BF16 R196, R20.reuse, R28, RZ ;  /* 0x0000001c14c4723c */ /* 0x040ff000000418ff */
[----:B------:R-:W-:Y:S01]  /*a8d0*/  HMMA.16816.F32.BF16 R20, R20, R30, RZ ;  /* 0x0000001e1414723c */ /* 0x000fe200000418ff */
[----:B------:R-:W-:Y:S07]  /*a8e0*/  LDSM.16.M88.4 R28, [R221+0x8000] ;  /* 0x00800000dd1c783b */ /* 0x000fee0000000200 */
[C---:B---3--:R-:W-:Y:S08]  /*a8f0*/  HMMA.16816.F32.BF16 R228, R4.reuse, R140, R188 ;  /* 0x0000008c04e4723c */ /* 0x048ff000000418bc */
[C---:B------:R-:W-:Y:S01]  /*a900*/  HMMA.16816.F32.BF16 R208, R4.reuse, R180, R176 ;  /* 0x000000b404d0723c */ /* 0x040fe200000418b0 */
[----:B------:R-:W-:Y:S07]  /*a910*/  LDSM.16.M88.4 R176, [R221+0x8800] ;  /* 0x00880000ddb0783b */ /* 0x000fee0000000200 */
[C---:B------:R-:W-:Y:S08]  /*a920*/  HMMA.16816.F32.BF16 R204, R4.reuse, R142, R184 ;  /* 0x0000008e04cc723c */ /* 0x040ff000000418b8 */
[----:B------:R-:W-:Y:S01]  /*a930*/  HMMA.16816.F32.BF16 R32, R4, R182, R16 ;  /* 0x000000b60420723c */ /* 0x000fe20000041810 */
[----:B------:R-:W1:Y:S04]  /*a940*/  LDSM.16.M88.4 R4, [R222+0x2000] ;  /* 0x00200000de04783b */ /* 0x000e680000000200 */
[----:B------:R-:W3:Y:S03]  /*a950*/  LDSM.16.M88.4 R16, [R222] ;  /* 0x00000000de10783b */ /* 0x000ee60000000200 */
[C---:B-----5:R-:W-:Y:S08]  /*a960*/  HMMA.16816.F32.BF16 R188, R24.reuse, R140, R192 ;  /* 0x0000008c18bc723c */ /* 0x060ff000000418c0 */
        /* <DEDUP_REMOVED lines=12> */
[C---:B---3--:R-:W-:Y:S08]  /*aa30*/  HMMA.16816.F32.BF16 R204, R16.reuse, R176, R192 ;  /* 0x000000b010cc723c */ /* 0x048ff000000418c0 */
[C---:B------:R-:W-:Y:S01]  /*aa40*/  HMMA.16816.F32.BF16 R192, R16.reuse, R178, R180 ;  /* 0x000000b210c0723c */ /* 0x040fe200000418b4 */
[----:B------:R-:W3:Y:S04]  /*aa50*/  LDSM.16.M88.4 R180, [R212+0x9000] ;  /* 0x00900000d4b4783b */ /* 0x000ee80000000200 */
        /* <DEDUP_REMOVED lines=11> */
[C---:B---3--:R-:W-:Y:S08]  /*ab10*/  HMMA.16816.F32.BF16 R200, R4.reuse, R180, R188 ;  /* 0x000000b404c8723c */ /* 0x048ff000000418bc */
        /* <DEDUP_REMOVED lines=9> */
[C---:B--2---:R-:W-:Y:S08]  /*abb0*/  HMMA.16816.F32.BF16 R184, R16.reuse, R180, R232 ;  /* 0x000000b410b8723c */ /* 0x044ff000000418e8 */
        /* <DEDUP_REMOVED lines=13> */
[----:B------:R-:W3:Y:S07]  /*ac90*/  LDSM.16.M88.4 R32, [R219+0x1000] ;  /* 0x00100000db20783b */ /* 0x000eee0000000200 */
[----:B------:R-:W-:Y:S08]  /*aca0*/  HMMA.16816.F32.BF16 R192, R28, R142, R192 ;  /* 0x0000008e1cc0723c */ /* 0x000ff000000418c0 */
[C---:B--2---:R-:W-:Y:S01]  /*acb0*/  HMMA.16816.F32.BF16 R140, R24.reuse, R176, R4 ;  /* 0x000000b0188c723c */ /* 0x044fe20000041804 */
[----:B------:R-:W2:Y:S07]  /*acc0*/  LDSM.16.M88.4 R4, [R220+0x6000] ;  /* 0x00600000dc04783b */ /* 0x000eae0000000200 */
[----:B------:R-:W-:Y:S08]  /*acd0*/  HMMA.16816.F32.BF16 R180, R24, R178, R180 ;  /* 0x000000b218b4723c */ /* 0x000ff000000418b4 */
[----:B-1----:R-:W-:Y:S08]  /*ace0*/  HMMA.16816.F32.BF16 R28, R20, R176, R200 ;  /* 0x000000b0141c723c */ /* 0x002ff000000418c8 */
[----:B---3--:R-:W-:Y:S01]  /*acf0*/  HMMA.16816.F32.BF16 R184, R16, R32, R140 ;  /* 0x0000002010b8723c */ /* 0x008fe2000004188c */
        /* <DEDUP_REMOVED lines=9> */
[----:B------:R-:W3:Y:S01]  /*ad90*/  MUFU.TANH R200, R185 ;  /* 0x000000b900c87308 */ /* 0x000ee20000002400 */
[----:B------:R-:W-:-:S07]  /*ada0*/  FMUL.FTZ R8, R184, c[0x0][0x2ec] ;  /* 0x0000bb00b8087a20 */ /* 0x000fce0000410000 */
[----:B------:R-:W4:Y:S03]  /*adb0*/  MUFU.TANH R202, R186 ;  /* 0x000000ba00ca7308 */ /* 0x000f260000002400 */
[----:B------:R-:W-:Y:S02]  /*adc0*/  FMUL.FTZ R176, R176, c[0x0][0x2ec] ;  /* 0x0000bb00b0b07a20 */ /* 0x000fe40000410000 */
[----:B------:R-:W-:Y:S02]  /*add0*/  FMUL.FTZ R177, R177, c[0x0][0x2ec] ;  /* 0x0000bb00b1b17a20 */ /* 0x000fe40000410000 */
[----:B------:R-:W-:Y:S01]  /*ade0*/  FMUL.FTZ R178, R178, c[0x0][0x2ec] ;  /* 0x0000bb00b2b27a20 */ /* 0x000fe20000410000 */
[----:B------:R5:W1:Y:S01]  /*adf0*/  MUFU.TANH R201, R187 ;  /* 0x000000bb00c97308 */ /* 0x000a620000002400 */
[----:B------:R-:W-:-:S03]  /*ae00*/  FMUL.FTZ R179, R179, c[0x0][0x2ec] ;  /* 0x0000bb00b3b37a20 */ /* 0x000fc60000410000 */
[----:B------:R-:W-:Y:S02]  /*ae10*/  FMUL.FTZ R182, R182, c[0x0][0x2ec] ;  /* 0x0000bb00b6b67a20 */ /* 0x000fe40000410000 */
[----:B------:R-:W-:Y:S02]  /*ae20*/  FMUL.FTZ R180, R180, c[0x0][0x2ec] ;  /* 0x0000bb00b4b47a20 */ /* 0x000fe40000410000 */
[----:B------:R-:W1:Y:S01]  /*ae30*/  MUFU.TANH R203, R177 ;  /* 0x000000b100cb7308 */ /* 0x000e620000002400 */
[----:B------:R-:W-:Y:S01]  /*ae40*/  FMUL.FTZ R181, R181, c[0x0][0x2ec] ;  /* 0x0000bb00b5b57a20 */ /* 0x000fe20000410000 */
[----:B-----5:R-:W-:Y:S06]  /*ae50*/  HMMA.16816.F32.BF16 R184, R4, R34, R188 ;  /* 0x0000002204b8723c */ /* 0x020fec00000418bc */
[----:B------:R-:W2:Y:S02]  /*ae60*/  MUFU.TANH R190, R176 ;  /* 0x000000b000be7308 */ /* 0x000ea40000002400 */
[C---:B-1----:R-:W-:Y:S06]  /*ae70*/  HMMA.16816.F32.BF16 R32, R24.reuse, R140, R196 ;  /* 0x0000008c1820723c */ /* 0x042fec00000418c4 */
[----:B------:R-:W1:Y:S02]  /*ae80*/  MUFU.TANH R191, R178 ;  /* 0x000000b200bf7308 */ /* 0x000e640000002400 */
[----:B------:R-:W-:Y:S06]  /*ae90*/  HMMA.16816.F32.BF16 R24, R24, R142, R192 ;  /* 0x0000008e1818723c */ /* 0x000fec00000418c0 */
[----:B------:R5:W1:Y:S02]  /*aea0*/  MUFU.TANH R197, R179 ;  /* 0x000000b300c57308 */ /* 0x000a640000002400 */
[----:B------:R-:W-:-:S06]  /*aeb0*/  FMUL.FTZ R186, R186, c[0x0][0x2ec] ;  /* 0x0000bb00baba7a20 */ /* 0x000fcc0000410000 */
[----:B------:R1:W1:Y:S01]  /*aec0*/  MUFU.TANH R188, R182 ;  /* 0x000000b600bc7308 */ /* 0x0002620000002400 */
[----:B------:R-:W-:Y:S01]  /*aed0*/  FMUL.FTZ R185, R185, c[0x0][0x2ec] ;  /* 0x0000bb00b9b97a20 */ /* 0x000fe20000410000 */
[----:B--2---:R-:W-:Y:S06]  /*aee0*/  HMMA.16816.F32.BF16 R32, R16, R28, R32 ;  /* 0x0000001c1020723c */ /* 0x004fec0000041820 */
[----:B------:R2:W2:Y:S02]  /*aef0*/  MUFU.TANH R196, R186 ;  /* 0x000000ba00c47308 */ /* 0x0004a40000002400 */
[----:B-----5:R-:W-:Y:S01]  /*af00*/  HMMA.16816.F32.BF16 R176, R20, R140, R204 ;  /* 0x0000008c14b0723c */ /* 0x020fe200000418cc */
[----:B-1----:R-:W-:-:S05]  /*af10*/  FMUL.FTZ R182, R183, c[0x0][0x2ec] ;  /* 0x0000bb00b7b67a20 */ /* 0x002fca0000410000 */
[----:B------:R-:W1:Y:S01]  /*af20*/  MUFU.TANH R8, R8 ;  /* 0x0000000800087308 */ /* 0x000e620000002400 */
[----:B------:R-:W-:Y:S01]  /*af30*/  FMUL.FTZ R183, R184, c[0x0][0x2ec] ;  /* 0x0000bb00b8b77a20 */ /* 0x000fe20000410000 */
[----:B------:R-:W-:Y:S01]  /*af40*/  HMMA.16816.F32.BF16 R20, R20, R142, R228 ;  /* 0x0000008e1414723c */ /* 0x000fe200000418e4 */
[----:B--2---:R-:W-:-:S05]  /*af50*/  FMUL.FTZ R186, R187, c[0x0][0x2ec] ;  /* 0x0000bb00bbba7a20 */ /* 0x004fca0000410000 */
[----:B------:R-:W2:Y:S02]  /*af60*/  MUFU.TANH R180, R180 ;  /* 0x000000b400b47308 */ /* 0x000ea40000002400 */
[----:B------:R-:W-:Y:S01]  /*af70*/  HMMA.16816.F32.BF16 R16, R16, R30, R24 ;  /* 0x0000001e1010723c */ /* 0x000fe20000041818 */
[----:B------:R-:W-:-:S05]  /*af80*/  FMUL.FTZ R34, R34, c[0x0][0x2ec] ;  /* 0x0000bb0022227a20 */ /* 0x000fca0000410000 */
[----:B------:R-:W1:Y:S01]  /*af90*/  MUFU.TANH R181, R181 ;  /* 0x000000b500b57308 */ /* 0x000e620000002400 */
[----:B------:R-:W-:Y:S02]  /*afa0*/  FMUL.FTZ R32, R32, c[0x0][0x2ec] ;  /* 0x0000bb0020207a20 */ /* 0x000fe40000410000 */
[----:B------:R-:W-:Y:S01]  /*afb0*/  FMUL.FTZ R33, R33, c[0x0][0x2ec] ;  /* 0x0000bb0021217a20 */ /* 0x000fe20000410000 */
[C---:B------:R-:W-:Y:S04]  /*afc0*/  HMMA.16816.F32.BF16 R176, R4.reuse, R28, R176 ;  /* 0x0000001c04b0723c */ /* 0x040fe800000418b0 */
[----:B------:R5:W1:Y:S04]  /*afd0*/  MUFU.TANH R137, R34 ;  /* 0x0000002200897308 */ /* 0x000a680000002400 */
[----:B------:R-:W-:Y:S04]  /*afe0*/  HMMA.16816.F32.BF16 R4, R4, R30, R20 ;  /* 0x0000001e0404723c */ /* 0x000fe80000041814 */
[----:B------:R1:W1:Y:S02]  /*aff0*/  MUFU.TANH R132, R33 ;  /* 0x0000002100847308 */ /* 0x0002640000002400 */
[----:B------:R-:W-:-:S02]  /*b000*/  FMUL.FTZ R13, R17, c[0x0][0x2ec] ;  /* 0x0000bb00110d7a20 */ /* 0x000fc40000410000 */
[----:B-----5:R-:W-:-:S04]  /*b010*/  FMUL.FTZ R34, R35, c[0x0][0x2ec] ;  /* 0x0000bb0023227a20 */ /* 0x020fc80000410000 */
        /* <DEDUP_REMOVED lines=10> */
[----:B------:R1:W1:Y:S01]  /*b0c0*/  MUFU.TANH R189, R185 ;  /* 0x000000b900bd7308 */ /* 0x0002620000002400 */
[----:B------:R-:W-:Y:S02]  /*b0d0*/  FMUL.FTZ R5, R5, c[0x0][0x2ec] ;  /* 0x0000bb0005057a20 */ /* 0x000fe40000410000 */
[----:B------:R-:W-:Y:S02]  /*b0e0*/  FMUL.FTZ R6, R6, c[0x0][0x2ec] ;  /* 0x0000bb0006067a20 */ /* 0x000fe40000410000 */
[----:B------:R-:W-:-:S03]  /*b0f0*/  FMUL.FTZ R7, R7, c[0x0][0x2ec] ;  /* 0x0000bb0007077a20 */ /* 0x000fc60000410000 */
        /* <DEDUP_REMOVED lines=19> */
[----:B------:R-:W-:Y:S01]  /*b230*/  IADD3 R0, R244, -0x5, RZ ;  /* 0xfffffffbf4007810 */ /* 0x000fe20007ffe0ff */
[----:B------:R-:W-:Y:S01]  /*b240*/  IMAD.MOV.U32 R227, RZ, RZ, c[0x0][0x198] ;  /* 0x00006600ffe37624 */ /* 0x000fe200078e00ff */
[----:B------:R-:W-:Y:S01]  /*b250*/  BSSY B0, `(.L_x_1183) ;  /* 0x0000028000007945 */ /* 0x000fe20003800000 */
[----:B------:R4:W-:Y:S01]  /*b260*/  @P2 STS.128 [R224+0x8000], RZ ;  /* 0x008000ffe0002388 */ /* 0x0009e20000000c00 */
[----:B------:R-:W-:Y:S01]  /*b270*/  SHF.R.S32.HI R2, RZ, 0x1f, R0 ;  /* 0x0000001fff027819 */ /* 0x000fe20000011400 */
[----:B-1----:R-:W-:-:S04]  /*b280*/  IMAD.WIDE.U32 R4, R0, c[0x0][0x198], RZ ;  /* 0x0000660000047a25 */ /* 0x002fc800078e00ff */
        /* <DEDUP_REMOVED lines=36> */
.L_x_1184:
[----:B------:R-:W-:Y:S05]  /*b4d0*/  BSYNC B0 ;  /* 0x0000000000007941 */ /* 0x000fea0003800000 */
.L_x_1183:
[----:B------:R-:W0:Y:S02]  /*b4e0*/  LDGDEPBAR ;  /* 0x00000000000079af */ /* 0x000e240000000000 */
.L_x_1182:
[----:B--234-:R-:W-:-:S04]  /*b4f0*/  LEA R0, R225, R245, 0x5 ;  /* 0x000000f5e1007211 */ /* 0x01cfc800078e28ff */
[C---:B-1----:R-:W-:Y:S02]  /*b500*/  IADD3 R5, R0.reuse, 0x1, RZ ;  /* 0x0000000100057810 */ /* 0x042fe40007ffe0ff */
[CC--:B------:R-:W-:Y:S02]  /*b510*/  ISETP.GE.AND P4, PT, R0.reuse, R10.reuse, PT ;  /* 0x0000000a0000720c */ /* 0x0c0fe40003f86270 */
[----:B------:R-:W-:Y:S02]  /*b520*/  IADD3 R6, R0, 0x8, RZ ;  /* 0x0000000800067810 */ /* 0x000fe40007ffe0ff */
[----:B------:R-:W-:Y:S02]  /*b530*/  ISETP.GE.AND P0, PT, R5, R10, PT ;  /* 0x0000000a0500720c */ /* 0x000fe40003f06270 */
[----:B------:R-:W-:Y:S02]  /*b540*/  FSEL R2, R8, -INF , !P4 ;  /* 0xff80000008027808 */ /* 0x000fe40006000000 */
        /* <DEDUP_REMOVED lines=25> */
[-C--:B------:R-:W-:Y:S02]  /*b6e0*/  ISETP.GE.AND P0, PT, R0, R9.reuse, PT ;  /* 0x000000090000720c */ /* 0x080fe40003f06270 */
[----:B------:R-:W-:Y:S02]  /*b6f0*/  FMNMX.FTZ R4, R184, R4, !PT ;  /* 0x00000004b8047209 */ /* 0x000fe40007810000 */
[----:B------:R-:W-:Y:S02]  /*b700*/  FSEL R13, R202, -INF , !P0 ;  /* 0xff800000ca0d7808 */ /* 0x000fe40004000000 */
[----:B------:R-:W-:Y:S01]  /*b710*/  ISETP.GE.AND P0, PT, R5, R9, PT ;  /* 0x000000090500720c */ /* 0x000fe20003f06270 */
[----:B------:R-:W1:Y:S01]  /*b720*/  SHFL.BFLY PT, R18, R4, 0x2, 0x1f ;  /* 0x0c401f0004127f89 */ /* 0x000e6200000e0000 */
[----:B------:R-:W-:Y:S02]  /*b730*/  ISETP.GE.AND P4, PT, R0, R11, PT ;  /* 0x0000000b0000720c */ /* 0x000fe40003f86270 */
[----:B------:R-:W-:-:S02]  /*b740*/  FSEL R25, R201, -INF , !P0 ;  /* 0xff800000c9197808 */ /* 0x000fc40004000000 */
[----:B------:R-:W-:Y:S02]  /*b750*/  ISETP.GE.AND P0, PT, R0, R12, PT ;  /* 0x0000000c0000720c */ /* 0x000fe40003f06270 */
[----:B------:R-:W-:Y:S02]  /*b760*/  ISETP.GE.AND P5, PT, R6, R9, PT ;  /* 0x000000090600720c */ /* 0x000fe40003fa6270 */
[----:B------:R-:W-:Y:S02]  /*b770*/  FMNMX.FTZ R0, R135, R13, !PT ;  /* 0x0000000d87007209 */ /* 0x000fe40007810000 */
[----:B------:R-:W-:Y:S02]  /*b780*/  ISETP.GE.AND P6, PT, R8, R9, PT ;  /* 0x000000090800720c */ /* 0x000fe40003fc6270 */
[----:B------:R-:W-:Y:S02]  /*b790*/  FSEL R20, R188, -INF , !P5 ;  /* 0xff800000bc147808 */ /* 0x000fe40006800000 */
[----:B------:R-:W-:-:S02]  /*b7a0*/  FMNMX.FTZ R0, R25, R0, !PT ;  /* 0x0000000019007209 */ /* 0x000fc40007810000 */
[-C--:B------:R-:W-:Y:S02]  /*b7b0*/  ISETP.GE.AND P5, PT, R26, R9.reuse, PT ;  /* 0x000000091a00720c */ /* 0x080fe40003fa6270 */
[----:B------:R-:W-:Y:S02]  /*b7c0*/  FSEL R24, R182, -INF , !P6 ;  /* 0xff800000b6187808 */ /* 0x000fe40007000000 */
[----:B------:R-:W-:Y:S02]  /*b7d0*/  FMNMX.FTZ R0, R20, R0, !PT ;  /* 0x0000000014007209 */ /* 0x000fe40007810000 */
[----:B------:R-:W-:Y:S02]  /*b7e0*/  FSEL R182, R137, -INF , !P5 ;  /* 0xff80000089b67808 */ /* 0x000fe40006800000 */
[-C--:B------:R-:W-:Y:S02]  /*b7f0*/  ISETP.GE.AND P5, PT, R27, R9.reuse, PT ;  /* 0x000000091b00720c */ /* 0x080fe40003fa6270 */
[----:B------:R-:W-:-:S02]  /*b800*/  ISETP.GE.AND P6, PT, R29, R9, PT ;  /* 0x000000091d00720c */ /* 0x000fc40003fc6270 */
[----:B------:R-:W-:Y:S02]  /*b810*/  FMNMX.FTZ R0, R24, R0, !PT ;  /* 0x0000000018007209 */ /* 0x000fe40007810000 */
[----:B------:R-:W-:Y:S02]  /*b820*/  FSEL R7, R190, -INF , !P4 ;  /* 0xff800000be077808 */ /* 0x000fe40006000000 */
[----:B------:R-:W-:Y:S02]  /*b830*/  FSEL R180, R21, -INF , !P5 ;  /* 0xff80000015b47808 */ /* 0x000fe40006800000 */
[----:B------:R-:W-:Y:S02]  /*b840*/  FSEL R181, R34, -INF , !P6 ;  /* 0xff80000022b57808 */ /* 0x000fe40007000000 */
[C---:B------:R-:W-:Y:S02]  /*b850*/  ISETP.GE.AND P5, PT, R5.reuse, R11, PT ;  /* 0x0000000b0500720c */ /* 0x040fe40003fa6270 */
[----:B------:R-:W-:-:S02]  /*b860*/  ISETP.GE.AND P4, PT, R5, R12, PT ;  /* 0x0000000c0500720c */ /* 0x000fc40003f86270 */
[----:B------:R-:W-:Y:S02]  /*b870*/  ISETP.GE.AND P6, PT, R30, R9, PT ;  /* 0x000000091e00720c */ /* 0x000fe40003fc6270 */
[----:B------:R-:W-:Y:S02]  /*b880*/  FMNMX.FTZ R5, R182, R0, !PT ;  /* 0x00000000b6057209 */ /* 0x000fe40007810000 */
[----:B-1----:R-:W-:Y:S02]  /*b890*/  FMNMX.FTZ R0, R4, R18, !PT ;  /* 0x0000001204007209 */ /* 0x002fe40007810000 */
[----:B------:R-:W-:Y:S02]  /*b8a0*/  FSEL R185, R19, -INF , !P6 ;  /* 0xff80000013b97808 */ /* 0x000fe40007000000 */
[----:B------:R-:W-:Y:S01]  /*b8b0*/  FMNMX.FTZ R4, R181, R5, !PT ;  /* 0x00000005b5047209 */ /* 0x000fe20007810000 */
[----:B------:R-:W1:Y:S01]  /*b8c0*/  SHFL.BFLY PT, R32, R0, 0x1, 0x1f ;  /* 0x0c201f0000207f89 */ /* 0x000e6200000e0000 */
[----:B------:R-:W-:-:S02]  /*b8d0*/  ISETP.GE.AND P6, PT, R6, R11, PT ;  /* 0x0000000b0600720c */ /* 0x000fc40003fc6270 */
[----:B------:R-:W-:Y:S02]  /*b8e0*/  FSEL R19, R203, -INF , !P5 ;  /* 0xff800000cb137808 */ /* 0x000fe40006800000 */
[----:B------:R-:W-:Y:S02]  /*b8f0*/  FMNMX.FTZ R5, R134, R7, !PT ;  /* 0x0000000786057209 */ /* 0x000fe40007810000 */
[----:B------:R-:W-:Y:S02]  /*b900*/  ISETP.GE.AND P5, PT, R8, R11, PT ;  /* 0x0000000b0800720c */ /* 0x000fe40003fa6270 */
[----:B------:R-:W-:Y:S02]  /*b910*/  FSEL R18, R183, -INF , !P6 ;  /* 0xff800000b7127808 */ /* 0x000fe40007000000 */
        /* <DEDUP_REMOVED lines=9> */
[----:B------:R-:W-:Y:S02]  /*b9b0*/  FSEL R14, R191, -INF , !P0 ;  /* 0xff800000bf0e7808 */ /* 0x000fe40004000000 */
[----:B------:R-:W-:Y:S02]  /*b9c0*/  FMNMX.FTZ R4, R185, R4, !PT ;  /* 0x00000004b9047209 */ /* 0x000fe40007810000 */
[----:B------:R-:W-:Y:S02]  /*b9d0*/  ISETP.GE.AND P0, PT, R6, R12, PT ;  /* 0x0000000c0600720c */ /* 0x000fe40003f06270 */
[----:B------:R-:W-:Y:S01]  /*b9e0*/  FSEL R183, R139, -INF , !P6 ;  /* 0xff8000008bb77808 */ /* 0x000fe20007000000 */
[----:B------:R-:W2:Y:S01]  /*b9f0*/  SHFL.BFLY PT, R31, R4, 0x2, 0x1f ;  /* 0x0c401f00041f7f89 */ /* 0x000ea200000e0000 */
[----:B------:R-:W-:-:S02]  /*ba00*/  FMNMX.FTZ R5, R179, R5, !PT ;  /* 0x00000005b3057209 */ /* 0x000fc40007810000 */
[----:B------:R-:W-:Y:S02]  /*ba10*/  FMNMX.FTZ R6, R3, R14, !PT ;  /* 0x0000000e03067209 */ /* 0x000fe40007810000 */
[----:B------:R-:W-:Y:S02]  /*ba20*/  ISETP.GE.AND P4, PT, R8, R12, PT ;  /* 0x0000000c0800720c */ /* 0x000fe40003f86270 */
[----:B------:R-:W-:Y:S02]  /*ba30*/  ISETP.GE.AND P5, PT, R27, R11, PT ;  /* 0x0000000b1b00720c */ /* 0x000fe40003fa6270 */
[----:B------:R-:W-:Y:S02]  /*ba40*/  FMNMX.FTZ R8, R183, R5, !PT ;  /* 0x00000005b7087209 */ /* 0x000fe40007810000 */
[----:B------:R-:W-:Y:S02]  /*ba50*/  FSEL R21, R196, -INF , !P0 ;  /* 0xff800000c4157808 */ /* 0x000fe40004000000 */
[----:B------:R-:W-:-:S02]  /*ba60*/  FMNMX.FTZ R5, R22, R6, !PT ;  /* 0x0000000616057209 */ /* 0x000fc40007810000 */
[----:B------:R-:W-:Y:S02]  /*ba70*/  FSEL R188, R28, -INF , !P5 ;  /* 0xff8000001cbc7808 */ /* 0x000fe40006800000 */
[-C--:B------:R-:W-:Y:S02]  /*ba80*/  ISETP.GE.AND P0, PT, R26, R12.reuse, PT ;  /* 0x0000000c1a00720c */ /* 0x080fe40003f06270 */
[----:B------:R-:W-:Y:S02]  /*ba90*/  FSEL R28, R186, -INF , !P4 ;  /* 0xff800000ba1c7808 */ /* 0x000fe40006000000 */
[----:B------:R-:W-:Y:S02]  /*baa0*/  FMNMX.FTZ R5, R21, R5, !PT ;  /* 0x0000000515057209 */ /* 0x000fe40007810000 */
[----:B------:R-:W-:Y:S02]  /*bab0*/  ISETP.GE.AND P5, PT, R29, R12, PT ;  /* 0x0000000c1d00720c */ /* 0x000fe40003fa6270 */
[----:B------:R-:W-:-:S02]  /*bac0*/  FSEL R189, R140, -INF , !P0 ;  /* 0xff8000008cbd7808 */ /* 0x000fc40004000000 */
[----:B------:R-:W-:Y:S02]  /*bad0*/  FMNMX.FTZ R5, R28, R5, !PT ;  /* 0x000000051c057209 */ /* 0x000fe40007810000 */
[----:B-1----:R-:W-:Y:S02]  /*bae0*/  FMNMX.FTZ R226, R0, R32, !PT ;  /* 0x0000002000e27209 */ /* 0x002fe40007810000 */
[-C--:B------:R-:W-:Y:S02]  /*baf0*/  ISETP.GE.AND P4, PT, R27, R12.reuse, PT ;  /* 0x0000000c1b00720c */ /* 0x080fe40003f86270 */
[----:B------:R-:W-:Y:S02]  /*bb00*/  FSEL R191, R141, -INF , !P5 ;  /* 0xff8000008dbf7808 */ /* 0x000fe40006800000 */
[----:B------:R-:W-:Y:S01]  /*bb10*/  FMNMX.FTZ R0, R189, R5, !PT ;  /* 0x00000005bd007209 */ /* 0x000fe20007810000 */
[----:B------:R-:W-:Y:S01]  /*bb20*/  LDSM.16.MT88.4 R140, [R218+0xa000] ;  /* 0x00a00000da8c783b */ /* 0x000fe20000004200 */
[----:B------:R-:W-:-:S02]  /*bb30*/  ISETP.GE.AND P0, PT, R30, R12, PT ;  /* 0x0000000c1e00720c */ /* 0x000fc40003f06270 */
[----:B------:R-:W-:Y:S02]  /*bb40*/  FSEL R193, R35, -INF , !P4 ;  /* 0xff80000023c17808 */ /* 0x000fe40006000000 */
[----:B------:R-:W-:Y:S02]  /*bb50*/  FMNMX.FTZ R0, R191, R0, !PT ;  /* 0x00000000bf007209 */ /* 0x000fe40007810000 */
[----:B------:R-:W-:Y:S02]  /*bb60*/  FSEL R192, R133, -INF , !P0 ;  /* 0xff80000085c07808 */ /* 0x000fe40004000000 */
[----:B------:R-:W-:Y:S02]  /*bb70*/  FMNMX.FTZ R0, R193, R0, !PT ;  /* 0x00000000c1007209 */ /* 0x000fe40007810000 */
[----:B--2---:R-:W-:Y:S02]  /*bb80*/  FMNMX.FTZ R4, R4, R31, !PT ;  /* 0x0000001f04047209 */ /* 0x004fe40007810000 */
[----:B------:R-:W-:-:S02]  /*bb90*/  FMNMX.FTZ R5, R192, R0, !PT ;  /* 0x00000000c0057209 */ /* 0x000fc40007810000 */
[----:B------:R-:W-:Y:S01]  /*bba0*/  ISETP.GE.AND P6, PT, R30, R11, PT ;  /* 0x0000000b1e00720c */ /* 0x000fe20003fc6270 */
[----:B------:R-:W1:Y:S01]  /*bbb0*/  SHFL.BFLY PT, R27, R4, 0x1, 0x1f ;  /* 0x0c201f00041b7f89 */ /* 0x000e6200000e0000 */
[----:B------:R-:W-:Y:S01]  /*bbc0*/  FMNMX.FTZ R6, R188, R8, !PT ;  /* 0x00000008bc067209 */ /* 0x000fe20007810000 */
[C---:B------:R-:W-:Y:S01]  /*bbd0*/  FMUL.FTZ R8, R226.reuse, c[0x0][0x23c] ;  /* 0x00008f00e2087a20 */ /* 0x040fe20000410000 */
[----:B------:R-:W-:Y:S01]  /*bbe0*/  FSEL R190, R33, -INF , !P6 ;  /* 0xff80000021be7808 */ /* 0x000fe20007000000 */
[----:B------:R-:W2:Y:S01]  /*bbf0*/  SHFL.BFLY PT, R26, R5, 0x2, 0x1f ;  /* 0x0c401f00051a7f89 */ /* 0x000ea200000e0000 */
[----:B------:R-:W-:Y:S02]  /*bc00*/  FSETP.NEU.FTZ.AND P6, PT, R226, -INF , PT ;  /* 0xff800000e200780b */ /* 0x000fe40003fdd000 */
[----:B------:R-:W-:Y:S01]  /*bc10*/  FMNMX.FTZ R6, R190, R6, !PT ;  /* 0x00000006be067209 */ /* 0x000fe20007810000 */
[----:B------:R-:W-:Y:S01]  /*bc20*/  LDSM.16.MT88.4 R32, [R218+0xb000] ;  /* 0x00b00000da20783b */ /* 0x000fe20000004200 */
[----:B------:R-:W-:-:S03]  /*bc30*/  FSEL R8, R8, RZ, P6 ;  /* 0x000000ff08087208 */ /* 0x000fc60003000000 */
[----:B------:R-:W3:Y:S02]  /*bc40*/  SHFL.BFLY PT, R29, R6, 0x2, 0x1f ;  /* 0x0c401f00061d7f89 */ /* 0x000ee400000e0000 */
[--C-:B------:R-:W-:Y:S02]  /*bc50*/  FFMA.FTZ R2, R2, c[0x0][0x23c], -R8.reuse ;  /* 0x00008f0002027a23 */ /* 0x100fe40000010808 */
[--C-:B------:R-:W-:Y:S02]  /*bc60*/  FFMA.FTZ R15, R15, c[0x0][0x23c], -R8.reuse ;  /* 0x00008f000f0f7a23 */ /* 0x100fe40000010808 */
[----:B------:R4:W-:Y:S01]  /*bc70*/  MUFU.EX2 R230, R2 ;  /* 0x0000000200e67308 */ /* 0x0009e20000000800 */
[--C-:B------:R-:W-:Y:S02]  /*bc80*/  FFMA.FTZ R17, R17, c[0x0][0x23c], -R8.reuse ;  /* 0x00008f0011117a23 */ /* 0x100fe40000010808 */
[----:B------:R-:W-:Y:S01]  /*bc90*/  FFMA.FTZ R16, R16, c[0x0][0x23c], -R8 ;  /* 0x00008f0010107a23 */ /* 0x000fe20000010808 */
[----:B-1----:R-:W-:-:S04]  /*bca0*/  FMNMX.FTZ R207, R4, R27, !PT ;  /* 0x0000001b04cf7209 */ /* 0x002fc80007810000 */
[----:B------:R-:W-:Y:S01]  /*bcb0*/  MUFU.EX2 R231, R15 ;  /* 0x0000000f00e77308 */ /* 0x000fe20000000800 */
[----:B--2---:R-:W-:Y:S02]  /*bcc0*/  FMNMX.FTZ R4, R5, R26, !PT ;  /* 0x0000001a05047209 */ /* 0x004fe40007810000 */
[----:B------:R-:W-:-:S03]  /*bcd0*/  FSETP.NEU.FTZ.AND P5, PT, R207, -INF , PT ;  /* 0xff800000cf00780b */ /* 0x000fc60003fbd000 */
[----:B------:R-:W1:Y:S01]  /*bce0*/  SHFL.BFLY PT, R5, R4, 0x1, 0x1f ;  /* 0x0c201f0004057f89 */ /* 0x000e6200000e0000 */
[----:B----4-:R-:W-:Y:S01]  /*bcf0*/  FMUL.FTZ R2, R207, c[0x0][0x23c] ;  /* 0x00008f00cf027a20 */ /* 0x010fe20000410000 */
[----:B------:R-:W2:Y:S01]  /*bd00*/  MUFU.EX2 R229, R17 ;  /* 0x0000001100e57308 */ /* 0x000ea20000000800 */
[----:B---3--:R-:W-:-:S03]  /*bd10*/  FMNMX.FTZ R0, R6, R29, !PT ;  /* 0x0000001d06007209 */ /* 0x008fc60007810000 */
[----:B------:R-:W-:Y:S02]  /*bd20*/  FSEL R2, R2, RZ, P5 ;  /* 0x000000ff02027208 */ /* 0x000fe40002800000 */
[----:B------:R-:W3:Y:S02]  /*bd30*/  SHFL.BFLY PT, R6, R0, 0x1, 0x1f ;  /* 0x0c201f0000067f89 */ /* 0x000ee400000e0000 */
[----:B------:R2:W-:Y:S01]  /*bd40*/  MUFU.EX2 R228, R16 ;  /* 0x0000001000e47308 */ /* 0x0005e20000000800 */
[--C-:B------:R-:W-:Y:S02]  /*bd50*/  FFMA.FTZ R20, R20, c[0x0][0x23c], -R2.reuse ;  /* 0x00008f0014147a23 */ /* 0x100fe40000010802 */
[--C-:B------:R-:W-:Y:S02]  /*bd60*/  FFMA.FTZ R25, R25, c[0x0][0x23c], -R2.reuse ;  /* 0x00008f0019197a23 */ /* 0x100fe40000010802 */
[--C-:B------:R-:W-:Y:S02]  /*bd70*/  FFMA.FTZ R24, R24, c[0x0][0x23c], -R2.reuse ;  /* 0x00008f0018187a23 */ /* 0x100fe40000010802 */
[----:B------:R-:W-:Y:S01]  /*bd80*/  FFMA.FTZ R13, R13, c[0x0][0x23c], -R2 ;  /* 0x00008f000d0d7a23 */ /* 0x000fe20000010802 */
[----:B------:R4:W-:Y:S01]  /*bd90*/  MUFU.EX2 R206, R20 ;  /* 0x0000001400ce7308 */ /* 0x0009e20000000800 */
[----:B-1----:R-:W-:-:S02]  /*bda0*/  FMNMX.FTZ R204, R4, R5, !PT ;  /* 0x0000000504cc7209 */ /* 0x002fc40007810000 */
[----:B------:R-:W-:-:S05]  /*bdb0*/  FSEL R4, R226, RZ, P6 ;  /* 0x000000ffe2047208 */ /* 0x000fca0003000000 */
[----:B------:R-:W-:Y:S01]  /*bdc0*/  MUFU.EX2 R202, R25 ;  /* 0x0000001900ca7308 */ /* 0x000fe20000000800 */
[----:B------:R-:W-:Y:S02]  /*bdd0*/  FSEL R5, R207, RZ, P5 ;  /* 0x000000ffcf057208 */ /* 0x000fe40002800000 */
[----:B------:R-:W-:Y:S01]  /*bde0*/  FSETP.NEU.FTZ.AND P0, PT, R204, -INF , PT ;  /* 0xff800000cc00780b */ /* 0x000fe20003f1d000 */
[----:B------:R-:W-:Y:S01]  /*bdf0*/  FADD.FTZ R4, R136, -R4 ;  /* 0x8000000488047221 */ /* 0x000fe20000010000 */
[----:B---3--:R-:W-:Y:S01]  /*be00*/  FMNMX.FTZ R205, R0, R6, !PT ;  /* 0x0000000600cd7209 */ /* 0x008fe20007810000 */
[----:B------:R-:W-:Y:S01]  /*be10*/  LDSM.16.MT88.4 R136, [R217+0xa000] ;  /* 0x00a00000d988783b */ /* 0x000fe20000004200 */
[----:B--2---:R-:W-:Y:S01]  /*be20*/  F2FP.BF16.PACK_AB R16, R229, R230 ;  /* 0x000000e6e510723e */ /* 0x004fe200000010ff */
[----:B----4-:R-:W-:Y:S01]  /*be30*/  FMUL.FTZ R20, R4, c[0x0][0x23c] ;  /* 0x00008f0004147a20 */ /* 0x010fe20000410000 */
[----:B------:R1:W-:Y:S01]  /*be40*/  MUFU.EX2 R227, R24 ;  /* 0x0000001800e37308 */ /* 0x0003e20000000800 */
[----:B------:R-:W-:Y:S01]  /*be50*/  FADD.FTZ R4, R135, -R5 ;  /* 0x8000000587047221 */ /* 0x000fe20000010000 */
[C---:B------:R-:W-:Y:S01]  /*be60*/  FSETP.NEU.FTZ.AND P4, PT, R205.reuse, -INF , PT ;  /* 0xff800000cd00780b */ /* 0x040fe20003f9d000 */
[----:B------:R-:W-:-:S02]  /*be70*/  FMUL.FTZ R0, R205, c[0x0][0x23c] ;  /* 0x00008f00cd007a20 */ /* 0x000fc40000410000 */
[----:B------:R-:W-:Y:S01]  /*be80*/  FMUL.FTZ R15, R4, c[0x0][0x23c] ;  /* 0x00008f00040f7a20 */ /* 0x000fe20000410000 */
[----:B------:R-:W-:Y:S02]  /*be90*/  FSEL R4, R204, RZ, P0 ;  /* 0x000000ffcc047208 */ /* 0x000fe40000000000 */
[----:B------:R-:W2:Y:S01]  /*bea0*/  MUFU.EX2 R203, R13 ;  /* 0x0000000d00cb7308 */ /* 0x000ea20000000800 */
[----:B------:R-:W-:Y:S02]  /*beb0*/  FSEL R6, R205, RZ, P4 ;  /* 0x000000ffcd067208 */ /* 0x000fe40002000000 */
[----:B------:R-:W-:Y:S01]  /*bec0*/  FADD.FTZ R3, R3, -R4 ;  /* 0x8000000403037221 */ /* 0x000fe20000010000 */
[----:B------:R-:W-:Y:S02]  /*bed0*/  FSEL R0, R0, RZ, P4 ;  /* 0x000000ff00007208 */ /* 0x000fe40002000000 */
[----:B------:R-:W-:Y:S01]  /*bee0*/  FADD.FTZ R5, R134, -R6 ;  /* 0x8000000686057221 */ /* 0x000fe20000010000 */
[----:B-1----:R-:W1:Y:S01]  /*bef0*/  LDSM.16.MT88.4 R24, [R213+0xa000] ;  /* 0x00a00000d518783b */ /* 0x002e620000004200 */
[----:B------:R-:W-:Y:S01]  /*bf00*/  FMUL.FTZ R3, R3, c[0x0][0x23c] ;  /* 0x00008f0003037a20 */ /* 0x000fe20000410000 */
[----:B------:R-:W3:Y:S01]  /*bf10*/  MUFU.EX2 R20, R20 ;  /* 0x0000001400147308 */ /* 0x000ee20000000800 */
[--C-:B------:R-:W-:Y:S01]  /*bf20*/  FFMA.FTZ R7, R7, c[0x0][0x23c], -R0.reuse ;  /* 0x00008f0007077a23 */ /* 0x100fe20000010800 */
[----:B------:R-:W-:Y:S01]  /*bf30*/  LDSM.16.MT88.4 R132, [R213+0xb000] ;  /* 0x00b00000d584783b */ /* 0x000fe20000004200 */
[----:B------:R-:W-:-:S02]  /*bf40*/  FFMA.FTZ R19, R19, c[0x0][0x23c], -R0 ;  /* 0x00008f0013137a23 */ /* 0x000fc40000010800 */
[--C-:B------:R-:W-:Y:S01]  /*bf50*/  FFMA.FTZ R18, R18, c[0x0][0x23c], -R0.reuse ;  /* 0x00008f0012127a23 */ /* 0x100fe20000010800 */
[----:B--2---:R-:W-:Y:S01]  /*bf60*/  F2FP.BF16.PACK_AB R17, R202, R203 ;  /* 0x000000cbca11723e */ /* 0x004fe200000010ff */
[----:B------:R-:W-:Y:S01]  /*bf70*/  FMUL.FTZ R13, R204, c[0x0][0x23c] ;  /* 0x00008f00cc0d7a20 */ /* 0x000fe20000410000 */
[----:B------:R-:W-:Y:S01]  /*bf80*/  MUFU.EX2 R199, R7 ;  /* 0x0000000700c77308 */ /* 0x000fe20000000800 */
[----:B------:R-:W-:Y:S02]  /*bf90*/  FFMA.FTZ R23, R23, c[0x0][0x23c], -R0 ;  /* 0x00008f0017177a23 */ /* 0x000fe40000010800 */
[----:B------:R-:W-:Y:S01]  /*bfa0*/  FMUL.FTZ R5, R5, c[0x0][0x23c] ;  /* 0x00008f0005057a20 */ /* 0x000fe20000410000 */
[----:B------:R-:W-:-:S04]  /*bfb0*/  FSEL R13, R13, RZ, P0 ;  /* 0x000000ff0d0d7208 */ /* 0x000fc80000000000 */
[----:B------:R2:W-:Y:S01]  /*bfc0*/  MUFU.EX2 R198, R19 ;  /* 0x0000001300c67308 */ /* 0x0005e20000000800 */
[--C-:B------:R-:W-:Y:S02]  /*bfd0*/  FFMA.FTZ R14, R14, c[0x0][0x23c], -R13.reuse ;  /* 0x00008f000e0e7a23 */ /* 0x100fe4000001080d */
[--C-:B------:R-:W-:Y:S02]  /*bfe0*/  FFMA.FTZ R22, R22, c[0x0][0x23c], -R13.reuse ;  /* 0x00008f0016167a23 */ /* 0x100fe4000001080d */
[--C-:B------:R-:W-:Y:S02]  /*bff0*/  FFMA.FTZ R21, R21, c[0x0][0x23c], -R13.reuse ;  /* 0x00008f0015157a23 */ /* 0x100fe4000001080d */
[----:B------:R-:W-:Y:S01]  /*c000*/  FFMA.FTZ R4, R28, c[0x0][0x23c], -R13 ;  /* 0x00008f001c047a23 */ /* 0x000fe2000001080d */
[----:B------:R-:W-:Y:S01]  /*c010*/  MUFU.EX2 R195, R14 ;  /* 0x0000000e00c37308 */ /* 0x000fe20000000800 */
[----:B------:R-:W4:Y:S01]  /*c020*/  LDSM.16.MT88.4 R28, [R215+0xa000] ;  /* 0x00a00000d71c783b */ /* 0x000f220000004200 */
[----:B---3--:R-:W-:-:S02]  /*c030*/  FMUL.FTZ R148, R148, R20 ;  /* 0x0000001494947220 */ /* 0x008fc40000410000 */
[-C--:B------:R-:W-:Y:S02]  /*c040*/  FMUL.FTZ R149, R149, R20.reuse ;  /* 0x0000001495957220 */ /* 0x080fe40000410000 */
[----:B------:R-:W-:Y:S02]  /*c050*/  FMUL.FTZ R156, R156, R20 ;  /* 0x000000149c9c7220 */ /* 0x000fe40000410000 */
[----:B------:R3:W-:Y:S01]  /*c060*/  MUFU.EX2 R200, R18 ;  /* 0x0000001200c87308 */ /* 0x0007e20000000800 */
[----:B--2---:R-:W-:Y:S01]  /*c070*/  F2FP.BF16.PACK_AB R19, R227, R206 ;  /* 0x000000cee313723e */ /* 0x004fe200000010ff */
[-C--:B------:R-:W-:Y:S02]  /*c080*/  FMUL.FTZ R157, R157, R20.reuse ;  /* 0x000000149d9d7220 */ /* 0x080fe40000410000 */
[-C--:B------:R-:W-:Y:S02]  /*c090*/  FMUL.FTZ R160, R160, R20.reuse ;  /* 0x00000014a0a07220 */ /* 0x080fe40000410000 */
[----:B------:R-:W-:-:S02]  /*c0a0*/  FMUL.FTZ R161, R161, R20 ;  /* 0x00000014a1a17220 */ /* 0x000fc40000410000 */
[----:B------:R-:W2:Y:S01]  /*c0b0*/  MUFU.EX2 R201, R23 ;  /* 0x0000001700c97308 */ /* 0x000ea20000000800 */
[-C--:B------:R-:W-:Y:S02]  /*c0c0*/  FMUL.FTZ R52, R52, R20.reuse ;  /* 0x0000001434347220 */ /* 0x080fe40000410000 */
[-C--:B------:R-:W-:Y:S02]  /*c0d0*/  FMUL.FTZ R53, R53, R20.reuse ;  /* 0x0000001435357220 */ /* 0x080fe40000410000 */
[-C--:B------:R-:W-:Y:S02]  /*c0e0*/  FMUL.FTZ R36, R36, R20.reuse ;  /* 0x0000001424247220 */ /* 0x080fe40000410000 */
[----:B------:R-:W-:Y:S01]  /*c0f0*/  FMUL.FTZ R37, R37, R20 ;  /* 0x0000001425257220 */ /* 0x000fe20000410000 */
[----:B------:R-:W-:Y:S01]  /*c100*/  MUFU.EX2 R197, R22 ;  /* 0x0000001600c57308 */ /* 0x000fe20000000800 */
[----:B---3--:R-:W-:Y:S01]  /*c110*/  F2FP.BF16.PACK_AB R18, R231, R228 ;  /* 0x000000e4e712723e */ /* 0x008fe200000010ff */
[----:B------:R-:W-:-:S02]  /*c120*/  FMUL.FTZ R64, R64, R20 ;  /* 0x0000001440407220 */ /* 0x000fc40000410000 */
[-C--:B------:R-:W-:Y:S02]  /*c130*/  FMUL.FTZ R65, R65, R20.reuse ;  /* 0x0000001441417220 */ /* 0x080fe40000410000 */
[----:B------:R-:W-:Y:S02]  /*c140*/  FMUL.FTZ R172, R172, R20 ;  /* 0x00000014acac7220 */ /* 0x000fe40000410000 */
[----:B------:R-:W-:Y:S01]  /*c150*/  MUFU.EX2 R196, R21 ;  /* 0x0000001500c47308 */ /* 0x000fe20000000800 */
        /* <DEDUP_REMOVED lines=8> */
[-C--:B------:R-:W-:Y:S01]  /*c1e0*/  FMUL.FTZ R69, R69, R20.reuse ;  /* 0x0000001445457220 */ /* 0x080fe20000410000 */
[----:B------:R3:W5:Y:S01]  /*c1f0*/  MUFU.EX2 R14, R5 ;  /* 0x00000005000e7308 */ /* 0x0007620000000800 */
[-C--:B------:R-:W-:Y:S02]  /*c200*/  FMUL.FTZ R80, R80, R20.reuse ;  /* 0x0000001450507220 */ /* 0x080fe40000410000 */
[----:B------:R-:W-:-:S02]  /*c210*/  FMUL.FTZ R81, R81, R20 ;  /* 0x0000001451517220 */ /* 0x000fc40000410000 */
[-C--:B------:R-:W-:Y:S02]  /*c220*/  FMUL.FTZ R100, R100, R20.reuse ;  /* 0x0000001464647220 */ /* 0x080fe40000410000 */
[----:B------:R-:W-:Y:S01]  /*c230*/  FMUL.FTZ R101, R101, R20 ;  /* 0x0000001465657220 */ /* 0x000fe20000410000 */
[----:B------:R-:W4:Y:S01]  /*c240*/  MUFU.EX2 R3, R3 ;  /* 0x0000000300037308 */ /* 0x000f220000000800 */
[-C--:B--2---:R-:W-:Y:S02]  /*c250*/  FMUL.FTZ R150, R150, R15.reuse ;  /* 0x0000000f96967220 */ /* 0x084fe40000410000 */
[-C--:B------:R-:W-:Y:S02]  /*c260*/  FMUL.FTZ R151, R151, R15.reuse ;  /* 0x0000000f97977220 */ /* 0x080fe40000410000 */
[-C--:B------:R-:W-:Y:S02]  /*c270*/  FMUL.FTZ R158, R158, R15.reuse ;  /* 0x0000000f9e9e7220 */ /* 0x080fe40000410000 */
[----:B------:R-:W-:Y:S01]  /*c280*/  FMUL.FTZ R159, R159, R15 ;  /* 0x0000000f9f9f7220 */ /* 0x000fe20000410000 */
[----:B------:R2:W2:Y:S01]  /*c290*/  MUFU.EX2 R194, R4 ;  /* 0x0000000400c27308 */ /* 0x0004a20000000800 */
[----:B---3--:R-:W-:Y:S01]  /*c2a0*/  F2FP.BF16.PACK_AB R5, R197, R195 ;  /* 0x000000c3c505723e */ /* 0x008fe200000010ff */
[-C--:B-----5:R-:W-:Y:S01]  /*c2b0*/  FMUL.FTZ R144, R144, R14.reuse ;  /* 0x0000000e90907220 */ /* 0x0a0fe20000410000 */
[----:B-1----:R-:W-:Y:S01]  /*c2c0*/  HMMA.16816.F32.BF16 R148, R16, R24, R148 ;  /* 0x000000181094723c */ /* 0x002fe20000041894 */
[----:B------:R-:W-:-:S02]  /*c2d0*/  FMUL.FTZ R145, R145, R14 ;  /* 0x0000000e91917220 */ /* 0x000fc40000410000 */
[-C--:B------:R-:W-:Y:S02]  /*c2e0*/  FMUL.FTZ R152, R152, R14.reuse ;  /* 0x0000000e98987220 */ /* 0x080fe40000410000 */
[-C--:B----4-:R-:W-:Y:S02]  /*c2f0*/  FMUL.FTZ R146, R146, R3.reuse ;  /* 0x0000000392927220 */ /* 0x090fe40000410000 */
[-C--:B------:R-:W-:Y:S01]  /*c300*/  FMUL.FTZ R147, R147, R3.reuse ;  /* 0x0000000393937220 */ /* 0x080fe20000410000 */
[----:B------:R-:W-:Y:S01]  /*c310*/  HMMA.16816.F32.BF16 R208, R16, R26, R156 ;  /* 0x0000001a10d0723c */ /* 0x000fe2000004189c */
[----:B------:R-:W-:Y:S02]  /*c320*/  FMUL.FTZ R153, R153, R14 ;  /* 0x0000000e99997220 */ /* 0x000fe40000410000 */
[----:B------:R-:W-:Y:S01]  /*c330*/  FMUL.FTZ R154, R154, R3 ;  /* 0x000000039a9a7220 */ /* 0x000fe20000410000 */
[----:B--2---:R-:W-:Y:S01]  /*c340*/  F2FP.BF16.PACK_AB R4, R198, R199 ;  /* 0x000000c7c604723e */ /* 0x004fe200000010ff */
[----:B------:R-:W-:Y:S01]  /*c350*/  FMUL.FTZ R155, R155, R3 ;  /* 0x000000039b9b7220 */ /* 0x000fe20000410000 */
[----:B------:R-:W-:Y:S01]  /*c360*/  F2FP.BF16.PACK_AB R7, R194, R196 ;  /* 0x000000c4c207723e */ /* 0x000fe200000010ff */
        /* <DEDUP_REMOVED lines=18> */
[----:B------:R-:W-:Y:S01]  /*c490*/  LDSM.16.MT88.4 R40, [R217+0xb000] ;  /* 0x00b00000d928783b */ /* 0x000fe20000004200 */
[----:B------:R-:W-:Y:S01]  /*c4a0*/  FMUL.FTZ R170, R170, R3 ;  /* 0x00000003aaaa7220 */ /* 0x000fe20000410000 */
[----:B------:R-:W-:Y:S01]  /*c4b0*/  MOV R21, R211 ;  /* 0x000000d300157202 */ /* 0x000fe20000000f00 */
[----:B------:R-:W-:-:S02]  /*c4c0*/  FMUL.FTZ R171, R171, R3 ;  /* 0x00000003abab7220 */ /* 0x000fc40000410000 */
[-C--:B------:R-:W-:Y:S02]  /*c4d0*/  FMUL.FTZ R44, R44, R14.reuse ;  /* 0x0000000e2c2c7220 */ /* 0x080fe40000410000 */
[-C--:B------:R-:W-:Y:S01]  /*c4e0*/  HMMA.16816.F32.BF16 R160, R16, R28.reuse, R160 ;  /* 0x0000001c10a0723c */ /* 0x080fe200000418a0 */
        /* <DEDUP_REMOVED lines=17> */
[----:B------:R-:W1:Y:S01]  /*c600*/  LDSM.16.MT88.4 R24, [R215+0xb000] ;  /* 0x00b00000d718783b */ /* 0x000e620000004200 */
[----:B------:R-:W-:Y:S01]  /*c610*/  FMUL.FTZ R73, R73, R14 ;  /* 0x0000000e49497220 */ /* 0x000fe20000410000 */
        /* <DEDUP_REMOVED lines=55> */
[----:B------:R-:W-:Y:S01]  /*c990*/  HMMA.16816.F32.BF16 R240, R4, R42, R124 ;  /* 0x0000002a04f0723c */ /* 0x000fe2000004187c */
[-C--:B------:R-:W-:Y:S02]  /*c9a0*/  FMUL.FTZ R82, R82, R15.reuse ;  /* 0x0000000f52527220 */ /* 0x080fe40000410000 */
[-C--:B------:R-:W-:Y:S02]  /*c9b0*/  FMUL.FTZ R83, R83, R15.reuse ;  /* 0x0000000f53537220 */ /* 0x080fe40000410000 */
[-C--:B------:R-:W-:Y:S02]  /*c9c0*/  FMUL.FTZ R102, R102, R15.reuse ;  /* 0x0000000f66667220 */ /* 0x080fe40000410000 */
[----:B------:R-:W-:Y:S01]  /*c9d0*/  FFMA.FTZ R4, R178, c[0x0][0x23c], -R8 ;  /* 0x00008f00b2047a23 */ /* 0x000fe20000010808 */
[----:B------:R-:W-:Y:S01]  /*c9e0*/  HMMA.16816.F32.BF16 R52, R16, R136, R52 ;  /* 0x000000881034723c */ /* 0x000fe20000041834 */
[----:B------:R-:W-:Y:S01]  /*c9f0*/  MOV R127, R28 ;  /* 0x0000001c007f7202 */ /* 0x000fe20000000f00 */
[----:B------:R-:W-:Y:S01]  /*ca00*/  FMUL.FTZ R103, R103, R15 ;  /* 0x0000000f67677220 */ /* 0x000fe20000410000 */
[----:B------:R1:W-:Y:S01]  /*ca10*/  MUFU.EX2 R137, R4 ;  /* 0x0000000400897308 */ /* 0x0003e20000000800 */
[----:B------:R-:W-:-:S02]  /*ca20*/  FMUL.FTZ R112, R112, R20 ;  /* 0x0000001470707220 */ /* 0x000fc40000410000 */
[-C--:B------:R-:W-:Y:S02]  /*ca30*/  FMUL.FTZ R113, R113, R20.reuse ;  /* 0x0000001471717220 */ /* 0x080fe40000410000 */
[C---:B------:R-:W-:Y:S01]  /*ca40*/  HMMA.16816.F32.BF16 R36, R16.reuse, R140, R36 ;  /* 0x0000008c1024723c */ /* 0x040fe20000041824 */
[-C--:B------:R-:W-:Y:S02]  /*ca50*/  FMUL.FTZ R114, R114, R15.reuse ;  /* 0x0000000f72727220 */ /* 0x080fe40000410000 */
[-C--:B------:R-:W-:Y:S02]  /*ca60*/  FMUL.FTZ R115, R115, R15.reuse ;  /* 0x0000000f73737220 */ /* 0x080fe40000410000 */
[-C--:B------:R-:W-:Y:S02]  /*ca70*/  FMUL.FTZ R116, R116, R20.reuse ;  /* 0x0000001474747220 */ /* 0x080fe40000410000 */
[----:B------:R-:W-:Y:S01]  /*ca80*/  FMUL.FTZ R117, R117, R20 ;  /* 0x0000001475757220 */ /* 0x000fe20000410000 */
[----:B------:R-:W-:Y:S01]  /*ca90*/  HMMA.16816.F32.BF16 R208, R16, R138, R64 ;  /* 0x0000008a10d0723c */ /* 0x000fe20000041840 */
[----:B------:R-:W-:Y:S01]  /*caa0*/  FMUL.FTZ R118, R118, R15 ;  /* 0x0000000f76767220 */ /* 0x000fe20000410000 */
[----:B------:R-:W-:Y:S01]  /*cab0*/  LDSM.16.MT88.4 R64, [R217+0xa800] ;  /* 0x00a80000d940783b */ /* 0x000fe20000004200 */
[----:B-1----:R-:W-:-:S02]  /*cac0*/  FFMA.FTZ R4, R177, c[0x0][0x23c], -R8 ;  /* 0x00008f00b1047a23 */ /* 0x002fc40000010808 */
[-C--:B------:R-:W-:Y:S02]  /*cad0*/  FMUL.FTZ R119, R119, R15.reuse ;  /* 0x0000000f77777220 */ /* 0x080fe40000410000 */
[----:B------:R1:W2:Y:S01]  /*cae0*/  MUFU.EX2 R140, R4 ;  /* 0x00000004008c7308 */ /* 0x0002a20000000800 */
[C---:B------:R-:W-:Y:S01]  /*caf0*/  HMMA.16816.F32.BF16 R236, R16.reuse, R30, R172 ;  /* 0x0000001e10ec723c */ /* 0x040fe200000418ac */
[-C--:B------:R-:W-:Y:S01]  /*cb00*/  FMUL.FTZ R128, R128, R20.reuse ;  /* 0x0000001480807220 */ /* 0x080fe20000410000 */
[----:B------:R-:W3:Y:S01]  /*cb10*/  LDSM.16.MT88.4 R172, [R215+0xa800] ;  /* 0x00a80000d7ac783b */ /* 0x000ee20000004200 */
        /* <DEDUP_REMOVED lines=8> */
[----:B------:R-:W-:Y:S01]  /*cba0*/  HMMA.16816.F32.BF16 R232, R16, R142, R48 ;  /* 0x0000008e10e8723c */ /* 0x000fe20000041830 */
[----:B------:R-:W-:Y:S02]  /*cbb0*/  FMUL.FTZ R99, R99, R15 ;  /* 0x0000000f63637220 */ /* 0x000fe40000410000 */
[----:B------:R1:W-:Y:S01]  /*cbc0*/  MUFU.EX2 R141, R4 ;  /* 0x00000004008d7308 */ /* 0x0003e20000000800 */
[----:B------:R-:W-:-:S03]  /*cbd0*/  FFMA.FTZ R3, R247, R3, R195 ;  /* 0x00000003f7037223 */ /* 0x000fc600000100c3 */
[----:B------:R-:W-:Y:S01]  /*cbe0*/  MOV R48, R156 ;  /* 0x0000009c00307202 */ /* 0x000fe20000000f00 */
[----:B------:R-:W-:Y:S01]  /*cbf0*/  HMMA.16816.F32.BF16 R68, R16, R132, R68 ;  /* 0x000000841044723c */ /* 0x000fe20000041844 */
[----:B------:R-:W-:Y:S02]  /*cc00*/  MOV R50, R22 ;  /* 0x0000001600327202 */ /* 0x000fe40000000f00 */
[----:B------:R-:W-:Y:S02]  /*cc10*/  MOV R51, R21 ;  /* 0x0000001500337202 */ /* 0x000fe40000000f00 */
[----:B------:R-:W-:-:S03]  /*cc20*/  MOV R49, R23 ;  /* 0x0000001700317202 */ /* 0x000fc60000000f00 */
[----:B------:R-:W-:Y:S01]  /*cc30*/  HMMA.16816.F32.BF16 R100, R16, R32, R100 ;  /* 0x000000201064723c */ /* 0x000fe20000041864 */
[----:B-1----:R-:W-:-:S04]  /*cc40*/  FFMA.FTZ R4, R184, c[0x0][0x23c], -R8 ;  /* 0x00008f00b8047a23 */ /* 0x002fc80000010808 */
[----:B------:R1:W-:Y:S03]  /*cc50*/  MUFU.EX2 R138, R4 ;  /* 0x00000004008a7308 */ /* 0x0003e60000000800 */
[----:B------:R-:W-:Y:S01]  /*cc60*/  HMMA.16816.F32.BF16 R116, R16, R40, R116 ;  /* 0x000000281074723c */ /* 0x000fe20000041874 */
[----:B-1----:R-:W-:Y:S01]  /*cc70*/  FFMA.FTZ R4, R182, c[0x0][0x23c], -R2 ;  /* 0x00008f00b6047a23 */ /* 0x002fe20000010802 */
[----:B------:R-:W-:-:S03]  /*cc80*/  MOV R182, R158 ;  /* 0x0000009e00b67202 */ /* 0x000fc60000000f00 */
[----:B------:R1:W-:Y:S02]  /*cc90*/  MUFU.EX2 R29, R4 ;  /* 0x00000004001d7308 */ /* 0x0003e40000000800 */
[----:B-1----:R-:W-:Y:S01]  /*cca0*/  FFMA.FTZ R4, R181, c[0x0][0x23c], -R2 ;  /* 0x00008f00b5047a23 */ /* 0x002fe20000010802 */
[----:B------:R-:W-:-:S05]  /*ccb0*/  MOV R181, R159 ;  /* 0x0000009f00b57202 */ /* 0x000fca0000000f00 */
[----:B------:R1:W4:Y:S02]  /*ccc0*/  MUFU.EX2 R31, R4 ;  /* 0x00000004001f7308 */ /* 0x0003240000000800 */
[--C-:B-1----:R-:W-:Y:S01]  /*ccd0*/  FFMA.FTZ R4, R180, c[0x0][0x23c], -R2.reuse ;  /* 0x00008f00b4047a23 */ /* 0x102fe20000010802 */
[----:B------:R-:W-:Y:S01]  /*cce0*/  MOV R180, R127 ;  /* 0x0000007f00b47202 */ /* 0x000fe20000000f00 */
[----:B------:R-:W-:-:S04]  /*ccf0*/  FFMA.FTZ R2, R185, c[0x0][0x23c], -R2 ;  /* 0x00008f00b9027a23 */ /* 0x000fc80000010802 */
[----:B------:R1:W-:Y:S01]  /*cd00*/  MUFU.EX2 R136, R4 ;  /* 0x0000000400887308 */ /* 0x0003e20000000800 */
[C---:B------:R-:W-:Y:S01]  /*cd10*/  HMMA.16816.F32.BF16 R184, R16.reuse, R134, R80 ;  /* 0x0000008610b8723c */ /* 0x040fe20000041850 */
[----:B------:R-:W5:Y:S06]  /*cd20*/  LDSM.16.MT88.4 R80, [R213+0xb800] ;  /* 0x00b80000d550783b */ /* 0x000f6c0000004200 */
[----:B------:R2:W2:Y:S01]  /*cd30*/  MUFU.EX2 R30, R2 ;  /* 0x00000002001e7308 */ /* 0x0004a20000000800 */
[C---:B------:R-:W-:Y:S01]  /*cd40*/  HMMA.16816.F32.BF16 R132, R16.reuse, R34, R112 ;  /* 0x000000221084723c */ /* 0x040fe20000041870 */
[----:B------:R-:W-:Y:S04]  /*cd50*/  LDSM.16.MT88.4 R112, [R218+0xb800] ;  /* 0x00b80000da70783b */ /* 0x000fe80000004200 */
[----:B-1----:R-:W1:Y:S03]  /*cd60*/  LDSM.16.MT88.4 R4, [R217+0xb800] ;  /* 0x00b80000d904783b */ /* 0x002e660000004200 */
[----:B------:R-:W-:Y:S01]  /*cd70*/  HMMA.16816.F32.BF16 R32, R16, R42, R128 ;  /* 0x0000002a1020723c */ /* 0x000fe20000041880 */
[----:B--2---:R-:W-:-:S06]  /*cd80*/  FFMA.FTZ R2, R179, c[0x0][0x23c], -R0 ;  /* 0x00008f00b3027a23 */ /* 0x004fcc0000010800 */
[----:B------:R-:W-:Y:S01]  /*cd90*/  F2FP.BF16.PACK_AB R128, R140, R137 ;  /* 0x000000898c80723e */ /* 0x000fe200000010ff */
[----:B------:R-:W-:Y:S01]  /*cda0*/  HMMA.16816.F32.BF16 R176, R16, R26, R96 ;  /* 0x0000001a10b0723c */ /* 0x000fe20000041860 */
[----:B----4-:R-:W-:Y:S01]  /*cdb0*/  F2FP.BF16.PACK_AB R129, R31, R29 ;  /* 0x0000001d1f81723e */ /* 0x010fe200000010ff */
[----:B------:R2:W-:Y:S01]  /*cdc0*/  MUFU.EX2 R28, R2 ;  /* 0x00000002001c7308 */ /* 0x0005e20000000800 */
[----:B------:R-:W-:Y:S01]  /*cdd0*/  F2FP.BF16.PACK_AB R130, R138, R141 ;  /* 0x0000008d8a82723e */ /* 0x000fe200000010ff */
[----:B------:R-:W4:Y:S01]  /*cde0*/  LDSM.16.MT88.4 R96, [R215+0xb800] ;  /* 0x00b80000d760783b */ /* 0x000f220000004200 */
[----:B------:R-:W-:Y:S02]  /*cdf0*/  F2FP.BF16.PACK_AB R131, R30, R136 ;  /* 0x000000881e83723e */ /* 0x000fe400000010ff */
[----:B------:R-:W-:-:S05]  /*ce00*/  FFMA.FTZ R16, R250, R20, R230 ;  /* 0x00000014fa107223 */ /* 0x000fca00000100e6 */
[----:B---3--:R-:W-:Y:S01]  /*ce10*/  HMMA.16816.F32.BF16 R160, R128, R172, R160 ;  /* 0x000000ac80a0723c */ /* 0x008fe200000418a0 */
[----:B--2---:R-:W-:Y:S01]  /*ce20*/  FFMA.FTZ R2, R183, c[0x0][0x23c], -R0 ;  /* 0x00008f00b7027a23 */ /* 0x004fe20000010800 */
[----:B------:R-:W-:-:S06]  /*ce30*/  MOV R183, R157 ;  /* 0x0000009d00b77202 */ /* 0x000fcc0000000f00 */
[C---:B------:R-:W-:Y:S01]  /*ce40*/  HMMA.16816.F32.BF16 R52, R128.reuse, R64, R52 ;  /* 0x000000408034723c */ /* 0x040fe20000041834 */
[----:B------:R-:W2:Y:S01]  /*ce50*/  LDSM.16.MT88.4 R156, [R213+0xa800] ;  /* 0x00a80000d59c783b */ /* 0x000ea20000004200 */
[----:B------:R3:W3:Y:S06]  /*ce60*/  MUFU.EX2 R24, R2 ;  /* 0x0000000200187308 */ /* 0x0006ec0000000800 */
[C---:B-----5:R-:W-:Y:S08]  /*ce70*/  HMMA.16816.F32.BF16 R68, R128.reuse, R80, R68 ;  /* 0x000000508044723c */ /* 0x060ff00000041844 */
[----:B-1----:R-:W-:Y:S01]  /*ce80*/  HMMA.16816.F32.BF16 R116, R128, R4, R116 ;  /* 0x000000048074723c */ /* 0x002fe20000041874 */
[--C-:B---3--:R-:W-:Y:S01]  /*ce90*/  FFMA.FTZ R2, R188, c[0x0][0x23c], -R0.reuse ;  /* 0x00008f00bc027a23 */ /* 0x108fe20000010800 */
[----:B------:R-:W-:Y:S01]  /*cea0*/  F2FP.BF16.PACK_AB R124, R24, R28 ;  /* 0x0000001c187c723e */ /* 0x000fe200000010ff */
[----:B------:R-:W-:-:S02]  /*ceb0*/  FFMA.FTZ R0, R190, c[0x0][0x23c], -R0 ;  /* 0x00008f00be007a23 */ /* 0x000fc40000010800 */
[----:B------:R1:W-:Y:S03]  /*cec0*/  MUFU.EX2 R23, R2 ;  /* 0x0000000200177308 */ /* 0x0003e60000000800 */
[C---:B----4-:R-:W-:Y:S05]  /*ced0*/  HMMA.16816.F32.BF16 R84, R128.reuse, R96, R84 ;  /* 0x000000608054723c */ /* 0x050fea0000041854 */
[----:B------:R3:W4:Y:S03]  /*cee0*/  MUFU.EX2 R22, R0 ;  /* 0x0000000000167308 */ /* 0x0007260000000800 */
[----:B------:R-:W-:Y:S01]  /*cef0*/  HMMA.16816.F32.BF16 R100, R128, R112, R100 ;  /* 0x000000708064723c */ /* 0x000fe20000041864 */
[----:B-1----:R-:W-:-:S07]  /*cf00*/  FFMA.FTZ R2, R192, c[0x0][0x23c], -R13 ;  /* 0x00008f00c0027a23 */ /* 0x002fce000001080d */
[----:B--2---:R-:W-:Y:S01]  /*cf10*/  HMMA.16816.F32.BF16 R148, R128, R156, R148 ;  /* 0x0000009c8094723c */ /* 0x004fe20000041894 */
[----:B------:R-:W-:Y:S01]  /*cf20*/  MUFU.EX2 R2, R2 ;  /* 0x0000000200027308 */ /* 0x000fe20000000800 */
[----:B---3--:R-:W-:Y:S01]  /*cf30*/  FFMA.FTZ R0, R189, c[0x0][0x23c], -R13 ;  /* 0x00008f00bd007a23 */ /* 0x008fe2000001080d */
[----:B----4-:R-:W-:-:S06]  /*cf40*/  F2FP.BF16.PACK_AB R126, R22, R23 ;  /* 0x00000017167e723e */ /* 0x010fcc00000010ff */
        /* <DEDUP_REMOVED lines=43> */
[----:B------:R-:W-:Y:S01]  /*d200*/  FADD.FTZ R4, R136, R4 ;  /* 0x0000000488047221 */ /* 0x000fe20000010000 */
[----:B------:R-:W-:Y:S01]  /*d210*/  MOV R136, R226 ;  /* 0x000000e200887202 */ /* 0x000fe20000000f00 */
        /* <DEDUP_REMOVED lines=20> */
[----:B------:R-:W-:Y:S01]  /*d360*/  HMMA.16816.F32.BF16 R124, R124, R6, R240 ;  /* 0x000000067c7c723c */ /* 0x000fe200000418f0 */
[----:B------:R-:W-:-:S07]  /*d370*/  MOV R134, R205 ;  /* 0x000000cd00867202 */ /* 0x000fce0000000f00 */
        /* <DEDUP_REMOVED lines=10> */
[----:B------:R-:W-:-:S04]  /*d420*/  IMAD.WIDE.U32 R4, R206, c[0x0][0x1a0], RZ ;  /* 0x00006800ce047a25 */ /* 0x000fc800078e00ff */
[----:B------:R-:W-:Y:S02]  /*d430*/  IMAD R0, R0, c[0x0][0x1a0], RZ ;  /* 0x0000680000007a24 */ /* 0x000fe400078e02ff */
[----:B------:R-:W-:Y:S02]  /*d440*/  IMAD.MOV.U32 R142, RZ, RZ, c[0x0][0x1a0] ;  /* 0x00006800ff8e7624 */ /* 0x000fe400078e00ff */
[----:B------:R-:W-:Y:S02]  /*d450*/  IMAD R2, R206, c[0x0][0x1a4], R0 ;  /* 0x00006900ce027a24 */ /* 0x000fe400078e0200 */
[----:B------:R-:W-:Y:S02]  /*d460*/  IMAD.SHL.U32 R142, R142, 0x10, RZ ;  /* 0x000000108e8e7824 */ /* 0x000fe400078e00ff */
[----:B------:R-:W-:Y:S01]  /*d470*/  IMAD.IADD R3, R5, 0x1, R2 ;  /* 0x0000000105037824 */ /* 0x000fe200078e0202 */
[----:B------:R-:W-:Y:S01]  /*d480*/  @P2 STS.128 [R224+0xa000], RZ ;  /* 0x00a000ffe0002388 */ /* 0x000fe20000000c00 */
[----:B--2---:R-:W-:-:S04]  /*d490*/  LEA R0, P3, R4, R182, 0x5 ;  /* 0x000000b604007211 */ /* 0x004fc800078628ff */
[----:B------:R-:W-:Y:S02]  /*d4a0*/  IADD3 R2, P0, R142, R0, RZ ;  /* 0x000000008e027210 */ /* 0x000fe40007f1e0ff */
[----:B---3--:R-:W-:Y:S02]  /*d4b0*/  LEA.HI.X R3, R4, R181, R3, 0x5, P3 ;  /* 0x000000b504037211 */ /* 0x008fe400018f2c03 */
[C---:B------:R-:W-:Y:S02]  /*d4c0*/  @!P2 LEA R16, P5, R0.reuse, c[0x0][0x170], 0x1 ;  /* 0x00005c000010aa11 */ /* 0x040fe400078a08ff */
[----:B------:R-:W-:Y:S01]  /*d4d0*/  @!P1 LEA R6, P3, R0, c[0x0][0x170], 0x1 ;  /* 0x00005c0000069a11 */ /* 0x000fe200078608ff */
[--C-:B----4-:R-:W-:Y:S01]  /*d4e0*/  IMAD.X R5, R143, 0x1, R3.reuse, P0 ;  /* 0x000000018f057824 */ /* 0x110fe200000e0603 */
[----:B------:R-:W-:Y:S02]  /*d4f0*/  @!P2 LEA R14, P4, R2, c[0x0][0x170], 0x1 ;  /* 0x00005c00020eaa11 */ /* 0x000fe400078808ff */
[----:B------:R-:W-:-:S02]  /*d500*/  @!P2 LEA.HI.X R17, R0, c[0x0][0x174], R3, 0x1, P5 ;  /* 0x00005d000011aa11 */ /* 0x000fc400028f0c03 */
[----:B------:R-:W-:Y:S02]  /*d510*/  @!P1 LEA R4, P0, R2, c[0x0][0x170], 0x1 ;  /* 0x00005c0002049a11 */ /* 0x000fe400078008ff */
[----:B------:R-:W-:Y:S01]  /*d520*/  @!P1 LEA.HI.X R7, R0, c[0x0][0x174], R3, 0x1, P3 ;  /* 0x00005d0000079a11 */ /* 0x000fe200018f0c03 */
[----:B------:R-:W-:Y:S01]  /*d530*/  @!PT LDS RZ, [RZ] ;  /* 0x00000000fffff984 */ /* 0x000fe20000000800 */
[----:B------:R-:W-:Y:S01]  /*d540*/  @!PT LDS RZ, [RZ] ;  /* 0x00000000fffff984 */ /* 0x000fe20000000800 */
[----:B------:R-:W-:Y:S01]  /*d550*/  @!PT LDS RZ, [RZ] ;  /* 0x00000000fffff984 */ /* 0x000fe20000000800 */
[----:B------:R1:W-:Y:S01]  /*d560*/  @!P2 LDGSTS.E.BYPASS.LTC128B.128 [R224+0xa000], [R16.64] ;  /* 0x0a00000010e0afae */ /* 0x0003e2000b901d44 */
[----:B------:R-:W-:Y:S01]  /*d570*/  @!P2 LEA.HI.X R15, R2, c[0x0][0x174], R5, 0x1, P4 ;  /* 0x00005d00020faa11 */ /* 0x000fe200020f0c05 */
[----:B------:R-:W-:Y:S01]  /*d580*/  IMAD R0, R206, 0x20, R245 ;  /* 0x00000020ce007824 */ /* 0x000fe200078e02f5 */
[----:B------:R-:W-:Y:S01]  /*d590*/  @!P1 LEA.HI.X R5, R2, c[0x0][0x174], R5, 0x1, P0 ;  /* 0x00005d0002059a11 */ /* 0x000fe200000f0c05 */
[----:B------:R-:W-:Y:S03]  /*d5a0*/  @P1 STS.128 [R224+0xb000], RZ ;  /* 0x00b000ffe0001388 */ /* 0x000fe60000000c00 */
[C---:B------:R-:W-:Y:S01]  /*d5b0*/  IADD3 R2, R0.reuse, 0x1, RZ ;  /* 0x0000000100027810 */ /* 0x040fe20007ffe0ff */
[----:B------:R-:W-:Y:S01]  /*d5c0*/  @!PT LDS RZ, [RZ] ;  /* 0x00000000fffff984 */ /* 0x000fe20000000800 */
[----:B------:R-:W-:Y:S01]  /*d5d0*/  @!PT LDS RZ, [RZ] ;  /* 0x00000000fffff984 */ /* 0x000fe20000000800 */
[----:B------:R-:W-:Y:S01]  /*d5e0*/  @!PT LDS RZ, [RZ] ;  /* 0x00000000fffff984 */ /* 0x000fe20000000800 */
[----:B------:R2:W-:Y:S01]  /*d5f0*/  @!P1 LDGSTS.E.BYPASS.LTC128B.128 [R224+0xb000], [R6.64+0x80] ;  /* 0x0b00008006e09fae */ /* 0x0005e2000b901d44 */
[----:B------:R-:W-:-:S02]  /*d600*/  ISETP.GE.AND P3, PT, R0, R10, PT ;  /* 0x0000000a0000720c */ /* 0x000fc40003f66270 */
[C---:B------:R-:W-:Y:S01]  /*d610*/  ISETP.GE.AND P4, PT, R2.reuse, R10, PT ;  /* 0x0000000a0200720c */ /* 0x040fe20003f86270 */
[----:B------:R-:W-:Y:S01]  /*d620*/  @P2 STS.128 [R224+0xa800], RZ ;  /* 0x00a800ffe0002388 */ /* 0x000fe20000000c00 */
[C---:B------:R-:W-:Y:S02]  /*d630*/  ISETP.GE.AND P5, PT, R2.reuse, R9, PT ;  /* 0x000000090200720c */ /* 0x040fe40003fa6270 */
[C---:B------:R-:W-:Y:S01]  /*d640*/  ISETP.GE.AND P0, PT, R2.reuse, R11, PT ;  /* 0x0000000b0200720c */ /* 0x040fe20003f06270 */
[----:B------:R-:W-:Y:S01]  /*d650*/  @!PT LDS RZ, [RZ] ;  /* 0x00000000fffff984 */ /* 0x000fe20000000800 */
[----:B------:R-:W-:Y:S01]  /*d660*/  @!PT LDS RZ, [RZ] ;  /* 0x00000000fffff984 */ /* 0x000fe20000000800 */
[----:B------:R-:W-:Y:S01]  /*d670*/  @!PT LDS RZ, [RZ] ;  /* 0x00000000fffff984 */ /* 0x000fe20000000800 */
[----:B------:R3:W-:Y:S01]  /*d680*/  @!P2 LDGSTS.E.BYPASS.LTC128B.128 [R224+0xa800], [R14.64] ;  /* 0x0a8000000ee0afae */ /* 0x0007e2000b901d44 */
[----:B------:R-:W-:Y:S02]  /*d690*/  ISETP.GE.AND P6, PT, R2, R12, PT ;  /* 0x0000000c0200720c */ /* 0x000fe40003fc6270 */
[C---:B------:R-:W-:Y:S01]  /*d6a0*/  IADD3 R2, R0.reuse, 0x8, RZ ;  /* 0x0000000800027810 */ /* 0x040fe20007ffe0ff */
[----:B------:R-:W-:Y:S01]  /*d6b0*/  @P1 STS.128 [R224+0xb800], RZ ;  /* 0x00b800ffe0001388 */ /* 0x000fe20000000c00 */
[----:B------:R-:W-:-:S03]  /*d6c0*/  IADD3 R3, R0, 0x9, RZ ;  /* 0x0000000900037810 */ /* 0x000fc60007ffe0ff */
[----:B------:R-:W-:Y:S01]  /*d6d0*/  @!PT LDS RZ, [RZ] ;  /* 0x00000000fffff984 */ /* 0x000fe20000000800 */
[----:B------:R-:W-:Y:S01]  /*d6e0*/  @!PT LDS RZ, [RZ] ;  /* 0x00000000fffff984 */ /* 0x000fe20000000800 */
[----:B------:R-:W-:Y:S01]  /*d6f0*/  @!PT LDS RZ, [RZ] ;  /* 0x00000000fffff984 */ /* 0x000fe20000000800 */
[----:B------:R2:W-:Y:S04]  /*d700*/  @!P1 LDGSTS.E.BYPASS.LTC128B.128 [R224+0xb800], [R4.64+0x80] ;  /* 0x0b80008004e09fae */ /* 0x0005e8000b901d44 */
[----:B------:R-:W-:Y:S04]  /*d710*/  LDSM.16.M88.4 R24, [R212+0x8000] ;  /* 0x00800000d418783b */ /* 0x000fe80000000200 */
[----:B-1----:R-:W1:Y:S04]  /*d720*/  LDSM.16.M88.4 R16, [R214+0x2000] ;  /* 0x00200000d610783b */ /* 0x002e680000000200 */
[----:B------:R-:W4:Y:S04]  /*d730*/  LDSM.16.M88.4 R28, [R212+0x8800] ;  /* 0x00880000d41c783b */ /* 0x000f280000000200 */
[----:B------:R-:W-:Y:S04]  /*d740*/  LDSM.16.M88.4 R32, [R223] ;  /* 0x00000000df20783b */ /* 0x000fe80000000200 */
[----:B------:R-:W-:Y:S04]  /*d750*/  LDSM.16.M88.4 R132, [R223+0x800] ;  /* 0x00080000df84783b */ /* 0x000fe80000000200 */
        /* <DEDUP_REMOVED lines=13> */
[----:B------:R-:W-:Y:S04]  /*d830*/  LDSM.16.M88.4 R4, [R222+0x2000] ;  /* 0x00200000de04783b */ /* 0x000fe80000000200 */
[----:B------:R-:W2:Y:S03]  /*d840*/  LDSM.16.M88.4 R136, [R221+0x8800] ;  /* 0x00880000dd88783b */ /* 0x000ea60000000200 */
[C---:B------:R-:W-:Y:S08]  /*d850*/  HMMA.16816.F32.BF16 R184, R20.reuse, R24, RZ ;  /* 0x0000001814b8723c */ /* 0x040ff000000418ff */
[C---:B------:R-:W-:Y:S08]  /*d860*/  HMMA.16816.F32.BF16 R176, R20.reuse, R26, RZ ;  /* 0x0000001a14b0723c */ /* 0x040ff000000418ff */
[C---:B------:R-:W-:Y:S08]  /*d870*/  HMMA.16816.F32.BF16 R24, R20.reuse, R28, RZ ;  /* 0x0000001c1418723c */ /* 0x040ff000000418ff */
[----:B------:R-:W-:Y:S01]  /*d880*/  HMMA.16816.F32.BF16 R28, R20, R30, RZ ;  /* 0x0000001e141c723c */ /* 0x000fe200000418ff */
[----:B------:R-:W4:Y:S07]  /*d890*/  LDSM.16.M88.4 R20, [R222] ;  /* 0x00000000de14783b */ /* 0x000f2e0000000200 */
[C---:B-1----:R-:W-:Y:S08]  /*d8a0*/  HMMA.16816.F32.BF16 R180, R16.reuse, R32, R184 ;  /* 0x0000002010b4723c */ /* 0x042ff000000418b8 */
[----:B------:R-:W-:Y:S01]  /*d8b0*/  HMMA.16816.F32.BF16 R184, R16, R132, R24 ;  /* 0x0000008410b8723c */ /* 0x000fe20000041818 */
[----:B------:R-:W-:Y:S07]  /*d8c0*/  LDSM.16.M88.4 R24, [R219] ;  /* 0x00000000db18783b */ /* 0x000fee0000000200 */
[----:B--2---:R-:W-:Y:S08]  /*d8d0*/  HMMA.16816.F32.BF16 R232, R4, R136, R200 ;  /* 0x0000008804e8723c */ /* 0x004ff000000418c8 */
[C---:B------:R-:W-:Y:S01]  /*d8e0*/  HMMA.16816.F32.BF16 R176, R16.reuse, R34, R176 ;  /* 0x0000002210b0723c */ /* 0x040fe200000418b0 */
[----:B------:R-:W-:Y:S07]  /*d8f0*/  LDSM.16.M88.4 R32, [R216+0x4000] ;  /* 0x00400000d820783b */ /* 0x000fee0000000200 */
[----:B------:R-:W-:Y:S01]  /*d900*/  HMMA.16816.F32.BF16 R132, R16, R134, R28 ;  /* 0x000000861084723c */ /* 0x000fe2000004181c */
[----:B------:R-:W1:Y:S07]  /*d910*/  LDSM.16.M88.4 R16, [R220] ;  /* 0x00000000dc10783b */ /* 0x000e6e0000000200 */
[C---:B------:R-:W-:Y:S08]  /*d920*/  HMMA.16816.F32.BF16 R192, R4.reuse, R140, R192 ;  /* 0x0000008c04c0723c */ /* 0x040ff000000418c0 */
[C---:B------:R-:W-:Y:S08]  /*d930*/  HMMA.16816.F32.BF16 R196, R4.reuse, R142, R196 ;  /* 0x0000008e04c4723c */ /* 0x040ff000000418c4 */
[----:B------:R-:W-:Y:S01]  /*d940*/  HMMA.16816.F32.BF16 R200, R4, R138, R188 ;  /* 0x0000008a04c8723c */ /* 0x000fe200000418bc */
[----:B------:R-:W2:Y:S07]  /*d950*/  LDSM.16.M88.4 R4, [R220+0x2000] ;  /* 0x00200000dc04783b */ /* 0x000eae0000000200 */
[C---:B----4-:R-:W-:Y:S01]  /*d960*/  HMMA.16816.F32.BF16 R28, R20.reuse, R140, R180 ;  /* 0x0000008c141c723c */ /* 0x050fe200000418b4 */
[----:B------:R-:W4:Y:S07]  /*d970*/  LDSM.16.M88.4 R180, [R219+0x800] ;  /* 0x00080000dbb4783b */ /* 0x000f2e0000000200 */
[C---:B------:R-:W-:Y:S01]  /*d980*/  HMMA.16816.F32.BF16 R140, R20.reuse, R142, R176 ;  /* 0x0000008e148c723c */ /* 0x040fe200000418b0 */
[----:B------:R-:W-:Y:S07]  /*d990*/  LDSM.16.M88.4 R176, [R223+0x1000] ;  /* 0x00100000dfb0783b */ /* 0x000fee0000000200 */
[C---:B------:R-:W-:Y:S08]  /*d9a0*/  HMMA.16816.F32.BF16 R228, R20.reuse, R136, R184 ;  /* 0x0000008814e4723c */ /* 0x040ff000000418b8 */
[----:B------:R-:W-:Y:S01]  /*d9b0*/  HMMA.16816.F32.BF16 R208, R20, R138, R132 ;  /* 0x0000008a14d0723c */ /* 0x000fe20000041884 */
[----:B------:R-:W-:Y:S04]  /*d9c0*/  LDSM.16.M88.4 R132, [R214+0x6000] ;  /* 0x00600000d684783b */ /* 0x000fe80000000200 */
[----:B------:R-:W5:Y:S03]  /*d9d0*/  LDSM.16.M88.4 R20, [R212+0x9000] ;  /* 0x00900000d414783b */ /* 0x000f660000000200 */
[-C--:B-1----:R-:W-:Y:S01]  /*d9e0*/  HMMA.16816.F32.BF16 R188, R16, R24.reuse, R28 ;  /* 0x0000001810bc723c */ /* 0x082fe2000004181c */
[----:B------:R-:W1:Y:S04]  /*d9f0*/  LDSM.16.M88.4 R136, [R214+0x4000] ;  /* 0x00400000d688783b */ /* 0x000e680000000200 */
[----:B------:R-:W1:Y:S03]  /*da00*/  LDSM.16.M88.4 R28, [R216+0x6000] ;  /* 0x00600000d81c783b */ /* 0x000e660000000200 */
[C---:B--2---:R-:W-:Y:S08]  /*da10*/  HMMA.16816.F32.BF16 R192, R4.reuse, R24, R192 ;  /* 0x0000001804c0723c */ /* 0x044ff000000418c0 */
[-C--:B------:R-:W-:Y:S08]  /*da20*/  HMMA.16816.F32.BF16 R196, R4, R26.reuse, R196 ;  /* 0x0000001a04c4723c */ /* 0x080ff000000418c4 */
[----:B------:R-:W-:Y:S08]  /*da30*/  HMMA.16816.F32.BF16 R184, R16, R26, R140 ;  /* 0x0000001a10b8723c */ /* 0x000ff0000004188c */
[----:B----4-:R-:W-:Y:S08]  /*da40*/  HMMA.16816.F32.BF16 R240, R4, R180, R232 ;  /* 0x000000b404f0723c */ /* 0x010ff000000418e8 */
[-C--:B-----5:R-:W-:Y:S08]  /*da50*/  HMMA.16816.F32.BF16 R140, R132, R20.reuse, R192 ;  /* 0x00000014848c723c */ /* 0x0a0ff000000418c0 */
[----:B-1----:R-:W-:Y:S08]  /*da60*/  HMMA.16816.F32.BF16 R24, R136, R20, R188 ;  /* 0x000000148818723c */ /* 0x002ff000000418bc */
[-C--:B------:R-:W-:Y:S08]  /*da70*/  HMMA.16816.F32.BF16 R192, R132, R22.reuse, R196 ;  /* 0x0000001684c0723c */ /* 0x080ff000000418c4 */
[----:B------:R-:W-:Y:S01]  /*da80*/  HMMA.16816.F32.BF16 R188, R136, R22, R184 ;  /* 0x0000001688bc723c */ /* 0x000fe200000418b8 */
[----:B------:R-:W-:Y:S07]  /*da90*/  LDSM.16.M88.4 R20, [R222+0x4000] ;  /* 0x00400000de14783b */ /* 0x000fee0000000200 */
[----:B------:R-:W-:Y:S08]  /*daa0*/  HMMA.16816.F32.BF16 R236, R4, R182, R200 ;  /* 0x000000b604ec723c */ /* 0x000ff000000418c8 */
[-C--:B------:R-:W-:Y:S01]  /*dab0*/  HMMA.16816.F32.BF16 R184, R28, R176.reuse, R140 ;  /* 0x000000b01cb8723c */ /* 0x080fe2000004188c */
[----:B------:R-:W1:Y:S07]  /*dac0*/  LDSM.16.M88.4 R140, [R221+0x9000] ;  /* 0x00900000dd8c783b */ /* 0x000e6e0000000200 */
[----:B------:R-:W-:Y:S01]  /*dad0*/  HMMA.16816.F32.BF16 R4, R32, R176, R24 ;  /* 0x000000b02004723c */ /* 0x000fe20000041818 */
[----:B------:R-:W2:Y:S07]  /*dae0*/  LDSM.16.M88.4 R24, [R222+0x6000] ;  /* 0x00600000de18783b */ /* 0x000eae0000000200 */
[-C--:B------:R-:W-:Y:S08]  /*daf0*/  HMMA.16816.F32.BF16 R192, R28, R178.reuse, R192 ;  /* 0x000000b21cc0723c */ /* 0x080ff000000418c0 */
[----:B------:R-:W-:Y:S01]  /*db00*/  HMMA.16816.F32.BF16 R188, R32, R178, R188 ;  /* 0x000000b220bc723c */ /* 0x000fe200000418bc */
[----:B------:R-:W-:Y:S07]  /*db10*/  LDSM.16.M88.4 R176, [R219+0x1000] ;  /* 0x00100000dbb0783b */ /* 0x000fee0000000200 */
[C---:B------:R-:W-:Y:S08]  /*db20*/  HMMA.16816.F32.BF16 R200, R16.reuse, R180, R228 ;  /* 0x000000b410c8723c */ /* 0x040ff000000418e4 */
[----:B------:R-:W-:Y:S01]  /*db30*/  HMMA.16816.F32.BF16 R196, R16, R182, R208 ;  /* 0x000000b610c4723c */ /* 0x000fe200000418d0 */
[----:B------:R-:W4:Y:S07]  /*db40*/  LDSM.16.M88.4 R16, [R220+0x4000] ;  /* 0x00400000dc10783b */ /* 0x000f2e0000000200 */
[----:B-1----:R-:W-:Y:S01]  /*db50*/  HMMA.16816.F32.BF16 R180, R20, R140, R4 ;  /* 0x0000008c14b4723c */ /* 0x002fe20000041804 */
[----:B------:R-:W1:Y:S07]  /*db60*/  LDSM.16.M88.4 R4, [R220+0x6000] ;  /* 0x00600000dc04783b */ /* 0x000e6e0000000200 */
[C---:B--2---:R-:W-:Y:S08]  /*db70*/  HMMA.16816.F32.BF16 R232, R24.reuse, R142, R192 ;  /* 0x0000008e18e8723c */ /* 0x044ff000000418c0 */
[----:B------:R-:W-:Y:S08]  /*db80*/  HMMA.16816.F32.BF16 R184, R24, R140, R184 ;  /* 0x0000008c18b8723c */ /* 0x000ff000000418b8 */
[----:B------:R-:W-:Y:S01]  /*db90*/  HMMA.16816.F32.BF16 R192, R20, R142, R188 ;  /* 0x0000008e14c0723c */ /* 0x000fe200000418bc */
[----:B------:R-:W2:Y:S07]  /*dba0*/  LDSM.16.M88.4 R140, [R212+0x9800] ;  /* 0x00980000d48c783b */ /* 0x000eae0000000200 */
[-C--:B----4-:R-:W-:Y:S08]  /*dbb0*/  HMMA.16816.F32.BF16 R208, R16, R176.reuse, R180 ;  /* 0x000000b010d0723c */ /* 0x090ff000000418b4 */
[----:B-1----:R-:W-:Y:S11]  /*dbc0*/  HMMA.16816.F32.BF16 R228, R4, R176, R184 ;  /* 0x000000b004e4723c */ /* 0x002ff600000418b8 */
[----:B------:R-:W-:Y:S05]  /*dbd0*/  @!UPT UIADD3 URZ, URZ, URZ, URZ ;  /* 0x0000003f3f3ff290 */ /* 0x000fea000fffe03f */
[----:B------:R-:W-:Y:S02]  /*dbe0*/  FMUL.FTZ R208, R208, c[0x0][0x2ec] ;  /* 0x0000bb00d0d07a20 */ /* 0x000fe40000410000 */
[----:B------:R-:W-:Y:S02]  /*dbf0*/  FMUL.FTZ R209, R209, c[0x0][0x2ec] ;  /* 0x0000bb00d1d17a20 */ /* 0x000fe40000410000 */
[----:B------:R-:W-:Y:S02]  /*dc00*/  FMUL.FTZ R210, R210, c[0x0][0x2ec] ;  /* 0x0000bb00d2d27a20 */ /* 0x000fe40000410000 */
[----:B------:R-:W-:Y:S01]  /*dc10*/  MUFU.TANH R208, R208 ;  /* 0x000000d000d07308 */ /* 0x000fe20000002400 */
[----:B------:R-:W-:Y:S01]  /*dc20*/  FMUL.FTZ R211, R211, c[0x0][0x2ec] ;  /* 0x0000bb00d3d37a20 */ /* 0x000fe20000410000 */
[----:B--2---:R-:W-:Y:S01]  /*dc30*/  HMMA.16816.F32.BF16 R184, R136, R140, R200 ;  /* 0x0000008c88b8723c */ /* 0x004fe200000418c8 */
[----:B------:R-:W-:Y:S02]  /*dc40*/  FMUL.FTZ R228, R228, c[0x0][0x2ec] ;  /* 0x0000bb00e4e47a20 */ /* 0x000fe40000410000 */
[----:B------:R-:W-:-:S02]  /*dc50*/  FMUL.FTZ R229, R229, c[0x0][0x2ec] ;  /* 0x0000bb00e5e57a20 */ /* 0x000fc40000410000 */
[----:B------:R-:W-:Y:S01]  /*dc60*/  FMUL.FTZ R230, R230, c[0x0][0x2ec] ;  /* 0x0000bb00e6e67a20 */ /* 0x000fe20000410000 */
[----:B------:R-:W1:Y:S01]  /*dc70*/  MUFU.TANH R209, R209 ;  /* 0x000000d100d17308 */ /* 0x000e620000002400 */
[----:B------:R-:W-:Y:S01]  /*dc80*/  FMUL.FTZ R231, R231, c[0x0][0x2ec] ;  /* 0x0000bb00e7e77a20 */ /* 0x000fe20000410000 */
[----:B------:R-:W-:Y:S01]  /*dc90*/  HMMA.16816.F32.BF16 R180, R136, R142, R196 ;  /* 0x0000008e88b4723c */ /* 0x000fe200000418c4 */
[----:B------:R-:W2:Y:S05]  /*dca0*/  LDSM.16.M88.4 R136, [R223+0x1800] ;  /* 0x00180000df88783b */ /* 0x000eaa0000000200 */
[----:B------:R-:W-:Y:S08]  /*dcb0*/  MUFU.TANH R210, R210 ;  /* 0x000000d200d27308 */ /* 0x000ff00000002400 */
[----:B------:R-:W4:Y:S08]  /*dcc0*/  MUFU.TANH R211, R211 ;  /* 0x000000d300d37308 */ /* 0x000f300000002400 */
[----:B------:R-:W-:Y:S08]  /*dcd0*/  MUFU.TANH R228, R228 ;  /* 0x000000e400e47308 */ /* 0x000ff00000002400 */
[----:B------:R-:W-:Y:S08]  /*dce0*/  MUFU.TANH R229, R229 ;  /* 0x000000e500e57308 */ /* 0x000ff00000002400 */
[----:B---3--:R-:W-:Y:S01]  /*dcf0*/  MUFU.TANH R14, R230 ;  /* 0x000000e6000e7308 */ /* 0x008fe20000002400 */
[C---:B--2---:R-:W-:Y:S07]  /*dd00*/  HMMA.16816.F32.BF16 R184, R32.reuse, R136, R184 ;  /* 0x0000008820b8723c */ /* 0x044fee00000418b8 */
[----:B------:R-:W-:Y:S01]  /*dd10*/  MUFU.TANH R231, R231 ;  /* 0x000000e700e77308 */ /* 0x000fe20000002400 */
[----:B------:R-:W-:Y:S01]  /*dd20*/  HMMA.16816.F32.BF16 R180, R32, R138, R180 ;  /* 0x0000008a20b4723c */ /* 0x000fe200000418b4 */
[----:B------:R-:W2:Y:S11]  /*dd30*/  LDSM.16.M88.4 R32, [R221+0x9800] ;  /* 0x00980000dd20783b */ /* 0x000eb60000000200 */
[----:B------:R-:W-:Y:S04]  /*dd40*/  @!UPT UIADD3 URZ, URZ, URZ, URZ ;  /* 0x0000003f3f3ff290 */ /* 0x000fe8000fffe03f */
[C---:B--2---:R-:W-:Y:S08]  /*dd50*/  HMMA.16816.F32.BF16 R188, R20.reuse, R32, R184 ;  /* 0x0000002014bc723c */ /* 0x044ff000000418b8 */
[----:B------:R-:W-:Y:S01]  /*dd60*/  HMMA.16816.F32.BF16 R180, R20, R34, R180 ;  /* 0x0000002214b4723c */ /* 0x000fe200000418b4 */
[----:B------:R-:W2:Y:S01]  /*dd70*/  LDSM.16.M88.4 R20, [R219+0x1800] ;  /* 0x00180000db14783b */ /* 0x000ea20000000200 */
[----:B------:R-:W-:-:S06]  /*dd80*/  DEPBAR.LE SB0, 0x0 ;  /* 0x000080000000791a */ /* 0x000fcc0000000000 */
[C---:B------:R-:W-:Y:S08]  /*dd90*/  HMMA.16816.F32.BF16 R184, R132.reuse, R140, R240 ;  /* 0x0000008c84b8723c */ /* 0x040ff000000418f0 */
[----:B------:R-:W-:Y:S08]  /*dda0*/  HMMA.16816.F32.BF16 R140, R132, R142, R236 ;  /* 0x0000008e848c723c */ /* 0x000ff000000418ec */
[-C--:B------:R-:W-:Y:S08]  /*ddb0*/  HMMA.16816.F32.BF16 R132, R16, R178.reuse, R192 ;  /* 0x000000b21084723c */ /* 0x080ff000000418c0 */
[----:B------:R-:W-:Y:S08]  /*ddc0*/  HMMA.16816.F32.BF16 R176, R4, R178, R232 ;  /* 0x000000b204b0723c */ /* 0x000ff000000418e8 */
[C---:B--2---:R-:W-:Y:S08]  /*ddd0*/  HMMA.16816.F32.BF16 R188, R16.reuse, R20, R188 ;  /* 0x0000001410bc723c */ /* 0x044ff000000418bc */
[----:B------:R-:W-:Y:S01]  /*dde0*/  FMUL.FTZ R132, R132, c[0x0][0x2ec] ;  /* 0x0000bb0084847a20 */ /* 0x000fe20000410000 */
[----:B------:R-:W-:Y:S01]  /*ddf0*/  HMMA.16816.F32.BF16 R180, R16, R22, R180 ;  /* 0x0000001610b4723c */ /* 0x000fe200000418b4 */
[----:B------:R-:W-:-:S02]  /*de00*/  FMUL.FTZ R133, R133, c[0x0][0x2ec] ;  /* 0x0000bb0085857a20 */ /* 0x000fc40000410000 */
[----:B------:R2:W3:Y:S01]  /*de10*/  MUFU.TANH R13, R132 ;  /* 0x00000084000d7308 */ /* 0x0004e20000002400 */
[----:B------:R-:W-:Y:S02]  /*de20*/  FMUL.FTZ R134, R134, c[0x0][0x2ec] ;  /* 0x0000bb0086867a20 */ /* 0x000fe40000410000 */
[----:B------:R-:W-:Y:S02]  /*de30*/  FMUL.FTZ R135, R135, c[0x0][0x2ec] ;  /* 0x0000bb0087877a20 */ /* 0x000fe40000410000 */
[C---:B------:R-:W-:Y:S01]  /*de40*/  HMMA.16816.F32.BF16 R16, R28.reuse, R136, R184 ;  /* 0x000000881c10723c */ /* 0x040fe200000418b8 */
[----:B------:R-:W-:Y:S02]  /*de50*/  FMUL.FTZ R176, R176, c[0x0][0x2ec] ;  /* 0x0000bb00b0b07a20 */ /* 0x000fe40000410000 */
[----:B------:R-:W5:Y:S01]  /*de60*/  MUFU.TANH R133, R133 ;  /* 0x0000008500857308 */ /* 0x000f620000002400 */
[----:B------:R-:W-:Y:S02]  /*de70*/  FMUL.FTZ R177, R177, c[0x0][0x2ec] ;  /* 0x0000bb00b1b17a20 */ /* 0x000fe40000410000 */
[----:B------:R-:W-:Y:S01]  /*de80*/  FMUL.FTZ R178, R178, c[0x0][0x2ec] ;  /* 0x0000bb00b2b27a20 */ /* 0x000fe20000410000 */
[----:B-1----:R-:W-:Y:S01]  /*de90*/  FSEL R137, R209, -INF , !P4 ;  /* 0xff800000d1897808 */ /* 0x002fe20006000000 */
[----:B------:R-:W-:Y:S01]  /*dea0*/  HMMA.16816.F32.BF16 R28, R28, R138, R140 ;  /* 0x0000008a1c1c723c */ /* 0x000fe2000004188c */
[-C--:B------:R-:W-:Y:S01]  /*deb0*/  ISETP.GE.AND P4, PT, R3, R10.reuse, PT ;  /* 0x0000000a0300720c */ /* 0x080fe20003f86270 */
[----:B------:R-:W-:Y:S01]  /*dec0*/  FMUL.FTZ R188, R188, c[0x0][0x2ec] ;  /* 0x0000bb00bcbc7a20 */ /* 0x000fe20000410000 */
[----:B------:R-:W1:Y:S01]  /*ded0*/  MUFU.TANH R134, R134 ;  /* 0x0000008600867308 */ /* 0x000e620000002400 */
[----:B--2---:R-:W-:Y:S01]  /*dee0*/  FSEL R132, R208, -INF , !P3 ;  /* 0xff800000d0847808 */ /* 0x004fe20005800000 */
[----:B------:R-:W-:Y:S01]  /*def0*/  FMUL.FTZ R189, R189, c[0x0][0x2ec] ;  /* 0x0000bb00bdbd7a20 */ /* 0x000fe20000410000 */
[----:B------:R-:W-:Y:S01]  /*df00*/  ISETP.GE.AND P3, PT, R2, R10, PT ;  /* 0x0000000a0200720c */ /* 0x000fe20003f66270 */
[----:B------:R-:W-:Y:S01]  /*df10*/  FMUL.FTZ R191, R191, c[0x0][0x2ec] ;  /* 0x0000bb00bfbf7a20 */ /* 0x000fe20000410000 */
[----:B----4-:R-:W-:Y:S01]  /*df20*/  FSEL R184, R211, -INF , !P5 ;  /* 0xff800000d3b87808 */ /* 0x010fe20006800000 */
[----:B------:R-:W-:Y:S01]  /*df30*/  FMUL.FTZ R182, R182, c[0x0][0x2ec] ;  /* 0x0000bb00b6b67a20 */ /* 0x000fe20000410000 */
[----:B---3--:R-:W-:Y:S01]  /*df40*/  FSEL R138, R13, -INF , !P3 ;  /* 0xff8000000d8a7808 */ /* 0x008fe20005800000 */
[----:B------:R-:W-:Y:S01]  /*df50*/  MUFU.TANH R176, R176 ;  /* 0x000000b000b07308 */ /* 0x000fe20000002400 */
[-C--:B------:R-:W-:Y:S01]  /*df60*/  ISETP.GE.AND P3, PT, R0, R9.reuse, PT ;  /* 0x000000090000720c */ /* 0x080fe20003f66270 */
[----:B------:R-:W-:Y:S01]  /*df70*/  FMUL.FTZ R179, R179, c[0x0][0x2ec] ;  /* 0x0000bb00b3b37a20 */ /* 0x000fe20000410000 */
[----:B-----5:R-:W-:Y:S01]  /*df80*/  FSEL R139, R133, -INF , !P4 ;  /* 0xff800000858b7808 */ /* 0x020fe20006000000 */
[----:B------:R-:W-:Y:S01]  /*df90*/  FMUL.FTZ R181, R181, c[0x0][0x2ec] ;  /* 0x0000bb00b5b57a20 */ /* 0x000fe20000410000 */
[C---:B------:R-:W-:Y:S01]  /*dfa0*/  HMMA.16816.F32.BF16 R16, R24.reuse, R32, R16 ;  /* 0x000000201810723c */ /* 0x040fe20000041810 */
[----:B------:R-:W-:Y:S01]  /*dfb0*/  FSEL R133, R210, -INF , !P3 ;  /* 0xff800000d2857808 */ /* 0x000fe20005800000 */
[----:B------:R-:W-:Y:S01]  /*dfc0*/  FMUL.FTZ R190, R190, c[0x0][0x2ec] ;  /* 0x0000bb00bebe7a20 */ /* 0x000fe20000410000 */
[----:B------:R-:W2:Y:S01]  /*dfd0*/  MUFU.TANH R135, R135 ;  /* 0x0000008700877308 */ /* 0x000ea20000002400 */
[----:B------:R-:W-:Y:S01]  /*dfe0*/  ISETP.GE.AND P3, PT, R2, R9, PT ;  /* 0x000000090200720c */ /* 0x000fe20003f66270 */
[----:B------:R-:W-:Y:S01]  /*dff0*/  FMUL.FTZ R180, R180, c[0x0][0x2ec] ;  /* 0x0000bb00b4b47a20 */ /* 0x000fe20000410000 */
[----:B------:R-:W-:Y:S01]  /*e000*/  ISETP.GE.AND P4, PT, R0, R11, PT ;  /* 0x0000000b0000720c */ /* 0x000fe20003f86270 */
[----:B------:R-:W-:Y:S01]  /*e010*/  FMUL.FTZ R183, R183, c[0x0][0x2ec] ;  /* 0x0000bb00b7b77a20 */ /* 0x000fe20000410000 */
[----:B------:R-:W-:Y:S01]  /*e020*/  HMMA.16816.F32.BF16 R24, R24, R34, R28 ;  /* 0x000000221818723c */ /* 0x000fe2000004181c */
[----:B-1----:R-:W-:-:S02]  /*e030*/  FSEL R185, R134, -INF , !P3 ;  /* 0xff80000086b97808 */ /* 0x002fc40005800000 */
[----:B------:R-:W-:Y:S01]  /*e040*/  MUFU.TANH R177, R177 ;  /* 0x000000b100b17308 */ /* 0x000fe20000002400 */
[----:B------:R-:W-:Y:S02]  /*e050*/  ISETP.GE.AND P3, PT, R2, R11, PT ;  /* 0x0000000b0200720c */ /* 0x000fe40003f66270 */
[----:B------:R-:W-:Y:S02]  /*e060*/  FSEL R13, R228, -INF , !P4 ;  /* 0xff800000e40d7808 */ /* 0x000fe40006000000 */
[C---:B------:R-:W-:Y:S02]  /*e070*/  ISETP.GE.AND P5, PT, R3.reuse, R9, PT ;  /* 0x000000090300720c */ /* 0x040fe40003fa6270 */
[----:B------:R-:W-:Y:S01]  /*e080*/  ISETP.GE.AND P4, PT, R3, R11, PT ;  /* 0x0000000b0300720c */ /* 0x000fe20003f86270 */
[----:B------:R-:W-:Y:S01]  /*e090*/  MUFU.TANH R195, R188 ;  /* 0x000000bc00c37308 */ /* 0x000fe20000002400 */
[----:B--2---:R-:W-:Y:S02]  /*e0a0*/  FSEL R186, R135, -INF , !P5 ;  /* 0xff80000087ba7808 */ /* 0x004fe40006800000 */
[----:B------:R-:W-:-:S02]  /*e0b0*/  ISETP.GE.AND P5, PT, R2, R12, PT ;  /* 0x0000000c0200720c */ /* 0x000fc40003fa6270 */
[C---:B------:R-:W-:Y:S01]  /*e0c0*/  HMMA.16816.F32.BF16 R16, R4.reuse, R20, R16 ;  /* 0x000000140410723c */ /* 0x040fe20000041810 */
[C---:B------:R-:W-:Y:S02]  /*e0d0*/  IADD3 R2, R0.reuse, 0x18, RZ ;  /* 0x0000001800027810 */ /* 0x040fe40007ffe0ff */
[----:B------:R-:W1:Y:S04]  /*e0e0*/  MUFU.TANH R196, R189 ;  /* 0x000000bd00c47308 */ /* 0x000e680000002400 */
[----:B------:R-:W-:Y:S01]  /*e0f0*/  FSEL R20, R229, -INF , !P0 ;  /* 0xff800000e5147808 */ /* 0x000fe20004000000 */
[----:B------:R-:W-:Y:S01]  /*e100*/  HMMA.16816.F32.BF16 R24, R4, R22, R24 ;  /* 0x000000160418723c */ /* 0x000fe20000041818 */
[----:B------:R-:W-:Y:S02]  /*e110*/  ISETP.GE.AND P0, PT, R3, R12, PT ;  /* 0x0000000c0300720c */ /* 0x000fe40003f06270 */
[----:B------:R-:W-:Y:S01]  /*e120*/  MUFU.TANH R8, R191 ;  /* 0x000000bf00087308 */ /* 0x000fe20000002400 */
[----:B------:R-:W-:-:S03]  /*e130*/  IADD3 R3, R0, 0x11, RZ ;  /* 0x0000001100037810 */ /* 0x000fc60007ffe0ff */
[----:B------:R-:W-:-:S04]  /*e140*/  IADD3 R4, R0, 0x10, RZ ;  /* 0x0000001000047810 */ /* 0x000fc80007ffe0ff */
[----:B------:R-:W2:Y:S05]  /*e150*/  MUFU.TANH R182, R182 ;  /* 0x000000b600b67308 */ /* 0x000eaa0000002400 */
[----:B------:R-:W-:Y:S01]  /*e160*/  FMUL.FTZ R5, R19, c[0x0][0x2ec] ;  /* 0x0000bb0013057a20 */ /* 0x000fe20000410000 */
[----:B------:R-:W-:Y:S01]  /*e170*/  FSEL R19, R176, -INF , !P3 ;  /* 0xff800000b0137808 */ /* 0x000fe20005800000 */
[----:B------:R-:W-:Y:S01]  /*e180*/  FMUL.FTZ R18, R18, c[0x0][0x2ec] ;  /* 0x0000bb0012127a20 */ /* 0x000fe20000410000 */
[----:B------:R-:W-:Y:S01]  /*e190*/  MUFU.TANH R178, R178 ;  /* 0x000000b200b27308 */ /* 0x000fe20000002400 */
[----:B------:R-:W-:Y:S01]  /*e1a0*/  ISETP.GE.AND P3, PT, R0, R12, PT ;  /* 0x0000000c0000720c */ /* 0x000fe20003f66270 */
[----:B------:R-:W-:Y:S01]  /*e1b0*/  FMUL.FTZ R16, R16, c[0x0][0x2ec] ;  /* 0x0000bb0010107a20 */ /* 0x000fe20000410000 */
[----:B------:R-:W-:Y:S01]  /*e1c0*/  IADD3 R0, R0, 0x19, RZ ;  /* 0x0000001900007810 */ /* 0x000fe20007ffe0ff */
[----:B------:R-:W-:Y:S01]  /*e1d0*/  FMUL.FTZ R17, R17, c[0x0][0x2ec] ;  /* 0x0000bb0011117a20 */ /* 0x000fe20000410000 */
[----:B------:R-:W-:Y:S01]  /*e1e0*/  FSEL R14, R14, -INF , !P3 ;  /* 0xff8000000e0e7808 */ /* 0x000fe20005800000 */
[----:B------:R-:W-:Y:S01]  /*e1f0*/  FMUL.FTZ R24, R24, c[0x0][0x2ec] ;  /* 0x0000bb0018187a20 */ /* 0x000fe20000410000 */
[----:B------:R-:W-:Y:S01]  /*e200*/  ISETP.GE.AND P3, PT, R3, R10, PT ;  /* 0x0000000a0300720c */ /* 0x000fe20003f66270 */
[----:B------:R-:W3:Y:S01]  /*e210*/  MUFU.TANH R15, R179 ;  /* 0x000000b3000f7308 */ /* 0x000ee20000002400 */
[----:B------:R-:W-:-:S02]  /*e220*/  FMUL.FTZ R25, R25, c[0x0][0x2ec] ;  /* 0x0000bb0019197a20 */ /* 0x000fc40000410000 */
[----:B-1----:R-:W-:Y:S01]  /*e230*/  FSEL R196, R196, -INF , !P3 ;  /* 0xff800000c4c47808 */ /* 0x002fe20005800000 */
[----:B------:R-:W-:Y:S01]  /*e240*/  FMUL.FTZ R26, R26, c[0x0][0x2ec] ;  /* 0x0000bb001a1a7a20 */ /* 0x000fe20000410000 */
[----:B------:R-:W-:-:S03]  /*e250*/  ISETP.GE.AND P3, PT, R2, R9, PT ;  /* 0x000000090200720c */ /* 0x000fc60003f66270 */
[----:B------:R1:W-:Y:S01]  /*e260*/  MUFU.TANH R191, R18 ;  /* 0x0000001200bf7308 */ /* 0x0003e20000002400 */
[----:B--2---:R-:W-:Y:S02]  /*e270*/  FSEL R200, R182, -INF , !P3 ;  /* 0xff800000b6c87808 */ /* 0x004fe40005800000 */
[----:B------:R-:W-:-:S05]  /*e280*/  ISETP.GE.AND P3, PT, R3, R12, PT ;  /* 0x0000000c0300720c */ /* 0x000fca0003f66270 */
[----:B------:R-:W-:Y:S01]  /*e290*/  MUFU.TANH R181, R181 ;  /* 0x000000b500b57308 */ /* 0x000fe20000002400 */
[----:B---3--:R-:W-:Y:S02]  /*e2a0*/  FSEL R15, R15, -INF , !P0 ;  /* 0xff8000000f0f7808 */ /* 0x008fe40004000000 */
[----:B------:R-:W-:-:S05]  /*e2b0*/  ISETP.GE.AND P0, PT, R4, R9, PT ;  /* 0x000000090400720c */ /* 0x000fca0003f06270 */
[----:B------:R-:W2:Y:S01]  /*e2c0*/  MUFU.TANH R202, R190 ;  /* 0x000000be00ca7308 */ /* 0x000ea20000002400 */
[----:B-1----:R-:W-:Y:S02]  /*e2d0*/  FSEL R18, R177, -INF , !P4 ;  /* 0xff800000b1127808 */ /* 0x002fe40006000000 */
[----:B------:R-:W-:-:S04]  /*e2e0*/  ISETP.GE.AND P4, PT, R4, R10, PT ;  /* 0x0000000a0400720c */ /* 0x000fc80003f86270 */
[----:B------:R-:W-:Y:S01]  /*e2f0*/  FSEL R195, R195, -INF , !P4 ;  /* 0xff800000c3c37808 */ /* 0x000fe20006000000 */
[----:B------:R-:W1:Y:S01]  /*e300*/  MUFU.TANH R5, R5 ;  /* 0x0000000500057308 */ /* 0x000e620000002400 */
[----:B------:R-:W-:-:S04]  /*e310*/  ISETP.GE.AND P4, PT, R3, R9, PT ;  /* 0x000000090300720c */ /* 0x000fc80003f86270 */
[----:B------:R-:W-:Y:S02]  /*e320*/  FSEL R201, R8, -INF , !P4 ;  /* 0xff80000008c97808 */ /* 0x000fe40006000000 */
[----:B------:R-:W-:Y:S01]  /*e330*/  ISETP.GE.AND P4, PT, R3, R11, PT ;  /* 0x0000000b0300720c */ /* 0x000fe20003f86270 */
[----:B------:R-:W-:Y:S01]  /*e340*/  MUFU.TANH R180, R180 ;  /* 0x000000b400b47308 */ /* 0x000fe20000002400 */
[----:B------:R-:W-:Y:S01]  /*e350*/  FMUL.FTZ R3, R27, c[0x0][0x2ec] ;  /* 0x0000bb001b037a20 */ /* 0x000fe20000410000 */
[----:B--2---:R-:W-:Y:S02]  /*e360*/  FSEL R202, R202, -INF , !P0 ;  /* 0xff800000caca7808 */ /* 0x004fe40004000000 */
[----:B------:R-:W-:-:S04]  /*e370*/  ISETP.GE.AND P0, PT, R4, R12, PT ;  /* 0x0000000c0400720c */ /* 0x000fc80003f06270 */
[----:B------:R2:W3:Y:S01]  /*e380*/  MUFU.TANH R187, R16 ;  /* 0x0000001000bb7308 */ /* 0x0004e20000002400 */
[----:B-1----:R-:W-:Y:S02]  /*e390*/  FSEL R192, R5, -INF , !P3 ;  /* 0xff80000005c07808 */ /* 0x002fe40005800000 */
[----:B------:R-:W-:Y:S02]  /*e3a0*/  ISETP.GE.AND P3, PT, R244, 0x6, PT ;  /* 0x00000006f400780c */ /* 0x000fe40003f66270 */
[----:B------:R-:W-:Y:S01]  /*e3b0*/  FSEL R191, R191, -INF , !P0 ;  /* 0xff800000bfbf7808 */ /* 0x000fe20004000000 */
[----:B------:R-:W-:Y:S01]  /*e3c0*/  BAR.SYNC.DEFER_BLOCKING 0x0 ;  /* 0x0000000000007b1d */ /* 0x000fe20000010000 */
[----:B------:R-:W-:-:S05]  /*e3d0*/  ISETP.GE.AND P0, PT, R0, R12, PT ;  /* 0x0000000c0000720c */ /* 0x000fca0003f06270 */
[----:B------:R-:W-:Y:S01]  /*e3e0*/  MUFU.TANH R183, R183 ;  /* 0x000000b700b77308 */ /* 0x000fe20000002400 */
[----:B--2---:R-:W-:Y:S02]  /*e3f0*/  FSEL R16, R178, -INF , !P5 ;  /* 0xff800000b2107808 */ /* 0x004fe40006800000 */
[----:B------:R-:W-:-:S05]  /*e400*/  ISETP.GE.AND P5, PT, R0, R10, PT ;  /* 0x0000000a0000720c */ /* 0x000fca0003fa6270 */
[----:B------:R1:W2:Y:S01]  /*e410*/  MUFU.TANH R188, R17 ;  /* 0x0000001100bc7308 */ /* 0x0002a20000002400 */
[----:B------:R-:W-:Y:S02]  /*e420*/  FSEL R198, R181, -INF , !P5 ;  /* 0xff800000b5c67808 */ /* 0x000fe40006800000 */
[----:B------:R-:W-:-:S05]  /*e430*/  ISETP.GE.AND P5, PT, R4, R11, PT ;  /* 0x0000000b0400720c */ /* 0x000fca0003fa6270 */
[----:B------:R-:W-:Y:S01]  /*e440*/  MUFU.TANH R189, R24 ;  /* 0x0000001800bd7308 */ /* 0x000fe20000002400 */
[----:B---3--:R-:W-:Y:S02]  /*e450*/  FSEL R187, R187, -INF , !P5 ;  /* 0xff800000bbbb7808 */ /* 0x008fe40006800000 */
[----:B------:R-:W-:-:S05]  /*e460*/  ISETP.GE.AND P5, PT, R0, R11, PT ;  /* 0x0000000b0000720c */ /* 0x000fca0003fa6270 */
[----:B------:R-:W3:Y:S01]  /*e470*/  MUFU.TANH R190, R25 ;  /* 0x0000001900be7308 */ /* 0x000ee20000002400 */
[----:B-1----:R-:W-:Y:S02]  /*e480*/  FSEL R17, R231, -INF , !P6 ;  /* 0xff800000e7117808 */ /* 0x002fe40007000000 */
[----:B------:R-:W-:Y:S02]  /*e490*/  ISETP.GE.AND P6, PT, R2, R10, PT ;  /* 0x0000000a0200720c */ /* 0x000fe40003fc6270 */
[----:B--2---:R-:W-:Y:S02]  /*e4a0*/  FSEL R188, R188, -INF , !P4 ;  /* 0xff800000bcbc7808 */ /* 0x004fe40006000000 */
[----:B------:R-:W-:Y:S01]  /*e4b0*/  FSEL R197, R180, -INF , !P6 ;  /* 0xff800000b4c57808 */ /* 0x000fe20007000000 */
[----:B------:R-:W1:Y:S01]  /*e4c0*/  MUFU.TANH R4, R26 ;  /* 0x0000001a00047308 */ /* 0x000e620000002400 */
[----:B------:R-:W-:Y:S02]  /*e4d0*/  ISETP.GE.AND P6, PT, R0, R9, PT ;  /* 0x000000090000720c */ /* 0x000fe40003fc6270 */
[----:B------:R-:W-:-:S02]  /*e4e0*/  ISETP.GE.AND P4, PT, R2, R12, PT ;  /* 0x0000000c0200720c */ /* 0x000fc40003f86270 */
[----:B------:R-:W-:Y:S02]  /*e4f0*/  FSEL R199, R183, -INF , !P6 ;  /* 0xff800000b7c77808 */ /* 0x000fe40007000000 */
[----:B------:R-:W-:Y:S01]  /*e500*/  ISETP.GE.AND P6, PT, R2, R11, PT ;  /* 0x0000000b0200720c */ /* 0x000fe20003fc6270 */
[----:B------:R-:W2:Y:S01]  /*e510*/  MUFU.TANH R3, R3 ;  /* 0x0000000300037308 */ /* 0x000ea20000002400 */
[----:B---3--:R-:W-:Y:S02]  /*e520*/  FSEL R190, R190, -INF , !P5 ;  /* 0xff800000bebe7808 */ /* 0x008fe40006800000 */
[----:B------:R-:W-:Y:S02]  /*e530*/  FSEL R189, R189, -INF , !P6 ;  /* 0xff800000bdbd7808 */ /* 0x000fe40007000000 */
[----:B-1----:R-:W-:Y:S02]  /*e540*/  FSEL R193, R4, -INF , !P4 ;  /* 0xff80000004c17808 */ /* 0x002fe40006000000 */
[----:B--2---:R-:W-:Y:S01]  /*e550*/  FSEL R194, R3, -INF , !P0 ;  /* 0xff80000003c27808 */ /* 0x004fe20004000000 */
        /* <DEDUP_REMOVED lines=45> */
.L_x_1187:
[----:B------:R-:W-:Y:S05]  /*e830*/  BSYNC B0 ;  /* 0x0000000000007941 */ /* 0x000fea0003800000 */
.L_x_1186:
[----:B------:R-:W0:Y:S02]  /*e840*/  LDGDEPBAR ;  /* 0x00000000000079af */ /* 0x000e240000000000 */
.L_x_1185:
        /* <DEDUP_REMOVED lines=18> */
[----:B-1----:R-:W1:Y:S01]  /*e970*/  SHFL.BFLY PT, R4, R0, 0x2, 0x1f ;  /* 0x0c401f0000047f89 */ /* 0x002e6200000e0000 */
        /* <DEDUP_REMOVED lines=13> */
[----:B------:R-:W-:-:S03]  /*ea50*/  FSEL R2, R2, RZ, P1 ;  /* 0x000000ff02027208 */ /* 0x000fc60000800000 */
[----:B------:R-:W-:Y:S02]  /*ea60*/  FADD.FTZ R5, R205, -R0 ;  /* 0x80000000cd057221 */ /* 0x000fe40000010000 */
[--C-:B------:R-:W-:Y:S02]  /*ea70*/  FFMA.FTZ R13, R13, c[0x0][0x23c], -R2.reuse ;  /* 0x00008f000d0d7a23 */ /* 0x100fe40000010802 */
[--C-:B------:R-:W-:Y:S01]  /*ea80*/  FFMA.FTZ R20, R20, c[0x0][0x23c], -R2.reuse ;  /* 0x00008f0014147a23 */ /* 0x100fe20000010802 */
[----:B--2---:R-:W-:Y:S01]  /*ea90*/  FMNMX.FTZ R3, R3, R4, !PT ;  /* 0x0000000403037209 */ /* 0x004fe20007810000 */
[----:B------:R-:W-:Y:S01]  /*eaa0*/  MUFU.EX2 R237, R13 ;  /* 0x0000000d00ed7308 */ /* 0x000fe20000000800 */
[----:B------:R-:W-:Y:S02]  /*eab0*/  FFMA.FTZ R19, R19, c[0x0][0x23c], -R2 ;  /* 0x00008f0013137a23 */ /* 0x000fe40000010802 */
[C---:B------:R-:W-:Y:S01]  /*eac0*/  FSETP.NEU.FTZ.AND P0, PT, R3.reuse, -INF , PT ;  /* 0xff8000000300780b */ /* 0x040fe20003f1d000 */
[----:B------:R-:W-:-:S02]  /*ead0*/  FMUL.FTZ R9, R3, c[0x0][0x23c] ;  /* 0x00008f0003097a20 */ /* 0x000fc40000410000 */
[----:B------:R-:W-:Y:S01]  /*eae0*/  FFMA.FTZ R18, R18, c[0x0][0x23c], -R2 ;  /* 0x00008f0012127a23 */ /* 0x000fe20000010802 */
[----:B------:R-:W-:Y:S01]  /*eaf0*/  FSEL R4, R3, RZ, P0 ;  /* 0x000000ff03047208 */ /* 0x000fe20000000000 */
[----:B------:R1:W2:Y:S01]  /*eb00*/  MUFU.EX2 R236, R20 ;  /* 0x0000001400ec7308 */ /* 0x0002a20000000800 */
[----:B------:R-:W-:Y:S01]  /*eb10*/  FSEL R9, R9, RZ, P0 ;  /* 0x000000ff09097208 */ /* 0x000fe20000000000 */
[----:B------:R-:W-:-:S04]  /*eb20*/  FMUL.FTZ R5, R5, c[0x0][0x23c] ;  /* 0x00008f0005057a20 */ /* 0x000fc80000410000 */
[--C-:B------:R-:W-:Y:S02]  /*eb30*/  FFMA.FTZ R0, R15, c[0x0][0x23c], -R9.reuse ;  /* 0x00008f000f007a23 */ /* 0x100fe40000010809 */
[--C-:B------:R-:W-:Y:S01]  /*eb40*/  FFMA.FTZ R17, R17, c[0x0][0x23c], -R9.reuse ;  /* 0x00008f0011117a23 */ /* 0x100fe20000010809 */
[----:B------:R-:W-:Y:S01]  /*eb50*/  MUFU.EX2 R238, R19 ;  /* 0x0000001300ee7308 */ /* 0x000fe20000000800 */
[--C-:B------:R-:W-:Y:S02]  /*eb60*/  FFMA.FTZ R16, R16, c[0x0][0x23c], -R9.reuse ;  /* 0x00008f0010107a23 */ /* 0x100fe40000010809 */
[----:B------:R-:W-:Y:S01]  /*eb70*/  FFMA.FTZ R14, R14, c[0x0][0x23c], -R9 ;  /* 0x00008f000e0e7a23 */ /* 0x000fe20000010809 */
[----:B-1----:R-:W-:Y:S04]  /*eb80*/  LDSM.16.MT88.4 R20, [R218+0xb000] ;  /* 0x00b00000da14783b */ /* 0x002fe80000004200 */
[----:B------:R1:W-:Y:S08]  /*eb90*/  MUFU.EX2 R234, R0 ;  /* 0x0000000000ea7308 */ /* 0x0003f00000000800 */
[----:B------:R-:W3:Y:S01]  /*eba0*/  MUFU.EX2 R239, R18 ;  /* 0x0000001200ef7308 */ /* 0x000ee20000000800 */
[----:B-1----:R-:W-:-:S07]  /*ebb0*/  FADD.FTZ R0, R204, -R4 ;  /* 0x80000004cc007221 */ /* 0x002fce0000010000 */
[----:B------:R-:W-:Y:S01]  /*ebc0*/  MUFU.EX2 R233, R17 ;  /* 0x0000001100e97308 */ /* 0x000fe20000000800 */
[----:B--2---:R-:W-:Y:S01]  /*ebd0*/  F2FP.BF16.PACK_AB R4, R236, R237 ;  /* 0x000000edec04723e */ /* 0x004fe200000010ff */
[----:B------:R-:W-:Y:S01]  /*ebe0*/  FMUL.FTZ R0, R0, c[0x0][0x23c] ;  /* 0x00008f0000007a20 */ /* 0x000fe20000410000 */
[----:B---3--:R-:W-:-:S05]  /*ebf0*/  F2FP.BF16.PACK_AB R6, R239, R238 ;  /* 0x000000eeef06723e */ /* 0x008fca00000010ff */
[----:B------:R1:W2:Y:S08]  /*ec00*/  MUFU.EX2 R13, R0 ;  /* 0x00000000000d7308 */ /* 0x0002b00000000800 */
[----:B------:R3:W-:Y:S01]  /*ec10*/  MUFU.EX2 R235, R16 ;  /* 0x0000001000eb7308 */ /* 0x0007e20000000800 */
[----:B-1----:R-:W-:-:S07]  /*ec20*/  FMNMX.FTZ R0, R226, R132, !PT ;  /* 0x00000084e2007209 */ /* 0x002fce0007810000 */
[----:B------:R-:W-:Y:S01]  /*ec30*/  MUFU.EX2 R232, R14 ;  /* 0x0000000e00e87308 */ /* 0x000fe20000000800 */
[-C--:B--2---:R-:W-:Y:S01]  /*ec40*/  FMUL.FTZ R146, R146, R13.reuse ;  /* 0x0000000d92927220 */ /* 0x084fe20000410000 */
[----:B------:R-:W-:Y:S01]  /*ec50*/  FMNMX.FTZ R8, R137, R0, !PT ;  /* 0x0000000089087209 */ /* 0x000fe20007810000 */
[----:B------:R-:W-:Y:S01]  /*ec60*/  FMUL.FTZ R147, R147, R13 ;  /* 0x0000000d93937220 */ /* 0x000fe20000410000 */
[----:B------:R-:W-:Y:S01]  /*ec70*/  FMNMX.FTZ R0, R207, R133, !PT ;  /* 0x00000085cf007209 */ /* 0x000fe20007810000 */
[-C--:B------:R-:W-:Y:S01]  /*ec80*/  FMUL.FTZ R154, R154, R13.reuse ;  /* 0x0000000d9a9a7220 */ /* 0x080fe20000410000 */
[----:B------:R-:W-:Y:S01]  /*ec90*/  FMNMX.FTZ R8, R138, R8, !PT ;  /* 0x000000088a087209 */ /* 0x000fe20007810000 */
[----:B---3--:R-:W-:Y:S01]  /*eca0*/  LDSM.16.MT88.4 R16, [R215+0xb000] ;  /* 0x00b00000d710783b */ /* 0x008fe20000004200 */
[----:B------:R-:W-:Y:S01]  /*ecb0*/  FMNMX.FTZ R0, R184, R0, !PT ;  /* 0x00000000b8007209 */ /* 0x000fe20007810000 */
[----:B------:R-:W1:Y:S01]  /*ecc0*/  MUFU.EX2 R14, R5 ;  /* 0x00000005000e7308 */ /* 0x000e620000000800 */
[----:B------:R-:W-:Y:S01]  /*ecd0*/  FMNMX.FTZ R8, R139, R8, !PT ;  /* 0x000000088b087209 */ /* 0x000fe20007810000 */
[-C--:B------:R-:W-:Y:S01]  /*ece0*/  FMUL.FTZ R155, R155, R13.reuse ;  /* 0x0000000d9b9b7220 */ /* 0x080fe20000410000 */
        /* <DEDUP_REMOVED lines=11> */
[----:B------:R-:W-:Y:S01]  /*eda0*/  FMUL.FTZ R43, R43, R13 ;  /* 0x0000000d2b2b7220 */ /* 0x000fe20000410000 */
[----:B------:R-:W-:Y:S01]  /*edb0*/  FMNMX.FTZ R10, R201, R0, !PT ;  /* 0x00000000c90a7209 */ /* 0x000fe20007810000 */
[----:B-1----:R-:W-:Y:S01]  /*edc0*/  FMUL.FTZ R144, R144, R14 ;  /* 0x0000000e90907220 */ /* 0x002fe20000410000 */
[----:B------:R-:W-:Y:S01]  /*edd0*/  FMNMX.FTZ R0, R198, R8, !PT ;  /* 0x00000008c6007209 */ /* 0x000fe20007810000 */
[----:B------:R-:W-:Y:S01]  /*ede0*/  FMUL.FTZ R145, R145, R14 ;  /* 0x0000000e91917220 */ /* 0x000fe20000410000 */
[----:B------:R-:W-:Y:S01]  /*edf0*/  F2FP.BF16.PACK_AB R5, R233, R232 ;  /* 0x000000e8e905723e */ /* 0x000fe200000010ff */
[-C--:B------:R-:W-:Y:S01]  /*ee00*/  FMUL.FTZ R152, R152, R14.reuse ;  /* 0x0000000e98987220 */ /* 0x080fe20000410000 */
[----:B------:R-:W-:Y:S01]  /*ee10*/  F2FP.BF16.PACK_AB R7, R234, R235 ;  /* 0x000000ebea07723e */ /* 0x000fe200000010ff */
[----:B------:R-:W1:Y:S01]  /*ee20*/  SHFL.BFLY PT, R8, R0, 0x2, 0x1f ;  /* 0x0c401f0000087f89 */ /* 0x000e6200000e0000 */
        /* <DEDUP_REMOVED lines=15> */
[----:B-1----:R-:W-:Y:S01]  /*ef20*/  FMNMX.FTZ R8, R0, R8, !PT ;  /* 0x0000000800087209 */ /* 0x002fe20007810000 */
[----:B------:R-:W-:Y:S01]  /*ef30*/  FMUL.FTZ R57, R57, R14 ;  /* 0x0000000e39397220 */ /* 0x000fe20000410000 */
[----:B------:R-:W-:Y:S01]  /*ef40*/  FMNMX.FTZ R0, R200, R10, !PT ;  /* 0x0000000ac8007209 */ /* 0x000fe20007810000 */
[----:B------:R-:W-:-:S02]  /*ef50*/  FMUL.FTZ R58, R58, R13 ;  /* 0x0000000d3a3a7220 */ /* 0x000fc40000410000 */
[----:B------:R-:W1:Y:S01]  /*ef60*/  SHFL.BFLY PT, R10, R8, 0x1, 0x1f ;  /* 0x0c201f00080a7f89 */ /* 0x000e6200000e0000 */
[----:B------:R-:W-:Y:S01]  /*ef70*/  FMNMX.FTZ R0, R199, R0, !PT ;  /* 0x00000000c7007209 */ /* 0x000fe20007810000 */
[-C--:B------:R-:W-:Y:S01]  /*ef80*/  FMUL.FTZ R59, R59, R13.reuse ;  /* 0x0000000d3b3b7220 */ /* 0x080fe20000410000 */
[C---:B------:R-:W-:Y:S01]  /*ef90*/  HMMA.16816.F32.BF16 R168, R4.reuse, R178, R168 ;  /* 0x000000b204a8723c */ /* 0x040fe200000418a8 */
[-C--:B------:R-:W-:Y:S02]  /*efa0*/  FMUL.FTZ R60, R60, R14.reuse ;  /* 0x0000000e3c3c7220 */ /* 0x080fe40000410000 */
[----:B------:R-:W2:Y:S01]  /*efb0*/  SHFL.BFLY PT, R11, R0, 0x2, 0x1f ;  /* 0x0c401f00000b7f89 */ /* 0x000ea200000e0000 */
        /* <DEDUP_REMOVED lines=10> */
[----:B------:R-:W-:Y:S01]  /*f060*/  FMUL.FTZ R77, R77, R14 ;  /* 0x0000000e4d4d7220 */ /* 0x000fe20000410000 */
[----:B-1----:R-:W-:Y:S01]  /*f070*/  FMNMX.FTZ R136, R8, R10, !PT ;  /* 0x0000000a08887209 */ /* 0x002fe20007810000 */
[----:B------:R-:W-:-:S02]  /*f080*/  FMUL.FTZ R88, R88, R14 ;  /* 0x0000000e58587220 */ /* 0x000fc40000410000 */
[-C--:B------:R-:W-:Y:S01]  /*f090*/  FMUL.FTZ R78, R78, R13.reuse ;  /* 0x0000000d4e4e7220 */ /* 0x080fe20000410000 */
[C---:B------:R-:W-:Y:S01]  /*f0a0*/  HMMA.16816.F32.BF16 R56, R4.reuse, R32, R56 ;  /* 0x000000200438723c */ /* 0x040fe20000041838 */
[-C--:B------:R-:W-:Y:S01]  /*f0b0*/  FMUL.FTZ R79, R79, R13.reuse ;  /* 0x0000000d4f4f7220 */ /* 0x080fe20000410000 */
[----:B------:R-:W-:Y:S01]  /*f0c0*/  FSETP.NEU.FTZ.AND P1, PT, R136, -INF , PT ;  /* 0xff8000008800780b */ /* 0x000fe20003f3d000 */
        /* <DEDUP_REMOVED lines=27> */
[----:B------:R-:W-:Y:S01]  /*f280*/  FMUL.FTZ R127, R127, R13 ;  /* 0x0000000d7f7f7220 */ /* 0x000fe20000410000 */
[----:B------:R-:W-:Y:S01]  /*f290*/  HMMA.16816.F32.BF16 R104, R4, R20, R104 ;  /* 0x000000140468723c */ /* 0x000fe20000041868 */
[----:B------:R-:W-:-:S04]  /*f2a0*/  FFMA.FTZ R10, R187, c[0x0][0x23c], -R2 ;  /* 0x00008f00bb0a7a23 */ /* 0x000fc80000010802 */
[----:B------:R1:W-:Y:S03]  /*f2b0*/  MUFU.EX2 R204, R10 ;  /* 0x0000000a00cc7308 */ /* 0x0003e60000000800 */
[C---:B------:R-:W-:Y:S08]  /*f2c0*/  HMMA.16816.F32.BF16 R108, R4.reuse, R22, R108 ;  /* 0x00000016046c723c */ /* 0x040ff0000004186c */
[----:B------:R-:W-:Y:S01]  /*f2d0*/  HMMA.16816.F32.BF16 R120, R4, R24, R120 ;  /* 0x000000180478723c */ /* 0x000fe20000041878 */
[----:B-1----:R-:W-:-:S07]  /*f2e0*/  FFMA.FTZ R10, R188, c[0x0][0x23c], -R2 ;  /* 0x00008f00bc0a7a23 */ /* 0x002fce0000010802 */
[----:B------:R-:W-:Y:S01]  /*f2f0*/  HMMA.16816.F32.BF16 R208, R4, R26, R124 ;  /* 0x0000001a04d0723c */ /* 0x000fe2000004187c */
[----:B------:R1:W3:Y:S06]  /*f300*/  MUFU.EX2 R203, R10 ;  /* 0x0000000a00cb7308 */ /* 0x0002ec0000000800 */
[----:B--2---:R-:W-:Y:S01]  /*f310*/  FMNMX.FTZ R4, R11, R0, !PT ;  /* 0x000000000b047209 */ /* 0x004fe20007810000 */
[----:B------:R-:W-:-:S04]  /*f320*/  FMUL.FTZ R0, R136, c[0x0][0x23c] ;  /* 0x00008f0088007a20 */ /* 0x000fc80000410000 */
[----:B------:R-:W2:Y:S01]  /*f330*/  SHFL.BFLY PT, R6, R4, 0x1, 0x1f ;  /* 0x0c201f0004067f89 */ /* 0x000ea200000e0000 */
[----:B------:R-:W-:Y:S01]  /*f340*/  FSEL R0, R0, RZ, P1 ;  /* 0x000000ff00007208 */ /* 0x000fe20000800000 */
[----:B-1----:R-:W-:Y:S01]  /*f350*/  FFMA.FTZ R10, R189, c[0x0][0x23c], -R2 ;  /* 0x00008f00bd0a7a23 */ /* 0x002fe20000010802 */
[----:B---3--:R-:W-:-:S03]  /*f360*/  F2FP.BF16.PACK_AB R124, R203, R204 ;  /* 0x000000cccb7c723e */ /* 0x008fc600000010ff */
[----:B------:R-:W-:Y:S02]  /*f370*/  FFMA.FTZ R5, R132, c[0x0][0x23c], -R0 ;  /* 0x00008f0084057a23 */ /* 0x000fe40000010800 */
[----:B------:R-:W-:Y:S01]  /*f380*/  FFMA.FTZ R2, R190, c[0x0][0x23c], -R2 ;  /* 0x00008f00be027a23 */ /* 0x000fe20000010802 */
[----:B------:R-:W-:Y:S08]  /*f390*/  MUFU.EX2 R189, R10 ;  /* 0x0000000a00bd7308 */ /* 0x000ff00000000800 */
[----:B------:R1:W-:Y:S01]  /*f3a0*/  MUFU.EX2 R229, R5 ;  /* 0x0000000500e57308 */ /* 0x0003e20000000800 */
[----:B--2---:R-:W-:Y:S01]  /*f3b0*/  FMNMX.FTZ R135, R4, R6, !PT ;  /* 0x0000000604877209 */ /* 0x004fe20007810000 */
[----:B------:R-:W-:-:S06]  /*f3c0*/  FFMA.FTZ R4, R137, c[0x0][0x23c], -R0 ;  /* 0x00008f0089047a23 */ /* 0x000fcc0000010800 */
[----:B------:R2:W3:Y:S01]  /*f3d0*/  MUFU.EX2 R188, R2 ;  /* 0x0000000200bc7308 */ /* 0x0004e20000000800 */
[----:B------:R-:W-:-:S07]  /*f3e0*/  FSETP.NEU.FTZ.AND P0, PT, R135, -INF , PT ;  /* 0xff8000008700780b */ /* 0x000fce0003f1d000 */
[----:B------:R4:W-:Y:S01]  /*f3f0*/  MUFU.EX2 R228, R4 ;  /* 0x0000000400e47308 */ /* 0x0009e20000000800 */
[----:B-1----:R-:W-:-:S07]  /*f400*/  FFMA.FTZ R5, R138, c[0x0][0x23c], -R0 ;  /* 0x00008f008a057a23 */ /* 0x002fce0000010800 */
[----:B------:R1:W-:Y:S01]  /*f410*/  MUFU.EX2 R230, R5 ;  /* 0x0000000500e67308 */ /* 0x0003e20000000800 */
[----:B--2---:R-:W-:Y:S01]  /*f420*/  FFMA.FTZ R2, R191, c[0x0][0x23c], -R9 ;  /* 0x00008f00bf027a23 */ /* 0x004fe20000010809 */
[----:B---3--:R-:W-:Y:S01]  /*f430*/  F2FP.BF16.PACK_AB R126, R188, R189 ;  /* 0x000000bdbc7e723e */ /* 0x008fe200000010ff */
[----:B----4-:R-:W-:-:S05]  /*f440*/  FMUL.FTZ R4, R135, c[0x0][0x23c] ;  /* 0x00008f0087047a20 */ /* 0x010fca0000410000 */
[----:B------:R2:W-:Y:S01]  /*f450*/  MUFU.EX2 R187, R2 ;  /* 0x0000000200bb7308 */ /* 0x0005e20000000800 */
[----:B------:R-:W-:Y:S01]  /*f460*/  FSEL R8, R4, RZ, P0 ;  /* 0x000000ff04087208 */ /* 0x000fe20000000000 */
[----:B------:R-:W-:Y:S01]  /*f470*/  FFMA.FTZ R4, R139, c[0x0][0x23c], -R0 ;  /* 0x00008f008b047a23 */ /* 0x000fe20000010800 */
[----:B-1----:R-:W-:-:S05]  /*f480*/  FSEL R5, R136, RZ, P1 ;  /* 0x000000ff88057208 */ /* 0x002fca0000800000 */
[----:B------:R1:W-:Y:S01]  /*f490*/  MUFU.EX2 R231, R4 ;  /* 0x0000000400e77308 */ /* 0x0003e20000000800 */
[----:B------:R-:W-:Y:S01]  /*f4a0*/  FADD.FTZ R6, R226, -R5 ;  /* 0x80000005e2067221 */ /* 0x000fe20000010000 */
[----:B------:R-:W-:Y:S01]  /*f4b0*/  FSEL R5, R135, RZ, P0 ;  /* 0x000000ff87057208 */ /* 0x000fe20000000000 */
[----:B--2---:R-:W-:Y:S02]  /*f4c0*/  FFMA.FTZ R2, R192, c[0x0][0x23c], -R9 ;  /* 0x00008f00c0027a23 */ /* 0x004fe40000010809 */
[----:B------:R-:W-:-:S04]  /*f4d0*/  FMUL.FTZ R6, R6, c[0x0][0x23c] ;  /* 0x00008f0006067a20 */ /* 0x000fc80000410000 */
[----:B------:R-:W2:Y:S01]  /*f4e0*/  MUFU.EX2 R12, R6 ;  /* 0x00000006000c7308 */ /* 0x000ea20000000800 */
[----:B-1----:R-:W-:-:S07]  /*f4f0*/  FFMA.FTZ R4, R133, c[0x0][0x23c], -R8 ;  /* 0x00008f0085047a23 */ /* 0x002fce0000010808 */
[----:B------:R1:W-:Y:S01]  /*f500*/  MUFU.EX2 R225, R4 ;  /* 0x0000000400e17308 */ /* 0x0003e20000000800 */
[----:B--2---:R-:W-:Y:S01]  /*f510*/  FMUL.FTZ R148, R148, R12 ;  /* 0x0000000c94947220 */ /* 0x004fe20000410000 */
[----:B------:R-:W-:Y:S01]  /*f520*/  F2FP.BF16.PACK_AB R6, R231, R230 ;  /* 0x000000e6e706723e */ /* 0x000fe200000010ff */
[-C--:B------:R-:W-:Y:S02]  /*f530*/  FMUL.FTZ R149, R149, R12.reuse ;  /* 0x0000000c95957220 */ /* 0x080fe40000410000 */
[-C--:B------:R-:W-:Y:S02]  /*f540*/  FMUL.FTZ R160, R160, R12.reuse ;  /* 0x0000000ca0a07220 */ /* 0x080fe40000410000 */
[-C--:B------:R-:W-:Y:S02]  /*f550*/  FMUL.FTZ R161, R161, R12.reuse ;  /* 0x0000000ca1a17220 */ /* 0x080fe40000410000 */
[----:B-1----:R-:W-:Y:S02]  /*f560*/  FFMA.FTZ R4, R184, c[0x0][0x23c], -R8 ;  /* 0x00008f00b8047a23 */ /* 0x002fe40000010808 */
[----:B------:R-:W-:-:S02]  /*f570*/  FMUL.FTZ R36, R36, R12 ;  /* 0x0000000c24247220 */ /* 0x000fc40000410000 */
[----:B------:R1:W2:Y:S01]  /*f580*/  MUFU.EX2 R227, R4 ;  /* 0x0000000400e37308 */ /* 0x0002a20000000800 */
        /* <DEDUP_REMOVED lines=8> */
[----:B-1----:R-:W-:Y:S02]  /*f610*/  FFMA.FTZ R4, R185, c[0x0][0x23c], -R8 ;  /* 0x00008f00b9047a23 */ /* 0x002fe40000010808 */
        /* <DEDUP_REMOVED lines=11> */
[----:B--2---:R-:W-:Y:S01]  /*f6d0*/  F2FP.BF16.PACK_AB R5, R227, R225 ;  /* 0x000000e1e305723e */ /* 0x004fe200000010ff */
        /* <DEDUP_REMOVED lines=13> */
[----:B------:R-:W1:Y:S01]  /*f7b0*/  MUFU.EX2 R186, R2 ;  /* 0x0000000200ba7308 */ /* 0x000e620000000800 */
[-C--:B--2---:R-:W-:Y:S02]  /*f7c0*/  FMUL.FTZ R150, R150, R11.reuse ;  /* 0x0000000b96967220 */ /* 0x084fe40000410000 */
[-C--:B------:R-:W-:Y:S02]  /*f7d0*/  FMUL.FTZ R151, R151, R11.reuse ;  /* 0x0000000b97977220 */ /* 0x080fe40000410000 */
[-C--:B------:R-:W-:Y:S02]  /*f7e0*/  FMUL.FTZ R162, R162, R11.reuse ;  /* 0x0000000ba2a27220 */ /* 0x080fe40000410000 */
[-C--:B------:R-:W-:Y:S01]  /*f7f0*/  FMUL.FTZ R163, R163, R11.reuse ;  /* 0x0000000ba3a37220 */ /* 0x080fe20000410000 */
[----:B------:R2:W3:Y:S01]  /*f800*/  MUFU.EX2 R205, R4 ;  /* 0x0000000400cd7308 */ /* 0x0004e20000000800 */
[----:B------:R-:W-:-:S02]  /*f810*/  FMUL.FTZ R38, R38, R11 ;  /* 0x0000000b26267220 */ /* 0x000fc40000410000 */
[-C--:B------:R-:W-:Y:S02]  /*f820*/  FMUL.FTZ R39, R39, R11.reuse ;  /* 0x0000000b27277220 */ /* 0x080fe40000410000 */
[-C--:B------:R-:W-:Y:S02]  /*f830*/  FMUL.FTZ R54, R54, R11.reuse ;  /* 0x0000000b36367220 */ /* 0x080fe40000410000 */
[----:B------:R-:W-:Y:S01]  /*f840*/  FMUL.FTZ R55, R55, R11 ;  /* 0x0000000b37377220 */ /* 0x000fe20000410000 */
[----:B-1----:R-:W-:Y:S01]  /*f850*/  F2FP.BF16.PACK_AB R125, R186, R187 ;  /* 0x000000bbba7d723e */ /* 0x002fe200000010ff */
[----:B------:R-:W-:Y:S02]  /*f860*/  FFMA.FTZ R2, R193, c[0x0][0x23c], -R9 ;  /* 0x00008f00c1027a23 */ /* 0x000fe40000010809 */
[-C--:B------:R-:W-:Y:S02]  /*f870*/  FMUL.FTZ R70, R70, R11.reuse ;  /* 0x0000000b46467220 */ /* 0x080fe40000410000 */
[----:B------:R1:W-:Y:S01]  /*f880*/  MUFU.EX2 R185, R2 ;  /* 0x0000000200b97308 */ /* 0x0003e20000000800 */
        /* <DEDUP_REMOVED lines=10> */
[----:B-1----:R-:W-:Y:S02]  /*f930*/  FFMA.FTZ R2, R194, c[0x0][0x23c], -R9 ;  /* 0x00008f00c2027a23 */ /* 0x002fe40000010809 */
[----:B------:R-:W-:-:S02]  /*f940*/  FMUL.FTZ R158, R158, R11 ;  /* 0x0000000b9e9e7220 */ /* 0x000fc40000410000 */
[----:B------:R-:W1:Y:S01]  /*f950*/  MUFU.EX2 R184, R2 ;  /* 0x0000000200b87308 */ /* 0x000e620000000800 */
        /* <DEDUP_REMOVED lines=9> */
[----:B------:R-:W-:Y:S01]  /*f9f0*/  FMUL.FTZ R82, R82, R11 ;  /* 0x0000000b52527220 */ /* 0x000fe20000410000 */
[----:B-1----:R-:W-:Y:S01]  /*fa00*/  F2FP.BF16.PACK_AB R127, R184, R185 ;  /* 0x000000b9b87f723e */ /* 0x002fe200000010ff */
[----:B------:R-:W-:Y:S01]  /*fa10*/  FFMA.FTZ R2, R195, c[0x0][0x23c], -R0 ;  /* 0x00008f00c3027a23 */ /* 0x000fe20000010800 */
[----:B------:R-:W-:Y:S01]  /*fa20*/  HMMA.16816.F32.BF16 R52, R4, R32, R52 ;  /* 0x000000200434723c */ /* 0x000fe20000041834 */
[-C--:B------:R-:W-:Y:S02]  /*fa30*/  FMUL.FTZ R83, R83, R11.reuse ;  /* 0x0000000b53537220 */ /* 0x080fe40000410000 */
[----:B------:R1:W-:Y:S01]  /*fa40*/  MUFU.EX2 R139, R2 ;  /* 0x00000002008b7308 */ /* 0x0003e20000000800 */
[-C--:B------:R-:W-:Y:S02]  /*fa50*/  FMUL.FTZ R98, R98, R11.reuse ;  /* 0x0000000b62627220 */ /* 0x080fe40000410000 */
[----:B------:R-:W-:-:S02]  /*fa60*/  FMUL.FTZ R99, R99, R11 ;  /* 0x0000000b63637220 */ /* 0x000fc40000410000 */
[-C--:B------:R-:W-:Y:S01]  /*fa70*/  FMUL.FTZ R114, R114, R11.reuse ;  /* 0x0000000b72727220 */ /* 0x080fe20000410000 */
[----:B------:R-:W-:Y:S01]  /*fa80*/  HMMA.16816.F32.BF16 R68, R4, R28, R68 ;  /* 0x0000001c0444723c */ /* 0x000fe20000041844 */
[-C--:B------:R-:W-:Y:S02]  /*fa90*/  FMUL.FTZ R115, R115, R11.reuse ;  /* 0x0000000b73737220 */ /* 0x080fe40000410000 */
[-C--:B------:R-:W-:Y:S02]  /*faa0*/  FMUL.FTZ R130, R130, R11.reuse ;  /* 0x0000000b82827220 */ /* 0x080fe40000410000 */
[----:B------:R-:W-:-:S03]  /*fab0*/  FMUL.FTZ R131, R131, R11 ;  /* 0x0000000b83837220 */ /* 0x000fc60000410000 */
[----:B------:R-:W-:Y:S01]  /*fac0*/  HMMA.16816.F32.BF16 R84, R4, R16, R84 ;  /* 0x000000100454723c */ /* 0x000fe20000041854 */
[----:B-1----:R-:W-:-:S04]  /*fad0*/  FFMA.FTZ R2, R196, c[0x0][0x23c], -R0 ;  /* 0x00008f00c4027a23 */ /* 0x002fc80000010800 */
[----:B------:R1:W2:Y:S03]  /*fae0*/  MUFU.EX2 R138, R2 ;  /* 0x00000002008a7308 */ /* 0x0002a60000000800 */
[C---:B------:R-:W-:Y:S08]  /*faf0*/  HMMA.16816.F32.BF16 R100, R4.reuse, R20, R100 ;  /* 0x000000140464723c */ /* 0x040ff00000041864 */
[----:B------:R-:W-:Y:S01]  /*fb00*/  HMMA.16816.F32.BF16 R116, R4, R24, R116 ;  /* 0x000000180474723c */ /* 0x000fe20000041874 */
[----:B-1----:R-:W-:-:S02]  /*fb10*/  FFMA.FTZ R2, R197, c[0x0][0x23c], -R0 ;  /* 0x00008f00c5027a23 */ /* 0x002fc40000010800 */
[----:B------:R-:W-:-:S05]  /*fb20*/  FFMA.FTZ R0, R198, c[0x0][0x23c], -R0 ;  /* 0x00008f00c6007a23 */ /* 0x000fca0000010800 */
[C---:B------:R-:W-:Y:S01]  /*fb30*/  HMMA.16816.F32.BF16 R140, R4.reuse, R142, R156 ;  /* 0x0000008e048c723c */ /* 0x040fe2000004189c */
[----:B------:R1:W-:Y:S01]  /*fb40*/  MUFU.EX2 R137, R2 ;  /* 0x0000000200897308 */ /* 0x0003e20000000800 */
[----:B------:R-:W3:Y:S06]  /*fb50*/  LDSM.16.MT88.4 R156, [R213+0xa800] ;  /* 0x00a80000d59c783b */ /* 0x000eec0000004200 */
[C---:B------:R-:W-:Y:S01]  /*fb60*/  HMMA.16816.F32.BF16 R176, R4.reuse, R178, R172 ;  /* 0x000000b204b0723c */ /* 0x040fe200000418ac */
[----:B------:R4:W-:Y:S01]  /*fb70*/  MUFU.EX2 R133, R0 ;  /* 0x0000000000857308 */ /* 0x0009e20000000800 */
[----:B------:R-:W5:Y:S06]  /*fb80*/  LDSM.16.MT88.4 R172, [R215+0xa800] ;  /* 0x00a80000d7ac783b */ /* 0x000f6c0000004200 */
[----:B------:R-:W-:Y:S01]  /*fb90*/  HMMA.16816.F32.BF16 R180, R4, R182, R48 ;  /* 0x000000b604b4723c */ /* 0x000fe20000041830 */
[----:B------:R-:W2:Y:S01]  /*fba0*/  LDSM.16.MT88.4 R48, [R218+0xa800] ;  /* 0x00a80000da30783b */ /* 0x000ea20000004200 */
[----:B-1----:R-:W-:-:S04]  /*fbb0*/  FFMA.FTZ R2, R248, R14, R237 ;  /* 0x0000000ef8027223 */ /* 0x002fc800000100ed */
[----:B------:R-:W-:Y:S02]  /*fbc0*/  FADD.FTZ R2, R236, R2 ;  /* 0x00000002ec027221 */ /* 0x000fe40000010000 */
[C---:B------:R-:W-:Y:S01]  /*fbd0*/  HMMA.16816.F32.BF16 R32, R4.reuse, R34, R64 ;  /* 0x000000220420723c */ /* 0x040fe20000041840 */
[----:B----4-:R-:W-:Y:S01]  /*fbe0*/  FFMA.FTZ R0, R202, c[0x0][0x23c], -R8 ;  /* 0x00008f00ca007a23 */ /* 0x010fe20000010808 */
[----:B------:R-:W-:Y:S01]  /*fbf0*/  LDSM.16.MT88.4 R64, [R217+0xa800] ;  /* 0x00a80000d940783b */ /* 0x000fe20000004200 */
[----:B------:R-:W-:Y:S02]  /*fc00*/  FADD.FTZ R2, R238, R2 ;  /* 0x00000002ee027221 */ /* 0x000fe40000010000 */
[----:B------:R1:W-:Y:S02]  /*fc10*/  MUFU.EX2 R132, R0 ;  /* 0x0000000000847308 */ /* 0x0003e40000000800 */
[----:B------:R-:W-:Y:S01]  /*fc20*/  FADD.FTZ R2, R239, R2 ;  /* 0x00000002ef027221 */ /* 0x000fe20000010000 */
[----:B------:R-:W-:Y:S01]  /*fc30*/  HMMA.16816.F32.BF16 R28, R4, R30, R80 ;  /* 0x0000001e041c723c */ /* 0x000fe20000041850 */
[----:B------:R-:W-:Y:S02]  /*fc40*/  LDSM.16.MT88.4 R80, [R213+0xb800] ;  /* 0x00b80000d550783b */ /* 0x000fe40000004200 */
[----:B------:R-:W-:-:S04]  /*fc50*/  FADD.FTZ R2, R204, R2 ;  /* 0x00000002cc027221 */ /* 0x000fc80000010000 */
[----:B------:R-:W-:Y:S01]  /*fc60*/  FADD.FTZ R2, R203, R2 ;  /* 0x00000002cb027221 */ /* 0x000fe20000010000 */
[C---:B------:R-:W-:Y:S01]  /*fc70*/  HMMA.16816.F32.BF16 R16, R4.reuse, R18, R96 ;  /* 0x000000120410723c */ /* 0x040fe20000041860 */
[----:B------:R-:W-:Y:S02]  /*fc80*/  LDSM.16.MT88.4 R96, [R215+0xb800] ;  /* 0x00b80000d760783b */ /* 0x000fe40000004200 */
[----:B------:R-:W-:Y:S02]  /*fc90*/  FADD.FTZ R2, R189, R2 ;  /* 0x00000002bd027221 */ /* 0x000fe40000010000 */
[----:B-1----:R-:W-:Y:S02]  /*fca0*/  FFMA.FTZ R0, R201, c[0x0][0x23c], -R8 ;  /* 0x00008f00c9007a23 */ /* 0x002fe40000010808 */
[----:B------:R-:W-:Y:S01]  /*fcb0*/  FADD.FTZ R248, R188, R2 ;  /* 0x00000002bcf87221 */ /* 0x000fe20000010000 */
[C---:B------:R-:W-:Y:S01]  /*fcc0*/  HMMA.16816.F32.BF16 R20, R4.reuse, R22, R112 ;  /* 0x000000160414723c */ /* 0x040fe20000041870 */
[----:B------:R1:W4:Y:S01]  /*fcd0*/  MUFU.EX2 R15, R0 ;  /* 0x00000000000f7308 */ /* 0x0003220000000800 */
[----:B------:R-:W-:Y:S06]  /*fce0*/  LDSM.16.MT88.4 R112, [R218+0xb800] ;  /* 0x00b80000da70783b */ /* 0x000fec0000004200 */
[----:B------:R-:W-:Y:S01]  /*fcf0*/  HMMA.16816.F32.BF16 R24, R4, R26, R128 ;  /* 0x0000001a0418723c */ /* 0x000fe20000041880 */
[----:B------:R-:W5:Y:S06]  /*fd00*/  LDSM.16.MT88.4 R4, [R217+0xb800] ;  /* 0x00b80000d904783b */ /* 0x000f6c0000004200 */
[----:B--2---:R-:W-:Y:S01]  /*fd10*/  F2FP.BF16.PACK_AB R128, R138, R139 ;  /* 0x0000008b8a80723e */ /* 0x004fe200000010ff */
[----:B---3--:R-:W-:Y:S01]  /*fd20*/  HMMA.16816.F32.BF16 R144, R124, R156, R144 ;  /* 0x0000009c7c90723c */ /* 0x008fe20000041890 */
[----:B-1----:R-:W-:Y:S01]  /*fd30*/  FFMA.FTZ R0, R200, c[0x0][0x23c], -R8 ;  /* 0x00008f00c8007a23 */ /* 0x002fe20000010808 */
[----:B----4-:R-:W-:-:S02]  /*fd40*/  F2FP.BF16.PACK_AB R129, R15, R132 ;  /* 0x000000840f81723e */ /* 0x010fc400000010ff */
[----:B------:R-:W-:Y:S01]  /*fd50*/  F2FP.BF16.PACK_AB R130, R133, R137 ;  /* 0x000000898582723e */ /* 0x000fe200000010ff */
[----:B------:R1:W-:Y:S03]  /*fd60*/  MUFU.EX2 R10, R0 ;  /* 0x00000000000a7308 */ /* 0x0003e60000000800 */
[C---:B------:R-:W-:Y:S08]  /*fd70*/  HMMA.16816.F32.BF16 R152, R124.reuse, R158, R152 ;  /* 0x0000009e7c98723c */ /* 0x040ff00000041898 */
[----:B-----5:R-:W-:Y:S01]  /*fd80*/  HMMA.16816.F32.BF16 R164, R124, R172, R164 ;  /* 0x000000ac7ca4723c */ /* 0x020fe200000418a4 */
[----:B-1----:R-:W-:-:S02]  /*fd90*/  FFMA.FTZ R0, R199, c[0x0][0x23c], -R8 ;  /* 0x00008f00c7007a23 */ /* 0x002fc40000010808 */
[----:B------:R-:W-:-:S05]  /*fda0*/  FFMA.FTZ R8, R250, R12, R229 ;  /* 0x0000000cfa087223 */ /* 0x000fca00000100e5 */
[C---:B------:R-:W-:Y:S01]  /*fdb0*/  HMMA.16816.F32.BF16 R168, R124.reuse, R174, R168 ;  /* 0x000000ae7ca8723c */ /* 0x040fe200000418a8 */
[----:B------:R-:W1:Y:S07]  /*fdc0*/  MUFU.EX2 R9, R0 ;  /* 0x0000000000097308 */ /* 0x000e6e0000000800 */
[C---:B------:R-:W-:Y:S08]  /*fdd0*/  HMMA.16816.F32.BF16 R40, R124.reuse, R48, R40 ;  /* 0x000000307c28723c */ /* 0x040ff00000041828 */
[----:B------:R-:W-:Y:S01]  /*fde0*/  HMMA.16816.F32.BF16 R120, R124, R4, R120 ;  /* 0x000000047c78723c */ /* 0x000fe20000041878 */
[----:B-1----:R-:W-:Y:S01]  /*fdf0*/  F2FP.BF16.PACK_AB R131, R9, R10 ;  /* 0x0000000a0983723e */ /* 0x002fe200000010ff */
[----:B------:R-:W-:-:S04]  /*fe00*/  FFMA.FTZ R0, R247, R13, R232 ;  /* 0x0000000df7007223 */ /* 0x000fc800000100e8 */
[----:B------:R-:W-:Y:S02]  /*fe10*/  FADD.FTZ R0, R233, R0 ;  /* 0x00000000e9007221 */ /* 0x000fe40000010000 */
[----:B------:R-:W-:Y:S02]  /*fe20*/  HMMA.16816.F32.BF16 R116, R128, R4, R116 ;  /* 0x000000048074723c */ /* 0x000fe40000041874 */
[----:B------:R-:W-:-:S04]  /*fe30*/  FADD.FTZ R0, R235, R0 ;  /* 0x00000000eb007221 */ /* 0x000fc80000010000 */
[----:B------:R-:W-:Y:S02]  /*fe40*/  FADD.FTZ R0, R234, R0 ;  /* 0x00000000ea007221 */ /* 0x000fe40000010000 */
[----:B------:R-:W-:Y:S01]  /*fe50*/  FFMA.FTZ R4, R249, R11, R225 ;  /* 0x0000000bf9047223 */ /* 0x000fe200000100e1 */
[C---:B------:R-:W-:Y:S01]  /*fe60*/  HMMA.16816.F32.BF16 R44, R124.reuse, R50, R44 ;  /* 0x000000327c2c723c */ /* 0x040fe2000004182c */
[----:B------:R-:W-:Y:S01]  /*fe70*/  FADD.FTZ R5, R228, R8 ;  /* 0x00000008e4057221 */ /* 0x000fe20000010000 */
[----:B------:R-:W-:Y:S01]  /*fe80*/  @P3 IADD3 R225, R244, -0x6, RZ ;  /* 0xfffffffaf4e13810 */ /* 0x000fe20007ffe0ff */
        /* <DEDUP_REMOVED lines=41> */
[----:B------:R-:W-:Y:S05]  /*10120*/  @!UPT UIADD3 URZ, URZ, URZ, URZ ;  /* 0x0000003f3f3ff290 */ /* 0x000fea000fffe03f */
[----:B------:R-:W-:Y:S11]  /*10130*/  @P3 BRA `(.L_x_1188) ;  /* 0x0000001000003947 */ /* 0x000ff60003800000 */
.L_x_1175:
[----:B------:R-:W-:-:S07]  /*10140*/  IADD3 R225, R206, -0x1, RZ ;  /* 0xffffffffcee17810 */ /* 0x000fce0007ffe0ff */
.L_x_1188:
[----:B------:R-:W-:-:S13]  /*10150*/  ISETP.GE.AND P0, PT, R225, RZ, PT ;  /* 0x000000ffe100720c */ /* 0x000fda0003f06270 */
[----:B------:R-:W-:Y:S05]  /*10160*/  @!P0 BRA `(.L_x_1189) ;  /* 0x000029f000008947 */ /* 0x000fea0003800000 */
[----:B------:R-:W2:Y:S01]  /*10170*/  LDL.LU.64 R6, [R1] ;  /* 0x0000000001067983 */ /* 0x000ea20000300a00 */
[----:B------:R-:W-:Y:S01]  /*10180*/  MOV R139, R3 ;  /* 0x00000003008b7202 */ /* 0x000fe20000000f00 */
[----:B------:R-:W-:Y:S02]  /*10190*/  IMAD.MOV.U32 R137, RZ, RZ, R135 ;  /* 0x000000ffff897224 */ /* 0x000fe400078e0087 */
[----:B------:R-:W3:Y:S01]  /*101a0*/  LDL.LU.64 R4, [R1+0x30] ;  /* 0x0000300001047983 */ /* 0x000ee20000300a00 */
[----:B------:R-:W-:Y:S02]  /*101b0*/  IMAD.MOV.U32 R132, RZ, RZ, R136 ;  /* 0x000000ffff847224 */ /* 0x000fe400078e0088 */
[----:B------:R-:W-:Y:S01]  /*101c0*/  IMAD.MOV.U32 R138, RZ, RZ, R134 ;  /* 0x000000ffff8a7224 */ /* 0x000fe200078e0086 */
[----:B------:R-:W4:Y:S01]  /*101d0*/  LDL.64 R8, [R1+0x8] ;  /* 0x0000080001087983 */ /* 0x000f220000100a00 */
[----:B------:R-:W-:Y:S01]  /*101e0*/  ISETP.GE.AND P2, PT, R251, c[0x0][0x220], PT ;  /* 0x00008800fb007a0c */ /* 0x000fe20003f46270 */
[----:B--2---:R-:W-:Y:S01]  /*101f0*/  IMAD.MOV.U32 R3, RZ, RZ, R7 ;  /* 0x000000ffff037224 */ /* 0x004fe200078e0007 */
[----:B---3--:R-:W-:-:S05]  /*10200*/  MOV R2, R4 ;  /* 0x0000000400027202 */ /* 0x008fca0000000f00 */
[----:B------:R1:W-:Y:S01]  /*10210*/  STL.64 [R1], R2 ;  /* 0x0000000201007387 */ /* 0x0003e20000100a00 */
[----:B----4-:R-:W-:Y:S01]  /*10220*/  ISETP.GE.AND P3, PT, R8, c[0x0][0x220], PT ;  /* 0x0000880008007a0c */ /* 0x010fe20003f66270 */
[----:B------:R-:W-:Y:S05]  /*10230*/  BRA `(.L_x_1190) ;  /* 0x000002f000007947 */ /* 0x000fea0003800000 */
.L_x_1192:
[----:B------:R-:W2:Y:S01]  /*10240*/  LDL.64 R226, [R1+0x20] ;  /* 0x0000200001e27983 */ /* 0x000ea20000100a00 */
[----:B------:R-:W-:Y:S01]  /*10250*/  IADD3 R0, R225, -0x1, RZ ;  /* 0xffffffffe1007810 */ /* 0x000fe20007ffe0ff */
[----:B------:R-:W-:Y:S02]  /*10260*/  IMAD.MOV.U32 R133, RZ, RZ, c[0x0][0x198] ;  /* 0x00006600ff857624 */ /* 0x000fe400078e00ff */
[----:B------:R-:W3:Y:S01]  /*10270*/  LDL.64 R134, [R1+0x18] ;  /* 0x0000180001867983 */ /* 0x000ee20000100a00 */
[----:B------:R-:W-:Y:S01]  /*10280*/  SHF.R.S32.HI R2, RZ, 0x1f, R0 ;  /* 0x0000001fff027819 */ /* 0x000fe20000011400 */
[----:B------:R-:W-:Y:S02]  /*10290*/  IMAD.WIDE.U32 R4, R0, c[0x0][0x198], RZ ;  /* 0x0000660000047a25 */ /* 0x000fe400078e00ff */
[----:B------:R1:W-:Y:S02]  /*102a0*/  @P3 STS.128 [R224+0x8000], RZ ;  /* 0x008000ffe0003388 */ /* 0x0003e40000000c00 */
[----:B------:R-:W-:Y:S02]  /*102b0*/  IMAD R2, R2, c[0x0][0x198], RZ ;  /* 0x0000660002027a24 */ /* 0x000fe400078e02ff */
[----:B------:R-:W-:Y:S02]  /*102c0*/  IMAD.SHL.U32 R133, R133, 0x10, RZ ;  /* 0x0000001085857824 */ /* 0x000fe400078e00ff */
[----:B------:R-:W-:Y:S04]  /*102d0*/  IMAD R2, R0, c[0x0][0x19c], R2 ;  /* 0x0000670000027a24 */ /* 0x000fe800078e0202 */
[----:B------:R-:W-:Y:S02]  /*102e0*/  IMAD.IADD R3, R5, 0x1, R2 ;  /* 0x0000000105037824 */ /* 0x000fe400078e0202 */
[----:B---3--:R-:W-:Y:S01]  /*102f0*/  IMAD.MOV.U32 R134, RZ, RZ, 0x4 ;  /* 0x00000004ff867424 */ /* 0x008fe200078e00ff */
[----:B--2---:R-:W-:Y:S04]  /*10300*/  LEA R0, P1, R4, R226, 0x5 ;  /* 0x000000e204007211 */ /* 0x004fe800078228ff */
[----:B------:R-:W-:Y:S02]  /*10310*/  @!P3 LEA R10, P6, R0, c[0x0][0x168], 0x1 ;  /* 0x00005a00000aba11 */ /* 0x000fe400078c08ff */
[----:B------:R-:W-:Y:S02]  /*10320*/  LEA.HI.X R3, R4, R135, R3, 0x5, P1 ;  /* 0x0000008704037211 */ /* 0x000fe400008f2c03 */
[----:B------:R-:W-:Y:S01]  /*10330*/  IADD3 R2, P0, R133, R0, RZ ;  /* 0x0000000085027210 */ /* 0x000fe20007f1e0ff */
[----:B------:R-:W-:Y:S01]  /*10340*/  IMAD.MOV.U32 R133, RZ, RZ, c[0x0][0x198] ;  /* 0x00006600ff857624 */ /* 0x000fe200078e00ff */
[C-C-:B------:R-:W-:Y:S02]  /*10350*/  @!P3 LEA.HI.X R11, R0.reuse, c[0x0][0x16c], R3.reuse, 0x1, P6 ;  /* 0x00005b00000bba11 */ /* 0x140fe400030f0c03 */
[----:B------:R-:W-:Y:S02]  /*10360*/  @!P2 LEA R6, P1, R0, c[0x0][0x168], 0x1 ;  /* 0x00005a000006aa11 */ /* 0x000fe400078208ff */
[----:B------:R-:W-:Y:S01]  /*10370*/  @!P3 LEA R8, P5, R2, c[0x0][0x168], 0x1 ;  /* 0x00005a000208ba11 */ /* 0x000fe200078a08ff */
[----:B------:R-:W-:Y:S01]  /*10380*/  @!PT LDS RZ, [RZ] ;  /* 0x00000000fffff984 */ /* 0x000fe20000000800 */
[----:B------:R-:W-:Y:S01]  /*10390*/  @!PT LDS RZ, [RZ] ;  /* 0x00000000fffff984 */ /* 0x000fe20000000800 */
[----:B------:R-:W-:Y:S01]  /*103a0*/  @!PT LDS RZ, [RZ] ;  /* 0x00000000fffff984 */ /* 0x000fe20000000800 */
[----:B------:R1:W-:Y:S01]  /*103b0*/  @!P3 LDGSTS.E.BYPASS.LTC128B.128 [R224+0x8000], [R10.64] ;  /* 0x080000000ae0bfae */ /* 0x0003e2000b901d44 */
[----:B------:R-:W-:Y:S02]  /*103c0*/  SHF.L.U64.HI R133, R133, R134, c[0x0][0x19c] ;  /* 0x0000670085857619 */ /* 0x000fe40000010286 */
[--C-:B------:R-:W-:Y:S01]  /*103d0*/  @!P2 LEA.HI.X R7, R0, c[0x0][0x16c], R3.reuse, 0x1, P1 ;  /* 0x00005b000007aa11 */ /* 0x100fe200008f0c03 */
[----:B------:R1:W-:Y:S02]  /*103e0*/  @P2 STS.128 [R224+0x9000], RZ ;  /* 0x009000ffe0002388 */ /* 0x0003e40000000c00 */
[----:B------:R-:W-:Y:S01]  /*103f0*/  IMAD.X R5, R133, 0x1, R3, P0 ;  /* 0x0000000185057824 */ /* 0x000fe200000e0603 */
[C---:B------:R-:W-:Y:S01]  /*10400*/  @!P2 LEA R4, P0, R2.reuse, c[0x0][0x168], 0x1 ;  /* 0x00005a000204aa11 */ /* 0x040fe200078008ff */
[----:B------:R-:W-:Y:S01]  /*10410*/  @!PT LDS RZ, [RZ] ;  /* 0x00000000fffff984 */ /* 0x000fe20000000800 */
[----:B------:R-:W-:Y:S01]  /*10420*/  @!PT LDS RZ, [RZ] ;  /* 0x00000000fffff984 */ /* 0x000fe20000000800 */
[----:B------:R-:W-:Y:S01]  /*10430*/  @!PT LDS RZ, [RZ] ;  /* 0x00000000fffff984 */ /* 0x000fe20000000800 */
[----:B------:R1:W-:Y:S03]  /*10440*/  @!P2 LDGSTS.E.BYPASS.LTC128B.128 [R224+0x9000], [R6.64+0x80] ;  /* 0x0900008006e0afae */ /* 0x0003e6000b901d44 */
[C-C-:B------:R-:W-:Y:S01]  /*10450*/  @!P3 LEA.HI.X R9, R2.reuse, c[0x0][0x16c], R5.reuse, 0x1, P5 ;  /* 0x00005b000209ba11 */ /* 0x140fe200028f0c05 */
        /* <DEDUP_REMOVED lines=13> */
.L_x_1190:
[----:B-1----:R-:W2:Y:S01]  /*10530*/  LDL.64 R2, [R1] ;  /* 0x0000000001027983 */ /* 0x002ea20000100a00 */
[----:B------:R-:W-:Y:S04]  /*10540*/  DEPBAR.LE SB0, 0x0 ;  /* 0x000080000000791a */ /* 0x000fe80000000000 */
[----:B------:R-:W-:Y:S01]  /*10550*/  MOV R7, 0x5 ;  /* 0x0000000500077802 */ /* 0x000fe20000000f00 */
[----:B------:R-:W-:Y:S01]  /*10560*/  BAR.SYNC.DEFER_BLOCKING 0x0 ;  /* 0x0000000000007b1d */ /* 0x000fe20000010000 */
[----:B------:R-:W-:Y:S02]  /*10570*/  MOV R0, c[0x0][0x1a0] ;  /* 0x0000680000007a02 */ /* 0x000fe40000000f00 */
[----:B------:R-:W-:Y:S02]  /*10580*/  MOV R6, c[0x0][0x1a0] ;  /* 0x0000680000067a02 */ /* 0x000fe40000000f00 */
[----:B------:R-:W-:Y:S02]  /*10590*/  SHF.L.U64.HI R0, R0, R7, c[0x0][0x1a4] ;  /* 0x0000690000007619 */ /* 0x000fe40000010207 */
[----:B------:R-:W-:Y:S02]  /*105a0*/  SHF.L.U32 R6, R6, 0x5, RZ ;  /* 0x0000000506067819 */ /* 0x000fe400000006ff */
[----:B------:R-:W-:Y:S01]  /*105b0*/  SHF.R.S32.HI R4, RZ, 0x1f, R225 ;  /* 0x0000001fff047819 */ /* 0x000fe200000114e1 */
[----:B------:R-:W-:Y:S01]  /*105c0*/  IMAD R0, R0, R225, RZ ;  /* 0x000000e100007224 */ /* 0x000fe200078e02ff */
[----:B------:R-:W-:Y:S02]  /*105d0*/  MOV R5, c[0x0][0x1a0] ;  /* 0x0000680000057a02 */ /* 0x000fe40000000f00 */
[----:B------:R-:W-:Y:S01]  /*105e0*/  MOV R12, 0x4 ;  /* 0x00000004000c7802 */ /* 0x000fe20000000f00 */
[-C--:B------:R-:W-:Y:S01]  /*105f0*/  IMAD R4, R4, R6.reuse, R0 ;  /* 0x0000000604047224 */ /* 0x080fe200078e0200 */
[----:B------:R-:W-:Y:S01]  /*10600*/  SHF.L.U32 R5, R5, 0x4, RZ ;  /* 0x0000000405057819 */ /* 0x000fe200000006ff */
[----:B------:R-:W-:Y:S01]  /*10610*/  @P3 STS.128 [R224+0xa000], RZ ;  /* 0x00a000ffe0003388 */ /* 0x000fe20000000c00 */
[----:B--2---:R-:W-:Y:S05]  /*10620*/  IMAD.WIDE.U32 R2, R225, R6, R2 ;  /* 0x00000006e1027225 */ /* 0x004fea00078e0002 */
[C---:B------:R-:W-:Y:S02]  /*10630*/  @!P3 LEA R10, P5, R2.reuse, c[0x0][0x170], 0x1 ;  /* 0x00005c00020aba11 */ /* 0x040fe400078a08ff */
[----:B------:R-:W-:Y:S02]  /*10640*/  IADD3 R3, R3, R4, RZ ;  /* 0x0000000403037210 */ /* 0x000fe40007ffe0ff */
[C---:B------:R-:W-:Y:S02]  /*10650*/  @!P2 LEA R6, P1, R2.reuse, c[0x0][0x170], 0x1 ;  /* 0x00005c000206aa11 */ /* 0x040fe400078208ff */
[C-C-:B------:R-:W-:Y:S02]  /*10660*/  @!P3 LEA.HI.X R11, R2.reuse, c[0x0][0x174], R3.reuse, 0x1, P5 ;  /* 0x00005d00020bba11 */ /* 0x140fe400028f0c03 */
[----:B------:R-:W-:Y:S02]  /*10670*/  @!P2 LEA.HI.X R7, R2, c[0x0][0x174], R3, 0x1, P1 ;  /* 0x00005d000207aa11 */ /* 0x000fe400008f0c03 */
[----:B------:R-:W-:Y:S01]  /*10680*/  IADD3 R0, P0, R5, R2, RZ ;  /* 0x0000000205007210 */ /* 0x000fe20007f1e0ff */
[----:B------:R-:W-:Y:S01]  /*10690*/  @!PT LDS RZ, [RZ] ;  /* 0x00000000fffff984 */ /* 0x000fe20000000800 */
[----:B------:R-:W-:Y:S01]  /*106a0*/  @!PT LDS RZ, [RZ] ;  /* 0x00000000fffff984 */ /* 0x000fe20000000800 */
[----:B------:R-:W-:Y:S01]  /*106b0*/  @!PT LDS RZ, [RZ] ;  /* 0x00000000fffff984 */ /* 0x000fe20000000800 */
[----:B------:R1:W-:Y:S01]  /*106c0*/  @!P3 LDGSTS.E.BYPASS.LTC128B.128 [R224+0xa000], [R10.64] ;  /* 0x0a0000000ae0bfae */ /* 0x0003e2000b901d44 */
[----:B------:R-:W-:Y:S02]  /*106d0*/  MOV R5, c[0x0][0x1a0] ;  /* 0x0000680000057a02 */ /* 0x000fe40000000f00 */
[C---:B------:R-:W-:Y:S02]  /*106e0*/  @!P3 LEA R8, P4, R0.reuse, c[0x0][0x170], 0x1 ;  /* 0x00005c000008ba11 */ /* 0x040fe400078808ff */
[----:B------:R-:W-:Y:S03]  /*106f0*/  SHF.L.U64.HI R5, R5, R12, c[0x0][0x1a4] ;  /* 0x0000690005057619 */ /* 0x000fe6000001020c */
[----:B------:R-:W-:Y:S01]  /*10700*/  @P2 STS.128 [R224+0xb000], RZ ;  /* 0x00b000ffe0002388 */ /* 0x000fe20000000c00 */
[----:B------:R-:W-:Y:S02]  /*10710*/  IADD3.X R5, R5, R3, RZ, P0, !PT ;  /* 0x0000000305057210 */ /* 0x000fe400007fe4ff */
[C---:B------:R-:W-:Y:S02]  /*10720*/  @!P2 LEA R4, P0, R0.reuse, c[0x0][0x170], 0x1 ;  /* 0x00005c000004aa11 */ /* 0x040fe400078008ff */
[C-C-:B------:R-:W-:Y:S02]  /*10730*/  @!P3 LEA.HI.X R9, R0.reuse, c[0x0][0x174], R5.reuse, 0x1, P4 ;  /* 0x00005d000009ba11 */ /* 0x140fe400020f0c05 */
[----:B------:R-:W-:Y:S01]  /*10740*/  @!P2 LEA.HI.X R5, R0, c[0x0][0x174], R5, 0x1, P0 ;  /* 0x00005d000005aa11 */ /* 0x000fe200000f0c05 */
[----:B------:R-:W-:Y:S01]  /*10750*/  @!PT LDS RZ, [RZ] ;  /* 0x00000000fffff984 */ /* 0x000fe20000000800 */
[----:B------:R-:W-:Y:S01]  /*10760*/  @!PT LDS RZ, [RZ] ;  /* 0x00000000fffff984 */ /* 0x000fe20000000800 */
[----:B------:R-:W-:Y:S01]  /*10770*/  @!PT LDS RZ, [RZ] ;  /* 0x00000000fffff984 */ /* 0x000fe20000000800 */
[----:B------:R2:W-:Y:S01]  /*10780*/  @!P2 LDGSTS.E.BYPASS.LTC128B.128 [R224+0xb000], [R6.64+0x80] ;  /* 0x0b00008006e0afae */ /* 0x0005e2000b901d44 */
[----:B------:R-:W-:Y:S07]  /*10790*/  ISETP.GT.AND P4, PT, R225, RZ, PT ;  /* 0x000000ffe100720c */ /* 0x000fee0003f84270 */
        /* <DEDUP_REMOVED lines=11> */
[----:B------:R-:W2:Y:S08]  /*10850*/  LDSM.16.M88.4 R16, [R212+0x8000] ;  /* 0x00800000d410783b */ /* 0x000eb00000000200 */
[----:B------:R-:W1:Y:S08]  /*10860*/  LDSM.16.M88.4 R28, [R214+0x2000] ;  /* 0x00200000d61c783b */ /* 0x000e700000000200 */
[----:B------:R-:W3:Y:S08]  /*10870*/  LDSM.16.M88.4 R140, [R212+0x8800] ;  /* 0x00880000d48c783b */ /* 0x000ef00000000200 */
[----:B------:R-:W0:Y:S08]  /*10880*/  LDGDEPBAR ;  /* 0x00000000000079af */ /* 0x000e300000000000 */
[----:B------:R-:W-:Y:S01]  /*10890*/  LDSM.16.M88.4 R176, [R216] ;  /* 0x00000000d8b0783b */ /* 0x000fe20000000200 */
[-C--:B--2---:R-:W-:Y:S07]  /*108a0*/  HMMA.16816.F32.BF16 R4, R32, R16.reuse, RZ ;  /* 0x000000102004723c */ /* 0x084fee00000418ff */
[----:B------:R-:W2:Y:S01]  /*108b0*/  LDSM.16.M88.4 R180, [R223] ;  /* 0x00000000dfb4783b */ /* 0x000ea20000000200 */
[C---:B-1----:R-:W-:Y:S07]  /*108c0*/  HMMA.16816.F32.BF16 R8, R28.reuse, R16, RZ ;  /* 0x000000101c08723c */ /* 0x042fee00000418ff */
[----:B------:R-:W1:Y:S01]  /*108d0*/  LDSM.16.M88.4 R184, [R216+0x2000] ;  /* 0x00200000d8b8783b */ /* 0x000e620000000200 */
[-C--:B------:R-:W-:Y:S07]  /*108e0*/  HMMA.16816.F32.BF16 R12, R28, R18.reuse, RZ ;  /* 0x000000121c0c723c */ /* 0x080fee00000418ff */
[----:B------:R-:W4:Y:S01]  /*108f0*/  LDSM.16.M88.4 R188, [R223+0x800] ;  /* 0x00080000dfbc783b */ /* 0x000f220000000200 */
[C---:B------:R-:W-:Y:S07]  /*10900*/  HMMA.16816.F32.BF16 R16, R32.reuse, R18, RZ ;  /* 0x000000122010723c */ /* 0x040fee00000418ff */
[----:B------:R-:W-:Y:S01]  /*10910*/  LDSM.16.M88.4 R192, [R222] ;  /* 0x00000000dec0783b */ /* 0x000fe20000000200 */
[-C--:B---3--:R-:W-:Y:S07]  /*10920*/  HMMA.16816.F32.BF16 R20, R32, R140.reuse, RZ ;  /* 0x0000008c2014723c */ /* 0x088fee00000418ff */
[----:B------:R-:W3:Y:S01]  /*10930*/  LDSM.16.M88.4 R196, [R221+0x8000] ;  /* 0x00800000ddc4783b */ /* 0x000ee20000000200 */
[C---:B------:R-:W-:Y:S07]  /*10940*/  HMMA.16816.F32.BF16 R24, R28.reuse, R140, RZ ;  /* 0x0000008c1c18723c */ /* 0x040fee00000418ff */
[----:B------:R-:W-:Y:S01]  /*10950*/  LDSM.16.M88.4 R200, [R221+0x8800] ;  /* 0x00880000ddc8783b */ /* 0x000fe20000000200 */
[-C--:B------:R-:W-:Y:S07]  /*10960*/  HMMA.16816.F32.BF16 R28, R28, R142.reuse, RZ ;  /* 0x0000008e1c1c723c */ /* 0x080fee00000418ff */
[----:B------:R-:W-:Y:S01]  /*10970*/  LDSM.16.M88.4 R204, [R220] ;  /* 0x00000000dccc783b */ /* 0x000fe20000000200 */
[----:B------:R-:W-:Y:S07]  /*10980*/  HMMA.16816.F32.BF16 R32, R32, R142, RZ ;  /* 0x0000008e2020723c */ /* 0x000fee00000418ff */
[----:B------:R-:W5:Y:S01]  /*10990*/  LDSM.16.M88.4 R140, [R222+0x2000] ;  /* 0x00200000de8c783b */ /* 0x000f620000000200 */
[-C--:B--2---:R-:W-:Y:S07]  /*109a0*/  HMMA.16816.F32.BF16 R4, R176, R180.reuse, R4 ;  /* 0x000000b4b004723c */ /* 0x084fee0000041804 */
[----:B------:R-:W2:Y:S01]  /*109b0*/  LDSM.16.M88.4 R208, [R219] ;  /* 0x00000000dbd0783b */ /* 0x000ea20000000200 */
[C---:B-1----:R-:W-:Y:S08]  /*109c0*/  HMMA.16816.F32.BF16 R8, R184.reuse, R180, R8 ;  /* 0x000000b4b808723c */ /* 0x042ff00000041808 */
[-C--:B------:R-:W-:Y:S08]  /*109d0*/  HMMA.16816.F32.BF16 R12, R184, R182.reuse, R12 ;  /* 0x000000b6b80c723c */ /* 0x080ff0000004180c */
[C---:B------:R-:W-:Y:S01]  /*109e0*/  HMMA.16816.F32.BF16 R16, R176.reuse, R182, R16 ;  /* 0x000000b6b010723c */ /* 0x040fe20000041810 */
[----:B------:R-:W-:Y:S07]  /*109f0*/  LDSM.16.M88.4 R180, [R219+0x800] ;  /* 0x00080000dbb4783b */ /* 0x000fee0000000200 */
[-C--:B----4-:R-:W-:Y:S08]  /*10a00*/  HMMA.16816.F32.BF16 R20, R176, R188.reuse, R20 ;  /* 0x000000bcb014723c */ /* 0x090ff00000041814 */
[C---:B------:R-:W-:Y:S08]  /*10a10*/  HMMA.16816.F32.BF16 R24, R184.reuse, R188, R24 ;  /* 0x000000bcb818723c */ /* 0x040ff00000041818 */
[-C--:B------:R-:W-:Y:S01]  /*10a20*/  HMMA.16816.F32.BF16 R28, R184, R190.reuse, R28 ;  /* 0x000000beb81c723c */ /* 0x080fe2000004181c */
[----:B------:R-:W-:Y:S07]  /*10a30*/  LDSM.16.M88.4 R184, [R214+0x4000] ;  /* 0x00400000d6b8783b */ /* 0x000fee0000000200 */
[----:B------:R-:W-:Y:S01]  /*10a40*/  HMMA.16816.F32.BF16 R32, R176, R190, R32 ;  /* 0x000000beb020723c */ /* 0x000fe20000041820 */
[----:B------:R-:W1:Y:S07]  /*10a50*/  LDSM.16.M88.4 R176, [R220+0x2000] ;  /* 0x00200000dcb0783b */ /* 0x000e6e0000000200 */
[-C--:B---3--:R-:W-:Y:S01]  /*10a60*/  HMMA.16816.F32.BF16 R4, R192, R196.reuse, R4 ;  /* 0x000000c4c004723c */ /* 0x088fe20000041804 */
[----:B------:R-:W3:Y:S07]  /*10a70*/  LDSM.16.M88.4 R188, [R212+0x9000] ;  /* 0x00900000d4bc783b */ /* 0x000eee0000000200 */
[C---:B-----5:R-:W-:Y:S08]  /*10a80*/  HMMA.16816.F32.BF16 R8, R140.reuse, R196, R8 ;  /* 0x000000c48c08723c */ /* 0x060ff00000041808 */
[-C--:B------:R-:W-:Y:S08]  /*10a90*/  HMMA.16816.F32.BF16 R12, R140, R198.reuse, R12 ;  /* 0x000000c68c0c723c */ /* 0x080ff0000004180c */
[C---:B------:R-:W-:Y:S01]  /*10aa0*/  HMMA.16816.F32.BF16 R16, R192.reuse, R198, R16 ;  /* 0x000000c6c010723c */ /* 0x040fe20000041810 */
[----:B------:R-:W-:Y:S07]  /*10ab0*/  LDSM.16.M88.4 R196, [R216+0x4000] ;  /* 0x00400000d8c4783b */ /* 0x000fee0000000200 */
[-C--:B------:R-:W-:Y:S08]  /*10ac0*/  HMMA.16816.F32.BF16 R20, R192, R200.reuse, R20 ;  /* 0x000000c8c014723c */ /* 0x080ff00000041814 */
[C---:B------:R-:W-:Y:S08]  /*10ad0*/  HMMA.16816.F32.BF16 R24, R140.reuse, R200, R24 ;  /* 0x000000c88c18723c */ /* 0x040ff00000041818 */
[-C--:B------:R-:W-:Y:S01]  /*10ae0*/  HMMA.16816.F32.BF16 R28, R140, R202.reuse, R28 ;  /* 0x000000ca8c1c723c */ /* 0x080fe2000004181c */
[----:B------:R-:W4:Y:S07]  /*10af0*/  LDSM.16.M88.4 R140, [R214+0x6000] ;  /* 0x00600000d68c783b */ /* 0x000f2e0000000200 */
[----:B------:R-:W-:Y:S01]  /*10b00*/  HMMA.16816.F32.BF16 R32, R192, R202, R32 ;  /* 0x000000cac020723c */ /* 0x000fe20000041820 */
[----:B------:R-:W5:Y:S07]  /*10b10*/  LDSM.16.M88.4 R192, [R212+0x9800] ;  /* 0x00980000d4c0783b */ /* 0x000f6e0000000200 */
[-C--:B--2---:R-:W-:Y:S01]  /*10b20*/  HMMA.16816.F32.BF16 R4, R204, R208.reuse, R4 ;  /* 0x000000d0cc04723c */ /* 0x084fe20000041804 */
[----:B------:R-:W2:Y:S07]  /*10b30*/  LDSM.16.M88.4 R200, [R223+0x1000] ;  /* 0x00100000dfc8783b */ /* 0x000eae0000000200 */
        /* <DEDUP_REMOVED lines=9> */
[----:B------:R-:W1:Y:S07]  /*10bd0*/  LDSM.16.M88.4 R180, [R223+0x1800] ;  /* 0x00180000dfb4783b */ /* 0x000e6e0000000200 */
[-C--:B---3--:R-:W-:Y:S01]  /*10be0*/  HMMA.16816.F32.BF16 R4, R184, R188.reuse, R4 ;  /* 0x000000bcb804723c */ /* 0x088fe20000041804 */
[----:B------:R-:W3:Y:S07]  /*10bf0*/  LDSM.16.M88.4 R204, [R222+0x4000] ;  /* 0x00400000decc783b */ /* 0x000eee0000000200 */
[C---:B----4-:R-:W-:Y:S08]  /*10c00*/  HMMA.16816.F32.BF16 R8, R140.reuse, R188, R8 ;  /* 0x000000bc8c08723c */ /* 0x050ff00000041808 */
[-C--:B------:R-:W-:Y:S08]  /*10c10*/  HMMA.16816.F32.BF16 R12, R140, R190.reuse, R12 ;  /* 0x000000be8c0c723c */ /* 0x080ff0000004180c */
[C---:B------:R-:W-:Y:S01]  /*10c20*/  HMMA.16816.F32.BF16 R16, R184.reuse, R190, R16 ;  /* 0x000000beb810723c */ /* 0x040fe20000041810 */
[----:B------:R-:W-:Y:S07]  /*10c30*/  LDSM.16.M88.4 R188, [R220+0x4000] ;  /* 0x00400000dcbc783b */ /* 0x000fee0000000200 */
[-C--:B-----5:R-:W-:Y:S08]  /*10c40*/  HMMA.16816.F32.BF16 R20, R184, R192.reuse, R20 ;  /* 0x000000c0b814723c */ /* 0x0a0ff00000041814 */
        /* <DEDUP_REMOVED lines=9> */
[C---:B------:R-:W-:Y:S08]  /*10ce0*/  HMMA.16816.F32.BF16 R16, R196.reuse, R202, R16 ;  /* 0x000000cac410723c */ /* 0x040ff00000041810 */
[-C--:B------:R-:W-:Y:S08]  /*10cf0*/  HMMA.16816.F32.BF16 R20, R196, R180.reuse, R20 ;  /* 0x000000b4c414723c */ /* 0x080ff00000041814 */
[C---:B------:R-:W-:Y:S08]  /*10d00*/  HMMA.16816.F32.BF16 R24, R176.reuse, R180, R24 ;  /* 0x000000b4b018723c */ /* 0x040ff00000041818 */
[-C--:B------:R-:W-:Y:S01]  /*10d10*/  HMMA.16816.F32.BF16 R28, R176, R182.reuse, R28 ;  /* 0x000000b6b01c723c */ /* 0x080fe2000004181c */
[----:B------:R-:W1:Y:S07]  /*10d20*/  LDSM.16.M88.4 R176, [R220+0x6000] ;  /* 0x00600000dcb0783b */ /* 0x000e6e0000000200 */
[----:B------:R-:W-:Y:S08]  /*10d30*/  HMMA.16816.F32.BF16 R32, R196, R182, R32 ;  /* 0x000000b6c420723c */ /* 0x000ff00000041820 */
[-C--:B---3--:R-:W-:Y:S08]  /*10d40*/  HMMA.16816.F32.BF16 R4, R204, R208.reuse, R4 ;  /* 0x000000d0cc04723c */ /* 0x088ff00000041804 */
[C---:B----4-:R-:W-:Y:S08]  /*10d50*/  HMMA.16816.F32.BF16 R8, R140.reuse, R208, R8 ;  /* 0x000000d08c08723c */ /* 0x050ff00000041808 */
[-C--:B------:R-:W-:Y:S08]  /*10d60*/  HMMA.16816.F32.BF16 R12, R140, R210.reuse, R12 ;  /* 0x000000d28c0c723c */ /* 0x080ff0000004180c */
[C---:B------:R-:W-:Y:S08]  /*10d70*/  HMMA.16816.F32.BF16 R16, R204.reuse, R210, R16 ;  /* 0x000000d2cc10723c */ /* 0x040ff00000041810 */
[-C--:B-----5:R-:W-:Y:S08]  /*10d80*/  HMMA.16816.F32.BF16 R20, R204, R184.reuse, R20 ;  /* 0x000000b8cc14723c */ /* 0x0a0ff00000041814 */
[C---:B------:R-:W-:Y:S08]  /*10d90*/  HMMA.16816.F32.BF16 R24, R140.reuse, R184, R24 ;  /* 0x000000b88c18723c */ /* 0x040ff00000041818 */
[-C--:B------:R-:W-:Y:S08]  /*10da0*/  HMMA.16816.F32.BF16 R28, R140, R186.reuse, R28 ;  /* 0x000000ba8c1c723c */ /* 0x080ff0000004181c */
[----:B------:R-:W-:Y:S08]  /*10db0*/  HMMA.16816.F32.BF16 R32, R204, R186, R32 ;  /* 0x000000bacc20723c */ /* 0x000ff00000041820 */
[-C--:B--2---:R-:W-:Y:S08]  /*10dc0*/  HMMA.16816.F32.BF16 R4, R188, R192.reuse, R4 ;  /* 0x000000c0bc04723c */ /* 0x084ff00000041804 */
[C---:B-1----:R-:W-:Y:S08]  /*10dd0*/  HMMA.16816.F32.BF16 R8, R176.reuse, R192, R8 ;  /* 0x000000c0b008723c */ /* 0x042ff00000041808 */
        /* <DEDUP_REMOVED lines=16> */
[----:B------:R-:W-:Y:S07]  /*10ee0*/  FMUL.FTZ R11, R11, c[0x0][0x2ec] ;  /* 0x0000bb000b0b7a20 */ /* 0x000fee0000410000 */
        /* <DEDUP_REMOVED lines=12> */
[----:B------:R2:W1:Y:S01]  /*10fb0*/  MUFU.TANH R187, R9 ;  /* 0x0000000900bb7308 */ /* 0x0004620000002400 */
[-C--:B----4-:R-:W-:Y:S05]  /*10fc0*/  HMMA.16816.F32.BF16 R20, R188, R4.reuse, R20 ;  /* 0x00000004bc14723c */ /* 0x090fea0000041814 */
[----:B-----5:R-:W-:Y:S04]  /*10fd0*/  FMUL.FTZ R15, R19, c[0x0][0x2ec] ;  /* 0x0000bb00130f7a20 */ /* 0x020fe80000410000 */
[----:B------:R2:W4:Y:S01]  /*10fe0*/  MUFU.TANH R180, R10 ;  /* 0x0000000a00b47308 */ /* 0x0005220000002400 */
[C---:B------:R-:W-:Y:S09]  /*10ff0*/  HMMA.16816.F32.BF16 R24, R176.reuse, R4, R24 ;  /* 0x00000004b018723c */ /* 0x040ff20000041818 */
[----:B------:R2:W1:Y:S01]  /*11000*/  MUFU.TANH R193, R11 ;  /* 0x0000000b00c17308 */ /* 0x0004620000002400 */
[-C--:B------:R-:W-:Y:S04]  /*11010*/  HMMA.16816.F32.BF16 R28, R176, R6.reuse, R28 ;  /* 0x00000006b01c723c */ /* 0x080fe8000004181c */
[----:B------:R-:W-:Y:S04]  /*11020*/  FMUL.FTZ R20, R20, c[0x0][0x2ec] ;  /* 0x0000bb0014147a20 */ /* 0x000fe80000410000 */
[----:B------:R-:W-:Y:S01]  /*11030*/  HMMA.16816.F32.BF16 R32, R188, R6, R32 ;  /* 0x00000006bc20723c */ /* 0x000fe20000041820 */
[----:B------:R-:W1:Y:S03]  /*11040*/  MUFU.TANH R14, R14 ;  /* 0x0000000e000e7308 */ /* 0x000e660000002400 */
        /* <DEDUP_REMOVED lines=35> */
.L_x_1191:
[----:B------:R-:W-:Y:S01]  /*11280*/  FMNMX.FTZ R0, R142, R132, !PT ;  /* 0x000000848e007209 */ /* 0x000fe20007810000 */
[----:B------:R-:W-:Y:S01]  /*11290*/  LDSM.16.MT88.4 R20, [R213+0xa000] ;  /* 0x00a00000d514783b */ /* 0x000fe20000004200 */
[----:B------:R-:W-:Y:S02]  /*112a0*/  IADD3 R225, R225, -0x1, RZ ;  /* 0xffffffffe1e17810 */ /* 0x000fe40007ffe0ff */
[----:B------:R-:W-:Y:S02]  /*112b0*/  FMNMX.FTZ R2, R181, R0, !PT ;  /* 0x00000000b5027209 */ /* 0x000fe40007810000 */
[----:B------:R-:W-:Y:S02]  /*112c0*/  FMNMX.FTZ R0, R143, R137, !PT ;  /* 0x000000898f007209 */ /* 0x000fe40007810000 */
        /* <DEDUP_REMOVED lines=95> */
[----:B--2---:R-:W-:Y:S01]  /*118c0*/  FMUL.FTZ R8, R2, R144 ;  /* 0x0000009002087220 */ /* 0x004fe20000410000 */
[----:B------:R-:W-:Y:S01]  /*118d0*/  FSETP.NEU.FTZ.AND P0, PT, R3, -INF , PT ;  /* 0xff8000000300780b */ /* 0x000fe20003f1d000 */
[--C-:B---3--:R-:W-:Y:S02]  /*118e0*/  FFMA.FTZ R4, R183, c[0x0][0x23c], -R138.reuse ;  /* 0x00008f00b7047a23 */ /* 0x108fe4000001088a */
[----:B------:R-:W-:Y:S01]  /*118f0*/  FFMA.FTZ R9, R186, c[0x0][0x23c], -R139 ;  /* 0x00008f00ba097a23 */ /* 0x000fe2000001088b */
[----:B------:R-:W-:Y:S01]  /*11900*/  FSEL R142, R142, RZ, P0 ;  /* 0x000000ff8e8e7208 */ /* 0x000fe20000000000 */
[----:B------:R-:W-:Y:S02]  /*11910*/  FMUL.FTZ R39, R132, R39 ;  /* 0x0000002784277220 */ /* 0x000fe40000410000 */
        /* <DEDUP_REMOVED lines=9> */
[C---:B-1----:R-:W-:Y:S02]  /*119b0*/  FMUL.FTZ R5, R133.reuse, R149 ;  /* 0x0000009585057220 */ /* 0x042fe40000410000 */
[C---:B------:R-:W-:Y:S02]  /*119c0*/  FMUL.FTZ R53, R133.reuse, R53 ;  /* 0x0000003585357220 */ /* 0x040fe40000410000 */
[C---:B------:R-:W-:Y:S01]  /*119d0*/  FMUL.FTZ R54, R132.reuse, R54 ;  /* 0x0000003684367220 */ /* 0x040fe20000410000 */
[----:B------:R1:W-:Y:S01]  /*119e0*/  MUFU.EX2 R229, R143 ;  /* 0x0000008f00e57308 */ /* 0x0003e20000000800 */
[----:B------:R-:W-:Y:S02]  /*119f0*/  FMUL.FTZ R55, R132, R55 ;  /* 0x0000003784377220 */ /* 0x000fe40000410000 */
[----:B------:R-:W-:Y:S01]  /*11a00*/  FMUL.FTZ R56, R2, R56 ;  /* 0x0000003802387220 */ /* 0x000fe20000410000 */
[----:B--2---:R-:W-:Y:S01]  /*11a10*/  F2FP.BF16.PACK_AB R149, R242, R240 ;  /* 0x000000f0f295723e */ /* 0x004fe200000010ff */
[--C-:B------:R-:W-:Y:S02]  /*11a20*/  FFMA.FTZ R4, R14, c[0x0][0x23c], -R137.reuse ;  /* 0x00008f000e047a23 */ /* 0x100fe40000010889 */
[C---:B------:R-:W-:Y:S02]  /*11a30*/  FMUL.FTZ R57, R2.reuse, R57 ;  /* 0x0000003902397220 */ /* 0x040fe40000410000 */
[C---:B------:R-:W-:Y:S01]  /*11a40*/  FMUL.FTZ R60, R2.reuse, R60 ;  /* 0x0000003c023c7220 */ /* 0x040fe20000410000 */
[----:B------:R2:W-:Y:S01]  /*11a50*/  MUFU.EX2 R243, R4 ;  /* 0x0000000400f37308 */ /* 0x0005e20000000800 */
[----:B------:R-:W-:Y:S02]  /*11a60*/  FMUL.FTZ R61, R2, R61 ;  /* 0x0000003d023d7220 */ /* 0x000fe40000410000 */
[----:B------:R-:W-:Y:S02]  /*11a70*/  FMUL.FTZ R64, R133, R64 ;  /* 0x0000004085407220 */ /* 0x000fe40000410000 */
[C---:B---3--:R-:W-:Y:S02]  /*11a80*/  FMUL.FTZ R10, R0.reuse, R146 ;  /* 0x00000092000a7220 */ /* 0x048fe40000410000 */
[C---:B------:R-:W-:Y:S02]  /*11a90*/  FMUL.FTZ R11, R0.reuse, R147 ;  /* 0x00000093000b7220 */ /* 0x040fe40000410000 */
[C---:B------:R-:W-:Y:S01]  /*11aa0*/  FMUL.FTZ R14, R0.reuse, R154 ;  /* 0x0000009a000e7220 */ /* 0x040fe20000410000 */
[----:B------:R3:W-:Y:S01]  /*11ab0*/  MUFU.EX2 R237, R9 ;  /* 0x0000000900ed7308 */ /* 0x0007e20000000800 */
[C---:B------:R-:W-:Y:S02]  /*11ac0*/  FMUL.FTZ R15, R0.reuse, R155 ;  /* 0x0000009b000f7220 */ /* 0x040fe40000410000 */
[----:B------:R-:W-:Y:S02]  /*11ad0*/  FMUL.FTZ R42, R0, R42 ;  /* 0x0000002a002a7220 */ /* 0x000fe40000410000 */
[--C-:B-1----:R-:W-:Y:S02]  /*11ae0*/  FFMA.FTZ R143, R196, c[0x0][0x23c], -R138.reuse ;  /* 0x00008f00c48f7a23 */ /* 0x102fe4000001088a */
[C---:B------:R-:W-:Y:S02]  /*11af0*/  FMUL.FTZ R43, R0.reuse, R43 ;  /* 0x0000002b002b7220 */ /* 0x040fe40000410000 */
[C---:B------:R-:W-:Y:S01]  /*11b00*/  FMUL.FTZ R46, R0.reuse, R46 ;  /* 0x0000002e002e7220 */ /* 0x040fe20000410000 */
[----:B------:R1:W-:Y:S01]  /*11b10*/  MUFU.EX2 R228, R143 ;  /* 0x0000008f00e47308 */ /* 0x0003e20000000800 */
[C---:B------:R-:W-:Y:S02]  /*11b20*/  FMUL.FTZ R47, R0.reuse, R47 ;  /* 0x0000002f002f7220 */ /* 0x040fe40000410000 */
[----:B------:R-:W-:Y:S02]  /*11b30*/  FMUL.FTZ R58, R0, R58 ;  /* 0x0000003a003a7220 */ /* 0x000fe40000410000 */
[--C-:B--2---:R-:W-:Y:S02]  /*11b40*/  FFMA.FTZ R4, R13, c[0x0][0x23c], -R137.reuse ;  /* 0x00008f000d047a23 */ /* 0x104fe40000010889 */
[----:B------:R-:W-:Y:S02]  /*11b50*/  FMUL.FTZ R13, R2, R153 ;  /* 0x00000099020d7220 */ /* 0x000fe40000410000 */
[C---:B------:R-:W-:Y:S01]  /*11b60*/  FMUL.FTZ R59, R0.reuse, R59 ;  /* 0x0000003b003b7220 */ /* 0x040fe20000410000 */
[----:B------:R2:W4:Y:S01]  /*11b70*/  MUFU.EX2 R245, R4 ;  /* 0x0000000400f57308 */ /* 0x0005220000000800 */
[C---:B------:R-:W-:Y:S02]  /*11b80*/  FMUL.FTZ R62, R0.reuse, R62 ;  /* 0x0000003e003e7220 */ /* 0x040fe40000410000 */
[----:B------:R-:W-:Y:S02]  /*11b90*/  FMUL.FTZ R63, R0, R63 ;  /* 0x0000003f003f7220 */ /* 0x000fe40000410000 */
[----:B---3--:R-:W-:Y:S02]  /*11ba0*/  FMUL.FTZ R9, R2, R145 ;  /* 0x0000009102097220 */ /* 0x008fe40000410000 */
        /* <DEDUP_REMOVED lines=9> */
[--C-:B--2---:R-:W-:Y:S01]  /*11c40*/  FFMA.FTZ R4, R12, c[0x0][0x23c], -R138.reuse ;  /* 0x00008f000c047a23 */ /* 0x104fe2000001088a */
[----:B----4-:R-:W-:Y:S01]  /*11c50*/  F2FP.BF16.PACK_AB R150, R245, R243 ;  /* 0x000000f3f596723e */ /* 0x010fe200000010ff */
[C---:B------:R-:W-:Y:S02]  /*11c60*/  FMUL.FTZ R12, R2.reuse, R152 ;  /* 0x00000098020c7220 */ /* 0x040fe40000410000 */
[----:B------:R-:W2:Y:S01]  /*11c70*/  LDSM.16.MT88.4 R152, [R218+0xa000] ;  /* 0x00a00000da98783b */ /* 0x000ea20000004200 */
[----:B------:R-:W3:Y:S01]  /*11c80*/  MUFU.EX2 R239, R4 ;  /* 0x0000000400ef7308 */ /* 0x000ee20000000800 */
        /* <DEDUP_REMOVED lines=13> */
[----:B---3--:R-:W-:Y:S01]  /*11d60*/  F2FP.BF16.PACK_AB R151, R241, R239 ;  /* 0x000000eff197723e */ /* 0x008fe200000010ff */
        /* <DEDUP_REMOVED lines=22> */
[--C-:B---3--:R-:W-:Y:S02]  /*11ed0*/  FFMA.FTZ R137, R190, c[0x0][0x23c], -R138.reuse ;  /* 0x00008f00be897a23 */ /* 0x108fe4000001088a */
        /* <DEDUP_REMOVED lines=8> */
[----:B------:R-:W4:Y:S01]  /*11f60*/  MUFU.EX2 R209, R138 ;  /* 0x0000008a00d17308 */ /* 0x000f220000000800 */
        /* <DEDUP_REMOVED lines=8> */
[C---:B------:R-:W-:Y:S02]  /*11ff0*/  FMUL.FTZ R100, R133.reuse, R100 ;  /* 0x0000006485647220 */ /* 0x040fe40000410000 */
[--C-:B---3--:R-:W-:Y:S02]  /*12000*/  FFMA.FTZ R137, R198, c[0x0][0x23c], -R139.reuse ;  /* 0x00008f00c6897a23 */ /* 0x108fe4000001088b */
[----:B------:R-:W-:Y:S02]  /*12010*/  FMUL.FTZ R101, R133, R101 ;  /* 0x0000006585657220 */ /* 0x000fe40000410000 */
[C---:B------:R-:W-:Y:S01]  /*12020*/  FMUL.FTZ R102, R132.reuse, R102 ;  /* 0x0000006684667220 */ /* 0x040fe20000410000 */
[----:B------:R3:W-:Y:S01]  /*12030*/  MUFU.EX2 R208, R137 ;  /* 0x0000008900d07308 */ /* 0x0007e20000000800 */
[----:B------:R-:W-:Y:S02]  /*12040*/  FMUL.FTZ R103, R132, R103 ;  /* 0x0000006784677220 */ /* 0x000fe40000410000 */
[C---:B------:R-:W-:Y:S01]  /*12050*/  FMUL.FTZ R104, R2.reuse, R104 ;  /* 0x0000006802687220 */ /* 0x040fe20000410000 */
[----:B----4-:R-:W-:Y:S01]  /*12060*/  F2FP.BF16.PACK_AB R143, R209, R210 ;  /* 0x000000d2d18f723e */ /* 0x010fe200000010ff */
        /* <DEDUP_REMOVED lines=11> */
[----:B------:R-:W-:Y:S01]  /*12120*/  LDSM.16.MT88.4 R196, [R218+0xb800] ;  /* 0x00b80000dac4783b */ /* 0x000fe20000004200 */
[C---:B------:R-:W-:Y:S02]  /*12130*/  FMUL.FTZ R113, R133.reuse, R113 ;  /* 0x0000007185717220 */ /* 0x040fe40000410000 */
[----:B------:R3:W-:Y:S01]  /*12140*/  MUFU.EX2 R207, R137 ;  /* 0x0000008900cf7308 */ /* 0x0007e20000000800 */
[C---:B------:R-:W-:Y:S02]  /*12150*/  FMUL.FTZ R114, R132.reuse, R114 ;  /* 0x0000007284727220 */ /* 0x040fe40000410000 */
[C---:B------:R-:W-:Y:S02]  /*12160*/  FMUL.FTZ R115, R132.reuse, R115 ;  /* 0x0000007384737220 */ /* 0x040fe40000410000 */
[C---:B------:R-:W-:Y:S02]  /*12170*/  FMUL.FTZ R116, R133.reuse, R116 ;  /* 0x0000007485747220 */ /* 0x040fe40000410000 */
[C---:B------:R-:W-:Y:S02]  /*12180*/  FMUL.FTZ R117, R133.reuse, R117 ;  /* 0x0000007585757220 */ /* 0x040fe40000410000 */
[C---:B------:R-:W-:Y:S02]  /*12190*/  FMUL.FTZ R118, R132.reuse, R118 ;  /* 0x0000007684767220 */ /* 0x040fe40000410000 */
[----:B------:R-:W-:Y:S02]  /*121a0*/  FMUL.FTZ R119, R132, R119 ;  /* 0x0000007784777220 */ /* 0x000fe40000410000 */
[--C-:B------:R-:W-:Y:S01]  /*121b0*/  FFMA.FTZ R140, R140, c[0x0][0x23c], -R142.reuse ;  /* 0x00008f008c8c7a23 */ /* 0x100fe2000001088e */
[----:B-1----:R-:W-:Y:S01]  /*121c0*/  F2FP.BF16.PACK_AB R145, R234, R232 ;  /* 0x000000e8ea91723e */ /* 0x002fe200000010ff */
[--C-:B------:R-:W-:Y:S02]  /*121d0*/  FFMA.FTZ R4, R192, c[0x0][0x23c], -R139.reuse ;  /* 0x00008f00c0047a23 */ /* 0x100fe4000001088b */
[----:B------:R-:W-:Y:S01]  /*121e0*/  LDSM.16.MT88.4 R192, [R215+0xb800] ;  /* 0x00b80000d7c0783b */ /* 0x000fe20000004200 */
[C---:B------:R-:W-:Y:S01]  /*121f0*/  FMUL.FTZ R120, R2.reuse, R120 ;  /* 0x0000007802787220 */ /* 0x040fe20000410000 */
[----:B------:R-:W1:Y:S01]  /*12200*/  MUFU.EX2 R235, R4 ;  /* 0x0000000400eb7308 */ /* 0x000e620000000800 */
[----:B------:R-:W-:Y:S02]  /*12210*/  FMUL.FTZ R121, R2, R121 ;  /* 0x0000007902797220 */ /* 0x000fe40000410000 */
[----:B------:R-:W-:Y:S02]  /*12220*/  FMUL.FTZ R122, R0, R122 ;  /* 0x0000007a007a7220 */ /* 0x000fe40000410000 */
[--C-:B---3--:R-:W-:Y:S02]  /*12230*/  FFMA.FTZ R137, R200, c[0x0][0x23c], -R142.reuse ;  /* 0x00008f00c8897a23 */ /* 0x108fe4000001088e */
[----:B------:R-:W-:Y:S02]  /*12240*/  FMUL.FTZ R123, R0, R123 ;  /* 0x0000007b007b7220 */ /* 0x000fe40000410000 */
[C---:B------:R-:W-:Y:S01]  /*12250*/  FMUL.FTZ R124, R2.reuse, R124 ;  /* 0x0000007c027c7220 */ /* 0x040fe20000410000 */
[----:B------:R3:W-:Y:S01]  /*12260*/  MUFU.EX2 R206, R137 ;  /* 0x0000008900ce7308 */ /* 0x0007e20000000800 */
[----:B------:R-:W-:Y:S02]  /*12270*/  FMUL.FTZ R125, R2, R125 ;  /* 0x0000007d027d7220 */ /* 0x000fe40000410000 */
[C---:B------:R-:W-:Y:S02]  /*12280*/  FMUL.FTZ R126, R0.reuse, R126 ;  /* 0x0000007e007e7220 */ /* 0x040fe40000410000 */
[----:B------:R-:W-:Y:S02]  /*12290*/  FMUL.FTZ R127, R0, R127 ;  /* 0x0000007f007f7220 */ /* 0x000fe40000410000 */
[C---:B------:R-:W-:Y:S02]  /*122a0*/  FMUL.FTZ R128, R133.reuse, R128 ;  /* 0x0000008085807220 */ /* 0x040fe40000410000 */
[----:B------:R-:W-:Y:S01]  /*122b0*/  FMUL.FTZ R129, R133, R129 ;  /* 0x0000008185817220 */ /* 0x000fe20000410000 */
[----:B------:R4:W-:Y:S01]  /*122c0*/  MUFU.EX2 R138, R140 ;  /* 0x0000008c008a7308 */ /* 0x0009e20000000800 */
[C---:B------:R-:W-:Y:S02]  /*122d0*/  FMUL.FTZ R130, R132.reuse, R130 ;  /* 0x0000008284827220 */ /* 0x040fe40000410000 */
[----:B------:R-:W-:Y:S01]  /*122e0*/  FMUL.FTZ R131, R132, R131 ;  /* 0x0000008384837220 */ /* 0x000fe20000410000 */
[----:B-1----:R-:W-:Y:S01]  /*122f0*/  F2FP.BF16.PACK_AB R146, R237, R235 ;  /* 0x000000ebed92723e */ /* 0x002fe200000010ff */
[----:B------:R-:W-:Y:S02]  /*12300*/  FFMA.FTZ R4, R185, c[0x0][0x23c], -R142 ;  /* 0x00008f00b9047a23 */ /* 0x000fe4000001088e */
[----:B------:R-:W-:Y:S02]  /*12310*/  FFMA.FTZ R2, R2, R248, R236 ;  /* 0x000000f802027223 */ /* 0x000fe400000100ec */
[----:B------:R-:W-:Y:S01]  /*12320*/  FFMA.FTZ R0, R0, R247, R232 ;  /* 0x000000f700007223 */ /* 0x000fe200000100e8 */
[----:B------:R1:W5:Y:S03]  /*12330*/  MUFU.EX2 R231, R4 ;  /* 0x0000000400e77308 */ /* 0x0003660000000800 */
[----:B------:R-:W-:Y:S02]  /*12340*/  FADD.FTZ R0, R234, R0 ;  /* 0x00000000ea007221 */ /* 0x000fe40000010000 */
[--C-:B---3--:R-:W-:Y:S05]  /*12350*/  FFMA.FTZ R137, R201, c[0x0][0x23c], -R142.reuse ;  /* 0x00008f00c9897a23 */ /* 0x108fea000001088e */
[----:B------:R3:W-:Y:S01]  /*12360*/  MUFU.EX2 R205, R137 ;  /* 0x0000008900cd7308 */ /* 0x0007e20000000800 */
[----:B----4-:R-:W-:Y:S01]  /*12370*/  F2FP.BF16.PACK_AB R140, R229, R230 ;  /* 0x000000e6e58c723e */ /* 0x010fe200000010ff */
[--C-:B-1----:R-:W-:Y:S02]  /*12380*/  FFMA.FTZ R4, R184, c[0x0][0x23c], -R142.reuse ;  /* 0x00008f00b8047a23 */ /* 0x102fe4000001088e */
[----:B------:R-:W-:Y:S01]  /*12390*/  LDSM.16.MT88.4 R184, [R217+0xa800] ;  /* 0x00a80000d9b8783b */ /* 0x000fe20000004200 */
[----:B------:R-:W-:Y:S05]  /*123a0*/  FFMA.FTZ R142, R141, c[0x0][0x23c], -R142 ;  /* 0x00008f008d8e7a23 */ /* 0x000fea000001088e */
[----:B------:R1:W4:Y:S01]  /*123b0*/  MUFU.EX2 R233, R4 ;  /* 0x0000000400e97308 */ /* 0x0003220000000800 */
[----:B------:R-:W-:Y:S01]  /*123c0*/  F2FP.BF16.PACK_AB R141, R227, R228 ;  /* 0x000000e4e38d723e */ /* 0x000fe200000010ff */
[----:B-----5:R-:W-:Y:S02]  /*123d0*/  FADD.FTZ R0, R231, R0 ;  /* 0x00000000e7007221 */ /* 0x020fe40000010000 */
[--C-:B---3--:R-:W-:Y:S02]  /*123e0*/  FFMA.FTZ R137, R202, c[0x0][0x23c], -R139.reuse ;  /* 0x00008f00ca897a23 */ /* 0x108fe4000001088b */
[----:B------:R-:W-:Y:S02]  /*123f0*/  FFMA.FTZ R139, R203, c[0x0][0x23c], -R139 ;  /* 0x00008f00cb8b7a23 */ /* 0x000fe4000001088b */
[----:B------:R-:W-:Y:S02]  /*12400*/  LDSM.16.MT88.4 R200, [R217+0xb800] ;  /* 0x00b80000d9c8783b */ /* 0x000fe40000004200 */
[----:B------:R-:W-:Y:S10]  /*12410*/  MUFU.EX2 R204, R137 ;  /* 0x0000008900cc7308 */ /* 0x000ff40000000800 */
        /* <DEDUP_REMOVED lines=8> */
[----:B---3--:R-:W-:Y:S03]  /*124a0*/  F2FP.BF16.PACK_AB R142, R211, R226 ;  /* 0x000000e2d38e723e */ /* 0x008fe600000010ff */
        /* <DEDUP_REMOVED lines=17> */
[-C--:B--2---:R-:W-:Y:S04]  /*125c0*/  HMMA.16816.F32.BF16 R36, R148, R152.reuse, R36 ;  /* 0x000000989424723c */ /* 0x084fe80000041824 */
        /* <DEDUP_REMOVED lines=89> */
.L_x_1189:
[----:B------:R-:W2:Y:S01]  /*12b60*/  LDL.LU R179, [R1+0x28] ;  /* 0x0000280001b37983 */ /* 0x000ea20000300800 */
[----:B------:R-:W-:Y:S03]  /*12b70*/  BSSY B0, `(.L_x_1193) ;  /* 0x00001ad000007945 */ /* 0x000fe60003800000 */
[----:B------:R-:W1:Y:S04]  /*12b80*/  SHFL.BFLY PT, R0, R250, 0x2, 0x1f ;  /* 0x0c401f00fa007f89 */ /* 0x000e6800000e0000 */
[----:B------:R-:W3:Y:S04]  /*12b90*/  SHFL.BFLY PT, R5, R249, 0x2, 0x1f ;  /* 0x0c401f00f9057f89 */ /* 0x000ee800000e0000 */
[----:B------:R-:W4:Y:S04]  /*12ba0*/  SHFL.BFLY PT, R4, R247, 0x2, 0x1f ;  /* 0x0c401f00f7047f89 */ /* 0x000f2800000e0000 */
[----:B------:R-:W5:Y:S01]  /*12bb0*/  S2R R178, SR_TID.X ;  /* 0x0000000000b27919 */ /* 0x000f620000002100 */
[----:B-1----:R-:W-:-:S03]  /*12bc0*/  FADD.FTZ R250, R0, R250 ;  /* 0x000000fa00fa7221 */ /* 0x002fc60000010000 */
[----:B------:R-:W1:Y:S01]  /*12bd0*/  SHFL.BFLY PT, R0, R248, 0x2, 0x1f ;  /* 0x0c401f00f8007f89 */ /* 0x000e6200000e0000 */
[----:B---3--:R-:W-:-:S03]  /*12be0*/  FADD.FTZ R249, R5, R249 ;  /* 0x000000f905f97221 */ /* 0x008fc60000010000 */
[----:B------:R-:W3:Y:S01]  /*12bf0*/  SHFL.BFLY PT, R2, R250, 0x1, 0x1f ;  /* 0x0c201f00fa027f89 */ /* 0x000ee200000e0000 */
[----:B----4-:R-:W-:-:S03]  /*12c00*/  FADD.FTZ R247, R4, R247 ;  /* 0x000000f704f77221 */ /* 0x010fc60000010000 */
[----:B------:R-:W4:Y:S01]  /*12c10*/  SHFL.BFLY PT, R5, R249, 0x1, 0x1f ;  /* 0x0c201f00f9057f89 */ /* 0x000f2200000e0000 */
[----:B-----5:R-:W-:-:S03]  /*12c20*/  SHF.R.S32.HI R177, RZ, 0x1f, R178 ;  /* 0x0000001fffb17819 */ /* 0x020fc600000114b2 */
[----:B------:R-:W5:Y:S01]  /*12c30*/  SHFL.BFLY PT, R6, R247, 0x1, 0x1f ;  /* 0x0c201f00f7067f89 */ /* 0x000f6200000e0000 */
[CC--:B------:R-:W-:Y:S02]  /*12c40*/  LEA.HI R32, R177.reuse, R178.reuse, RZ, 0x2 ;  /* 0x000000b2b1207211 */ /* 0x0c0fe400078f10ff */
[----:B------:R-:W-:Y:S01]  /*12c50*/  LEA.HI R177, R177, R178, RZ, 0x5 ;  /* 0x000000b2b1b17211 */ /* 0x000fe200078f28ff */
[----:B-1----:R-:W-:Y:S01]  /*12c60*/  FADD.FTZ R248, R0, R248 ;  /* 0x000000f800f87221 */ /* 0x002fe20000010000 */
[----:B------:R-:W-:Y:S01]  /*12c70*/  MOV R0, 0x3f800000 ;  /* 0x3f80000000007802 */ /* 0x000fe20000000f00 */
[----:B---3--:R-:W-:-:S03]  /*12c80*/  FADD.FTZ R250, R250, R2 ;  /* 0x00000002fafa7221 */ /* 0x008fc60000010000 */
[----:B------:R-:W1:Y:S01]  /*12c90*/  SHFL.BFLY PT, R7, R248, 0x1, 0x1f ;  /* 0x0c201f00f8077f89 */ /* 0x000e6200000e0000 */
[----:B------:R-:W-:Y:S01]  /*12ca0*/  LOP3.LUT R2, R32, 0x3ffffffc, RZ, 0xc0, !PT ;  /* 0x3ffffffc20027812 */ /* 0x000fe200078ec0ff */
[----:B----4-:R-:W-:Y:S01]  /*12cb0*/  FADD.FTZ R249, R249, R5 ;  /* 0x00000005f9f97221 */ /* 0x010fe20000010000 */
[----:B------:R-:W-:Y:S02]  /*12cc0*/  FSETP.NE.FTZ.AND P6, PT, R250, RZ, PT ;  /* 0x000000fffa00720b */ /* 0x000fe40003fd5000 */
[----:B------:R-:W-:Y:S01]  /*12cd0*/  IADD3 R2, -R2, R178, RZ ;  /* 0x000000b202027210 */ /* 0x000fe20007ffe1ff */
[----:B-----5:R-:W-:Y:S01]  /*12ce0*/  FADD.FTZ R247, R247, R6 ;  /* 0x00000006f7f77221 */ /* 0x020fe20000010000 */
[----:B------:R-:W-:-:S04]  /*12cf0*/  FSETP.NE.FTZ.AND P5, PT, R249, RZ, PT ;  /* 0x000000fff900720b */ /* 0x000fc80003fb5000 */
[----:B------:R-:W-:-:S05]  /*12d00*/  FSETP.NE.FTZ.AND P3, PT, R247, RZ, PT ;  /* 0x000000fff700720b */ /* 0x000fca0003f75000 */
[----:B------:R-:W3:Y:S01]  /*12d10*/  @P6 MUFU.RCP R0, R250 ;  /* 0x000000fa00006308 */ /* 0x000ee20000001000 */
[----:B-1----:R-:W-:-:S05]  /*12d20*/  FADD.FTZ R248, R248, R7 ;  /* 0x00000007f8f87221 */ /* 0x002fca0000010000 */
[----:B------:R-:W-:Y:S01]  /*12d30*/  FSETP.NE.FTZ.AND P4, PT, R248, RZ, PT ;  /* 0x000000fff800720b */ /* 0x000fe20003f95000 */
[C---:B---3--:R-:W-:Y:S02]  /*12d40*/  FMUL.FTZ R148, R0.reuse, R148 ;  /* 0x0000009400947220 */ /* 0x048fe40000410000 */
[C---:B------:R-:W-:Y:S02]  /*12d50*/  FMUL.FTZ R7, R0.reuse, R149 ;  /* 0x0000009500077220 */ /* 0x040fe40000410000 */
[C---:B------:R-:W-:Y:S02]  /*12d60*/  FMUL.FTZ R156, R0.reuse, R156 ;  /* 0x0000009c009c7220 */ /* 0x040fe40000410000 */
[C---:B------:R-:W-:Y:S01]  /*12d70*/  FMUL.FTZ R160, R0.reuse, R160 ;  /* 0x000000a000a07220 */ /* 0x040fe20000410000 */
[----:B------:R-:W-:Y:S01]  /*12d80*/  F2FP.BF16.PACK_AB R7, R7, R148 ;  /* 0x000000940707723e */ /* 0x000fe200000010ff */
[C---:B------:R-:W-:Y:S02]  /*12d90*/  FMUL.FTZ R13, R0.reuse, R161 ;  /* 0x000000a1000d7220 */ /* 0x040fe40000410000 */
        /* <DEDUP_REMOVED lines=29> */
[----:B------:R-:W-:Y:S01]  /*12f70*/  FMUL.FTZ R129, R0, R129 ;  /* 0x0000008100817220 */ /* 0x000fe20000410000 */
[----:B--2---:R-:W-:-:S13]  /*12f80*/  ISETP.NE.AND P0, PT, R179, -0x1, PT ;  /* 0xffffffffb300780c */ /* 0x004fda0003f05270 */
[----:B------:R-:W-:-:S04]  /*12f90*/  @P0 IMAD.WIDE.U32 R4, R179, c[0x0][0x1e8], RZ ;  /* 0x00007a00b3040a25 */ /* 0x000fc800078e00ff */
[----:B------:R-:W-:Y:S01]  /*12fa0*/  @P0 IMAD R143, R179, c[0x0][0x1ec], R5 ;  /* 0x00007b00b38f0a24 */ /* 0x000fe200078e0205 */
[----:B------:R-:W-:Y:S02]  /*12fb0*/  SHF.R.S32.HI R5, RZ, 0x5, R177 ;  /* 0x00000005ff057819 */ /* 0x000fe400000114b1 */
[----:B------:R-:W-:Y:S02]  /*12fc0*/  @P0 MOV R142, R4 ;  /* 0x00000004008e0202 */ /* 0x000fe40000000f00 */
[----:B------:R-:W-:Y:S01]  /*12fd0*/  LEA R176, R5, R2, 0x9 ;  /* 0x0000000205b07211 */ /* 0x000fe200078e48ff */
[----:B------:R-:W-:Y:S01]  /*12fe0*/  FMUL.FTZ R5, R0, R157 ;  /* 0x0000009d00057220 */ /* 0x000fe20000410000 */
[----:B------:R-:W-:Y:S02]  /*12ff0*/  MOV R4, 0x3f800000 ;  /* 0x3f80000000047802 */ /* 0x000fe40000000f00 */
[----:B------:R-:W-:Y:S02]  /*13000*/  MOV R2, 0x3f800000 ;  /* 0x3f80000000027802 */ /* 0x000fe40000000f00 */
[----:B------:R-:W-:-:S02]  /*13010*/  MOV R0, 0x3f800000 ;  /* 0x3f80000000007802 */ /* 0x000fc40000000f00 */
[----:B------:R-:W1:Y:S01]  /*13020*/  @P5 MUFU.RCP R4, R249 ;  /* 0x000000f900045308 */ /* 0x000e620000001000 */
[----:B------:R-:W-:-:S07]  /*13030*/  F2FP.BF16.PACK_AB R5, R5, R156 ;  /* 0x0000009c0505723e */ /* 0x000fce00000010ff */
[----:B------:R-:W2:Y:S01]  /*13040*/  @P4 MUFU.RCP R2, R248 ;  /* 0x000000f800024308 */ /* 0x000ea20000001000 */
[----:B-1----:R-:W-:-:S07]  /*13050*/  FMUL.FTZ R34, R4, R67 ;  /* 0x0000004304227220 */ /* 0x002fce0000410000 */
[----:B------:R-:W1:Y:S01]  /*13060*/  @P3 MUFU.RCP R0, R247 ;  /* 0x000000f700003308 */ /* 0x000e620000001000 */
[C---:B------:R-:W-:Y:S02]  /*13070*/  FMUL.FTZ R150, R4.reuse, R150 ;  /* 0x0000009604967220 */ /* 0x040fe40000410000 */
[C---:B------:R-:W-:Y:S02]  /*13080*/  FMUL.FTZ R6, R4.reuse, R151 ;  /* 0x0000009704067220 */ /* 0x040fe40000410000 */
[----:B------:R-:W-:Y:S02]  /*13090*/  FMUL.FTZ R158, R4, R158 ;  /* 0x0000009e049e7220 */ /* 0x000fe40000410000 */
[----:B--2---:R-:W-:Y:S01]  /*130a0*/  FMUL.FTZ R22, R2, R41 ;  /* 0x0000002902167220 */ /* 0x004fe20000410000 */
[----:B------:R-:W-:Y:S01]  /*130b0*/  F2FP.BF16.PACK_AB R6, R6, R150 ;  /* 0x000000960606723e */ /* 0x000fe200000010ff */
[----:B------:R-:W-:Y:S02]  /*130c0*/  FMUL.FTZ R27, R2, R45 ;  /* 0x0000002d021b7220 */ /* 0x000fe40000410000 */
        /* <DEDUP_REMOVED lines=26> */
[C---:B------:R-:W-:Y:S01]  /*13270*/  FMUL.FTZ R103, R4.reuse, R103 ;  /* 0x0000006704677220 */ /* 0x040fe20000410000 */
[----:B------:R-:W-:Y:S01]  /*13280*/  F2FP.BF16.PACK_AB R38, R99, R98 ;  /* 0x000000626326723e */ /* 0x000fe200000010ff */
[----:B------:R-:W-:-:S02]  /*13290*/  FMUL.FTZ R114, R4, R114 ;  /* 0x0000007204727220 */ /* 0x000fc40000410000 */
[C---:B------:R-:W-:Y:S02]  /*132a0*/  FMUL.FTZ R115, R4.reuse, R115 ;  /* 0x0000007304737220 */ /* 0x040fe40000410000 */
[C---:B------:R-:W-:Y:S02]  /*132b0*/  FMUL.FTZ R118, R4.reuse, R118 ;  /* 0x0000007604767220 */ /* 0x040fe40000410000 */
[C---:B------:R-:W-:Y:S02]  /*132c0*/  FMUL.FTZ R119, R4.reuse, R119 ;  /* 0x0000007704777220 */ /* 0x040fe40000410000 */
[C---:B------:R-:W-:Y:S02]  /*132d0*/  FMUL.FTZ R130, R4.reuse, R130 ;  /* 0x0000008204827220 */ /* 0x040fe40000410000 */
[----:B------:R-:W-:Y:S01]  /*132e0*/  FMUL.FTZ R65, R4, R131 ;  /* 0x0000008304417220 */ /* 0x000fe20000410000 */
[----:B------:R-:W-:Y:S01]  /*132f0*/  SHF.R.S32.HI R4, RZ, 0x1f, R32 ;  /* 0x0000001fff047819 */ /* 0x000fe20000011420 */
        /* <DEDUP_REMOVED lines=52> */
[C---:B-1----:R-:W-:Y:S01]  /*13640*/  FMUL.FTZ R147, R0.reuse, R147 ;  /* 0x0000009300937220 */ /* 0x042fe20000410000 */
[----:B------:R-:W-:Y:S01]  /*13650*/  F2FP.BF16.PACK_AB R67, R67, R120 ;  /* 0x000000784343723e */ /* 0x000fe200000010ff */
[----:B------:R-:W-:Y:S01]  /*13660*/  FMUL.FTZ R9, R0, R146 ;  /* 0x0000009200097220 */ /* 0x000fe20000410000 */
[----:B------:R-:W-:Y:S01]  /*13670*/  LEA.HI R4, R4, R2, RZ, 0x3 ;  /* 0x0000000204047211 */ /* 0x000fe200078f18ff */
[----:B------:R-:W-:Y:S01]  /*13680*/  FMUL.FTZ R155, R0, R155 ;  /* 0x0000009b009b7220 */ /* 0x000fe20000410000 */
        /* <DEDUP_REMOVED lines=58> */
[----:B------:R-:W-:-:S02]  /*13a30*/  SHF.L.U32 R0, R4, 0x6, RZ ;  /* 0x0000000604007819 */ /* 0x000fc400000006ff */
[----:B------:R-:W-:Y:S02]  /*13a40*/  F2FP.BF16.PACK_AB R63, R117, R116 ;  /* 0x00000074753f723e */ /* 0x000fe400000010ff */
[----:B------:R-:W-:Y:S02]  /*13a50*/  LOP3.LUT R0, R0, 0x1c0, RZ, 0xc0, !PT ;  /* 0x000001c000007812 */ /* 0x000fe400078ec0ff */
[----:B------:R-:W-:Y:S02]  /*13a60*/  F2FP.BF16.PACK_AB R62, R119, R118 ;  /* 0x00000076773e723e */ /* 0x000fe400000010ff */
[----:B------:R-:W-:Y:S02]  /*13a70*/  LEA.HI R0, R0, R0, RZ, 0x1d ;  /* 0x0000000000007211 */ /* 0x000fe400078fe8ff */
[----:B------:R-:W-:Y:S02]  /*13a80*/  F2FP.BF16.PACK_AB R66, R123, R66 ;  /* 0x000000427b42723e */ /* 0x000fe400000010ff */
[----:B------:R-:W-:-:S02]  /*13a90*/  LEA R0, R176, R0, 0x1 ;  /* 0x00000000b0007211 */ /* 0x000fc400078e08ff */
[----:B------:R-:W-:Y:S02]  /*13aa0*/  F2FP.BF16.PACK_AB R68, R127, R68 ;  /* 0x000000447f44723e */ /* 0x000fe400000010ff */
        /* <DEDUP_REMOVED lines=19> */
[----:B------:R-:W-:Y:S01]  /*13be0*/  STS [R5], R13 ;  /* 0x0000000d05007388 */ /* 0x000fe20000000800 */
[----:B------:R-:W-:Y:S01]  /*13bf0*/  IADD3 R7, R5, R6, RZ ;  /* 0x0000000605077210 */ /* 0x000fe20007ffe0ff */
[----:B----4-:R-:W2:Y:S02]  /*13c00*/  LDC.U8 R10, c[0x0][0x329] ;  /* 0x0000ca40ff0a7b82 */ /* 0x010ea40000000000 */
[----:B------:R3:W-:Y:S01]  /*13c10*/  STS [R5+0x400], R12 ;  /* 0x0004000c05007388 */ /* 0x0007e20000000800 */
[----:B-----5:R-:W-:-:S03]  /*13c20*/  IADD3 R9, R6, R2, RZ ;  /* 0x0000000206097210 */ /* 0x020fc60007ffe0ff */
[----:B------:R4:W-:Y:S01]  /*13c30*/  STS [R4], R16 ;  /* 0x0000001004007388 */ /* 0x0009e20000000800 */
[----:B------:R-:W-:-:S03]  /*13c40*/  IADD3 R6, R4, R6, RZ ;  /* 0x0000000604067210 */ /* 0x000fc60007ffe0ff */
[----:B------:R5:W-:Y:S01]  /*13c50*/  STS [R4+0x400], R15 ;  /* 0x0004000f04007388 */ /* 0x000be20000000800 */
[----:B-1----:R-:W-:-:S03]  /*13c60*/  MOV R14, 0x7f800000 ;  /* 0x7f800000000e7802 */ /* 0x002fc60000000f00 */
[----:B------:R-:W-:Y:S04]  /*13c70*/  STS [R5+0x2000], R17 ;  /* 0x0020001105007388 */ /* 0x000fe80000000800 */
[----:B------:R-:W-:Y:S04]  /*13c80*/  STS [R5+0x2400], R18 ;  /* 0x0024001205007388 */ /* 0x000fe80000000800 */
[----:B------:R-:W-:Y:S01]  /*13c90*/  STS [R4+0x2000], R26 ;  /* 0x0020001a04007388 */ /* 0x000fe20000000800 */
[----:B--2---:R-:W-:-:S03]  /*13ca0*/  ISETP.NE.AND P1, PT, R10, RZ, PT ;  /* 0x000000ff0a00720c */ /* 0x004fc60003f25270 */
[----:B------:R-:W-:Y:S01]  /*13cb0*/  STS [R4+0x2400], R25 ;  /* 0x0024001904007388 */ /* 0x000fe20000000800 */
[----:B---3--:R-:W-:Y:S03]  /*13cc0*/  @P4 MUFU.LG2 R12, R248 ;  /* 0x000000f8000c4308 */ /* 0x008fe60000000c00 */
[----:B------:R-:W-:Y:S01]  /*13cd0*/  STS [R8], R24 ;  /* 0x0000001808007388 */ /* 0x000fe20000000800 */
[----:B----4-:R-:W-:-:S03]  /*13ce0*/  MOV R16, 0x7f800000 ;  /* 0x7f80000000107802 */ /* 0x010fc60000000f00 */
[----:B------:R-:W-:Y:S01]  /*13cf0*/  STS [R8+0x400], R23 ;  /* 0x0004001708007388 */ /* 0x000fe20000000800 */
[----:B-----5:R-:W-:-:S03]  /*13d00*/  MOV R15, 0x7f800000 ;  /* 0x7f800000000f7802 */ /* 0x020fc60000000f00 */
        /* <DEDUP_REMOVED lines=26> */
[----:B-1----:R-:W1:Y:S03]  /*13eb0*/  LDC.U8 R0, c[0x0][0x328] ;  /* 0x0000ca00ff007b82 */ /* 0x002e660000000000 */
[----:B------:R-:W-:Y:S04]  /*13ec0*/  STS [R5+0x6000], R41 ;  /* 0x0060002905007388 */ /* 0x000fe80000000800 */
[----:B------:R-:W-:Y:S01]  /*13ed0*/  STS [R5+0x6400], R40 ;  /* 0x0064002805007388 */ /* 0x000fe20000000800 */
[----:B--2---:R-:W-:-:S03]  /*13ee0*/  @P1 MOV R2, c[0x0][0x210] ;  /* 0x0000840000021a02 */ /* 0x004fc60000000f00 */
[----:B------:R-:W-:Y:S02]  /*13ef0*/  STS [R4+0x6000], R37 ;  /* 0x0060002504007388 */ /* 0x000fe40000000800 */
[----:B------:R-:W-:Y:S02]  /*13f00*/  @P1 IMAD R2, R2, c[0x0][0x214], RZ ;  /* 0x0000850002021a24 */ /* 0x000fe400078e02ff */
[----:B------:R2:W-:Y:S04]  /*13f10*/  STS [R4+0x6400], R36 ;  /* 0x0064002404007388 */ /* 0x0005e80000000800 */
[----:B------:R-:W-:Y:S04]  /*13f20*/  STS [R8+0x4000], R35 ;  /* 0x0040002308007388 */ /* 0x000fe80000000800 */
[----:B------:R-:W-:Y:S01]  /*13f30*/  STS [R8+0x4400], R34 ;  /* 0x0044002208007388 */ /* 0x000fe20000000800 */
[----:B-1----:R-:W-:-:S02]  /*13f40*/  ISETP.NE.AND P2, PT, R0, RZ, PT ;  /* 0x000000ff0000720c */ /* 0x002fc40003f45270 */
[----:B------:R-:W-:Y:S01]  /*13f50*/  @!P1 MOV R0, c[0x0][0x214] ;  /* 0x0000850000009a02 */ /* 0x000fe20000000f00 */
[----:B------:R-:W-:Y:S03]  /*13f60*/  STS [R9+0x4000], R31 ;  /* 0x0040001f09007388 */ /* 0x000fe60000000800 */
[----:B------:R-:W-:Y:S01]  /*13f70*/  @!P1 SEL R2, R0, c[0x0][0x234], !P2 ;  /* 0x00008d0000029a07 */ /* 0x000fe20005000000 */
[----:B------:R-:W-:Y:S01]  /*13f80*/  STS [R9+0x4400], R30 ;  /* 0x0044001e09007388 */ /* 0x000fe20000000800 */
[----:B------:R-:W-:Y:S02]  /*13f90*/  ISETP.NE.OR P2, PT, R10, RZ, !P2 ;  /* 0x000000ff0a00720c */ /* 0x000fe40005745670 */
[----:B------:R-:W-:Y:S01]  /*13fa0*/  @P1 MOV R0, 0x1 ;  /* 0x0000000100001802 */ /* 0x000fe20000000f00 */
[----:B------:R-:W-:Y:S01]  /*13fb0*/  STS [R8+0x6000], R33 ;  /* 0x0060002108007388 */ /* 0x000fe20000000800 */
[----:B------:R-:W-:Y:S01]  /*13fc0*/  @!P1 IMAD R0, R2, c[0x0][0x1c0], RZ ;  /* 0x0000700002009a24 */ /* 0x000fe200078e02ff */
[----:B------:R-:W1:Y:S02]  /*13fd0*/  @P5 MUFU.LG2 R10, R249 ;  /* 0x000000f9000a5308 */ /* 0x000e640000000c00 */
[----:B------:R3:W-:Y:S01]  /*13fe0*/  STS [R8+0x6400], R32 ;  /* 0x0064002008007388 */ /* 0x0007e20000000800 */
[----:B--2---:R-:W-:-:S03]  /*13ff0*/  LOP3.LUT R4, R177, 0xffffffe0, RZ, 0xc0, !PT ;  /* 0xffffffe0b1047812 */ /* 0x004fc600078ec0ff */
[----:B------:R-:W-:Y:S04]  /*14000*/  STS [R9+0x6000], R29 ;  /* 0x0060001d09007388 */ /* 0x000fe80000000800 */
[----:B------:R2:W-:Y:S04]  /*14010*/  STS [R9+0x6400], R28 ;  /* 0x0064001c09007388 */ /* 0x0005e80000000800 */
[----:B------:R-:W-:Y:S01]  /*14020*/  STS [R7+0x4000], R63 ;  /* 0x0040003f07007388 */ /* 0x000fe20000000800 */
[----:B-1----:R-:W-:-:S03]  /*14030*/  @P5 FMUL.FTZ R10, R10, 0.69314718246459960938 ;  /* 0x3f3172180a0a5820 */ /* 0x002fc60000410000 */
[----:B------:R-:W-:Y:S01]  /*14040*/  STS [R7+0x4400], R62 ;  /* 0x0044003e07007388 */ /* 0x000fe20000000800 */
[----:B------:R-:W-:-:S03]  /*14050*/  @P5 FFMA.FTZ R15, R135, c[0x0][0x238], R10 ;  /* 0x00008e00870f5a23 */ /* 0x000fc6000001000a */
[----:B------:R-:W-:Y:S04]  /*14060*/  STS [R6+0x4000], R61 ;  /* 0x0040003d06007388 */ /* 0x000fe80000000800 */
[----:B------:R-:W-:Y:S01]  /*14070*/  STS [R6+0x4400], R65 ;  /* 0x0044004106007388 */ /* 0x000fe20000000800 */
[----:B---3--:R-:W1:Y:S03]  /*14080*/  @P6 MUFU.LG2 R8, R250 ;  /* 0x000000fa00086308 */ /* 0x008e660000000c00 */
[----:B------:R-:W-:Y:S04]  /*14090*/  STS [R7+0x6000], R67 ;  /* 0x0060004307007388 */ /* 0x000fe80000000800 */
[----:B------:R-:W-:Y:S01]  /*140a0*/  STS [R7+0x6400], R66 ;  /* 0x0064004207007388 */ /* 0x000fe20000000800 */
[----:B--2---:R-:W-:-:S03]  /*140b0*/  IADD3 R9, -R4, R178, RZ ;  /* 0x000000b204097210 */ /* 0x004fc60007ffe1ff */
[----:B------:R-:W2:Y:S04]  /*140c0*/  S2R R11, SR_CTAID.Y ;  /* 0x00000000000b7919 */ /* 0x000ea80000002600 */
[----:B------:R-:W-:Y:S01]  /*140d0*/  STS [R6+0x6000], R64 ;  /* 0x0060004006007388 */ /* 0x000fe20000000800 */
[----:B-1----:R-:W-:-:S03]  /*140e0*/  @P6 FMUL.FTZ R8, R8, 0.69314718246459960938 ;  /* 0x3f31721808086820 */ /* 0x002fc60000410000 */
[----:B------:R1:W-:Y:S01]  /*140f0*/  STS [R6+0x6400], R68 ;  /* 0x0064004406007388 */ /* 0x0003e20000000800 */
[----:B------:R-:W-:-:S03]  /*14100*/  @P6 FFMA.FTZ R16, R136, c[0x0][0x238], R8 ;  /* 0x00008e0088106a23 */ /* 0x000fc60000010008 */
[----:B------:R-:W-:Y:S06]  /*14110*/  BAR.SYNC.DEFER_BLOCKING 0x0 ;  /* 0x0000000000007b1d */ /* 0x000fec0000010000 */
[----:B------:R-:W3:Y:S04]  /*14120*/  S2R R13, SR_CTAID.X ;  /* 0x00000000000d7919 */ /* 0x000ee80000002500 */
[----:B------:R-:W4:Y:S01]  /*14130*/  S2R R17, SR_CTAID.Z ;  /* 0x0000000000117919 */ /* 0x000f220000002700 */
[----:B--2---:R-:W-:Y:S01]  /*14140*/  @!P0 SHF.R.S32.HI R5, RZ, 0x1f, R11 ;  /* 0x0000001fff058819 */ /* 0x004fe2000001140b */
[----:B------:R-:W-:-:S04]  /*14150*/  IMAD R0, R11, R0, RZ ;  /* 0x000000000b007224 */ /* 0x000fc800078e02ff */
[----:B------:R-:W-:Y:S01]  /*14160*/  @!P0 IMAD R5, R5, c[0x0][0x1e0], RZ ;  /* 0x0000780005058a24 */ /* 0x000fe200078e02ff */
[----:B------:R-:W-:Y:S01]  /*14170*/  SEL R0, R0, RZ, P2 ;  /* 0x000000ff00007207 */ /* 0x000fe20001000000 */
[C---:B-1----:R-:W-:Y:S01]  /*14180*/  @!P0 IMAD.WIDE.U32 R6, R11.reuse, c[0x0][0x1e0], RZ ;  /* 0x000078000b068a25 */ /* 0x042fe200078e00ff */
[----:B------:R1:W2:Y:S03]  /*14190*/  LDS.128 R24, [R224] ;  /* 0x00000000e0187984 */ /* 0x0002a60000000c00 */
[C---:B------:R-:W-:Y:S01]  /*141a0*/  @!P0 IMAD R5, R11.reuse, c[0x0][0x1e4], R5 ;  /* 0x000079000b058a24 */ /* 0x040fe200078e0205 */
[----:B------:R-:W-:Y:S01]  /*141b0*/  @!P0 MOV R142, R6 ;  /* 0x00000006008e8202 */ /* 0x000fe20000000f00 */
[----:B------:R-:W-:Y:S01]  /*141c0*/  @!P2 IMAD R6, R11, c[0x0][0x214], RZ ;  /* 0x000085000b06aa24 */ /* 0x000fe200078e02ff */
[----:B------:R1:W1:Y:S01]  /*141d0*/  LDS.128 R32, [R224+0x800] ;  /* 0x00080000e0207984 */ /* 0x0002620000000c00 */
[----:B------:R-:W5:Y:S01]  /*141e0*/  @P3 MUFU.LG2 R11, R247 ;  /* 0x000000f7000b3308 */ /* 0x000f620000000c00 */
[----:B------:R-:W-:-:S02]  /*141f0*/  @!P0 IADD3 R143, R7, R5, RZ ;  /* 0x00000005078f8210 */ /* 0x000fc40007ffe0ff */
[----:B------:R1:W1:Y:S01]  /*14200*/  LDS.128 R40, [R224+0x1000] ;  /* 0x00100000e0287984 */ /* 0x0002620000000c00 */
[----:B------:R-:W-:Y:S01]  /*14210*/  @!P2 SEL R7, R6, R179, !P0 ;  /* 0x000000b30607a207 */ /* 0x000fe20004000000 */
[----:B------:R-:W-:Y:S01]  /*14220*/  CS2R R4, SRZ ;  /* 0x0000000000047805 */ /* 0x000fe2000001ff00 */
[----:B------:R-:W-:Y:S01]  /*14230*/  @P1 MOV R6, c[0x0][0x210] ;  /* 0x0000840000061a02 */ /* 0x000fe20000000f00 */
[----:B------:R1:W1:Y:S01]  /*14240*/  LDS.128 R48, [R224+0x1800] ;  /* 0x00180000e0307984 */ /* 0x0002620000000c00 */
[----:B------:R-:W-:Y:S01]  /*14250*/  @!P1 MOV R6, 0x1 ;  /* 0x0000000100069802 */ /* 0x000fe20000000f00 */
[----:B----4-:R-:W-:Y:S01]  /*14260*/  IMAD R0, R17, R2, R0 ;  /* 0x0000000211007224 */ /* 0x010fe200078e0200 */
[----:B------:R-:W-:Y:S01]  /*14270*/  @!P2 SHF.R.S32.HI R5, RZ, 0x1f, R7 ;  /* 0x0000001fff05a819 */ /* 0x000fe20000011407 */
[----:B------:R4:W1:Y:S01]  /*14280*/  LDS.128 R56, [R224+0x2000] ;  /* 0x00200000e0387984 */ /* 0x0008620000000c00 */
[----:B------:R-:W-:Y:S01]  /*14290*/  @!P2 MOV R4, R7 ;  /* 0x000000070004a202 */ /* 0x000fe20000000f00 */
[----:B---3--:R-:W-:Y:S01]  /*142a0*/  IMAD R7, R13, R6, RZ ;  /* 0x000000060d077224 */ /* 0x008fe200078e02ff */
[----:B------:R-:W-:Y:S01]  /*142b0*/  LOP3.LUT P0, RZ, R9, 0x3, RZ, 0xc0, !PT ;  /* 0x0000000309ff7812 */ /* 0x000fe2000780c0ff */
[----:B------:R4:W3:Y:S01]  /*142c0*/  LDS.128 R64, [R224+0x2800] ;  /* 0x00280000e0407984 */ /* 0x0008e20000000c00 */
[----:B------:R-:W-:Y:S01]  /*142d0*/  @P4 FMUL.FTZ R9, R12, 0.69314718246459960938 ;  /* 0x3f3172180c094820 */ /* 0x000fe20000410000 */
[----:B------:R-:W-:Y:S01]  /*142e0*/  MOV R13, 0x7f800000 ;  /* 0x7f800000000d7802 */ /* 0x000fe20000000f00 */
[----:B-----5:R-:W-:Y:S01]  /*142f0*/  @P3 FMUL.FTZ R8, R11, 0.69314718246459960938 ;  /* 0x3f3172180b083820 */ /* 0x020fe20000410000 */
[----:B------:R4:W1:Y:S01]  /*14300*/  LDS.128 R72, [R224+0x3000] ;  /* 0x00300000e0487984 */ /* 0x0008620000000c00 */
[----:B------:R-:W-:Y:S01]  /*14310*/  SHF.L.U32 R2, R7, 0x7, RZ ;  /* 0x0000000707027819 */ /* 0x000fe200000006ff */
[----:B------:R-:W-:-:S02]  /*14320*/  @P4 FFMA.FTZ R13, R134, c[0x0][0x238], R9 ;  /* 0x00008e00860d4a23 */ /* 0x000fc40000010009 */
[----:B------:R4:W1:Y:S01]  /*14330*/  LDS.128 R80, [R224+0x3800] ;  /* 0x00380000e0507984 */ /* 0x0008620000000c00 */
[----:B------:R-:W-:Y:S01]  /*14340*/  IADD3 R7, P2, P1, R2, R4, R0 ;  /* 0x0000000402077210 */ /* 0x000fe2000795e000 */
[----:B------:R-:W-:Y:S01]  /*14350*/  @P3 FFMA.FTZ R14, R3, c[0x0][0x238], R8 ;  /* 0x00008e00030e3a23 */ /* 0x000fe20000010008 */
[----:B------:R-:W-:Y:S01]  /*14360*/  SHF.R.S32.HI R4, RZ, 0x1f, R2 ;  /* 0x0000001fff047819 */ /* 0x000fe20000011402 */
[----:B------:R4:W1:Y:S01]  /*14370*/  LDS.128 R20, [R224+0x4000] ;  /* 0x00400000e0147984 */ /* 0x0008620000000c00 */
[----:B------:R-:W-:-:S03]  /*14380*/  SHF.R.S32.HI R2, RZ, 0x1f, R0 ;  /* 0x0000001fff027819 */ /* 0x000fc60000011400 */
[----:B------:R4:W1:Y:S01]  /*14390*/  LDS.128 R28, [R224+0x4800] ;  /* 0x00480000e01c7984 */ /* 0x0008620000000c00 */
[----:B------:R-:W-:-:S03]  /*143a0*/  IADD3.X R2, R4, R5, R2, P2, P1 ;  /* 0x0000000504027210 */ /* 0x000fc600017e2402 */
[----:B------:R4:W1:Y:S04]  /*143b0*/  LDS.128 R36, [R224+0x5000] ;  /* 0x00500000e0247984 */ /* 0x0008680000000c00 */
[----:B------:R4:W1:Y:S04]  /*143c0*/  LDS.128 R44, [R224+0x5800] ;  /* 0x00580000e02c7984 */ /* 0x0008680000000c00 */
[----:B------:R4:W1:Y:S04]  /*143d0*/  LDS.128 R52, [R224+0x6000] ;  /* 0x00600000e0347984 */ /* 0x0008680000000c00 */
[----:B------:R4:W1:Y:S04]  /*143e0*/  LDS.128 R60, [R224+0x6800] ;  /* 0x00680000e03c7984 */ /* 0x0008680000000c00 */
[----:B------:R4:W1:Y:S04]  /*143f0*/  LDS.128 R68, [R224+0x7000] ;  /* 0x00700000e0447984 */ /* 0x0008680000000c00 */
[----:B------:R4:W1:Y:S01]  /*14400*/  LDS.128 R76, [R224+0x7800] ;  /* 0x00780000e04c7984 */ /* 0x0008620000000c00 */
[----:B------:R-:W-:Y:S05]  /*14410*/  @P0 BRA `(.L_x_1194) ;  /* 0x0000022000000947 */ /* 0x000fea0003800000 */
[----:B--23--:R-:W2:Y:S04]  /*14420*/  LDL.LU R19, [R1+0x3c] ;  /* 0x00003c0001137983 */ /* 0x00cea80000300800 */
[----:B------:R-:W2:Y:S02]  /*14430*/  LDL.LU R18, [R1+0x48] ;  /* 0x0000480001127983 */ /* 0x000ea40000300800 */
[----:B--2---:R-:W-:-:S05]  /*14440*/  IMAD R0, R18, 0x10, R19 ;  /* 0x0000001012007824 */ /* 0x004fca00078e0213 */
[CC--:B------:R-:W-:Y:S02]  /*14450*/  ISETP.GE.AND P6, PT, R0.reuse, R252.reuse, PT ;  /* 0x000000fc0000720c */ /* 0x0c0fe40003fc6270 */
[C---:B------:R-:W-:Y:S02]  /*14460*/  IADD3 R4, R0.reuse, 0x8, RZ ;  /* 0x0000000800047810 */ /* 0x040fe40007ffe0ff */
[----:B------:R-:W-:Y:S02]  /*14470*/  IADD3 R3, R0, 0x40, RZ ;  /* 0x0000004000037810 */ /* 0x000fe40007ffe0ff */
[-C--:B------:R-:W-:Y:S02]  /*14480*/  ISETP.GE.AND P5, PT, R4, R252.reuse, PT ;  /* 0x000000fc0400720c */ /* 0x080fe40003fa6270 */
[----:B------:R-:W-:Y:S02]  /*14490*/  IADD3 R5, R0, 0x48, RZ ;  /* 0x0000004800057810 */ /* 0x000fe40007ffe0ff */
[----:B------:R-:W-:-:S02]  /*144a0*/  ISETP.GE.AND P4, PT, R3, R252, PT ;  /* 0x000000fc0300720c */ /* 0x000fc40003f86270 */
[----:B------:R-:W-:Y:S01]  /*144b0*/  ISETP.GE.AND P3, PT, R5, R252, PT ;  /* 0x000000fc0500720c */ /* 0x000fe20003f66270 */
[----:B------:R-:W-:-:S05]  /*144c0*/  @!P6 IMAD R0, R0, R6, RZ ;  /* 0x000000060000e224 */ /* 0x000fca00078e02ff */
[----:B------:R-:W-:Y:S01]  /*144d0*/  @!P6 IADD3 R9, P0, R0, R7, RZ ;  /* 0x000000070009e210 */ /* 0x000fe20007f1e0ff */
[----:B------:R-:W-:-:S03]  /*144e0*/  @!P5 IMAD R4, R4, R6, RZ ;  /* 0x000000060404d224 */ /* 0x000fc600078e02ff */
[----:B------:R-:W-:Y:S01]  /*144f0*/  @!P6 LEA.HI.X.SX32 R10, R0, R2, 0x1, P0 ;  /* 0x00000002000ae211 */ /* 0x000fe200000f0eff */
[-C--:B------:R-:W-:Y:S01]  /*14500*/  @!P4 IMAD R11, R3, R6.reuse, RZ ;  /* 0x00000006030bc224 */ /* 0x080fe200078e02ff */
[CC--:B------:R-:W-:Y:S01]  /*14510*/  @!P5 IADD3 R0, P2, R4.reuse, R7.reuse, RZ ;  /* 0x000000070400d210 */ /* 0x0c0fe20007f5e0ff */
[----:B------:R-:W-:Y:S01]  /*14520*/  @!P3 IMAD R3, R5, R6, RZ ;  /* 0x000000060503b224 */ /* 0x000fe200078e02ff */
[C---:B------:R-:W-:Y:S02]  /*14530*/  @!P6 LEA R8, P0, R9.reuse, c[0x0][0x200], 0x2 ;  /* 0x000080000908ea11 */ /* 0x040fe400078010ff */
[----:B------:R-:W-:Y:S02]  /*14540*/  @!P5 LEA.HI.X.SX32 R4, R4, R2, 0x1, P2 ;  /* 0x000000020404d211 */ /* 0x000fe400010f0eff */
[----:B------:R-:W-:Y:S02]  /*14550*/  @!P6 LEA.HI.X R9, R9, c[0x0][0x204], R10, 0x2, P0 ;  /* 0x000081000909ea11 */ /* 0x000fe400000f140a */
[----:B------:R-:W-:-:S02]  /*14560*/  @!P4 IADD3 R5, P1, R11, R7, RZ ;  /* 0x000000070b05c210 */ /* 0x000fc40007f3e0ff */
[C---:B------:R-:W-:Y:S01]  /*14570*/  @!P5 LEA R6, P2, R0.reuse, c[0x0][0x200], 0x2 ;  /* 0x000080000006da11 */ /* 0x040fe200078410ff */
[----:B------:R2:W-:Y:S01]  /*14580*/  @!P6 STG.E [R8.64], R16 ;  /* 0x000000100800e986 */ /* 0x0005e2000c101904 */
[----:B------:R-:W-:Y:S02]  /*14590*/  @!P3 IADD3 R10, P0, R3, R7, RZ ;  /* 0x00000007030ab210 */ /* 0x000fe40007f1e0ff */
[-C--:B------:R-:W-:Y:S02]  /*145a0*/  @!P4 LEA.HI.X.SX32 R11, R11, R2.reuse, 0x1, P1 ;  /* 0x000000020b0bc211 */ /* 0x080fe400008f0eff */
[----:B------:R-:W-:Y:S02]  /*145b0*/  @!P5 LEA.HI.X R7, R0, c[0x0][0x204], R4, 0x2, P2 ;  /* 0x000081000007da11 */ /* 0x000fe400010f1404 */
[----:B------:R-:W-:Y:S02]  /*145c0*/  @!P3 LEA.HI.X.SX32 R3, R3, R2, 0x1, P0 ;  /* 0x000000020303b211 */ /* 0x000fe400000f0eff */
[----:B------:R-:W-:Y:S01]  /*145d0*/  @!P4 LEA R4, P1, R5, c[0x0][0x200], 0x2 ;  /* 0x000080000504ca11 */ /* 0x000fe200078210ff */
[----:B------:R2:W-:Y:S01]  /*145e0*/  @!P5 STG.E [R6.64], R15 ;  /* 0x0000000f0600d986 */ /* 0x0005e2000c101904 */
[----:B------:R-:W-:-:S02]  /*145f0*/  @!P3 LEA R2, P0, R10, c[0x0][0x200], 0x2 ;  /* 0x000080000a02ba11 */ /* 0x000fc400078010ff */
[----:B------:R-:W-:Y:S02]  /*14600*/  @!P4 LEA.HI.X R5, R5, c[0x0][0x204], R11, 0x2, P1 ;  /* 0x000081000505ca11 */ /* 0x000fe400008f140b */
[----:B------:R-:W-:-:S03]  /*14610*/  @!P3 LEA.HI.X R3, R10, c[0x0][0x204], R3, 0x2, P0 ;  /* 0x000081000a03ba11 */ /* 0x000fc600000f1403 */
[----:B------:R2:W-:Y:S04]  /*14620*/  @!P4 STG.E [R4.64], R13 ;  /* 0x0000000d0400c986 */ /* 0x0005e8000c101904 */
[----:B------:R2:W-:Y:S02]  /*14630*/  @!P3 STG.E [R2.64], R14 ;  /* 0x0000000e0200b986 */ /* 0x0005e4000c101904 */
.L_x_1194:
[----:B--23--:R-:W-:Y:S05]  /*14640*/  BSYNC B0 ;  /* 0x0000000000007941 */ /* 0x00cfea0003800000 */
.L_x_1193:
[----:B------:R-:W2:Y:S04]  /*14650*/  LDL.64 R12, [R1+0x8] ;  /* 0x00000800010c7983 */ /* 0x000ea80000100a00 */
[----:B------:R3:W5:Y:S04]  /*14660*/  LDL.64 R14, [R1+0x10] ;  /* 0x00001000010e7983 */ /* 0x0007680000100a00 */
[----:B------:R-:W4:Y:S01]  /*14670*/  S2R R4, SR_TID.X ;  /* 0x0000000000047919 */ /* 0x000f220000002100 */
[----:B------:R-:W-:-:S02]  /*14680*/  SHF.R.S32.HI R5, RZ, 0x1f, R17 ;  /* 0x0000001fff057819 */ /* 0x000fc40000011411 */
[----:B----4-:R-:W-:-:S04]  /*14690*/  SHF.R.S32.HI R0, RZ, 0x1f, R4 ;  /* 0x0000001fff007819 */ /* 0x010fc80000011404 */
[----:B------:R-:W-:-:S04]  /*146a0*/  LEA.HI R0, R0, R4, RZ, 0x3 ;  /* 0x0000000400007211 */ /* 0x000fc800078f18ff */
[----:B------:R-:W-:Y:S01]  /*146b0*/  SHF.R.S32.HI R7, RZ, 0x3, R0 ;  /* 0x00000003ff077819 */ /* 0x000fe20000011400 */
[----:B------:R-:W-:Y:S01]  /*146c0*/  IMAD R4, R5, c[0x0][0x1f0], RZ ;  /* 0x00007c0005047a24 */ /* 0x000fe200078e02ff */
[----:B------:R-:W-:Y:S03]  /*146d0*/  BSSY B0, `(.L_x_1195) ;  /* 0x0000014000007945 */ /* 0x000fe60003800000 */
[----:B------:R-:W-:Y:S01]  /*146e0*/  IMAD R0, R17, c[0x0][0x1f4], R4 ;  /* 0x00007d0011007a24 */ /* 0x000fe200078e0204 */
[----:B--2---:R-:W-:Y:S02]  /*146f0*/  IADD3 R2, P0, R12, R142, RZ ;  /* 0x0000008e0c027210 */ /* 0x004fe40007f1e0ff */
[----:B------:R-:W-:-:S05]  /*14700*/  SHF.R.S32.HI R3, RZ, 0x1f, R12 ;  /* 0x0000001fff037819 */ /* 0x000fca000001140c */
[----:B------:R-:W-:Y:S01]  /*14710*/  IMAD.X R3, R3, 0x1, R143, P0 ;  /* 0x0000000103037824 */ /* 0x000fe200000e068f */
[----:B------:R-:W-:-:S03]  /*14720*/  ISETP.GE.AND P0, PT, R7, R252, PT ;  /* 0x000000fc0700720c */ /* 0x000fc60003f06270 */
[----:B------:R-:W-:-:S04]  /*14730*/  IMAD.WIDE.U32 R10, R17, c[0x0][0x1f0], R2 ;  /* 0x00007c00110a7a25 */ /* 0x000fc800078e0002 */
[----:B------:R-:W-:-:S06]  /*14740*/  IMAD.IADD R9, R11, 0x1, R0 ;  /* 0x000000010b097824 */ /* 0x000fcc00078e0200 */
[----:B------:R-:W-:Y:S05]  /*14750*/  @P0 BRA `(.L_x_1196) ;  /* 0x000000b000000947 */ /* 0x000fea0003800000 */
[----:B---3-5:R-:W-:Y:S01]  /*14760*/  IMAD R0, R15, c[0x0][0x1e8], RZ ;  /* 0x00007a000f007a24 */ /* 0x028fe200078e02ff */
        /* <DEDUP_REMOVED lines=9> */
[----:B-1----:R2:W-:Y:S02]  /*14800*/  @!P1 STG.E.128 [R2.64+0x80], R20 ;  /* 0x0000801402009986 */ /* 0x0025e4000c101d04 */
.L_x_1196:
[----:B---3--:R-:W-:Y:S05]  /*14810*/  BSYNC B0 ;  /* 0x0000000000007941 */ /* 0x008fea0003800000 */
.L_x_1195:
[----:B------:R-:W-:Y:S01]  /*14820*/  IADD3 R0, R7, 0x10, RZ ;  /* 0x0000001007007810 */ /* 0x000fe20007ffe0ff */
[----:B------:R-:W-:Y:S03]  /*14830*/  BSSY B0, `(.L_x_1197) ;  /* 0x0000011000007945 */ /* 0x000fe60003800000 */
[----:B------:R-:W-:-:S13]  /*14840*/  ISETP.GE.AND P0, PT, R0, R252, PT ;  /* 0x000000fc0000720c */ /* 0x000fda0003f06270 */
[----:B------:R-:W-:Y:S05]  /*14850*/  @P0 BRA `(.L_x_1198) ;  /* 0x000000e000000947 */ /* 0x000fea0003800000 */
[----:B-----5:R-:W-:Y:S01]  /*14860*/  IADD3 R6, P0, R14, 0x10, RZ ;  /* 0x000000100e067810 */ /* 0x020fe20007f1e0ff */
[----:B--2---:R-:W-:Y:S01]  /*14870*/  IMAD.MOV.U32 R2, RZ, RZ, R10 ;  /* 0x000000ffff027224 */ /* 0x004fe200078e000a */
        /* <DEDUP_REMOVED lines=10> */
[----:B-1----:R1:W-:Y:S04]  /*14920*/  @!P1 STG.E.128 [R2.64], R32 ;  /* 0x0000002002009986 */ /* 0x0023e8000c101d04 */
[----:B------:R1:W-:Y:S02]  /*14930*/  @!P0 STG.E.128 [R2.64+0x80], R28 ;  /* 0x0000801c02008986 */ /* 0x0003e4000c101d04 */
.L_x_1198:
[----:B------:R-:W-:Y:S05]  /*14940*/  BSYNC B0 ;  /* 0x0000000000007941 */ /* 0x000fea0003800000 */
.L_x_1197:
[----:B------:R-:W-:Y:S01]  /*14950*/  IADD3 R0, R7, 0x20, RZ ;  /* 0x0000002007007810 */ /* 0x000fe20007ffe0ff */
[----:B------:R-:W-:Y:S03]  /*14960*/  BSSY B0, `(.L_x_1199) ;  /* 0x0000011000007945 */ /* 0x000fe60003800000 */
[----:B------:R-:W-:-:S13]  /*14970*/  ISETP.GE.AND P0, PT, R0, R252, PT ;  /* 0x000000fc0000720c */ /* 0x000fda0003f06270 */
[----:B------:R-:W-:Y:S05]  /*14980*/  @P0 BRA `(.L_x_1200) ;  /* 0x000000e000000947 */ /* 0x000fea0003800000 */
[----:B-----5:R-:W-:Y:S01]  /*14990*/  IADD3 R6, P0, R14, 0x20, RZ ;  /* 0x000000200e067810 */ /* 0x020fe20007f1e0ff */
[----:B-12---:R-:W-:Y:S01]  /*149a0*/  IMAD.MOV.U32 R2, RZ, RZ, R10 ;  /* 0x000000ffff027224 */ /* 0x006fe200078e000a */
        /* <DEDUP_REMOVED lines=12> */
.L_x_1200:
[----:B------:R-:W-:Y:S05]  /*14a70*/  BSYNC B0 ;  /* 0x0000000000007941 */ /* 0x000fea0003800000 */
.L_x_1199:
        /* <DEDUP_REMOVED lines=18> */
.L_x_1202:
[----:B------:R-:W-:Y:S05]  /*14ba0*/  BSYNC B0 ;  /* 0x0000000000007941 */ /* 0x000fea0003800000 */
.L_x_1201:
        /* <DEDUP_REMOVED lines=18> */
.L_x_1204:
[----:B------:R-:W-:Y:S05]  /*14cd0*/  BSYNC B0 ;  /* 0x0000000000007941 */ /* 0x000fea0003800000 */
.L_x_1203:
        /* <DEDUP_REMOVED lines=18> */
.L_x_1206:
[----:B------:R-:W-:Y:S05]  /*14e00*/  BSYNC B0 ;  /* 0x0000000000007941 */ /* 0x000fea0003800000 */
.L_x_1205:
[----:B------:R-:W3:Y:S01]  /*14e10*/  LDL.LU R0, [R1+0x44] ;  /* 0x0000440001007983 */ /* 0x000ee20000300800 */
[----:B------:R-:W-:Y:S01]  /*14e20*/  BSSY B0, `(.L_x_1207) ;  /* 0x0000011000007945 */ /* 0x000fe20003800000 */
[----:B---3--:R-:W-:-:S13]  /*14e30*/  ISETP.GE.AND P0, PT, R0, R252, PT ;  /* 0x000000fc0000720c */ /* 0x008fda0003f06270 */
        /* <DEDUP_REMOVED lines=15> */
.L_x_1208:
[----:B------:R-:W-:Y:S05]  /*14f30*/  BSYNC B0 ;  /* 0x0000000000007941 */ /* 0x000fea0003800000 */
.L_x_1207:
[----:B------:R-:W3:Y:S02]  /*14f40*/  LDL.LU R0, [R1+0x40] ;  /* 0x0000400001007983 */ /* 0x000ee40000300800 */
[----:B---3--:R-:W-:-:S13]  /*14f50*/  ISETP.GE.AND P0, PT, R0, R252, PT ;  /* 0x000000fc0000720c */ /* 0x008fda0003f06270 */
[----:B------:R-:W-:Y:S05]  /*14f60*/  @P0 EXIT ;  /* 0x000000000000094d */ /* 0x000fea0003800000 */
[----:B-----5:R-:W-:Y:S01]  /*14f70*/  IADD3 R6, P0, R14, 0x70, RZ ;  /* 0x000000700e067810 */ /* 0x020fe20007f1e0ff */
[----:B-12---:R-:W-:Y:S01]  /*14f80*/  IMAD.MOV.U32 R2, RZ, RZ, R10 ;  /* 0x000000ffff027224 */ /* 0x006fe200078e000a */
        /* <DEDUP_REMOVED lines=14> */
.L_x_1145:
[----:B--2---:R-:W2:Y:S01]  /*15070*/  LDL.LU R12, [R1+0x28] ;  /* 0x00002800010c7983 */ /* 0x004ea20000300800 */
[----:B------:R-:W1:Y:S01]  /*15080*/  LDC.U8 R2, c[0x0][0x329] ;  /* 0x0000ca40ff027b82 */ /* 0x000e620000000000 */
[----:B------:R-:W-:Y:S01]  /*15090*/  SHF.R.S32.HI R11, RZ, 0x1f, R25 ;  /* 0x0000001fff0b7819 */ /* 0x000fe20000011419 */
[----:B------:R-:W-:Y:S03]  /*150a0*/  BSSY B0, `(.L_x_1209) ;  /* 0x0000042000007945 */ /* 0x000fe60003800000 */
[----:B------:R-:W-:-:S03]  /*150b0*/  LEA.HI R11, R11, R25, RZ, 0x3 ;  /* 0x000000190b0b7211 */ /* 0x000fc600078f18ff */
[----:B------:R-:W3:Y:S01]  /*150c0*/  LDC.U8 R0, c[0x0][0x328] ;  /* 0x0000ca00ff007b82 */ /* 0x000ee20000000000 */
[----:B------:R-:W-:-:S05]  /*150d0*/  LOP3.LUT R10, R11, 0xfffffff8, RZ, 0xc0, !PT ;  /* 0xfffffff80b0a7812 */ /* 0x000fca00078ec0ff */
[----:B------:R-:W-:Y:S01]  /*150e0*/  IMAD.IADD R17, R25, 0x1, -R10 ;  /* 0x0000000119117824 */ /* 0x000fe200078e0a0a */
[----:B------:R-:W-:-:S04]  /*150f0*/  SHF.R.S32.HI R10, RZ, 0x3, R11 ;  /* 0x00000003ff0a7819 */ /* 0x000fc8000001140b */
[----:B------:R-:W-:Y:S02]  /*15100*/  SHF.L.U32 R15, R17, 0x3, RZ ;  /* 0x00000003110f7819 */ /* 0x000fe400000006ff */
[----:B------:R-:W-:Y:S02]  /*15110*/  SHF.R.S32.HI R11, RZ, 0x1f, R10 ;  /* 0x0000001fff0b7819 */ /* 0x000fe4000001140a */
[----:B-1----:R-:W-:Y:S02]  /*15120*/  ISETP.NE.AND P1, PT, R2, RZ, PT ;  /* 0x000000ff0200720c */ /* 0x002fe40003f25270 */
[----:B---3--:R-:W-:-:S04]  /*15130*/  ISETP.NE.AND P3, PT, R0, RZ, PT ;  /* 0x000000ff0000720c */ /* 0x008fc80003f65270 */
[----:B------:R-:W-:-:S07]  /*15140*/  ISETP.NE.OR P2, PT, R2, RZ, !P3 ;  /* 0x000000ff0200720c */ /* 0x000fce0005f45670 */
[----:B------:R-:W-:Y:S02]  /*15150*/  @P1 IMAD.MOV.U32 R0, RZ, RZ, c[0x0][0x210] ;  /* 0x00008400ff001624 */ /* 0x000fe400078e00ff */
[----:B------:R-:W-:Y:S02]  /*15160*/  @!P1 IMAD.MOV.U32 R4, RZ, RZ, c[0x0][0x214] ;  /* 0x00008500ff049624 */ /* 0x000fe400078e00ff */
[----:B------:R-:W-:Y:S02]  /*15170*/  @P1 IMAD R0, R0, c[0x0][0x214], RZ ;  /* 0x0000850000001a24 */ /* 0x000fe400078e02ff */
[----:B------:R-:W-:Y:S01]  /*15180*/  @P1 IMAD.MOV.U32 R16, RZ, RZ, c[0x0][0x210] ;  /* 0x00008400ff101624 */ /* 0x000fe200078e00ff */
[----:B------:R-:W-:Y:S01]  /*15190*/  @!P1 SEL R0, R4, c[0x0][0x234], !P3 ;  /* 0x00008d0004009a07 */ /* 0x000fe20005800000 */
[----:B------:R-:W-:Y:S01]  /*151a0*/  @!P1 IMAD.MOV.U32 R16, RZ, RZ, 0x1 ;  /* 0x00000001ff109424 */ /* 0x000fe200078e00ff */
[C---:B--2---:R-:W-:Y:S02]  /*151b0*/  ISETP.NE.AND P4, PT, R12.reuse, -0x1, PT ;  /* 0xffffffff0c00780c */ /* 0x044fe40003f85270 */
[----:B------:R-:W-:-:S11]  /*151c0*/  ISETP.NE.OR P0, PT, R12, -0x1, P2 ;  /* 0xffffffff0c00780c */ /* 0x000fd60001705670 */
[----:B------:R-:W-:Y:S01]  /*151d0*/  @P4 IMAD.WIDE.U32 R2, R12, c[0x0][0x1e8], RZ ;  /* 0x00007a000c024a25 */ /* 0x000fe200078e00ff */
[----:B------:R-:W-:-:S03]  /*151e0*/  @!P4 SHF.R.S32.HI R6, RZ, 0x1f, R14 ;  /* 0x0000001fff06c819 */ /* 0x000fc6000001140e */
[----:B------:R-:W-:Y:S01]  /*151f0*/  @P4 IMAD R9, R12, c[0x0][0x1ec], R3 ;  /* 0x00007b000c094a24 */ /* 0x000fe200078e0203 */
[----:B------:R-:W-:Y:S01]  /*15200*/  @P4 MOV R7, R2 ;  /* 0x0000000200074202 */ /* 0x000fe20000000f00 */
[----:B------:R-:W-:Y:S02]  /*15210*/  @P1 IMAD.MOV.U32 R3, RZ, RZ, 0x1 ;  /* 0x00000001ff031424 */ /* 0x000fe400078e00ff */
[----:B------:R-:W-:Y:S02]  /*15220*/  @!P1 IMAD R3, R0, c[0x0][0x1c0], RZ ;  /* 0x0000700000039a24 */ /* 0x000fe400078e02ff */
[----:B------:R-:W-:Y:S02]  /*15230*/  @!P4 IMAD R2, R6, c[0x0][0x1e0], RZ ;  /* 0x000078000602ca24 */ /* 0x000fe400078e02ff */
[----:B------:R-:W-:-:S04]  /*15240*/  @!P4 IMAD.WIDE.U32 R4, R14, c[0x0][0x1e0], RZ ;  /* 0x000078000e04ca25 */ /* 0x000fc800078e00ff */
[C---:B------:R-:W-:Y:S02]  /*15250*/  IMAD R6, R14.reuse, R3, RZ ;  /* 0x000000030e067224 */ /* 0x040fe400078e02ff */
[C---:B------:R-:W-:Y:S02]  /*15260*/  @!P0 IMAD R12, R14.reuse, c[0x0][0x214], RZ ;  /* 0x000085000e0c8a24 */ /* 0x040fe400078e02ff */
[----:B------:R-:W-:Y:S01]  /*15270*/  @!P4 IMAD R8, R14, c[0x0][0x1e4], R2 ;  /* 0x000079000e08ca24 */ /* 0x000fe200078e0202 */
[----:B------:R-:W-:Y:S01]  /*15280*/  SEL R6, R6, RZ, P2 ;  /* 0x000000ff06067207 */ /* 0x000fe20001000000 */
[----:B------:R-:W-:Y:S01]  /*15290*/  IMAD.IADD R14, R19, 0x1, -R27 ;  /* 0x00000001130e7824 */ /* 0x000fe200078e0a1b */
[----:B------:R-:W-:Y:S01]  /*152a0*/  CS2R R2, SRZ ;  /* 0x0000000000027805 */ /* 0x000fe2000001ff00 */
[----:B------:R-:W-:Y:S01]  /*152b0*/  @!P4 IMAD.MOV.U32 R7, RZ, RZ, R4 ;  /* 0x000000ffff07c224 */ /* 0x000fe200078e0004 */
[--C-:B------:R-:W-:Y:S01]  /*152c0*/  @!P2 SHF.R.S32.HI R3, RZ, 0x1f, R12.reuse ;  /* 0x0000001fff03a819 */ /* 0x100fe2000001140c */
[----:B------:R-:W-:Y:S01]  /*152d0*/  @!P2 IMAD.MOV.U32 R2, RZ, RZ, R12 ;  /* 0x000000ffff02a224 */ /* 0x000fe200078e000c */
[----:B------:R1:W-:Y:S01]  /*152e0*/  @!P0 STL [R1+0x28], R12 ;  /* 0x0000280c01008387 */ /* 0x0003e20000100800 */
[----:B------:R-:W-:Y:S01]  /*152f0*/  @!P4 IADD3 R9, R5, R8, RZ ;  /* 0x000000080509c210 */ /* 0x000fe20007ffe0ff */
[----:B------:R-:W-:Y:S01]  /*15300*/  IMAD R6, R28, R0, R6 ;  /* 0x000000001c067224 */ /* 0x000fe200078e0206 */
[----:B------:R-:W-:Y:S01]  /*15310*/  ISETP.GE.AND P2, PT, R10, R14, PT ;  /* 0x0000000e0a00720c */ /* 0x000fe20003f46270 */
[----:B------:R-:W-:Y:S01]  /*15320*/  IMAD R0, R27, R16, RZ ;  /* 0x000000101b007224 */ /* 0x000fe200078e02ff */
[----:B------:R-:W-:-:S02]  /*15330*/  SHF.R.S32.HI R8, RZ, 0x1f, R28 ;  /* 0x0000001fff087819 */ /* 0x000fc4000001141c */
[C---:B------:R-:W-:Y:S02]  /*15340*/  IADD3 R4, P0, R15.reuse, R7, RZ ;  /* 0x000000070f047210 */ /* 0x040fe40007f1e0ff */
[C---:B------:R-:W-:Y:S01]  /*15350*/  IADD3 R27, R15.reuse, 0x40, RZ ;  /* 0x000000400f1b7810 */ /* 0x040fe20007ffe0ff */
[----:B------:R-:W-:Y:S01]  /*15360*/  IMAD R8, R8, c[0x0][0x1f0], RZ ;  /* 0x00007c0008087a24 */ /* 0x000fe200078e02ff */
[----:B------:R-:W-:Y:S02]  /*15370*/  LEA.HI.X.SX32 R5, R15, R9, 0x1, P0 ;  /* 0x000000090f057211 */ /* 0x000fe400000f0eff */
[----:B------:R-:W-:Y:S01]  /*15380*/  SHF.R.S32.HI R9, RZ, 0x1f, R0 ;  /* 0x0000001fff097819 */ /* 0x000fe20000011400 */
[----:B------:R-:W-:Y:S01]  /*15390*/  IMAD R8, R28, c[0x0][0x1f4], R8 ;  /* 0x00007d001c087a24 */ /* 0x000fe200078e0208 */
[--C-:B------:R-:W-:Y:S02]  /*153a0*/  IADD3 R20, P1, P0, R0, R2, R6.reuse ;  /* 0x0000000200147210 */ /* 0x100fe4000783e006 */
[----:B------:R-:W-:Y:S01]  /*153b0*/  SHF.R.S32.HI R0, RZ, 0x1f, R6 ;  /* 0x0000001fff007819 */ /* 0x000fe20000011406 */
[----:B------:R-:W-:-:S03]  /*153c0*/  IMAD.WIDE R6, R22, 0x80, R10 ;  /* 0x0000008016067825 */ /* 0x000fc600078e020a */
[----:B------:R-:W-:Y:S01]  /*153d0*/  IADD3.X R18, R9, R3, R0, P1, P0 ;  /* 0x0000000309127210 */ /* 0x000fe20000fe0400 */
[----:B-1----:R-:W-:-:S05]  /*153e0*/  IMAD.WIDE.U32 R12, R28, c[0x0][0x1f0], R4 ;  /* 0x00007c001c0c7a25 */ /* 0x002fca00078e0004 */
[----:B------:R-:W-:Y:S01]  /*153f0*/  IADD3 R9, R8, R13, RZ ;  /* 0x0000000d08097210 */ /* 0x000fe20007ffe0ff */
        /* <DEDUP_REMOVED lines=12> */
.L_x_1210:
[----:B------:R-:W-:Y:S05]  /*154c0*/  BSYNC B0 ;  /* 0x0000000000007941 */ /* 0x000fea0003800000 */
.L_x_1209:
        /* <DEDUP_REMOVED lines=18> */
.L_x_1212:
[----:B------:R-:W-:Y:S05]  /*155f0*/  BSYNC B0 ;  /* 0x0000000000007941 */ /* 0x000fea0003800000 */
.L_x_1211:
        /* <DEDUP_REMOVED lines=18> */
.L_x_1214:
[----:B------:R-:W-:Y:S05]  /*15720*/  BSYNC B0 ;  /* 0x0000000000007941 */ /* 0x000fea0003800000 */
.L_x_1213:
        /* <DEDUP_REMOVED lines=18> */
.L_x_1216:
[----:B------:R-:W-:Y:S05]  /*15850*/  BSYNC B0 ;  /* 0x0000000000007941 */ /* 0x000fea0003800000 */
.L_x_1215:
        /* <DEDUP_REMOVED lines=18> */
.L_x_1218:
[----:B------:R-:W-:Y:S05]  /*15980*/  BSYNC B0 ;  /* 0x0000000000007941 */ /* 0x000fea0003800000 */
.L_x_1217:
        /* <DEDUP_REMOVED lines=18> */
.L_x_1220:
[----:B------:R-:W-:Y:S05]  /*15ab0*/  BSYNC B0 ;  /* 0x0000000000007941 */ /* 0x000fea0003800000 */
.L_x_1219:
        /* <DEDUP_REMOVED lines=18> */
.L_x_1222:
[----:B------:R-:W-:Y:S05]  /*15be0*/  BSYNC B0 ;  /* 0x0000000000007941 */ /* 0x000fea0003800000 */
.L_x_1221:
        /* <DEDUP_REMOVED lines=18> */
.L_x_1224:
[----:B------:R-:W-:Y:S05]  /*15d10*/  BSYNC B0 ;  /* 0x0000000000007941 */ /* 0x000fea0003800000 */
.L_x_1223:
[----:B------:R-:W-:-:S04]  /*15d20*/  ISETP.NE.AND P6, PT, R17, RZ, PT ;  /* 0x000000ff1100720c */ /* 0x000fc80003fc5270 */
[-C--:B------:R-:W-:Y:S02]  /*15d30*/  ISETP.GE.OR P2, PT, R10, R14.reuse, P6 ;  /* 0x0000000e0a00720c */ /* 0x080fe40003746670 */
[-C--:B------:R-:W-:Y:S02]  /*15d40*/  ISETP.GE.OR P1, PT, R26, R14.reuse, P6 ;  /* 0x0000000e1a00720c */ /* 0x080fe40003726670 */
[-C--:B------:R-:W-:Y:S02]  /*15d50*/  ISETP.GE.OR P5, PT, R25, R14.reuse, P6 ;  /* 0x0000000e1900720c */ /* 0x080fe400037a6670 */
[-C--:B------:R-:W-:Y:S02]  /*15d60*/  ISETP.GE.OR P4, PT, R24, R14.reuse, P6 ;  /* 0x0000000e1800720c */ /* 0x080fe40003786670 */
[----:B------:R-:W-:-:S05]  /*15d70*/  ISETP.GE.OR P3, PT, R23, R14, P6 ;  /* 0x0000000e1700720c */ /* 0x000fca0003766670 */
[----:B------:R-:W-:-:S04]  /*15d80*/  @!P2 IMAD R0, R10, R16, RZ ;  /* 0x000000100a00a224 */ /* 0x000fc800078e02ff */
[----:B------:R-:W-:Y:S01]  /*15d90*/  @!P5 IMAD R7, R25, R16, RZ ;  /* 0x000000101907d224 */ /* 0x000fe200078e02ff */
[----:B-1----:R-:W-:Y:S01]  /*15da0*/  @!P2 IADD3 R3, P0, R0, R20, RZ ;  /* 0x000000140003a210 */ /* 0x002fe20007f1e0ff */
[----:B------:R-:W-:-:S03]  /*15db0*/  @!P4 IMAD R5, R24, R16, RZ ;  /* 0x000000101805c224 */ /* 0x000fc600078e02ff */
[----:B------:R-:W-:Y:S01]  /*15dc0*/  @!P2 LEA.HI.X.SX32 R4, R0, R18, 0x1, P0 ;  /* 0x000000120004a211 */ /* 0x000fe200000f0eff */
[----:B------:R-:W-:Y:S01]  /*15dd0*/  @!P1 IMAD R0, R26, R16, RZ ;  /* 0x000000101a009224 */ /* 0x000fe200078e02ff */
[----:B------:R-:W-:-:S04]  /*15de0*/  @!P2 LEA R2, P0, R3, c[0x0][0x200], 0x2 ;  /* 0x000080000302aa11 */ /* 0x000fc800078010ff */
[----:B------:R-:W-:Y:S01]  /*15df0*/  @!P2 LEA.HI.X R3, R3, c[0x0][0x204], R4, 0x2, P0 ;  /* 0x000081000303aa11 */ /* 0x000fe200000f1404 */
[----:B------:R-:W-:Y:S01]  /*15e00*/  @!P2 IMAD.MOV.U32 R4, RZ, RZ, 0x7f800000 ;  /* 0x7f800000ff04a424 */ /* 0x000fe200078e00ff */
[----:B------:R-:W-:-:S04]  /*15e10*/  @!P1 IADD3 R6, P0, R0, R20, RZ ;  /* 0x0000001400069210 */ /* 0x000fc80007f1e0ff */
[----:B------:R1:W-:Y:S02]  /*15e20*/  @!P2 STG.E [R2.64], R4 ;  /* 0x000000040200a986 */ /* 0x0003e4000c101904 */
[----:B-1----:R-:W-:Y:S02]  /*15e30*/  @!P1 LEA.HI.X.SX32 R3, R0, R18, 0x1, P0 ;  /* 0x0000001200039211 */ /* 0x002fe400000f0eff */
[C---:B------:R-:W-:Y:S02]  /*15e40*/  @!P1 LEA R2, P2, R6.reuse, c[0x0][0x200], 0x2 ;  /* 0x0000800006029a11 */ /* 0x040fe400078410ff */
[C---:B------:R-:W-:Y:S02]  /*15e50*/  @!P5 IADD3 R0, P0, R7.reuse, R20, RZ ;  /* 0x000000140700d210 */ /* 0x040fe40007f1e0ff */
[----:B------:R-:W-:Y:S02]  /*15e60*/  @!P1 LEA.HI.X R3, R6, c[0x0][0x204], R3, 0x2, P2 ;  /* 0x0000810006039a11 */ /* 0x000fe400010f1403 */
[----:B------:R-:W-:-:S02]  /*15e70*/  @!P5 LEA.HI.X.SX32 R6, R7, R18, 0x1, P0 ;  /* 0x000000120706d211 */ /* 0x000fc400000f0eff */
[C---:B------:R-:W-:Y:S02]  /*15e80*/  @!P5 LEA R12, P2, R0.reuse, c[0x0][0x200], 0x2 ;  /* 0x00008000000cda11 */ /* 0x040fe400078410ff */
[C---:B------:R-:W-:Y:S02]  /*15e90*/  @!P4 IADD3 R4, P0, R5.reuse, R20, RZ ;  /* 0x000000140504c210 */ /* 0x040fe40007f1e0ff */
[----:B------:R-:W-:Y:S01]  /*15ea0*/  @!P5 LEA.HI.X R13, R0, c[0x0][0x204], R6, 0x2, P2 ;  /* 0x00008100000dda11 */ /* 0x000fe200010f1406 */
[----:B------:R-:W-:Y:S01]  /*15eb0*/  @!P1 IMAD.MOV.U32 R6, RZ, RZ, 0x7f800000 ;  /* 0x7f800000ff069424 */ /* 0x000fe200078e00ff */
[----:B------:R-:W-:Y:S02]  /*15ec0*/  ISETP.GE.OR P2, PT, R22, R14, P6 ;  /* 0x0000000e1600720c */ /* 0x000fe40003746670 */
[----:B------:R-:W-:Y:S01]  /*15ed0*/  @!P4 LEA.HI.X.SX32 R0, R5, R18, 0x1, P0 ;  /* 0x000000120500c211 */ /* 0x000fe200000f0eff */
[----:B------:R-:W-:Y:S01]  /*15ee0*/  @!P3 IMAD R5, R23, R16, RZ ;  /* 0x000000101705b224 */ /* 0x000fe200078e02ff */
[----:B------:R-:W-:Y:S01]  /*15ef0*/  @!P4 LEA R10, P0, R4, c[0x0][0x200], 0x2 ;  /* 0x00008000040aca11 */ /* 0x000fe200078010ff */
[----:B------:R1:W-:Y:S01]  /*15f00*/  @!P1 STG.E [R2.64], R6 ;  /* 0x0000000602009986 */ /* 0x0003e2000c101904 */
[----:B------:R-:W-:-:S02]  /*15f10*/  ISETP.GE.OR P1, PT, R19, R14, P6 ;  /* 0x0000000e1300720c */ /* 0x000fc40003726670 */
[----:B------:R-:W-:Y:S01]  /*15f20*/  @!P4 LEA.HI.X R11, R4, c[0x0][0x204], R0, 0x2, P0 ;  /* 0x00008100040bca11 */ /* 0x000fe200000f1400 */
[----:B------:R-:W-:Y:S01]  /*15f30*/  @!P5 IMAD.MOV.U32 R4, RZ, RZ, 0x7f800000 ;  /* 0x7f800000ff04d424 */ /* 0x000fe200078e00ff */
[----:B------:R-:W-:Y:S02]  /*15f40*/  @!P3 IADD3 R0, P0, R5, R20, RZ ;  /* 0x000000140500b210 */ /* 0x000fe40007f1e0ff */
[----:B------:R-:W-:Y:S02]  /*15f50*/  ISETP.GE.OR P6, PT, R21, R14, P6 ;  /* 0x0000000e1500720c */ /* 0x000fe400037c6670 */
[----:B------:R2:W-:Y:S01]  /*15f60*/  @!P5 STG.E [R12.64], R4 ;  /* 0x000000040c00d986 */ /* 0x0005e2000c101904 */
[----:B-1----:R-:W-:Y:S01]  /*15f70*/  @!P3 LEA.HI.X.SX32 R2, R5, R18, 0x1, P0 ;  /* 0x000000120502b211 */ /* 0x002fe200000f0eff */
[----:B------:R-:W-:Y:S01]  /*15f80*/  @!P2 IMAD R3, R22, R16, RZ ;  /* 0x000000101603a224 */ /* 0x000fe200078e02ff */
[----:B------:R-:W-:Y:S01]  /*15f90*/  @!P3 LEA R8, P0, R0, c[0x0][0x200], 0x2 ;  /* 0x000080000008ba11 */ /* 0x000fe200078010ff */
[----:B------:R-:W-:-:S03]  /*15fa0*/  @!P3 IMAD.MOV.U32 R5, RZ, RZ, 0x7f800000 ;  /* 0x7f800000ff05b424 */ /* 0x000fc600078e00ff */
[----:B------:R-:W-:Y:S01]  /*15fb0*/  @!P3 LEA.HI.X R9, R0, c[0x0][0x204], R2, 0x2, P0 ;  /* 0x000081000009ba11 */ /* 0x000fe200000f1402 */
[----:B------:R-:W-:Y:S01]  /*15fc0*/  @!P1 IMAD R2, R19, R16, RZ ;  /* 0x0000001013029224 */ /* 0x000fe200078e02ff */
[----:B------:R-:W-:Y:S01]  /*15fd0*/  @!P2 IADD3 R0, P0, R3, R20, RZ ;  /* 0x000000140300a210 */ /* 0x000fe20007f1e0ff */
[----:B--2---:R-:W-:-:S03]  /*15fe0*/  @!P2 IMAD.MOV.U32 R4, RZ, RZ, 0x7f800000 ;  /* 0x7f800000ff04a424 */ /* 0x004fc600078e00ff */
[----:B------:R-:W-:Y:S02]  /*15ff0*/  @!P2 LEA.HI.X.SX32 R3, R3, R18, 0x1, P0 ;  /* 0x000000120303a211 */ /* 0x000fe400000f0eff */
[----:B------:R-:W-:-:S04]  /*16000*/  @!P2 LEA R6, P0, R0, c[0x0][0x200], 0x2 ;  /* 0x000080000006aa11 */ /* 0x000fc800078010ff */
[----:B------:R-:W-:Y:S02]  /*16010*/  @!P2 LEA.HI.X R7, R0, c[0x0][0x204], R3, 0x2, P0 ;  /* 0x000081000007aa11 */ /* 0x000fe400000f1403 */
[----:B------:R-:W-:-:S04]  /*16020*/  @!P1 IADD3 R0, P0, R2, R20, RZ ;  /* 0x0000001402009210 */ /* 0x000fc80007f1e0ff */
[----:B------:R-:W-:Y:S02]  /*16030*/  @!P1 LEA.HI.X.SX32 R3, R2, R18, 0x1, P0 ;  /* 0x0000001202039211 */ /* 0x000fe400000f0eff */
        /* <DEDUP_REMOVED lines=9> */
[----:B--2---:R-:W-:-:S05]  /*160d0*/  IMAD R0, R21, R16, RZ ;  /* 0x0000001015007224 */ /* 0x004fca00078e02ff */
[----:B------:R-:W-:-:S04]  /*160e0*/  IADD3 R3, P0, R0, R20, RZ ;  /* 0x0000001400037210 */ /* 0x000fc80007f1e0ff */
[----:B------:R-:W-:Y:S02]  /*160f0*/  LEA.HI.X.SX32 R0, R0, R18, 0x1, P0 ;  /* 0x0000001200007211 */ /* 0x000fe400000f0eff */
[----:B------:R-:W-:-:S04]  /*16100*/  LEA R2, P0, R3, c[0x0][0x200], 0x2 ;  /* 0x0000800003027a11 */ /* 0x000fc800078010ff */
[----:B------:R-:W-:Y:S01]  /*16110*/  LEA.HI.X R3, R3, c[0x0][0x204], R0, 0x2, P0 ;  /* 0x0000810003037a11 */ /* 0x000fe200000f1400 */
[----:B------:R-:W-:-:S05]  /*16120*/  IMAD.MOV.U32 R0, RZ, RZ, 0x7f800000 ;  /* 0x7f800000ff007424 */ /* 0x000fca00078e00ff */
[----:B------:R-:W-:Y:S01]  /*16130*/  STG.E [R2.64], R0 ;  /* 0x0000000002007986 */ /* 0x000fe2000c101904 */
[----:B------:R-:W-:Y:S05]  /*16140*/  EXIT ;  /* 0x000000000000794d */ /* 0x000fea0003800000 */
.L_x_1225:
        /* <DEDUP_REMOVED lines=11> */
.L_x_1415:


//--------------------- .text._ZN5flash16flash_fwd_kernelI23Flash_fwd_kernel_traitsILi128ELi128ELi32ELi4ELb0ELb0EN7cutlass10bfloat16_tE19Flash_kernel_traitsILi128ELi128ELi32ELi4ES3_EELb1ELb1ELb0ELb1ELb0ELb0ELb0ELb1EEEvNS_16Flash_fwd_paramsE --------------------------
	.section	.text._ZN5flash16flash_fwd_kernelI23Flash_fwd_kernel_traitsILi128ELi128ELi32ELi4ELb0ELb0EN7cutlass10bfloat16_tE19Flash_kernel_traitsILi128ELi128ELi32ELi4ES3_EELb1ELb1ELb0ELb1ELb0ELb0ELb0ELb1EEEvNS_16Flash_fwd_paramsE,"ax",@progbits
	.sectioninfo	@"SHI_REGISTERS=255"
	.align	128
        .global         _ZN5flash16flash_fwd_kernelI23Flash_fwd_kernel_traitsILi128ELi128ELi32ELi4ELb0ELb0EN7cutlass10bfloat16_tE19Flash_kernel_traitsILi128ELi128ELi32ELi4ES3_EELb1ELb1ELb0ELb1ELb0ELb0ELb0ELb1EEEvNS_16Flash_fwd_paramsE
        .type           _ZN5flash16flash_fwd_kernelI23Flash_fwd_kernel_traitsILi128ELi128ELi32ELi4ELb0ELb0EN7cutlass10bfloat16_tE19Flash_kernel_traitsILi128ELi128ELi32ELi4ES3_EELb1ELb1ELb0ELb1ELb0ELb0ELb0ELb1EEEvNS_16Flash_fwd_paramsE,@function
        .size           _ZN5flash16flash_fwd_kernelI23Flash_fwd_kernel_traitsILi128ELi128ELi32ELi4ELb0ELb0EN7cutlass10bfloat16_tE19Flash_kernel_traitsILi128ELi128ELi32ELi4ES3_EELb1ELb1ELb0ELb1ELb0ELb0ELb0ELb1EEEvNS_16Flash_fwd_paramsE,(.L_x_1416 - _ZN5flash16flash_fwd_kernelI23Flash_fwd_kernel_traitsILi128ELi128ELi32ELi4ELb0ELb0EN7cutlass10bfloat16_tE19Flash_kernel_traitsILi128ELi128ELi32ELi4ES3_EELb1ELb1ELb0ELb1ELb0ELb0ELb0ELb1EEEvNS_16Flash_fwd_paramsE)
        .other          _ZN5flash16flash_fwd_kernelI23Flash_fwd_kernel_traitsILi128ELi128ELi32ELi4ELb0ELb0EN7cutlass10bfloat16_tE19Flash_kernel_traitsILi128ELi128ELi32ELi4ES3_EELb1ELb1ELb0ELb1ELb0ELb0ELb0ELb1EEEvNS_16Flash_fwd_paramsE,@"STO_CUDA_ENTRY STV_DEFAULT"
_ZN5flash16flash_fwd_kernelI23Flash_fwd_kernel_traitsILi128ELi128ELi32ELi4ELb0ELb0EN7cutlass10bfloat16_tE19Flash_kernel_traitsILi128ELi128ELi32ELi4ES3_EELb1ELb1ELb0ELb1ELb0ELb0ELb0ELb1EEEvNS_16Flash_fwd_paramsE:
.text._ZN5flash16flash_fwd_kernelI23Flash_fwd_kernel_traitsILi128ELi128ELi32ELi4ELb0ELb0EN7cutlass10bfloat16_tE19Flash_kernel_traitsILi128ELi128ELi32ELi4ES3_EELb1ELb1ELb0ELb1ELb0ELb0ELb0ELb1EEEvNS_16Flash_fwd_paramsE:
        /* <DEDUP_REMOVED lines=12> */
[----:B------:R-:W-:-:S03]  /*00c0*/  ULDC.64 UR4, c[0x0][0x240] ;  /* 0x0000900000047ab9 */ /* 0x000fc60000000a00 */
[----:B------:R3:W4:Y:S02]  /*00d0*/  @P2 LDG.E.64 R4, [R2.64] ;  /* 0x0000001c02042981 */ /* 0x000724000c1e1b00 */
[----:B---3--:R-:W-:Y:S01]  /*00e0*/  @P2 MOV R2, R7 ;  /* 0x0000000700022202 */ /* 0x008fe20000000f00 */
[----:B------:R-:W-:-:S06]  /*00f0*/  @P2 IMAD.MOV.U32 R3, RZ, RZ, R8 ;  /* 0x000000ffff032224 */ /* 0x000fcc00078e0008 */
[----:B------:R-:W3:Y:S01]  /*0100*/  @P2 LDG.E.64 R2, [R2.64] ;  /* 0x0000001c02022981 */ /* 0x000ee2000c1e1b00 */
[----:B------:R-:W5:Y:S01]  /*0110*/  S2UR UR14, SR_CTAID.Y ;  /* 0x00000000000e79c3 */ /* 0x000f620000002600 */
[----:B------:R-:W-:Y:S02]  /*0120*/  UISETP.NE.U32.AND UP2, UPT, URZ, UR4, UPT ;  /* 0x000000043f00728c */ /* 0x000fe4000bf45070 */
[----:B------:R-:W-:Y:S02]  /*0130*/  UMOV UR9, 0x4 ;  /* 0x0000000400097882 */ /* 0x000fe40000000000 */
[----:B------:R-:W-:Y:S02]  /*0140*/  UISETP.NE.AND.EX UP2, UPT, URZ, UR5, UPT, UP2 ;  /* 0x000000053f00728c */ /* 0x000fe4000bf45320 */
[----:B------:R-:W-:Y:S01]  /*0150*/  ULDC.64 UR10, c[0x0][0x240] ;  /* 0x00009000000a7ab9 */ /* 0x000fe20000000a00 */
[----:B------:R-:W1:Y:S01]  /*0160*/  S2UR UR12, SR_CTAID.Z ;  /* 0x00000000000c79c3 */ /* 0x000e620000002700 */
[----:B------:R-:W-:-:S02]  /*0170*/  ULDC.64 UR4, c[0x0][0x250] ;  /* 0x0000940000047ab9 */ /* 0x000fc40000000a00 */
[----:B------:R-:W-:Y:S01]  /*0180*/  PLOP3.LUT P0, PT, PT, PT, UP2, 0x80, 0x0 ;  /* 0x000000000000781c */ /* 0x000fe20003f0f028 */
[----:B------:R-:W-:Y:S02]  /*0190*/  ULDC.U8 UR8, c[0x0][0x312] ;  /* 0x0000c48000087ab9 */ /* 0x000fe40000000000 */
[----:B------:R-:W-:Y:S02]  /*01a0*/  UISETP.NE.U32.AND UP0, UPT, URZ, UR4, UPT ;  /* 0x000000043f00728c */ /* 0x000fe4000bf05070 */
[----:B------:R-:W-:Y:S02]  /*01b0*/  UISETP.NE.AND UP3, UPT, UR8, URZ, UPT ;  /* 0x0000003f0800728c */ /* 0x000fe4000bf65270 */
[----:B------:R-:W-:-:S03]  /*01c0*/  UISETP.NE.AND.EX UP0, UPT, URZ, UR5, UPT, UP0 ;  /* 0x000000053f00728c */ /* 0x000fc6000bf05300 */
[----:B------:R-:W-:Y:S02]  /*01d0*/  ULDC.64 UR4, c[0x0][0x250] ;  /* 0x0000940000047ab9 */ /* 0x000fe40000000a00 */
[----:B-----5:R-:W-:Y:S02]  /*01e0*/  UIMAD.WIDE UR10, UR14, UR9, UR10 ;  /* 0x000000090e0a72a5 */ /* 0x020fe4000f8e020a */
[----:B-1----:R-:W-:-:S06]  /*01f0*/  ULOP3.LUT UR6, UR12, UR25, UR14, 0xfe, !UPT ;  /* 0x000000190c067292 */ /* 0x002fcc000f8efe0e */
[----:B--2---:R-:W-:Y:S01]  /*0200*/  LOP3.LUT P3, RZ, R24, UR6, RZ, 0xfc, !PT ;  /* 0x0000000618ff7c12 */ /* 0x004fe2000f86fcff */
[----:B------:R-:W-:Y:S02]  /*0210*/  ULDC.64 UR6, c[0x0][0x248] ;  /* 0x0000920000067ab9 */ /* 0x000fe40000000a00 */
[----:B------:R-:W-:-:S04]  /*0220*/  UISETP.EQ.U32.AND UP1, UPT, URZ, UR6, UPT ;  /* 0x000000063f00728c */ /* 0x000fc8000bf22070 */
[----:B------:R-:W-:-:S03]  /*0230*/  UISETP.EQ.OR.EX UP1, UPT, URZ, UR7, !UP3, UP1 ;  /* 0x000000073f00728c */ /* 0x000fc6000df22710 */
[----:B------:R-:W-:-:S03]  /*0240*/  ULDC.64 UR6, c[0x0][0x248] ;  /* 0x0000920000067ab9 */ /* 0x000fc60000000a00 */
[----:B------:R-:W-:Y:S02]  /*0250*/  @!P3 IMAD.MOV.U32 R10, RZ, RZ, c[0x0][0x308] ;  /* 0x0000c200ff0ab624 */ /* 0x000fe400078e00ff */
[----:B------:R-:W-:Y:S01]  /*0260*/  @!P3 IMAD.MOV.U32 R11, RZ, RZ, c[0x0][0x30c] ;  /* 0x0000c300ff0bb624 */ /* 0x000fe200078e00ff */
[----:B------:R-:W-:Y:S02]  /*0270*/  UIMAD.WIDE UR6, UR14, UR9, UR6 ;  /* 0x000000090e0672a5 */ /* 0x000fe4000f8e0206 */
        /* <DEDUP_REMOVED lines=27> */
[----:B---3--:R-:W3:Y:S08]  /*0430*/  @P0 R2UR UR24, R9 ;  /* 0x00000000091803c2 */ /* 0x008ef000000e0000 */
[----:B----4-:R4:W3:Y:S01]  /*0440*/  @P0 R2UR UR27, R6 ;  /* 0x00000000061b03c2 */ /* 0x0108e200000e0000 */
[----:B------:R-:W-:-:S04]  /*0450*/  ISETP.NE.U32.AND P0, PT, RZ, c[0x0][0x248], PT ;  /* 0x00009200ff007a0c */ /* 0x000fc80003f05070 */
[----:B------:R-:W-:Y:S02]  /*0460*/  ISETP.NE.AND.EX P0, PT, RZ, c[0x0][0x24c], PT, P0 ;  /* 0x00009300ff007a0c */ /* 0x000fe40003f05300 */
[----:B----4-:R-:W-:Y:S01]  /*0470*/  SHF.R.S32.HI R6, RZ, 0x1f, R24 ;  /* 0x0000001fff067819 */ /* 0x010fe20000011418 */
[----:B---3--:R-:W-:Y:S01]  /*0480*/  @UP2 UIADD3 UR27, UR27, -UR24, URZ ;  /* 0x800000181b1b2290 */ /* 0x008fe2000fffe03f */
[----:B--2---:R2:W3:Y:S02]  /*0490*/  @P1 R2UR UR11, R4 ;  /* 0x00000000040b13c2 */ /* 0x0044e400000e0000 */
[----:B------:R-:W-:-:S04]  /*04a0*/  LEA.HI R14, R6, R24, RZ, 0x5 ;  /* 0x00000018060e7211 */ /* 0x000fc800078f28ff */
[----:B------:R-:W-:Y:S02]  /*04b0*/  @!UP2 ULDC UR27, c[0x0][0x214] ;  /* 0x00008500001baab9 */ /* 0x000fe40000000800 */
[----:B-----5:R4:W1:Y:S02]  /*04c0*/  @!P2 R2UR UR16, R0 ;  /* 0x000000000010a3c2 */ /* 0x02086400000e0000 */
[----:B----4-:R-:W-:-:S05]  /*04d0*/  LOP3.LUT R0, R14, 0xffffffe0, RZ, 0xc0, !PT ;  /* 0xffffffe00e007812 */ /* 0x010fca00078ec0ff */
[----:B------:R-:W-:Y:S01]  /*04e0*/  IMAD.IADD R89, R24, 0x1, -R0 ;  /* 0x0000000118597824 */ /* 0x000fe200078e0a00 */
[----:B-123--:R-:W-:Y:S05]  /*04f0*/  @!P0 BRA `(.L_x_1226) ;  /* 0x0000007000008947 */ /* 0x00efea0003800000 */
[----:B------:R-:W-:-:S13]  /*0500*/  PLOP3.LUT P0, PT, PT, PT, UP3, 0x80, 0x0 ;  /* 0x000000000000781c */ /* 0x000fda0003f0f038 */
[----:B------:R-:W2:Y:S04]  /*0510*/  @P0 LDG.E R0, [R2.64+0x4] ;  /* 0x0000041c02000981 */ /* 0x000ea8000c1e1900 */
[----:B------:R-:W3:Y:S01]  /*0520*/  @!P0 LDG.E R2, [R2.64] ;  /* 0x0000001c02028981 */ /* 0x000ee2000c1e1900 */
[----:B--2---:R-:W1:Y:S02]  /*0530*/  @P0 R2UR UR6, R0 ;  /* 0x00000000000603c2 */ /* 0x004e6400000e0000 */
[----:B-1----:R-:W-:-:S11]  /*0540*/  @UP3 UIADD3 UR6, UR6, -UR16, URZ ;  /* 0x8000001006063290 */ /* 0x002fd6000fffe03f */
[----:B---3--:R1:W2:Y:S02]  /*0550*/  @!P0 R2UR UR6, R2 ;  /* 0x00000000020683c2 */ /* 0x0082a400000e0000 */
[----:B-12---:R-:W-:Y:S05]  /*0560*/  BRA `(.L_x_1227) ;  /* 0x0000001000007947 */ /* 0x006fea0003800000 */
.L_x_1226:
[----:B------:R-:W-:Y:S02]  /*0570*/  ULDC UR6, c[0x0][0x218] ;  /* 0x0000860000067ab9 */ /* 0x000fe40000000800 */
.L_x_1227:
        /* <DEDUP_REMOVED lines=50> */
[----:B------:R-:W-:Y:S02]  /*08a0*/  @!UP1 UIMAD.WIDE.U32 UR22, UR14, UR6, URZ ;  /* 0x000000060e1692a5 */ /* 0x000fe4000f8e003f */
[----:B------:R-:W-:Y:S02]  /*08b0*/  @!UP1 UIMAD UR4, UR14, UR7, UR17 ;  /* 0x000000070e0492a4 */ /* 0x000fe4000f8e0211 */
[----:B------:R-:W-:Y:S02]  /*08c0*/  ULDC UR6, c[0x0][0x1c0] ;  /* 0x0000700000067ab9 */ /* 0x000fe40000000800 */
[----:B------:R-:W-:Y:S02]  /*08d0*/  UIMAD UR6, UR14, UR6, UR12 ;  /* 0x000000060e0672a4 */ /* 0x000fe4000f8e020c */
[----:B------:R-:W-:Y:S02]  /*08e0*/  @UP0 UIMAD UR7, UR13, UR5, UR21 ;  /* 0x000000050d0702a4 */ /* 0x000fe4000f8e0215 */
[----:B------:R-:W-:-:S02]  /*08f0*/  USHF.R.S32.HI UR13, URZ, 0x1f, UR12 ;  /* 0x0000001f3f0d7899 */ /* 0x000fc4000801140c */
[----:B------:R-:W-:Y:S02]  /*0900*/  ULDC UR5, c[0x0][0x224] ;  /* 0x0000890000057ab9 */ /* 0x000fe40000000800 */
[----:B------:R-:W-:Y:S02]  /*0910*/  UIMAD UR5, UR6, UR5, UR15 ;  /* 0x00000005060572a4 */ /* 0x000fe4000f8e020f */
[----:B------:R-:W-:Y:S02]  /*0920*/  USHF.L.U32 UR6, UR6, 0x5, URZ ;  /* 0x0000000506067899 */ /* 0x000fe4000800063f */
[----:B------:R-:W-:Y:S02]  /*0930*/  UIMAD UR34, UR5, UR34, URZ ;  /* 0x00000022052272a4 */ /* 0x000fe4000f8e023f */
[----:B------:R-:W-:Y:S02]  /*0940*/  USHF.R.S32.HI UR5, URZ, 0x1f, UR6 ;  /* 0x0000001f3f057899 */ /* 0x000fe40008011406 */
[----:B------:R-:W-:Y:S01]  /*0950*/  IADD3 R98, P2, P1, R7, UR6, R89 ;  /* 0x0000000607627c10 */ /* 0x000fe2000f95e059 */
[----:B------:R-:W-:-:S02]  /*0960*/  @UP1 UMOV UR6, UR18 ;  /* 0x0000001200061c82 */ /* 0x000fc40008000000 */
[----:B------:R-:W-:Y:S01]  /*0970*/  @!UP1 UIADD3 UR10, UR23, UR4, URZ ;  /* 0x00000004170a9290 */ /* 0x000fe2000fffe03f */
[----:B------:R-:W-:Y:S01]  /*0980*/  IADD3.X R91, R8, UR5, R0, P2, P1 ;  /* 0x00000005085b7c10 */ /* 0x000fe200097e2400 */
[----:B------:R1:W-:Y:S01]  /*0990*/  STL [R1+0xf0], R98 ;  /* 0x0000f06201007387 */ /* 0x0003e20000100800 */
[----:B------:R-:W-:Y:S01]  /*09a0*/  @!UP1 UMOV UR6, UR22 ;  /* 0x0000001600069c82 */ /* 0x000fe20008000000 */
[----:B------:R-:W-:Y:S05]  /*09b0*/  @P0 BRA `(.L_x_1229) ;  /* 0x000000c000000947 */ /* 0x000fea0003800000 */
[----:B------:R-:W-:Y:S02]  /*09c0*/  USHF.R.S32.HI UR17, URZ, 0x1f, UR11 ;  /* 0x0000001f3f117899 */ /* 0x000fe4000801140b */
        /* <DEDUP_REMOVED lines=8> */
[----:B------:R-:W-:-:S02]  /*0a50*/  UIMAD.WIDE.U32 UR20, UR14, UR4, UR18 ;  /* 0x000000040e1472a5 */ /* 0x000fc4000f8e0012 */
[----:B------:R-:W-:-:S04]  /*0a60*/  UIMAD UR7, UR14, UR5, UR7 ;  /* 0x000000050e0772a4 */ /* 0x000fc8000f8e0207 */
[----:B------:R-:W-:Y:S02]  /*0a70*/  UIADD3 UR7, UR21, UR7, URZ ;  /* 0x0000000715077290 */ /* 0x000fe4000fffe03f */
.L_x_1229:
        /* <DEDUP_REMOVED lines=11> */
[----:B--2---:R-:W-:Y:S02]  /*0b30*/  IABS R5, R5 ;  /* 0x0000000500057213 */ /* 0x004fe40000000000 */
[----:B---3--:R-:W-:-:S05]  /*0b40*/  IADD3 R2, R2, 0xffffffe, RZ ;  /* 0x0ffffffe02027810 */ /* 0x008fca0007ffe0ff */
        /* <DEDUP_REMOVED lines=31> */
.L_x_1230:
[CC--:B------:R-:W-:Y:S01]  /*0d40*/  LEA.HI R3, R6.reuse, R24.reuse, RZ, 0x3 ;  /* 0x0000001806037211 */ /* 0x0c0fe200078f18ff */
[----:B------:R-:W2:Y:S01]  /*0d50*/  S2R R16, SR_CTAID.Z ;  /* 0x0000000000107919 */ /* 0x000ea20000002700 */
[-C--:B------:R-:W-:Y:S01]  /*0d60*/  LEA.HI R23, R6, R24.reuse, RZ, 0x4 ;  /* 0x0000001806177211 */ /* 0x080fe200078f20ff */
[----:B------:R-:W-:Y:S01]  /*0d70*/  UIADD3 UR17, -UR15, UR27, URZ ;  /* 0x0000001b0f117290 */ /* 0x000fe2000fffe13f */
[----:B------:R-:W-:Y:S01]  /*0d80*/  SHF.R.S32.HI R2, RZ, 0x3, R3 ;  /* 0x00000003ff027819 */ /* 0x000fe20000011403 */
[----:B------:R-:W-:Y:S01]  /*0d90*/  IMAD.MOV.U32 R26, RZ, RZ, 0x10 ;  /* 0x00000010ff1a7424 */ /* 0x000fe200078e00ff */
        /* <DEDUP_REMOVED lines=11> */
[C---:B------:R-:W-:Y:S01]  /*0e50*/  IMAD R12, R3.reuse, c[0x0][0x1a0], RZ ;  /* 0x00006800030c7a24 */ /* 0x040fe200078e02ff */
[----:B------:R-:W-:Y:S01]  /*0e60*/  SHF.R.S32.HI R7, RZ, 0x1f, R4 ;  /* 0x0000001fff077819 */ /* 0x000fe20000011404 */
[----:B------:R-:W-:Y:S01]  /*0e70*/  IMAD R13, R3, c[0x0][0x198], RZ ;  /* 0x00006600030d7a24 */ /* 0x000fe200078e02ff */
[----:B------:R-:W-:Y:S01]  /*0e80*/  LOP3.LUT R6, R5, 0x38, R100, 0xf8, !PT ;  /* 0x0000003805067812 */ /* 0x000fe200078ef864 */
[C---:B------:R-:W-:Y:S01]  /*0e90*/  IMAD R12, R2.reuse, c[0x0][0x1a4], R12 ;  /* 0x00006900020c7a24 */ /* 0x040fe200078e020c */
[----:B------:R-:W-:Y:S01]  /*0ea0*/  SHF.R.U32.HI R5, RZ, 0x3, R5 ;  /* 0x00000003ff057819 */ /* 0x000fe20000011605 */
[----:B------:R-:W-:Y:S01]  /*0eb0*/  IMAD R13, R2, c[0x0][0x19c], R13 ;  /* 0x00006700020d7a24 */ /* 0x000fe200078e020d */
[----:B------:R-:W-:Y:S01]  /*0ec0*/  LEA.HI R22, R7, R4, RZ, 0x3 ;  /* 0x0000000407167211 */ /* 0x000fe200078f18ff */
[----:B------:R-:W-:Y:S01]  /*0ed0*/  IMAD.SHL.U32 R7, R8, 0x8, RZ ;  /* 0x0000000808077824 */ /* 0x000fe200078e00ff */
[----:B------:R-:W-:Y:S01]  /*0ee0*/  LOP3.LUT R6, R6, R5, RZ, 0x3c, !PT ;  /* 0x0000000506067212 */ /* 0x000fe200078e3cff */
[----:B------:R-:W-:Y:S01]  /*0ef0*/  IMAD.U32 R9, RZ, RZ, UR25 ;  /* 0x00000019ff097e24 */ /* 0x000fe2000f8e00ff */
[----:B------:R-:W-:Y:S01]  /*0f00*/  LOP3.LUT R5, R22, 0xfffffff8, RZ, 0xc0, !PT ;  /* 0xfffffff816057812 */ /* 0x000fe200078ec0ff */
[----:B------:R-:W-:Y:S01]  /*0f10*/  BSSY B0, `(.L_x_1231) ;  /* 0x0000046000007945 */ /* 0x000fe20003800000 */
[----:B------:R-:W-:Y:S01]  /*0f20*/  SHF.R.S32.HI R101, RZ, 0x1f, R100 ;  /* 0x0000001fff657819 */ /* 0x000fe20000011464 */
[----:B------:R-:W-:Y:S01]  /*0f30*/  IMAD.WIDE R8, R9, 0x80, R2 ;  /* 0x0000008009087825 */ /* 0x000fe200078e0202 */
[----:B------:R-:W-:-:S02]  /*0f40*/  IADD3 R10, P0, R100, UR6, RZ ;  /* 0x00000006640a7c10 */ /* 0x000fc4000ff1e0ff */
[----:B------:R-:W-:Y:S01]  /*0f50*/  LOP3.LUT R212, R6, 0xfffffe00, R7, 0xf8, !PT ;  /* 0xfffffe0006d47812 */ /* 0x000fe200078ef807 */
[----:B------:R-:W-:Y:S01]  /*0f60*/  IMAD.IADD R21, R4, 0x1, -R5 ;  /* 0x0000000104157824 */ /* 0x000fe200078e0a05 */
[----:B------:R-:W-:Y:S01]  /*0f70*/  IADD3.X R11, R101, UR10, RZ, P0, !PT ;  /* 0x0000000a650b7c10 */ /* 0x000fe200087fe4ff */
[--C-:B------:R-:W-:Y:S01]  /*0f80*/  IMAD.WIDE.U32 R4, R2, c[0x0][0x1a0], R100.reuse ;  /* 0x0000680002047a25 */ /* 0x100fe200078e0064 */
[----:B------:R-:W-:Y:S01]  /*0f90*/  IADD3 R93, R100, 0x40, RZ ;  /* 0x00000040645d7810 */ /* 0x000fe20007ffe0ff */
[----:B------:R3:W-:Y:S02]  /*0fa0*/  STL.64 [R1+0xa8], R100 ;  /* 0x0000a86401007387 */ /* 0x0007e40000100a00 */
        /* <DEDUP_REMOVED lines=25> */
[----:B------:R-:W-:Y:S02]  /*1140*/  LEA.HI R90, R13, R89, RZ, 0x2 ;  /* 0x000000590d5a7211 */ /* 0x000fe400078f10ff */
[----:B------:R3:W-:Y:S01]  /*1150*/  STL.64 [R1+0xe8], R28 ;  /* 0x0000e81c01007387 */ /* 0x0007e20000100a00 */
[----:B------:R-:W-:Y:S02]  /*1160*/  LOP3.LUT R0, R11, 0xffffffc, RZ, 0xc0, !PT ;  /* 0x0ffffffc0b007812 */ /* 0x000fe400078ec0ff */
        /* <DEDUP_REMOVED lines=32> */
.L_x_1232:
[----:B------:R-:W-:Y:S05]  /*1370*/  BSYNC B0 ;  /* 0x0000000000007941 */ /* 0x000fea0003800000 */
.L_x_1231:
[----:B------:R-:W-:Y:S01]  /*1380*/  IADD3 R18, R2, 0x10, RZ ;  /* 0x0000001002127810 */ /* 0x000fe20007ffe0ff */
[----:B------:R-:W-:Y:S03]  /*1390*/  BSSY B0, `(.L_x_1233) ;  /* 0x000001c000007945 */ /* 0x000fe60003800000 */
[----:B------:R-:W-:-:S13]  /*13a0*/  ISETP.GE.AND P0, PT, R18, UR17, PT ;  /* 0x0000001112007c0c */ /* 0x000fda000bf06270 */
[----:B------:R-:W-:Y:S05]  /*13b0*/  @P0 BRA `(.L_x_1234) ;  /* 0x0000019000000947 */ /* 0x000fea0003800000 */
[----:B------:R-:W-:Y:S01]  /*13c0*/  IADD3 R0, P0, R8, 0x10, RZ ;  /* 0x0000001008007810 */ /* 0x000fe20007f1e0ff */
        /* <DEDUP_REMOVED lines=24> */
.L_x_1234:
[----:B------:R-:W-:Y:S05]  /*1550*/  BSYNC B0 ;  /* 0x0000000000007941 */ /* 0x000fea0003800000 */
.L_x_1233:
        /* <DEDUP_REMOVED lines=29> */
.L_x_1236:
[----:B------:R-:W-:Y:S05]  /*1730*/  BSYNC B0 ;  /* 0x0000000000007941 */ /* 0x000fea0003800000 */
.L_x_1235:
        /* <DEDUP_REMOVED lines=29> */
.L_x_1238:
[----:B------:R-:W-:Y:S05]  /*1910*/  BSYNC B0 ;  /* 0x0000000000007941 */ /* 0x000fea0003800000 */
.L_x_1237:
        /* <DEDUP_REMOVED lines=29> */
.L_x_1240:
[----:B------:R-:W-:Y:S05]  /*1af0*/  BSYNC B0 ;  /* 0x0000000000007941 */ /* 0x000fea0003800000 */
.L_x_1239:
        /* <DEDUP_REMOVED lines=29> */
.L_x_1242:
[----:B------:R-:W-:Y:S05]  /*1cd0*/  BSYNC B0 ;  /* 0x0000000000007941 */ /* 0x000fea0003800000 */
.L_x_1241:
        /* <DEDUP_REMOVED lines=29> */
.L_x_1244:
[----:B------:R-:W-:Y:S05]  /*1eb0*/  BSYNC B0 ;  /* 0x0000000000007941 */ /* 0x000fea0003800000 */
.L_x_1243:
        /* <DEDUP_REMOVED lines=32> */
.L_x_1246:
[----:B------:R-:W-:Y:S05]  /*20c0*/  BSYNC B0 ;  /* 0x0000000000007941 */ /* 0x000fea0003800000 */
.L_x_1245:
        /* <DEDUP_REMOVED lines=32> */
.L_x_1248:
[----:B------:R-:W-:Y:S05]  /*22d0*/  BSYNC B0 ;  /* 0x0000000000007941 */ /* 0x000fea0003800000 */
.L_x_1247:
        /* <DEDUP_REMOVED lines=25> */
.L_x_1250:
[----:B------:R-:W-:Y:S05]  /*2470*/  BSYNC B0 ;  /* 0x0000000000007941 */ /* 0x000fea0003800000 */
.L_x_1249:
        /* <DEDUP_REMOVED lines=9> */
[----:B------:R-:W-:Y:S02]  /*2510*/  @UP1 UIMAD.WIDE.U32 UR12, UR14, UR6, UR12 ;  /* 0x000000060e0c12a5 */ /* 0x000fe4000f8e000c */
[----:B------:R-:W-:-:S03]  /*2520*/  @UP1 UIMAD UR16, UR16, UR6, URZ ;  /* 0x00000006101012a4 */ /* 0x000fc6000f8e023f */
[----:B------:R-:W-:Y:S01]  /*2530*/  ULDC UR6, c[0x0][0x318] ;  /* 0x0000c60000067ab9 */ /* 0x000fe20000000800 */
[----:B------:R-:W-:Y:S01]  /*2540*/  SHF.R.S32.HI R3, RZ, 0x4, R23 ;  /* 0x00000004ff037819 */ /* 0x000fe20000011417 */
[----:B------:R-:W-:Y:S01]  /*2550*/  @UP1 UIMAD UR7, UR14, UR7, UR16 ;  /* 0x000000070e0712a4 */ /* 0x000fe2000f8e0210 */
[----:B------:R-:W-:Y:S01]  /*2560*/  IMAD.SHL.U32 R0, R20, 0x40, RZ ;  /* 0x0000004014007824 */ /* 0x000fe200078e00ff */
[----:B------:R-:W-:Y:S01]  /*2570*/  @UP1 ULEA UR22, UP0, UR12, UR6, 0x2 ;  /* 0x000000060c161291 */ /* 0x000fe2000f80103f */
[----:B------:R-:W-:Y:S01]  /*2580*/  ISETP.GE.AND P1, PT, R2, UR10, PT ;  /* 0x0000000a02007c0c */ /* 0x000fe2000bf26270 */
[----:B------:R-:W-:Y:S01]  /*2590*/  @UP1 UIADD3 UR7, UR13, UR7, URZ ;  /* 0x000000070d071290 */ /* 0x000fe2000fffe03f */
[----:B------:R-:W-:-:S04]  /*25a0*/  DEPBAR.LE SB0, 0x0 ;  /* 0x000080000000791a */ /* 0x000fc80000000000 */
[----:B------:R-:W-:Y:S01]  /*25b0*/  ULDC UR6, c[0x0][0x31c] ;  /* 0x0000c70000067ab9 */ /* 0x000fe20000000800 */
[----:B----4-:R-:W-:Y:S01]  /*25c0*/  IMAD.U32 R8, RZ, RZ, UR22 ;  /* 0x00000016ff087e24 */ /* 0x010fe2000f8e00ff */
[----:B------:R-:W-:-:S06]  /*25d0*/  @UP1 ULEA.HI.X UR23, UR12, UR6, UR7, 0x2, UP0 ;  /* 0x000000060c171291 */ /* 0x000fcc00080f1407 */
[----:B------:R-:W-:Y:S01]  /*25e0*/  IMAD.U32 R9, RZ, RZ, UR23 ;  /* 0x00000017ff097e24 */ /* 0x000fe2000f8e00ff */
[----:B------:R-:W-:Y:S01]  /*25f0*/  LEA.HI R4, R23, R3, RZ, 0x1 ;  /* 0x0000000317047211 */ /* 0x000fe200078f08ff */
[----:B--2---:R-:W2:Y:S01]  /*2600*/  @P0 MUFU.RCP R11, c[0x0][0x238] ;  /* 0x00008e00000b0b08 */ /* 0x004ea20000001000 */
[----:B------:R-:W-:Y:S01]  /*2610*/  IMAD.SHL.U32 R2, R2, 0x8, RZ ;  /* 0x0000000802027824 */ /* 0x000fe200078e00ff */
[----:B------:R-:W-:Y:S01]  /*2620*/  LOP3.LUT R0, R0, 0x1c0, RZ, 0xc0, !PT ;  /* 0x000001c000007812 */ /* 0x000fe200078ec0ff */
[----:B------:R4:W2:Y:S01]  /*2630*/  @P0 LDG.E R10, [R8.64] ;  /* 0x0000001c080a0981 */ /* 0x0008a2000c1e1900 */
[----:B------:R-:W-:Y:S01]  /*2640*/  LOP3.LUT R4, R4, 0xfffffffe, RZ, 0xc0, !PT ;  /* 0xfffffffe04047812 */ /* 0x000fe200078ec0ff */
[----:B------:R-:W-:Y:S01]  /*2650*/  IMAD.MOV.U32 R14, RZ, RZ, R28 ;  /* 0x000000ffff0e7224 */ /* 0x000fe200078e001c */
[----:B------:R-:W-:Y:S01]  /*2660*/  ULDC.64 UR22, c[0x0][0x1a0] ;  /* 0x0000680000167ab9 */ /* 0x000fe20000000a00 */
[----:B------:R-:W-:Y:S01]  /*2670*/  BAR.SYNC.DEFER_BLOCKING 0x0 ;  /* 0x0000000000007b1d */ /* 0x000fe20000010000 */
[----:B------:R-:W-:Y:S01]  /*2680*/  USHF.L.U64.HI UR20, UR22, UR20, UR23 ;  /* 0x0000001416147299 */ /* 0x000fe20008010217 */
[----:B------:R-:W-:Y:S01]  /*2690*/  IMAD.IADD R4, R3, 0x1, -R4 ;  /* 0x0000000103047824 */ /* 0x000fe200078e0a04 */
[----:B------:R-:W-:Y:S01]  /*26a0*/  USHF.L.U32 UR21, UR22, 0x5, URZ ;  /* 0x0000000516157899 */ /* 0x000fe2000800063f */
[----:B------:R-:W-:Y:S01]  /*26b0*/  IMAD.SHL.U32 R3, R21, 0x40, RZ ;  /* 0x0000004015037824 */ /* 0x000fe200078e00ff */
[----:B------:R-:W-:Y:S01]  /*26c0*/  UIMAD UR7, UR20, UR31, URZ ;  /* 0x0000001f140772a4 */ /* 0x000fe2000f8e023f */
[----:B------:R1:W-:Y:S01]  /*26d0*/  STL.64 [R1+0xe0], R14 ;  /* 0x0000e00e01007387 */ /* 0x0003e20000100a00 */
[----:B------:R-:W-:Y:S01]  /*26e0*/  IMAD.SHL.U32 R24, R24, 0x2, RZ ;  /* 0x0000000218187824 */ /* 0x000fe200078e00ff */
[----:B------:R-:W-:Y:S01]  /*26f0*/  UMOV UR26, URZ ;  /* 0x0000003f001a7c82 */ /* 0x000fe20008000000 */
[----:B------:R-:W-:Y:S01]  /*2700*/  BSSY B0, `(.L_x_1251) ;  /* 0x0000033000007945 */ /* 0x000fe20003800000 */
[----:B------:R-:W-:-:S02]  /*2710*/  UIMAD UR11, UR11, UR21, UR7 ;  /* 0x000000150b0b72a4 */ /* 0x000fc4000f8e0207 */
[----:B------:R-:W-:Y:S01]  /*2720*/  UIADD3 UR16, UR33, 0x646e171e, URZ ;  /* 0x646e171e21107890 */ /* 0x000fe2000fffe03f */
[----:B------:R-:W-:Y:S02]  /*2730*/  LOP3.LUT R99, R24, 0x6, RZ, 0xc0, !PT ;  /* 0x0000000618637812 */ /* 0x000fe400078ec0ff */
[----:B----4-:R-:W-:Y:S02]  /*2740*/  LOP3.LUT R8, R0, 0x8, R2, 0xf8, !PT ;  /* 0x0000000800087812 */ /* 0x010fe400078ef802 */
[----:B------:R-:W-:Y:S01]  /*2750*/  SHF.R.U32.HI R2, RZ, 0x3, R0 ;  /* 0x00000003ff027819 */ /* 0x000fe20000011600 */
[----:B------:R1:W-:Y:S01]  /*2760*/  @P1 STS.128 [R212+0xa000], RZ ;  /* 0x00a000ffd4001388 */ /* 0x0003e20000000c00 */
[----:B------:R-:W-:Y:S01]  /*2770*/  LOP3.LUT R0, R3, 0x1c0, RZ, 0xc0, !PT ;  /* 0x000001c003007812 */ /* 0x000fe200078ec0ff */
[----:B------:R-:W-:Y:S01]  /*2780*/  IMAD.SHL.U32 R3, R4, 0x8, RZ ;  /* 0x0000000804037824 */ /* 0x000fe200078e00ff */
[----:B------:R-:W-:Y:S01]  /*2790*/  LOP3.LUT R8, R8, R2, RZ, 0x3c, !PT ;  /* 0x0000000208087212 */ /* 0x000fe200078e3cff */
[----:B------:R1:W-:Y:S01]  /*27a0*/  @P1 STS.128 [R212+0xb000], RZ ;  /* 0x00b000ffd4001388 */ /* 0x0003e20000000c00 */
[----:B------:R-:W-:-:S02]  /*27b0*/  SHF.R.U32.HI R2, RZ, 0x3, R0 ;  /* 0x00000003ff027819 */ /* 0x000fc40000011600 */
[----:B------:R-:W-:Y:S01]  /*27c0*/  LOP3.LUT R3, R0, 0x8, R3, 0xf8, !PT ;  /* 0x0000000800037812 */ /* 0x000fe200078ef803 */
[----:B------:R-:W-:Y:S01]  /*27d0*/  IMAD R4, R4, 0x200, R8 ;  /* 0x0000020004047824 */ /* 0x000fe200078e0208 */
[----:B------:R-:W-:Y:S02]  /*27e0*/  LEA R9, R19, UR15, 0x4 ;  /* 0x0000000f13097c11 */ /* 0x000fe4000f8e20ff */
[----:B------:R-:W-:Y:S02]  /*27f0*/  LOP3.LUT R2, R3, R2, RZ, 0x3c, !PT ;  /* 0x0000000203027212 */ /* 0x000fe400078e3cff */
[----:B------:R-:W-:Y:S01]  /*2800*/  IADD3 R9, R9, 0x1, R7 ;  /* 0x0000000109097810 */ /* 0x000fe20007ffe007 */
[----:B------:R-:W-:Y:S02]  /*2810*/  IMAD.U32 R7, RZ, RZ, UR8 ;  /* 0x00000008ff077e24 */ /* 0x000fe4000f8e00ff */
[----:B--2---:R-:W-:-:S03]  /*2820*/  @P0 FMUL.FTZ R0, R10, R11 ;  /* 0x0000000b0a000220 */ /* 0x004fc60000410000 */
[----:B------:R-:W-:Y:S01]  /*2830*/  IADD3 R10, R7, -UR27, R9 ;  /* 0x8000001b070a7c10 */ /* 0x000fe2000fffe009 */
[----:B------:R-:W-:Y:S01]  /*2840*/  IMAD.SHL.U32 R7, R22, 0x40, RZ ;  /* 0x0000004016077824 */ /* 0x000fe200078e00ff */
[----:B------:R2:W4:Y:S01]  /*2850*/  @P0 R2UR UR6, R0 ;  /* 0x00000000000603c2 */ /* 0x00052200000e0000 */
[----:B------:R-:W-:Y:S01]  /*2860*/  IMAD.WIDE.U32 R8, R12, UR21, R14 ;  /* 0x000000150c087c25 */ /* 0x000fe2000f8e000e */
[----:B------:R-:W-:Y:S02]  /*2870*/  IADD3 R88, R10, c[0x0][0x2e8], RZ ;  /* 0x0000ba000a587a10 */ /* 0x000fe40007ffe0ff */
[----:B------:R-:W-:Y:S02]  /*2880*/  LOP3.LUT R7, R7, 0xfffffe00, RZ, 0xc0, !PT ;  /* 0xfffffe0007077812 */ /* 0x000fe400078ec0ff */
[----:B------:R-:W-:-:S03]  /*2890*/  IADD3 R12, R9, UR11, RZ ;  /* 0x0000000b090c7c10 */ /* 0x000fc6000fffe0ff */
[----:B------:R-:W-:Y:S01]  /*28a0*/  IMAD R3, R19, 0x400, R7 ;  /* 0x0000040013037824 */ /* 0x000fe200078e0207 */
[----:B------:R-:W-:-:S03]  /*28b0*/  LOP3.LUT R7, R2, R7, RZ, 0xfc, !PT ;  /* 0x0000000702077212 */ /* 0x000fc600078efcff */
[----:B------:R-:W-:Y:S02]  /*28c0*/  IMAD.IADD R3, R2, 0x1, R3 ;  /* 0x0000000102037824 */ /* 0x000fe400078e0203 */
[----:B--2---:R-:W-:Y:S01]  /*28d0*/  IMAD.U32 R0, RZ, RZ, UR25 ;  /* 0x00000019ff007e24 */ /* 0x004fe2000f8e00ff */
[----:B----4-:R-:W-:-:S03]  /*28e0*/  @UP1 UMOV UR26, UR6 ;  /* 0x00000006001a1c82 */ /* 0x010fc60008000000 */
[----:B------:R-:W-:-:S05]  /*28f0*/  IMAD R97, R0, 0x8, R19 ;  /* 0x0000000800617824 */ /* 0x000fca00078e0213 */
[----:B------:R1:W-:Y:S01]  /*2900*/  STL [R1+0xbc], R97 ;  /* 0x0000bc6101007387 */ /* 0x0003e20000100800 */
        /* <DEDUP_REMOVED lines=18> */
.L_x_1252:
[----:B------:R-:W-:Y:S05]  /*2a30*/  BSYNC B0 ;  /* 0x0000000000007941 */ /* 0x000fea0003800000 */
.L_x_1251:
[----:B------:R-:W-:Y:S01]  /*2a40*/  ISETP.GE.AND P0, PT, R18, UR10, PT ;  /* 0x0000000a12007c0c */ /* 0x000fe2000bf06270 */
[----:B------:R-:W-:Y:S01]  /*2a50*/  ULDC UR6, c[0x0][0x1a4] ;  /* 0x0000690000067ab9 */ /* 0x000fe20000000800 */
[----:B------:R-:W-:Y:S01]  /*2a60*/  BSSY B0, `(.L_x_1253) ;  /* 0x000001c000007945 */ /* 0x000fe20003800000 */
[----:B------:R-:W-:Y:S01]  /*2a70*/  USHF.L.U32 UR23, UR22, 0x4, URZ ;  /* 0x0000000416177899 */ /* 0x000fe2000800063f */
[----:B------:R-:W-:Y:S01]  /*2a80*/  R2P PR, R20, 0x6 ;  /* 0x0000000614007804 */ /* 0x000fe20000000000 */
[----:B------:R-:W-:-:S04]  /*2a90*/  USHF.L.U64.HI UR22, UR22, UR9, UR6 ;  /* 0x0000000916167299 */ /* 0x000fc80008010206 */
[----:B------:R-:W-:Y:S02]  /*2aa0*/  SEL R2, R26, 0xfffffff0, !P1 ;  /* 0xfffffff01a027807 */ /* 0x000fe40004800000 */
[----:B------:R-:W-:Y:S02]  /*2ab0*/  SEL R0, R25, 0xffffffe0, !P2 ;  /* 0xffffffe019007807 */ /* 0x000fe40005000000 */
[----:B------:R4:W-:Y:S04]  /*2ac0*/  @P0 STS.128 [R212+0xa800], RZ ;  /* 0x00a800ffd4000388 */ /* 0x0009e80000000c00 */
[----:B------:R4:W-:Y:S01]  /*2ad0*/  @P0 STS.128 [R212+0xb800], RZ ;  /* 0x00b800ffd4000388 */ /* 0x0009e20000000c00 */
[----:B------:R-:W-:Y:S05]  /*2ae0*/  @P0 BRA `(.L_x_1254) ;  /* 0x0000013000000947 */ /* 0x000fea0003800000 */
[----:B------:R-:W-:Y:S02]  /*2af0*/  ISETP.GE.AND P1, PT, R100, c[0x0][0x220], PT ;  /* 0x0000880064007a0c */ /* 0x000fe40003f26270 */
[----:B------:R-:W-:-:S02]  /*2b00*/  IADD3 R8, P2, R8, UR23, RZ ;  /* 0x0000001708087c10 */ /* 0x000fc4000ff5e0ff */
[----:B------:R-:W-:Y:S02]  /*2b10*/  ISETP.GE.AND P0, PT, R93, c[0x0][0x220], PT ;  /* 0x000088005d007a0c */ /* 0x000fe40003f06270 */
[----:B------:R-:W-:-:S07]  /*2b20*/  IADD3.X R12, R12, UR22, RZ, P2, !PT ;  /* 0x000000160c0c7c10 */ /* 0x000fce00097fe4ff */
        /* <DEDUP_REMOVED lines=15> */
.L_x_1254:
[----:B------:R-:W-:Y:S05]  /*2c20*/  BSYNC B0 ;  /* 0x0000000000007941 */ /* 0x000fea0003800000 */
.L_x_1253:
[----:B------:R-:W-:Y:S01]  /*2c30*/  IMAD.SHL.U32 R202, R3, 0x2, RZ ;  /* 0x0000000203ca7824 */ /* 0x000fe200078e00ff */
[----:B------:R-:W-:Y:S01]  /*2c40*/  IMNMX R136, R88, UR8, PT ;  /* 0x0000000858887c17 */ /* 0x000fe2000b800200 */
[----:B------:R-:W-:Y:S01]  /*2c50*/  IMAD.SHL.U32 R200, R4, 0x2, RZ ;  /* 0x0000000204c87824 */ /* 0x000fe200078e00ff */
[----:B------:R-:W0:Y:S01]  /*2c60*/  LDGDEPBAR ;  /* 0x00000000000079af */ /* 0x000e220000000000 */
[----:B------:R-:W-:Y:S01]  /*2c70*/  IMAD R204, R5, 0x2, R202 ;  /* 0x0000000205cc7824 */ /* 0x000fe200078e02ca */
[----:B------:R-:W-:Y:S01]  /*2c80*/  UISETP.GE.AND UP0, UPT, UR30, 0x2, UPT ;  /* 0x000000021e00788c */ /* 0x000fe2000bf06270 */
[----:B------:R-:W-:Y:S01]  /*2c90*/  IMAD R4, R2, 0x2, R200 ;  /* 0x0000000202047824 */ /* 0x000fe200078e02c8 */
[----:B------:R-:W-:Y:S01]  /*2ca0*/  LDSM.16.M88.4 R20, [R200+0x8000] ;  /* 0x00800000c814783b */ /* 0x000fe20000000200 */
[----:B------:R-:W-:Y:S01]  /*2cb0*/  IMAD R210, R6, 0x2, R202 ;  /* 0x0000000206d27824 */ /* 0x000fe200078e02ca */
[----:B------:R-:W-:Y:S01]  /*2cc0*/  IADD3 R3, R200, 0x8000, RZ ;  /* 0x00008000c8037810 */ /* 0x000fe20007ffe0ff */
[----:B------:R-:W-:Y:S01]  /*2cd0*/  IMAD R209, R0, 0x2, R200 ;  /* 0x0000000200d17824 */ /* 0x000fe200078e02c8 */
[----:B--2---:R-:W2:Y:S01]  /*2ce0*/  LDSM.16.M88.4 R8, [R202+0x2000] ;  /* 0x00200000ca08783b */ /* 0x004ea20000000200 */
[----:B------:R-:W-:-:S02]  /*2cf0*/  IMAD R208, R6, 0x2, R204 ;  /* 0x0000000206d07824 */ /* 0x000fc400078e02cc */
[----:B------:R-:W-:Y:S01]  /*2d00*/  IMAD R211, R2, 0x2, R3 ;  /* 0x0000000202d37824 */ /* 0x000fe200078e0203 */
[----:B-1----:R-:W1:Y:S01]  /*2d10*/  LDSM.16.M88.4 R12, [R202] ;  /* 0x00000000ca0c783b */ /* 0x002e620000000200 */
[----:B------:R-:W-:Y:S02]  /*2d20*/  IADD3 R2, R88, 0x48, RZ ;  /* 0x0000004858027810 */ /* 0x000fe40007ffe0ff */
[----:B------:R-:W-:Y:S01]  /*2d30*/  IMAD R207, R0, 0x2, R211 ;  /* 0x0000000200cf7824 */ /* 0x000fe200078e02d3 */
[----:B---3--:R-:W3:Y:S01]  /*2d40*/  LDSM.16.M88.4 R28, [R200+0x8800] ;  /* 0x00880000c81c783b */ /* 0x008ee20000000200 */
[----:B------:R-:W-:Y:S01]  /*2d50*/  IMAD.U32 R0, RZ, RZ, UR31 ;  /* 0x0000001fff007e24 */ /* 0x000fe2000f8e00ff */
[----:B------:R-:W-:Y:S02]  /*2d60*/  IMNMX R138, R2, UR8, PT ;  /* 0x00000008028a7c17 */ /* 0x000fe4000b800200 */
[----:B------:R-:W-:Y:S01]  /*2d70*/  LDSM.16.M88.4 R36, [R4+0x8000] ;  /* 0x008000000424783b */ /* 0x000fe20000000200 */
[----:B------:R-:W-:-:S03]  /*2d80*/  IMAD R0, R0, 0x20, R99 ;  /* 0x0000002000007824 */ /* 0x000fc600078e0263 */
[----:B------:R-:W5:Y:S02]  /*2d90*/  LDSM.16.M88.4 R16, [R204+0x2000] ;  /* 0x00200000cc10783b */ /* 0x000f640000000200 */
[C---:B------:R-:W-:Y:S02]  /*2da0*/  IADD3 R3, R0.reuse, 0x1, RZ ;  /* 0x0000000100037810 */ /* 0x040fe40007ffe0ff */
[----:B------:R-:W4:Y:S01]  /*2db0*/  LDSM.16.M88.4 R44, [R4+0x8800] ;  /* 0x00880000042c783b */ /* 0x000f220000000200 */
[----:B------:R-:W-:Y:S02]  /*2dc0*/  IADD3 R2, R0, 0x8, RZ ;  /* 0x0000000800027810 */ /* 0x000fe40007ffe0ff */
[C---:B------:R-:W-:Y:S01]  /*2dd0*/  ISETP.GE.AND P6, PT, R3.reuse, R136, PT ;  /* 0x000000880300720c */ /* 0x040fe20003fc6270 */
[----:B------:R-:W3:Y:S01]  /*2de0*/  LDSM.16.M88.4 R24, [R204] ;  /* 0x00000000cc18783b */ /* 0x000ee20000000200 */
[----:B------:R-:W-:Y:S02]  /*2df0*/  ISETP.GE.AND P1, PT, R3, R138, PT ;  /* 0x0000008a0300720c */ /* 0x000fe40003f26270 */
[----:B------:R-:W-:Y:S01]  /*2e00*/  ISETP.GE.AND P0, PT, R2, R136, PT ;  /* 0x000000880200720c */ /* 0x000fe20003f06270 */
[----:B------:R-:W-:Y:S01]  /*2e10*/  LDSM.16.M88.4 R32, [R209+0x8800] ;  /* 0x00880000d120783b */ /* 0x000fe20000000200 */
[----:B--2---:R-:W-:Y:S08]  /*2e20*/  HMMA.16816.F32.BF16 R52, R8, R22, RZ ;  /* 0x000000160834723c */ /* 0x004ff000000418ff */
[-C--:B-1----:R-:W-:Y:S08]  /*2e30*/  HMMA.16816.F32.BF16 R60, R12, R20.reuse, RZ ;  /* 0x000000140c3c723c */ /* 0x082ff000000418ff */
[----:B------:R-:W-:Y:S08]  /*2e40*/  HMMA.16816.F32.BF16 R56, R8, R20, RZ ;  /* 0x000000140838723c */ /* 0x000ff000000418ff */
[----:B------:R-:W-:Y:S08]  /*2e50*/  HMMA.16816.F32.BF16 R80, R12, R22, RZ ;  /* 0x000000160c50723c */ /* 0x000ff000000418ff */
[C---:B---3--:R-:W-:Y:S08]  /*2e60*/  HMMA.16816.F32.BF16 R40, R8.reuse, R28, RZ ;  /* 0x0000001c0828723c */ /* 0x048ff000000418ff */
[----:B------:R-:W-:Y:S01]  /*2e70*/  HMMA.16816.F32.BF16 R20, R8, R30, RZ ;  /* 0x0000001e0814723c */ /* 0x000fe200000418ff */
[----:B------:R-:W-:Y:S07]  /*2e80*/  LDSM.16.M88.4 R8, [R210+0x2000] ;  /* 0x00200000d208783b */ /* 0x000fee0000000200 */
[C---:B------:R-:W-:Y:S08]  /*2e90*/  HMMA.16816.F32.BF16 R48, R12.reuse, R28, RZ ;  /* 0x0000001c0c30723c */ /* 0x040ff000000418ff */
[----:B------:R-:W-:Y:S01]  /*2ea0*/  HMMA.16816.F32.BF16 R72, R12, R30, RZ ;  /* 0x0000001e0c48723c */ /* 0x000fe200000418ff */
[----:B------:R-:W1:Y:S04]  /*2eb0*/  LDSM.16.M88.4 R28, [R209+0x8000] ;  /* 0x00800000d11c783b */ /* 0x000e680000000200 */
[----:B------:R-:W2:Y:S03]  /*2ec0*/  LDSM.16.M88.4 R12, [R210] ;  /* 0x00000000d20c783b */ /* 0x000ea60000000200 */
[C---:B-----5:R-:W-:Y:S08]  /*2ed0*/  HMMA.16816.F32.BF16 R76, R16.reuse, R38, R52 ;  /* 0x00000026104c723c */ /* 0x060ff00000041834 */
[C---:B------:R-:W-:Y:S08]  /*2ee0*/  HMMA.16816.F32.BF16 R68, R16.reuse, R36, R56 ;  /* 0x000000241044723c */ /* 0x040ff00000041838 */
[C---:B----4-:R-:W-:Y:S01]  /*2ef0*/  HMMA.16816.F32.BF16 R64, R16.reuse, R44, R40 ;  /* 0x0000002c1040723c */ /* 0x050fe20000041828 */
[----:B------:R-:W-:Y:S07]  /*2f00*/  LDSM.16.M88.4 R40, [R207] ;  /* 0x00000000cf28783b */ /* 0x000fee0000000200 */
[----:B------:R-:W-:Y:S01]  /*2f10*/  HMMA.16816.F32.BF16 R56, R16, R46, R20 ;  /* 0x0000002e1038723c */ /* 0x000fe20000041814 */
[----:B------:R-:W3:Y:S07]  /*2f20*/  LDSM.16.M88.4 R20, [R208+0x2000] ;  /* 0x00200000d014783b */ /* 0x000eee0000000200 */
[C---:B------:R-:W-:Y:S08]  /*2f30*/  HMMA.16816.F32.BF16 R16, R24.reuse, R36, R60 ;  /* 0x000000241810723c */ /* 0x040ff0000004183c */
[C---:B------:R-:W-:Y:S01]  /*2f40*/  HMMA.16816.F32.BF16 R52, R24.reuse, R38, R80 ;  /* 0x000000261834723c */ /* 0x040fe20000041850 */
[----:B------:R-:W4:Y:S07]  /*2f50*/  LDSM.16.M88.4 R36, [R207+0x800] ;  /* 0x00080000cf24783b */ /* 0x000f2e0000000200 */
[C---:B------:R-:W-:Y:S08]  /*2f60*/  HMMA.16816.F32.BF16 R84, R24.reuse, R44, R48 ;  /* 0x0000002c1854723c */ /* 0x040ff00000041830 */
[----:B------:R-:W-:Y:S01]  /*2f70*/  HMMA.16816.F32.BF16 R44, R24, R46, R72 ;  /* 0x0000002e182c723c */ /* 0x000fe20000041848 */
[----:B------:R-:W5:Y:S07]  /*2f80*/  LDSM.16.M88.4 R24, [R208] ;  /* 0x00000000d018783b */ /* 0x000f6e0000000200 */
[C---:B-1----:R-:W-:Y:S08]  /*2f90*/  HMMA.16816.F32.BF16 R60, R8.reuse, R30, R76 ;  /* 0x0000001e083c723c */ /* 0x042ff0000004184c */
[C---:B------:R-:W-:Y:S08]  /*2fa0*/  HMMA.16816.F32.BF16 R48, R8.reuse, R28, R68 ;  /* 0x0000001c0830723c */ /* 0x040ff00000041844 */
[C---:B------:R-:W-:Y:S08]  /*2fb0*/  HMMA.16816.F32.BF16 R68, R8.reuse, R32, R64 ;  /* 0x000000200844723c */ /* 0x040ff00000041840 */
[----:B------:R-:W-:Y:S01]  /*2fc0*/  HMMA.16816.F32.BF16 R64, R8, R34, R56 ;  /* 0x000000220840723c */ /* 0x000fe20000041838 */
[----:B------:R-:W-:Y:S04]  /*2fd0*/  LDSM.16.M88.4 R56, [R200+0x9000] ;  /* 0x00900000c838783b */ /* 0x000fe80000000200 */
[----:B------:R-:W-:Y:S03]  /*2fe0*/  LDSM.16.M88.4 R8, [R204+0x6000] ;  /* 0x00600000cc08783b */ /* 0x000fe60000000200 */
[C---:B--2---:R-:W-:Y:S01]  /*2ff0*/  HMMA.16816.F32.BF16 R72, R12.reuse, R28, R16 ;  /* 0x0000001c0c48723c */ /* 0x044fe20000041810 */
[----:B------:R-:W1:Y:S07]  /*3000*/  LDSM.16.M88.4 R16, [R202+0x6000] ;  /* 0x00600000ca10783b */ /* 0x000e6e0000000200 */
[C---:B------:R-:W-:Y:S01]  /*3010*/  HMMA.16816.F32.BF16 R80, R12.reuse, R30, R52 ;  /* 0x0000001e0c50723c */ /* 0x040fe20000041834 */
[----:B------:R-:W2:Y:S07]  /*3020*/  LDSM.16.M88.4 R52, [R200+0x9800] ;  /* 0x00980000c834783b */ /* 0x000eae0000000200 */
[C---:B------:R-:W-:Y:S08]  /*3030*/  HMMA.16816.F32.BF16 R84, R12.reuse, R32, R84 ;  /* 0x000000200c54723c */ /* 0x040ff00000041854 */
[----:B------:R-:W-:Y:S01]  /*3040*/  HMMA.16816.F32.BF16 R32, R12, R34, R44 ;  /* 0x000000220c20723c */ /* 0x000fe2000004182c */
[----:B------:R-:W1:Y:S07]  /*3050*/  LDSM.16.M88.4 R12, [R202+0x4000] ;  /* 0x00400000ca0c783b */ /* 0x000e6e0000000200 */
[C---:B---3--:R-:W-:Y:S01]  /*3060*/  HMMA.16816.F32.BF16 R44, R20.reuse, R42, R60 ;  /* 0x0000002a142c723c */ /* 0x048fe2000004183c */
[----:B------:R-:W-:Y:S07]  /*3070*/  LDSM.16.M88.4 R60, [R4+0x9800] ;  /* 0x00980000043c783b */ /* 0x000fee0000000200 */
[C---:B------:R-:W-:Y:S01]  /*3080*/  HMMA.16816.F32.BF16 R28, R20.reuse, R40, R48 ;  /* 0x00000028141c723c */ /* 0x040fe20000041830 */
[----:B------:R3:W1:Y:S07]  /*3090*/  LDSM.16.M88.4 R48, [R4+0x9000] ;  /* 0x009000000430783b */ /* 0x00066e0000000200 */
[C---:B----4-:R-:W-:Y:S08]  /*30a0*/  HMMA.16816.F32.BF16 R76, R20.reuse, R36, R68 ;  /* 0x00000024144c723c */ /* 0x050ff00000041844 */
[----:B------:R-:W-:Y:S08]  /*30b0*/  HMMA.16816.F32.BF16 R64, R20, R38, R64 ;  /* 0x000000261440723c */ /* 0x000ff00000041840 */
[C---:B-----5:R-:W-:Y:S01]  /*30c0*/  HMMA.16816.F32.BF16 R68, R24.reuse, R40, R72 ;  /* 0x000000281844723c */ /* 0x060fe20000041848 */
[----:B---3--:R-:W3:Y:S07]  /*30d0*/  I2F R4, R3 ;  /* 0x0000000300047306 */ /* 0x008eee0000201400 */
[C---:B------:R-:W-:Y:S08]  /*30e0*/  HMMA.16816.F32.BF16 R40, R24.reuse, R42, R80 ;  /* 0x0000002a1828723c */ /* 0x040ff00000041850 */
[C---:B------:R-:W-:Y:S08]  /*30f0*/  HMMA.16816.F32.BF16 R72, R24.reuse, R36, R84 ;  /* 0x000000241848723c */ /* 0x040ff00000041854 */
[----:B------:R-:W-:Y:S01]  /*3100*/  HMMA.16816.F32.BF16 R32, R24, R38, R32 ;  /* 0x000000261820723c */ /* 0x000fe20000041820 */
[----:B------:R-:W4:Y:S07]  /*3110*/  LDSM.16.M88.4 R24, [R204+0x4000] ;  /* 0x00400000cc18783b */ /* 0x000f2e0000000200 */
[C---:B-1----:R-:W-:Y:S08]  /*3120*/  HMMA.16816.F32.BF16 R20, R16.reuse, R58, R44 ;  /* 0x0000003a1014723c */ /* 0x042ff0000004182c */
[C---:B------:R-:W-:Y:S08]  /*3130*/  HMMA.16816.F32.BF16 R28, R16.reuse, R56, R28 ;  /* 0x00000038101c723c */ /* 0x040ff0000004181c */
[C---:B--2---:R-:W-:Y:S08]  /*3140*/  HMMA.16816.F32.BF16 R36, R16.reuse, R52, R76 ;  /* 0x000000341024723c */ /* 0x044ff0000004184c */
        /* <DEDUP_REMOVED lines=8> */
[C---:B------:R-:W-:Y:S01]  /*31d0*/  HMMA.16816.F32.BF16 R76, R8.reuse, R48, R28 ;  /* 0x00000030084c723c */ /* 0x040fe2000004181c */
[----:B------:R-:W-:Y:S07]  /*31e0*/  LDSM.16.M88.4 R28, [R209+0x9800] ;  /* 0x00980000d11c783b */ /* 0x000fee0000000200 */
[C---:B------:R-:W-:Y:S01]  /*31f0*/  HMMA.16816.F32.BF16 R68, R8.reuse, R60, R36 ;  /* 0x0000003c0844723c */ /* 0x040fe20000041824 */
[----:B------:R-:W-:Y:S07]  /*3200*/  LDSM.16.M88.4 R36, [R207+0x1000] ;  /* 0x00100000cf24783b */ /* 0x000fee0000000200 */
[----:B------:R-:W-:Y:S01]  /*3210*/  HMMA.16816.F32.BF16 R56, R8, R62, R16 ;  /* 0x0000003e0838723c */ /* 0x000fe20000041810 */
[----:B------:R-:W2:Y:S04]  /*3220*/  LDSM.16.M88.4 R8, [R210+0x6000] ;  /* 0x00600000d208783b */ /* 0x000ea80000000200 */
[----:B------:R-:W5:Y:S03]  /*3230*/  LDSM.16.M88.4 R16, [R208+0x4000] ;  /* 0x00400000d010783b */ /* 0x000f660000000200 */
[C---:B----4-:R-:W-:Y:S08]  /*3240*/  HMMA.16816.F32.BF16 R44, R24.reuse, R48, R44 ;  /* 0x00000030182c723c */ /* 0x050ff0000004182c */
[C---:B------:R-:W-:Y:S08]  /*3250*/  HMMA.16816.F32.BF16 R40, R24.reuse, R50, R40 ;  /* 0x000000321828723c */ /* 0x040ff00000041828 */
[C---:B------:R-:W-:Y:S08]  /*3260*/  HMMA.16816.F32.BF16 R52, R24.reuse, R60, R64 ;  /* 0x0000003c1834723c */ /* 0x040ff00000041840 */
[----:B------:R-:W-:Y:S01]  /*3270*/  HMMA.16816.F32.BF16 R24, R24, R62, R12 ;  /* 0x0000003e1818723c */ /* 0x000fe2000004180c */
[----:B------:R-:W4:Y:S07]  /*3280*/  LDSM.16.M88.4 R12, [R208+0x6000] ;  /* 0x00600000d00c783b */ /* 0x000f2e0000000200 */
[-C--:B-1----:R-:W-:Y:S08]  /*3290*/  HMMA.16816.F32.BF16 R48, R20, R32.reuse, R44 ;  /* 0x000000201430723c */ /* 0x082ff0000004182c */
[C---:B--2---:R-:W-:Y:S08]  /*32a0*/  HMMA.16816.F32.BF16 R44, R8.reuse, R32, R76 ;  /* 0x00000020082c723c */ /* 0x044ff0000004184c */
[-C--:B------:R-:W-:Y:S08]  /*32b0*/  HMMA.16816.F32.BF16 R60, R8, R34.reuse, R72 ;  /* 0x00000022083c723c */ /* 0x080ff00000041848 */
[----:B------:R-:W-:Y:S08]  /*32c0*/  HMMA.16816.F32.BF16 R32, R20, R34, R40 ;  /* 0x000000221420723c */ /* 0x000ff00000041828 */
[C---:B------:R-:W-:Y:S08]  /*32d0*/  HMMA.16816.F32.BF16 R68, R8.reuse, R28, R68 ;  /* 0x0000001c0844723c */ /* 0x040ff00000041844 */
[----:B------:R-:W-:Y:S01]  /*32e0*/  HMMA.16816.F32.BF16 R56, R8, R30, R56 ;  /* 0x0000001e0838723c */ /* 0x000fe20000041838 */
[----:B------:R-:W1:Y:S01]  /*32f0*/  LDSM.16.M88.4 R8, [R207+0x1800] ;  /* 0x00180000cf08783b */ /* 0x000e620000000200 */
[----:B------:R-:W-:-:S06]  /*3300*/  DEPBAR.LE SB0, 0x0 ;  /* 0x000080000000791a */ /* 0x000fcc0000000000 */
[----:B-----5:R-:W-:Y:S08]  /*3310*/  HMMA.16816.F32.BF16 R48, R16, R36, R48 ;  /* 0x000000241030723c */ /* 0x020ff00000041830 */
[C---:B------:R-:W-:Y:S08]  /*3320*/  HMMA.16816.F32.BF16 R40, R20.reuse, R28, R52 ;  /* 0x0000001c1428723c */ /* 0x040ff00000041834 */
[----:B------:R-:W-:Y:S07]  /*3330*/  HMMA.16816.F32.BF16 R24, R20, R30, R24 ;  /* 0x0000001e1418723c */ /* 0x000fee0000041818 */
[C---:B------:R-:W-:Y:S01]  /*3340*/  IADD3 R21, R88.reuse, 0x8, RZ ;  /* 0x0000000858157810 */ /* 0x040fe20007ffe0ff */
[----:B----4-:R-:W-:Y:S01]  /*3350*/  HMMA.16816.F32.BF16 R44, R12, R36, R44 ;  /* 0x000000240c2c723c */ /* 0x010fe2000004182c */
[----:B------:R-:W-:-:S02]  /*3360*/  IADD3 R20, R88, 0x40, RZ ;  /* 0x0000004058147810 */ /* 0x000fc40007ffe0ff */
[----:B------:R-:W-:Y:S01]  /*3370*/  IMNMX R137, R21, UR8, PT ;  /* 0x0000000815897c17 */ /* 0x000fe2000b800200 */
[----:B---3--:R-:W-:Y:S01]  /*3380*/  FFMA.FTZ R21, R4, UR26, R51 ;  /* 0x0000001a04157c23 */ /* 0x008fe20008010033 */
[----:B------:R-:W-:Y:S01]  /*3390*/  IMNMX R139, R20, UR8, PT ;  /* 0x00000008148b7c17 */ /* 0x000fe2000b800200 */
[----:B------:R-:W-:Y:S01]  /*33a0*/  FFMA.FTZ R20, R4, UR26, R49 ;  /* 0x0000001a04147c23 */ /* 0x000fe20008010031 */
[C---:B------:R-:W-:Y:S01]  /*33b0*/  ISETP.GE.AND P5, PT, R3.reuse, R137, PT ;  /* 0x000000890300720c */ /* 0x040fe20003fa6270 */
[----:B------:R-:W-:Y:S01]  /*33c0*/  HMMA.16816.F32.BF16 R32, R16, R38, R32 ;  /* 0x000000261020723c */ /* 0x000fe20000041820 */
[----:B------:R-:W-:Y:S02]  /*33d0*/  ISETP.GE.AND P3, PT, R3, R139, PT ;  /* 0x0000008b0300720c */ /* 0x000fe40003f66270 */
[----:B------:R2:W3:Y:S01]  /*33e0*/  I2F R3, R2 ;  /* 0x0000000200037306 */ /* 0x0004e20000201400 */
[----:B------:R-:W-:Y:S01]  /*33f0*/  BAR.SYNC.DEFER_BLOCKING 0x0 ;  /* 0x0000000000007b1d */ /* 0x000fe20000010000 */
[----:B------:R-:W-:-:S02]  /*3400*/  ISETP.GE.AND P4, PT, R2, R137, PT ;  /* 0x000000890200720c */ /* 0x000fc40003f86270 */
[----:B------:R-:W-:Y:S01]  /*3410*/  ISETP.GE.AND P2, PT, R2, R139, PT ;  /* 0x0000008b0200720c */ /* 0x000fe20003f46270 */
[----:B------:R-:W-:Y:S07]  /*3420*/  HMMA.16816.F32.BF16 R36, R12, R38, R60 ;  /* 0x000000260c24723c */ /* 0x000fee000004183c */
[----:B------:R-:W-:Y:S01]  /*3430*/  FSEL R60, R20, -INF , !P6 ;  /* 0xff800000143c7808 */ /* 0x000fe20007000000 */
[----:B------:R-:W-:Y:S01]  /*3440*/  FFMA.FTZ R22, R4, UR26, R45 ;  /* 0x0000001a04167c23 */ /* 0x000fe2000801002d */
[----:B------:R-:W-:Y:S01]  /*3450*/  ISETP.GE.AND P6, PT, R2, R138, PT ;  /* 0x0000008a0200720c */ /* 0x000fe20003fc6270 */
[----:B------:R-:W-:Y:S01]  /*3460*/  FFMA.FTZ R4, R4, UR26, R47 ;  /* 0x0000001a04047c23 */ /* 0x000fe2000801002f */
[----:B--2---:R-:W-:Y:S01]  /*3470*/  IADD3 R2, R0, 0x9, RZ ;  /* 0x0000000900027810 */ /* 0x004fe20007ffe0ff */
[----:B-1----:R-:W-:Y:S01]  /*3480*/  HMMA.16816.F32.BF16 R40, R16, R8, R40 ;  /* 0x000000081028723c */ /* 0x002fe20000041828 */
[----:B------:R-:W-:-:S02]  /*3490*/  FSEL R45, R21, -INF , !P5 ;  /* 0xff800000152d7808 */ /* 0x000fc40006800000 */
[----:B------:R1:W2:Y:S01]  /*34a0*/  I2F R20, R2 ;  /* 0x0000000200147306 */ /* 0x0002a20000201400 */
[----:B---3--:R-:W-:Y:S01]  /*34b0*/  FFMA.FTZ R21, R3, UR26, R32 ;  /* 0x0000001a03157c23 */ /* 0x008fe20008010020 */
[----:B------:R-:W-:Y:S02]  /*34c0*/  FSEL R47, R22, -INF , !P3 ;  /* 0xff800000162f7808 */ /* 0x000fe40005800000 */
[----:B------:R-:W-:Y:S01]  /*34d0*/  FSEL R53, R4, -INF , !P1 ;  /* 0xff80000004357808 */ /* 0x000fe20004800000 */
[----:B------:R-:W-:Y:S01]  /*34e0*/  HMMA.16816.F32.BF16 R28, R12, R8, R68 ;  /* 0x000000080c1c723c */ /* 0x000fe20000041844 */
[----:B------:R-:W-:Y:S02]  /*34f0*/  FSEL R55, R21, -INF , !P0 ;  /* 0xff80000015377808 */ /* 0x000fe40004000000 */
[C---:B------:R-:W-:Y:S01]  /*3500*/  ISETP.GE.AND P5, PT, R2.reuse, R136, PT ;  /* 0x000000880200720c */ /* 0x040fe20003fa6270 */
[C---:B------:R-:W-:Y:S01]  /*3510*/  FFMA.FTZ R4, R3.reuse, UR26, R38 ;  /* 0x0000001a03047c23 */ /* 0x040fe20008010026 */
[C---:B------:R-:W-:Y:S01]  /*3520*/  ISETP.GE.AND P3, PT, R2.reuse, R137, PT ;  /* 0x000000890200720c */ /* 0x040fe20003f66270 */
[C---:B------:R-:W-:Y:S01]  /*3530*/  FFMA.FTZ R21, R3.reuse, UR26, R36 ;  /* 0x0000001a03157c23 */ /* 0x040fe20008010024 */
[C---:B------:R-:W-:Y:S01]  /*3540*/  ISETP.GE.AND P1, PT, R2.reuse, R139, PT ;  /* 0x0000008b0200720c */ /* 0x040fe20003f26270 */
[----:B------:R-:W-:Y:S01]  /*3550*/  FFMA.FTZ R9, R3, UR26, R34 ;  /* 0x0000001a03097c23 */ /* 0x000fe20008010022 */
[----:B------:R-:W-:Y:S01]  /*3560*/  ISETP.GE.AND P0, PT, R2, R138, PT ;  /* 0x0000008a0200720c */ /* 0x000fe20003f06270 */
[----:B------:R-:W-:Y:S01]  /*3570*/  HMMA.16816.F32.BF16 R24, R16, R10, R24 ;  /* 0x0000000a1018723c */ /* 0x000fe20000041818 */
[----:B-1----:R-:W-:-:S02]  /*3580*/  IADD3 R2, R0, 0x10, RZ ;  /* 0x0000001000027810 */ /* 0x002fc40007ffe0ff */
[----:B------:R-:W-:Y:S01]  /*3590*/  FSEL R32, R9, -INF , !P4 ;  /* 0xff80000009207808 */ /* 0x000fe20006000000 */
[----:B--2---:R-:W-:Y:S01]  /*35a0*/  FFMA.FTZ R9, R20, UR26, R33 ;  /* 0x0000001a14097c23 */ /* 0x004fe20008010021 */
[----:B------:R1:W2:Y:S01]  /*35b0*/  I2F R8, R2 ;  /* 0x0000000200087306 */ /* 0x0002a20000201400 */
[----:B------:R-:W-:Y:S01]  /*35c0*/  IADD3 R3, R0, 0x11, RZ ;  /* 0x0000001100037810 */ /* 0x000fe20007ffe0ff */
[----:B------:R-:W-:Y:S01]  /*35d0*/  FFMA.FTZ R16, R20, UR26, R37 ;  /* 0x0000001a14107c23 */ /* 0x000fe20008010025 */
[----:B------:R-:W-:Y:S02]  /*35e0*/  FSEL R52, R4, -INF , !P6 ;  /* 0xff80000004347808 */ /* 0x000fe40007000000 */
[----:B------:R-:W-:Y:S01]  /*35f0*/  FSEL R54, R9, -INF , !P5 ;  /* 0xff80000009367808 */ /* 0x000fe20006800000 */
[----:B------:R-:W-:Y:S01]  /*3600*/  FFMA.FTZ R9, R20, UR26, R35 ;  /* 0x0000001a14097c23 */ /* 0x000fe20008010023 */
[----:B------:R-:W-:Y:S01]  /*3610*/  FSEL R36, R21, -INF , !P2 ;  /* 0xff80000015247808 */ /* 0x000fe20005000000 */
[----:B------:R-:W3:Y:S01]  /*3620*/  I2F R4, R3 ;  /* 0x0000000300047306 */ /* 0x000ee20000201400 */
[----:B------:R-:W-:-:S02]  /*3630*/  ISETP.GE.AND P4, PT, R2, R136, PT ;  /* 0x000000880200720c */ /* 0x000fc40003f86270 */
[C---:B------:R-:W-:Y:S02]  /*3640*/  ISETP.GE.AND P2, PT, R2.reuse, R137, PT ;  /* 0x000000890200720c */ /* 0x040fe40003f46270 */
[C---:B------:R-:W-:Y:S02]  /*3650*/  ISETP.GE.AND P6, PT, R2.reuse, R139, PT ;  /* 0x0000008b0200720c */ /* 0x040fe40003fc6270 */
[----:B------:R-:W-:Y:S01]  /*3660*/  ISETP.GE.AND P5, PT, R2, R138, PT ;  /* 0x0000008a0200720c */ /* 0x000fe20003fa6270 */
[----:B-1----:R-:W-:Y:S01]  /*3670*/  FFMA.FTZ R2, R20, UR26, R39 ;  /* 0x0000001a14027c23 */ /* 0x002fe20008010027 */
[----:B------:R-:W-:Y:S01]  /*3680*/  FSEL R22, R9, -INF , !P3 ;  /* 0xff80000009167808 */ /* 0x000fe20005800000 */
[----:B--2---:R-:W-:Y:S01]  /*3690*/  FFMA.FTZ R9, R8, UR26, R40 ;  /* 0x0000001a08097c23 */ /* 0x004fe20008010028 */
[----:B------:R-:W-:Y:S02]  /*36a0*/  FSEL R34, R16, -INF , !P1 ;  /* 0xff80000010227808 */ /* 0x000fe40004800000 */
[----:B------:R-:W-:Y:S01]  /*36b0*/  FSEL R49, R2, -INF , !P0 ;  /* 0xff80000002317808 */ /* 0x000fe20004000000 */
[----:B------:R-:W-:Y:S01]  /*36c0*/  HMMA.16816.F32.BF16 R16, R12, R10, R56 ;  /* 0x0000000a0c10723c */ /* 0x000fe20000041838 */
[----:B------:R-:W-:-:S02]  /*36d0*/  IADD3 R2, R0, 0x18, RZ ;  /* 0x0000001800027810 */ /* 0x000fc40007ffe0ff */
[----:B------:R-:W-:Y:S01]  /*36e0*/  FSEL R51, R9, -INF , !P4 ;  /* 0xff80000009337808 */ /* 0x000fe20006000000 */
[----:B---3--:R-:W-:Y:S01]  /*36f0*/  FFMA.FTZ R9, R4, UR26, R41 ;  /* 0x0000001a04097c23 */ /* 0x008fe20008010029 */
[C---:B------:R-:W-:Y:S02]  /*3700*/  ISETP.GE.AND P3, PT, R3.reuse, R136, PT ;  /* 0x000000880300720c */ /* 0x040fe40003f66270 */
[C---:B------:R-:W-:Y:S01]  /*3710*/  ISETP.GE.AND P1, PT, R3.reuse, R137, PT ;  /* 0x000000890300720c */ /* 0x040fe20003f26270 */
[C---:B------:R-:W-:Y:S01]  /*3720*/  FFMA.FTZ R11, R8.reuse, UR26, R42 ;  /* 0x0000001a080b7c23 */ /* 0x040fe2000801002a */
[C---:B------:R-:W-:Y:S01]  /*3730*/  ISETP.GE.AND P0, PT, R3.reuse, R139, PT ;  /* 0x0000008b0300720c */ /* 0x040fe20003f06270 */
[C---:B------:R-:W-:Y:S01]  /*3740*/  FFMA.FTZ R10, R8.reuse, UR26, R28 ;  /* 0x0000001a080a7c23 */ /* 0x040fe2000801001c */
[----:B------:R-:W-:Y:S01]  /*3750*/  ISETP.GE.AND P4, PT, R3, R138, PT ;  /* 0x0000008a0300720c */ /* 0x000fe20003f86270 */
[----:B------:R-:W-:Y:S01]  /*3760*/  FFMA.FTZ R8, R8, UR26, R30 ;  /* 0x0000001a08087c23 */ /* 0x000fe2000801001e */
[----:B------:R1:W2:Y:S01]  /*3770*/  I2F R3, R2 ;  /* 0x0000000200037306 */ /* 0x0002a20000201400 */
[----:B------:R-:W-:Y:S01]  /*3780*/  FSEL R21, R11, -INF , !P2 ;  /* 0xff8000000b157808 */ /* 0x000fe20005000000 */
[----:B------:R-:W-:Y:S01]  /*3790*/  FFMA.FTZ R12, R4, UR26, R43 ;  /* 0x0000001a040c7c23 */ /* 0x000fe2000801002b */
[----:B------:R-:W-:-:S02]  /*37a0*/  FSEL R30, R10, -INF , !P6 ;  /* 0xff8000000a1e7808 */ /* 0x000fc40007000000 */
[----:B------:R-:W-:Y:S01]  /*37b0*/  FSEL R40, R8, -INF , !P5 ;  /* 0xff80000008287808 */ /* 0x000fe20006800000 */
[----:B------:R-:W-:Y:S01]  /*37c0*/  FFMA.FTZ R8, R4, UR26, R31 ;  /* 0x0000001a04087c23 */ /* 0x000fe2000801001f */
[----:B------:R-:W-:Y:S02]  /*37d0*/  FSEL R41, R9, -INF , !P3 ;  /* 0xff80000009297808 */ /* 0x000fe40005800000 */
[C---:B------:R-:W-:Y:S02]  /*37e0*/  ISETP.GE.AND P2, PT, R2.reuse, R136, PT ;  /* 0x000000880200720c */ /* 0x040fe40003f46270 */
[C---:B------:R-:W-:Y:S02]  /*37f0*/  ISETP.GE.AND P6, PT, R2.reuse, R137, PT ;  /* 0x000000890200720c */ /* 0x040fe40003fc6270 */
[C---:B------:R-:W-:Y:S02]  /*3800*/  ISETP.GE.AND P5, PT, R2.reuse, R139, PT ;  /* 0x0000008b0200720c */ /* 0x040fe40003fa6270 */
[----:B------:R-:W-:Y:S01]  /*3810*/  ISETP.GE.AND P3, PT, R2, R138, PT ;  /* 0x0000008a0200720c */ /* 0x000fe20003f66270 */
[----:B-1----:R-:W-:Y:S01]  /*3820*/  FFMA.FTZ R2, R4, UR26, R29 ;  /* 0x0000001a04027c23 */ /* 0x002fe2000801001d */
[----:B------:R-:W-:Y:S01]  /*3830*/  FSEL R20, R12, -INF , !P1 ;  /* 0xff8000000c147808 */ /* 0x000fe20004800000 */
[----:B------:R-:W1:Y:S01]  /*3840*/  I2F R4, R0 ;  /* 0x0000000000047306 */ /* 0x000e620000201400 */
[----:B------:R-:W-:Y:S01]  /*3850*/  FSEL R38, R8, -INF , !P4 ;  /* 0xff80000008267808 */ /* 0x000fe20006000000 */
[C---:B--2---:R-:W-:Y:S01]  /*3860*/  FFMA.FTZ R9, R3.reuse, UR26, R26 ;  /* 0x0000001a03097c23 */ /* 0x044fe2000801001a */
[----:B------:R-:W-:Y:S01]  /*3870*/  FSEL R28, R2, -INF , !P0 ;  /* 0xff800000021c7808 */ /* 0x000fe20004000000 */
[C---:B------:R-:W-:Y:S01]  /*3880*/  FFMA.FTZ R2, R3.reuse, UR26, R24 ;  /* 0x0000001a03027c23 */ /* 0x040fe20008010018 */
[C---:B------:R-:W-:Y:S01]  /*3890*/  ISETP.GE.AND P1, PT, R0.reuse, R136, PT ;  /* 0x000000880000720c */ /* 0x040fe20003f26270 */
[C---:B------:R-:W-:Y:S01]  /*38a0*/  FFMA.FTZ R8, R3.reuse, UR26, R16 ;  /* 0x0000001a03087c23 */ /* 0x040fe20008010010 */
[----:B------:R-:W-:Y:S01]  /*38b0*/  ISETP.GE.AND P0, PT, R0, R137, PT ;  /* 0x000000890000720c */ /* 0x000fe20003f06270 */
[----:B------:R-:W-:Y:S01]  /*38c0*/  FFMA.FTZ R3, R3, UR26, R18 ;  /* 0x0000001a03037c23 */ /* 0x000fe20008010012 */
[----:B------:R-:W-:-:S02]  /*38d0*/  FSEL R39, R2, -INF , !P2 ;  /* 0xff80000002277808 */ /* 0x000fc40005000000 */
[C---:B------:R-:W-:Y:S02]  /*38e0*/  ISETP.GE.AND P4, PT, R0.reuse, R139, PT ;  /* 0x0000008b0000720c */ /* 0x040fe40003f86270 */
[----:B------:R-:W-:Y:S02]  /*38f0*/  ISETP.GE.AND P2, PT, R0, R138, PT ;  /* 0x0000008a0000720c */ /* 0x000fe40003f46270 */
[----:B------:R-:W-:Y:S01]  /*3900*/  FSEL R37, R3, -INF , !P3 ;  /* 0xff80000003257808 */ /* 0x000fe20005800000 */
[----:B-1----:R-:W-:Y:S01]  /*3910*/  FFMA.FTZ R10, R4, UR26, R50 ;  /* 0x0000001a040a7c23 */ /* 0x002fe20008010032 */
[----:B------:R-:W-:Y:S01]  /*3920*/  IADD3 R0, R0, 0x19, RZ ;  /* 0x0000001900007810 */ /* 0x000fe20007ffe0ff */
[C---:B------:R-:W-:Y:S01]  /*3930*/  FFMA.FTZ R3, R4.reuse, UR26, R48 ;  /* 0x0000001a04037c23 */ /* 0x040fe20008010030 */
[----:B------:R-:W-:Y:S01]  /*3940*/  FSEL R26, R9, -INF , !P6 ;  /* 0xff800000091a7808 */ /* 0x000fe20007000000 */
[----:B------:R-:W-:Y:S01]  /*3950*/  FFMA.FTZ R9, R4, UR26, R44 ;  /* 0x0000001a04097c23 */ /* 0x000fe2000801002c */
[----:B------:R-:W1:Y:S01]  /*3960*/  I2F R2, R0 ;  /* 0x0000000000027306 */ /* 0x000e620000201400 */
[----:B------:R-:W-:Y:S01]  /*3970*/  FSEL R14, R10, -INF , !P0 ;  /* 0xff8000000a0e7808 */ /* 0x000fe20004000000 */
[----:B------:R-:W-:Y:S01]  /*3980*/  FFMA.FTZ R4, R4, UR26, R46 ;  /* 0x0000001a04047c23 */ /* 0x000fe2000801002e */
[----:B------:R-:W-:-:S02]  /*3990*/  PLOP3.LUT P0, PT, PT, PT, UP0, 0x80, 0x0 ;  /* 0x000000000000781c */ /* 0x000fc40003f0f008 */
[----:B------:R-:W-:Y:S02]  /*39a0*/  FSEL R23, R8, -INF , !P5 ;  /* 0xff80000008177808 */ /* 0x000fe40006800000 */
[----:B------:R-:W-:Y:S02]  /*39b0*/  FSEL R31, R3, -INF , !P1 ;  /* 0xff800000031f7808 */ /* 0x000fe40004800000 */
[C---:B------:R-:W-:Y:S02]  /*39c0*/  ISETP.GE.AND P6, PT, R0.reuse, R136, PT ;  /* 0x000000880000720c */ /* 0x040fe40003fc6270 */
[C---:B------:R-:W-:Y:S02]  /*39d0*/  ISETP.GE.AND P5, PT, R0.reuse, R137, PT ;  /* 0x000000890000720c */ /* 0x040fe40003fa6270 */
[C---:B------:R-:W-:Y:S02]  /*39e0*/  ISETP.GE.AND P3, PT, R0.reuse, R139, PT ;  /* 0x0000008b0000720c */ /* 0x040fe40003f66270 */
[----:B------:R-:W-:Y:S01]  /*39f0*/  ISETP.GE.AND P1, PT, R0, R138, PT ;  /* 0x0000008a0000720c */ /* 0x000fe20003f26270 */
[C---:B-1----:R-:W-:Y:S01]  /*3a00*/  FFMA.FTZ R8, R2.reuse, UR26, R25 ;  /* 0x0000001a02087c23 */ /* 0x042fe20008010019 */
[----:B------:R-:W-:Y:S01]  /*3a10*/  FSEL R15, R9, -INF , !P4 ;  /* 0xff800000090f7808 */ /* 0x000fe20006000000 */
[----:B------:R-:W-:Y:S01]  /*3a20*/  FFMA.FTZ R3, R2, UR26, R27 ;  /* 0x0000001a02037c23 */ /* 0x000fe2000801001b */
[----:B------:R-:W-:Y:S01]  /*3a30*/  FSEL R24, R4, -INF , !P2 ;  /* 0xff80000004187808 */ /* 0x000fe20005000000 */
[----:B------:R-:W-:Y:S01]  /*3a40*/  FFMA.FTZ R0, R2, UR26, R17 ;  /* 0x0000001a02007c23 */ /* 0x000fe20008010011 */
[----:B------:R-:W-:Y:S01]  /*3a50*/  FSEL R29, R8, -INF , !P6 ;  /* 0xff800000081d7808 */ /* 0x000fe20007000000 */
[----:B------:R-:W-:Y:S01]  /*3a60*/  FFMA.FTZ R2, R2, UR26, R19 ;  /* 0x0000001a02027c23 */ /* 0x000fe20008010013 */
        /* <DEDUP_REMOVED lines=45> */
.L_x_1257:
[----:B------:R-:W-:Y:S05]  /*3d40*/  BSYNC B0 ;  /* 0x0000000000007941 */ /* 0x000fea0003800000 */
.L_x_1256:
[----:B------:R-:W0:Y:S02]  /*3d50*/  LDGDEPBAR ;  /* 0x00000000000079af */ /* 0x000e240000000000 */
.L_x_1255:
[----:B------:R-:W-:Y:S01]  /*3d60*/  FMNMX.FTZ R0, R14, R45, !PT ;  /* 0x0000002d0e007209 */ /* 0x000fe20007810000 */
[----:B------:R-:W-:Y:S01]  /*3d70*/  IMAD.WIDE.U32 R18, R97, -0x326172a9, RZ ;  /* 0xcd9e8d5761127825 */ /* 0x000fe200078e00ff */
[----:B--2---:R-:W-:Y:S01]  /*3d80*/  FMNMX.FTZ R2, R15, R47, !PT ;  /* 0x0000002f0f027209 */ /* 0x004fe20007810000 */
[----:B------:R-:W-:Y:S01]  /*3d90*/  ULOP3.LUT UR6, UR31, UR33, URZ, 0x3c, !UPT ;  /* 0x000000211f067292 */ /* 0x000fe2000f8e3c3f */
[----:B------:R-:W-:Y:S01]  /*3da0*/  FMNMX.FTZ R0, R32, R0, !PT ;  /* 0x0000000020007209 */ /* 0x000fe20007810000 */
[----:B------:R-:W-:Y:S01]  /*3db0*/  IMAD.WIDE.U32 R246, R98, -0x2daee0ad, RZ ;  /* 0xd2511f5362f67825 */ /* 0x000fe200078e00ff */
[----:B------:R-:W-:Y:S01]  /*3dc0*/  FMNMX.FTZ R2, R36, R2, !PT ;  /* 0x0000000224027209 */ /* 0x000fe20007810000 */
[----:B------:R-:W-:Y:S01]  /*3dd0*/  UIADD3 UR35, UR33, -0x4498517b, URZ ;  /* 0xbb67ae8521237890 */ /* 0x000fe2000fffe03f */
        /* <DEDUP_REMOVED lines=19> */
[----:B------:R-:W-:Y:S01]  /*3f10*/  IMAD.SHL.U32 R201, R7, 0x2, RZ ;  /* 0x0000000207c97824 */ /* 0x000fe200078e00ff */
[----:B------:R-:W-:Y:S01]  /*3f20*/  FMNMX.FTZ R2, R31, R60, !PT ;  /* 0x0000003c1f027209 */ /* 0x000fe20007810000 */
[----:B------:R-:W2:Y:S01]  /*3f30*/  SHFL.BFLY PT, R134, R0, 0x2, 0x1f ;  /* 0x0c401f0000867f89 */ /* 0x000ea200000e0000 */
[----:B-1----:R-:W-:Y:S01]  /*3f40*/  LOP3.LUT R11, R91, UR32, RZ, 0x3c, !PT ;  /* 0x000000205b0b7c12 */ /* 0x002fe2000f8e3cff */
[--C-:B------:R-:W-:Y:S01]  /*3f50*/  IMAD R203, R5, 0x2, R201.reuse ;  /* 0x0000000205cb7824 */ /* 0x100fe200078e02c9 */
[----:B------:R-:W-:Y:S01]  /*3f60*/  FMNMX.FTZ R2, R55, R2, !PT ;  /* 0x0000000237027209 */ /* 0x000fe20007810000 */
[----:B------:R-:W1:Y:S01]  /*3f70*/  SHFL.BFLY PT, R4, R133, 0x2, 0x1f ;  /* 0x0c401f0085047f89 */ /* 0x000e6200000e0000 */
[----:B------:R-:W-:Y:S01]  /*3f80*/  IMAD R206, R6, 0x2, R201 ;  /* 0x0000000206ce7824 */ /* 0x000fe200078e02c9 */
[----:B------:R-:W-:Y:S01]  /*3f90*/  ULEA UR34, UR30, UR34, 0x5 ;  /* 0x000000221e227291 */ /* 0x000fe2000f8e283f */
[----:B------:R-:W-:Y:S01]  /*3fa0*/  FMNMX.FTZ R2, R54, R2, !PT ;  /* 0x0000000236027209 */ /* 0x000fe20007810000 */
[----:B------:R-:W-:Y:S01]  /*3fb0*/  STL [R1+0xd4], R11 ;  /* 0x0000d40b01007387 */ /* 0x000fe20000100800 */
[----:B------:R-:W-:Y:S01]  /*3fc0*/  IMAD R205, R6, 0x2, R203 ;  /* 0x0000000206cd7824 */ /* 0x000fe200078e02cb */
[----:B------:R-:W-:Y:S01]  /*3fd0*/  UIADD3 UR36, UR34, -0x20, URZ ;  /* 0xffffffe022247890 */ /* 0x000fe2000fffe03f */
[----:B------:R-:W-:Y:S01]  /*3fe0*/  FMNMX.FTZ R2, R51, R2, !PT ;  /* 0x0000000233027209 */ /* 0x000fe20007810000 */
[----:B------:R-:W-:Y:S02]  /*3ff0*/  LDSM.16.MT88.4 R140, [R203+0xa000] ;  /* 0x00a00000cb8c783b */ /* 0x000fe40000004200 */
[----:B------:R-:W-:Y:S01]  /*4000*/  USHF.R.S32.HI UR34, URZ, 0x1f, UR36 ;  /* 0x0000001f3f227899 */ /* 0x000fe20008011424 */
[----:B------:R-:W-:Y:S01]  /*4010*/  FMNMX.FTZ R2, R41, R2, !PT ;  /* 0x0000000229027209 */ /* 0x000fe20007810000 */
[----:B------:R-:W-:Y:S03]  /*4020*/  LDSM.16.MT88.4 R176, [R203+0xa800] ;  /* 0x00a80000cbb0783b */ /* 0x000fe60000004200 */
[----:B------:R-:W-:Y:S01]  /*4030*/  FMNMX.FTZ R2, R39, R2, !PT ;  /* 0x0000000227027209 */ /* 0x000fe20007810000 */
[----:B------:R-:W-:Y:S01]  /*4040*/  LDSM.16.MT88.4 R148, [R201+0xa000] ;  /* 0x00a00000c994783b */ /* 0x000fe20000004200 */
[----:B--2---:R-:W-:-:S03]  /*4050*/  FMNMX.FTZ R134, R134, R0, !PT ;  /* 0x0000000086867209 */ /* 0x004fc60007810000 */
[----:B------:R-:W-:Y:S01]  /*4060*/  LDSM.16.MT88.4 R188, [R206+0xa000] ;  /* 0x00a00000cebc783b */ /* 0x000fe20000004200 */
[----:B------:R-:W-:Y:S02]  /*4070*/  FMNMX.FTZ R0, R24, R53, !PT ;  /* 0x0000003518007209 */ /* 0x000fe40007810000 */
[----:B-1----:R-:W-:Y:S01]  /*4080*/  FMNMX.FTZ R133, R4, R133, !PT ;  /* 0x0000008504857209 */ /* 0x002fe20007810000 */
[----:B------:R-:W1:Y:S01]  /*4090*/  SHFL.BFLY PT, R3, R134, 0x1, 0x1f ;  /* 0x0c201f0086037f89 */ /* 0x000e6200000e0000 */
[----:B------:R-:W-:-:S03]  /*40a0*/  FMNMX.FTZ R0, R52, R0, !PT ;  /* 0x0000000034007209 */ /* 0x000fc60007810000 */
[----:B------:R-:W2:Y:S01]  /*40b0*/  SHFL.BFLY PT, R8, R133, 0x1, 0x1f ;  /* 0x0c201f0085087f89 */ /* 0x000ea200000e0000 */
[----:B------:R-:W-:-:S03]  /*40c0*/  FMNMX.FTZ R0, R49, R0, !PT ;  /* 0x0000000031007209 */ /* 0x000fc60007810000 */
[----:B------:R-:W-:Y:S01]  /*40d0*/  LDSM.16.MT88.4 R184, [R206+0xa800] ;  /* 0x00a80000ceb8783b */ /* 0x000fe20000004200 */
[----:B------:R-:W-:-:S03]  /*40e0*/  FMNMX.FTZ R0, R40, R0, !PT ;  /* 0x0000000028007209 */ /* 0x000fc60007810000 */
[----:B------:R-:W-:Y:S01]  /*40f0*/  LDSM.16.MT88.4 R180, [R205+0xa000] ;  /* 0x00a00000cdb4783b */ /* 0x000fe20000004200 */
[----:B------:R-:W-:-:S03]  /*4100*/  FMNMX.FTZ R0, R38, R0, !PT ;  /* 0x0000000026007209 */ /* 0x000fc60007810000 */
[----:B------:R-:W-:Y:S01]  /*4110*/  LDSM.16.MT88.4 R172, [R201+0xb000] ;  /* 0x00b00000c9ac783b */ /* 0x000fe20000004200 */
[----:B------:R-:W-:-:S03]  /*4120*/  FMNMX.FTZ R0, R37, R0, !PT ;  /* 0x0000000025007209 */ /* 0x000fc60007810000 */
[----:B------:R-:W-:Y:S01]  /*4130*/  LDSM.16.MT88.4 R112, [R206+0xb800] ;  /* 0x00b80000ce70783b */ /* 0x000fe20000004200 */
[----:B------:R-:W-:Y:S02]  /*4140*/  FMNMX.FTZ R0, R27, R0, !PT ;  /* 0x000000001b007209 */ /* 0x000fe40007810000 */
[----:B-1----:R-:W-:Y:S01]  /*4150*/  FMNMX.FTZ R134, R134, R3, !PT ;  /* 0x0000000386867209 */ /* 0x002fe20007810000 */
[----:B------:R-:W-:Y:S01]  /*4160*/  LDSM.16.MT88.4 R80, [R201+0xb800] ;  /* 0x00b80000c950783b */ /* 0x000fe20000004200 */
[----:B------:R-:W-:Y:S02]  /*4170*/  FMNMX.FTZ R3, R29, R2, !PT ;  /* 0x000000021d037209 */ /* 0x000fe40007810000 */
[C---:B------:R-:W-:Y:S01]  /*4180*/  FSETP.NEU.FTZ.AND P1, PT, R134.reuse, -INF , PT ;  /* 0xff8000008600780b */ /* 0x040fe20003f3d000 */
[----:B------:R-:W1:Y:S01]  /*4190*/  SHFL.BFLY PT, R10, R0, 0x2, 0x1f ;  /* 0x0c401f00000a7f89 */ /* 0x000e6200000e0000 */
[----:B------:R-:W-:Y:S01]  /*41a0*/  FMUL.FTZ R2, R134, c[0x0][0x23c] ;  /* 0x00008f0086027a20 */ /* 0x000fe20000410000 */
[----:B--2---:R-:W-:-:S02]  /*41b0*/  FMNMX.FTZ R133, R133, R8, !PT ;  /* 0x0000000885857209 */ /* 0x004fc40007810000 */
[----:B------:R-:W2:Y:S01]  /*41c0*/  SHFL.BFLY PT, R9, R3, 0x2, 0x1f ;  /* 0x0c401f0003097f89 */ /* 0x000ea200000e0000 */
[----:B------:R-:W-:Y:S01]  /*41d0*/  LOP3.LUT R8, R247, UR6, RZ, 0x3c, !PT ;  /* 0x00000006f7087c12 */ /* 0x000fe2000f8e3cff */
[----:B------:R-:W-:Y:S01]  /*41e0*/  UIADD3 UR6, UR33, -0x56f99767, URZ ;  /* 0xa906689921067890 */ /* 0x000fe2000fffe03f */
[----:B------:R-:W-:Y:S02]  /*41f0*/  FSEL R2, R2, RZ, P1 ;  /* 0x000000ff02027208 */ /* 0x000fe40000800000 */
[----:B------:R-:W-:Y:S01]  /*4200*/  FSETP.NEU.FTZ.AND P1, PT, R133, -INF , PT ;  /* 0xff8000008500780b */ /* 0x000fe20003f3d000 */
[----:B------:R-:W-:-:S04]  /*4210*/  IMAD.WIDE.U32 R62, R8, -0x326172a9, RZ ;  /* 0xcd9e8d57083e7825 */ /* 0x000fc800078e00ff */
[--C-:B------:R-:W-:Y:S02]  /*4220*/  FFMA.FTZ R4, R14, c[0x0][0x23c], -R2.reuse ;  /* 0x00008f000e047a23 */ /* 0x100fe40000010802 */
[--C-:B------:R-:W-:Y:S02]  /*4230*/  FFMA.FTZ R42, R26, c[0x0][0x23c], -R2.reuse ;  /* 0x00008f001a2a7a23 */ /* 0x100fe40000010802 */
[----:B------:R3:W-:Y:S01]  /*4240*/  MUFU.EX2 R107, R4 ;  /* 0x00000004006b7308 */ /* 0x0007e20000000800 */
[--C-:B------:R-:W-:Y:S01]  /*4250*/  FFMA.FTZ R43, R25, c[0x0][0x23c], -R2.reuse ;  /* 0x00008f00192b7a23 */ /* 0x100fe20000010802 */
[----:B-1----:R-:W-:Y:S01]  /*4260*/  FMNMX.FTZ R132, R10, R0, !PT ;  /* 0x000000000a847209 */ /* 0x002fe20007810000 */
[----:B------:R-:W-:-:S05]  /*4270*/  FFMA.FTZ R0, R22, c[0x0][0x23c], -R2 ;  /* 0x00008f0016007a23 */ /* 0x000fca0000010802 */
[----:B------:R-:W-:Y:S01]  /*4280*/  MUFU.EX2 R252, R42 ;  /* 0x0000002a00fc7308 */ /* 0x000fe20000000800 */
[----:B--2---:R-:W-:Y:S01]  /*4290*/  FMNMX.FTZ R135, R3, R9, !PT ;  /* 0x0000000903877209 */ /* 0x004fe20007810000 */
[----:B------:R-:W1:Y:S01]  /*42a0*/  SHFL.BFLY PT, R14, R132, 0x1, 0x1f ;  /* 0x0c201f00840e7f89 */ /* 0x000e6200000e0000 */
[----:B------:R-:W-:Y:S02]  /*42b0*/  IADD3 R9, R97, 0x4, RZ ;  /* 0x0000000461097810 */ /* 0x000fe40007ffe0ff */
[----:B------:R-:W-:-:S03]  /*42c0*/  LOP3.LUT R3, R19, R11, RZ, 0x3c, !PT ;  /* 0x0000000b13037212 */ /* 0x000fc600078e3cff */
[----:B------:R2:W-:Y:S01]  /*42d0*/  MUFU.EX2 R167, R0 ;  /* 0x0000000000a77308 */ /* 0x0005e20000000800 */
[----:B---3--:R-:W-:Y:S01]  /*42e0*/  FFMA.FTZ R4, R45, c[0x0][0x23c], -R2 ;  /* 0x00008f002d047a23 */ /* 0x008fe20000010802 */
[----:B------:R3:W-:Y:S01]  /*42f0*/  STL [R1+0xd0], R9 ;  /* 0x0000d00901007387 */ /* 0x0007e20000100800 */
[----:B------:R-:W-:-:S03]  /*4300*/  IMAD.WIDE.U32 R58, R9, -0x326172a9, RZ ;  /* 0xcd9e8d57093a7825 */ /* 0x000fc600078e00ff */
[----:B------:R4:W-:Y:S01]  /*4310*/  STL.64 [R1+0xf8], R18 ;  /* 0x0000f81201007387 */ /* 0x0009e20000100a00 */
[----:B------:R-:W-:Y:S01]  /*4320*/  IMAD.WIDE.U32 R74, R3, -0x2daee0ad, RZ ;  /* 0xd2511f53034a7825 */ /* 0x000fe200078e00ff */
[----:B------:R5:W-:Y:S01]  /*4330*/  MUFU.EX2 R106, R4 ;  /* 0x00000004006a7308 */ /* 0x000be20000000800 */
[----:B------:R-:W-:Y:S02]  /*4340*/  LOP3.LUT R3, R59, R11, RZ, 0x3c, !PT ;  /* 0x0000000b3b037212 */ /* 0x000fe400078e3cff */
[----:B------:R-:W-:Y:S01]  /*4350*/  IMAD.WIDE.U32 R12, R9, -0x326172a9, RZ ;  /* 0xcd9e8d57090c7825 */ /* 0x000fe200078e00ff */
[----:B------:R-:W-:-:S03]  /*4360*/  LOP3.LUT R8, R75, UR35, R246, 0x96, !PT ;  /* 0x000000234b087c12 */ /* 0x000fc6000f8e96f6 */
[----:B------:R-:W-:Y:S01]  /*4370*/  IMAD.WIDE.U32 R56, R3, -0x2daee0ad, RZ ;  /* 0xd2511f5303387825 */ /* 0x000fe200078e00ff */
[----:B------:R-:W-:Y:S01]  /*4380*/  LOP3.LUT R3, R63, UR14, R18, 0x96, !PT ;  /* 0x0000000e3f037c12 */ /* 0x000fe2000f8e9612 */
[----:B------:R4:W-:Y:S01]  /*4390*/  STL.64 [R1+0xc8], R12 ;  /* 0x0000c80c01007387 */ /* 0x0009e20000100a00 */
[----:B------:R-:W-:Y:S01]  /*43a0*/  LOP3.LUT R10, R13, R11, RZ, 0x3c, !PT ;  /* 0x0000000b0d0a7212 */ /* 0x000fe200078e3cff */
[----:B--2---:R-:W-:Y:S01]  /*43b0*/  FFMA.FTZ R0, R21, c[0x0][0x23c], -R2 ;  /* 0x00008f0015007a23 */ /* 0x004fe20000010802 */
[----:B-1----:R-:W-:Y:S01]  /*43c0*/  FMNMX.FTZ R132, R132, R14, !PT ;  /* 0x0000000e84847209 */ /* 0x002fe20007810000 */
[----:B------:R-:W-:Y:S01]  /*43d0*/  IMAD.WIDE.U32 R242, R8, -0x326172a9, RZ ;  /* 0xcd9e8d5708f27825 */ /* 0x000fe200078e00ff */
[----:B------:R-:W-:Y:S01]  /*43e0*/  LOP3.LUT R8, R57, UR35, R246, 0x96, !PT ;  /* 0x0000002339087c12 */ /* 0x000fe2000f8e96f6 */
[----:B------:R1:W-:Y:S01]  /*43f0*/  MUFU.EX2 R68, R0 ;  /* 0x0000000000447308 */ /* 0x0003e20000000800 */
[----:B------:R-:W-:Y:S01]  /*4400*/  STL.64 [R1+0x10], R74 ;  /* 0x0000104a01007387 */ /* 0x000fe20000100a00 */
[----:B-----5:R-:W-:-:S02]  /*4410*/  FFMA.FTZ R4, R32, c[0x0][0x23c], -R2 ;  /* 0x00008f0020047a23 */ /* 0x020fc40000010802 */
[----:B------:R-:W-:Y:S01]  /*4420*/  IMAD.WIDE.U32 R32, R3, -0x2daee0ad, RZ ;  /* 0xd2511f5303207825 */ /* 0x000fe200078e00ff */
[----:B------:R-:W-:Y:S02]  /*4430*/  LOP3.LUT R3, R243, UR13, R62, 0x96, !PT ;  /* 0x0000000df3037c12 */ /* 0x000fe4000f8e963e */
[----:B---3--:R-:W-:Y:S01]  /*4440*/  LOP3.LUT R9, R63, UR14, R12, 0x96, !PT ;  /* 0x0000000e3f097c12 */ /* 0x008fe2000f8e960c */
[----:B------:R2:W-:Y:S02]  /*4450*/  MUFU.EX2 R118, R4 ;  /* 0x0000000400767308 */ /* 0x0005e40000000800 */
[----:B------:R-:W-:-:S05]  /*4460*/  IMAD.WIDE.U32 R44, R3, -0x2daee0ad, RZ ;  /* 0xd2511f53032c7825 */ /* 0x000fca00078e00ff */
[----:B----4-:R-:W-:Y:S01]  /*4470*/  LOP3.LUT R18, R45, UR10, R32, 0x96, !PT ;  /* 0x0000000a2d127c12 */ /* 0x010fe2000f8e9620 */
[----:B-1----:R-:W-:Y:S01]  /*4480*/  FMUL.FTZ R0, R133, c[0x0][0x23c] ;  /* 0x00008f0085007a20 */ /* 0x002fe20000410000 */
[----:B------:R-:W-:Y:S03]  /*4490*/  MUFU.EX2 R249, R43 ;  /* 0x0000002b00f97308 */ /* 0x000fe60000000800 */
[----:B------:R-:W-:Y:S01]  /*44a0*/  IMAD.WIDE.U32 R18, R18, -0x326172a9, RZ ;  /* 0xcd9e8d5712127825 */ /* 0x000fe200078e00ff */
[----:B------:R-:W-:Y:S02]  /*44b0*/  FSEL R0, R0, RZ, P1 ;  /* 0x000000ff00007208 */ /* 0x000fe40000800000 */
[----:B------:R-:W-:Y:S01]  /*44c0*/  FSETP.NEU.FTZ.AND P1, PT, R132, -INF , PT ;  /* 0xff8000008400780b */ /* 0x000fe20003f3d000 */
[----:B--2---:R-:W-:Y:S02]  /*44d0*/  FFMA.FTZ R4, R20, c[0x0][0x23c], -R2 ;  /* 0x00008f0014047a23 */ /* 0x004fe40000010802 */
[----:B------:R-:W-:Y:S01]  /*44e0*/  IMAD.WIDE.U32 R20, R10, -0x2daee0ad, RZ ;  /* 0xd2511f530a147825 */ /* 0x000fe200078e00ff */
[----:B------:R-:W-:Y:S01]  /*44f0*/  LOP3.LUT R10, R33, UR12, R74, 0x96, !PT ;  /* 0x0000000c210a7c12 */ /* 0x000fe2000f8e964a */
[----:B------:R1:W-:Y:S03]  /*4500*/  MUFU.EX2 R66, R4 ;  /* 0x0000000400427308 */ /* 0x0003e60000000800 */
[----:B------:R-:W-:Y:S01]  /*4510*/  LOP3.LUT R13, R21, UR35, R246, 0x96, !PT ;  /* 0x00000023150d7c12 */ /* 0x000fe2000f8e96f6 */
[----:B------:R-:W-:Y:S01]  /*4520*/  IMAD.WIDE.U32 R10, R10, -0x326172a9, RZ ;  /* 0xcd9e8d570a0a7825 */ /* 0x000fe200078e00ff */
[----:B------:R-:W-:Y:S04]  /*4530*/  STL.64 [R1+0x90], R20 ;  /* 0x0000901401007387 */ /* 0x000fe80000100a00 */
[----:B------:R-:W-:-:S02]  /*4540*/  LOP3.LUT R11, R11, UR11, R242, 0x96, !PT ;  /* 0x0000000b0b0b7c12 */ /* 0x000fc4000f8e96f2 */
[----:B------:R-:W-:-:S03]  /*4550*/  LOP3.LUT R16, R19, UR9, R10, 0x96, !PT ;  /* 0x0000000913107c12 */ /* 0x000fc6000f8e960a */
[----:B------:R-:W-:-:S04]  /*4560*/  IMAD.WIDE.U32 R10, R11, -0x2daee0ad, RZ ;  /* 0xd2511f530b0a7825 */ /* 0x000fc800078e00ff */
[----:B-1----:R-:W-:Y:S01]  /*4570*/  FFMA.FTZ R4, R15, c[0x0][0x23c], -R0 ;  /* 0x00008f000f047a23 */ /* 0x002fe20000010800 */
[----:B------:R-:W-:Y:S01]  /*4580*/  LOP3.LUT R14, R11, UR8, R44, 0x96, !PT ;  /* 0x000000080b0e7c12 */ /* 0x000fe2000f8e962c */
[----:B------:R-:W1:Y:S02]  /*4590*/  SHFL.BFLY PT, R15, R135, 0x1, 0x1f ;  /* 0x0c201f00870f7f89 */ /* 0x000e6400000e0000 */
[----:B------:R2:W-:Y:S02]  /*45a0*/  MUFU.EX2 R105, R4 ;  /* 0x0000000400697308 */ /* 0x0005e40000000800 */
[----:B--2---:R-:W-:Y:S02]  /*45b0*/  FFMA.FTZ R4, R47, c[0x0][0x23c], -R0 ;  /* 0x00008f002f047a23 */ /* 0x004fe40000010800 */
[----:B------:R-:W-:-:S04]  /*45c0*/  IMAD.WIDE.U32 R46, R8, -0x326172a9, RZ ;  /* 0xcd9e8d57082e7825 */ /* 0x000fc800078e00ff */
[----:B------:R2:W3:Y:S01]  /*45d0*/  MUFU.EX2 R103, R4 ;  /* 0x0000000400677308 */ /* 0x0004e20000000800 */
[----:B------:R-:W-:Y:S01]  /*45e0*/  IMAD.WIDE.U32 R8, R9, -0x2daee0ad, RZ ;  /* 0xd2511f5309087825 */ /* 0x000fe200078e00ff */
[----:B------:R-:W-:Y:S02]  /*45f0*/  LOP3.LUT R3, R47, UR13, R62, 0x96, !PT ;  /* 0x0000000d2f037c12 */ /* 0x000fe4000f8e963e */
[----:B-1----:R-:W-:Y:S01]  /*4600*/  FMNMX.FTZ R135, R135, R15, !PT ;  /* 0x0000000f87877209 */ /* 0x002fe20007810000 */
[----:B------:R-:W-:Y:S01]  /*4610*/  IMAD.WIDE.U32 R14, R14, -0x326172a9, RZ ;  /* 0xcd9e8d570e0e7825 */ /* 0x000fe200078e00ff */
[----:B------:R-:W-:-:S03]  /*4620*/  LOP3.LUT R9, R9, UR12, R20, 0x96, !PT ;  /* 0x0000000c09097c12 */ /* 0x000fc6000f8e9614 */
[----:B------:R-:W-:Y:S01]  /*4630*/  IMAD.WIDE.U32 R20, R13, -0x326172a9, RZ ;  /* 0xcd9e8d570d147825 */ /* 0x000fe200078e00ff */
[----:B------:R-:W-:-:S04]  /*4640*/  LOP3.LUT R18, R15, UR7, R18, 0x96, !PT ;  /* 0x000000070f127c12 */ /* 0x000fc8000f8e9612 */
[----:B------:R1:W-:Y:S01]  /*4650*/  STL.64 [R1+0x18], R20 ;  /* 0x0000181401007387 */ /* 0x0003e20000100a00 */
[----:B--2---:R-:W-:-:S04]  /*4660*/  FFMA.FTZ R4, R36, c[0x0][0x23c], -R0 ;  /* 0x00008f0024047a23 */ /* 0x004fc80000010800 */
[----:B------:R2:W-:Y:S02]  /*4670*/  MUFU.EX2 R117, R4 ;  /* 0x0000000400757308 */ /* 0x0005e40000000800 */
[----:B--2---:R-:W-:Y:S02]  /*4680*/  FFMA.FTZ R4, R34, c[0x0][0x23c], -R0 ;  /* 0x00008f0022047a23 */ /* 0x004fe40000010800 */
[----:B------:R-:W-:-:S04]  /*4690*/  IMAD.WIDE.U32 R34, R3, -0x2daee0ad, RZ ;  /* 0xd2511f5303227825 */ /* 0x000fc800078e00ff */
[----:B------:R2:W4:Y:S01]  /*46a0*/  MUFU.EX2 R166, R4 ;  /* 0x0000000400a67308 */ /* 0x0005220000000800 */
[----:B------:R-:W-:Y:S01]  /*46b0*/  FFMA.FTZ R3, R30, c[0x0][0x23c], -R0 ;  /* 0x00008f001e037a23 */ /* 0x000fe20000010800 */
[----:B------:R-:W-:Y:S01]  /*46c0*/  LOP3.LUT R12, R35, UR10, R8, 0x96, !PT ;  /* 0x0000000a230c7c12 */ /* 0x000fe2000f8e9608 */
[----:B------:R-:W-:-:S05]  /*46d0*/  IMAD.WIDE.U32 R8, R9, -0x326172a9, RZ ;  /* 0xcd9e8d5709087825 */ /* 0x000fca00078e00ff */
[----:B------:R5:W-:Y:S01]  /*46e0*/  MUFU.EX2 R73, R3 ;  /* 0x0000000300497308 */ /* 0x000be20000000800 */
[----:B------:R-:W-:Y:S01]  /*46f0*/  IMAD.WIDE.U32 R12, R12, -0x326172a9, RZ ;  /* 0xcd9e8d570c0c7825 */ /* 0x000fe200078e00ff */
[----:B------:R-:W-:-:S04]  /*4700*/  LOP3.LUT R9, R9, UR11, R20, 0x96, !PT ;  /* 0x0000000b09097c12 */ /* 0x000fc8000f8e9614 */
[----:B-1----:R-:W-:Y:S01]  /*4710*/  LOP3.LUT R20, R13, UR9, R8, 0x96, !PT ;  /* 0x000000090d147c12 */ /* 0x002fe2000f8e9608 */
[----:B------:R-:W-:-:S04]  /*4720*/  IMAD.WIDE.U32 R8, R9, -0x2daee0ad, RZ ;  /* 0xd2511f5309087825 */ /* 0x000fc800078e00ff */
[----:B--2---:R-:W-:Y:S01]  /*4730*/  FFMA.FTZ R4, R17, c[0x0][0x23c], -R0 ;  /* 0x00008f0011047a23 */ /* 0x004fe20000010800 */
[----:B------:R-:W-:Y:S01]  /*4740*/  LOP3.LUT R22, R9, UR8, R34, 0x96, !PT ;  /* 0x0000000809167c12 */ /* 0x000fe2000f8e9622 */
[----:B------:R-:W-:Y:S02]  /*4750*/  IMAD.WIDE.U32 R16, R16, -0x2daee0ad, RZ ;  /* 0xd2511f5310107825 */ /* 0x000fe400078e00ff */
[----:B------:R-:W-:Y:S02]  /*4760*/  MUFU.EX2 R70, R4 ;  /* 0x0000000400467308 */ /* 0x000fe40000000800 */
[----:B-----5:R-:W-:Y:S01]  /*4770*/  FFMA.FTZ R3, R28, c[0x0][0x23c], -R0 ;  /* 0x00008f001c037a23 */ /* 0x020fe20000010800 */
[----:B------:R-:W-:Y:S01]  /*4780*/  LOP3.LUT R9, R17, UR6, R10, 0x96, !PT ;  /* 0x0000000611097c12 */ /* 0x000fe2000f8e960a */
[----:B------:R-:W-:-:S04]  /*4790*/  IMAD.WIDE.U32 R20, R20, -0x2daee0ad, RZ ;  /* 0xd2511f5314147825 */ /* 0x000fc800078e00ff */
[----:B------:R1:W-:Y:S01]  /*47a0*/  MUFU.EX2 R65, R3 ;  /* 0x0000000300417308 */ /* 0x0003e20000000800 */
[----:B------:R-:W-:Y:S01]  /*47b0*/  LOP3.LUT R15, R21, UR6, R8, 0x96, !PT ;  /* 0x00000006150f7c12 */ /* 0x000fe2000f8e9608 */
[----:B------:R-:W-:-:S05]  /*47c0*/  IMAD.WIDE.U32 R8, R9, -0x326172a9, RZ ;  /* 0xcd9e8d5709087825 */ /* 0x000fca00078e00ff */
[----:B------:R-:W-:Y:S02]  /*47d0*/  LOP3.LUT R11, R9, UR15, R14, 0x96, !PT ;  /* 0x0000000f090b7c12 */ /* 0x000fe4000f8e960e */
[--C-:B------:R-:W-:Y:S02]  /*47e0*/  SHF.R.U32.HI R21, RZ, 0x10, R8.reuse ;  /* 0x00000010ff157819 */ /* 0x100fe40000011608 */
[----:B------:R-:W-:Y:S01]  /*47f0*/  SHF.R.U32.HI R17, RZ, 0x18, R8 ;  /* 0x00000018ff117819 */ /* 0x000fe20000011608 */
[----:B-1----:R-:W-:Y:S02]  /*4800*/  FFMA.FTZ R3, R23, c[0x0][0x23c], -R0 ;  /* 0x00008f0017037a23 */ /* 0x002fe40000010800 */
[----:B------:R-:W-:Y:S02]  /*4810*/  FMUL.FTZ R0, R132, c[0x0][0x23c] ;  /* 0x00008f0084007a20 */ /* 0x000fe40000410000 */
[----:B------:R1:W-:Y:S01]  /*4820*/  MUFU.EX2 R72, R3 ;  /* 0x0000000300487308 */ /* 0x0003e20000000800 */
[----:B------:R-:W-:-:S02]  /*4830*/  IMAD.WIDE.U32 R22, R22, -0x326172a9, RZ ;  /* 0xcd9e8d5716167825 */ /* 0x000fc400078e00ff */
[----:B------:R-:W-:Y:S02]  /*4840*/  FSEL R0, R0, RZ, P1 ;  /* 0x000000ff00007208 */ /* 0x000fe40000800000 */
[----:B------:R-:W-:Y:S02]  /*4850*/  FSETP.NEU.FTZ.AND P1, PT, R135, -INF , PT ;  /* 0xff8000008700780b */ /* 0x000fe40003f3d000 */
[----:B------:R-:W-:Y:S01]  /*4860*/  LOP3.LUT R12, R23, UR7, R12, 0x96, !PT ;  /* 0x00000007170c7c12 */ /* 0x000fe2000f8e960c */
[--C-:B------:R-:W-:Y:S02]  /*4870*/  FFMA.FTZ R10, R40, c[0x0][0x23c], -R0.reuse ;  /* 0x00008f00280a7a23 */ /* 0x100fe40000010800 */
[--C-:B------:R-:W-:Y:S02]  /*4880*/  FFMA.FTZ R13, R38, c[0x0][0x23c], -R0.reuse ;  /* 0x00008f00260d7a23 */ /* 0x100fe40000010800 */
[--C-:B------:R-:W-:Y:S01]  /*4890*/  FFMA.FTZ R26, R37, c[0x0][0x23c], -R0.reuse ;  /* 0x00008f00251a7a23 */ /* 0x100fe20000010800 */
[----:B------:R-:W-:Y:S01]  /*48a0*/  MUFU.EX2 R67, R10 ;  /* 0x0000000a00437308 */ /* 0x000fe20000000800 */
[----:B------:R-:W-:-:S02]  /*48b0*/  FFMA.FTZ R4, R53, c[0x0][0x23c], -R0 ;  /* 0x00008f0035047a23 */ /* 0x000fc40000010800 */
[--C-:B-1----:R-:W-:Y:S01]  /*48c0*/  FFMA.FTZ R3, R24, c[0x0][0x23c], -R0.reuse ;  /* 0x00008f0018037a23 */ /* 0x102fe20000010800 */
[----:B------:R-:W-:Y:S01]  /*48d0*/  LOP3.LUT R24, R8, 0xff, RZ, 0xc0, !PT ;  /* 0x000000ff08187812 */ /* 0x000fe200078ec0ff */
[----:B------:R-:W-:-:S03]  /*48e0*/  FFMA.FTZ R27, R27, c[0x0][0x23c], -R0 ;  /* 0x00008f001b1b7a23 */ /* 0x000fc60000010800 */
[----:B------:R1:W-:Y:S08]  /*48f0*/  MUFU.EX2 R102, R3 ;  /* 0x0000000300667308 */ /* 0x0003f00000000800 */
[----:B------:R2:W5:Y:S01]  /*4900*/  MUFU.EX2 R101, R4 ;  /* 0x0000000400657308 */ /* 0x0005620000000800 */
[----:B-1----:R-:W-:-:S07]  /*4910*/  FMUL.FTZ R3, R135, c[0x0][0x23c] ;  /* 0x00008f0087037a20 */ /* 0x002fce0000410000 */
[----:B------:R-:W-:Y:S01]  /*4920*/  MUFU.EX2 R64, R13 ;  /* 0x0000000d00407308 */ /* 0x000fe20000000800 */
[----:B------:R-:W-:Y:S01]  /*4930*/  FSEL R2, R3, RZ, P1 ;  /* 0x000000ff03027208 */ /* 0x000fe20000800000 */
[--C-:B------:R-:W-:Y:S02]  /*4940*/  FFMA.FTZ R3, R52, c[0x0][0x23c], -R0.reuse ;  /* 0x00008f0034037a23 */ /* 0x100fe40000010800 */
[----:B--2---:R-:W-:-:S04]  /*4950*/  FFMA.FTZ R4, R49, c[0x0][0x23c], -R0 ;  /* 0x00008f0031047a23 */ /* 0x004fc80000010800 */
[----:B------:R-:W-:Y:S01]  /*4960*/  MUFU.EX2 R69, R27 ;  /* 0x0000001b00457308 */ /* 0x000fe20000000800 */
[--C-:B------:R-:W-:Y:S02]  /*4970*/  FFMA.FTZ R28, R31, c[0x0][0x23c], -R2.reuse ;  /* 0x00008f001f1c7a23 */ /* 0x100fe40000010802 */
[--C-:B------:R-:W-:Y:S02]  /*4980*/  FFMA.FTZ R31, R60, c[0x0][0x23c], -R2.reuse ;  /* 0x00008f003c1f7a23 */ /* 0x100fe40000010802 */
[--C-:B------:R-:W-:Y:S02]  /*4990*/  FFMA.FTZ R36, R55, c[0x0][0x23c], -R2.reuse ;  /* 0x00008f0037247a23 */ /* 0x100fe40000010802 */
[--C-:B------:R-:W-:Y:S01]  /*49a0*/  FFMA.FTZ R37, R54, c[0x0][0x23c], -R2.reuse ;  /* 0x00008f0036257a23 */ /* 0x100fe20000010802 */
[----:B------:R1:W-:Y:S01]  /*49b0*/  MUFU.EX2 R116, R3 ;  /* 0x0000000300747308 */ /* 0x0003e20000000800 */
[--C-:B------:R-:W-:Y:S02]  /*49c0*/  FFMA.FTZ R38, R51, c[0x0][0x23c], -R2.reuse ;  /* 0x00008f0033267a23 */ /* 0x100fe40000010802 */
[--C-:B------:R-:W-:Y:S01]  /*49d0*/  FFMA.FTZ R41, R41, c[0x0][0x23c], -R2.reuse ;  /* 0x00008f0029297a23 */ /* 0x100fe20000010802 */
[----:B------:R-:W2:Y:S01]  /*49e0*/  LDSM.16.MT88.4 R48, [R201+0xa800] ;  /* 0x00a80000c930783b */ /* 0x000ea20000004200 */
[----:B------:R-:W-:-:S02]  /*49f0*/  FFMA.FTZ R39, R39, c[0x0][0x23c], -R2 ;  /* 0x00008f0027277a23 */ /* 0x000fc40000010802 */
[----:B------:R-:W-:Y:S01]  /*4a00*/  FFMA.FTZ R40, R29, c[0x0][0x23c], -R2 ;  /* 0x00008f001d287a23 */ /* 0x000fe20000010802 */
[----:B------:R3:W2:Y:S01]  /*4a10*/  MUFU.EX2 R165, R4 ;  /* 0x0000000400a57308 */ /* 0x0006a20000000800 */
[----:B-1----:R-:W-:Y:S01]  /*4a20*/  IMAD.WIDE.U32 R2, R18, -0x2daee0ad, RZ ;  /* 0xd2511f5312027825 */ /* 0x002fe200078e00ff */
[----:B------:R-:W-:-:S06]  /*4a30*/  LOP3.LUT R18, R8, 0xffff, RZ, 0xc0, !PT ;  /* 0x0000ffff08127812 */ /* 0x000fcc00078ec0ff */
[----:B------:R1:W1:Y:S01]  /*4a40*/  MUFU.EX2 R71, R26 ;  /* 0x0000001a00477308 */ /* 0x0002620000000800 */
[----:B------:R-:W-:Y:S01]  /*4a50*/  IMAD.WIDE.U32 R8, R12, -0x2daee0ad, RZ ;  /* 0xd2511f530c087825 */ /* 0x000fe200078e00ff */
[----:B------:R-:W-:Y:S02]  /*4a60*/  LOP3.LUT R10, R3, UR16, R16, 0x96, !PT ;  /* 0x00000010030a7c12 */ /* 0x000fe4000f8e9610 */
[C---:B------:R-:W-:Y:S02]  /*4a70*/  LOP3.LUT R12, R2.reuse, 0xffff, RZ, 0xc0, !PT ;  /* 0x0000ffff020c7812 */ /* 0x040fe400078ec0ff */
[----:B------:R-:W-:Y:S02]  /*4a80*/  LOP3.LUT R25, R2, 0xff, RZ, 0xc0, !PT ;  /* 0x000000ff02197812 */ /* 0x000fe400078ec0ff */
[----:B------:R-:W-:Y:S01]  /*4a90*/  MUFU.EX2 R62, R28 ;  /* 0x0000001c003e7308 */ /* 0x000fe20000000800 */
[--C-:B------:R-:W-:Y:S02]  /*4aa0*/  SHF.R.U32.HI R16, RZ, 0x10, R2.reuse ;  /* 0x00000010ff107819 */ /* 0x100fe40000011602 */
[----:B------:R-:W-:Y:S01]  /*4ab0*/  SHF.R.U32.HI R23, RZ, 0x18, R2 ;  /* 0x00000018ff177819 */ /* 0x000fe20000011602 */
[----:B------:R-:W-:Y:S01]  /*4ac0*/  IMAD.WIDE.U32 R2, R15, -0x326172a9, RZ ;  /* 0xcd9e8d570f027825 */ /* 0x000fe200078e00ff */
[----:B---3--:R-:W-:-:S02]  /*4ad0*/  LOP3.LUT R4, R9, UR16, R20, 0x96, !PT ;  /* 0x0000001009047c12 */ /* 0x008fc4000f8e9614 */
[C---:B------:R-:W-:Y:S01]  /*4ae0*/  LOP3.LUT R13, R8.reuse, 0xffff, RZ, 0xc0, !PT ;  /* 0x0000ffff080d7812 */ /* 0x040fe200078ec0ff */
[----:B------:R-:W3:Y:S01]  /*4af0*/  MUFU.EX2 R31, R31 ;  /* 0x0000001f001f7308 */ /* 0x000ee20000000800 */
[----:B------:R-:W-:Y:S02]  /*4b00*/  LOP3.LUT R19, R8, 0xff, RZ, 0xc0, !PT ;  /* 0x000000ff08137812 */ /* 0x000fe400078ec0ff */
[--C-:B------:R-:W-:Y:S02]  /*4b10*/  SHF.R.U32.HI R14, RZ, 0x10, R8.reuse ;  /* 0x00000010ff0e7819 */ /* 0x100fe40000011608 */
[----:B------:R-:W-:Y:S02]  /*4b20*/  SHF.R.U32.HI R15, RZ, 0x18, R8 ;  /* 0x00000018ff0f7819 */ /* 0x000fe40000011608 */
[----:B------:R-:W-:Y:S01]  /*4b30*/  LOP3.LUT R0, R3, UR15, R22, 0x96, !PT ;  /* 0x0000000f03007c12 */ /* 0x000fe2000f8e9616 */
[----:B------:R-:W-:Y:S01]  /*4b40*/  MUFU.EX2 R47, R36 ;  /* 0x00000024002f7308 */ /* 0x000fe20000000800 */
[----:B------:R-:W-:-:S02]  /*4b50*/  SHF.R.U32.HI R9, RZ, 0x8, R18 ;  /* 0x00000008ff097819 */ /* 0x000fc40000011612 */
[----:B------:R-:W-:Y:S02]  /*4b60*/  LOP3.LUT R8, R21, 0xff, RZ, 0xc0, !PT ;  /* 0x000000ff15087812 */ /* 0x000fe400078ec0ff */
[C---:B------:R-:W-:Y:S02]  /*4b70*/  LOP3.LUT R18, R2.reuse, 0xffff, RZ, 0xc0, !PT ;  /* 0x0000ffff02127812 */ /* 0x040fe400078ec0ff */
[----:B------:R-:W-:Y:S01]  /*4b80*/  LOP3.LUT R22, R2, 0xff, RZ, 0xc0, !PT ;  /* 0x000000ff02167812 */ /* 0x000fe200078ec0ff */
[----:B------:R-:W1:Y:S01]  /*4b90*/  MUFU.EX2 R164, R37 ;  /* 0x0000002500a47308 */ /* 0x000e620000000800 */
[--C-:B------:R-:W-:Y:S02]  /*4ba0*/  SHF.R.U32.HI R20, RZ, 0x10, R2.reuse ;  /* 0x00000010ff147819 */ /* 0x100fe40000011602 */
[----:B------:R-:W-:Y:S02]  /*4bb0*/  SHF.R.U32.HI R21, RZ, 0x18, R2 ;  /* 0x00000018ff157819 */ /* 0x000fe40000011602 */
[----:B------:R-:W-:-:S02]  /*4bc0*/  LOP3.LUT R2, R11, 0xffff, RZ, 0xc0, !PT ;  /* 0x0000ffff0b027812 */ /* 0x000fc400078ec0ff */
[----:B------:R-:W-:Y:S01]  /*4bd0*/  PRMT R30, R24, 0x5410, R9 ;  /* 0x00005410181e7816 */ /* 0x000fe20000000009 */
[----:B------:R-:W-:Y:S01]  /*4be0*/  MUFU.EX2 R52, R38 ;  /* 0x0000002600347308 */ /* 0x000fe20000000800 */
[----:B------:R-:W-:Y:S02]  /*4bf0*/  PRMT R29, R8, 0x5410, R17 ;  /* 0x00005410081d7816 */ /* 0x000fe40000000011 */
[----:B------:R-:W-:Y:S02]  /*4c00*/  LOP3.LUT R9, R16, 0xff, RZ, 0xc0, !PT ;  /* 0x000000ff10097812 */ /* 0x000fe400078ec0ff */
[----:B------:R-:W-:Y:S02]  /*4c10*/  SHF.R.U32.HI R8, RZ, 0x8, R13 ;  /* 0x00000008ff087819 */ /* 0x000fe4000001160d */
[----:B------:R-:W-:Y:S01]  /*4c20*/  LOP3.LUT R3, R14, 0xff, RZ, 0xc0, !PT ;  /* 0x000000ff0e037812 */ /* 0x000fe200078ec0ff */
[----:B------:R-:W1:Y:S01]  /*4c30*/  MUFU.EX2 R28, R41 ;  /* 0x00000029001c7308 */ /* 0x000e620000000800 */
[----:B------:R-:W-:-:S02]  /*4c40*/  LOP3.LUT R13, R11, 0xff, RZ, 0xc0, !PT ;  /* 0x000000ff0b0d7812 */ /* 0x000fc400078ec0ff */
[----:B------:R-:W-:Y:S02]  /*4c50*/  SHF.R.U32.HI R2, RZ, 0x8, R2 ;  /* 0x00000008ff027819 */ /* 0x000fe40000011602 */
[----:B------:R-:W-:Y:S02]  /*4c60*/  SHF.R.U32.HI R12, RZ, 0x8, R12 ;  /* 0x00000008ff0c7819 */ /* 0x000fe4000001160c */
[----:B------:R-:W-:Y:S01]  /*4c70*/  PRMT R27, R9, 0x5410, R23 ;  /* 0x00005410091b7816 */ /* 0x000fe20000000017 */
[----:B------:R-:W-:Y:S01]  /*4c80*/  MUFU.EX2 R251, R39 ;  /* 0x0000002700fb7308 */ /* 0x000fe20000000800 */
[----:B------:R-:W-:Y:S02]  /*4c90*/  PRMT R24, R3, 0x5410, R15 ;  /* 0x0000541003187816 */ /* 0x000fe4000000000f */
[----:B------:R-:W-:Y:S02]  /*4ca0*/  PRMT R23, R13, 0x5410, R2 ;  /* 0x000054100d177816 */ /* 0x000fe40000000002 */
[----:B------:R-:W-:-:S02]  /*4cb0*/  SHF.R.U32.HI R3, RZ, 0x10, R11 ;  /* 0x00000010ff037819 */ /* 0x000fc4000001160b */
[C---:B------:R-:W-:Y:S01]  /*4cc0*/  LOP3.LUT R2, R10.reuse, 0xffff, RZ, 0xc0, !PT ;  /* 0x0000ffff0a027812 */ /* 0x040fe200078ec0ff */
[----:B------:R-:W2:Y:S01]  /*4cd0*/  MUFU.EX2 R250, R40 ;  /* 0x0000002800fa7308 */ /* 0x000ea20000000800 */
[----:B-1----:R-:W-:Y:S02]  /*4ce0*/  PRMT R26, R25, 0x5410, R12 ;  /* 0x00005410191a7816 */ /* 0x002fe4000000000c */
[----:B------:R-:W-:Y:S02]  /*4cf0*/  PRMT R25, R19, 0x5410, R8 ;  /* 0x0000541013197816 */ /* 0x000fe40000000008 */
[----:B------:R-:W-:Y:S02]  /*4d00*/  SHF.R.U32.HI R13, RZ, 0x18, R11 ;  /* 0x00000018ff0d7819 */ /* 0x000fe4000001160b */
[----:B------:R-:W-:Y:S02]  /*4d10*/  LOP3.LUT R12, R10, 0xff, RZ, 0xc0, !PT ;  /* 0x000000ff0a0c7812 */ /* 0x000fe400078ec0ff */
[----:B------:R-:W-:-:S02]  /*4d20*/  SHF.R.U32.HI R8, RZ, 0x10, R10 ;  /* 0x00000010ff087819 */ /* 0x000fc4000001160a */
[----:B------:R-:W-:Y:S02]  /*4d30*/  SHF.R.U32.HI R11, RZ, 0x18, R10 ;  /* 0x00000018ff0b7819 */ /* 0x000fe4000001160a */
[----:B------:R-:W-:Y:S02]  /*4d40*/  LOP3.LUT R10, R3, 0xff, RZ, 0xc0, !PT ;  /* 0x000000ff030a7812 */ /* 0x000fe400078ec0ff */
[----:B------:R-:W-:Y:S02]  /*4d50*/  SHF.R.U32.HI R9, RZ, 0x8, R2 ;  /* 0x00000008ff097819 */ /* 0x000fe40000011602 */
[----:B------:R-:W-:Y:S02]  /*4d60*/  LOP3.LUT R2, R20, 0xff, RZ, 0xc0, !PT ;  /* 0x000000ff14027812 */ /* 0x000fe400078ec0ff */
[----:B------:R-:W-:Y:S01]  /*4d70*/  SHF.R.U32.HI R3, RZ, 0x8, R18 ;  /* 0x00000008ff037819 */ /* 0x000fe20000011612 */
[----:B------:R-:W-:Y:S01]  /*4d80*/  IMAD R18, R96, 0x10000, R96 ;  /* 0x0001000060127824 */ /* 0x000fe200078e0260 */
[----:B------:R-:W-:Y:S01]  /*4d90*/  PRMT R19, R10, 0x5410, R13 ;  /* 0x000054100a137816 */ /* 0x000fe2000000000d */
[----:B------:R-:W-:Y:S01]  /*4da0*/  LDSM.16.MT88.4 R96, [R203+0xb800] ;  /* 0x00b80000cb60783b */ /* 0x000fe20000004200 */
[----:B------:R-:W-:-:S02]  /*4db0*/  LOP3.LUT R8, R8, 0xff, RZ, 0xc0, !PT ;  /* 0x000000ff08087812 */ /* 0x000fc400078ec0ff */
[----:B------:R-:W-:Y:S01]  /*4dc0*/  PRMT R13, R2, 0x5410, R21 ;  /* 0x00005410020d7816 */ /* 0x000fe20000000015 */
[--C-:B------:R-:W-:Y:S01]  /*4dd0*/  HSET2.LE.AND R15, R29, R18.reuse, PT ;  /* 0x000000121d0f7233 */ /* 0x100fe20003803000 */
[----:B------:R-:W-:Y:S01]  /*4de0*/  PRMT R16, R22, 0x5410, R3 ;  /* 0x0000541016107816 */ /* 0x000fe20000000003 */
[--C-:B------:R-:W-:Y:S01]  /*4df0*/  HSET2.LE.AND R26, R26, R18.reuse, PT ;  /* 0x000000121a1a7233 */ /* 0x100fe20003803000 */
[----:B------:R-:W-:Y:S01]  /*4e00*/  LOP3.LUT R2, R4, 0xffff, RZ, 0xc0, !PT ;  /* 0x0000ffff04027812 */ /* 0x000fe200078ec0ff */
[--C-:B------:R-:W-:Y:S01]  /*4e10*/  HSET2.LE.AND R27, R27, R18.reuse, PT ;  /* 0x000000121b1b7233 */ /* 0x100fe20003803000 */
[----:B------:R-:W-:Y:S01]  /*4e20*/  SHF.R.U32.HI R3, RZ, 0x10, R4 ;  /* 0x00000010ff037819 */ /* 0x000fe20000011604 */
[--C-:B------:R-:W-:Y:S01]  /*4e30*/  HSET2.LE.AND R25, R25, R18.reuse, PT ;  /* 0x0000001219197233 */ /* 0x100fe20003803000 */
[----:B------:R-:W-:Y:S01]  /*4e40*/  PRMT R17, R12, 0x5410, R9 ;  /* 0x000054100c117816 */ /* 0x000fe20000000009 */
[--C-:B------:R-:W-:Y:S01]  /*4e50*/  HSET2.LE.AND R24, R24, R18.reuse, PT ;  /* 0x0000001218187233 */ /* 0x100fe20003803000 */
[----:B------:R-:W-:Y:S01]  /*4e60*/  PRMT R14, R8, 0x5410, R11 ;  /* 0x00005410080e7816 */ /* 0x000fe2000000000b */
[----:B------:R-:W-:Y:S01]  /*4e70*/  HSET2.LE.AND R16, R16, R18, PT ;  /* 0x0000001210107233 */ /* 0x000fe20003803000 */
[----:B------:R-:W-:-:S02]  /*4e80*/  LOP3.LUT R12, R4, 0xff, RZ, 0xc0, !PT ;  /* 0x000000ff040c7812 */ /* 0x000fc400078ec0ff */
[----:B------:R-:W-:Y:S01]  /*4e90*/  SHF.R.U32.HI R11, RZ, 0x18, R4 ;  /* 0x00000018ff0b7819 */ /* 0x000fe20000011604 */
[----:B------:R-:W-:Y:S01]  /*4ea0*/  HSET2.LE.AND R20, R14, R18, PT ;  /* 0x000000120e147233 */ /* 0x000fe20003803000 */
[----:B------:R-:W-:Y:S02]  /*4eb0*/  SHF.R.U32.HI R8, RZ, 0x8, R2 ;  /* 0x00000008ff087819 */ /* 0x000fe40000011602 */
[----:B------:R-:W-:Y:S02]  /*4ec0*/  LOP3.LUT R4, R3, 0xff, RZ, 0xc0, !PT ;  /* 0x000000ff03047812 */ /* 0x000fe400078ec0ff */
[C---:B------:R-:W-:Y:S02]  /*4ed0*/  LOP3.LUT R2, R0.reuse, 0xffff, RZ, 0xc0, !PT ;  /* 0x0000ffff00027812 */ /* 0x040fe400078ec0ff */
[----:B------:R-:W-:Y:S02]  /*4ee0*/  SHF.R.U32.HI R3, RZ, 0x10, R0 ;  /* 0x00000010ff037819 */ /* 0x000fe40000011600 */
[----:B------:R-:W-:-:S02]  /*4ef0*/  LOP3.LUT R10, R0, 0xff, RZ, 0xc0, !PT ;  /* 0x000000ff000a7812 */ /* 0x000fc400078ec0ff */
[----:B------:R-:W-:Y:S02]  /*4f00*/  SHF.R.U32.HI R9, RZ, 0x18, R0 ;  /* 0x00000018ff097819 */ /* 0x000fe40000011600 */
[----:B------:R-:W-:Y:S02]  /*4f10*/  SHF.R.U32.HI R0, RZ, 0x8, R2 ;  /* 0x00000008ff007819 */ /* 0x000fe40000011602 */
        /* <DEDUP_REMOVED lines=8> */
[----:B------:R-:W-:Y:S01]  /*4fa0*/  F2FP.BF16.PACK_AB R3, R103, R105 ;  /* 0x000000696703723e */ /* 0x000fe200000010ff */
[----:B------:R-:W-:-:S02]  /*4fb0*/  HSET2.LE.AND R22, R4, R18, PT ;  /* 0x0000001204167233 */ /* 0x000fc40003803000 */
[--C-:B------:R-:W-:Y:S01]  /*4fc0*/  HSET2.LE.AND R9, R23, R18.reuse, PT ;  /* 0x0000001217097233 */ /* 0x100fe20003803000 */
[C---:B------:R-:W-:Y:S01]  /*4fd0*/  PRMT R235, R3.reuse, 0x7610, R235 ;  /* 0x0000761003eb7816 */ /* 0x040fe200000000eb */
[--C-:B------:R-:W-:Y:S01]  /*4fe0*/  HSET2.LE.AND R17, R13, R18.reuse, PT ;  /* 0x000000120d117233 */ /* 0x100fe20003803000 */
[----:B------:R-:W-:Y:S01]  /*4ff0*/  PRMT R233, R3, 0x7632, R233 ;  /* 0x0000763203e97816 */ /* 0x000fe200000000e9 */
[--C-:B------:R-:W-:Y:S01]  /*5000*/  HSET2.LE.AND R21, R8, R18.reuse, PT ;  /* 0x0000001208157233 */ /* 0x100fe20003803000 */
[----:B------:R-:W-:Y:S01]  /*5010*/  F2FP.BF16.PACK_AB R3, R167, R118 ;  /* 0x00000076a703723e */ /* 0x000fe200000010ff */
[--C-:B------:R-:W-:Y:S01]  /*5020*/  HSET2.LE.AND R4, R2, R18.reuse, PT ;  /* 0x0000001202047233 */ /* 0x100fe20003803000 */
[----:B----4-:R-:W-:Y:S01]  /*5030*/  F2FP.BF16.PACK_AB R2, R166, R117 ;  /* 0x00000075a602723e */ /* 0x010fe200000010ff */
[----:B------:R-:W-:Y:S01]  /*5040*/  HSET2.LE.AND R18, R0, R18, PT ;  /* 0x0000001200127233 */ /* 0x000fe20003803000 */
[----:B-----5:R-:W-:Y:S02]  /*5050*/  F2FP.BF16.PACK_AB R0, R101, R102 ;  /* 0x000000666500723e */ /* 0x020fe400000010ff */
[----:B------:R-:W-:-:S02]  /*5060*/  PRMT R232, R2, 0x7610, R232 ;  /* 0x0000761002e87816 */ /* 0x000fc400000000e8 */
[C---:B------:R-:W-:Y:S02]  /*5070*/  PRMT R236, R0.reuse, 0x7632, R236 ;  /* 0x0000763200ec7816 */ /* 0x040fe400000000ec */
[----:B------:R-:W-:Y:S02]  /*5080*/  PRMT R234, R0, 0x7610, R234 ;  /* 0x0000761000ea7816 */ /* 0x000fe400000000ea */
[----:B--2---:R-:W-:Y:S02]  /*5090*/  F2FP.BF16.PACK_AB R0, R165, R116 ;  /* 0x00000074a500723e */ /* 0x004fe400000010ff */
[----:B------:R-:W-:Y:S02]  /*50a0*/  PRMT R231, R2, 0x7632, R231 ;  /* 0x0000763202e77816 */ /* 0x000fe400000000e7 */
[C---:B------:R-:W-:Y:S02]  /*50b0*/  PRMT R230, R0.reuse, 0x7632, R230 ;  /* 0x0000763200e67816 */ /* 0x040fe400000000e6 */
[----:B------:R-:W-:-:S02]  /*50c0*/  PRMT R229, R0, 0x7610, R229 ;  /* 0x0000761000e57816 */ /* 0x000fc400000000e5 */
[----:B------:R-:W-:Y:S02]  /*50d0*/  F2FP.BF16.PACK_AB R0, R64, R67 ;  /* 0x000000434000723e */ /* 0x000fe400000010ff */
[----:B------:R-:W-:Y:S02]  /*50e0*/  F2FP.BF16.PACK_AB R2, R65, R73 ;  /* 0x000000494102723e */ /* 0x000fe400000010ff */
[C---:B------:R-:W-:Y:S02]  /*50f0*/  PRMT R226, R0.reuse, 0x7610, R226 ;  /* 0x0000761000e27816 */ /* 0x040fe400000000e2 */
[----:B------:R-:W-:Y:S02]  /*5100*/  PRMT R225, R0, 0x7632, R225 ;  /* 0x0000763200e17816 */ /* 0x000fe400000000e1 */
[----:B------:R-:W-:Y:S02]  /*5110*/  F2FP.BF16.PACK_AB R0, R69, R71 ;  /* 0x000000474500723e */ /* 0x000fe400000010ff */
[----:B------:R-:W-:-:S02]  /*5120*/  PRMT R228, R2, 0x7610, R228 ;  /* 0x0000761002e47816 */ /* 0x000fc400000000e4 */
[C---:B------:R-:W-:Y:S02]  /*5130*/  PRMT R222, R0.reuse, 0x7610, R222 ;  /* 0x0000761000de7816 */ /* 0x040fe400000000de */
[----:B------:R-:W-:Y:S02]  /*5140*/  PRMT R221, R0, 0x7632, R221 ;  /* 0x0000763200dd7816 */ /* 0x000fe400000000dd */
[----:B---3--:R-:W-:Y:S02]  /*5150*/  F2FP.BF16.PACK_AB R0, R31, R62 ;  /* 0x0000003e1f00723e */ /* 0x008fe400000010ff */
        /* <DEDUP_REMOVED lines=9> */
[----:B------:R-:W-:Y:S02]  /*51f0*/  PRMT R223, R2, 0x7632, R223 ;  /* 0x0000763202df7816 */ /* 0x000fe400000000df */
[----:B------:R-:W-:Y:S02]  /*5200*/  F2FP.BF16.PACK_AB R2, R106, R107 ;  /* 0x0000006b6a02723e */ /* 0x000fe400000010ff */
[C---:B------:R-:W-:Y:S02]  /*5210*/  PRMT R197, R0.reuse, 0x7610, R197 ;  /* 0x0000761000c57816 */ /* 0x040fe400000000c5 */
[----:B------:R-:W-:Y:S02]  /*5220*/  PRMT R196, R0, 0x7632, R196 ;  /* 0x0000763200c47816 */ /* 0x000fe400000000c4 */
[----:B------:R-:W-:Y:S02]  /*5230*/  PRMT R0, R218, 0x5410, R215 ;  /* 0x00005410da007816 */ /* 0x000fe400000000d7 */
[----:B------:R-:W-:-:S02]  /*5240*/  PRMT R219, R2, 0x7610, R219 ;  /* 0x0000761002db7816 */ /* 0x000fc400000000db */
[----:B------:R-:W-:Y:S02]  /*5250*/  PRMT R216, R2, 0x7632, R216 ;  /* 0x0000763202d87816 */ /* 0x000fe400000000d8 */
[----:B------:R-:W-:Y:S02]  /*5260*/  LOP3.LUT R12, R9, R0, RZ, 0xc0, !PT ;  /* 0x00000000090c7212 */ /* 0x000fe400078ec0ff */
[----:B------:R-:W-:Y:S02]  /*5270*/  PRMT R0, R219, 0x5410, R216 ;  /* 0x00005410db007816 */ /* 0x000fe400000000d8 */
[----:B------:R-:W-:Y:S02]  /*5280*/  PRMT R214, R3, 0x7610, R214 ;  /* 0x0000761003d67816 */ /* 0x000fe400000000d6 */
[----:B------:R-:W-:Y:S02]  /*5290*/  LOP3.LUT R13, R10, R0, RZ, 0xc0, !PT ;  /* 0x000000000a0d7212 */ /* 0x000fe400078ec0ff */
[----:B------:R-:W-:-:S02]  /*52a0*/  PRMT R0, R220, 0x5410, R217 ;  /* 0x00005410dc007816 */ /* 0x000fc400000000d9 */
[----:B------:R-:W-:Y:S02]  /*52b0*/  PRMT R213, R3, 0x7632, R213 ;  /* 0x0000763203d57816 */ /* 0x000fe400000000d5 */
[----:B------:R-:W-:Y:S02]  /*52c0*/  LOP3.LUT R14, R11, R0, RZ, 0xc0, !PT ;  /* 0x000000000b0e7212 */ /* 0x000fe400078ec0ff */
[----:B------:R-:W-:Y:S02]  /*52d0*/  PRMT R0, R214, 0x5410, R213 ;  /* 0x00005410d6007816 */ /* 0x000fe400000000d5 */
[----:B------:R-:W-:Y:S02]  /*52e0*/  F2FP.BF16.PACK_AB R2, R28, R52 ;  /* 0x000000341c02723e */ /* 0x000fe400000010ff */
[----:B------:R-:W-:Y:S02]  /*52f0*/  LOP3.LUT R15, R15, R0, RZ, 0xc0, !PT ;  /* 0x000000000f0f7212 */ /* 0x000fe400078ec0ff */
[----:B------:R-:W-:-:S02]  /*5300*/  PRMT R0, R232, 0x5410, R231 ;  /* 0x00005410e8007816 */ /* 0x000fc400000000e7 */
[----:B------:R-:W-:Y:S02]  /*5310*/  PRMT R199, R2, 0x7610, R199 ;  /* 0x0000761002c77816 */ /* 0x000fe400000000c7 */
[----:B------:R-:W-:Y:S01]  /*5320*/  LOP3.LUT R10, R16, R0, RZ, 0xc0, !PT ;  /* 0x00000000100a7212 */ /* 0x000fe200078ec0ff */
[C---:B------:R-:W-:Y:S01]  /*5330*/  HMMA.16816.F32.BF16 R144, R12.reuse, R140, RZ ;  /* 0x0000008c0c90723c */ /* 0x040fe200000418ff */
[----:B------:R-:W-:Y:S02]  /*5340*/  PRMT R0, R229, 0x5410, R230 ;  /* 0x00005410e5007816 */ /* 0x000fe400000000e6 */
[----:B------:R-:W-:Y:S02]  /*5350*/  PRMT R198, R2, 0x7632, R198 ;  /* 0x0000763202c67816 */ /* 0x000fe400000000c6 */
[----:B------:R-:W-:Y:S02]  /*5360*/  LOP3.LUT R11, R17, R0, RZ, 0xc0, !PT ;  /* 0x00000000110b7212 */ /* 0x000fe400078ec0ff */
[----:B------:R-:W-:Y:S01]  /*5370*/  PRMT R0, R235, 0x5410, R233 ;  /* 0x00005410eb007816 */ /* 0x000fe200000000e9 */
[----:B------:R-:W-:Y:S01]  /*5380*/  HMMA.16816.F32.BF16 R152, R12, R148, RZ ;  /* 0x000000940c98723c */ /* 0x000fe200000418ff */
[----:B------:R-:W-:-:S02]  /*5390*/  F2FP.BF16.PACK_AB R2, R250, R251 ;  /* 0x000000fbfa02723e */ /* 0x000fc400000010ff */
[----:B------:R-:W-:Y:S02]  /*53a0*/  LOP3.LUT R8, R4, R0, RZ, 0xc0, !PT ;  /* 0x0000000004087212 */ /* 0x000fe400078ec0ff */
[----:B------:R-:W-:Y:S02]  /*53b0*/  PRMT R0, R234, 0x5410, R236 ;  /* 0x00005410ea007816 */ /* 0x000fe400000000ec */
[----:B------:R-:W-:Y:S01]  /*53c0*/  PRMT R195, R2, 0x7610, R195 ;  /* 0x0000761002c37816 */ /* 0x000fe200000000c3 */
[----:B------:R-:W-:Y:S01]  /*53d0*/  HMMA.16816.F32.BF16 R36, R12, R188, RZ ;  /* 0x000000bc0c24723c */ /* 0x000fe200000418ff */
[----:B------:R-:W-:Y:S02]  /*53e0*/  LOP3.LUT R9, R18, R0, RZ, 0xc0, !PT ;  /* 0x0000000012097212 */ /* 0x000fe400078ec0ff */
[----:B------:R-:W-:Y:S02]  /*53f0*/  F2FP.BF16.PACK_AB R0, R249, R252 ;  /* 0x000000fcf900723e */ /* 0x000fe400000010ff */
[----:B------:R-:W-:-:S02]  /*5400*/  PRMT R194, R2, 0x7632, R194 ;  /* 0x0000763202c27816 */ /* 0x000fc400000000c2 */
[C---:B------:R-:W-:Y:S01]  /*5410*/  PRMT R193, R0.reuse, 0x7610, R193 ;  /* 0x0000761000c17816 */ /* 0x040fe200000000c1 */
[C---:B------:R-:W-:Y:S01]  /*5420*/  HMMA.16816.F32.BF16 R160, R8.reuse, R140, RZ ;  /* 0x0000008c08a0723c */ /* 0x040fe200000418ff */
[----:B------:R-:W-:Y:S02]  /*5430*/  PRMT R192, R0, 0x7632, R192 ;  /* 0x0000763200c07816 */ /* 0x000fe400000000c0 */
[----:B------:R-:W-:Y:S02]  /*5440*/  PRMT R0, R199, 0x5410, R198 ;  /* 0x00005410c7007816 */ /* 0x000fe400000000c6 */
[----:B------:R-:W-:Y:S02]  /*5450*/  LOP3.LUT R3, R45, UR10, R32, 0x96, !PT ;  /* 0x0000000a2d037c12 */ /* 0x000fe4000f8e9620 */
[----:B------:R-:W-:Y:S01]  /*5460*/  LOP3.LUT R128, R19, R0, RZ, 0xc0, !PT ;  /* 0x0000000013807212 */ /* 0x000fe200078ec0ff */
[----:B------:R-:W-:Y:S01]  /*5470*/  IMAD.MOV.U32 R140, RZ, RZ, R28 ;  /* 0x000000ffff8c7224 */ /* 0x000fe200078e001c */
[----:B------:R-:W-:Y:S01]  /*5480*/  PRMT R0, R197, 0x5410, R196 ;  /* 0x00005410c5007816 */ /* 0x000fe200000000c4 */
[----:B------:R-:W-:Y:S01]  /*5490*/  IMAD.WIDE.U32 R6, R3, -0x326172a9, RZ ;  /* 0xcd9e8d5703067825 */ /* 0x000fe200078e00ff */
[----:B------:R-:W-:Y:S02]  /*54a0*/  HMMA.16816.F32.BF16 R168, R8, R148, RZ ;  /* 0x0000009408a8723c */ /* 0x000fe400000418ff */
[----:B------:R-:W-:Y:S01]  /*54b0*/  LOP3.LUT R129, R20, R0, RZ, 0xc0, !PT ;  /* 0x0000000014817212 */ /* 0x000fe200078ec0ff */
[----:B------:R-:W-:Y:S01]  /*54c0*/  IMAD.MOV.U32 R141, RZ, RZ, R64 ;  /* 0x000000ffff8d7224 */ /* 0x000fe200078e0040 */
[----:B------:R-:W-:-:S03]  /*54d0*/  PRMT R0, R195, 0x5410, R194 ;  /* 0x00005410c3007816 */ /* 0x000fc600000000c2 */
[----:B------:R-:W-:Y:S01]  /*54e0*/  IMAD.MOV.U32 R149, RZ, RZ, R73 ;  /* 0x000000ffff957224 */ /* 0x000fe200078e0049 */
[----:B------:R-:W-:Y:S01]  /*54f0*/  LOP3.LUT R130, R26, R0, RZ, 0xc0, !PT ;  /* 0x000000001a827212 */ /* 0x000fe200078ec0ff */
[----:B------:R-:W-:Y:S01]  /*5500*/  HMMA.16816.F32.BF16 R40, R8, R188, RZ ;  /* 0x000000bc0828723c */ /* 0x000fe200000418ff */
[----:B------:R-:W-:Y:S01]  /*5510*/  PRMT R0, R193, 0x5410, R192 ;  /* 0x00005410c1007816 */ /* 0x000fe200000000c0 */
[----:B------:R-:W-:-:S03]  /*5520*/  IMAD.MOV.U32 R148, RZ, RZ, R67 ;  /* 0x000000ffff947224 */ /* 0x000fc600078e0043 */
[----:B------:R-:W-:Y:S02]  /*5530*/  LOP3.LUT R131, R27, R0, RZ, 0xc0, !PT ;  /* 0x000000001b837212 */ /* 0x000fe400078ec0ff */
[----:B------:R-:W-:Y:S01]  /*5540*/  PRMT R0, R228, 0x5410, R227 ;  /* 0x00005410e4007816 */ /* 0x000fe200000000e3 */
[----:B------:R-:W-:Y:S02]  /*5550*/  IMAD.MOV.U32 R188, RZ, RZ, R70 ;  /* 0x000000ffffbc7224 */ /* 0x000fe400078e0046 */
[----:B------:R-:W-:Y:S01]  /*5560*/  IMAD.MOV.U32 R189, RZ, RZ, R69 ;  /* 0x000000ffffbd7224 */ /* 0x000fe200078e0045 */
[----:B------:R-:W-:Y:S01]  /*5570*/  LOP3.LUT R124, R21, R0, RZ, 0xc0, !PT ;  /* 0x00000000157c7212 */ /* 0x000fe200078ec0ff */
[----:B------:R-:W-:Y:S01]  /*5580*/  HMMA.16816.F32.BF16 R144, R128, R176, R144 ;  /* 0x000000b08090723c */ /* 0x000fe20000041890 */
[----:B------:R-:W-:-:S04]  /*5590*/  PRMT R0, R226, 0x5410, R225 ;  /* 0x00005410e2007816 */ /* 0x000fc800000000e1 */
[----:B------:R-:W-:Y:S02]  /*55a0*/  LOP3.LUT R125, R22, R0, RZ, 0xc0, !PT ;  /* 0x00000000167d7212 */ /* 0x000fe400078ec0ff */
[----:B------:R-:W-:Y:S01]  /*55b0*/  PRMT R0, R224, 0x5410, R223 ;  /* 0x00005410e0007816 */ /* 0x000fe200000000df */
[----:B------:R-:W-:Y:S03]  /*55c0*/  HMMA.16816.F32.BF16 R152, R128, R48, R152 ;  /* 0x000000308098723c */ /* 0x000fe60000041898 */
[----:B------:R-:W-:Y:S02]  /*55d0*/  LOP3.LUT R126, R25, R0, RZ, 0xc0, !PT ;  /* 0x00000000197e7212 */ /* 0x000fe400078ec0ff */
[----:B------:R-:W-:-:S03]  /*55e0*/  PRMT R0, R222, 0x5410, R221 ;  /* 0x00005410de007816 */ /* 0x000fc600000000dd */
[----:B------:R-:W-:Y:S01]  /*55f0*/  HMMA.16816.F32.BF16 R36, R128, R184, R36 ;  /* 0x000000b88024723c */ /* 0x000fe20000041824 */
[----:B------:R-:W-:Y:S02]  /*5600*/  LOP3.LUT R127, R24, R0, RZ, 0xc0, !PT ;  /* 0x00000000187f7212 */ /* 0x000fe400078ec0ff */
[----:B------:R-:W-:Y:S01]  /*5610*/  LOP3.LUT R0, R63, UR14, R58, 0x96, !PT ;  /* 0x0000000e3f007c12 */ /* 0x000fe2000f8e963a */
[----:B------:R-:W-:-:S04]  /*5620*/  IMAD.MOV.U32 R63, RZ, RZ, R65 ;  /* 0x000000ffff3f7224 */ /* 0x000fc800078e0041 */
[----:B------:R-:W-:Y:S01]  /*5630*/  IMAD.WIDE.U32 R18, R0, -0x2daee0ad, RZ ;  /* 0xd2511f5300127825 */ /* 0x000fe200078e00ff */
[C---:B------:R-:W-:Y:S04]  /*5640*/  HMMA.16816.F32.BF16 R160, R124.reuse, R176, R160 ;  /* 0x000000b07ca0723c */ /* 0x040fe800000418a0 */
[----:B------:R-:W-:Y:S02]  /*5650*/  LOP3.LUT R0, R19, UR12, R56, 0x96, !PT ;  /* 0x0000000c13007c12 */ /* 0x000fe4000f8e9638 */
[----:B------:R-:W-:Y:S01]  /*5660*/  LOP3.LUT R18, R35, UR10, R18, 0x96, !PT ;  /* 0x0000000a23127c12 */ /* 0x000fe2000f8e9612 */
[----:B------:R-:W-:Y:S01]  /*5670*/  IMAD.MOV.U32 R177, RZ, RZ, R71 ;  /* 0x000000ffffb17224 */ /* 0x000fe200078e0047 */
[----:B------:R-:W-:Y:S01]  /*5680*/  HMMA.16816.F32.BF16 R168, R124, R48, R168 ;  /* 0x000000307ca8723c */ /* 0x000fe200000418a8 */
[----:B------:R-:W-:Y:S01]  /*5690*/  IMAD.WIDE.U32 R20, R0, -0x326172a9, RZ ;  /* 0xcd9e8d5700147825 */ /* 0x000fe200078e00ff */
[----:B------:R-:W-:-:S04]  /*56a0*/  LOP3.LUT R0, R33, UR12, R74, 0x96, !PT ;  /* 0x0000000c21007c12 */ /* 0x000fc8000f8e964a */
[----:B------:R-:W-:Y:S01]  /*56b0*/  LOP3.LUT R2, R21, UR11, R46, 0x96, !PT ;  /* 0x0000000b15027c12 */ /* 0x000fe2000f8e962e */
[----:B------:R-:W-:Y:S01]  /*56c0*/  IMAD.WIDE.U32 R4, R0, -0x326172a9, RZ ;  /* 0xcd9e8d5700047825 */ /* 0x000fe200078e00ff */
[----:B------:R-:W-:Y:S01]  /*56d0*/  LOP3.LUT R0, R90, 0x7ffffffc, RZ, 0xc0, !PT ;  /* 0x7ffffffc5a007812 */ /* 0x000fe200078ec0ff */
[----:B------:R-:W1:Y:S01]  /*56e0*/  LDC.U8 R46, c[0x0][0x2d8] ;  /* 0x0000b600ff2e7b82 */ /* 0x000e620000000000 */
[----:B------:R-:W-:Y:S01]  /*56f0*/  HMMA.16816.F32.BF16 R40, R124, R184, R40 ;  /* 0x000000b87c28723c */ /* 0x000fe20000041828 */
[----:B------:R-:W-:Y:S01]  /*5700*/  IMAD.WIDE.U32 R24, R2, -0x2daee0ad, RZ ;  /* 0xd2511f5302187825 */ /* 0x000fe200078e00ff */
[----:B------:R-:W-:Y:S02]  /*5710*/  LOP3.LUT R2, R5, UR11, R242, 0x96, !PT ;  /* 0x0000000b05027c12 */ /* 0x000fe4000f8e96f2 */
[----:B------:R-:W-:Y:S01]  /*5720*/  LOP3.LUT R4, R7, UR9, R4, 0x96, !PT ;  /* 0x0000000907047c12 */ /* 0x000fe2000f8e9604 */
[----:B------:R-:W-:Y:S01]  /*5730*/  IMAD.IADD R0, R89, 0x1, -R0 ;  /* 0x0000000159007824 */ /* 0x000fe200078e0a00 */
[----:B------:R-:W-:Y:S01]  /*5740*/  LOP3.LUT R5, R25, UR8, R34, 0x96, !PT ;  /* 0x0000000819057c12 */ /* 0x000fe2000f8e9622 */
[----:B------:R-:W-:Y:S01]  /*5750*/  IMAD.WIDE.U32 R16, R2, -0x2daee0ad, RZ ;  /* 0xd2511f5302107825 */ /* 0x000fe200078e00ff */
[----:B------:R-:W-:Y:S01]  /*5760*/  LDSM.16.MT88.4 R32, [R203+0xb000] ;  /* 0x00b00000cb20783b */ /* 0x000fe20000004200 */
[----:B------:R-:W-:Y:S02]  /*5770*/  HMMA.16816.F32.BF16 R56, R8, R180, RZ ;  /* 0x000000b40838723c */ /* 0x000fe400000418ff */
[----:B------:R-:W-:-:S04]  /*5780*/  IMAD.WIDE.U32 R2, R18, -0x326172a9, RZ ;  /* 0xcd9e8d5712027825 */ /* 0x000fc800078e00ff */
[----:B------:R-:W-:Y:S01]  /*5790*/  IMAD.WIDE.U32 R22, R5, -0x326172a9, RZ ;  /* 0xcd9e8d5705167825 */ /* 0x000fe200078e00ff */
[----:B------:R-:W-:Y:S02]  /*57a0*/  LOP3.LUT R5, R17, UR8, R44, 0x96, !PT ;  /* 0x0000000811057c12 */ /* 0x000fe4000f8e962c */
[----:B------:R-:W-:Y:S01]  /*57b0*/  LOP3.LUT R3, R3, UR9, R20, 0x96, !PT ;  /* 0x0000000903037c12 */ /* 0x000fe2000f8e9614 */
[----:B------:R-:W-:Y:S01]  /*57c0*/  IMAD.WIDE.U32 R20, R4, -0x2daee0ad, RZ ;  /* 0xd2511f5304147825 */ /* 0x000fe200078e00ff */
[----:B------:R-:W-:-:S03]  /*57d0*/  LOP3.LUT R2, R23, UR7, R2, 0x96, !PT ;  /* 0x0000000717027c12 */ /* 0x000fc6000f8e9602 */
[----:B------:R-:W-:-:S04]  /*57e0*/  IMAD.WIDE.U32 R18, R5, -0x326172a9, RZ ;  /* 0xcd9e8d5705127825 */ /* 0x000fc800078e00ff */
[----:B------:R-:W-:Y:S01]  /*57f0*/  IMAD.WIDE.U32 R4, R3, -0x2daee0ad, RZ ;  /* 0xd2511f5303047825 */ /* 0x000fe200078e00ff */
[----:B------:R-:W-:Y:S02]  /*5800*/  LOP3.LUT R7, R19, UR7, R6, 0x96, !PT ;  /* 0x0000000713077c12 */ /* 0x000fe4000f8e9606 */
[----:B------:R-:W-:Y:S01]  /*5810*/  LOP3.LUT R6, R21, UR6, R16, 0x96, !PT ;  /* 0x0000000615067c12 */ /* 0x000fe2000f8e9610 */
[----:B------:R-:W-:Y:S01]  /*5820*/  IMAD.SHL.U32 R0, R0, 0x2, RZ ;  /* 0x0000000200007824 */ /* 0x000fe200078e00ff */
[----:B------:R-:W-:Y:S01]  /*5830*/  LOP3.LUT R17, R5, UR6, R24, 0x96, !PT ;  /* 0x0000000605117c12 */ /* 0x000fe2000f8e9618 */
[----:B------:R-:W-:-:S04]  /*5840*/  IMAD.WIDE.U32 R2, R2, -0x2daee0ad, RZ ;  /* 0xd2511f5302027825 */ /* 0x000fc800078e00ff */
[----:B------:R-:W-:Y:S01]  /*5850*/  IMAD R176, R92, c[0x0][0x228], R0 ;  /* 0x00008a005cb07a24 */ /* 0x000fe200078e0200 */
[----:B------:R-:W-:Y:S01]  /*5860*/  LOP3.LUT R0, R3, UR16, R4, 0x96, !PT ;  /* 0x0000001003007c12 */ /* 0x000fe2000f8e9604 */
[----:B------:R-:W-:Y:S01]  /*5870*/  IMAD.WIDE.U32 R4, R6, -0x326172a9, RZ ;  /* 0xcd9e8d5706047825 */ /* 0x000fe200078e00ff */
[C---:B------:R-:W-:Y:S02]  /*5880*/  LOP3.LUT R19, R2.reuse, 0xff, RZ, 0xc0, !PT ;  /* 0x000000ff02137812 */ /* 0x040fe400078ec0ff */
[----:B------:R-:W-:Y:S01]  /*5890*/  LOP3.LUT R24, R2, 0xffff, RZ, 0xc0, !PT ;  /* 0x0000ffff02187812 */ /* 0x000fe200078ec0ff */
[----:B------:R-:W-:Y:S01]  /*58a0*/  IMAD.WIDE.U32 R6, R7, -0x2daee0ad, RZ ;  /* 0xd2511f5307067825 */ /* 0x000fe200078e00ff */
[--C-:B------:R-:W-:Y:S02]  /*58b0*/  SHF.R.U32.HI R25, RZ, 0x10, R2.reuse ;  /* 0x00000010ff197819 */ /* 0x100fe40000011602 */
[----:B------:R-:W-:Y:S01]  /*58c0*/  SHF.R.U32.HI R23, RZ, 0x18, R2 ;  /* 0x00000018ff177819 */ /* 0x000fe20000011602 */
[----:B------:R-:W-:Y:S01]  /*58d0*/  IMAD.WIDE.U32 R2, R17, -0x326172a9, RZ ;  /* 0xcd9e8d5711027825 */ /* 0x000fe200078e00ff */
[----:B------:R-:W-:-:S02]  /*58e0*/  LOP3.LUT R16, R5, UR15, R18, 0x96, !PT ;  /* 0x0000000f05107c12 */ /* 0x000fc4000f8e9612 */
[C---:B------:R-:W-:Y:S01]  /*58f0*/  LOP3.LUT R21, R4.reuse, 0xff, RZ, 0xc0, !PT ;  /* 0x000000ff04157812 */ /* 0x040fe200078ec0ff */
[----:B------:R-:W-:Y:S01]  /*5900*/  IMAD.MOV.U32 R48, RZ, RZ, R66 ;  /* 0x000000ffff307224 */ /* 0x000fe200078e0042 */
[----:B------:R-:W-:Y:S01]  /*5910*/  LOP3.LUT R17, R3, UR15, R22, 0x96, !PT ;  /* 0x0000000f03117c12 */ /* 0x000fe2000f8e9616 */
[----:B------:R-:W2:Y:S01]  /*5920*/  LDSM.16.MT88.4 R64, [R205+0xa800] ;  /* 0x00a80000cd40783b */ /* 0x000ea20000004200 */
[----:B------:R-:W-:Y:S01]  /*5930*/  LOP3.LUT R28, R4, 0xffff, RZ, 0xc0, !PT ;  /* 0x0000ffff041c7812 */ /* 0x000fe200078ec0ff */
[----:B------:R-:W-:Y:S01]  /*5940*/  IMAD.MOV.U32 R184, RZ, RZ, R68 ;  /* 0x000000ffffb87224 */ /* 0x000fe200078e0044 */
[----:B------:R-:W-:Y:S01]  /*5950*/  SHF.R.U32.HI R30, RZ, 0x10, R4 ;  /* 0x00000010ff1e7819 */ /* 0x000fe20000011604 */
[----:B------:R-:W-:Y:S01]  /*5960*/  IMAD.MOV.U32 R49, RZ, RZ, R52 ;  /* 0x000000ffff317224 */ /* 0x000fe200078e0034 */
[----:B------:R-:W-:Y:S01]  /*5970*/  SHF.R.U32.HI R18, RZ, 0x18, R4 ;  /* 0x00000018ff127819 */ /* 0x000fe20000011604 */
[----:B------:R-:W-:Y:S01]  /*5980*/  HMMA.16816.F32.BF16 R52, R12, R180, RZ ;  /* 0x000000b40c34723c */ /* 0x000fe200000418ff */
[----:B------:R-:W-:Y:S01]  /*5990*/  LOP3.LUT R4, R7, UR16, R20, 0x96, !PT ;  /* 0x0000001007047c12 */ /* 0x000fe2000f8e9614 */
[----:B------:R-:W-:Y:S01]  /*59a0*/  IMAD.MOV.U32 R185, RZ, RZ, R72 ;  /* 0x000000ffffb97224 */ /* 0x000fe200078e0048 */
[----:B------:R-:W-:-:S02]  /*59b0*/  LOP3.LUT R44, R6, 0xffff, RZ, 0xc0, !PT ;  /* 0x0000ffff062c7812 */ /* 0x000fc400078ec0ff */
[----:B------:R-:W-:Y:S02]  /*59c0*/  LOP3.LUT R7, R17, 0xff, RZ, 0xc0, !PT ;  /* 0x000000ff11077812 */ /* 0x000fe400078ec0ff */
[----:B------:R-:W-:Y:S01]  /*59d0*/  SHF.R.U32.HI R5, RZ, 0x18, R17 ;  /* 0x00000018ff057819 */ /* 0x000fe20000011611 */
[----:B------:R-:W-:Y:S01]  /*59e0*/  IMAD.MOV.U32 R180, RZ, RZ, R63 ;  /* 0x000000ffffb47224 */ /* 0x000fe200078e003f */
[----:B------:R-:W-:Y:S01]  /*59f0*/  LOP3.LUT R45, R2, 0xffff, RZ, 0xc0, !PT ;  /* 0x0000ffff022d7812 */ /* 0x000fe200078ec0ff */
[----:B------:R-:W-:Y:S01]  /*5a00*/  HMMA.16816.F32.BF16 R68, R12, R172, RZ ;  /* 0x000000ac0c44723c */ /* 0x000fe200000418ff */
[----:B------:R-:W-:Y:S01]  /*5a10*/  SHF.R.U32.HI R3, RZ, 0x10, R17 ;  /* 0x00000010ff037819 */ /* 0x000fe20000011611 */
[----:B------:R-:W-:Y:S01]  /*5a20*/  IMAD.MOV.U32 R181, RZ, RZ, R141 ;  /* 0x000000ffffb57224 */ /* 0x000fe200078e008d */
[----:B------:R-:W-:Y:S02]  /*5a30*/  LOP3.LUT R22, R6, 0xff, RZ, 0xc0, !PT ;  /* 0x000000ff06167812 */ /* 0x000fe400078ec0ff */
[----:B------:R-:W-:-:S02]  /*5a40*/  SHF.R.U32.HI R29, RZ, 0x10, R6 ;  /* 0x00000010ff1d7819 */ /* 0x000fc40000011606 */
[----:B------:R-:W-:Y:S01]  /*5a50*/  SHF.R.U32.HI R20, RZ, 0x18, R6 ;  /* 0x00000018ff147819 */ /* 0x000fe20000011606 */
[----:B------:R-:W-:Y:S01]  /*5a60*/  HMMA.16816.F32.BF16 R72, R8, R172, RZ ;  /* 0x000000ac0848723c */ /* 0x000fe200000418ff */
[C---:B-1----:R-:W-:Y:S02]  /*5a70*/  ISETP.GE.U32.AND P6, PT, R46.reuse, R7, PT ;  /* 0x000000072e00720c */ /* 0x042fe40003fc6070 */
[----:B------:R-:W-:Y:S02]  /*5a80*/  ISETP.GE.U32.AND P5, PT, R46, R5, PT ;  /* 0x000000052e00720c */ /* 0x000fe40003fa6070 */
[----:B------:R-:W-:Y:S02]  /*5a90*/  LOP3.LUT R5, R2, 0xff, RZ, 0xc0, !PT ;  /* 0x000000ff02057812 */ /* 0x000fe400078ec0ff */
[--C-:B------:R-:W-:Y:S02]  /*5aa0*/  SHF.R.U32.HI R7, RZ, 0x10, R2.reuse ;  /* 0x00000010ff077819 */ /* 0x100fe40000011602 */
[----:B------:R-:W-:-:S02]  /*5ab0*/  SHF.R.U32.HI R6, RZ, 0x18, R2 ;  /* 0x00000018ff067819 */ /* 0x000fc40000011602 */
[----:B------:R-:W-:Y:S02]  /*5ac0*/  LOP3.LUT R2, R3, 0xff, RZ, 0xc0, !PT ;  /* 0x000000ff03027812 */ /* 0x000fe400078ec0ff */
[C---:B------:R-:W-:Y:S01]  /*5ad0*/  ISETP.GE.U32.AND P2, PT, R46.reuse, R5, PT ;  /* 0x000000052e00720c */ /* 0x040fe20003f46070 */
[----:B------:R-:W-:Y:S01]  /*5ae0*/  @!P6 HFMA2.BF16_V2 R60, -RZ.H0_H0, RZ.H0_H0, -R235.H0_H0 ;  /* 0x200000ffff3ce231 */ /* 0x000fe200003409eb */
[----:B------:R-:W-:Y:S01]  /*5af0*/  ISETP.GE.U32.AND P3, PT, R46, R2, PT ;  /* 0x000000022e00720c */ /* 0x000fe20003f66070 */
[----:B------:R-:W-:Y:S01]  /*5b00*/  @!P5 HFMA2.BF16_V2 R61, -RZ.H0_H0, RZ.H0_H0, -R236.H0_H0 ;  /* 0x200000ffff3dd231 */ /* 0x000fe200003409ec */
[----:B------:R-:W-:Y:S01]  /*5b10*/  LOP3.LUT R2, R7, 0xff, RZ, 0xc0, !PT ;  /* 0x000000ff07027812 */ /* 0x000fe200078ec0ff */
[----:B------:R-:W-:Y:S01]  /*5b20*/  FADD.FTZ R7, R62, R31 ;  /* 0x0000001f3e077221 */ /* 0x000fe20000010000 */
[----:B------:R-:W-:Y:S01]  /*5b30*/  SHF.R.U32.HI R5, RZ, 0x18, R0 ;  /* 0x00000018ff057819 */ /* 0x000fe20000011600 */
[----:B--2---:R-:W-:Y:S01]  /*5b40*/  HMMA.16816.F32.BF16 R52, R128, R64, R52 ;  /* 0x000000408034723c */ /* 0x004fe20000041834 */
[----:B------:R-:W-:Y:S01]  /*5b50*/  @!P6 PRMT R235, R60, 0x5410, RZ ;  /* 0x000054103cebe816 */ /* 0x000fe200000000ff */
[----:B------:R-:W-:Y:S01]  /*5b60*/  FADD.FTZ R7, R47, R7 ;  /* 0x000000072f077221 */ /* 0x000fe20000010000 */
[----:B------:R-:W-:-:S02]  /*5b70*/  ISETP.GE.U32.AND P6, PT, R46, R2, PT ;  /* 0x000000022e00720c */ /* 0x000fc40003fc6070 */
[----:B------:R-:W-:Y:S01]  /*5b80*/  SHF.R.U32.HI R2, RZ, 0x10, R0 ;  /* 0x00000010ff027819 */ /* 0x000fe20000011600 */
[----:B------:R-:W-:Y:S01]  /*5b90*/  @!P2 HFMA2.BF16_V2 R76, -RZ.H0_H0, RZ.H0_H0, -R232.H0_H0 ;  /* 0x200000ffff4ca231 */ /* 0x000fe200003409e8 */
[----:B------:R-:W-:Y:S01]  /*5ba0*/  ISETP.GE.U32.AND P1, PT, R46, R6, PT ;  /* 0x000000062e00720c */ /* 0x000fe20003f26070 */
[----:B------:R-:W-:Y:S01]  /*5bb0*/  @!P3 HFMA2.BF16_V2 R77, -RZ.H0_H0, RZ.H0_H0, -R234.H0_H0 ;  /* 0x200000ffff4db231 */ /* 0x000fe200003409ea */
[----:B------:R-:W-:Y:S01]  /*5bc0*/  LOP3.LUT R2, R2, 0xff, RZ, 0xc0, !PT ;  /* 0x000000ff02027812 */ /* 0x000fe200078ec0ff */
[----:B------:R-:W-:Y:S01]  /*5bd0*/  FADD.FTZ R6, R102, R101 ;  /* 0x0000006566067221 */ /* 0x000fe20000010000 */
[----:B------:R-:W-:Y:S01]  /*5be0*/  @!P2 PRMT R232, R76, 0x5410, RZ ;  /* 0x000054104ce8a816 */ /* 0x000fe200000000ff */
[----:B------:R-:W-:Y:S01]  /*5bf0*/  HMMA.16816.F32.BF16 R56, R124, R64, R56 ;  /* 0x000000407c38723c */ /* 0x000fe20000041838 */
[----:B------:R-:W-:Y:S01]  /*5c00*/  @!P3 PRMT R234, R77, 0x5410, RZ ;  /* 0x000054104deab816 */ /* 0x000fe200000000ff */
[----:B------:R-:W-:Y:S01]  /*5c10*/  FADD.FTZ R6, R116, R6 ;  /* 0x0000000674067221 */ /* 0x000fe20000010000 */
[C---:B------:R-:W-:Y:S01]  /*5c20*/  ISETP.GE.U32.AND P3, PT, R46.reuse, R5, PT ;  /* 0x000000052e00720c */ /* 0x040fe20003f66070 */
[----:B------:R-:W-:Y:S01]  /*5c30*/  @!P6 HFMA2.BF16_V2 R79, -RZ.H0_H0, RZ.H0_H0, -R229.H0_H0 ;  /* 0x200000ffff4fe231 */ /* 0x000fe200003409e5 */
[C---:B------:R-:W-:Y:S01]  /*5c40*/  ISETP.GE.U32.AND P2, PT, R46.reuse, R2, PT ;  /* 0x000000022e00720c */ /* 0x040fe20003f46070 */
[----:B------:R-:W-:Y:S01]  /*5c50*/  FADD.FTZ R5, R107, R106 ;  /* 0x0000006a6b057221 */ /* 0x000fe20000010000 */
[----:B------:R-:W-:Y:S01]  /*5c60*/  ISETP.GE.U32.AND P4, PT, R46, R19, PT ;  /* 0x000000132e00720c */ /* 0x000fe20003f86070 */
[----:B------:R-:W-:Y:S01]  /*5c70*/  @!P1 HFMA2.BF16_V2 R78, -RZ.H0_H0, RZ.H0_H0, -R230.H0_H0 ;  /* 0x200000ffff4e9231 */ /* 0x000fe200003409e6 */
[----:B------:R-:W-:Y:S01]  /*5c80*/  SHF.R.U32.HI R2, RZ, 0x8, R24 ;  /* 0x00000008ff027819 */ /* 0x000fe20000011618 */
[----:B------:R-:W-:Y:S01]  /*5c90*/  FADD.FTZ R5, R118, R5 ;  /* 0x0000000576057221 */ /* 0x000fe20000010000 */
[----:B------:R-:W-:Y:S01]  /*5ca0*/  LOP3.LUT R3, R0, 0xff, RZ, 0xc0, !PT ;  /* 0x000000ff00037812 */ /* 0x000fe200078ec0ff */
[----:B------:R-:W-:Y:S01]  /*5cb0*/  HMMA.16816.F32.BF16 R68, R128, R80, R68 ;  /* 0x000000508044723c */ /* 0x000fe20000041844 */
[----:B------:R-:W-:Y:S01]  /*5cc0*/  LOP3.LUT R2, R2, 0xffff, RZ, 0xc0, !PT ;  /* 0x0000ffff02027812 */ /* 0x000fe200078ec0ff */
[----:B------:R-:W-:Y:S01]  /*5cd0*/  FADD.FTZ R5, R167, R5 ;  /* 0x00000005a7057221 */ /* 0x000fe20000010000 */
[----:B------:R-:W-:Y:S01]  /*5ce0*/  @!P5 PRMT R236, R61, 0x5410, RZ ;  /* 0x000054103decd816 */ /* 0x000fe200000000ff */
[----:B------:R-:W-:Y:S01]  /*5cf0*/  @!P3 HFMA2.BF16_V2 R88, -RZ.H0_H0, RZ.H0_H0, -R225.H0_H0 ;  /* 0x200000ffff58b231 */ /* 0x000fe200003409e1 */
[----:B------:R-:W-:Y:S01]  /*5d00*/  ISETP.GE.U32.AND P5, PT, R46, R3, PT ;  /* 0x000000032e00720c */ /* 0x000fe20003fa6070 */
[----:B------:R-:W-:Y:S01]  /*5d10*/  @!P2 HFMA2.BF16_V2 R89, -RZ.H0_H0, RZ.H0_H0, -R226.H0_H0 ;  /* 0x200000ffff59a231 */ /* 0x000fe200003409e2 */
[----:B------:R-:W-:Y:S01]  /*5d20*/  LOP3.LUT R3, R25, 0xff, RZ, 0xc0, !PT ;  /* 0x000000ff19037812 */ /* 0x000fe200078ec0ff */
[----:B------:R-:W-:Y:S01]  /*5d30*/  @!P4 HFMA2.BF16_V2 R92, -RZ.H0_H0, RZ.H0_H0, -R224.H0_H0 ;  /* 0x200000ffff5cc231 */ /* 0x000fe200003409e0 */
[----:B------:R-:W-:Y:S01]  /*5d40*/  @!P3 PRMT R225, R88, 0x5410, RZ ;  /* 0x0000541058e1b816 */ /* 0x000fe200000000ff */
[----:B------:R-:W1:Y:S01]  /*5d50*/  LDSM.16.MT88.4 R24, [R206+0xb000] ;  /* 0x00b00000ce18783b */ /* 0x000e620000004200 */
[----:B------:R-:W-:Y:S01]  /*5d60*/  ISETP.GE.U32.AND P3, PT, R46, R2, PT ;  /* 0x000000022e00720c */ /* 0x000fe20003f66070 */
[----:B------:R-:W-:Y:S01]  /*5d70*/  HMMA.16816.F32.BF16 R60, R8, R182, RZ ;  /* 0x000000b6083c723c */ /* 0x000fe200000418ff */
[----:B------:R-:W-:-:S02]  /*5d80*/  LOP3.LUT R2, R16, 0xff, RZ, 0xc0, !PT ;  /* 0x000000ff10027812 */ /* 0x000fc400078ec0ff */
[----:B------:R-:W-:Y:S02]  /*5d90*/  @!P1 PRMT R230, R78, 0x5410, RZ ;  /* 0x000054104ee69816 */ /* 0x000fe400000000ff */
[----:B------:R-:W-:Y:S01]  /*5da0*/  @!P2 PRMT R226, R89, 0x5410, RZ ;  /* 0x0000541059e2a816 */ /* 0x000fe200000000ff */
[----:B------:R-:W-:Y:S01]  /*5db0*/  @!P5 HFMA2.BF16_V2 R84, -RZ.H0_H0, RZ.H0_H0, -R228.H0_H0 ;  /* 0x200000ffff54d231 */ /* 0x000fe200003409e4 */
[C---:B------:R-:W-:Y:S01]  /*5dc0*/  ISETP.GE.U32.AND P1, PT, R46.reuse, R23, PT ;  /* 0x000000172e00720c */ /* 0x040fe20003f26070 */
[----:B------:R-:W-:Y:S01]  /*5dd0*/  HMMA.16816.F32.BF16 R88, R8, R32, RZ ;  /* 0x000000200858723c */ /* 0x000fe200000418ff */
[----:B------:R-:W-:Y:S02]  /*5de0*/  ISETP.GE.U32.AND P2, PT, R46, R3, PT ;  /* 0x000000032e00720c */ /* 0x000fe40003f46070 */
[----:B------:R-:W-:Y:S01]  /*5df0*/  @!P4 PRMT R224, R92, 0x5410, RZ ;  /* 0x000054105ce0c816 */ /* 0x000fe200000000ff */
[----:B------:R-:W-:Y:S01]  /*5e00*/  @!P3 HFMA2.BF16_V2 R94, -RZ.H0_H0, RZ.H0_H0, -R223.H0_H0 ;  /* 0x200000ffff5eb231 */ /* 0x000fe200003409df */
[----:B------:R-:W-:-:S02]  /*5e10*/  ISETP.GE.U32.AND P4, PT, R46, R2, PT ;  /* 0x000000022e00720c */ /* 0x000fc40003f86070 */
[--C-:B------:R-:W-:Y:S01]  /*5e20*/  SHF.R.U32.HI R2, RZ, 0x10, R16.reuse ;  /* 0x00000010ff027819 */ /* 0x100fe20000011610 */
[C---:B------:R-:W-:Y:S01]  /*5e30*/  HMMA.16816.F32.BF16 R72, R124.reuse, R80, R72 ;  /* 0x000000507c48723c */ /* 0x040fe20000041848 */
[----:B------:R-:W-:Y:S02]  /*5e40*/  @!P3 PRMT R223, R94, 0x5410, RZ ;  /* 0x000054105edfb816 */ /* 0x000fe400000000ff */
[----:B------:R-:W-:Y:S01]  /*5e50*/  LOP3.LUT R2, R2, 0xff, RZ, 0xc0, !PT ;  /* 0x000000ff02027812 */ /* 0x000fe200078ec0ff */
[----:B------:R-:W-:Y:S01]  /*5e60*/  @!P1 HFMA2.BF16_V2 R95, -RZ.H0_H0, RZ.H0_H0, -R221.H0_H0 ;  /* 0x200000ffff5f9231 */ /* 0x000fe200003409dd */
[----:B------:R-:W-:Y:S01]  /*5e70*/  SHF.R.U32.HI R3, RZ, 0x18, R16 ;  /* 0x00000018ff037819 */ /* 0x000fe20000011610 */
[----:B------:R-:W-:Y:S01]  /*5e80*/  @!P2 HFMA2.BF16_V2 R93, -RZ.H0_H0, RZ.H0_H0, -R222.H0_H0 ;  /* 0x200000ffff5da231 */ /* 0x000fe200003409de */
[----:B------:R-:W-:Y:S01]  /*5e90*/  ISETP.GE.U32.AND P3, PT, R46, R2, PT ;  /* 0x000000022e00720c */ /* 0x000fe20003f66070 */
[----:B------:R-:W-:Y:S01]  /*5ea0*/  HMMA.16816.F32.BF16 R60, R124, R66, R60 ;  /* 0x000000427c3c723c */ /* 0x000fe2000004183c */
[----:B------:R-:W-:Y:S01]  /*5eb0*/  @!P6 PRMT R229, R79, 0x5410, RZ ;  /* 0x000054104fe5e816 */ /* 0x000fe200000000ff */
[----:B------:R-:W-:Y:S01]  /*5ec0*/  @!P4 HFMA2.BF16_V2 R100, -RZ.H0_H0, RZ.H0_H0, -R218.H0_H0 ;  /* 0x200000ffff64c231 */ /* 0x000fe200003409da */
[----:B------:R-:W-:-:S02]  /*5ed0*/  @!P2 PRMT R222, R93, 0x5410, RZ ;  /* 0x000054105ddea816 */ /* 0x000fc400000000ff */
[----:B------:R-:W-:Y:S02]  /*5ee0*/  @!P1 PRMT R221, R95, 0x5410, RZ ;  /* 0x000054105fdd9816 */ /* 0x000fe400000000ff */
[C---:B------:R-:W-:Y:S01]  /*5ef0*/  ISETP.GE.U32.AND P6, PT, R46.reuse, R21, PT ;  /* 0x000000152e00720c */ /* 0x040fe20003fc6070 */
[C---:B------:R-:W-:Y:S01]  /*5f00*/  HMMA.16816.F32.BF16 R92, R8.reuse, R34, RZ ;  /* 0x00000022085c723c */ /* 0x040fe200000418ff */
[C---:B------:R-:W-:Y:S02]  /*5f10*/  ISETP.GE.U32.AND P2, PT, R46.reuse, R22, PT ;  /* 0x000000162e00720c */ /* 0x040fe40003f46070 */
[----:B------:R-:W-:Y:S01]  /*5f20*/  ISETP.GE.U32.AND P1, PT, R46, R20, PT ;  /* 0x000000142e00720c */ /* 0x000fe20003f26070 */
[----:B------:R-:W-:Y:S01]  /*5f30*/  @!P3 HFMA2.BF16_V2 R104, -RZ.H0_H0, RZ.H0_H0, -R219.H0_H0 ;  /* 0x200000ffff68b231 */ /* 0x000fe200003409db */
[----:B------:R-:W-:Y:S01]  /*5f40*/  @!P4 PRMT R218, R100, 0x5410, RZ ;  /* 0x0000541064dac816 */ /* 0x000fe200000000ff */
[----:B------:R-:W2:Y:S01]  /*5f50*/  LDSM.16.MT88.4 R20, [R205+0xb000] ;  /* 0x00b00000cd14783b */ /* 0x000ea20000004200 */
[----:B------:R-:W-:Y:S01]  /*5f60*/  ISETP.GE.U32.AND P4, PT, R46, R3, PT ;  /* 0x000000032e00720c */ /* 0x000fe20003f86070 */
[----:B------:R-:W-:Y:S01]  /*5f70*/  HMMA.16816.F32.BF16 R76, R8, R174, RZ ;  /* 0x000000ae084c723c */ /* 0x000fe200000418ff */
[----:B------:R-:W-:-:S02]  /*5f80*/  SHF.R.U32.HI R2, RZ, 0x8, R28 ;  /* 0x00000008ff027819 */ /* 0x000fc4000001161c */
[----:B------:R-:W-:Y:S01]  /*5f90*/  @!P3 PRMT R219, R104, 0x5410, RZ ;  /* 0x0000541068dbb816 */ /* 0x000fe200000000ff */
[----:B------:R-:W-:Y:S01]  /*5fa0*/  @!P6 HFMA2.BF16_V2 R109, -RZ.H0_H0, RZ.H0_H0, -R220.H0_H0 ;  /* 0x200000ffff6de231 */ /* 0x000fe200003409dc */
[----:B------:R-:W-:Y:S01]  /*5fb0*/  LOP3.LUT R2, R2, 0xffff, RZ, 0xc0, !PT ;  /* 0x0000ffff02027812 */ /* 0x000fe200078ec0ff */
[----:B------:R-:W-:Y:S01]  /*5fc0*/  @!P2 HFMA2.BF16_V2 R159, -RZ.H0_H0, RZ.H0_H0, -R195.H0_H0 ;  /* 0x200000ffff9fa231 */ /* 0x000fe200003409c3 */
[----:B------:R-:W-:Y:S01]  /*5fd0*/  @!P5 PRMT R228, R84, 0x5410, RZ ;  /* 0x0000541054e4d816 */ /* 0x000fe200000000ff */
[C---:B------:R-:W-:Y:S01]  /*5fe0*/  HMMA.16816.F32.BF16 R172, R12.reuse, R174, RZ ;  /* 0x000000ae0cac723c */ /* 0x040fe200000418ff */
[----:B------:R-:W-:Y:S01]  /*5ff0*/  ISETP.GE.U32.AND P3, PT, R46, R2, PT ;  /* 0x000000022e00720c */ /* 0x000fe20003f66070 */
[----:B------:R-:W-:Y:S01]  /*6000*/  @!P1 HFMA2.BF16_V2 R240, -RZ.H0_H0, RZ.H0_H0, -R192.H0_H0 ;  /* 0x200000fffff09231 */ /* 0x000fe200003409c0 */
[----:B------:R-:W-:Y:S01]  /*6010*/  LOP3.LUT R2, R30, 0xff, RZ, 0xc0, !PT ;  /* 0x000000ff1e027812 */ /* 0x000fe200078ec0ff */
[----:B------:R-:W-:Y:S01]  /*6020*/  @!P4 HFMA2.BF16_V2 R108, -RZ.H0_H0, RZ.H0_H0, -R216.H0_H0 ;  /* 0x200000ffff6cc231 */ /* 0x000fe200003409d8 */
[----:B------:R-:W-:Y:S01]  /*6030*/  ISETP.GE.U32.AND P5, PT, R46, R18, PT ;  /* 0x000000122e00720c */ /* 0x000fe20003fa6070 */
[----:B------:R-:W-:Y:S01]  /*6040*/  FADD.FTZ R18, R105, R103 ;  /* 0x0000006769127221 */ /* 0x000fe20000010000 */
[----:B------:R-:W-:Y:S01]  /*6050*/  @!P6 PRMT R220, R109, 0x5410, RZ ;  /* 0x000054106ddce816 */ /* 0x000fe200000000ff */
[----:B-1----:R-:W-:Y:S01]  /*6060*/  HMMA.16816.F32.BF16 R100, R12, R24, RZ ;  /* 0x000000180c64723c */ /* 0x002fe200000418ff */
[----:B------:R-:W-:Y:S01]  /*6070*/  @!P4 PRMT R216, R108, 0x5410, RZ ;  /* 0x000054106cd8c816 */ /* 0x000fe200000000ff */
[----:B------:R-:W-:Y:S01]  /*6080*/  FADD.FTZ R18, R117, R18 ;  /* 0x0000001275127221 */ /* 0x000fe20000010000 */
[----:B------:R-:W-:-:S02]  /*6090*/  ISETP.GE.U32.AND P4, PT, R46, R2, PT ;  /* 0x000000022e00720c */ /* 0x000fc40003f86070 */
[----:B------:R-:W-:Y:S01]  /*60a0*/  LOP3.LUT R2, R29, 0xff, RZ, 0xc0, !PT ;  /* 0x000000ff1d027812 */ /* 0x000fe200078ec0ff */
[----:B------:R-:W-:Y:S01]  /*60b0*/  @!P3 HFMA2.BF16_V2 R110, -RZ.H0_H0, RZ.H0_H0, -R217.H0_H0 ;  /* 0x200000ffff6eb231 */ /* 0x000fe200003409d9 */
[----:B------:R-:W1:Y:S01]  /*60c0*/  LDSM.16.MT88.4 R28, [R205+0xb800] ;  /* 0x00b80000cd1c783b */ /* 0x000e620000004200 */
[----:B------:R-:W-:Y:S01]  /*60d0*/  SHF.R.U32.HI R3, RZ, 0x18, R4 ;  /* 0x00000018ff037819 */ /* 0x000fe20000011604 */
[----:B------:R-:W-:Y:S01]  /*60e0*/  FADD.FTZ R19, R166, R18 ;  /* 0x00000012a6137221 */ /* 0x000fe20000010000 */
[----:B------:R-:W-:Y:S01]  /*60f0*/  ISETP.GE.U32.AND P6, PT, R46, R2, PT ;  /* 0x000000022e00720c */ /* 0x000fe20003fc6070 */
[----:B------:R-:W-:Y:S01]  /*6100*/  @!P5 HFMA2.BF16_V2 R120, -RZ.H0_H0, RZ.H0_H0, -R213.H0_H0 ;  /* 0x200000ffff78d231 */ /* 0x000fe200003409d5 */
[----:B------:R-:W-:Y:S01]  /*6110*/  LOP3.LUT R2, R4, 0xff, RZ, 0xc0, !PT ;  /* 0x000000ff04027812 */ /* 0x000fe200078ec0ff */
[----:B------:R-:W-:Y:S01]  /*6120*/  FADD.FTZ R18, R165, R6 ;  /* 0x00000006a5127221 */ /* 0x000fe20000010000 */
[----:B------:R-:W-:Y:S01]  /*6130*/  @!P3 PRMT R217, R110, 0x5410, RZ ;  /* 0x000054106ed9b816 */ /* 0x000fe200000000ff */
[----:B------:R-:W-:Y:S01]  /*6140*/  HMMA.16816.F32.BF16 R104, R8, R24, RZ ;  /* 0x000000180868723c */ /* 0x000fe200000418ff */
[----:B------:R-:W-:Y:S01]  /*6150*/  ISETP.GE.U32.AND P3, PT, R46, R2, PT ;  /* 0x000000022e00720c */ /* 0x000fe20003f66070 */
[----:B------:R-:W-:Y:S01]  /*6160*/  @!P4 HFMA2.BF16_V2 R111, -RZ.H0_H0, RZ.H0_H0, -R214.H0_H0 ;  /* 0x200000ffff6fc231 */ /* 0x000fe200003409d6 */
[----:B------:R-:W-:-:S02]  /*6170*/  SHF.R.U32.HI R2, RZ, 0x10, R4 ;  /* 0x00000010ff027819 */ /* 0x000fc40000011604 */
[----:B------:R-:W-:Y:S02]  /*6180*/  @!P5 PRMT R213, R120, 0x5410, RZ ;  /* 0x0000541078d5d816 */ /* 0x000fe400000000ff */
[----:B------:R-:W-:Y:S01]  /*6190*/  LOP3.LUT R2, R2, 0xff, RZ, 0xc0, !PT ;  /* 0x000000ff02027812 */ /* 0x000fe200078ec0ff */
[-C--:B--2---:R-:W-:Y:S01]  /*61a0*/  HMMA.16816.F32.BF16 R116, R12, R20.reuse, RZ ;  /* 0x000000140c74723c */ /* 0x084fe200000418ff */
[----:B------:R-:W-:Y:S01]  /*61b0*/  @!P4 PRMT R214, R111, 0x5410, RZ ;  /* 0x000054106fd6c816 */ /* 0x000fe200000000ff */
[----:B------:R-:W-:Y:S01]  /*61c0*/  @!P6 HFMA2.BF16_V2 R238, -RZ.H0_H0, RZ.H0_H0, -R193.H0_H0 ;  /* 0x200000ffffeee231 */ /* 0x000fe200003409c1 */
[C---:B------:R-:W-:Y:S02]  /*61d0*/  ISETP.GE.U32.AND P4, PT, R46.reuse, R2, PT ;  /* 0x000000022e00720c */ /* 0x040fe40003f86070 */
[----:B------:R-:W-:Y:S01]  /*61e0*/  SHF.R.U32.HI R2, RZ, 0x8, R44 ;  /* 0x00000008ff027819 */ /* 0x000fe2000001162c */
[----:B------:R-:W-:Y:S01]  /*61f0*/  @!P3 HFMA2.BF16_V2 R156, -RZ.H0_H0, RZ.H0_H0, -R199.H0_H0 ;  /* 0x200000ffff9cb231 */ /* 0x000fe200003409c7 */
[----:B------:R-:W-:Y:S01]  /*6200*/  ISETP.GE.U32.AND P5, PT, R46, R3, PT ;  /* 0x000000032e00720c */ /* 0x000fe20003fa6070 */
[----:B------:R-:W-:Y:S01]  /*6210*/  HMMA.16816.F32.BF16 R120, R8, R20, RZ ;  /* 0x000000140878723c */ /* 0x000fe200000418ff */
[----:B------:R-:W-:-:S02]  /*6220*/  LOP3.LUT R2, R2, 0xffff, RZ, 0xc0, !PT ;  /* 0x0000ffff02027812 */ /* 0x000fc400078ec0ff */
[----:B------:R-:W-:Y:S02]  /*6230*/  @!P3 PRMT R199, R156, 0x5410, RZ ;  /* 0x000054109cc7b816 */ /* 0x000fe400000000ff */
[----:B------:R-:W-:Y:S02]  /*6240*/  ISETP.GE.U32.AND P3, PT, R46, R2, PT ;  /* 0x000000022e00720c */ /* 0x000fe40003f66070 */
[----:B------:R-:W-:Y:S01]  /*6250*/  SHF.R.U32.HI R3, RZ, 0x8, R45 ;  /* 0x00000008ff037819 */ /* 0x000fe2000001162d */
[----:B------:R-:W-:Y:S01]  /*6260*/  @!P4 HFMA2.BF16_V2 R158, -RZ.H0_H0, RZ.H0_H0, -R197.H0_H0 ;  /* 0x200000ffff9ec231 */ /* 0x000fe200003409c5 */
[----:B------:R-:W-:Y:S01]  /*6270*/  LOP3.LUT R2, R0, 0xffff, RZ, 0xc0, !PT ;  /* 0x0000ffff00027812 */ /* 0x000fe200078ec0ff */
[----:B------:R-:W-:Y:S01]  /*6280*/  FADD.FTZ R20, R164, R7 ;  /* 0x00000007a4147221 */ /* 0x000fe20000010000 */
[----:B------:R-:W-:Y:S01]  /*6290*/  LOP3.LUT R0, R3, 0xffff, RZ, 0xc0, !PT ;  /* 0x0000ffff03007812 */ /* 0x000fe200078ec0ff */
[----:B------:R-:W-:Y:S01]  /*62a0*/  HMMA.16816.F32.BF16 R164, R8, R150, RZ ;  /* 0x0000009608a4723c */ /* 0x000fe200000418ff */
[----:B------:R-:W-:Y:S01]  /*62b0*/  SHF.R.U32.HI R2, RZ, 0x8, R2 ;  /* 0x00000008ff027819 */ /* 0x000fe20000011602 */
[----:B------:R-:W-:Y:S01]  /*62c0*/  @!P5 HFMA2.BF16_V2 R157, -RZ.H0_H0, RZ.H0_H0, -R196.H0_H0 ;  /* 0x200000ffff9dd231 */ /* 0x000fe200003409c4 */
[----:B------:R-:W-:Y:S01]  /*62d0*/  @!P4 PRMT R197, R158, 0x5410, RZ ;  /* 0x000054109ec5c816 */ /* 0x000fe200000000ff */
[----:B------:R-:W-:Y:S01]  /*62e0*/  FADD.FTZ R3, R184, R5 ;  /* 0x00000005b8037221 */ /* 0x000fe20000010000 */
[----:B------:R-:W-:Y:S01]  /*62f0*/  ISETP.GE.U32.AND P4, PT, R46, R0, PT ;  /* 0x000000002e00720c */ /* 0x000fe20003f86070 */
[----:B------:R-:W-:Y:S01]  /*6300*/  @!P3 HFMA2.BF16_V2 R237, -RZ.H0_H0, RZ.H0_H0, -R194.H0_H0 ;  /* 0x200000ffffedb231 */ /* 0x000fe200003409c2 */
[----:B------:R-:W-:Y:S01]  /*6310*/  LOP3.LUT R0, R2, 0xffff, RZ, 0xc0, !PT ;  /* 0x0000ffff02007812 */ /* 0x000fe200078ec0ff */
[-C--:B-1----:R-:W-:Y:S01]  /*6320*/  HMMA.16816.F32.BF16 R116, R128, R28.reuse, R116 ;  /* 0x0000001c8074723c */ /* 0x082fe20000041874 */
[----:B------:R-:W-:Y:S01]  /*6330*/  LOP3.LUT R2, R16, 0xffff, RZ, 0xc0, !PT ;  /* 0x0000ffff10027812 */ /* 0x000fe200078ec0ff */
[----:B------:R-:W-:Y:S01]  /*6340*/  IMAD.MOV.U32 R16, RZ, RZ, R149 ;  /* 0x000000ffff107224 */ /* 0x000fe200078e0095 */
[----:B------:R-:W-:Y:S01]  /*6350*/  @!P3 PRMT R194, R237, 0x5410, RZ ;  /* 0x00005410edc2b816 */ /* 0x000fe200000000ff */
[----:B------:R-:W-:Y:S01]  /*6360*/  IMAD.MOV.U32 R184, RZ, RZ, R140 ;  /* 0x000000ffffb87224 */ /* 0x000fe200078e008c */
[----:B------:R-:W1:Y:S01]  /*6370*/  LDC.U8 R237, c[0x0][0x2d8] ;  /* 0x0000b600ffed7b82 */ /* 0x000e620000000000 */
[----:B------:R-:W-:Y:S01]  /*6380*/  @!P5 PRMT R196, R157, 0x5410, RZ ;  /* 0x000054109dc4d816 */ /* 0x000fe200000000ff */
[----:B------:R-:W-:Y:S01]  /*6390*/  IMAD.MOV.U32 R21, RZ, RZ, R48 ;  /* 0x000000ffff157224 */ /* 0x000fe200078e0030 */
[----:B------:R-:W-:Y:S01]  /*63a0*/  HMMA.16816.F32.BF16 R120, R124, R28, R120 ;  /* 0x0000001c7c78723c */ /* 0x000fe20000041878 */
[----:B------:R-:W-:Y:S01]  /*63b0*/  ISETP.GE.U32.AND P5, PT, R46, R0, PT ;  /* 0x000000002e00720c */ /* 0x000fe20003fa6070 */
[----:B------:R-:W-:Y:S01]  /*63c0*/  @!P4 HFMA2.BF16_V2 R239, -RZ.H0_H0, RZ.H0_H0, -R231.H0_H0 ;  /* 0x200000ffffefc231 */ /* 0x000fe200003409e7 */
[----:B------:R-:W-:Y:S01]  /*63d0*/  LOP3.LUT R0, R4, 0xffff, RZ, 0xc0, !PT ;  /* 0x0000ffff04007812 */ /* 0x000fe200078ec0ff */
[----:B------:R-:W-:Y:S01]  /*63e0*/  FADD.FTZ R3, R21, R3 ;  /* 0x0000000315037221 */ /* 0x000fe20000010000 */
[----:B------:R-:W-:-:S02]  /*63f0*/  SHF.R.U32.HI R2, RZ, 0x8, R2 ;  /* 0x00000008ff027819 */ /* 0x000fc40000011602 */
[----:B------:R-:W-:Y:S01]  /*6400*/  IMAD.MOV.U32 R28, RZ, RZ, R148 ;  /* 0x000000ffff1c7224 */ /* 0x000fe200078e0094 */
[----:B------:R-:W-:Y:S01]  /*6410*/  HMMA.16816.F32.BF16 R108, R8, R26, RZ ;  /* 0x0000001a086c723c */ /* 0x000fe200000418ff */
[----:B------:R-:W-:Y:S01]  /*6420*/  SHF.R.U32.HI R0, RZ, 0x8, R0 ;  /* 0x00000008ff007819 */ /* 0x000fe20000011600 */
[----:B------:R-:W-:Y:S01]  /*6430*/  IMAD.MOV.U32 R29, RZ, RZ, R49 ;  /* 0x000000ffff1d7224 */ /* 0x000fe200078e0031 */
[----:B------:R-:W-:Y:S01]  /*6440*/  LOP3.LUT R2, R2, 0xffff, RZ, 0xc0, !PT ;  /* 0x0000ffff02027812 */ /* 0x000fe200078ec0ff */
[----:B------:R-:W-:Y:S01]  /*6450*/  FADD.FTZ R3, R252, R3 ;  /* 0x00000003fc037221 */ /* 0x000fe20000010000 */
[----:B------:R-:W-:Y:S01]  /*6460*/  LOP3.LUT R0, R0, 0xffff, RZ, 0xc0, !PT ;  /* 0x0000ffff00007812 */ /* 0x000fe200078ec0ff */
[----:B------:R-:W-:Y:S01]  /*6470*/  @!P5 HFMA2.BF16_V2 R241, -RZ.H0_H0, RZ.H0_H0, -R227.H0_H0 ;  /* 0x200000fffff1d231 */ /* 0x000fe200003409e3 */
[----:B------:R-:W-:Y:S01]  /*6480*/  LOP3.LUT R17, R17, 0xffff, RZ, 0xc0, !PT ;  /* 0x0000ffff11117812 */ /* 0x000fe200078ec0ff */
[----:B------:R-:W-:Y:S01]  /*6490*/  HMMA.16816.F32.BF16 R148, R12, R150, RZ ;  /* 0x000000960c94723c */ /* 0x000fe200000418ff */
[----:B------:R-:W-:-:S02]  /*64a0*/  @!P2 PRMT R195, R159, 0x5410, RZ ;  /* 0x000054109fc3a816 */ /* 0x000fc400000000ff */
[----:B------:R-:W-:Y:S02]  /*64b0*/  ISETP.GE.U32.AND P2, PT, R46, R2, PT ;  /* 0x000000022e00720c */ /* 0x000fe40003f46070 */
[----:B-1----:R-:W-:Y:S02]  /*64c0*/  ISETP.GE.U32.AND P3, PT, R237, R0, PT ;  /* 0x00000000ed00720c */ /* 0x002fe40003f66070 */
[----:B------:R-:W-:Y:S01]  /*64d0*/  SHF.R.U32.HI R0, RZ, 0x8, R17 ;  /* 0x00000008ff007819 */ /* 0x000fe20000011611 */
[----:B------:R-:W-:Y:S01]  /*64e0*/  HMMA.16816.F32.BF16 R24, R12, R26, RZ ;  /* 0x0000001a0c18723c */ /* 0x000fe200000418ff */
[----:B------:R-:W-:Y:S02]  /*64f0*/  @!P6 PRMT R193, R238, 0x5410, RZ ;  /* 0x00005410eec1e816 */ /* 0x000fe400000000ff */
[----:B------:R-:W-:Y:S02]  /*6500*/  LOP3.LUT R0, R0, 0xffff, RZ, 0xc0, !PT ;  /* 0x0000ffff00007812 */ /* 0x000fe400078ec0ff */
[----:B------:R-:W-:-:S02]  /*6510*/  @!P1 PRMT R192, R240, 0x5410, RZ ;  /* 0x00005410f0c09816 */ /* 0x000fc400000000ff */
[----:B------:R-:W-:Y:S01]  /*6520*/  ISETP.GE.U32.AND P6, PT, R237, R0, PT ;  /* 0x00000000ed00720c */ /* 0x000fe20003fc6070 */
[----:B------:R-:W-:Y:S01]  /*6530*/  HMMA.16816.F32.BF16 R84, R12, R32, RZ ;  /* 0x000000200c54723c */ /* 0x000fe200000418ff */
[C---:B------:R-:W-:Y:S01]  /*6540*/  IADD3 R0, P1, R176.reuse, UR36, RZ ;  /* 0x00000024b0007c10 */ /* 0x040fe2000ff3e0ff */
[----:B------:R-:W-:Y:S01]  /*6550*/  @!P2 HFMA2.BF16_V2 R248, -RZ.H0_H0, RZ.H0_H0, -R215.H0_H0 ;  /* 0x200000fffff8a231 */ /* 0x000fe200003409d7 */
[----:B------:R-:W-:Y:S01]  /*6560*/  @!P4 PRMT R231, R239, 0x5410, RZ ;  /* 0x00005410efe7c816 */ /* 0x000fe200000000ff */
[----:B------:R-:W-:Y:S01]  /*6570*/  @!P3 HFMA2.BF16_V2 R245, -RZ.H0_H0, RZ.H0_H0, -R198.H0_H0 ;  /* 0x200000fffff5b231 */ /* 0x000fe200003409c6 */
[----:B------:R-:W-:Y:S01]  /*6580*/  LEA.HI.X.SX32 R2, R176, UR34, 0x1, P1 ;  /* 0x00000022b0027c11 */ /* 0x000fe200088f0eff */
[----:B------:R-:W-:Y:S01]  /*6590*/  FADD.FTZ R239, R249, R3 ;  /* 0x00000003f9ef7221 */ /* 0x000fe20000010000 */
[----:B------:R-:W-:Y:S01]  /*65a0*/  @!P2 PRMT R215, R248, 0x5410, RZ ;  /* 0x00005410f8d7a816 */ /* 0x000fe200000000ff */
[----:B------:R-:W-:Y:S01]  /*65b0*/  HMMA.16816.F32.BF16 R156, R8, R142, RZ ;  /* 0x0000008e089c723c */ /* 0x000fe200000418ff */
[----:B------:R-:W-:-:S02]  /*65c0*/  @!P3 PRMT R198, R245, 0x5410, RZ ;  /* 0x00005410f5c6b816 */ /* 0x000fc400000000ff */
[----:B------:R-:W-:Y:S01]  /*65d0*/  @!P5 PRMT R227, R241, 0x5410, RZ ;  /* 0x00005410f1e3d816 */ /* 0x000fe200000000ff */
[----:B------:R-:W-:-:S04]  /*65e0*/  @!P6 HFMA2.BF16_V2 R244, -RZ.H0_H0, RZ.H0_H0, -R233.H0_H0 ;  /* 0x200000fffff4e231 */ /* 0x000fc800003409e9 */
[----:B------:R-:W-:Y:S01]  /*65f0*/  HMMA.16816.F32.BF16 R164, R124, R50, R164 ;  /* 0x000000327ca4723c */ /* 0x000fe200000418a4 */
[----:B------:R-:W-:-:S07]  /*6600*/  @!P6 PRMT R233, R244, 0x5410, RZ ;  /* 0x00005410f4e9e816 */ /* 0x000fce00000000ff */
[----:B------:R-:W-:Y:S08]  /*6610*/  HMMA.16816.F32.BF16 R148, R128, R50, R148 ;  /* 0x000000328094723c */ /* 0x000ff00000041894 */
[----:B------:R-:W-:Y:S08]  /*6620*/  HMMA.16816.F32.BF16 R32, R12, R34, RZ ;  /* 0x000000220c20723c */ /* 0x000ff000000418ff */
[----:B------:R-:W-:Y:S08]  /*6630*/  HMMA.16816.F32.BF16 R44, R8, R190, RZ ;  /* 0x000000be082c723c */ /* 0x000ff000000418ff */
[C---:B------:R-:W-:Y:S08]  /*6640*/  HMMA.16816.F32.BF16 R140, R12.reuse, R142, RZ ;  /* 0x0000008e0c8c723c */ /* 0x040ff000000418ff */
[C---:B------:R-:W-:Y:S08]  /*6650*/  HMMA.16816.F32.BF16 R48, R12.reuse, R190, RZ ;  /* 0x000000be0c30723c */ /* 0x040ff000000418ff */
[----:B------:R-:W-:Y:S08]  /*6660*/  HMMA.16816.F32.BF16 R4, R12, R182, RZ ;  /* 0x000000b60c04723c */ /* 0x000ff000000418ff */
[-C--:B------:R-:W-:Y:S08]  /*6670*/  HMMA.16816.F32.BF16 R8, R8, R22.reuse, RZ ;  /* 0x000000160808723c */ /* 0x080ff000000418ff */
[----:B------:R-:W-:Y:S08]  /*6680*/  HMMA.16816.F32.BF16 R12, R12, R22, RZ ;  /* 0x000000160c0c723c */ /* 0x000ff000000418ff */
[-C--:B------:R-:W-:Y:S08]  /*6690*/  HMMA.16816.F32.BF16 R100, R128, R112.reuse, R100 ;  /* 0x000000708064723c */ /* 0x080ff00000041864 */
[C---:B------:R-:W-:Y:S08]  /*66a0*/  HMMA.16816.F32.BF16 R104, R124.reuse, R112, R104 ;  /* 0x000000707c68723c */ /* 0x040ff00000041868 */
[-C--:B------:R-:W-:Y:S08]  /*66b0*/  HMMA.16816.F32.BF16 R108, R124, R114.reuse, R108 ;  /* 0x000000727c6c723c */ /* 0x080ff0000004186c */
[C---:B------:R-:W-:Y:S07]  /*66c0*/  HMMA.16816.F32.BF16 R112, R128.reuse, R114, R24 ;  /* 0x000000728070723c */ /* 0x040fee0000041818 */
[C---:B------:R-:W-:Y:S01]  /*66d0*/  LEA R24, P1, R0.reuse, c[0x0][0x1f8], 0x1 ;  /* 0x00007e0000187a11 */ /* 0x040fe200078208ff */
[----:B------:R-:W-:Y:S03]  /*66e0*/  HMMA.16816.F32.BF16 R84, R128, R96, R84 ;  /* 0x000000608054723c */ /* 0x000fe60000041854 */
[----:B------:R-:W-:Y:S01]  /*66f0*/  LEA.HI.X R25, R0, c[0x0][0x1fc], R2, 0x1, P1 ;  /* 0x00007f0000197a11 */ /* 0x000fe200008f0c02 */
[----:B------:R-:W-:Y:S01]  /*6700*/  IMAD.MOV.U32 R0, RZ, RZ, c[0x0][0x228] ;  /* 0x00008a00ff007624 */ /* 0x000fe200078e00ff */
[----:B------:R-:W-:Y:S01]  /*6710*/  IADD3 R252, P1, R24, -0x40, RZ ;  /* 0xffffffc018fc7810 */ /* 0x000fe20007f3e0ff */
[----:B------:R-:W-:-:S02]  /*6720*/  FADD.FTZ R2, R16, R19 ;  /* 0x0000001310027221 */ /* 0x000fc40000010000 */
[C---:B------:R-:W-:Y:S01]  /*6730*/  HMMA.16816.F32.BF16 R88, R124.reuse, R96, R88 ;  /* 0x000000607c58723c */ /* 0x040fe20000041858 */
[----:B------:R-:W-:Y:S01]  /*6740*/  STG.E.U16 [R24.64], R218 ;  /* 0x000000da18007986 */ /* 0x000fe2000c10151c */
[----:B------:R-:W-:Y:S01]  /*6750*/  FADD.FTZ R2, R180, R2 ;  /* 0x00000002b4027221 */ /* 0x000fe20000010000 */
[----:B------:R-:W-:Y:S02]  /*6760*/  IADD3.X R249, R25, -0x1, RZ, P1, !PT ;  /* 0xffffffff19f97810 */ /* 0x000fe40000ffe4ff */
[----:B------:R-:W-:Y:S01]  /*6770*/  STG.E.U16 [R24.64+0x2], R215 ;  /* 0x000002d718007986 */ /* 0x000fe2000c10151c */
[----:B------:R-:W-:Y:S02]  /*6780*/  FADD.FTZ R2, R185, R2 ;  /* 0x00000002b9027221 */ /* 0x000fe40000010000 */
[----:B------:R-:W-:Y:S02]  /*6790*/  HMMA.16816.F32.BF16 R92, R124, R98, R92 ;  /* 0x000000627c5c723c */ /* 0x000fe4000004185c */
[----:B------:R-:W-:-:S06]  /*67a0*/  FADD.FTZ R241, R188, R2 ;  /* 0x00000002bcf17221 */ /* 0x000fcc0000010000 */
[----:B------:R-:W-:Y:S08]  /*67b0*/  HMMA.16816.F32.BF16 R76, R124, R82, R76 ;  /* 0x000000527c4c723c */ /* 0x000ff0000004184c */
[----:B------:R-:W-:Y:S07]  /*67c0*/  HMMA.16816.F32.BF16 R96, R128, R98, R32 ;  /* 0x000000628060723c */ /* 0x000fee0000041820 */
[C---:B------:R-:W-:Y:S01]  /*67d0*/  IMAD.SHL.U32 R34, R0.reuse, 0x8, RZ ;  /* 0x0000000800227824 */ /* 0x040fe200078e00ff */
[----:B------:R-:W-:Y:S01]  /*67e0*/  HMMA.16816.F32.BF16 R156, R124, R178, R156 ;  /* 0x000000b27c9c723c */ /* 0x000fe2000004189c */
[----:B------:R-:W-:-:S02]  /*67f0*/  IMAD.SHL.U32 R32, R0, 0x40, RZ ;  /* 0x0000004000207824 */ /* 0x000fc400078e00ff */
[----:B------:R-:W-:-:S04]  /*6800*/  IMAD.WIDE R34, R34, 0x2, R24 ;  /* 0x0000000222227825 */ /* 0x000fc800078e0218 */
[----:B------:R-:W-:Y:S01]  /*6810*/  IMAD.WIDE R32, R32, 0x2, R24 ;  /* 0x0000000220207825 */ /* 0x000fe200078e0218 */
[----:B------:R-:W-:Y:S01]  /*6820*/  HMMA.16816.F32.BF16 R44, R124, R186, R44 ;  /* 0x000000ba7c2c723c */ /* 0x000fe2000004182c */
[----:B------:R-:W-:Y:S04]  /*6830*/  STG.E.U16 [R34.64], R219 ;  /* 0x000000db22007986 */ /* 0x000fe8000c10151c */
[----:B------:R-:W-:Y:S03]  /*6840*/  STG.E.U16 [R34.64+0x2], R216 ;  /* 0x000002d822007986 */ /* 0x000fe6000c10151c */
[C---:B------:R-:W-:Y:S01]  /*6850*/  HMMA.16816.F32.BF16 R140, R128.reuse, R178, R140 ;  /* 0x000000b2808c723c */ /* 0x040fe2000004188c */
[----:B------:R1:W-:Y:S04]  /*6860*/  STG.E.U16 [R32.64], R235 ;  /* 0x000000eb20007986 */ /* 0x0003e8000c10151c */
[----:B------:R2:W-:Y:S03]  /*6870*/  STG.E.U16 [R32.64+0x2], R233 ;  /* 0x000002e920007986 */ /* 0x0005e6000c10151c */
[C---:B------:R-:W-:Y:S08]  /*6880*/  HMMA.16816.F32.BF16 R48, R128.reuse, R186, R48 ;  /* 0x000000ba8030723c */ /* 0x040ff00000041830 */
[C---:B------:R-:W-:Y:S08]  /*6890*/  HMMA.16816.F32.BF16 R64, R128.reuse, R66, R4 ;  /* 0x000000428040723c */ /* 0x040ff00000041804 */
[----:B------:R-:W-:Y:S01]  /*68a0*/  HMMA.16816.F32.BF16 R80, R128, R82, R172 ;  /* 0x000000528050723c */ /* 0x000fe200000418ac */
[----:B-1----:R-:W-:-:S07]  /*68b0*/  FADD.FTZ R235, R29, R20 ;  /* 0x000000141deb7221 */ /* 0x002fce0000010000 */
[----:B------:R-:W-:Y:S01]  /*68c0*/  HMMA.16816.F32.BF16 R124, R124, R30, R8 ;  /* 0x0000001e7c7c723c */ /* 0x000fe20000041808 */
[----:B------:R-:W-:-:S04]  /*68d0*/  FADD.FTZ R235, R184, R235 ;  /* 0x000000ebb8eb7221 */ /* 0x000fc80000010000 */
[----:B------:R-:W-:-:S03]  /*68e0*/  FADD.FTZ R235, R251, R235 ;  /* 0x000000ebfbeb7221 */ /* 0x000fc60000010000 */
[----:B------:R-:W-:Y:S01]  /*68f0*/  HMMA.16816.F32.BF16 R128, R128, R30, R12 ;  /* 0x0000001e8080723c */ /* 0x000fe2000004180c */
[----:B------:R-:W-:-:S06]  /*6900*/  FADD.FTZ R235, R250, R235 ;  /* 0x000000ebfaeb7221 */ /* 0x000fcc0000010000 */
[----:B------:R-:W-:Y:S02]  /*6910*/  IMAD R30, R0, 0x48, RZ ;  /* 0x00000048001e7824 */ /* 0x000fe400078e02ff */
[----:B------:R-:W-:Y:S02]  /*6920*/  FADD.FTZ R0, R28, R18 ;  /* 0x000000121c007221 */ /* 0x000fe40000010000 */
[----:B------:R-:W-:-:S04]  /*6930*/  IMAD.WIDE R30, R30, 0x2, R24 ;  /* 0x000000021e1e7825 */ /* 0x000fc800078e0218 */
[----:B------:R-:W-:Y:S01]  /*6940*/  FADD.FTZ R0, R181, R0 ;  /* 0x00000000b5007221 */ /* 0x000fe20000010000 */
[----:B------:R2:W-:Y:S03]  /*6950*/  STG.E.U16 [R30.64], R234 ;  /* 0x000000ea1e007986 */ /* 0x0005e6000c10151c */
[----:B------:R-:W-:Y:S01]  /*6960*/  FADD.FTZ R0, R177, R0 ;  /* 0x00000000b1007221 */ /* 0x000fe20000010000 */
[----:B------:R2:W-:Y:S03]  /*6970*/  STG.E.U16 [R30.64+0x2], R236 ;  /* 0x000002ec1e007986 */ /* 0x0005e6000c10151c */
[----:B------:R-:W-:Y:S01]  /*6980*/  FADD.FTZ R244, R189, R0 ;  /* 0x00000000bdf47221 */ /* 0x000fe20000010000 */
[----:B------:R2:W-:Y:S04]  /*6990*/  STG.E.U16 [R24.64+0x10], R220 ;  /* 0x000010dc18007986 */ /* 0x0005e8000c10151c */
        /* <DEDUP_REMOVED lines=22> */
[----:B------:R2:W-:Y:S01]  /*6b00*/  STG.E.U16 [R30.64+0x32], R221 ;  /* 0x000032dd1e007986 */ /* 0x0005e2000c10151c */
[----:B------:R-:W-:Y:S05]  /*6b10*/  @!P0 BRA `(.L_x_1258) ;  /* 0x0001474000008947 */ /* 0x000fea0003800000 */
[----:B------:R-:W3:Y:S01]  /*6b20*/  LDL.64 R184, [R1+0xa8] ;  /* 0x0000a80001b87983 */ /* 0x000ee20000100a00 */
[----:B------:R-:W-:-:S04]  /*6b30*/  DEPBAR.LE SB0, 0x0 ;  /* 0x000080000000791a */ /* 0x000fc80000000000 */
[----:B------:R-:W4:Y:S04]  /*6b40*/  LDL R177, [R1+0xb8] ;  /* 0x0000b80001b17983 */ /* 0x000f280000100800 */
[----:B------:R-:W5:Y:S01]  /*6b50*/  LDL.64 R188, [R1+0xe0] ;  /* 0x0000e00001bc7983 */ /* 0x000f620000100a00 */
[----:B------:R-:W-:Y:S02]  /*6b60*/  UIADD3 UR31, UR30, -0x2, URZ ;  /* 0xfffffffe1e1f7890 */ /* 0x000fe4000fffe03f */
[----:B------:R-:W-:Y:S01]  /*6b70*/  UISETP.GE.AND UP0, UPT, UR30, 0x3, UPT ;  /* 0x000000031e00788c */ /* 0x000fe2000bf06270 */
[----:B------:R-:W1:Y:S01]  /*6b80*/  S2R R29, SR_TID.X ;  /* 0x00000000001d7919 */ /* 0x000e620000002100 */
[----:B------:R-:W-:Y:S02]  /*6b90*/  USHF.R.S32.HI UR36, URZ, 0x1f, UR31 ;  /* 0x0000001f3f247899 */ /* 0x000fe4000801141f */
[----:B------:R-:W-:Y:S01]  /*6ba0*/  UIMAD UR34, UR20, UR31, URZ ;  /* 0x0000001f142272a4 */ /* 0x000fe2000f8e023f */
[----:B------:R-:W-:-:S03]  /*6bb0*/  IMAD.U32 R2, RZ, RZ, UR31 ;  /* 0x0000001fff027e24 */ /* 0x000fc6000f8e00ff */
[----:B------:R-:W-:Y:S01]  /*6bc0*/  UIMAD UR34, UR36, UR21, UR34 ;  /* 0x00000015242272a4 */ /* 0x000fe2000f8e0222 */
[----:B-1----:R-:W-:-:S05]  /*6bd0*/  IMAD.SHL.U32 R29, R29, 0x2, RZ ;  /* 0x000000021d1d7824 */ /* 0x002fca00078e00ff */
[----:B------:R-:W-:Y:S01]  /*6be0*/  LOP3.LUT R29, R29, 0x6, RZ, 0xc0, !PT ;  /* 0x000000061d1d7812 */ /* 0x000fe200078ec0ff */
[----:B------:R-:W-:Y:S01]  /*6bf0*/  BAR.SYNC.DEFER_BLOCKING 0x0 ;  /* 0x0000000000007b1d */ /* 0x000fe20000010000 */
[----:B---3--:R-:W-:Y:S02]  /*6c00*/  ISETP.GE.AND P3, PT, R184, c[0x0][0x220], PT ;  /* 0x00008800b8007a0c */ /* 0x008fe40003f66270 */
[----:B----4-:R-:W-:Y:S01]  /*6c10*/  ISETP.GE.AND P2, PT, R177, c[0x0][0x220], PT ;  /* 0x00008800b1007a0c */ /* 0x010fe20003f46270 */
[----:B-----5:R-:W-:-:S10]  /*6c20*/  IMAD.WIDE.U32 R2, R2, UR21, R188 ;  /* 0x0000001502027c25 */ /* 0x020fd4000f8e00bc */
        /* <DEDUP_REMOVED lines=24> */
[C---:B------:R-:W-:Y:S02]  /*6db0*/  IADD3 R2, R0.reuse, 0x1, RZ ;  /* 0x0000000100027810 */ /* 0x040fe40007ffe0ff */
[----:B------:R-:W-:Y:S01]  /*6dc0*/  @!PT LDS RZ, [RZ] ;  /* 0x00000000fffff984 */ /* 0x000fe20000000800 */
[----:B------:R-:W-:Y:S01]  /*6dd0*/  @!PT LDS RZ, [RZ] ;  /* 0x00000000fffff984 */ /* 0x000fe20000000800 */
[----:B------:R-:W-:Y:S01]  /*6de0*/  @!PT LDS RZ, [RZ] ;  /* 0x00000000fffff984 */ /* 0x000fe20000000800 */
[----:B------:R1:W-:Y:S01]  /*6df0*/  @!P3 LDGSTS.E.BYPASS.LTC128B.128 [R212+0xa800], [R8.64] ;  /* 0x0a80000008d4bfae */ /* 0x0003e2000b901d5c */
[----:B------:R-:W-:Y:S02]  /*6e00*/  IADD3 R3, R0, 0x8, RZ ;  /* 0x0000000800037810 */ /* 0x000fe40007ffe0ff */
[C---:B------:R-:W-:Y:S01]  /*6e10*/  ISETP.GE.AND P4, PT, R2.reuse, R136, PT ;  /* 0x000000880200720c */ /* 0x040fe20003f86270 */
[----:B------:R-:W-:Y:S01]  /*6e20*/  @P2 STS.128 [R212+0xb800], RZ ;  /* 0x00b800ffd4002388 */ /* 0x000fe20000000c00 */
[C---:B------:R-:W-:Y:S02]  /*6e30*/  ISETP.GE.AND P1, PT, R2.reuse, R137, PT ;  /* 0x000000890200720c */ /* 0x040fe40003f26270 */
[C---:B------:R-:W-:Y:S01]  /*6e40*/  ISETP.GE.AND P0, PT, R2.reuse, R139, PT ;  /* 0x0000008b0200720c */ /* 0x040fe20003f06270 */
[----:B------:R-:W-:Y:S01]  /*6e50*/  @!PT LDS RZ, [RZ] ;  /* 0x00000000fffff984 */ /* 0x000fe20000000800 */
[----:B------:R-:W-:Y:S01]  /*6e60*/  @!PT LDS RZ, [RZ] ;  /* 0x00000000fffff984 */ /* 0x000fe20000000800 */
[----:B------:R-:W-:Y:S01]  /*6e70*/  @!PT LDS RZ, [RZ] ;  /* 0x00000000fffff984 */ /* 0x000fe20000000800 */
[----:B------:R3:W-:Y:S01]  /*6e80*/  @!P2 LDGSTS.E.BYPASS.LTC128B.128 [R212+0xb800], [R4.64+0x80] ;  /* 0x0b80008004d4afae */ /* 0x0007e2000b901d5c */
[----:B------:R-:W-:-:S02]  /*6e90*/  ISETP.GE.AND P6, PT, R2, R138, PT ;  /* 0x0000008a0200720c */ /* 0x000fc40003fc6270 */
[----:B------:R-:W-:Y:S01]  /*6ea0*/  ISETP.GE.AND P5, PT, R3, R136, PT ;  /* 0x000000880300720c */ /* 0x000fe20003fa6270 */
        /* <DEDUP_REMOVED lines=9> */
[----:B--2-4-:R-:W-:Y:S08]  /*6f40*/  HMMA.16816.F32.BF16 R196, R12, R176, RZ ;  /* 0x000000b00cc4723c */ /* 0x014ff000000418ff */
[C---:B-1----:R-:W-:Y:S08]  /*6f50*/  HMMA.16816.F32.BF16 R184, R8.reuse, R172, RZ ;  /* 0x000000ac08b8723c */ /* 0x042ff000000418ff */
[C---:B------:R-:W-:Y:S08]  /*6f60*/  HMMA.16816.F32.BF16 R188, R8.reuse, R178, RZ ;  /* 0x000000b208bc723c */ /* 0x040ff000000418ff */
[C---:B------:R-:W-:Y:S08]  /*6f70*/  HMMA.16816.F32.BF16 R192, R8.reuse, R176, RZ ;  /* 0x000000b008c0723c */ /* 0x040ff000000418ff */
[----:B------:R-:W-:Y:S08]  /*6f80*/  HMMA.16816.F32.BF16 R8, R8, R174, RZ ;  /* 0x000000ae0808723c */ /* 0x000ff000000418ff */
[----:B------:R-:W-:Y:S08]  /*6f90*/  HMMA.16816.F32.BF16 R176, R12, R178, RZ ;  /* 0x000000b20cb0723c */ /* 0x000ff000000418ff */
[C---:B---3--:R-:W-:Y:S08]  /*6fa0*/  HMMA.16816.F32.BF16 R224, R4.reuse, R180, R184 ;  /* 0x000000b404e0723c */ /* 0x048ff000000418b8 */
[----:B------:R-:W-:Y:S08]  /*6fb0*/  HMMA.16816.F32.BF16 R228, R4, R22, R188 ;  /* 0x0000001604e4723c */ /* 0x000ff000000418bc */
[C---:B------:R-:W-:Y:S08]  /*6fc0*/  HMMA.16816.F32.BF16 R188, R12.reuse, R172, RZ ;  /* 0x000000ac0cbc723c */ /* 0x040ff000000418ff */
[----:B------:R-:W-:Y:S01]  /*6fd0*/  HMMA.16816.F32.BF16 R184, R12, R174, RZ ;  /* 0x000000ae0cb8723c */ /* 0x000fe200000418ff */
[----:B------:R-:W-:Y:S07]  /*6fe0*/  LDSM.16.M88.4 R12, [R209+0x8000] ;  /* 0x00800000d10c783b */ /* 0x000fee0000000200 */
[C---:B------:R-:W-:Y:S08]  /*6ff0*/  HMMA.16816.F32.BF16 R248, R4.reuse, R20, R192 ;  /* 0x0000001404f8723c */ /* 0x040ff000000418c0 */
[----:B------:R-:W-:Y:S01]  /*7000*/  HMMA.16816.F32.BF16 R216, R4, R182, R8 ;  /* 0x000000b604d8723c */ /* 0x000fe20000041808 */
[----:B------:R-:W1:Y:S04]  /*7010*/  LDSM.16.M88.4 R4, [R210+0x2000] ;  /* 0x00200000d204783b */ /* 0x000e680000000200 */
[----:B------:R-:W-:Y:S03]  /*7020*/  LDSM.16.M88.4 R8, [R210] ;  /* 0x00000000d208783b */ /* 0x000fe60000000200 */
[C---:B-----5:R-:W-:Y:S08]  /*7030*/  HMMA.16816.F32.BF16 R172, R16.reuse, R20, R196 ;  /* 0x0000001410ac723c */ /* 0x060ff000000418c4 */
[C---:B------:R-:W-:Y:S01]  /*7040*/  HMMA.16816.F32.BF16 R176, R16.reuse, R22, R176 ;  /* 0x0000001610b0723c */ /* 0x040fe200000418b0 */
[----:B------:R-:W2:Y:S07]  /*7050*/  LDSM.16.M88.4 R20, [R209+0x8800] ;  /* 0x00880000d114783b */ /* 0x000eae0000000200 */
[C---:B------:R-:W-:Y:S08]  /*7060*/  HMMA.16816.F32.BF16 R220, R16.reuse, R180, R188 ;  /* 0x000000b410dc723c */ /* 0x040ff000000418bc */
[----:B------:R-:W-:Y:S01]  /*7070*/  HMMA.16816.F32.BF16 R192, R16, R182, R184 ;  /* 0x000000b610c0723c */ /* 0x000fe200000418b8 */
[----:B------:R-:W-:Y:S07]  /*7080*/  LDSM.16.M88.4 R16, [R207] ;  /* 0x00000000cf10783b */ /* 0x000fee0000000200 */
[C---:B-1----:R-:W-:Y:S08]  /*7090*/  HMMA.16816.F32.BF16 R188, R4.reuse, R12, R248 ;  /* 0x0000000c04bc723c */ /* 0x042ff000000418f8 */
[C---:B------:R-:W-:Y:S08]  /*70a0*/  HMMA.16816.F32.BF16 R196, R4.reuse, R14, R228 ;  /* 0x0000000e04c4723c */ /* 0x040ff000000418e4 */
[C---:B--2---:R-:W-:Y:S08]  /*70b0*/  HMMA.16816.F32.BF16 R224, R4.reuse, R20, R224 ;  /* 0x0000001404e0723c */ /* 0x044ff000000418e0 */
[----:B------:R-:W-:Y:S01]  /*70c0*/  HMMA.16816.F32.BF16 R184, R4, R22, R216 ;  /* 0x0000001604b8723c */ /* 0x000fe200000418d8 */
[----:B------:R-:W1:Y:S07]  /*70d0*/  LDSM.16.M88.4 R4, [R208+0x2000] ;  /* 0x00200000d004783b */ /* 0x000e6e0000000200 */
[C---:B------:R-:W-:Y:S01]  /*70e0*/  HMMA.16816.F32.BF16 R180, R8.reuse, R12, R172 ;  /* 0x0000000c08b4723c */ /* 0x040fe200000418ac */
[----:B------:R-:W2:Y:S07]  /*70f0*/  LDSM.16.M88.4 R172, [R207+0x800] ;  /* 0x00080000cfac783b */ /* 0x000eae0000000200 */
[C---:B------:R-:W-:Y:S01]  /*7100*/  HMMA.16816.F32.BF16 R176, R8.reuse, R14, R176 ;  /* 0x0000000e08b0723c */ /* 0x040fe200000418b0 */
[----:B------:R-:W3:Y:S07]  /*7110*/  LDSM.16.M88.4 R12, [R208] ;  /* 0x00000000d00c783b */ /* 0x000eee0000000200 */
[C---:B------:R-:W-:Y:S08]  /*7120*/  HMMA.16816.F32.BF16 R216, R8.reuse, R20, R220 ;  /* 0x0000001408d8723c */ /* 0x040ff000000418dc */
[----:B------:R-:W-:Y:S01]  /*7130*/  HMMA.16816.F32.BF16 R192, R8, R22, R192 ;  /* 0x0000001608c0723c */ /* 0x000fe200000418c0 */
[----:B------:R-:W-:Y:S04]  /*7140*/  LDSM.16.M88.4 R20, [R200+0x9800] ;  /* 0x00980000c814783b */ /* 0x000fe80000000200 */
[----:B------:R-:W-:Y:S03]  /*7150*/  LDSM.16.M88.4 R8, [R202+0x4000] ;  /* 0x00400000ca08783b */ /* 0x000fe60000000200 */
[C---:B-1----:R-:W-:Y:S08]  /*7160*/  HMMA.16816.F32.BF16 R188, R4.reuse, R16, R188 ;  /* 0x0000001004bc723c */ /* 0x042ff000000418bc */
[C---:B------:R-:W-:Y:S08]  /*7170*/  HMMA.16816.F32.BF16 R196, R4.reuse, R18, R196 ;  /* 0x0000001204c4723c */ /* 0x040ff000000418c4 */
[C---:B--2---:R-:W-:Y:S08]  /*7180*/  HMMA.16816.F32.BF16 R220, R4.reuse, R172, R224 ;  /* 0x000000ac04dc723c */ /* 0x044ff000000418e0 */
[----:B------:R-:W-:Y:S01]  /*7190*/  HMMA.16816.F32.BF16 R184, R4, R174, R184 ;  /* 0x000000ae04b8723c */ /* 0x000fe200000418b8 */
[----:B------:R-:W1:Y:S07]  /*71a0*/  LDSM.16.M88.4 R4, [R202+0x6000] ;  /* 0x00600000ca04783b */ /* 0x000e6e0000000200 */
[C---:B---3--:R-:W-:Y:S08]  /*71b0*/  HMMA.16816.F32.BF16 R180, R12.reuse, R16, R180 ;  /* 0x000000100cb4723c */ /* 0x048ff000000418b4 */
[C---:B------:R-:W-:Y:S01]  /*71c0*/  HMMA.16816.F32.BF16 R176, R12.reuse, R18, R176 ;  /* 0x000000120cb0723c */ /* 0x040fe200000418b0 */
[----:B------:R-:W2:Y:S07]  /*71d0*/  LDSM.16.M88.4 R16, [R200+0x9000] ;  /* 0x00900000c810783b */ /* 0x000eae0000000200 */
[C---:B------:R-:W-:Y:S08]  /*71e0*/  HMMA.16816.F32.BF16 R224, R12.reuse, R172, R216 ;  /* 0x000000ac0ce0723c */ /* 0x040ff000000418d8 */
[----:B------:R-:W-:Y:S01]  /*71f0*/  HMMA.16816.F32.BF16 R216, R12, R174, R192 ;  /* 0x000000ae0cd8723c */ /* 0x000fe200000418c0 */
[----:B------:R-:W-:Y:S07]  /*7200*/  LDSM.16.M88.4 R12, [R211+0x1000] ;  /* 0x00100000d30c783b */ /* 0x000fee0000000200 */
[C---:B-1----:R-:W-:Y:S08]  /*7210*/  HMMA.16816.F32.BF16 R220, R4.reuse, R20, R220 ;  /* 0x0000001404dc723c */ /* 0x042ff000000418dc */
[C---:B------:R-:W-:Y:S08]  /*7220*/  HMMA.16816.F32.BF16 R184, R4.reuse, R22, R184 ;  /* 0x0000001604b8723c */ /* 0x040ff000000418b8 */
[C---:B--2---:R-:W-:Y:S08]  /*7230*/  HMMA.16816.F32.BF16 R192, R4.reuse, R16, R188 ;  /* 0x0000001004c0723c */ /* 0x044ff000000418bc */
[-C--:B------:R-:W-:Y:S01]  /*7240*/  HMMA.16816.F32.BF16 R188, R4, R18.reuse, R196 ;  /* 0x0000001204bc723c */ /* 0x080fe200000418c4 */
[----:B------:R-:W1:Y:S07]  /*7250*/  LDSM.16.M88.4 R4, [R204+0x6000] ;  /* 0x00600000cc04783b */ /* 0x000e6e0000000200 */
[C---:B------:R-:W-:Y:S01]  /*7260*/  HMMA.16816.F32.BF16 R172, R8.reuse, R18, R176 ;  /* 0x0000001208ac723c */ /* 0x040fe200000418b0 */
[----:B------:R-:W2:Y:S07]  /*7270*/  LDSM.16.M88.4 R176, [R211+0x1800] ;  /* 0x00180000d3b0783b */ /* 0x000eae0000000200 */
[C---:B------:R-:W-:Y:S01]  /*7280*/  HMMA.16816.F32.BF16 R180, R8.reuse, R16, R180 ;  /* 0x0000001008b4723c */ /* 0x040fe200000418b4 */
[----:B------:R-:W3:Y:S07]  /*7290*/  LDSM.16.M88.4 R16, [R204+0x4000] ;  /* 0x00400000cc10783b */ /* 0x000eee0000000200 */
[C---:B------:R-:W-:Y:S08]  /*72a0*/  HMMA.16816.F32.BF16 R224, R8.reuse, R20, R224 ;  /* 0x0000001408e0723c */ /* 0x040ff000000418e0 */
[----:B------:R-:W-:Y:S01]  /*72b0*/  HMMA.16816.F32.BF16 R216, R8, R22, R216 ;  /* 0x0000001608d8723c */ /* 0x000fe200000418d8 */
[----:B------:R-:W-:Y:S07]  /*72c0*/  LDSM.16.M88.4 R8, [R209+0x9000] ;  /* 0x00900000d108783b */ /* 0x000fee0000000200 */
[C---:B-1----:R-:W-:Y:S08]  /*72d0*/  HMMA.16816.F32.BF16 R196, R4.reuse, R12, R192 ;  /* 0x0000000c04c4723c */ /* 0x042ff000000418c0 */
[C---:B------:R-:W-:Y:S08]  /*72e0*/  HMMA.16816.F32.BF16 R192, R4.reuse, R14, R188 ;  /* 0x0000000e04c0723c */ /* 0x040ff000000418bc */
[C---:B--2---:R-:W-:Y:S08]  /*72f0*/  HMMA.16816.F32.BF16 R188, R4.reuse, R176, R220 ;  /* 0x000000b004bc723c */ /* 0x044ff000000418dc */
[----:B------:R-:W-:Y:S01]  /*7300*/  HMMA.16816.F32.BF16 R184, R4, R178, R184 ;  /* 0x000000b204b8723c */ /* 0x000fe200000418b8 */
[----:B------:R-:W1:Y:S07]  /*7310*/  LDSM.16.M88.4 R4, [R210+0x6000] ;  /* 0x00600000d204783b */ /* 0x000e6e0000000200 */
[C---:B---3--:R-:W-:Y:S01]  /*7320*/  HMMA.16816.F32.BF16 R20, R16.reuse, R14, R172 ;  /* 0x0000000e1014723c */ /* 0x048fe200000418ac */
        /* <DEDUP_REMOVED lines=11> */
[C---:B---3--:R-:W-:Y:S08]  /*73e0*/  HMMA.16816.F32.BF16 R184, R12.reuse, R8, R180 ;  /* 0x000000080cb8723c */ /* 0x048ff000000418b4 */
[----:B------:R-:W-:Y:S01]  /*73f0*/  HMMA.16816.F32.BF16 R180, R12, R10, R20 ;  /* 0x0000000a0cb4723c */ /* 0x000fe20000041814 */
[----:B------:R-:W2:Y:S04]  /*7400*/  LDSM.16.M88.4 R20, [R207+0x1800] ;  /* 0x00180000cf14783b */ /* 0x000ea80000000200 */
[----:B------:R-:W3:Y:S01]  /*7410*/  LDSM.16.M88.4 R8, [R208+0x4000] ;  /* 0x00400000d008783b */ /* 0x000ee20000000200 */
[----:B------:R-:W-:-:S04]  /*7420*/  DEPBAR.LE SB0, 0x0 ;  /* 0x000080000000791a */ /* 0x000fc80000000000 */
[C---:B------:R-:W-:Y:S08]  /*7430*/  HMMA.16816.F32.BF16 R176, R12.reuse, R172, R224 ;  /* 0x000000ac0cb0723c */ /* 0x040ff000000418e0 */
[----:B------:R-:W-:Y:S08]  /*7440*/  HMMA.16816.F32.BF16 R12, R12, R174, R220 ;  /* 0x000000ae0c0c723c */ /* 0x000ff000000418dc */
[C---:B-1----:R-:W-:Y:S08]  /*7450*/  HMMA.16816.F32.BF16 R220, R4.reuse, R16, R216 ;  /* 0x0000001004dc723c */ /* 0x042ff000000418d8 */
[C---:B------:R-:W-:Y:S08]  /*7460*/  HMMA.16816.F32.BF16 R172, R4.reuse, R18, R196 ;  /* 0x0000001204ac723c */ /* 0x040ff000000418c4 */
[----:B--2---:R-:W-:Y:S08]  /*7470*/  HMMA.16816.F32.BF16 R216, R4, R20, R192 ;  /* 0x0000001404d8723c */ /* 0x004ff000000418c0 */
[----:B---3--:R-:W-:Y:S08]  /*7480*/  HMMA.16816.F32.BF16 R192, R8, R16, R184 ;  /* 0x0000001008c0723c */ /* 0x008ff000000418b8 */
[----:B------:R-:W-:Y:S01]  /*7490*/  HMMA.16816.F32.BF16 R224, R4, R22, R188 ;  /* 0x0000001604e0723c */ /* 0x000fe200000418bc */
[----:B------:R-:W1:Y:S07]  /*74a0*/  I2F R4, R2 ;  /* 0x0000000200047306 */ /* 0x000e6e0000201400 */
[C---:B------:R-:W-:Y:S01]  /*74b0*/  HMMA.16816.F32.BF16 R16, R8.reuse, R18, R180 ;  /* 0x000000120810723c */ /* 0x040fe200000418b4 */
[----:B------:R-:W2:Y:S07]  /*74c0*/  I2F R6, R3 ;  /* 0x0000000300067306 */ /* 0x000eae0000201400 */
[----:B------:R-:W-:Y:S01]  /*74d0*/  HMMA.16816.F32.BF16 R188, R8, R20, R176 ;  /* 0x0000001408bc723c */ /* 0x000fe200000418b0 */
[----:B-1----:R-:W-:Y:S01]  /*74e0*/  FFMA.FTZ R5, R4, UR26, R193 ;  /* 0x0000001a04057c23 */ /* 0x002fe200080100c1 */
[----:B------:R-:W-:Y:S01]  /*74f0*/  IADD3 R2, R0, 0x9, RZ ;  /* 0x0000000900027810 */ /* 0x000fe20007ffe0ff */
[----:B------:R-:W-:-:S03]  /*7500*/  FFMA.FTZ R7, R4, UR26, R195 ;  /* 0x0000001a04077c23 */ /* 0x000fc600080100c3 */
[----:B------:R-:W-:Y:S02]  /*7510*/  FSEL R186, R5, -INF , !P4 ;  /* 0xff80000005ba7808 */ /* 0x000fe40006000000 */
[----:B------:R-:W-:Y:S01]  /*7520*/  HMMA.16816.F32.BF16 R196, R8, R22, R12 ;  /* 0x0000001608c4723c */ /* 0x000fe2000004180c */
[----:B------:R-:W-:Y:S01]  /*7530*/  FSEL R180, R7, -INF , !P1 ;  /* 0xff80000007b47808 */ /* 0x000fe20004800000 */
[----:B------:R-:W1:Y:S01]  /*7540*/  I2F R5, R2 ;  /* 0x0000000200057306 */ /* 0x000e620000201400 */
[----:B------:R-:W-:Y:S01]  /*7550*/  BAR.SYNC.DEFER_BLOCKING 0x0 ;  /* 0x0000000000007b1d */ /* 0x000fe20000010000 */
[C---:B------:R-:W-:Y:S02]  /*7560*/  ISETP.GE.AND P4, PT, R3.reuse, R137, PT ;  /* 0x000000890300720c */ /* 0x040fe40003f86270 */
[C---:B------:R-:W-:Y:S01]  /*7570*/  ISETP.GE.AND P1, PT, R3.reuse, R139, PT ;  /* 0x0000008b0300720c */ /* 0x040fe20003f26270 */
[C---:B------:R-:W-:Y:S02]  /*7580*/  FFMA.FTZ R8, R4.reuse, UR26, R221 ;  /* 0x0000001a04087c23 */ /* 0x040fe400080100dd */
[----:B------:R-:W-:Y:S01]  /*7590*/  FFMA.FTZ R9, R4, UR26, R223 ;  /* 0x0000001a04097c23 */ /* 0x000fe200080100df */
[----:B------:R-:W-:Y:S01]  /*75a0*/  IADD3 R4, R0, 0x10, RZ ;  /* 0x0000001000047810 */ /* 0x000fe20007ffe0ff */
[----:B--2---:R-:W-:Y:S01]  /*75b0*/  FFMA.FTZ R7, R6, UR26, R18 ;  /* 0x0000001a06077c23 */ /* 0x004fe20008010012 */
[----:B------:R-:W-:Y:S01]  /*75c0*/  FSEL R184, R8, -INF , !P0 ;  /* 0xff80000008b87808 */ /* 0x000fe20004000000 */
[C---:B------:R-:W-:Y:S01]  /*75d0*/  FFMA.FTZ R8, R6.reuse, UR26, R172 ;  /* 0x0000001a06087c23 */ /* 0x040fe200080100ac */
[----:B------:R-:W-:Y:S01]  /*75e0*/  ISETP.GE.AND P0, PT, R3, R138, PT ;  /* 0x0000008a0300720c */ /* 0x000fe20003f06270 */
[----:B------:R-:W-:Y:S01]  /*75f0*/  FFMA.FTZ R3, R6, UR26, R16 ;  /* 0x0000001a06037c23 */ /* 0x000fe20008010010 */
[----:B------:R-:W-:-:S02]  /*7600*/  FSEL R183, R9, -INF , !P6 ;  /* 0xff80000009b77808 */ /* 0x000fc40007000000 */
[----:B------:R-:W-:Y:S01]  /*7610*/  FSEL R177, R7, -INF , !P4 ;  /* 0xff80000007b17808 */ /* 0x000fe20006000000 */
[----:B-1----:R-:W-:Y:S01]  /*7620*/  FFMA.FTZ R7, R5, UR26, R17 ;  /* 0x0000001a05077c23 */ /* 0x002fe20008010011 */
[----:B------:R-:W-:Y:S01]  /*7630*/  FSEL R185, R3, -INF , !P5 ;  /* 0xff80000003b97808 */ /* 0x000fe20006800000 */
[C---:B------:R-:W-:Y:S01]  /*7640*/  FFMA.FTZ R9, R5.reuse, UR26, R173 ;  /* 0x0000001a05097c23 */ /* 0x040fe200080100ad */
[----:B------:R-:W-:Y:S01]  /*7650*/  FSEL R182, R8, -INF , !P1 ;  /* 0xff80000008b67808 */ /* 0x000fe20004800000 */
[C---:B------:R-:W-:Y:S01]  /*7660*/  FFMA.FTZ R8, R5.reuse, UR26, R19 ;  /* 0x0000001a05087c23 */ /* 0x040fe20008010013 */
[C---:B------:R-:W-:Y:S01]  /*7670*/  ISETP.GE.AND P6, PT, R2.reuse, R136, PT ;  /* 0x000000880200720c */ /* 0x040fe20003fc6270 */
[----:B------:R-:W-:Y:S01]  /*7680*/  FFMA.FTZ R10, R5, UR26, R175 ;  /* 0x0000001a050a7c23 */ /* 0x000fe200080100af */
[C---:B------:R-:W-:Y:S02]  /*7690*/  ISETP.GE.AND P5, PT, R2.reuse, R137, PT ;  /* 0x000000890200720c */ /* 0x040fe40003fa6270 */
[----:B------:R-:W-:-:S02]  /*76a0*/  ISETP.GE.AND P4, PT, R2, R139, PT ;  /* 0x0000008b0200720c */ /* 0x000fc40003f86270 */
[----:B------:R-:W-:Y:S01]  /*76b0*/  ISETP.GE.AND P1, PT, R2, R138, PT ;  /* 0x0000008a0200720c */ /* 0x000fe20003f26270 */
[----:B------:R-:W-:Y:S01]  /*76c0*/  FFMA.FTZ R2, R6, UR26, R174 ;  /* 0x0000001a06027c23 */ /* 0x000fe200080100ae */
[----:B------:R-:W-:Y:S01]  /*76d0*/  IADD3 R3, R0, 0x11, RZ ;  /* 0x0000001100037810 */ /* 0x000fe20007ffe0ff */
[----:B------:R-:W1:Y:S01]  /*76e0*/  I2F R6, R4 ;  /* 0x0000000400067306 */ /* 0x000e620000201400 */
[----:B------:R-:W-:Y:S02]  /*76f0*/  FSEL R181, R7, -INF , !P6 ;  /* 0xff80000007b57808 */ /* 0x000fe40007000000 */
[----:B------:R-:W-:Y:S02]  /*7700*/  FSEL R179, R2, -INF , !P0 ;  /* 0xff80000002b37808 */ /* 0x000fe40004000000 */
[----:B------:R-:W-:Y:S02]  /*7710*/  FSEL R172, R8, -INF , !P5 ;  /* 0xff80000008ac7808 */ /* 0x000fe40006800000 */
[----:B------:R-:W-:Y:S01]  /*7720*/  FSEL R175, R9, -INF , !P4 ;  /* 0xff80000009af7808 */ /* 0x000fe20006000000 */
[----:B------:R-:W2:Y:S01]  /*7730*/  I2F R5, R3 ;  /* 0x0000000300057306 */ /* 0x000ea20000201400 */
[----:B------:R-:W-:-:S02]  /*7740*/  ISETP.GE.AND P0, PT, R4, R136, PT ;  /* 0x000000880400720c */ /* 0x000fc40003f06270 */
[C---:B------:R-:W-:Y:S02]  /*7750*/  ISETP.GE.AND P6, PT, R4.reuse, R137, PT ;  /* 0x000000890400720c */ /* 0x040fe40003fc6270 */
[C---:B------:R-:W-:Y:S02]  /*7760*/  ISETP.GE.AND P5, PT, R4.reuse, R139, PT ;  /* 0x0000008b0400720c */ /* 0x040fe40003fa6270 */
[----:B------:R-:W-:Y:S01]  /*7770*/  ISETP.GE.AND P4, PT, R4, R138, PT ;  /* 0x0000008a0400720c */ /* 0x000fe20003f86270 */
[----:B-1----:R-:W-:Y:S01]  /*7780*/  FFMA.FTZ R4, R6, UR26, R188 ;  /* 0x0000001a06047c23 */ /* 0x002fe200080100bc */
[----:B------:R-:W-:Y:S01]  /*7790*/  IADD3 R2, R0, 0x18, RZ ;  /* 0x0000001800027810 */ /* 0x000fe20007ffe0ff */
[----:B------:R-:W-:Y:S01]  /*77a0*/  FFMA.FTZ R7, R6, UR26, R190 ;  /* 0x0000001a06077c23 */ /* 0x000fe200080100be */
[----:B------:R-:W-:Y:S01]  /*77b0*/  FSEL R176, R10, -INF , !P1 ;  /* 0xff8000000ab07808 */ /* 0x000fe20004800000 */
[----:B------:R-:W-:Y:S01]  /*77c0*/  FFMA.FTZ R8, R6, UR26, R216 ;  /* 0x0000001a06087c23 */ /* 0x000fe200080100d8 */
[----:B------:R-:W-:Y:S01]  /*77d0*/  FSEL R178, R4, -INF , !P0 ;  /* 0xff80000004b27808 */ /* 0x000fe20004000000 */
[----:B------:R-:W-:Y:S01]  /*77e0*/  FFMA.FTZ R6, R6, UR26, R218 ;  /* 0x0000001a06067c23 */ /* 0x000fe200080100da */
[----:B------:R-:W1:Y:S01]  /*77f0*/  I2F R4, R2 ;  /* 0x0000000200047306 */ /* 0x000e620000201400 */
[----:B------:R-:W-:Y:S01]  /*7800*/  FSEL R27, R7, -INF , !P6 ;  /* 0xff800000071b7808 */ /* 0x000fe20007000000 */
[C---:B--2---:R-:W-:Y:S01]  /*7810*/  FFMA.FTZ R7, R5.reuse, UR26, R189 ;  /* 0x0000001a05077c23 */ /* 0x044fe200080100bd */
[----:B------:R-:W-:Y:S01]  /*7820*/  FSEL R174, R8, -INF , !P5 ;  /* 0xff80000008ae7808 */ /* 0x000fe20006800000 */
[----:B------:R-:W-:Y:S01]  /*7830*/  FFMA.FTZ R8, R5, UR26, R191 ;  /* 0x0000001a05087c23 */ /* 0x000fe200080100bf */
[----:B------:R-:W-:Y:S01]  /*7840*/  ISETP.GE.AND P1, PT, R3, R136, PT ;  /* 0x000000880300720c */ /* 0x000fe20003f26270 */
[----:B------:R-:W-:Y:S01]  /*7850*/  FFMA.FTZ R9, R5, UR26, R217 ;  /* 0x0000001a05097c23 */ /* 0x000fe200080100d9 */
[----:B------:R-:W-:Y:S01]  /*7860*/  ISETP.GE.AND P0, PT, R3, R137, PT ;  /* 0x000000890300720c */ /* 0x000fe20003f06270 */
[----:B------:R-:W-:Y:S01]  /*7870*/  FFMA.FTZ R10, R5, UR26, R219 ;  /* 0x0000001a050a7c23 */ /* 0x000fe200080100db */
[----:B------:R-:W-:-:S02]  /*7880*/  ISETP.GE.AND P6, PT, R3, R139, PT ;  /* 0x0000008b0300720c */ /* 0x000fc40003fc6270 */
[----:B------:R-:W-:Y:S02]  /*7890*/  ISETP.GE.AND P5, PT, R3, R138, PT ;  /* 0x0000008a0300720c */ /* 0x000fe40003fa6270 */
[----:B------:R-:W2:Y:S01]  /*78a0*/  I2F R3, R0 ;  /* 0x0000000000037306 */ /* 0x000ea20000201400 */
[----:B------:R-:W-:Y:S02]  /*78b0*/  FSEL R29, R6, -INF , !P4 ;  /* 0xff800000061d7808 */ /* 0x000fe40006000000 */
[----:B------:R-:W-:Y:S01]  /*78c0*/  FSEL R173, R7, -INF , !P1 ;  /* 0xff80000007ad7808 */ /* 0x000fe20004800000 */
[----:B-1----:R-:W-:Y:S01]  /*78d0*/  FFMA.FTZ R5, R4, UR26, R198 ;  /* 0x0000001a04057c23 */ /* 0x002fe200080100c6 */
[----:B------:R-:W-:Y:S01]  /*78e0*/  FSEL R21, R8, -INF , !P0 ;  /* 0xff80000008157808 */ /* 0x000fe20004000000 */
[----:B------:R-:W-:Y:S01]  /*78f0*/  FFMA.FTZ R6, R4, UR26, R224 ;  /* 0x0000001a04067c23 */ /* 0x000fe200080100e0 */
[----:B------:R-:W-:Y:S02]  /*7900*/  FSEL R23, R9, -INF , !P6 ;  /* 0xff80000009177808 */ /* 0x000fe40007000000 */
[----:B------:R-:W-:-:S02]  /*7910*/  ISETP.GE.AND P4, PT, R2, R136, PT ;  /* 0x000000880200720c */ /* 0x000fc40003f86270 */
[C---:B------:R-:W-:Y:S02]  /*7920*/  ISETP.GE.AND P1, PT, R2.reuse, R137, PT ;  /* 0x000000890200720c */ /* 0x040fe40003f26270 */
[C---:B------:R-:W-:Y:S02]  /*7930*/  ISETP.GE.AND P0, PT, R2.reuse, R139, PT ;  /* 0x0000008b0200720c */ /* 0x040fe40003f06270 */
[----:B------:R-:W-:Y:S01]  /*7940*/  ISETP.GE.AND P6, PT, R2, R138, PT ;  /* 0x0000008a0200720c */ /* 0x000fe20003fc6270 */
[----:B------:R-:W-:Y:S01]  /*7950*/  FFMA.FTZ R2, R4, UR26, R196 ;  /* 0x0000001a04027c23 */ /* 0x000fe200080100c4 */
[----:B------:R-:W-:Y:S01]  /*7960*/  FSEL R26, R10, -INF , !P5 ;  /* 0xff8000000a1a7808 */ /* 0x000fe20006800000 */
[----:B--2---:R-:W-:Y:S01]  /*7970*/  FFMA.FTZ R12, R3, UR26, R222 ;  /* 0x0000001a030c7c23 */ /* 0x004fe200080100de */
        /* <DEDUP_REMOVED lines=42> */
[C---:B------:R-:W-:Y:S02]  /*7c20*/  IADD3 R0, P4, R2.reuse, UR19, RZ ;  /* 0x0000001302007c10 */ /* 0x040fe4000ff9e0ff */
[C---:B------:R-:W-:Y:S02]  /*7c30*/  @!P3 LEA R8, P5, R2.reuse, c[0x0][0x168], 0x1 ;  /* 0x00005a000208ba11 */ /* 0x040fe400078a08ff */
[----:B------:R-:W-:Y:S02]  /*7c40*/  @!P2 LEA R4, P1, R2, c[0x0][0x168], 0x1 ;  /* 0x00005a000204aa11 */ /* 0x000fe400078208ff */
[----:B------:R-:W-:Y:S02]  /*7c50*/  IADD3.X R10, R3, UR18, RZ, P4, !PT ;  /* 0x00000012030a7c10 */ /* 0x000fe4000a7fe4ff */
[----:B------:R-:W-:-:S02]  /*7c60*/  @!P3 LEA R6, P4, R0, c[0x0][0x168], 0x1 ;  /* 0x00005a000006ba11 */ /* 0x000fc400078808ff */
        /* <DEDUP_REMOVED lines=25> */
.L_x_1261:
[----:B------:R-:W-:Y:S05]  /*7e00*/  BSYNC B0 ;  /* 0x0000000000007941 */ /* 0x000fea0003800000 */
.L_x_1260:
[----:B------:R-:W0:Y:S02]  /*7e10*/  LDGDEPBAR ;  /* 0x00000000000079af */ /* 0x000e240000000000 */
.L_x_1259:
[----:B------:R-:W3:Y:S04]  /*7e20*/  LDL.64 R230, [R1+0xf8] ;  /* 0x0000f80001e67983 */ /* 0x000ee80000100a00 */
[----:B------:R-:W4:Y:S01]  /*7e30*/  LDL.64 R228, [R1+0x10] ;  /* 0x0000100001e47983 */ /* 0x000f220000100a00 */
[----:B------:R-:W-:-:S04]  /*7e40*/  FMNMX.FTZ R0, R134, R11, !PT ;  /* 0x0000000b86007209 */ /* 0x000fc80007810000 */
[----:B------:R-:W-:-:S04]  /*7e50*/  FMNMX.FTZ R0, R180, R0, !PT ;  /* 0x00000000b4007209 */ /* 0x000fc80007810000 */
[----:B------:R-:W-:-:S04]  /*7e60*/  FMNMX.FTZ R0, R177, R0, !PT ;  /* 0x00000000b1007209 */ /* 0x000fc80007810000 */
        /* <DEDUP_REMOVED lines=11> */
[----:B------:R-:W-:-:S04]  /*7f20*/  FMNMX.FTZ R3, R174, R2, !PT ;  /* 0x00000002ae037209 */ /* 0x000fc80007810000 */
[----:B------:R-:W-:-:S04]  /*7f30*/  FMNMX.FTZ R3, R23, R3, !PT ;  /* 0x0000000317037209 */ /* 0x000fc80007810000 */
[----:B------:R-:W-:Y:S02]  /*7f40*/  FMNMX.FTZ R3, R22, R3, !PT ;  /* 0x0000000316037209 */ /* 0x000fe40007810000 */
[----:B------:R-:W-:Y:S01]  /*7f50*/  FMNMX.FTZ R2, R179, R4, !PT ;  /* 0x00000004b3027209 */ /* 0x000fe20007810000 */
[----:B------:R-:W1:Y:S01]  /*7f60*/  SHFL.BFLY PT, R5, R0, 0x2, 0x1f ;  /* 0x0c401f0000057f89 */ /* 0x000e6200000e0000 */
        /* <DEDUP_REMOVED lines=14> */
[----:B------:R-:W1:Y:S01]  /*8050*/  SHFL.BFLY PT, R187, R2, 0x2, 0x1f ;  /* 0x0c401f0002bb7f89 */ /* 0x000e6200000e0000 */
[----:B------:R-:W-:Y:S02]  /*8060*/  FMNMX.FTZ R5, R28, R4, !PT ;  /* 0x000000041c057209 */ /* 0x000fe40007810000 */
[----:B--2---:R-:W-:Y:S02]  /*8070*/  FMNMX.FTZ R4, R3, R10, !PT ;  /* 0x0000000a03047209 */ /* 0x004fe40007810000 */
[----:B------:R-:W-:-:S05]  /*8080*/  FMNMX.FTZ R3, R18, R5, !PT ;  /* 0x0000000512037209 */ /* 0x000fca0007810000 */
[----:B------:R-:W2:Y:S04]  /*8090*/  SHFL.BFLY PT, R10, R3, 0x2, 0x1f ;  /* 0x0c401f00030a7f89 */ /* 0x000ea800000e0000 */
[----:B------:R-:W2:Y:S04]  /*80a0*/  SHFL.BFLY PT, R189, R0, 0x1, 0x1f ;  /* 0x0c201f0000bd7f89 */ /* 0x000ea800000e0000 */
[----:B------:R-:W2:Y:S01]  /*80b0*/  SHFL.BFLY PT, R188, R4, 0x1, 0x1f ;  /* 0x0c201f0004bc7f89 */ /* 0x000ea200000e0000 */
[----:B-1----:R-:W-:-:S05]  /*80c0*/  FMNMX.FTZ R2, R2, R187, !PT ;  /* 0x000000bb02027209 */ /* 0x002fca0007810000 */
[----:B------:R-:W1:Y:S01]  /*80d0*/  SHFL.BFLY PT, R5, R2, 0x1, 0x1f ;  /* 0x0c201f0002057f89 */ /* 0x000e6200000e0000 */
[----:B--2---:R-:W-:-:S05]  /*80e0*/  FMNMX.FTZ R3, R3, R10, !PT ;  /* 0x0000000a03037209 */ /* 0x004fca0007810000 */
[----:B------:R-:W2:Y:S01]  /*80f0*/  SHFL.BFLY PT, R10, R3, 0x1, 0x1f ;  /* 0x0c201f00030a7f89 */ /* 0x000ea200000e0000 */
[----:B------:R-:W-:-:S04]  /*8100*/  FMNMX.FTZ R215, R0, R189, !PT ;  /* 0x000000bd00d77209 */ /* 0x000fc80007810000 */
[C---:B------:R-:W-:Y:S01]  /*8110*/  FSETP.NEU.FTZ.AND P1, PT, R215.reuse, -INF , PT ;  /* 0xff800000d700780b */ /* 0x040fe20003f3d000 */
[----:B------:R-:W-:Y:S01]  /*8120*/  FMUL.FTZ R0, R215, c[0x0][0x23c] ;  /* 0x00008f00d7007a20 */ /* 0x000fe20000410000 */
[----:B------:R-:W-:-:S04]  /*8130*/  FMNMX.FTZ R232, R4, R188, !PT ;  /* 0x000000bc04e87209 */ /* 0x000fc80007810000 */
[----:B------:R-:W-:Y:S02]  /*8140*/  FSEL R0, R0, RZ, P1 ;  /* 0x000000ff00007208 */ /* 0x000fe40000800000 */
[----:B-1----:R-:W-:Y:S01]  /*8150*/  FMNMX.FTZ R213, R2, R5, !PT ;  /* 0x0000000502d57209 */ /* 0x002fe20007810000 */
[----:B------:R-:W-:Y:S02]  /*8160*/  FMUL.FTZ R2, R232, c[0x0][0x23c] ;  /* 0x00008f00e8027a20 */ /* 0x000fe40000410000 */
[--C-:B------:R-:W-:Y:S01]  /*8170*/  FFMA.FTZ R187, R11, c[0x0][0x23c], -R0.reuse ;  /* 0x00008f000bbb7a23 */ /* 0x100fe20000010800 */
[----:B------:R-:W-:Y:S01]  /*8180*/  FSETP.NEU.FTZ.AND P5, PT, R213, -INF , PT ;  /* 0xff800000d500780b */ /* 0x000fe20003fbd000 */
[--C-:B------:R-:W-:Y:S02]  /*8190*/  FFMA.FTZ R180, R180, c[0x0][0x23c], -R0.reuse ;  /* 0x00008f00b4b47a23 */ /* 0x100fe40000010800 */
[--C-:B------:R-:W-:Y:S02]  /*81a0*/  FFMA.FTZ R188, R177, c[0x0][0x23c], -R0.reuse ;  /* 0x00008f00b1bc7a23 */ /* 0x100fe40000010800 */
[----:B------:R-:W-:-:S02]  /*81b0*/  FFMA.FTZ R189, R172, c[0x0][0x23c], -R0 ;  /* 0x00008f00acbd7a23 */ /* 0x000fc40000010800 */
[--C-:B------:R-:W-:Y:S02]  /*81c0*/  FFMA.FTZ R190, R27, c[0x0][0x23c], -R0.reuse ;  /* 0x00008f001bbe7a23 */ /* 0x100fe40000010800 */
[--C-:B------:R-:W-:Y:S02]  /*81d0*/  FFMA.FTZ R191, R21, c[0x0][0x23c], -R0.reuse ;  /* 0x00008f0015bf7a23 */ /* 0x100fe40000010800 */
[--C-:B------:R-:W-:Y:S02]  /*81e0*/  FFMA.FTZ R194, R19, c[0x0][0x23c], -R0.reuse ;  /* 0x00008f0013c27a23 */ /* 0x100fe40000010800 */
[----:B------:R-:W-:Y:S01]  /*81f0*/  FFMA.FTZ R195, R14, c[0x0][0x23c], -R0 ;  /* 0x00008f000ec37a23 */ /* 0x000fe20000010800 */
[----:B------:R-:W-:Y:S01]  /*8200*/  FSETP.NEU.FTZ.AND P4, PT, R232, -INF , PT ;  /* 0xff800000e800780b */ /* 0x000fe20003f9d000 */
[C---:B------:R-:W-:Y:S01]  /*8210*/  FMUL.FTZ R0, R213.reuse, c[0x0][0x23c] ;  /* 0x00008f00d5007a20 */ /* 0x040fe20000410000 */
[----:B------:R-:W-:Y:S02]  /*8220*/  FSEL R4, R213, RZ, P5 ;  /* 0x000000ffd5047208 */ /* 0x000fe40002800000 */
[----:B------:R-:W-:-:S02]  /*8230*/  FSEL R2, R2, RZ, P4 ;  /* 0x000000ff02027208 */ /* 0x000fc40002000000 */
[----:B------:R-:W-:Y:S01]  /*8240*/  FSEL R0, R0, RZ, P5 ;  /* 0x000000ff00007208 */ /* 0x000fe20002800000 */
[----:B------:R-:W-:Y:S01]  /*8250*/  ULOP3.LUT UR4, UR31, UR33, URZ, 0x3c, !UPT ;  /* 0x000000211f047292 */ /* 0x000fe2000f8e3c3f */
[----:B--2---:R-:W-:Y:S01]  /*8260*/  FMNMX.FTZ R214, R3, R10, !PT ;  /* 0x0000000a03d67209 */ /* 0x004fe20007810000 */
[----:B------:R-:W-:Y:S02]  /*8270*/  FADD.FTZ R5, R132, -R4 ;  /* 0x8000000484057221 */ /* 0x000fe40000010000 */
[--C-:B------:R-:W-:Y:S02]  /*8280*/  FFMA.FTZ R177, R13, c[0x0][0x23c], -R2.reuse ;  /* 0x00008f000db17a23 */ /* 0x100fe40000010802 */
[--C-:B------:R-:W-:Y:S02]  /*8290*/  FFMA.FTZ R192, R184, c[0x0][0x23c], -R2.reuse ;  /* 0x00008f00b8c07a23 */ /* 0x100fe40000010802 */
[--C-:B------:R-:W-:Y:S02]  /*82a0*/  FFMA.FTZ R198, R182, c[0x0][0x23c], -R2.reuse ;  /* 0x00008f00b6c67a23 */ /* 0x100fe40000010802 */
[----:B------:R-:W-:-:S02]  /*82b0*/  FFMA.FTZ R199, R175, c[0x0][0x23c], -R2 ;  /* 0x00008f00afc77a23 */ /* 0x000fc40000010802 */
[----:B------:R-:W-:Y:S02]  /*82c0*/  FFMA.FTZ R218, R174, c[0x0][0x23c], -R2 ;  /* 0x00008f00aeda7a23 */ /* 0x000fe40000010802 */
[----:B------:R-:W-:Y:S02]  /*82d0*/  FFMA.FTZ R4, R12, c[0x0][0x23c], -R0 ;  /* 0x00008f000c047a23 */ /* 0x000fe40000010800 */
[--C-:B------:R-:W-:Y:S02]  /*82e0*/  FFMA.FTZ R219, R23, c[0x0][0x23c], -R2.reuse ;  /* 0x00008f0017db7a23 */ /* 0x100fe40000010802 */
[--C-:B------:R-:W-:Y:S02]  /*82f0*/  FFMA.FTZ R223, R22, c[0x0][0x23c], -R2.reuse ;  /* 0x00008f0016df7a23 */ /* 0x100fe40000010802 */
[----:B------:R-:W-:Y:S01]  /*8300*/  FFMA.FTZ R222, R16, c[0x0][0x23c], -R2 ;  /* 0x00008f0010de7a23 */ /* 0x000fe20000010802 */
[C---:B------:R-:W-:Y:S01]  /*8310*/  FSETP.NEU.FTZ.AND P5, PT, R214.reuse, -INF , PT ;  /* 0xff800000d600780b */ /* 0x040fe20003fbd000 */
[----:B------:R-:W-:-:S02]  /*8320*/  FMUL.FTZ R2, R214, c[0x0][0x23c] ;  /* 0x00008f00d6027a20 */ /* 0x000fc40000410000 */
[--C-:B------:R-:W-:Y:S02]  /*8330*/  FFMA.FTZ R183, R183, c[0x0][0x23c], -R0.reuse ;  /* 0x00008f00b7b77a23 */ /* 0x100fe40000010800 */
[--C-:B------:R-:W-:Y:S02]  /*8340*/  FFMA.FTZ R196, R179, c[0x0][0x23c], -R0.reuse ;  /* 0x00008f00b3c47a23 */ /* 0x100fe40000010800 */
[--C-:B------:R-:W-:Y:S02]  /*8350*/  FFMA.FTZ R197, R176, c[0x0][0x23c], -R0.reuse ;  /* 0x00008f00b0c57a23 */ /* 0x100fe40000010800 */
[--C-:B------:R-:W-:Y:S02]  /*8360*/  FFMA.FTZ R216, R29, c[0x0][0x23c], -R0.reuse ;  /* 0x00008f001dd87a23 */ /* 0x100fe40000010800 */
[--C-:B------:R-:W-:Y:S02]  /*8370*/  FFMA.FTZ R217, R26, c[0x0][0x23c], -R0.reuse ;  /* 0x00008f001ad97a23 */ /* 0x100fe40000010800 */
[----:B------:R-:W-:-:S02]  /*8380*/  FFMA.FTZ R220, R20, c[0x0][0x23c], -R0 ;  /* 0x00008f0014dc7a23 */ /* 0x000fc40000010800 */
[----:B------:R-:W-:Y:S01]  /*8390*/  FFMA.FTZ R221, R17, c[0x0][0x23c], -R0 ;  /* 0x00008f0011dd7a23 */ /* 0x000fe20000010800 */
[----:B------:R-:W-:Y:S01]  /*83a0*/  LOP3.LUT R0, R247, UR4, RZ, 0x3c, !PT ;  /* 0x00000004f7007c12 */ /* 0x000fe2000f8e3cff */
[----:B------:R1:W-:Y:S01]  /*83b0*/  MUFU.EX2 R11, R4 ;  /* 0x00000004000b7308 */ /* 0x0003e20000000800 */
[----:B------:R-:W-:-:S03]  /*83c0*/  FSEL R2, R2, RZ, P5 ;  /* 0x000000ff02027208 */ /* 0x000fc60002800000 */
[----:B------:R-:W-:-:S04]  /*83d0*/  IMAD.WIDE.U32 R224, R0, -0x326172a9, RZ ;  /* 0xcd9e8d5700e07825 */ /* 0x000fc800078e00ff */
[----:B------:R-:W2:Y:S01]  /*83e0*/  MUFU.EX2 R183, R183 ;  /* 0x000000b700b77308 */ /* 0x000ea20000000800 */
[--C-:B------:R-:W-:Y:S02]  /*83f0*/  FFMA.FTZ R132, R185, c[0x0][0x23c], -R2.reuse ;  /* 0x00008f00b9847a23 */ /* 0x100fe40000010802 */
[----:B-1----:R-:W-:Y:S02]  /*8400*/  FMUL.FTZ R4, R5, c[0x0][0x23c] ;  /* 0x00008f0005047a20 */ /* 0x002fe40000410000 */
[--C-:B------:R-:W-:Y:S02]  /*8410*/  FFMA.FTZ R15, R15, c[0x0][0x23c], -R2.reuse ;  /* 0x00008f000f0f7a23 */ /* 0x100fe40000010802 */
[--C-:B------:R-:W-:Y:S02]  /*8420*/  FFMA.FTZ R186, R186, c[0x0][0x23c], -R2.reuse ;  /* 0x00008f00baba7a23 */ /* 0x100fe40000010802 */
[----:B------:R-:W1:Y:S01]  /*8430*/  MUFU.EX2 R4, R4 ;  /* 0x0000000400047308 */ /* 0x000e620000000800 */
[----:B------:R-:W-:-:S02]  /*8440*/  FFMA.FTZ R172, R181, c[0x0][0x23c], -R2 ;  /* 0x00008f00b5ac7a23 */ /* 0x000fc40000010802 */
[--C-:B------:R-:W-:Y:S02]  /*8450*/  FFMA.FTZ R178, R178, c[0x0][0x23c], -R2.reuse ;  /* 0x00008f00b2b27a23 */ /* 0x100fe40000010802 */
[--C-:B------:R-:W-:Y:S02]  /*8460*/  FFMA.FTZ R173, R173, c[0x0][0x23c], -R2.reuse ;  /* 0x00008f00adad7a23 */ /* 0x100fe40000010802 */
[--C-:B------:R-:W-:Y:S02]  /*8470*/  FFMA.FTZ R176, R28, c[0x0][0x23c], -R2.reuse ;  /* 0x00008f001cb07a23 */ /* 0x100fe40000010802 */
[----:B------:R-:W-:Y:S01]  /*8480*/  FFMA.FTZ R185, R18, c[0x0][0x23c], -R2 ;  /* 0x00008f0012b97a23 */ /* 0x000fe20000010802 */
[----:B------:R-:W-:Y:S02]  /*8490*/  FSEL R0, R214, RZ, P5 ;  /* 0x000000ffd6007208 */ /* 0x000fe40002800000 */
[----:B--2---:R-:W-:-:S03]  /*84a0*/  F2FP.BF16.PACK_AB R193, R183, R11 ;  /* 0x0000000bb7c1723e */ /* 0x004fc600000010ff */
[----:B------:R-:W-:Y:S01]  /*84b0*/  FADD.FTZ R5, R135, -R0 ;  /* 0x8000000087057221 */ /* 0x000fe20000010000 */
[----:B------:R-:W-:Y:S01]  /*84c0*/  LOP3.LUT R0, R243, UR13, R224, 0x96, !PT ;  /* 0x0000000df3007c12 */ /* 0x000fe2000f8e96e0 */
[----:B-1----:R-:W-:-:S04]  /*84d0*/  FFMA.FTZ R244, R244, R4, R11 ;  /* 0x00000004f4f47223 */ /* 0x002fc8000001000b */
[----:B------:R-:W-:Y:S01]  /*84e0*/  IMAD.WIDE.U32 R16, R0, -0x2daee0ad, RZ ;  /* 0xd2511f5300107825 */ /* 0x000fe200078e00ff */
[----:B---3--:R-:W-:-:S05]  /*84f0*/  LOP3.LUT R2, R225, UR14, R230, 0x96, !PT ;  /* 0x0000000ee1027c12 */ /* 0x008fca000f8e96e6 */
[----:B------:R-:W-:-:S05]  /*8500*/  IMAD.WIDE.U32 R2, R2, -0x2daee0ad, RZ ;  /* 0xd2511f5302027825 */ /* 0x000fca00078e00ff */
[----:B----4-:R-:W-:-:S05]  /*8510*/  LOP3.LUT R10, R3, UR12, R228, 0x96, !PT ;  /* 0x0000000c030a7c12 */ /* 0x010fca000f8e96e4 */
[----:B------:R-:W-:Y:S01]  /*8520*/  IMAD.WIDE.U32 R10, R10, -0x326172a9, RZ ;  /* 0xcd9e8d570a0a7825 */ /* 0x000fe200078e00ff */
[----:B------:R-:W-:-:S04]  /*8530*/  LOP3.LUT R0, R17, UR10, R2, 0x96, !PT ;  /* 0x0000000a11007c12 */ /* 0x000fc8000f8e9602 */
[----:B------:R-:W-:-:S05]  /*8540*/  LOP3.LUT R3, R11, UR11, R242, 0x96, !PT ;  /* 0x0000000b0b037c12 */ /* 0x000fca000f8e96f2 */
        /* <DEDUP_REMOVED lines=9> */
[----:B------:R-:W-:-:S04]  /*85e0*/  LOP3.LUT R2, R11, UR15, R2, 0x96, !PT ;  /* 0x0000000f0b027c12 */ /* 0x000fc8000f8e9602 */
[----:B------:R-:W-:-:S04]  /*85f0*/  LOP3.LUT R3, R2, 0xffff, RZ, 0xc0, !PT ;  /* 0x0000ffff02037812 */ /* 0x000fc800078ec0ff */
[----:B------:R-:W-:-:S04]  /*8600*/  SHF.R.U32.HI R3, RZ, 0x8, R3 ;  /* 0x00000008ff037819 */ /* 0x000fc80000011603 */
[----:B------:R-:W-:-:S04]  /*8610*/  LOP3.LUT R3, R3, 0xffff, RZ, 0xc0, !PT ;  /* 0x0000ffff03037812 */ /* 0x000fc800078ec0ff */
[----:B------:R-:W-:Y:S02]  /*8620*/  ISETP.GE.U32.AND P5, PT, R237, R3, PT ;  /* 0x00000003ed00720c */ /* 0x000fe40003fa6070 */
[----:B------:R-:W-:Y:S01]  /*8630*/  LOP3.LUT R3, R2, 0xff, RZ, 0xc0, !PT ;  /* 0x000000ff02037812 */ /* 0x000fe200078ec0ff */
[----:B------:R-:W-:Y:S01]  /*8640*/  FMUL.FTZ R0, R5, c[0x0][0x23c] ;  /* 0x00008f0005007a20 */ /* 0x000fe20000410000 */
[----:B------:R-:W-:Y:S02]  /*8650*/  FSEL R5, R215, RZ, P1 ;  /* 0x000000ffd7057208 */ /* 0x000fe40000800000 */
[----:B------:R-:W-:Y:S02]  /*8660*/  ISETP.GE.U32.AND P6, PT, R237, R3, PT ;  /* 0x00000003ed00720c */ /* 0x000fe40003fc6070 */
[--C-:B------:R-:W-:Y:S02]  /*8670*/  SHF.R.U32.HI R3, RZ, 0x18, R2.reuse ;  /* 0x00000018ff037819 */ /* 0x100fe40000011602 */
[----:B------:R-:W-:-:S02]  /*8680*/  SHF.R.U32.HI R2, RZ, 0x10, R2 ;  /* 0x00000010ff027819 */ /* 0x000fc40000011602 */
[----:B------:R-:W-:Y:S01]  /*8690*/  ISETP.GE.U32.AND P1, PT, R237, R3, PT ;  /* 0x00000003ed00720c */ /* 0x000fe20003f26070 */
[----:B------:R-:W-:Y:S01]  /*86a0*/  FADD.FTZ R3, R134, -R5 ;  /* 0x8000000586037221 */ /* 0x000fe20000010000 */
[----:B------:R-:W-:-:S03]  /*86b0*/  LOP3.LUT R2, R2, 0xff, RZ, 0xc0, !PT ;  /* 0x000000ff02027812 */ /* 0x000fc600078ec0ff */
[----:B------:R-:W-:Y:S01]  /*86c0*/  FMUL.FTZ R5, R3, c[0x0][0x23c] ;  /* 0x00008f0003057a20 */ /* 0x000fe20000410000 */
[----:B------:R-:W-:Y:S01]  /*86d0*/  FSEL R3, R232, RZ, P4 ;  /* 0x000000ffe8037208 */ /* 0x000fe20002000000 */
[----:B------:R-:W1:Y:S01]  /*86e0*/  MUFU.EX2 R0, R0 ;  /* 0x0000000000007308 */ /* 0x000e620000000800 */
[----:B------:R-:W-:Y:S01]  /*86f0*/  ISETP.GE.U32.AND P4, PT, R237, R2, PT ;  /* 0x00000002ed00720c */ /* 0x000fe20003f86070 */
[----:B------:R-:W-:Y:S06]  /*8700*/  STL [R1+0x134], R205 ;  /* 0x000134cd01007387 */ /* 0x000fec0000100800 */
[----:B------:R-:W2:Y:S01]  /*8710*/  MUFU.EX2 R2, R5 ;  /* 0x0000000500027308 */ /* 0x000ea20000000800 */
[----:B------:R-:W-:Y:S04]  /*8720*/  STL [R1+0x130], R212 ;  /* 0x000130d401007387 */ /* 0x000fe80000100800 */
[----:B------:R-:W-:Y:S04]  /*8730*/  STL [R1+0x12c], R211 ;  /* 0x00012cd301007387 */ /* 0x000fe80000100800 */
[----:B------:R-:W-:Y:S04]  /*8740*/  STL [R1+0x128], R210 ;  /* 0x000128d201007387 */ /* 0x000fe80000100800 */
[----:B------:R-:W-:Y:S04]  /*8750*/  STL [R1+0x124], R209 ;  /* 0x000124d101007387 */ /* 0x000fe80000100800 */
[----:B------:R-:W-:Y:S04]  /*8760*/  STL [R1+0x120], R208 ;  /* 0x000120d001007387 */ /* 0x000fe80000100800 */
[----:B------:R-:W-:Y:S04]  /*8770*/  STL [R1+0x11c], R207 ;  /* 0x00011ccf01007387 */ /* 0x000fe80000100800 */
[----:B------:R1:W-:Y:S04]  /*8780*/  STL [R1+0x118], R204 ;  /* 0x000118cc01007387 */ /* 0x0003e80000100800 */
[----:B------:R3:W-:Y:S04]  /*8790*/  STL [R1+0x114], R202 ;  /* 0x000114ca01007387 */ /* 0x0007e80000100800 */
[----:B------:R-:W-:Y:S04]  /*87a0*/  STL [R1+0x110], R200 ;  /* 0x000110c801007387 */ /* 0x000fe80000100800 */
[----:B------:R4:W-:Y:S04]  /*87b0*/  STL [R1+0x10c], R139 ;  /* 0x00010c8b01007387 */ /* 0x0009e80000100800 */
[----:B------:R4:W-:Y:S04]  /*87c0*/  STL [R1+0x108], R138 ;  /* 0x0001088a01007387 */ /* 0x0009e80000100800 */
[----:B------:R4:W-:Y:S01]  /*87d0*/  STL [R1+0x104], R137 ;  /* 0x0001048901007387 */ /* 0x0009e20000100800 */
[----:B-1----:R-:W-:-:S03]  /*87e0*/  FMUL.FTZ R204, R81, R0 ;  /* 0x0000000051cc7220 */ /* 0x002fc60000410000 */
[----:B------:R1:W-:Y:S01]  /*87f0*/  STL [R1+0x100], R136 ;  /* 0x0001008801007387 */ /* 0x0003e20000100800 */
[-C--:B--2---:R-:W-:Y:S02]  /*8800*/  FMUL.FTZ R81, R115, R2.reuse ;  /* 0x0000000273517220 */ /* 0x084fe40000410000 */
[-C--:B---3--:R-:W-:Y:S02]  /*8810*/  FMUL.FTZ R202, R82, R2.reuse ;  /* 0x0000000252ca7220 */ /* 0x088fe40000410000 */
[----:B------:R-:W-:Y:S02]  /*8820*/  FMUL.FTZ R82, R114, R2 ;  /* 0x0000000272527220 */ /* 0x000fe40000410000 */
[-C--:B------:R-:W-:Y:S02]  /*8830*/  FMUL.FTZ R114, R58, R4.reuse ;  /* 0x000000043a727220 */ /* 0x080fe40000410000 */
[----:B------:R-:W-:Y:S02]  /*8840*/  FMUL.FTZ R115, R59, R4 ;  /* 0x000000043b737220 */ /* 0x000fe40000410000 */
[----:B------:R-:W2:Y:S01]  /*8850*/  LDL.LU.64 R58, [R1+0xc8] ;  /* 0x0000c800013a7983 */ /* 0x000ea20000300a00 */
[----:B------:R-:W3:Y:S08]  /*8860*/  MUFU.EX2 R17, R15 ;  /* 0x0000000f00117308 */ /* 0x000ef00000000800 */
[----:B------:R-:W1:Y:S01]  /*8870*/  MUFU.EX2 R15, R186 ;  /* 0x000000ba000f7308 */ /* 0x000e620000000800 */
[----:B---3--:R-:W-:-:S07]  /*8880*/  FFMA.FTZ R235, R235, R0, R17 ;  /* 0x00000000ebeb7223 */ /* 0x008fce0000010011 */
[----:B------:R-:W-:Y:S01]  /*8890*/  MUFU.EX2 R134, R180 ;  /* 0x000000b400867308 */ /* 0x000fe20000000800 */
[C---:B-1----:R-:W-:Y:S01]  /*88a0*/  FADD.FTZ R135, R15.reuse, R235 ;  /* 0x000000eb0f877221 */ /* 0x042fe20000010000 */
[----:B------:R-:W-:-:S06]  /*88b0*/  F2FP.BF16.PACK_AB R15, R15, R17 ;  /* 0x000000110f0f723e */ /* 0x000fcc00000010ff */
[----:B------:R-:W1:Y:S01]  /*88c0*/  MUFU.EX2 R17, R187 ;  /* 0x000000bb00117308 */ /* 0x000e620000000800 */
[-C--:B------:R-:W-:Y:S01]  /*88d0*/  FMUL.FTZ R152, R152, R0.reuse ;  /* 0x0000000098987220 */ /* 0x080fe20000410000 */
[----:B------:R-:W-:Y:S01]  /*88e0*/  PRMT R19, R15, 0x7610, R19 ;  /* 0x000076100f137816 */ /* 0x000fe20000000013 */
        /* <DEDUP_REMOVED lines=20> */
[-C--:B----4-:R-:W-:Y:S02]  /*8a30*/  FMUL.FTZ R139, R96, R0.reuse ;  /* 0x00000000608b7220 */ /* 0x090fe40000410000 */
        /* <DEDUP_REMOVED lines=9> */
[----:B-1----:R-:W-:Y:S01]  /*8ad0*/  F2FP.BF16.PACK_AB R0, R134, R17 ;  /* 0x000000118600723e */ /* 0x002fe200000010ff */
[----:B------:R-:W-:Y:S01]  /*8ae0*/  FFMA.FTZ R48, R239, R2, R17 ;  /* 0x00000002ef307223 */ /* 0x000fe20000010011 */
[----:B------:R-:W-:Y:S01]  /*8af0*/  @!P6 HFMA2.BF16_V2 R69, -RZ.H0_H0, RZ.H0_H0, -R19.H0_H0 ;  /* 0x200000ffff45e231 */ /* 0x000fe20000340913 */
[----:B------:R-:W-:Y:S02]  /*8b00*/  PRMT R15, R15, 0x7632, R15 ;  /* 0x000076320f0f7816 */ /* 0x000fe4000000000f */
[C---:B------:R-:W-:Y:S02]  /*8b10*/  PRMT R17, R0.reuse, 0x7632, R17 ;  /* 0x0000763200117816 */ /* 0x040fe40000000011 */
[----:B------:R-:W-:Y:S01]  /*8b20*/  PRMT R18, R0, 0x7610, R18 ;  /* 0x0000761000127816 */ /* 0x000fe20000000012 */
[----:B------:R-:W-:Y:S01]  /*8b30*/  FADD.FTZ R0, R133, -R3 ;  /* 0x8000000385007221 */ /* 0x000fe20000010000 */
[----:B------:R-:W-:-:S02]  /*8b40*/  LOP3.LUT R3, R10, 0xff, RZ, 0xc0, !PT ;  /* 0x000000ff0a037812 */ /* 0x000fc400078ec0ff */
[----:B------:R-:W-:Y:S02]  /*8b50*/  PRMT R80, R19, 0x5410, R15 ;  /* 0x0000541013507816 */ /* 0x000fe4000000000f */
[----:B------:R-:W-:Y:S01]  /*8b60*/  @!P6 PRMT R19, R69, 0x5410, RZ ;  /* 0x000054104513e816 */ /* 0x000fe200000000ff */
[----:B------:R-:W-:Y:S01]  /*8b70*/  @!P5 HFMA2.BF16_V2 R68, -RZ.H0_H0, RZ.H0_H0, -R15.H0_H0 ;  /* 0x200000ffff44d231 */ /* 0x000fe2000034090f */
[----:B------:R-:W-:Y:S01]  /*8b80*/  ISETP.GE.U32.AND P6, PT, R237, R3, PT ;  /* 0x00000003ed00720c */ /* 0x000fe20003fc6070 */
[----:B------:R-:W-:Y:S01]  /*8b90*/  FMUL.FTZ R0, R0, c[0x0][0x23c] ;  /* 0x00008f0000007a20 */ /* 0x000fe20000410000 */
[--C-:B------:R-:W-:Y:S01]  /*8ba0*/  SHF.R.U32.HI R3, RZ, 0x10, R10.reuse ;  /* 0x00000010ff037819 */ /* 0x100fe2000001160a */
[----:B------:R-:W-:Y:S01]  /*8bb0*/  @!P4 HFMA2.BF16_V2 R65, -RZ.H0_H0, RZ.H0_H0, -R18.H0_H0 ;  /* 0x200000ffff41c231 */ /* 0x000fe20000340912 */
[----:B------:R-:W-:Y:S01]  /*8bc0*/  SHF.R.U32.HI R5, RZ, 0x18, R10 ;  /* 0x00000018ff057819 */ /* 0x000fe2000001160a */
[-C--:B------:R-:W-:Y:S01]  /*8bd0*/  FMUL.FTZ R69, R143, R2.reuse ;  /* 0x000000028f457220 */ /* 0x080fe20000410000 */
[----:B------:R-:W-:Y:S01]  /*8be0*/  LOP3.LUT R3, R3, 0xff, RZ, 0xc0, !PT ;  /* 0x000000ff03037812 */ /* 0x000fe200078ec0ff */
[----:B------:R-:W1:Y:S01]  /*8bf0*/  MUFU.EX2 R0, R0 ;  /* 0x0000000000007308 */ /* 0x000e620000000800 */
[----:B------:R-:W-:Y:S01]  /*8c00*/  @!P5 PRMT R15, R68, 0x5410, RZ ;  /* 0x00005410440fd816 */ /* 0x000fe200000000ff */
[----:B------:R-:W-:Y:S01]  /*8c10*/  FMUL.FTZ R208, R66, R2 ;  /* 0x0000000242d07220 */ /* 0x000fe20000410000 */
[----:B------:R-:W-:Y:S01]  /*8c20*/  LOP3.LUT R11, R10, 0xffff, RZ, 0xc0, !PT ;  /* 0x0000ffff0a0b7812 */ /* 0x000fe200078ec0ff */
[----:B------:R-:W-:Y:S01]  /*8c30*/  IMAD.MOV.U32 R66, RZ, RZ, R69 ;  /* 0x000000ffff427224 */ /* 0x000fe200078e0045 */
[----:B------:R-:W-:-:S02]  /*8c40*/  PRMT R68, R18, 0x5410, R17 ;  /* 0x0000541012447816 */ /* 0x000fc40000000011 */
[----:B------:R-:W-:Y:S01]  /*8c50*/  ISETP.GE.U32.AND P5, PT, R237, R5, PT ;  /* 0x00000005ed00720c */ /* 0x000fe20003fa6070 */
[----:B------:R-:W-:Y:S01]  /*8c60*/  MUFU.EX2 R69, R172 ;  /* 0x000000ac00457308 */ /* 0x000fe20000000800 */
[----:B------:R-:W-:Y:S02]  /*8c70*/  @!P4 PRMT R18, R65, 0x5410, RZ ;  /* 0x000054104112c816 */ /* 0x000fe400000000ff */
[----:B------:R-:W-:Y:S02]  /*8c80*/  ISETP.GE.U32.AND P4, PT, R237, R3, PT ;  /* 0x00000003ed00720c */ /* 0x000fe40003f86070 */
[----:B------:R-:W-:-:S03]  /*8c90*/  SHF.R.U32.HI R3, RZ, 0x8, R11 ;  /* 0x00000008ff037819 */ /* 0x000fc6000001160b */
[----:B------:R-:W3:Y:S01]  /*8ca0*/  MUFU.EX2 R5, R132 ;  /* 0x0000008400057308 */ /* 0x000ee20000000800 */
[----:B------:R-:W-:Y:S01]  /*8cb0*/  @!P1 HFMA2.BF16_V2 R64, -RZ.H0_H0, RZ.H0_H0, -R17.H0_H0 ;  /* 0x200000ffff409231 */ /* 0x000fe20000340911 */
[----:B------:R-:W-:Y:S01]  /*8cc0*/  LOP3.LUT R3, R3, 0xffff, RZ, 0xc0, !PT ;  /* 0x0000ffff03037812 */ /* 0x000fe200078ec0ff */
[----:B------:R-:W-:Y:S02]  /*8cd0*/  IMAD.MOV.U32 R129, RZ, RZ, R226 ;  /* 0x000000ffff817224 */ /* 0x000fe400078e00e2 */
[-C--:B------:R-:W-:Y:S01]  /*8ce0*/  FMUL.FTZ R226, R102, R2.reuse ;  /* 0x0000000266e27220 */ /* 0x080fe20000410000 */
[----:B------:R-:W-:Y:S01]  /*8cf0*/  @!P1 PRMT R17, R64, 0x5410, RZ ;  /* 0x0000541040119816 */ /* 0x000fe200000000ff */
[----:B------:R-:W4:Y:S01]  /*8d00*/  LDC.U8 R102, c[0x0][0x2d8] ;  /* 0x0000b600ff667b82 */ /* 0x000f220000000000 */
[----:B------:R-:W3:Y:S01]  /*8d10*/  MUFU.EX2 R65, R177 ;  /* 0x000000b100417308 */ /* 0x000ee20000000800 */
[----:B------:R-:W-:Y:S01]  /*8d20*/  ISETP.GE.U32.AND P1, PT, R237, R3, PT ;  /* 0x00000003ed00720c */ /* 0x000fe20003f26070 */
[----:B------:R-:W-:-:S02]  /*8d30*/  FMUL.FTZ R3, R142, R2 ;  /* 0x000000028e037220 */ /* 0x000fc40000410000 */
[-C--:B------:R-:W-:Y:S02]  /*8d40*/  FMUL.FTZ R97, R39, R2.reuse ;  /* 0x0000000227617220 */ /* 0x080fe40000410000 */
[----:B------:R-:W-:Y:S02]  /*8d50*/  IMAD.MOV.U32 R239, RZ, RZ, R116 ;  /* 0x000000ffffef7224 */ /* 0x000fe400078e0074 */
[----:B------:R4:W-:Y:S01]  /*8d60*/  MUFU.EX2 R64, R188 ;  /* 0x000000bc00407308 */ /* 0x0009e20000000800 */
[-C--:B------:R-:W-:Y:S02]  /*8d70*/  FMUL.FTZ R250, R150, R2.reuse ;  /* 0x0000000296fa7220 */ /* 0x080fe40000410000 */
[----:B------:R-:W-:Y:S02]  /*8d80*/  FMUL.FTZ R251, R151, R2 ;  /* 0x0000000297fb7220 */ /* 0x000fe40000410000 */
[----:B-1----:R-:W-:Y:S02]  /*8d90*/  FMUL.FTZ R116, R60, R0 ;  /* 0x000000003c747220 */ /* 0x002fe40000410000 */
[----:B------:R-:W-:Y:S01]  /*8da0*/  IMAD.MOV.U32 R150, RZ, RZ, R234 ;  /* 0x000000ffff967224 */ /* 0x000fe200078e00ea */
[----:B------:R-:W1:Y:S01]  /*8db0*/  MUFU.EX2 R39, R189 ;  /* 0x000000bd00277308 */ /* 0x000e620000000800 */
[----:B------:R-:W-:-:S02]  /*8dc0*/  IMAD.MOV.U32 R151, RZ, RZ, R233 ;  /* 0x000000ffff977224 */ /* 0x000fc400078e00e9 */
[----:B---3--:R-:W-:Y:S01]  /*8dd0*/  FADD.FTZ R60, R5, R135 ;  /* 0x00000087053c7221 */ /* 0x008fe20000010000 */
[----:B------:R-:W-:Y:S01]  /*8de0*/  F2FP.BF16.PACK_AB R5, R69, R5 ;  /* 0x000000054505723e */ /* 0x000fe200000010ff */
[----:B------:R-:W-:Y:S02]  /*8df0*/  IMAD.MOV.U32 R234, RZ, RZ, R230 ;  /* 0x000000ffffea7224 */ /* 0x000fe400078e00e6 */
[-C--:B----4-:R-:W-:Y:S02]  /*8e00*/  FMUL.FTZ R188, R67, R2.reuse ;  /* 0x0000000243bc7220 */ /* 0x090fe40000410000 */
[----:B------:R-:W-:Y:S02]  /*8e10*/  IMAD.MOV.U32 R67, RZ, RZ, R3 ;  /* 0x000000ffff437224 */ /* 0x000fe400078e0003 */
[----:B------:R-:W-:Y:S02]  /*8e20*/  IMAD.MOV.U32 R235, RZ, RZ, R231 ;  /* 0x000000ffffeb7224 */ /* 0x000fe400078e00e7 */
[----:B------:R-:W-:-:S02]  /*8e30*/  FMUL.FTZ R233, R51, R2 ;  /* 0x0000000233e97220 */ /* 0x000fc40000410000 */
[-C--:B------:R-:W-:Y:S02]  /*8e40*/  FMUL.FTZ R96, R70, R2.reuse ;  /* 0x0000000246607220 */ /* 0x080fe40000410000 */
[-C--:B------:R-:W-:Y:S02]  /*8e50*/  FMUL.FTZ R187, R71, R2.reuse ;  /* 0x0000000247bb7220 */ /* 0x080fe40000410000 */
        /* <DEDUP_REMOVED lines=18> */
[----:B------:R-:W-:Y:S02]  /*8f80*/  FMUL.FTZ R131, R131, R2 ;  /* 0x0000000283837220 */ /* 0x000fe40000410000 */
[----:B------:R-:W-:Y:S02]  /*8f90*/  FMUL.FTZ R148, R76, R0 ;  /* 0x000000004c947220 */ /* 0x000fe40000410000 */
[----:B------:R-:W-:Y:S01]  /*8fa0*/  IMAD.WIDE.U32 R2, R16, -0x2daee0ad, RZ ;  /* 0xd2511f5310027825 */ /* 0x000fe200078e00ff */
[----:B------:R-:W-:-:S03]  /*8fb0*/  PRMT R16, R5, 0x7610, R16 ;  /* 0x0000761005107816 */ /* 0x000fc60000000010 */
[----:B------:R-:W-:Y:S01]  /*8fc0*/  IMAD.MOV.U32 R76, RZ, RZ, R67 ;  /* 0x000000ffff4c7224 */ /* 0x000fe200078e0043 */
[----:B------:R-:W-:Y:S01]  /*8fd0*/  MOV R83, R113 ;  /* 0x0000007100537202 */ /* 0x000fe20000000f00 */
[----:B------:R3:W-:Y:S01]  /*8fe0*/  MUFU.EX2 R67, R191 ;  /* 0x000000bf00437308 */ /* 0x0007e20000000800 */
[----:B------:R-:W-:Y:S02]  /*8ff0*/  IMAD.MOV.U32 R142, RZ, RZ, R228 ;  /* 0x000000ffff8e7224 */ /* 0x000fe400078e00e4 */
[----:B------:R-:W-:Y:S02]  /*9000*/  IMAD.MOV.U32 R143, RZ, RZ, R229 ;  /* 0x000000ffff8f7224 */ /* 0x000fe400078e00e5 */
[----:B------:R-:W-:Y:S02]  /*9010*/  IMAD.MOV.U32 R86, RZ, RZ, R141 ;  /* 0x000000ffff567224 */ /* 0x000fe400078e008d */
[----:B------:R-:W-:Y:S02]  /*9020*/  IMAD.MOV.U32 R87, RZ, RZ, R140 ;  /* 0x000000ffff577224 */ /* 0x000fe400078e008c */
[----:B------:R-:W-:-:S02]  /*9030*/  IMAD.MOV.U32 R99, RZ, RZ, R112 ;  /* 0x000000ffff637224 */ /* 0x000fc400078e0070 */
[----:B------:R-:W-:Y:S02]  /*9040*/  IMAD.MOV.U32 R98, RZ, RZ, R117 ;  /* 0x000000ffff627224 */ /* 0x000fe400078e0075 */
[-C--:B------:R-:W-:Y:S02]  /*9050*/  FFMA.FTZ R38, R241, R0.reuse, R65 ;  /* 0x00000000f1267223 */ /* 0x080fe40000010041 */
[-C--:B------:R-:W-:Y:S01]  /*9060*/  FMUL.FTZ R168, R168, R0.reuse ;  /* 0x00000000a8a87220 */ /* 0x080fe20000410000 */
[----:B---3--:R-:W3:Y:S01]  /*9070*/  LDC.U8 R191, c[0x0][0x2d8] ;  /* 0x0000b600ffbf7b82 */ /* 0x008ee20000000000 */
        /* <DEDUP_REMOVED lines=30> */
[----:B------:R-:W-:Y:S01]  /*9260*/  @!P6 HFMA2.BF16_V2 R21, -RZ.H0_H0, RZ.H0_H0, -R16.H0_H0 ;  /* 0x200000ffff15e231 */ /* 0x000fe20000340910 */
[----:B------:R-:W-:Y:S02]  /*9270*/  PRMT R184, R5, 0x7632, R184 ;  /* 0x0000763205b87816 */ /* 0x000fe400000000b8 */
[----:B------:R-:W-:Y:S02]  /*9280*/  LOP3.LUT R5, R0, 0xff, RZ, 0xc0, !PT ;  /* 0x000000ff00057812 */ /* 0x000fe400078ec0ff */
[----:B------:R-:W-:Y:S01]  /*9290*/  PRMT R57, R16, 0x5410, R184 ;  /* 0x0000541010397816 */ /* 0x000fe200000000b8 */
[----:B------:R-:W-:Y:S01]  /*92a0*/  @!P1 HFMA2.BF16_V2 R23, -RZ.H0_H0, RZ.H0_H0, -R184.H0_H0 ;  /* 0x200000ffff179231 */ /* 0x000fe200003409b8 */
[----:B------:R-:W-:-:S02]  /*92b0*/  @!P6 PRMT R16, R21, 0x5410, RZ ;  /* 0x000054101510e816 */ /* 0x000fc400000000ff */
[----:B-1----:R-:W-:Y:S02]  /*92c0*/  F2FP.BF16.PACK_AB R10, R39, R64 ;  /* 0x00000040270a723e */ /* 0x002fe400000010ff */
[----:B------:R-:W-:Y:S01]  /*92d0*/  ISETP.GE.U32.AND P6, PT, R102, R5, PT ;  /* 0x000000056600720c */ /* 0x000fe20003fc6070 */
[----:B------:R-:W-:Y:S01]  /*92e0*/  FADD.FTZ R244, R183, R244 ;  /* 0x000000f4b7f47221 */ /* 0x000fe20000010000 */
[----:B------:R-:W-:Y:S02]  /*92f0*/  SHF.R.U32.HI R5, RZ, 0x18, R0 ;  /* 0x00000018ff057819 */ /* 0x000fe40000011600 */
[----:B------:R-:W-:Y:S02]  /*9300*/  PRMT R183, R10, 0x7610, R183 ;  /* 0x000076100ab77816 */ /* 0x000fe400000000b7 */
[----:B------:R-:W-:Y:S02]  /*9310*/  @!P1 PRMT R184, R23, 0x5410, RZ ;  /* 0x0000541017b89816 */ /* 0x000fe400000000ff */
[----:B------:R-:W-:-:S02]  /*9320*/  ISETP.GE.U32.AND P1, PT, R102, R5, PT ;  /* 0x000000056600720c */ /* 0x000fc40003f26070 */
[----:B------:R-:W-:Y:S01]  /*9330*/  SHF.R.U32.HI R5, RZ, 0x10, R0 ;  /* 0x00000010ff057819 */ /* 0x000fe20000011600 */
[----:B------:R-:W-:Y:S01]  /*9340*/  @!P4 HFMA2.BF16_V2 R27, -RZ.H0_H0, RZ.H0_H0, -R183.H0_H0 ;  /* 0x200000ffff1bc231 */ /* 0x000fe200003409b7 */
[----:B------:R-:W-:Y:S02]  /*9350*/  PRMT R182, R10, 0x7632, R182 ;  /* 0x000076320ab67816 */ /* 0x000fe400000000b6 */
[----:B------:R-:W-:Y:S01]  /*9360*/  LOP3.LUT R5, R5, 0xff, RZ, 0xc0, !PT ;  /* 0x000000ff05057812 */ /* 0x000fe200078ec0ff */
[----:B------:R-:W-:Y:S01]  /*9370*/  IMAD.MOV.U32 R130, RZ, RZ, R119 ;  /* 0x000000ffff827224 */ /* 0x000fe200078e0077 */
[----:B------:R-:W-:Y:S01]  /*9380*/  PRMT R56, R183, 0x5410, R182 ;  /* 0x00005410b7387816 */ /* 0x000fe200000000b6 */
[-C--:B------:R-:W-:Y:S01]  /*9390*/  FMUL.FTZ R118, R62, R4.reuse ;  /* 0x000000043e767220 */ /* 0x080fe20000410000 */
[----:B------:R-:W-:Y:S01]  /*93a0*/  @!P4 PRMT R183, R27, 0x5410, RZ ;  /* 0x000054101bb7c816 */ /* 0x000fe200000000ff */
[----:B------:R-:W-:Y:S01]  /*93b0*/  FMUL.FTZ R119, R63, R4 ;  /* 0x000000043f777220 */ /* 0x000fe20000410000 */
[----:B---3--:R-:W-:Y:S01]  /*93c0*/  ISETP.GE.U32.AND P4, PT, R191, R5, PT ;  /* 0x00000005bf00720c */ /* 0x008fe20003f86070 */
[----:B------:R-:W3:Y:S01]  /*93d0*/  LDL.LU.64 R62, [R1+0x90] ;  /* 0x00009000013e7983 */ /* 0x000ee20000300a00 */
[----:B--2---:R-:W-:-:S03]  /*93e0*/  LOP3.LUT R5, R225, UR14, R58, 0x96, !PT ;  /* 0x0000000ee1057c12 */ /* 0x004fc6000f8e963a */
[----:B------:R-:W2:Y:S01]  /*93f0*/  LDL.LU.64 R58, [R1+0x18] ;  /* 0x00001800013a7983 */ /* 0x000ea20000300a00 */
[----:B------:R-:W-:Y:S01]  /*9400*/  IMAD.MOV.U32 R93, RZ, RZ, R66 ;  /* 0x000000ffff5d7224 */ /* 0x000fe200078e0042 */
[----:B------:R-:W-:Y:S01]  /*9410*/  LOP3.LUT R0, R0, 0xffff, RZ, 0xc0, !PT ;  /* 0x0000ffff00007812 */ /* 0x000fe200078ec0ff */
[----:B------:R-:W-:Y:S01]  /*9420*/  IMAD.MOV.U32 R21, RZ, RZ, R97 ;  /* 0x000000ffff157224 */ /* 0x000fe200078e0061 */
[----:B------:R-:W-:Y:S02]  /*9430*/  MUFU.EX2 R66, R178 ;  /* 0x000000b200427308 */ /* 0x000fe40000000800 */
[----:B------:R-:W-:-:S06]  /*9440*/  SHF.R.U32.HI R0, RZ, 0x8, R0 ;  /* 0x00000008ff007819 */ /* 0x000fcc0000011600 */
[----:B------:R-:W1:Y:S01]  /*9450*/  MUFU.EX2 R97, R173 ;  /* 0x000000ad00617308 */ /* 0x000e620000000800 */
[----:B------:R-:W-:Y:S01]  /*9460*/  @!P5 HFMA2.BF16_V2 R29, -RZ.H0_H0, RZ.H0_H0, -R182.H0_H0 ;  /* 0x200000ffff1dd231 */ /* 0x000fe200003409b6 */
[----:B------:R-:W-:-:S06]  /*9470*/  LOP3.LUT R0, R0, 0xffff, RZ, 0xc0, !PT ;  /* 0x0000ffff00007812 */ /* 0x000fcc00078ec0ff */
[----:B------:R-:W4:Y:S01]  /*9480*/  MUFU.EX2 R61, R190 ;  /* 0x000000be003d7308 */ /* 0x000f220000000800 */
[----:B------:R-:W-:Y:S01]  /*9490*/  @!P5 PRMT R182, R29, 0x5410, RZ ;  /* 0x000054101db6d816 */ /* 0x000fe200000000ff */
[----:B------:R-:W-:Y:S01]  /*94a0*/  IMAD.MOV.U32 R241, RZ, RZ, R99 ;  /* 0x000000fffff17224 */ /* 0x000fe200078e0063 */
[----:B------:R-:W-:Y:S01]  /*94b0*/  ISETP.GE.U32.AND P5, PT, R191, R0, PT ;  /* 0x00000000bf00720c */ /* 0x000fe20003fa6070 */
[----:B------:R-:W-:Y:S01]  /*94c0*/  IMAD.MOV.U32 R92, RZ, RZ, R87 ;  /* 0x000000ffff5c7224 */ /* 0x000fe200078e0057 */
[----:B------:R-:W-:Y:S01]  /*94d0*/  MOV R45, R143 ;  /* 0x0000008f002d7202 */ /* 0x000fe20000000f00 */
[----:B------:R-:W-:Y:S02]  /*94e0*/  IMAD.MOV.U32 R77, RZ, RZ, R86 ;  /* 0x000000ffff4d7224 */ /* 0x000fe400078e0056 */
[----:B------:R-:W-:Y:S02]  /*94f0*/  IMAD.MOV.U32 R44, RZ, RZ, R142 ;  /* 0x000000ffff2c7224 */ /* 0x000fe400078e008e */
[----:B------:R-:W-:-:S02]  /*9500*/  IMAD.MOV.U32 R73, RZ, RZ, R151 ;  /* 0x000000ffff497224 */ /* 0x000fc400078e0097 */
[----:B------:R-:W-:Y:S02]  /*9510*/  IMAD.MOV.U32 R72, RZ, RZ, R150 ;  /* 0x000000ffff487224 */ /* 0x000fe400078e0096 */
        /* <DEDUP_REMOVED lines=31> */
[----:B------:R-:W-:Y:S01]  /*9710*/  IMAD.MOV.U32 R189, RZ, RZ, R11 ;  /* 0x000000ffffbd7224 */ /* 0x000fe200078e000b */
[----:B----4-:R-:W-:Y:S02]  /*9720*/  F2FP.BF16.PACK_AB R0, R67, R61 ;  /* 0x0000003d4300723e */ /* 0x010fe400000010ff */
[C---:B------:R-:W-:Y:S01]  /*9730*/  PRMT R180, R4.reuse, 0x7632, R180 ;  /* 0x0000763204b47816 */ /* 0x040fe200000000b4 */
[----:B------:R-:W-:Y:S01]  /*9740*/  IMAD.MOV.U32 R23, RZ, RZ, R189 ;  /* 0x000000ffff177224 */ /* 0x000fe200078e00bd */
[----:B------:R-:W-:Y:S01]  /*9750*/  PRMT R181, R4, 0x7610, R181 ;  /* 0x0000761004b57816 */ /* 0x000fe200000000b5 */
[----:B------:R-:W-:Y:S01]  /*9760*/  IMAD.MOV.U32 R189, RZ, RZ, R76 ;  /* 0x000000ffffbd7224 */ /* 0x000fe200078e004c */
[C---:B------:R-:W-:Y:S01]  /*9770*/  PRMT R179, R0.reuse, 0x7610, R179 ;  /* 0x0000761000b37816 */ /* 0x040fe200000000b3 */
[----:B------:R-:W-:Y:S01]  /*9780*/  @!P5 HFMA2.BF16_V2 R6, -RZ.H0_H0, RZ.H0_H0, -R180.H0_H0 ;  /* 0x200000ffff06d231 */ /* 0x000fe200003409b4 */
[----:B------:R-:W-:Y:S01]  /*9790*/  PRMT R178, R0, 0x7632, R178 ;  /* 0x0000763200b27816 */ /* 0x000fe200000000b2 */
[----:B------:R-:W-:Y:S01]  /*97a0*/  IMAD.MOV.U32 R76, RZ, RZ, R241 ;  /* 0x000000ffff4c7224 */ /* 0x000fe200078e00f1 */
[----:B------:R-:W-:Y:S01]  /*97b0*/  LOP3.LUT R0, R2, 0xff, RZ, 0xc0, !PT ;  /* 0x000000ff02007812 */ /* 0x000fe200078ec0ff */
[----:B------:R-:W-:Y:S01]  /*97c0*/  IMAD.MOV.U32 R241, RZ, RZ, R51 ;  /* 0x000000fffff17224 */ /* 0x000fe200078e0033 */
[----:B------:R-:W-:Y:S01]  /*97d0*/  PRMT R51, R181, 0x5410, R180 ;  /* 0x00005410b5337816 */ /* 0x000fe200000000b4 */
[----:B------:R-:W-:Y:S01]  /*97e0*/  @!P4 HFMA2.BF16_V2 R8, -RZ.H0_H0, RZ.H0_H0, -R179.H0_H0 ;  /* 0x200000ffff08c231 */ /* 0x000fe200003409b3 */
[----:B------:R-:W-:Y:S01]  /*97f0*/  @!P5 PRMT R180, R6, 0x5410, RZ ;  /* 0x0000541006b4d816 */ /* 0x000fe200000000ff */
[----:B------:R-:W-:Y:S01]  /*9800*/  @!P1 HFMA2.BF16_V2 R7, -RZ.H0_H0, RZ.H0_H0, -R178.H0_H0 ;  /* 0x200000ffff079231 */ /* 0x000fe200003409b2 */
[----:B------:R-:W-:Y:S01]  /*9810*/  ISETP.GE.U32.AND P5, PT, R191, R0, PT ;  /* 0x00000000bf00720c */ /* 0x000fe20003fa6070 */
[----:B------:R-:W-:Y:S01]  /*9820*/  FADD.FTZ R11, R134, R48 ;  /* 0x00000030860b7221 */ /* 0x000fe20000010000 */
[----:B------:R-:W-:-:S02]  /*9830*/  SHF.R.U32.HI R4, RZ, 0x10, R2 ;  /* 0x00000010ff047819 */ /* 0x000fc40000011602 */
[----:B------:R-:W-:Y:S02]  /*9840*/  SHF.R.U32.HI R0, RZ, 0x18, R2 ;  /* 0x00000018ff007819 */ /* 0x000fe40000011602 */
[----:B------:R-:W-:Y:S02]  /*9850*/  PRMT R48, R179, 0x5410, R178 ;  /* 0x00005410b3307816 */ /* 0x000fe400000000b2 */
[----:B------:R-:W-:Y:S02]  /*9860*/  @!P4 PRMT R179, R8, 0x5410, RZ ;  /* 0x0000541008b3c816 */ /* 0x000fe400000000ff */
[----:B------:R-:W-:Y:S01]  /*9870*/  @!P1 PRMT R178, R7, 0x5410, RZ ;  /* 0x0000541007b29816 */ /* 0x000fe200000000ff */
[----:B------:R-:W-:Y:S01]  /*9880*/  IMAD.WIDE.U32 R6, R5, -0x2daee0ad, RZ ;  /* 0xd2511f5305067825 */ /* 0x000fe200078e00ff */
[----:B------:R-:W-:Y:S02]  /*9890*/  LOP3.LUT R3, R2, 0xffff, RZ, 0xc0, !PT ;  /* 0x0000ffff02037812 */ /* 0x000fe400078ec0ff */
[----:B------:R-:W-:-:S02]  /*98a0*/  LOP3.LUT R2, R4, 0xff, RZ, 0xc0, !PT ;  /* 0x000000ff04027812 */ /* 0x000fc400078ec0ff */
[C---:B------:R-:W-:Y:S01]  /*98b0*/  ISETP.GE.U32.AND P4, PT, R191.reuse, R0, PT ;  /* 0x00000000bf00720c */ /* 0x040fe20003f86070 */
[----:B------:R-:W-:Y:S01]  /*98c0*/  @!P6 HFMA2.BF16_V2 R9, -RZ.H0_H0, RZ.H0_H0, -R181.H0_H0 ;  /* 0x200000ffff09e231 */ /* 0x000fe200003409b5 */
[----:B------:R-:W-:Y:S02]  /*98d0*/  ISETP.GE.U32.AND P1, PT, R191, R2, PT ;  /* 0x00000002bf00720c */ /* 0x000fe40003f26070 */
[----:B------:R-:W-:Y:S02]  /*98e0*/  SHF.R.U32.HI R3, RZ, 0x8, R3 ;  /* 0x00000008ff037819 */ /* 0x000fe40000011603 */
[----:B------:R-:W-:Y:S01]  /*98f0*/  @!P6 PRMT R181, R9, 0x5410, RZ ;  /* 0x0000541009b5e816 */ /* 0x000fe200000000ff */
[----:B------:R-:W1:Y:S01]  /*9900*/  MUFU.EX2 R10, R192 ;  /* 0x000000c0000a7308 */ /* 0x000e620000000800 */
[----:B------:R-:W-:Y:S01]  /*9910*/  IMAD.MOV.U32 R190, RZ, RZ, R77 ;  /* 0x000000ffffbe7224 */ /* 0x000fe200078e004d */
[----:B------:R-:W-:-:S06]  /*9920*/  MOV R77, R98 ;  /* 0x00000062004d7202 */ /* 0x000fcc0000000f00 */
[----:B------:R-:W-:Y:S01]  /*9930*/  MUFU.EX2 R98, R176 ;  /* 0x000000b000627308 */ /* 0x000fe20000000800 */
[----:B------:R-:W-:Y:S01]  /*9940*/  IMAD.MOV.U32 R74, RZ, RZ, R40 ;  /* 0x000000ffff4a7224 */ /* 0x000fe200078e0028 */
[----:B------:R-:W-:Y:S01]  /*9950*/  MOV R79, R45 ;  /* 0x0000002d004f7202 */ /* 0x000fe20000000f00 */
[----:B------:R-:W-:Y:S01]  /*9960*/  IMAD.MOV.U32 R78, RZ, RZ, R44 ;  /* 0x000000ffff4e7224 */ /* 0x000fe200078e002c */
[----:B---3--:R-:W-:Y:S02]  /*9970*/  LOP3.LUT R2, R7, UR12, R62, 0x96, !PT ;  /* 0x0000000c07027c12 */ /* 0x008fe4000f8e963e */
[----:B--2---:R-:W-:-:S03]  /*9980*/  LOP3.LUT R0, R59, UR13, R224, 0x96, !PT ;  /* 0x0000000d3b007c12 */ /* 0x004fc6000f8e96e0 */
[----:B------:R-:W-:-:S04]  /*9990*/  IMAD.WIDE.U32 R8, R2, -0x326172a9, RZ ;  /* 0xcd9e8d5702087825 */ /* 0x000fc800078e00ff */
[----:B------:R-:W-:Y:S01]  /*99a0*/  IMAD.WIDE.U32 R4, R0, -0x2daee0ad, RZ ;  /* 0xd2511f5300047825 */ /* 0x000fe200078e00ff */
[----:B------:R-:W-:-:S04]  /*99b0*/  LOP3.LUT R0, R3, 0xffff, RZ, 0xc0, !PT ;  /* 0x0000ffff03007812 */ /* 0x000fc800078ec0ff */
[----:B------:R-:W-:Y:S02]  /*99c0*/  LOP3.LUT R2, R5, UR10, R6, 0x96, !PT ;  /* 0x0000000a05027c12 */ /* 0x000fe4000f8e9606 */
[----:B------:R-:W-:-:S03]  /*99d0*/  LOP3.LUT R6, R9, UR11, R58, 0x96, !PT ;  /* 0x0000000b09067c12 */ /* 0x000fc6000f8e963a */
[----:B------:R-:W-:-:S04]  /*99e0*/  IMAD.WIDE.U32 R2, R2, -0x326172a9, RZ ;  /* 0xcd9e8d5702027825 */ /* 0x000fc800078e00ff */
[----:B------:R-:W-:Y:S01]  /*99f0*/  IMAD.WIDE.U32 R6, R6, -0x2daee0ad, RZ ;  /* 0xd2511f5306067825 */ /* 0x000fe200078e00ff */
[----:B------:R-:W-:Y:S02]  /*9a00*/  LOP3.LUT R3, R3, UR9, R8, 0x96, !PT ;  /* 0x0000000903037c12 */ /* 0x000fe4000f8e9608 */
[----:B------:R-:W-:Y:S01]  /*9a10*/  ISETP.GE.U32.AND P6, PT, R191, R0, PT ;  /* 0x00000000bf00720c */ /* 0x000fe20003fc6070 */
[----:B------:R-:W-:Y:S01]  /*9a20*/  IMAD.MOV.U32 R63, RZ, RZ, R99 ;  /* 0x000000ffff3f7224 */ /* 0x000fe200078e0063 */
[----:B------:R-:W-:Y:S01]  /*9a30*/  LOP3.LUT R0, R7, UR8, R4, 0x96, !PT ;  /* 0x0000000807007c12 */ /* 0x000fe2000f8e9604 */
[----:B------:R-:W-:Y:S01]  /*9a40*/  FADD.FTZ R5, R64, R11 ;  /* 0x0000000b40057221 */ /* 0x000fe20000010000 */
[----:B------:R-:W2:Y:S01]  /*9a50*/  MUFU.EX2 R99, R185 ;  /* 0x000000b900637308 */ /* 0x000ea20000000800 */
[----:B------:R-:W-:-:S04]  /*9a60*/  IMAD.WIDE.U32 R8, R3, -0x2daee0ad, RZ ;  /* 0xd2511f5303087825 */ /* 0x000fc800078e00ff */
[----:B------:R-:W-:Y:S02]  /*9a70*/  IMAD.MOV.U32 R59, RZ, RZ, R23 ;  /* 0x000000ffff3b7224 */ /* 0x000fe400078e0017 */
[----:B------:R-:W-:Y:S01]  /*9a80*/  FADD.FTZ R23, R39, R5 ;  /* 0x0000000527177221 */ /* 0x000fe20000010000 */
[----:B------:R-:W-:Y:S01]  /*9a90*/  LOP3.LUT R3, R9, UR6, R6, 0x96, !PT ;  /* 0x0000000609037c12 */ /* 0x000fe2000f8e9606 */
[----:B------:R-:W-:Y:S01]  /*9aa0*/  IMAD.WIDE.U32 R4, R0, -0x326172a9, RZ ;  /* 0xcd9e8d5700047825 */ /* 0x000fe200078e00ff */
[----:B-1----:R-:W-:Y:S02]  /*9ab0*/  F2FP.BF16.PACK_AB R7, R10, R65 ;  /* 0x000000410a07723e */ /* 0x002fe400000010ff */
[----:B------:R-:W1:Y:S02]  /*9ac0*/  LDC.U8 R65, c[0x0][0x2d8] ;  /* 0x0000b600ff417b82 */ /* 0x000e640000000000 */
[----:B------:R-:W-:Y:S01]  /*9ad0*/  LOP3.LUT R6, R5, UR7, R2, 0x96, !PT ;  /* 0x0000000705067c12 */ /* 0x000fe2000f8e9602 */
[----:B------:R-:W-:Y:S01]  /*9ae0*/  IMAD.WIDE.U32 R2, R3, -0x326172a9, RZ ;  /* 0xcd9e8d5703027825 */ /* 0x000fe200078e00ff */
[----:B--2---:R-:W-:-:S03]  /*9af0*/  F2FP.BF16.PACK_AB R5, R99, R98 ;  /* 0x000000626305723e */ /* 0x004fc600000010ff */
[----:B------:R-:W-:Y:S02]  /*9b00*/  IMAD.MOV.U32 R191, RZ, RZ, R73 ;  /* 0x000000ffffbf7224 */ /* 0x000fe400078e0049 */
[----:B------:R-:W-:Y:S01]  /*9b10*/  IMAD.MOV.U32 R62, RZ, RZ, R72 ;  /* 0x000000ffff3e7224 */ /* 0x000fe200078e0048 */
[----:B------:R-:W-:Y:S01]  /*9b20*/  LOP3.LUT R0, R3, UR15, R4, 0x96, !PT ;  /* 0x0000000f03007c12 */ /* 0x000fe2000f8e9604 */
[----:B------:R-:W-:Y:S02]  /*9b30*/  IMAD.MOV.U32 R72, RZ, RZ, R252 ;  /* 0x000000ffff487224 */ /* 0x000fe400078e00fc */
[----:B------:R-:W-:Y:S01]  /*9b40*/  IMAD.MOV.U32 R73, RZ, RZ, R245 ;  /* 0x000000ffff497224 */ /* 0x000fe200078e00f5 */
[----:B------:R-:W-:Y:S01]  /*9b50*/  MUFU.EX2 R252, R194 ;  /* 0x000000c200fc7308 */ /* 0x000fe20000000800 */
[----:B------:R-:W-:Y:S02]  /*9b60*/  LOP3.LUT R4, R0, 0xffff, RZ, 0xc0, !PT ;  /* 0x0000ffff00047812 */ /* 0x000fe400078ec0ff */
[----:B------:R-:W-:-:S05]  /*9b70*/  PRMT R177, R5, 0x7610, R177 ;  /* 0x0000761005b17816 */ /* 0x000fca00000000b1 */
[----:B------:R-:W2:Y:S01]  /*9b80*/  MUFU.EX2 R245, R195 ;  /* 0x000000c300f57308 */ /* 0x000ea20000000800 */
[----:B------:R-:W-:Y:S01]  /*9b90*/  SHF.R.U32.HI R4, RZ, 0x8, R4 ;  /* 0x00000008ff047819 */ /* 0x000fe20000011604 */
[----:B------:R-:W-:Y:S01]  /*9ba0*/  @!P5 HFMA2.BF16_V2 R12, -RZ.H0_H0, RZ.H0_H0, -R177.H0_H0 ;  /* 0x200000ffff0cd231 */ /* 0x000fe200003409b1 */
[----:B------:R-:W-:Y:S01]  /*9bb0*/  PRMT R176, R5, 0x7632, R176 ;  /* 0x0000763205b07816 */ /* 0x000fe200000000b0 */
[----:B------:R-:W-:Y:S01]  /*9bc0*/  IMAD.MOV.U32 R58, RZ, RZ, R21 ;  /* 0x000000ffff3a7224 */ /* 0x000fe200078e0015 */
[----:B------:R-:W-:Y:S01]  /*9bd0*/  LOP3.LUT R4, R4, 0xffff, RZ, 0xc0, !PT ;  /* 0x0000ffff04047812 */ /* 0x000fe200078ec0ff */
[----:B------:R-:W-:Y:S01]  /*9be0*/  FADD.FTZ R21, R10, R38 ;  /* 0x000000260a157221 */ /* 0x000fe20000010000 */
[----:B------:R-:W-:Y:S01]  /*9bf0*/  PRMT R38, R177, 0x5410, R176 ;  /* 0x00005410b1267816 */ /* 0x000fe200000000b0 */
[----:B------:R-:W-:Y:S01]  /*9c00*/  @!P6 HFMA2.BF16_V2 R14, -RZ.H0_H0, RZ.H0_H0, -R176.H0_H0 ;  /* 0x200000ffff0ee231 */ /* 0x000fe200003409b0 */
[----:B------:R-:W-:Y:S02]  /*9c10*/  @!P5 PRMT R177, R12, 0x5410, RZ ;  /* 0x000054100cb1d816 */ /* 0x000fe400000000ff */
[----:B-1----:R-:W-:-:S02]  /*9c20*/  ISETP.GE.U32.AND P5, PT, R65, R4, PT ;  /* 0x000000044100720c */ /* 0x002fc40003fa6070 */
[----:B------:R-:W-:Y:S02]  /*9c30*/  LOP3.LUT R4, R0, 0xff, RZ, 0xc0, !PT ;  /* 0x000000ff00047812 */ /* 0x000fe400078ec0ff */
[----:B--2---:R-:W-:Y:S02]  /*9c40*/  F2FP.BF16.PACK_AB R5, R245, R252 ;  /* 0x000000fcf505723e */ /* 0x004fe400000010ff */
[----:B------:R-:W-:Y:S02]  /*9c50*/  @!P6 PRMT R176, R14, 0x5410, RZ ;  /* 0x000054100eb0e816 */ /* 0x000fe400000000ff */
[----:B------:R-:W-:Y:S02]  /*9c60*/  PRMT R174, R5, 0x7632, R174 ;  /* 0x0000763205ae7816 */ /* 0x000fe400000000ae */
[----:B------:R-:W-:Y:S02]  /*9c70*/  ISETP.GE.U32.AND P6, PT, R65, R4, PT ;  /* 0x000000044100720c */ /* 0x000fe40003fc6070 */
[----:B------:R-:W-:-:S02]  /*9c80*/  SHF.R.U32.HI R4, RZ, 0x18, R0 ;  /* 0x00000018ff047819 */ /* 0x000fc40000011600 */
[----:B------:R-:W-:Y:S01]  /*9c90*/  SHF.R.U32.HI R0, RZ, 0x10, R0 ;  /* 0x00000010ff007819 */ /* 0x000fe20000011600 */
[----:B------:R-:W-:Y:S01]  /*9ca0*/  @!P4 HFMA2.BF16_V2 R20, -RZ.H0_H0, RZ.H0_H0, -R174.H0_H0 ;  /* 0x200000ffff14c231 */ /* 0x000fe200003409ae */
[----:B------:R-:W-:Y:S02]  /*9cb0*/  PRMT R175, R5, 0x7610, R175 ;  /* 0x0000761005af7816 */ /* 0x000fe400000000af */
[----:B------:R-:W-:Y:S02]  /*9cc0*/  LOP3.LUT R0, R0, 0xff, RZ, 0xc0, !PT ;  /* 0x000000ff00007812 */ /* 0x000fe400078ec0ff */
[----:B------:R-:W-:Y:S02]  /*9cd0*/  PRMT R40, R175, 0x5410, R174 ;  /* 0x00005410af287816 */ /* 0x000fe400000000ae */
[----:B------:R-:W-:Y:S02]  /*9ce0*/  @!P4 PRMT R174, R20, 0x5410, RZ ;  /* 0x0000541014aec816 */ /* 0x000fe400000000ff */
[----:B------:R-:W-:Y:S01]  /*9cf0*/  ISETP.GE.U32.AND P4, PT, R65, R0, PT ;  /* 0x000000004100720c */ /* 0x000fe20003f86070 */
[----:B------:R-:W-:Y:S01]  /*9d00*/  @!P1 HFMA2.BF16_V2 R13, -RZ.H0_H0, RZ.H0_H0, -R175.H0_H0 ;  /* 0x200000ffff0d9231 */ /* 0x000fe200003409af */
[----:B------:R-:W-:-:S04]  /*9d10*/  PRMT R12, R193, 0x7610, R12 ;  /* 0x00007610c10c7816 */ /* 0x000fc8000000000c */
[----:B------:R-:W-:Y:S02]  /*9d20*/  @!P1 PRMT R175, R13, 0x5410, RZ ;  /* 0x000054100daf9816 */ /* 0x000fe400000000ff */
[----:B------:R-:W-:Y:S02]  /*9d30*/  PRMT R13, R193, 0x7632, R13 ;  /* 0x00007632c10d7816 */ /* 0x000fe4000000000d */
[----:B------:R-:W-:-:S03]  /*9d40*/  LOP3.LUT R0, R2, 0xff, RZ, 0xc0, !PT ;  /* 0x000000ff02007812 */ /* 0x000fc600078ec0ff */
[----:B------:R-:W-:Y:S01]  /*9d50*/  @!P4 HFMA2.BF16_V2 R28, -RZ.H0_H0, RZ.H0_H0, -R12.H0_H0 ;  /* 0x200000ffff1cc231 */ /* 0x000fe2000034090c */
[C---:B------:R-:W-:Y:S02]  /*9d60*/  ISETP.GE.U32.AND P1, PT, R65.reuse, R4, PT ;  /* 0x000000044100720c */ /* 0x040fe40003f26070 */
[----:B------:R-:W-:Y:S01]  /*9d70*/  PRMT R45, R12, 0x5410, R13 ;  /* 0x000054100c2d7816 */ /* 0x000fe2000000000d */
[----:B------:R-:W1:Y:S01]  /*9d80*/  MUFU.EX2 R4, R198 ;  /* 0x000000c600047308 */ /* 0x000e620000000800 */
[----:B------:R-:W-:Y:S02]  /*9d90*/  @!P4 PRMT R12, R28, 0x5410, RZ ;  /* 0x000054101c0cc816 */ /* 0x000fe400000000ff */
[----:B------:R-:W-:Y:S02]  /*9da0*/  ISETP.GE.U32.AND P4, PT, R65, R0, PT ;  /* 0x000000004100720c */ /* 0x000fe40003f86070 */
[----:B------:R-:W-:Y:S02]  /*9db0*/  LOP3.LUT R0, R2, 0xffff, RZ, 0xc0, !PT ;  /* 0x0000ffff02007812 */ /* 0x000fe400078ec0ff */
[C---:B------:R-:W-:Y:S01]  /*9dc0*/  PRMT R10, R7.reuse, 0x7610, R10 ;  /* 0x00007610070a7816 */ /* 0x040fe2000000000a */
[----:B------:R-:W2:Y:S01]  /*9dd0*/  MUFU.EX2 R5, R199 ;  /* 0x000000c700057308 */ /* 0x000ea20000000800 */
[----:B------:R-:W-:-:S02]  /*9de0*/  PRMT R11, R7, 0x7632, R11 ;  /* 0x00007632070b7816 */ /* 0x000fc4000000000b */
[----:B------:R-:W-:Y:S01]  /*9df0*/  SHF.R.U32.HI R0, RZ, 0x8, R0 ;  /* 0x00000008ff007819 */ /* 0x000fe20000011600 */
[----:B------:R-:W-:Y:S01]  /*9e00*/  @!P6 HFMA2.BF16_V2 R22, -RZ.H0_H0, RZ.H0_H0, -R10.H0_H0 ;  /* 0x200000ffff16e231 */ /* 0x000fe2000034090a */
[----:B------:R-:W-:Y:S01]  /*9e10*/  PRMT R44, R10, 0x5410, R11 ;  /* 0x000054100a2c7816 */ /* 0x000fe2000000000b */
[----:B------:R-:W-:Y:S01]  /*9e20*/  @!P5 HFMA2.BF16_V2 R36, -RZ.H0_H0, RZ.H0_H0, -R11.H0_H0 ;  /* 0x200000ffff24d231 */ /* 0x000fe2000034090b */
[----:B------:R-:W-:Y:S02]  /*9e30*/  LOP3.LUT R0, R0, 0xffff, RZ, 0xc0, !PT ;  /* 0x0000ffff00007812 */ /* 0x000fe400078ec0ff */
[--C-:B------:R-:W-:Y:S02]  /*9e40*/  SHF.R.U32.HI R3, RZ, 0x10, R2.reuse ;  /* 0x00000010ff037819 */ /* 0x100fe40000011602 */
[----:B------:R-:W-:Y:S02]  /*9e50*/  @!P6 PRMT R10, R22, 0x5410, RZ ;  /* 0x00005410160ae816 */ /* 0x000fe400000000ff */
[----:B------:R-:W-:-:S02]  /*9e60*/  SHF.R.U32.HI R2, RZ, 0x18, R2 ;  /* 0x00000018ff027819 */ /* 0x000fc40000011602 */
[C---:B------:R-:W-:Y:S01]  /*9e70*/  ISETP.GE.U32.AND P6, PT, R65.reuse, R0, PT ;  /* 0x000000004100720c */ /* 0x040fe20003fc6070 */
[----:B-1----:R-:W-:Y:S01]  /*9e80*/  FADD.FTZ R0, R4, R21 ;  /* 0x0000001504007221 */ /* 0x002fe20000010000 */
[----:B------:R-:W-:Y:S01]  /*9e90*/  @!P1 HFMA2.BF16_V2 R26, -RZ.H0_H0, RZ.H0_H0, -R13.H0_H0 ;  /* 0x200000ffff1a9231 */ /* 0x000fe2000034090d */
[----:B------:R-:W-:Y:S02]  /*9ea0*/  @!P5 PRMT R11, R36, 0x5410, RZ ;  /* 0x00005410240bd816 */ /* 0x000fe400000000ff */
[----:B------:R-:W-:Y:S01]  /*9eb0*/  ISETP.GE.U32.AND P5, PT, R65, R2, PT ;  /* 0x000000024100720c */ /* 0x000fe20003fa6070 */
[----:B--2---:R-:W-:Y:S01]  /*9ec0*/  FADD.FTZ R9, R5, R0 ;  /* 0x0000000005097221 */ /* 0x004fe20000010000 */
[----:B------:R-:W-:Y:S02]  /*9ed0*/  LOP3.LUT R2, R3, 0xff, RZ, 0xc0, !PT ;  /* 0x000000ff03027812 */ /* 0x000fe400078ec0ff */
[----:B------:R-:W-:Y:S01]  /*9ee0*/  F2FP.BF16.PACK_AB R4, R5, R4 ;  /* 0x000000040504723e */ /* 0x000fe200000010ff */
[----:B------:R-:W-:Y:S01]  /*9ef0*/  MUFU.EX2 R7, R197 ;  /* 0x000000c500077308 */ /* 0x000fe20000000800 */
[----:B------:R-:W-:-:S02]  /*9f00*/  @!P1 PRMT R13, R26, 0x5410, RZ ;  /* 0x000054101a0d9816 */ /* 0x000fc400000000ff */
[----:B------:R-:W-:Y:S01]  /*9f10*/  ISETP.GE.U32.AND P1, PT, R65, R2, PT ;  /* 0x000000024100720c */ /* 0x000fe20003f26070 */
[----:B------:R-:W-:-:S04]  /*9f20*/  IMAD.WIDE.U32 R2, R6, -0x2daee0ad, RZ ;  /* 0xd2511f5306027825 */ /* 0x000fc800078e00ff */
[----:B------:R-:W1:Y:S01]  /*9f30*/  MUFU.EX2 R5, R196 ;  /* 0x000000c400057308 */ /* 0x000e620000000800 */
[----:B------:R-:W-:Y:S02]  /*9f40*/  LOP3.LUT R0, R3, UR16, R8, 0x96, !PT ;  /* 0x0000001003007c12 */ /* 0x000fe4000f8e9608 */
[C---:B------:R-:W-:Y:S02]  /*9f50*/  PRMT R173, R4.reuse, 0x7610, R173 ;  /* 0x0000761004ad7816 */ /* 0x040fe400000000ad */
[----:B------:R-:W-:Y:S01]  /*9f60*/  PRMT R172, R4, 0x7632, R172 ;  /* 0x0000763204ac7816 */ /* 0x000fe200000000ac */
[----:B------:R-:W-:Y:S01]  /*9f70*/  IMAD.MOV.U32 R95, RZ, RZ, R59 ;  /* 0x000000ffff5f7224 */ /* 0x000fe200078e003b */
[----:B------:R-:W-:Y:S01]  /*9f80*/  SHF.R.U32.HI R4, RZ, 0x10, R0 ;  /* 0x00000010ff047819 */ /* 0x000fe20000011600 */
[----:B------:R-:W-:Y:S01]  /*9f90*/  IMAD.MOV.U32 R59, RZ, RZ, R93 ;  /* 0x000000ffff3b7224 */ /* 0x000fe200078e005d */
[----:B------:R-:W-:Y:S01]  /*9fa0*/  @!P4 HFMA2.BF16_V2 R37, -RZ.H0_H0, RZ.H0_H0, -R173.H0_H0 ;  /* 0x200000ffff25c231 */ /* 0x000fe200003409ad */
[----:B------:R-:W-:Y:S01]  /*9fb0*/  IMAD.MOV.U32 R93, RZ, RZ, R128 ;  /* 0x000000ffff5d7224 */ /* 0x000fe200078e0080 */
[----:B------:R-:W-:Y:S01]  /*9fc0*/  LOP3.LUT R4, R4, 0xff, RZ, 0xc0, !PT ;  /* 0x000000ff04047812 */ /* 0x000fe200078ec0ff */
[----:B------:R-:W-:Y:S01]  /*9fd0*/  IMAD.MOV.U32 R128, RZ, RZ, R240 ;  /* 0x000000ffff807224 */ /* 0x000fe200078e00f0 */
[----:B------:R-:W-:Y:S01]  /*9fe0*/  MUFU.EX2 R14, R218 ;  /* 0x000000da000e7308 */ /* 0x000fe20000000800 */
[----:B------:R-:W-:Y:S01]  /*9ff0*/  PRMT R39, R173, 0x5410, R172 ;  /* 0x00005410ad277816 */ /* 0x000fe200000000ac */
[----:B-1----:R-:W-:Y:S01]  /*a000*/  FADD.FTZ R6, R5, R244 ;  /* 0x000000f405067221 */ /* 0x002fe20000010000 */
[----:B------:R-:W-:Y:S01]  /*a010*/  F2FP.BF16.PACK_AB R5, R7, R5 ;  /* 0x000000050705723e */ /* 0x000fe200000010ff */
[----:B------:R-:W-:Y:S01]  /*a020*/  @!P6 HFMA2.BF16_V2 R41, -RZ.H0_H0, RZ.H0_H0, -R172.H0_H0 ;  /* 0x200000ffff29e231 */ /* 0x000fe200003409ac */
[----:B------:R-:W-:-:S03]  /*a030*/  @!P4 PRMT R173, R37, 0x5410, RZ ;  /* 0x0000541025adc816 */ /* 0x000fc600000000ff */
[----:B------:R-:W1:Y:S01]  /*a040*/  MUFU.EX2 R240, R219 ;  /* 0x000000db00f07308 */ /* 0x000e620000000800 */
[----:B------:R-:W-:Y:S01]  /*a050*/  ISETP.GE.U32.AND P4, PT, R65, R4, PT ;  /* 0x000000044100720c */ /* 0x000fe20003f86070 */
[----:B------:R-:W-:Y:S01]  /*a060*/  IMAD.MOV.U32 R75, RZ, RZ, R63 ;  /* 0x000000ffff4b7224 */ /* 0x000fe200078e003f */
[----:B------:R-:W-:Y:S02]  /*a070*/  PRMT R135, R5, 0x7610, R135 ;  /* 0x0000761005877816 */ /* 0x000fe40000000087 */
[----:B------:R-:W-:Y:S01]  /*a080*/  LOP3.LUT R4, R0, 0xff, RZ, 0xc0, !PT ;  /* 0x000000ff00047812 */ /* 0x000fe200078ec0ff */
[----:B------:R-:W-:Y:S01]  /*a090*/  IMAD.MOV.U32 R63, RZ, RZ, R239 ;  /* 0x000000ffff3f7224 */ /* 0x000fe200078e00ef */
[----:B------:R-:W-:Y:S01]  /*a0a0*/  @!P6 PRMT R172, R41, 0x5410, RZ ;  /* 0x0000541029ace816 */ /* 0x000fe200000000ff */
[----:B------:R-:W-:Y:S01]  /*a0b0*/  MUFU.EX2 R8, R216 ;  /* 0x000000d800087308 */ /* 0x000fe20000000800 */
[----:B------:R-:W-:Y:S01]  /*a0c0*/  ISETP.GE.U32.AND P6, PT, R65, R4, PT ;  /* 0x000000044100720c */ /* 0x000fe20003fc6070 */
[----:B------:R-:W-:Y:S01]  /*a0d0*/  @!P1 HFMA2.BF16_V2 R42, -RZ.H0_H0, RZ.H0_H0, -R135.H0_H0 ;  /* 0x200000ffff2a9231 */ /* 0x000fe20000340987 */
[----:B------:R-:W-:-:S02]  /*a0e0*/  PRMT R134, R5, 0x7632, R134 ;  /* 0x0000763205867816 */ /* 0x000fc40000000086 */
[----:B------:R-:W-:-:S03]  /*a0f0*/  SHF.R.U32.HI R4, RZ, 0x18, R0 ;  /* 0x00000018ff047819 */ /* 0x000fc60000011600 */
[----:B------:R-:W2:Y:S01]  /*a100*/  MUFU.EX2 R239, R217 ;  /* 0x000000d900ef7308 */ /* 0x000ea20000000800 */
[----:B------:R-:W-:Y:S02]  /*a110*/  LOP3.LUT R0, R0, 0xffff, RZ, 0xc0, !PT ;  /* 0x0000ffff00007812 */ /* 0x000fe400078ec0ff */
[----:B------:R-:W-:Y:S02]  /*a120*/  PRMT R36, R135, 0x5410, R134 ;  /* 0x0000541087247816 */ /* 0x000fe40000000086 */
[----:B------:R-:W-:Y:S02]  /*a130*/  @!P1 PRMT R135, R42, 0x5410, RZ ;  /* 0x000054102a879816 */ /* 0x000fe400000000ff */
[----:B------:R-:W-:Y:S01]  /*a140*/  SHF.R.U32.HI R0, RZ, 0x8, R0 ;  /* 0x00000008ff007819 */ /* 0x000fe20000011600 */
[----:B------:R-:W-:Y:S01]  /*a150*/  @!P5 HFMA2.BF16_V2 R43, -RZ.H0_H0, RZ.H0_H0, -R134.H0_H0 ;  /* 0x200000ffff2bd231 */ /* 0x000fe20000340986 */
[----:B------:R-:W-:Y:S02]  /*a160*/  ISETP.GE.U32.AND P1, PT, R65, R4, PT ;  /* 0x000000044100720c */ /* 0x000fe40003f26070 */
[----:B-1----:R-:W-:-:S02]  /*a170*/  F2FP.BF16.PACK_AB R4, R240, R14 ;  /* 0x0000000ef004723e */ /* 0x002fc400000010ff */
[----:B------:R-:W-:Y:S02]  /*a180*/  LOP3.LUT R0, R0, 0xffff, RZ, 0xc0, !PT ;  /* 0x0000ffff00007812 */ /* 0x000fe400078ec0ff */
[C---:B------:R-:W-:Y:S02]  /*a190*/  PRMT R133, R4.reuse, 0x7610, R133 ;  /* 0x0000761004857816 */ /* 0x040fe40000000085 */
[----:B------:R-:W-:Y:S02]  /*a1a0*/  @!P5 PRMT R134, R43, 0x5410, RZ ;  /* 0x000054102b86d816 */ /* 0x000fe400000000ff */
[----:B------:R-:W-:Y:S01]  /*a1b0*/  ISETP.GE.U32.AND P5, PT, R65, R0, PT ;  /* 0x000000004100720c */ /* 0x000fe20003fa6070 */
[----:B------:R-:W-:Y:S01]  /*a1c0*/  IMAD.MOV.U32 R198, RZ, RZ, R78 ;  /* 0x000000ffffc67224 */ /* 0x000fe200078e004e */
[----:B--2---:R-:W-:Y:S01]  /*a1d0*/  F2FP.BF16.PACK_AB R0, R239, R8 ;  /* 0x00000008ef00723e */ /* 0x004fe200000010ff */
[----:B------:R-:W-:Y:S01]  /*a1e0*/  IMAD.MOV.U32 R194, RZ, RZ, R191 ;  /* 0x000000ffffc27224 */ /* 0x000fe200078e00bf */
[----:B------:R-:W-:Y:S01]  /*a1f0*/  @!P6 HFMA2.BF16_V2 R50, -RZ.H0_H0, RZ.H0_H0, -R133.H0_H0 ;  /* 0x200000ffff32e231 */ /* 0x000fe20000340985 */
[----:B------:R-:W-:Y:S01]  /*a200*/  IMAD.MOV.U32 R78, RZ, RZ, R190 ;  /* 0x000000ffff4e7224 */ /* 0x000fe200078e00be */
[----:B------:R-:W-:Y:S01]  /*a210*/  PRMT R132, R4, 0x7632, R132 ;  /* 0x0000763204847816 */ /* 0x000fe20000000084 */
[----:B------:R-:W-:Y:S01]  /*a220*/  IMAD.MOV.U32 R191, RZ, RZ, R241 ;  /* 0x000000ffffbf7224 */ /* 0x000fe200078e00f1 */
[----:B------:R-:W-:Y:S01]  /*a230*/  MOV R190, R238 ;  /* 0x000000ee00be7202 */ /* 0x000fe20000000f00 */
[----:B------:R-:W-:Y:S01]  /*a240*/  MUFU.EX2 R241, R222 ;  /* 0x000000de00f17308 */ /* 0x000fe20000000800 */
[----:B------:R-:W-:-:S02]  /*a250*/  PRMT R29, R0, 0x7632, R29 ;  /* 0x00007632001d7816 */ /* 0x000fc4000000001d */
[----:B------:R-:W-:Y:S01]  /*a260*/  PRMT R64, R133, 0x5410, R132 ;  /* 0x0000541085407816 */ /* 0x000fe20000000084 */
[----:B------:R-:W-:Y:S01]  /*a270*/  @!P4 HFMA2.BF16_V2 R47, -RZ.H0_H0, RZ.H0_H0, -R0.H0_H0 ;  /* 0x200000ffff2fc231 */ /* 0x000fe20000340900 */
[----:B------:R-:W-:-:S03]  /*a280*/  @!P6 PRMT R133, R50, 0x5410, RZ ;  /* 0x000054103285e816 */ /* 0x000fc600000000ff */
[----:B------:R-:W1:Y:S01]  /*a290*/  MUFU.EX2 R238, R223 ;  /* 0x000000df00ee7308 */ /* 0x000e620000000800 */
[C---:B------:R-:W-:Y:S02]  /*a2a0*/  @P4 PRMT R185, R0.reuse, 0x7610, R185 ;  /* 0x0000761000b94816 */ /* 0x040fe400000000b9 */
[----:B------:R-:W-:Y:S02]  /*a2b0*/  PRMT R50, R0, 0x5410, R29 ;  /* 0x0000541000327816 */ /* 0x000fe4000000001d */
[----:B------:R-:W-:Y:S02]  /*a2c0*/  LOP3.LUT R0, R2, 0xff, RZ, 0xc0, !PT ;  /* 0x000000ff02007812 */ /* 0x000fe400078ec0ff */
[--C-:B------:R-:W-:Y:S02]  /*a2d0*/  SHF.R.U32.HI R5, RZ, 0x10, R2.reuse ;  /* 0x00000010ff057819 */ /* 0x100fe40000011602 */
[----:B------:R-:W-:Y:S01]  /*a2e0*/  ISETP.GE.U32.AND P6, PT, R65, R0, PT ;  /* 0x000000004100720c */ /* 0x000fe20003fc6070 */
[----:B------:R-:W-:Y:S01]  /*a2f0*/  IMAD.MOV.U32 R197, RZ, RZ, R235 ;  /* 0x000000ffffc57224 */ /* 0x000fe200078e00eb */
[----:B------:R-:W-:-:S02]  /*a300*/  SHF.R.U32.HI R4, RZ, 0x18, R2 ;  /* 0x00000018ff047819 */ /* 0x000fc40000011602 */
[----:B------:R-:W-:Y:S02]  /*a310*/  LOP3.LUT R0, R2, 0xffff, RZ, 0xc0, !PT ;  /* 0x0000ffff02007812 */ /* 0x000fe400078ec0ff */
[----:B------:R-:W-:Y:S01]  /*a320*/  LOP3.LUT R2, R5, 0xff, RZ, 0xc0, !PT ;  /* 0x000000ff05027812 */ /* 0x000fe200078ec0ff */
[----:B------:R-:W-:Y:S01]  /*a330*/  IMAD.MOV.U32 R196, RZ, RZ, R234 ;  /* 0x000000ffffc47224 */ /* 0x000fe200078e00ea */
[----:B------:R-:W-:Y:S01]  /*a340*/  @!P4 PRMT R185, R47, 0x5410, RZ ;  /* 0x000054102fb9c816 */ /* 0x000fe200000000ff */
[----:B------:R-:W2:Y:S01]  /*a350*/  LDL.LU R197, [R1+0xd0] ;  /* 0x0000d00001c57983 */ /* 0x000ea20000300800 */
[----:B------:R-:W-:Y:S02]  /*a360*/  ISETP.GE.U32.AND P4, PT, R65, R2, PT ;  /* 0x000000024100720c */ /* 0x000fe40003f86070 */
[----:B-1----:R-:W-:-:S04]  /*a370*/  F2FP.BF16.PACK_AB R2, R241, R238 ;  /* 0x000000eef102723e */ /* 0x002fc800000010ff */
[C---:B------:R-:W-:Y:S02]  /*a380*/  PRMT R28, R2.reuse, 0x7610, R28 ;  /* 0x00007610021c7816 */ /* 0x040fe4000000001c */
[----:B------:R-:W-:Y:S02]  /*a390*/  PRMT R27, R2, 0x7632, R27 ;  /* 0x00007632021b7816 */ /* 0x000fe4000000001b */
[----:B------:R-:W-:Y:S02]  /*a3a0*/  LOP3.LUT R2, R225, UR14, R196, 0x96, !PT ;  /* 0x0000000ee1027c12 */ /* 0x000fe4000f8e96c4 */
[----:B------:R-:W3:Y:S01]  /*a3b0*/  LDL R196, [R1+0xd4] ;  /* 0x0000d40001c47983 */ /* 0x000ee20000100800 */
[----:B------:R-:W-:Y:S01]  /*a3c0*/  MUFU.EX2 R235, R220 ;  /* 0x000000dc00eb7308 */ /* 0x000fe20000000800 */
[----:B------:R-:W-:-:S07]  /*a3d0*/  SHF.R.U32.HI R0, RZ, 0x8, R0 ;  /* 0x00000008ff007819 */ /* 0x000fce0000011600 */
[----:B------:R-:W1:Y:S01]  /*a3e0*/  MUFU.EX2 R244, R221 ;  /* 0x000000dd00f47308 */ /* 0x000e620000000800 */
[----:B------:R-:W-:Y:S01]  /*a3f0*/  @!P5 HFMA2.BF16_V2 R49, -RZ.H0_H0, RZ.H0_H0, -R132.H0_H0 ;  /* 0x200000ffff31d231 */ /* 0x000fe20000340984 */
[----:B------:R-:W-:Y:S01]  /*a400*/  LOP3.LUT R0, R0, 0xffff, RZ, 0xc0, !PT ;  /* 0x0000ffff00007812 */ /* 0x000fe200078ec0ff */
[----:B------:R-:W-:-:S03]  /*a410*/  IMAD.MOV.U32 R199, RZ, RZ, R79 ;  /* 0x000000ffffc77224 */ /* 0x000fc600078e004f */
[----:B------:R-:W-:Y:S02]  /*a420*/  @!P5 PRMT R132, R49, 0x5410, RZ ;  /* 0x000054103184d816 */ /* 0x000fe400000000ff */
[----:B------:R-:W-:Y:S01]  /*a430*/  ISETP.GE.U32.AND P5, PT, R65, R0, PT ;  /* 0x000000004100720c */ /* 0x000fe20003fa6070 */
[----:B------:R-:W-:Y:S01]  /*a440*/  IMAD.MOV.U32 R195, RZ, RZ, R130 ;  /* 0x000000ffffc37224 */ /* 0x000fe200078e0082 */
[----:B------:R-:W-:Y:S01]  /*a450*/  MOV R79, R92 ;  /* 0x0000005c004f7202 */ /* 0x000fe20000000f00 */
[----:B------:R-:W-:Y:S01]  /*a460*/  FADD.FTZ R3, R61, R23 ;  /* 0x000000173d037221 */ /* 0x000fe20000010000 */
[----:B-1----:R-:W-:Y:S01]  /*a470*/  F2FP.BF16.PACK_AB R0, R244, R235 ;  /* 0x000000ebf400723e */ /* 0x002fe200000010ff */
[----:B------:R-:W-:-:S03]  /*a480*/  IMAD.MOV.U32 R92, RZ, RZ, R129 ;  /* 0x000000ffff5c7224 */ /* 0x000fc600078e0081 */
[C---:B------:R-:W-:Y:S02]  /*a490*/  PRMT R26, R0.reuse, 0x7610, R26 ;  /* 0x00007610001a7816 */ /* 0x040fe4000000001a */
[----:B------:R-:W-:Y:S02]  /*a4a0*/  PRMT R21, R0, 0x7632, R21 ;  /* 0x0000763200157816 */ /* 0x000fe40000000015 */
[----:B------:R-:W-:Y:S01]  /*a4b0*/  LOP3.LUT R0, R199, UR35, R246, 0x96, !PT ;  /* 0x00000023c7007c12 */ /* 0x000fe2000f8e96f6 */
[----:B------:R-:W-:Y:S02]  /*a4c0*/  IMAD.MOV.U32 R129, RZ, RZ, R186 ;  /* 0x000000ffff817224 */ /* 0x000fe400078e00ba */
[----:B------:R-:W-:Y:S02]  /*a4d0*/  FADD.FTZ R186, R67, R3 ;  /* 0x0000000343ba7221 */ /* 0x000fe40000010000 */
[----:B------:R-:W-:Y:S02]  /*a4e0*/  IMAD.MOV.U32 R20, RZ, RZ, R195 ;  /* 0x000000ffff147224 */ /* 0x000fe400078e00c3 */
[----:B------:R-:W-:-:S02]  /*a4f0*/  IMAD.MOV.U32 R195, RZ, RZ, R237 ;  /* 0x000000ffffc37224 */ /* 0x000fc400078e00ed */
[----:B------:R-:W-:Y:S02]  /*a500*/  IMAD.MOV.U32 R193, RZ, RZ, R236 ;  /* 0x000000ffffc17224 */ /* 0x000fe400078e00ec */
[----:B------:R-:W-:Y:S01]  /*a510*/  IMAD.WIDE.U32 R2, R2, -0x2daee0ad, RZ ;  /* 0xd2511f5302027825 */ /* 0x000fe200078e00ff */
[----:B------:R-:W-:-:S03]  /*a520*/  @!P1 HFMA2.BF16_V2 R46, -RZ.H0_H0, RZ.H0_H0, -R29.H0_H0 ;  /* 0x200000ffff2e9231 */ /* 0x000fc6000034091d */
[----:B------:R-:W-:Y:S01]  /*a530*/  IMAD.WIDE.U32 R236, R0, -0x326172a9, RZ ;  /* 0xcd9e8d5700ec7825 */ /* 0x000fe200078e00ff */
[----:B------:R-:W-:-:S04]  /*a540*/  LOP3.LUT R0, R3, UR12, R198, 0x96, !PT ;  /* 0x0000000c03007c12 */ /* 0x000fc8000f8e96c6 */
[----:B------:R-:W-:Y:S01]  /*a550*/  LOP3.LUT R3, R237, UR13, R224, 0x96, !PT ;  /* 0x0000000ded037c12 */ /* 0x000fe2000f8e96e0 */
[----:B------:R-:W-:Y:S01]  /*a560*/  FADD.FTZ R6, R7, R6 ;  /* 0x0000000607067221 */ /* 0x000fe20000010000 */
[----:B------:R-:W-:Y:S02]  /*a570*/  @!P1 PRMT R29, R46, 0x5410, RZ ;  /* 0x000054102e1d9816 */ /* 0x000fe400000000ff */
[----:B------:R-:W-:Y:S01]  /*a580*/  ISETP.GE.U32.AND P1, PT, R65, R4, PT ;  /* 0x000000044100720c */ /* 0x000fe20003f26070 */
[----:B------:R-:W-:-:S04]  /*a590*/  IMAD.WIDE.U32 R4, R3, -0x2daee0ad, RZ ;  /* 0xd2511f5303047825 */ /* 0x000fc800078e00ff */
[----:B------:R-:W-:Y:S02]  /*a5a0*/  IMAD.MOV.U32 R130, RZ, RZ, R233 ;  /* 0x000000ffff827224 */ /* 0x000fe400078e00e9 */
[----:B------:R-:W-:Y:S02]  /*a5b0*/  FADD.FTZ R234, R14, R9 ;  /* 0x000000090eea7221 */ /* 0x000fe40000010000 */
[----:B------:R-:W-:Y:S02]  /*a5c0*/  FADD.FTZ R233, R8, R6 ;  /* 0x0000000608e97221 */ /* 0x000fe40000010000 */
[----:B------:R-:W-:Y:S01]  /*a5d0*/  IMAD.WIDE.U32 R8, R0, -0x326172a9, RZ ;  /* 0xcd9e8d5700087825 */ /* 0x000fe200078e00ff */
[----:B------:R-:W-:-:S03]  /*a5e0*/  LOP3.LUT R0, R5, UR10, R2, 0x96, !PT ;  /* 0x0000000a05007c12 */ /* 0x000fc6000f8e9602 */
[----:B------:R-:W-:Y:S02]  /*a5f0*/  FADD.FTZ R7, R69, R60 ;  /* 0x0000003c45077221 */ /* 0x000fe40000010000 */
[----:B------:R-:W-:Y:S02]  /*a600*/  IMAD.MOV.U32 R192, RZ, RZ, R62 ;  /* 0x000000ffffc07224 */ /* 0x000fe400078e003e */
[----:B------:R-:W-:Y:S02]  /*a610*/  IMAD.MOV.U32 R62, RZ, RZ, R77 ;  /* 0x000000ffff3e7224 */ /* 0x000fe400078e004d */
[----:B------:R-:W-:Y:S02]  /*a620*/  IMAD.MOV.U32 R77, RZ, RZ, R187 ;  /* 0x000000ffff4d7224 */ /* 0x000fe400078e00bb */
[----:B------:R-:W-:Y:S02]  /*a630*/  FADD.FTZ R187, R66, R7 ;  /* 0x0000000742bb7221 */ /* 0x000fe40000010000 */
        /* <DEDUP_REMOVED lines=49> */
[----:B------:R-:W-:Y:S02]  /*a950*/  PRMT R65, R65, 0x7054, R65 ;  /* 0x0000705441417816 */ /* 0x000fe40000000041 */
[----:B------:R-:W-:-:S03]  /*a960*/  PRMT R15, R0, 0x5410, R2 ;  /* 0x00005410000f7816 */ /* 0x000fc60000000002 */
[----:B------:R-:W-:-:S05]  /*a970*/  HSET2.LE.AND R0, R10, R65, PT ;  /* 0x000000410a007233 */ /* 0x000fca0003803000 */
[----:B------:R-:W-:Y:S01]  /*a980*/  LOP3.LUT R10, R0, R57, RZ, 0xc0, !PT ;  /* 0x00000039000a7212 */ /* 0x000fe200078ec0ff */
[--C-:B------:R-:W-:Y:S01]  /*a990*/  HSET2.LE.AND R0, R14, R65.reuse, PT ;  /* 0x000000410e007233 */ /* 0x100fe20003803000 */
[----:B------:R1:W-:Y:S01]  /*a9a0*/  STG.E.U16 [R32.64+-0x3e], R11 ;  /* 0xffffc20b20007986 */ /* 0x0003e2000c10151c */
[----:B------:R-:W-:Y:S01]  /*a9b0*/  IMAD.MOV.U32 R198, RZ, RZ, R191 ;  /* 0x000000ffffc67224 */ /* 0x000fe200078e00bf */
[----:B------:R-:W-:Y:S01]  /*a9c0*/  MOV R191, R190 ;  /* 0x000000be00bf7202 */ /* 0x000fe20000000f00 */
[----:B------:R-:W-:Y:S01]  /*a9d0*/  IMAD.MOV.U32 R190, RZ, RZ, R130 ;  /* 0x000000ffffbe7224 */ /* 0x000fe200078e0082 */
[--C-:B------:R-:W-:Y:S02]  /*a9e0*/  HSET2.LE.AND R3, R6, R65.reuse, PT ;  /* 0x0000004106037233 */ /* 0x100fe40003803000 */
[----:B------:R-:W-:-:S03]  /*a9f0*/  HSET2.LE.AND R2, R9, R65, PT ;  /* 0x0000004109027233 */ /* 0x000fc60003803000 */
[----:B------:R-:W-:Y:S01]  /*aa00*/  LOP3.LUT R9, R3, R68, RZ, 0xc0, !PT ;  /* 0x0000004403097212 */ /* 0x000fe200078ec0ff */
[--C-:B------:R-:W-:Y:S01]  /*aa10*/  HSET2.LE.AND R3, R7, R65.reuse, PT ;  /* 0x0000004107037233 */ /* 0x100fe20003803000 */
[----:B-1----:R-:W-:Y:S01]  /*aa20*/  LOP3.LUT R11, R0, R56, RZ, 0xc0, !PT ;  /* 0x00000038000b7212 */ /* 0x002fe200078ec0ff */
[----:B------:R-:W-:-:S05]  /*aa30*/  HSET2.LE.AND R0, R4, R65, PT ;  /* 0x0000004104007233 */ /* 0x000fca0003803000 */
[----:B------:R-:W-:Y:S01]  /*aa40*/  LOP3.LUT R130, R0, R38, RZ, 0xc0, !PT ;  /* 0x0000002600827212 */ /* 0x000fe200078ec0ff */
[----:B------:R-:W-:Y:S02]  /*aa50*/  IMAD.MOV.U32 R42, RZ, RZ, R205 ;  /* 0x000000ffff2a7224 */ /* 0x000fe400078e00cd */
[----:B--2---:R-:W-:-:S05]  /*aa60*/  IMAD.WIDE.U32 R18, R197, -0x326172a9, RZ ;  /* 0xcd9e8d57c5127825 */ /* 0x004fca00078e00ff */
[----:B---3--:R-:W-:Y:S01]  /*aa70*/  LOP3.LUT R0, R19, R196, RZ, 0x3c, !PT ;  /* 0x000000c413007212 */ /* 0x008fe200078e3cff */
[----:B------:R-:W-:Y:S04]  /*aa80*/  STL.64 [R1+0xc8], R18 ;  /* 0x0000c81201007387 */ /* 0x000fe80000100a00 */
[----:B------:R-:W-:-:S05]  /*aa90*/  IMAD.WIDE.U32 R6, R0, -0x2daee0ad, RZ ;  /* 0xd2511f5300067825 */ /* 0x000fca00078e00ff */
[----:B------:R-:W-:Y:S04]  /*aaa0*/  STL.64 [R1+0x18], R6 ;  /* 0x0000180601007387 */ /* 0x000fe80000100a00 */
[----:B------:R-:W2:Y:S01]  /*aab0*/  LDL.LU R205, [R1+0x134] ;  /* 0x0001340001cd7983 */ /* 0x000ea20000300800 */
[----:B------:R-:W-:Y:S01]  /*aac0*/  IMAD.MOV.U32 R199, RZ, RZ, R62 ;  /* 0x000000ffffc77224 */ /* 0x000fe200078e003e */
[----:B------:R-:W-:Y:S01]  /*aad0*/  LOP3.LUT R0, R7, UR35, R246, 0x96, !PT ;  /* 0x0000002307007c12 */ /* 0x000fe2000f8e96f6 */
[----:B------:R-:W-:Y:S01]  /*aae0*/  IMAD.MOV.U32 R196, RZ, RZ, R198 ;  /* 0x000000ffffc47224 */ /* 0x000fe200078e00c6 */
[----:B------:R-:W-:Y:S01]  /*aaf0*/  LOP3.LUT R8, R2, R80, RZ, 0xc0, !PT ;  /* 0x0000005002087212 */ /* 0x000fe200078ec0ff */
[----:B------:R-:W-:Y:S01]  /*ab00*/  HSET2.LE.AND R2, R5, R65, PT ;  /* 0x0000004105027233 */ /* 0x000fe20003803000 */
[----:B------:R-:W-:-:S02]  /*ab10*/  IMAD.MOV.U32 R197, RZ, RZ, R199 ;  /* 0x000000ffffc57224 */ /* 0x000fc400078e00c7 */
[----:B------:R-:W-:Y:S02]  /*ab20*/  IMAD.MOV.U32 R199, RZ, RZ, R242 ;  /* 0x000000ffffc77224 */ /* 0x000fe400078e00f2 */
[----:B------:R-:W-:Y:S02]  /*ab30*/  IMAD.MOV.U32 R198, RZ, RZ, R243 ;  /* 0x000000ffffc67224 */ /* 0x000fe400078e00f3 */
[----:B------:R-:W-:Y:S02]  /*ab40*/  IMAD.MOV.U32 R22, RZ, RZ, R20 ;  /* 0x000000ffff167224 */ /* 0x000fe400078e0014 */
[----:B------:R-:W-:-:S04]  /*ab50*/  IMAD.WIDE.U32 R242, R0, -0x326172a9, RZ ;  /* 0xcd9e8d5700f27825 */ /* 0x000fc800078e00ff */
[----:B------:R-:W-:Y:S02]  /*ab60*/  IMAD.MOV.U32 R20, RZ, RZ, R63 ;  /* 0x000000ffff147224 */ /* 0x000fe400078e003f */
[----:B------:R-:W-:Y:S01]  /*ab70*/  IMAD.MOV.U32 R63, RZ, RZ, R129 ;  /* 0x000000ffff3f7224 */ /* 0x000fe200078e0081 */
[----:B------:R-:W-:Y:S02]  /*ab80*/  LOP3.LUT R129, R2, R48, RZ, 0xc0, !PT ;  /* 0x0000003002817212 */ /* 0x000fe400078ec0ff */
[----:B------:R-:W-:Y:S02]  /*ab90*/  LOP3.LUT R2, R225, UR14, R18, 0x96, !PT ;  /* 0x0000000ee1027c12 */ /* 0x000fe4000f8e9612 */
[----:B------:R-:W-:Y:S01]  /*aba0*/  LOP3.LUT R0, R243, UR13, R224, 0x96, !PT ;  /* 0x0000000df3007c12 */ /* 0x000fe2000f8e96e0 */
[----:B------:R-:W-:Y:S02]  /*abb0*/  STG.E.U16 [R30.64+-0x40], R12 ;  /* 0xffffc00c1e007986 */ /* 0x000fe4000c10151c */
[----:B------:R-:W-:-:S02]  /*abc0*/  IMAD.WIDE.U32 R4, R2, -0x2daee0ad, RZ ;  /* 0xd2511f5302047825 */ /* 0x000fc400078e00ff */
[----:B------:R1:W-:Y:S03]  /*abd0*/  STG.E.U16 [R30.64+-0x3e], R13 ;  /* 0xffffc20d1e007986 */ /* 0x0003e6000c10151c */
[----:B------:R-:W-:Y:S01]  /*abe0*/  LOP3.LUT R2, R5, UR12, R6, 0x96, !PT ;  /* 0x0000000c05027c12 */ /* 0x000fe2000f8e9606 */
[----:B------:R-:W-:Y:S01]  /*abf0*/  IMAD.MOV.U32 R62, RZ, RZ, R128 ;  /* 0x000000ffff3e7224 */ /* 0x000fe200078e0080 */
[----:B------:R-:W-:-:S03]  /*ac00*/  LOP3.LUT R128, R3, R51, RZ, 0xc0, !PT ;  /* 0x0000003303807212 */ /* 0x000fc600078ec0ff */
[----:B------:R-:W-:-:S04]  /*ac10*/  IMAD.WIDE.U32 R2, R2, -0x326172a9, RZ ;  /* 0xcd9e8d5702027825 */ /* 0x000fc800078e00ff */
[----:B-1----:R-:W-:-:S05]  /*ac20*/  IMAD.WIDE.U32 R12, R0, -0x2daee0ad, RZ ;  /* 0xd2511f53000c7825 */ /* 0x002fca00078e00ff */
[----:B------:R-:W-:-:S05]  /*ac30*/  LOP3.LUT R0, R13, UR10, R4, 0x96, !PT ;  /* 0x0000000a0d007c12 */ /* 0x000fca000f8e9604 */
[----:B------:R-:W-:Y:S01]  /*ac40*/  IMAD.WIDE.U32 R6, R0, -0x326172a9, RZ ;  /* 0xcd9e8d5700067825 */ /* 0x000fe200078e00ff */
[----:B------:R-:W-:-:S04]  /*ac50*/  LOP3.LUT R0, R3, UR11, R242, 0x96, !PT ;  /* 0x0000000b03007c12 */ /* 0x000fc8000f8e96f2 */
[----:B------:R-:W-:Y:S01]  /*ac60*/  LOP3.LUT R4, R7, UR9, R2, 0x96, !PT ;  /* 0x0000000907047c12 */ /* 0x000fe2000f8e9602 */
[----:B------:R-:W-:Y:S02]  /*ac70*/  IMAD.MOV.U32 R218, RZ, RZ, R197 ;  /* 0x000000ffffda7224 */ /* 0x000fe400078e00c5 */
[----:B------:R-:W-:Y:S02]  /*ac80*/  IMAD.MOV.U32 R197, RZ, RZ, R196 ;  /* 0x000000ffffc57224 */ /* 0x000fe400078e00c4 */
[----:B------:R-:W-:Y:S02]  /*ac90*/  IMAD.MOV.U32 R196, RZ, RZ, R22 ;  /* 0x000000ffffc47224 */ /* 0x000fe400078e0016 */
[----:B------:R-:W-:-:S04]  /*aca0*/  IMAD.WIDE.U32 R2, R0, -0x2daee0ad, RZ ;  /* 0xd2511f5300027825 */ /* 0x000fc800078e00ff */
[----:B------:R-:W-:Y:S01]  /*acb0*/  IMAD.WIDE.U32 R22, R4, -0x2daee0ad, RZ ;  /* 0xd2511f5304167825 */ /* 0x000fe200078e00ff */
[----:B------:R-:W-:-:S04]  /*acc0*/  LOP3.LUT R3, R3, UR8, R12, 0x96, !PT ;  /* 0x0000000803037c12 */ /* 0x000fc8000f8e960c */
[----:B------:R-:W-:Y:S01]  /*acd0*/  LOP3.LUT R2, R23, UR6, R2, 0x96, !PT ;  /* 0x0000000617027c12 */ /* 0x000fe2000f8e9602 */
[----:B------:R-:W-:Y:S01]  /*ace0*/  HSET2.LE.AND R0, R15, R65, PT ;  /* 0x000000410f007233 */ /* 0x000fe20003803000 */
[----:B------:R-:W-:-:S04]  /*acf0*/  IMAD.WIDE.U32 R4, R3, -0x326172a9, RZ ;  /* 0xcd9e8d5703047825 */ /* 0x000fc800078e00ff */
[----:B------:R-:W-:Y:S01]  /*ad00*/  IMAD.MOV.U32 R41, RZ, RZ, R131 ;  /* 0x000000ffff297224 */ /* 0x000fe200078e0083 */
[----:B------:R-:W-:Y:S01]  /*ad10*/  MOV R219, R20 ;  /* 0x0000001400db7202 */ /* 0x000fe20000000f00 */
[----:B------:R-:W-:Y:S01]  /*ad20*/  IMAD.WIDE.U32 R2, R2, -0x326172a9, RZ ;  /* 0xcd9e8d5702027825 */ /* 0x000fe200078e00ff */
[----:B------:R-:W-:Y:S01]  /*ad30*/  LOP3.LUT R131, R0, R40, RZ, 0xc0, !PT ;  /* 0x0000002800837212 */ /* 0x000fe200078ec0ff */
[----:B------:R-:W1:Y:S03]  /*ad40*/  LDSM.16.MT88.4 R12, [R201+0xa000] ;  /* 0x00a00000c90c783b */ /* 0x000e660000004200 */
[----:B------:R-:W-:Y:S02]  /*ad50*/  LOP3.LUT R0, R3, UR15, R4, 0x96, !PT ;  /* 0x0000000f03007c12 */ /* 0x000fe4000f8e9604 */
[----:B------:R-:W-:Y:S02]  /*ad60*/  SHF.R.U32.HI R4, RZ, 0x10, R2 ;  /* 0x00000010ff047819 */ /* 0x000fe40000011602 */
[----:B------:R-:W-:-:S02]  /*ad70*/  LOP3.LUT R20, R5, UR7, R6, 0x96, !PT ;  /* 0x0000000705147c12 */ /* 0x000fc4000f8e9606 */
[C---:B------:R-:W-:Y:S02]  /*ad80*/  LOP3.LUT R3, R2.reuse, 0xffff, RZ, 0xc0, !PT ;  /* 0x0000ffff02037812 */ /* 0x040fe400078ec0ff */
[----:B------:R-:W-:Y:S02]  /*ad90*/  LOP3.LUT R6, R2, 0xff, RZ, 0xc0, !PT ;  /* 0x000000ff02067812 */ /* 0x000fe400078ec0ff */
[----:B------:R-:W-:Y:S02]  /*ada0*/  SHF.R.U32.HI R5, RZ, 0x18, R2 ;  /* 0x00000018ff057819 */ /* 0x000fe40000011602 */
[----:B------:R-:W-:Y:S02]  /*adb0*/  LOP3.LUT R2, R4, 0xff, RZ, 0xc0, !PT ;  /* 0x000000ff04027812 */ /* 0x000fe400078ec0ff */
[----:B------:R-:W-:Y:S02]  /*adc0*/  SHF.R.U32.HI R3, RZ, 0x8, R3 ;  /* 0x00000008ff037819 */ /* 0x000fe40000011603 */
[----:B------:R-:W-:-:S02]  /*add0*/  PRMT R5, R2, 0x5410, R5 ;  /* 0x0000541002057816 */ /* 0x000fc40000000005 */
[----:B------:R-:W-:Y:S02]  /*ade0*/  LOP3.LUT R2, R0, 0xffff, RZ, 0xc0, !PT ;  /* 0x0000ffff00027812 */ /* 0x000fe400078ec0ff */
[----:B------:R-:W-:Y:S02]  /*adf0*/  PRMT R6, R6, 0x5410, R3 ;  /* 0x0000541006067816 */ /* 0x000fe40000000003 */
[----:B------:R-:W-:Y:S02]  /*ae00*/  SHF.R.U32.HI R3, RZ, 0x8, R2 ;  /* 0x00000008ff037819 */ /* 0x000fe40000011602 */
[----:B------:R-:W-:-:S04]  /*ae10*/  LOP3.LUT R2, R0, 0xff, RZ, 0xc0, !PT ;  /* 0x000000ff00027812 */ /* 0x000fc800078ec0ff */
[----:B------:R-:W-:Y:S02]  /*ae20*/  PRMT R4, R2, 0x5410, R3 ;  /* 0x0000541002047816 */ /* 0x000fe40000000003 */
[--C-:B------:R-:W-:Y:S02]  /*ae30*/  SHF.R.U32.HI R3, RZ, 0x10, R0.reuse ;  /* 0x00000010ff037819 */ /* 0x100fe40000011600 */
[----:B------:R-:W-:Y:S02]  /*ae40*/  SHF.R.U32.HI R2, RZ, 0x18, R0 ;  /* 0x00000018ff027819 */ /* 0x000fe40000011600 */
[----:B------:R-:W-:Y:S01]  /*ae50*/  LOP3.LUT R0, R3, 0xff, RZ, 0xc0, !PT ;  /* 0x000000ff03007812 */ /* 0x000fe200078ec0ff */
[----:B------:R3:W-:Y:S01]  /*ae60*/  STG.E.U16 [R24.64+-0x30], R16 ;  /* 0xffffd01018007986 */ /* 0x0007e2000c10151c */
[----:B------:R-:W-:-:S05]  /*ae70*/  HSET2.LE.AND R3, R4, R65, PT ;  /* 0x0000004104037233 */ /* 0x000fca0003803000 */
[----:B------:R-:W-:Y:S01]  /*ae80*/  LOP3.LUT R4, R3, R44, RZ, 0xc0, !PT ;  /* 0x0000002c03047212 */ /* 0x000fe200078ec0ff */
[----:B-1----:R-:W-:Y:S01]  /*ae90*/  HMMA.16816.F32.BF16 R152, R8, R12, R152 ;  /* 0x0000000c0898723c */ /* 0x002fe20000041898 */
[----:B---3--:R-:W-:Y:S01]  /*aea0*/  PRMT R16, R0, 0x5410, R2 ;  /* 0x0000541000107816 */ /* 0x008fe20000000002 */
[--C-:B------:R-:W-:Y:S02]  /*aeb0*/  HSET2.LE.AND R0, R6, R65.reuse, PT ;  /* 0x0000004106007233 */ /* 0x100fe40003803000 */
[----:B------:R-:W-:-:S03]  /*aec0*/  HSET2.LE.AND R2, R5, R65, PT ;  /* 0x0000004105027233 */ /* 0x000fc60003803000 */
[----:B------:R-:W-:Y:S01]  /*aed0*/  LOP3.LUT R6, R0, R39, RZ, 0xc0, !PT ;  /* 0x0000002700067212 */ /* 0x000fe200078ec0ff */
[----:B------:R-:W-:Y:S01]  /*aee0*/  HSET2.LE.AND R0, R16, R65, PT ;  /* 0x0000004110007233 */ /* 0x000fe20003803000 */
[----:B------:R-:W-:Y:S01]  /*aef0*/  LOP3.LUT R7, R2, R36, RZ, 0xc0, !PT ;  /* 0x0000002402077212 */ /* 0x000fe200078ec0ff */
[----:B------:R-:W-:Y:S01]  /*af00*/  IMAD.MOV.U32 R94, RZ, RZ, R58 ;  /* 0x000000ffff5e7224 */ /* 0x000fe200078e003a */
[----:B------:R-:W-:Y:S01]  /*af10*/  MOV R57, R78 ;  /* 0x0000004e00397202 */ /* 0x000fe20000000f00 */
[----:B------:R-:W-:Y:S01]  /*af20*/  IMAD.MOV.U32 R56, RZ, RZ, R79 ;  /* 0x000000ffff387224 */ /* 0x000fe200078e004f */
[----:B------:R-:W-:Y:S01]  /*af30*/  LOP3.LUT R5, R0, R45, RZ, 0xc0, !PT ;  /* 0x0000002d00057212 */ /* 0x000fe200078ec0ff */
[----:B------:R-:W-:Y:S01]  /*af40*/  HMMA.16816.F32.BF16 R36, R8, R14, R248 ;  /* 0x0000000e0824723c */ /* 0x000fe200000418f8 */
[----:B------:R-:W-:Y:S02]  /*af50*/  @!P4 HFMA2.BF16_V2 R53, -RZ.H0_H0, RZ.H0_H0, -R26.H0_H0 ;  /* 0x200000ffff35c231 */ /* 0x000fe4000034091a */
[----:B------:R-:W-:-:S02]  /*af60*/  @!P1 HFMA2.BF16_V2 R52, -RZ.H0_H0, RZ.H0_H0, -R21.H0_H0 ;  /* 0x200000ffff349231 */ /* 0x000fc40000340915 */
[----:B------:R-:W-:Y:S01]  /*af70*/  @!P5 HFMA2.BF16_V2 R55, -RZ.H0_H0, RZ.H0_H0, -R27.H0_H0 ;  /* 0x200000ffff37d231 */ /* 0x000fe2000034091b */
[----:B------:R-:W-:Y:S01]  /*af80*/  IMAD.MOV.U32 R216, RZ, RZ, R212 ;  /* 0x000000ffffd87224 */ /* 0x000fe200078e00d4 */
[----:B------:R-:W-:Y:S01]  /*af90*/  PRMT R49, R28, 0x5410, R27 ;  /* 0x000054101c317816 */ /* 0x000fe2000000001b */
[C---:B------:R-:W-:Y:S01]  /*afa0*/  HMMA.16816.F32.BF16 R168, R4.reuse, R12, R168 ;  /* 0x0000000c04a8723c */ /* 0x040fe200000418a8 */
[----:B------:R-:W-:Y:S01]  /*afb0*/  IMAD.MOV.U32 R217, RZ, RZ, R211 ;  /* 0x000000ffffd97224 */ /* 0x000fe200078e00d3 */
[----:B------:R1:W5:Y:S01]  /*afc0*/  LDL.LU R212, [R1+0x130] ;  /* 0x0001300001d47983 */ /* 0x0003620000300800 */
[----:B------:R-:W-:Y:S02]  /*afd0*/  IMAD.MOV.U32 R221, RZ, RZ, R218 ;  /* 0x000000ffffdd7224 */ /* 0x000fe400078e00da */
[----:B------:R-:W-:Y:S01]  /*afe0*/  IMAD.MOV.U32 R220, RZ, RZ, R219 ;  /* 0x000000ffffdc7224 */ /* 0x000fe200078e00db */
[----:B------:R1:W5:Y:S02]  /*aff0*/  LDL.LU R211, [R1+0x12c] ;  /* 0x00012c0001d37983 */ /* 0x0003640000300800 */
[----:B------:R-:W-:Y:S02]  /*b000*/  HMMA.16816.F32.BF16 R164, R4, R14, R164 ;  /* 0x0000000e04a4723c */ /* 0x000fe400000418a4 */
[----:B------:R-:W3:Y:S01]  /*b010*/  LDSM.16.MT88.4 R12, [R203+0xa000] ;  /* 0x00a00000cb0c783b */ /* 0x000ee20000004200 */
[----:B------:R-:W-:-:S02]  /*b020*/  IMAD.MOV.U32 R58, RZ, RZ, R189 ;  /* 0x000000ffff3a7224 */ /* 0x000fc400078e00bd */
[----:B------:R-:W-:Y:S02]  /*b030*/  IMAD.MOV.U32 R249, RZ, RZ, R42 ;  /* 0x000000fffff97224 */ /* 0x000fe400078e002a */
[----:B------:R-:W-:Y:S02]  /*b040*/  IMAD.MOV.U32 R60, RZ, RZ, R63 ;  /* 0x000000ffff3c7224 */ /* 0x000fe400078e003f */
[----:B------:R-:W-:Y:S01]  /*b050*/  IMAD.MOV.U32 R61, RZ, RZ, R62 ;  /* 0x000000ffff3d7224 */ /* 0x000fe200078e003e */
[----:B------:R-:W-:Y:S01]  /*b060*/  MOV R222, R197 ;  /* 0x000000c500de7202 */ /* 0x000fe20000000f00 */
[----:B------:R-:W-:Y:S01]  /*b070*/  IMAD.MOV.U32 R251, RZ, RZ, R41 ;  /* 0x000000fffffb7224 */ /* 0x000fe200078e0029 */
[----:B------:R-:W-:Y:S01]  /*b080*/  @!P6 HFMA2.BF16_V2 R54, -RZ.H0_H0, RZ.H0_H0, -R28.H0_H0 ;  /* 0x200000ffff36e231 */ /* 0x000fe2000034091c */
[----:B------:R-:W-:Y:S01]  /*b090*/  IMAD.MOV.U32 R189, RZ, RZ, R96 ;  /* 0x000000ffffbd7224 */ /* 0x000fe200078e0060 */
[----:B------:R-:W-:Y:S01]  /*b0a0*/  PRMT R96, R26, 0x5410, R21 ;  /* 0x000054101a607816 */ /* 0x000fe20000000015 */
[----:B------:R-:W-:Y:S01]  /*b0b0*/  IMAD.MOV.U32 R223, RZ, RZ, R196 ;  /* 0x000000ffffdf7224 */ /* 0x000fe200078e00c4 */
[----:B------:R-:W-:Y:S01]  /*b0c0*/  @!P4 PRMT R26, R53, 0x5410, RZ ;  /* 0x00005410351ac816 */ /* 0x000fe200000000ff */
[----:B------:R-:W-:Y:S01]  /*b0d0*/  IMAD.MOV.U32 R53, RZ, RZ, R192 ;  /* 0x000000ffff357224 */ /* 0x000fe200078e00c0 */
[----:B------:R-:W-:Y:S01]  /*b0e0*/  @!P1 PRMT R21, R52, 0x5410, RZ ;  /* 0x0000541034159816 */ /* 0x000fe200000000ff */
[----:B------:R-:W-:Y:S01]  /*b0f0*/  IMAD.MOV.U32 R218, RZ, RZ, R193 ;  /* 0x000000ffffda7224 */ /* 0x000fe200078e00c1 */
[----:B------:R-:W-:Y:S01]  /*b100*/  @!P5 PRMT R27, R55, 0x5410, RZ ;  /* 0x00005410371bd816 */ /* 0x000fe200000000ff */
[----:B------:R-:W-:Y:S01]  /*b110*/  IMAD.MOV.U32 R192, RZ, RZ, R210 ;  /* 0x000000ffffc07224 */ /* 0x000fe200078e00d2 */
[----:B------:R-:W-:Y:S01]  /*b120*/  LDSM.16.MT88.4 R16, [R206+0xb000] ;  /* 0x00b00000ce10783b */ /* 0x000fe20000004200 */
[----:B------:R-:W-:Y:S01]  /*b130*/  IMAD.MOV.U32 R219, RZ, RZ, R195 ;  /* 0x000000ffffdb7224 */ /* 0x000fe200078e00c3 */
[-C--:B---3--:R-:W-:Y:S08]  /*b140*/  HMMA.16816.F32.BF16 R144, R8, R12.reuse, R144 ;  /* 0x0000000c0890723c */ /* 0x088ff00000041890 */
[C---:B------:R-:W-:Y:S08]  /*b150*/  HMMA.16816.F32.BF16 R160, R4.reuse, R12, R160 ;  /* 0x0000000c04a0723c */ /* 0x040ff000000418a0 */
[-C--:B------:R-:W-:Y:S08]  /*b160*/  HMMA.16816.F32.BF16 R156, R4, R14.reuse, R156 ;  /* 0x0000000e049c723c */ /* 0x080ff0000004189c */
[----:B------:R-:W-:Y:S01]  /*b170*/  HMMA.16816.F32.BF16 R40, R8, R14, R56 ;  /* 0x0000000e0828723c */ /* 0x000fe20000041838 */
[----:B------:R-:W3:Y:S01]  /*b180*/  LDSM.16.MT88.4 R12, [R206+0xa000] ;  /* 0x00a00000ce0c783b */ /* 0x000ee20000004200 */
[----:B------:R-:W-:-:S02]  /*b190*/  IMAD.MOV.U32 R52, RZ, RZ, R194 ;  /* 0x000000ffff347224 */ /* 0x000fc400078e00c2 */
[----:B------:R-:W-:Y:S01]  /*b1a0*/  IMAD.MOV.U32 R193, RZ, RZ, R209 ;  /* 0x000000ffffc17224 */ /* 0x000fe200078e00d1 */
[----:B------:R1:W5:Y:S01]  /*b1b0*/  LDL.LU R210, [R1+0x128] ;  /* 0x0001280001d27983 */ /* 0x0003620000300800 */
[----:B------:R-:W-:Y:S02]  /*b1c0*/  IMAD.MOV.U32 R55, RZ, RZ, R94 ;  /* 0x000000ffff377224 */ /* 0x000fe400078e005e */
[----:B------:R-:W-:Y:S01]  /*b1d0*/  IMAD.MOV.U32 R194, RZ, RZ, R208 ;  /* 0x000000ffffc27224 */ /* 0x000fe200078e00d0 */
[----:B------:R1:W5:Y:S01]  /*b1e0*/  LDL.LU R209, [R1+0x124] ;  /* 0x0001240001d17983 */ /* 0x0003620000300800 */
[----:B------:R-:W-:Y:S01]  /*b1f0*/  IMAD.MOV.U32 R195, RZ, RZ, R188 ;  /* 0x000000ffffc37224 */ /* 0x000fe200078e00bc */
[----:B------:R-:W-:Y:S01]  /*b200*/  MOV R188, R207 ;  /* 0x000000cf00bc7202 */ /* 0x000fe20000000f00 */
        /* <DEDUP_REMOVED lines=11> */
[----:B------:R-:W-:-:S03]  /*b2c0*/  IMAD.MOV.U32 R197, RZ, RZ, R138 ;  /* 0x000000ffffc57224 */ /* 0x000fc600078e008a */
[----:B------:R1:W5:Y:S01]  /*b2d0*/  LDL.LU R200, [R1+0x110] ;  /* 0x0001100001c87983 */ /* 0x0003620000300800 */
[----:B------:R-:W-:-:S03]  /*b2e0*/  IMAD.MOV.U32 R224, RZ, RZ, R137 ;  /* 0x000000ffffe07224 */ /* 0x000fc600078e0089 */
[----:B------:R1:W5:Y:S01]  /*b2f0*/  LDL.LU R139, [R1+0x10c] ;  /* 0x00010c00018b7983 */ /* 0x0003620000300800 */
[----:B------:R-:W-:-:S03]  /*b300*/  IMAD.MOV.U32 R225, RZ, RZ, R136 ;  /* 0x000000ffffe17224 */ /* 0x000fc600078e0088 */
[----:B------:R1:W5:Y:S04]  /*b310*/  LDL.LU R138, [R1+0x108] ;  /* 0x00010800018a7983 */ /* 0x0003680000300800 */
[----:B------:R1:W5:Y:S04]  /*b320*/  LDL.LU R137, [R1+0x104] ;  /* 0x0001040001897983 */ /* 0x0003680000300800 */
[----:B------:R1:W5:Y:S01]  /*b330*/  LDL.LU R136, [R1+0x100] ;  /* 0x0001000001887983 */ /* 0x0003620000300800 */
[----:B------:R-:W-:Y:S01]  /*b340*/  @!P6 PRMT R28, R54, 0x5410, RZ ;  /* 0x00005410361ce816 */ /* 0x000fe200000000ff */
[----:B------:R-:W-:Y:S01]  /*b350*/  IMAD.MOV.U32 R54, RZ, RZ, R95 ;  /* 0x000000ffff367224 */ /* 0x000fe200078e005f */
[----:B---3--:R-:W-:Y:S08]  /*b360*/  HMMA.16816.F32.BF16 R56, R4, R14, R100 ;  /* 0x0000000e0438723c */ /* 0x008ff00000041864 */
[-C--:B------:R-:W-:Y:S08]  /*b370*/  HMMA.16816.F32.BF16 R44, R8, R12.reuse, R52 ;  /* 0x0000000c082c723c */ /* 0x080ff00000041834 */
[----:B------:R-:W-:Y:S08]  /*b380*/  HMMA.16816.F32.BF16 R52, R4, R12, R84 ;  /* 0x0000000c0434723c */ /* 0x000ff00000041854 */
[----:B------:R-:W-:Y:S01]  /*b390*/  HMMA.16816.F32.BF16 R60, R8, R14, R60 ;  /* 0x0000000e083c723c */ /* 0x000fe2000004183c */
[----:B--2---:R-:W2:Y:S01]  /*b3a0*/  LDSM.16.MT88.4 R12, [R205+0xa000] ;  /* 0x00a00000cd0c783b */ /* 0x004ea20000004200 */
[----:B------:R-:W-:-:S02]  /*b3b0*/  IMAD.MOV.U32 R248, RZ, RZ, R217 ;  /* 0x000000fffff87224 */ /* 0x000fc400078e00d9 */
[----:B------:R-:W-:Y:S02]  /*b3c0*/  IMAD.MOV.U32 R250, RZ, RZ, R216 ;  /* 0x000000fffffa7224 */ /* 0x000fe400078e00d8 */
[----:B------:R-:W-:Y:S02]  /*b3d0*/  IMAD.MOV.U32 R216, RZ, RZ, R199 ;  /* 0x000000ffffd87224 */ /* 0x000fe400078e00c7 */
[----:B------:R-:W-:Y:S02]  /*b3e0*/  IMAD.MOV.U32 R217, RZ, RZ, R198 ;  /* 0x000000ffffd97224 */ /* 0x000fe400078e00c6 */
[----:B------:R-:W-:Y:S02]  /*b3f0*/  IMAD.MOV.U32 R198, RZ, RZ, R71 ;  /* 0x000000ffffc67224 */ /* 0x000fe400078e0047 */
[----:B------:R-:W-:Y:S02]  /*b400*/  IMAD.MOV.U32 R199, RZ, RZ, R70 ;  /* 0x000000ffffc77224 */ /* 0x000fe400078e0046 */
[----:B------:R-:W-:Y:S01]  /*b410*/  IMAD.MOV.U32 R95, RZ, RZ, R77 ;  /* 0x000000ffff5f7224 */ /* 0x000fe200078e004d */
[-C--:B--2---:R-:W-:Y:S08]  /*b420*/  HMMA.16816.F32.BF16 R68, R8, R12.reuse, R72 ;  /* 0x0000000c0844723c */ /* 0x084ff00000041848 */
[C---:B------:R-:W-:Y:S07]  /*b430*/  HMMA.16816.F32.BF16 R72, R4.reuse, R12, R112 ;  /* 0x0000000c0448723c */ /* 0x040fee0000041870 */
[----:B------:R-:W-:Y:S01]  /*b440*/  IMAD.MOV.U32 R112, RZ, RZ, R76 ;  /* 0x000000ffff707224 */ /* 0x000fe200078e004c */
[----:B------:R-:W-:Y:S01]  /*b450*/  MOV R113, R83 ;  /* 0x0000005300717202 */ /* 0x000fe20000000f00 */
[----:B------:R-:W-:Y:S01]  /*b460*/  IMAD.MOV.U32 R114, RZ, RZ, R82 ;  /* 0x000000ffff727224 */ /* 0x000fe200078e0052 */
[----:B------:R-:W-:Y:S01]  /*b470*/  HMMA.16816.F32.BF16 R76, R4, R14, R116 ;  /* 0x0000000e044c723c */ /* 0x000fe20000041874 */
[----:B------:R-:W-:-:S07]  /*b480*/  IMAD.MOV.U32 R115, RZ, RZ, R81 ;  /* 0x000000ffff737224 */ /* 0x000fce00078e0051 */
[C---:B------:R-:W-:Y:S01]  /*b490*/  HMMA.16816.F32.BF16 R80, R8.reuse, R14, R192 ;  /* 0x0000000e0850723c */ /* 0x040fe200000418c0 */
[----:B------:R-:W2:Y:S07]  /*b4a0*/  LDSM.16.MT88.4 R12, [R201+0xb000] ;  /* 0x00b00000c90c783b */ /* 0x000eae0000004200 */
[-C--:B--2---:R-:W-:Y:S08]  /*b4b0*/  HMMA.16816.F32.BF16 R192, R8, R12.reuse, R92 ;  /* 0x0000000c08c0723c */ /* 0x084ff0000004185c */
[C---:B------:R-:W-:Y:S01]  /*b4c0*/  HMMA.16816.F32.BF16 R84, R4.reuse, R12, R140 ;  /* 0x0000000c0454723c */ /* 0x040fe2000004188c */
[----:B------:R-:W-:Y:S01]  /*b4d0*/  IMAD.WIDE.U32 R2, R20, -0x2daee0ad, RZ ;  /* 0xd2511f5314027825 */ /* 0x000fe200078e00ff */
[----:B------:R-:W-:Y:S06]  /*b4e0*/  LDSM.16.MT88.4 R140, [R203+0xa800] ;  /* 0x00a80000cb8c783b */ /* 0x000fec0000004200 */
[-C--:B------:R-:W-:Y:S08]  /*b4f0*/  HMMA.16816.F32.BF16 R92, R4, R14.reuse, R148 ;  /* 0x0000000e045c723c */ /* 0x080ff00000041894 */
[----:B------:R-:W-:Y:S01]  /*b500*/  HMMA.16816.F32.BF16 R188, R8, R14, R188 ;  /* 0x0000000e08bc723c */ /* 0x000fe200000418bc */
[----:B------:R-:W2:Y:S01]  /*b510*/  LDSM.16.MT88.4 R12, [R203+0xb000] ;  /* 0x00b00000cb0c783b */ /* 0x000ea20000004200 */
[----:B------:R-:W-:-:S03]  /*b520*/  LOP3.LUT R0, R3, UR16, R22, 0x96, !PT ;  /* 0x0000001003007c12 */ /* 0x000fc6000f8e9616 */
[----:B------:R-:W-:Y:S03]  /*b530*/  LDSM.16.MT88.4 R148, [R201+0xa800] ;  /* 0x00a80000c994783b */ /* 0x000fe60000004200 */
[-C--:B--2---:R-:W-:Y:S08]  /*b540*/  HMMA.16816.F32.BF16 R216, R8, R12.reuse, R216 ;  /* 0x0000000c08d8723c */ /* 0x084ff000000418d8 */
[C---:B------:R-:W-:Y:S08]  /*b550*/  HMMA.16816.F32.BF16 R88, R4.reuse, R12, R88 ;  /* 0x0000000c0458723c */ /* 0x040ff00000041858 */
[-C--:B------:R-:W-:Y:S08]  /*b560*/  HMMA.16816.F32.BF16 R100, R4, R14.reuse, R228 ;  /* 0x0000000e0464723c */ /* 0x080ff000000418e4 */
[----:B------:R-:W-:Y:S01]  /*b570*/  HMMA.16816.F32.BF16 R196, R8, R14, R196 ;  /* 0x0000000e08c4723c */ /* 0x000fe200000418c4 */
[----:B------:R-:W2:Y:S01]  /*b580*/  LDSM.16.MT88.4 R12, [R205+0xb000] ;  /* 0x00b00000cd0c783b */ /* 0x000ea20000004200 */
[----:B------:R-:W-:-:S04]  /*b590*/  LOP3.LUT R3, R2, 0xffff, RZ, 0xc0, !PT ;  /* 0x0000ffff02037812 */ /* 0x000fc800078ec0ff */
[----:B------:R-:W-:Y:S02]  /*b5a0*/  SHF.R.U32.HI R3, RZ, 0x8, R3 ;  /* 0x00000008ff037819 */ /* 0x000fe40000011603 */
[C---:B------:R-:W-:Y:S08]  /*b5b0*/  HMMA.16816.F32.BF16 R104, R4.reuse, R16, R104 ;  /* 0x000000100468723c */ /* 0x040ff00000041868 */
[----:B------:R-:W-:Y:S08]  /*b5c0*/  HMMA.16816.F32.BF16 R108, R4, R18, R108 ;  /* 0x00000012046c723c */ /* 0x000ff0000004186c */
[C---:B------:R-:W-:Y:S08]  /*b5d0*/  HMMA.16816.F32.BF16 R224, R8.reuse, R16, R224 ;  /* 0x0000001008e0723c */ /* 0x040ff000000418e0 */
[----:B------:R-:W-:Y:S01]  /*b5e0*/  HMMA.16816.F32.BF16 R16, R8, R18, R112 ;  /* 0x000000120810723c */ /* 0x000fe20000041870 */
[----:B------:R-:W-:Y:S07]  /*b5f0*/  LDSM.16.MT88.4 R112, [R206+0xb800] ;  /* 0x00b80000ce70783b */ /* 0x000fee0000004200 */
[C---:B--2---:R-:W-:Y:S08]  /*b600*/  HMMA.16816.F32.BF16 R120, R4.reuse, R12, R120 ;  /* 0x0000000c0478723c */ /* 0x044ff00000041878 */
[----:B------:R-:W-:Y:S07]  /*b610*/  HMMA.16816.F32.BF16 R116, R4, R14, R124 ;  /* 0x0000000e0474723c */ /* 0x000fee000004187c */
[----:B------:R-:W-:Y:S01]  /*b620*/  LOP3.LUT R4, R2, 0xff, RZ, 0xc0, !PT ;  /* 0x000000ff02047812 */ /* 0x000fe200078ec0ff */
[----:B------:R-:W-:Y:S01]  /*b630*/  HMMA.16816.F32.BF16 R220, R8, R12, R220 ;  /* 0x0000000c08dc723c */ /* 0x000fe200000418dc */
[----:B------:R-:W-:-:S02]  /*b640*/  SHF.R.U32.HI R6, RZ, 0x10, R2 ;  /* 0x00000010ff067819 */ /* 0x000fc40000011602 */
[----:B------:R-:W-:Y:S02]  /*b650*/  SHF.R.U32.HI R7, RZ, 0x18, R2 ;  /* 0x00000018ff077819 */ /* 0x000fe40000011602 */
[----:B------:R-:W-:-:S03]  /*b660*/  SHF.R.U32.HI R2, RZ, 0x10, R0 ;  /* 0x00000010ff027819 */ /* 0x000fc60000011600 */
[----:B------:R-:W-:Y:S01]  /*b670*/  HMMA.16816.F32.BF16 R12, R8, R14, R248 ;  /* 0x0000000e080c723c */ /* 0x000fe200000418f8 */
[----:B------:R-:W-:-:S06]  /*b680*/  LOP3.LUT R2, R2, 0xff, RZ, 0xc0, !PT ;  /* 0x000000ff02027812 */ /* 0x000fcc00078ec0ff */
[----:B------:R-:W-:Y:S02]  /*b690*/  PRMT R8, R4, 0x5410, R3 ;  /* 0x0000541004087816 */ /* 0x000fe40000000003 */
[C---:B------:R-:W-:Y:S02]  /*b6a0*/  LOP3.LUT R3, R0.reuse, 0xffff, RZ, 0xc0, !PT ;  /* 0x0000ffff00037812 */ /* 0x040fe400078ec0ff */
[----:B------:R-:W-:Y:S02]  /*b6b0*/  SHF.R.U32.HI R4, RZ, 0x18, R0 ;  /* 0x00000018ff047819 */ /* 0x000fe40000011600 */
[----:B------:R-:W-:Y:S02]  /*b6c0*/  LOP3.LUT R5, R0, 0xff, RZ, 0xc0, !PT ;  /* 0x000000ff00057812 */ /* 0x000fe400078ec0ff */
[----:B------:R-:W-:Y:S02]  /*b6d0*/  SHF.R.U32.HI R3, RZ, 0x8, R3 ;  /* 0x00000008ff037819 */ /* 0x000fe40000011603 */
[----:B------:R-:W-:-:S02]  /*b6e0*/  LOP3.LUT R0, R6, 0xff, RZ, 0xc0, !PT ;  /* 0x000000ff06007812 */ /* 0x000fc400078ec0ff */
[----:B------:R-:W-:Y:S02]  /*b6f0*/  PRMT R2, R2, 0x5410, R4 ;  /* 0x0000541002027816 */ /* 0x000fe40000000004 */
[----:B------:R-:W-:Y:S02]  /*b700*/  PRMT R3, R5, 0x5410, R3 ;  /* 0x0000541005037816 */ /* 0x000fe40000000003 */
[----:B------:R-:W-:Y:S01]  /*b710*/  PRMT R6, R0, 0x5410, R7 ;  /* 0x0000541000067816 */ /* 0x000fe20000000007 */
[--C-:B------:R-:W-:Y:S02]  /*b720*/  HSET2.LE.AND R2, R2, R65.reuse, PT ;  /* 0x0000004102027233 */ /* 0x100fe40003803000 */
[--C-:B------:R-:W-:Y:S02]  /*b730*/  HSET2.LE.AND R0, R8, R65.reuse, PT ;  /* 0x0000004108007233 */ /* 0x100fe40003803000 */
[----:B------:R-:W-:Y:S01]  /*b740*/  HSET2.LE.AND R3, R3, R65, PT ;  /* 0x0000004103037233 */ /* 0x000fe20003803000 */
[----:B------:R-:W-:-:S02]  /*b750*/  LOP3.LUT R125, R2, R50, RZ, 0xc0, !PT ;  /* 0x00000032027d7212 */ /* 0x000fc400078ec0ff */
[----:B------:R-:W-:Y:S02]  /*b760*/  LOP3.LUT R126, R0, R49, RZ, 0xc0, !PT ;  /* 0x00000031007e7212 */ /* 0x000fe400078ec0ff */
[----:B------:R-:W2:Y:S01]  /*b770*/  LDSM.16.MT88.4 R48, [R206+0xa800] ;  /* 0x00a80000ce30783b */ /* 0x000ea20000004200 */
[----:B------:R-:W-:Y:S01]  /*b780*/  HSET2.LE.AND R4, R6, R65, PT ;  /* 0x0000004106047233 */ /* 0x000fe20003803000 */
[----:B------:R-:W-:Y:S02]  /*b790*/  LOP3.LUT R124, R3, R64, RZ, 0xc0, !PT ;  /* 0x00000040037c7212 */ /* 0x000fe400078ec0ff */
[----:B------:R-:W3:Y:S02]  /*b7a0*/  LDSM.16.MT88.4 R64, [R205+0xa800] ;  /* 0x00a80000cd40783b */ /* 0x000ee40000004200 */
[----:B------:R-:W-:Y:S01]  /*b7b0*/  LOP3.LUT R127, R4, R96, RZ, 0xc0, !PT ;  /* 0x00000060047f7212 */ /* 0x000fe200078ec0ff */
[-C--:B------:R-:W-:Y:S01]  /*b7c0*/  HMMA.16816.F32.BF16 R152, R128, R148.reuse, R152 ;  /* 0x000000948098723c */ /* 0x080fe20000041898 */
[----:B------:R-:W-:Y:S01]  /*b7d0*/  IMAD.MOV.U32 R251, RZ, RZ, R99 ;  /* 0x000000fffffb7224 */ /* 0x000fe200078e0063 */
[----:B------:R-:W-:Y:S06]  /*b7e0*/  LDSM.16.MT88.4 R4, [R205+0xb800] ;  /* 0x00b80000cd04783b */ /* 0x000fec0000004200 */
[----:B------:R-:W-:Y:S01]  /*b7f0*/  HMMA.16816.F32.BF16 R168, R124, R148, R168 ;  /* 0x000000947ca8723c */ /* 0x000fe200000418a8 */
[----:B------:R-:W-:-:S07]  /*b800*/  IMAD.MOV.U32 R250, RZ, RZ, R98 ;  /* 0x000000fffffa7224 */ /* 0x000fce00078e0062 */
[-C--:B------:R-:W-:Y:S01]  /*b810*/  HMMA.16816.F32.BF16 R164, R124, R150.reuse, R164 ;  /* 0x000000967ca4723c */ /* 0x080fe200000418a4 */
[----:B------:R-:W-:Y:S02]  /*b820*/  IMAD.MOV.U32 R249, RZ, RZ, R97 ;  /* 0x000000fffff97224 */ /* 0x000fe400078e0061 */
[----:B------:R-:W-:Y:S05]  /*b830*/  LDSM.16.MT88.4 R96, [R203+0xb800] ;  /* 0x00b80000cb60783b */ /* 0x000fea0000004200 */
[C---:B------:R-:W-:Y:S08]  /*b840*/  HMMA.16816.F32.BF16 R148, R128.reuse, R150, R36 ;  /* 0x000000968094723c */ /* 0x040ff00000041824 */
[-C--:B------:R-:W-:Y:S08]  /*b850*/  HMMA.16816.F32.BF16 R144, R128, R140.reuse, R144 ;  /* 0x0000008c8090723c */ /* 0x080ff00000041890 */
[C---:B------:R-:W-:Y:S08]  /*b860*/  HMMA.16816.F32.BF16 R160, R124.reuse, R140, R160 ;  /* 0x0000008c7ca0723c */ /* 0x040ff000000418a0 */
        /* <DEDUP_REMOVED lines=17> */
[----:B------:R3:W-:Y:S04]  /*b980*/  STG.E.U16 [R30.64+-0x2e], R134 ;  /* 0xffffd2861e007986 */ /* 0x0007e8000c10151c */
        /* <DEDUP_REMOVED lines=17> */
[----:B--2---:R-:W-:Y:S01]  /*baa0*/  HMMA.16816.F32.BF16 R76, R124, R82, R92 ;  /* 0x000000527c4c723c */ /* 0x004fe2000004185c */
[----:B------:R-:W-:-:S02]  /*bab0*/  FADD.FTZ R0, R239, R233 ;  /* 0x000000e9ef007221 */ /* 0x000fc40000010000 */
[----:B------:R-:W-:Y:S02]  /*bac0*/  FADD.FTZ R3, R249, R187 ;  /* 0x000000bbf9037221 */ /* 0x000fe40000010000 */
[----:B------:R-:W-:Y:S01]  /*bad0*/  FADD.FTZ R239, R252, R186 ;  /* 0x000000bafcef7221 */ /* 0x000fe20000010000 */
[----:B------:R-:W-:Y:S02]  /*bae0*/  IADD3 R252, P1, R24, -0x80, RZ ;  /* 0xffffff8018fc7810 */ /* 0x000fe40007f3e0ff */
[----:B------:R-:W-:Y:S01]  /*baf0*/  HMMA.16816.F32.BF16 R72, R124, R80, R84 ;  /* 0x000000507c48723c */ /* 0x000fe20000041854 */
[----:B------:R-:W-:Y:S02]  /*bb00*/  FADD.FTZ R2, R238, R2 ;  /* 0x00000002ee027221 */ /* 0x000fe40000010000 */
[----:B------:R-:W-:Y:S02]  /*bb10*/  FADD.FTZ R0, R235, R0 ;  /* 0x00000000eb007221 */ /* 0x000fe40000010000 */
[----:B------:R-:W-:-:S03]  /*bb20*/  FADD.FTZ R3, R250, R3 ;  /* 0x00000003fa037221 */ /* 0x000fc60000010000 */
[----:B------:R-:W-:Y:S01]  /*bb30*/  HMMA.16816.F32.BF16 R88, R124, R96, R88 ;  /* 0x000000607c58723c */ /* 0x000fe20000041858 */
[----:B------:R-:W-:Y:S01]  /*bb40*/  FADD.FTZ R239, R245, R239 ;  /* 0x000000eff5ef7221 */ /* 0x000fe20000010000 */
[----:B------:R-:W-:-:S06]  /*bb50*/  IADD3.X R249, R25, -0x1, RZ, P1, !PT ;  /* 0xffffffff19f97810 */ /* 0x000fcc0000ffe4ff */
[----:B------:R-:W-:Y:S01]  /*bb60*/  HMMA.16816.F32.BF16 R92, R124, R98, R100 ;  /* 0x000000627c5c723c */ /* 0x000fe20000041864 */
[----:B------:R-:W-:-:S07]  /*bb70*/  FADD.FTZ R241, R241, R2 ;  /* 0x00000002f1f17221 */ /* 0x000fce0000010000 */
[----:B------:R-:W-:Y:S01]  /*bb80*/  HMMA.16816.F32.BF16 R104, R124, R112, R104 ;  /* 0x000000707c68723c */ /* 0x000fe20000041868 */
[----:B------:R-:W-:-:S07]  /*bb90*/  FADD.FTZ R244, R244, R0 ;  /* 0x00000000f4f47221 */ /* 0x000fce0000010000 */
[----:B------:R-:W-:Y:S01]  /*bba0*/  HMMA.16816.F32.BF16 R108, R124, R114, R108 ;  /* 0x000000727c6c723c */ /* 0x000fe2000004186c */
[----:B------:R-:W-:-:S07]  /*bbb0*/  FADD.FTZ R235, R251, R3 ;  /* 0x00000003fbeb7221 */ /* 0x000fce0000010000 */
[----:B------:R-:W-:Y:S01]  /*bbc0*/  HMMA.16816.F32.BF16 R120, R124, R4, R120 ;  /* 0x000000047c78723c */ /* 0x000fe20000041878 */
[----:B---3--:R-:W-:Y:S02]  /*bbd0*/  IMAD.MOV.U32 R134, RZ, RZ, R215 ;  /* 0x000000ffff867224 */ /* 0x008fe400078e00d7 */
[----:B------:R-:W-:-:S05]  /*bbe0*/  IMAD.MOV.U32 R135, RZ, RZ, R214 ;  /* 0x000000ffff877224 */ /* 0x000fca00078e00d6 */
[----:B------:R-:W-:Y:S01]  /*bbf0*/  HMMA.16816.F32.BF16 R124, R124, R6, R116 ;  /* 0x000000067c7c723c */ /* 0x000fe20000041874 */
[----:B----4-:R-:W-:Y:S02]  /*bc00*/  IMAD.MOV.U32 R132, RZ, RZ, R213 ;  /* 0x000000ffff847224 */ /* 0x010fe400078e00d5 */
[----:B------:R-:W-:-:S05]  /*bc10*/  IMAD.MOV.U32 R133, RZ, RZ, R232 ;  /* 0x000000ffff857224 */ /* 0x000fca00078e00e8 */
        /* <DEDUP_REMOVED lines=67> */
[----:B------:R2:W-:Y:S04]  /*c050*/  @!P2 LDGSTS.E.BYPASS.LTC128B.128 [R212+0xb800], [R4.64+0x80] ;  /* 0x0b80008004d4afae */ /* 0x0005e8000b901d5c */
[----:B------:R-:W-:Y:S04]  /*c060*/  LDSM.16.M88.4 R132, [R200+0x8000] ;  /* 0x00800000c884783b */ /* 0x000fe80000000200 */
[----:B------:R-:W-:Y:S04]  /*c070*/  LDSM.16.M88.4 R20, [R200+0x8800] ;  /* 0x00880000c814783b */ /* 0x000fe80000000200 */
[----:B------:R-:W-:Y:S04]  /*c080*/  LDSM.16.M88.4 R176, [R211] ;  /* 0x00000000d3b0783b */ /* 0x000fe80000000200 */
[----:B------:R-:W3:Y:S04]  /*c090*/  LDSM.16.M88.4 R12, [R202] ;  /* 0x00000000ca0c783b */ /* 0x000ee80000000200 */
[----:B-1----:R-:W1:Y:S04]  /*c0a0*/  LDSM.16.M88.4 R8, [R202+0x2000] ;  /* 0x00200000ca08783b */ /* 0x002e680000000200 */
[----:B------:R-:W-:Y:S04]  /*c0b0*/  LDSM.16.M88.4 R180, [R211+0x800] ;  /* 0x00080000d3b4783b */ /* 0x000fe80000000200 */
[----:B--2---:R-:W2:Y:S04]  /*c0c0*/  LDSM.16.M88.4 R4, [R204+0x2000] ;  /* 0x00200000cc04783b */ /* 0x004ea80000000200 */
[----:B------:R-:W4:Y:S04]  /*c0d0*/  LDSM.16.M88.4 R16, [R204] ;  /* 0x00000000cc10783b */ /* 0x000f280000000200 */
[----:B------:R-:W0:Y:S01]  /*c0e0*/  LDGDEPBAR ;  /* 0x00000000000079af */ /* 0x000e220000000000 */
[----:B---3--:R-:W-:Y:S08]  /*c0f0*/  HMMA.16816.F32.BF16 R192, R12, R132, RZ ;  /* 0x000000840cc0723c */ /* 0x008ff000000418ff */
[C---:B-1----:R-:W-:Y:S08]  /*c100*/  HMMA.16816.F32.BF16 R184, R8.reuse, R134, RZ ;  /* 0x0000008608b8723c */ /* 0x042ff000000418ff */
[C---:B------:R-:W-:Y:S08]  /*c110*/  HMMA.16816.F32.BF16 R188, R8.reuse, R132, RZ ;  /* 0x0000008408bc723c */ /* 0x040ff000000418ff */
[C---:B------:R-:W-:Y:S08]  /*c120*/  HMMA.16816.F32.BF16 R172, R8.reuse, R20, RZ ;  /* 0x0000001408ac723c */ /* 0x040ff000000418ff */
[----:B------:R-:W-:Y:S08]  /*c130*/  HMMA.16816.F32.BF16 R8, R8, R22, RZ ;  /* 0x000000160808723c */ /* 0x000ff000000418ff */
[----:B--2---:R-:W-:Y:S08]  /*c140*/  HMMA.16816.F32.BF16 R196, R4, R178, R184 ;  /* 0x000000b204c4723c */ /* 0x004ff000000418b8 */
[C---:B------:R-:W-:Y:S08]  /*c150*/  HMMA.16816.F32.BF16 R184, R12.reuse, R134, RZ ;  /* 0x000000860cb8723c */ /* 0x040ff000000418ff */
[----:B------:R-:W-:Y:S08]  /*c160*/  HMMA.16816.F32.BF16 R132, R12, R20, RZ ;  /* 0x000000140c84723c */ /* 0x000ff000000418ff */
[C---:B------:R-:W-:Y:S08]  /*c170*/  HMMA.16816.F32.BF16 R228, R4.reuse, R176, R188 ;  /* 0x000000b004e4723c */ /* 0x040ff000000418bc */
[C---:B------:R-:W-:Y:S01]  /*c180*/  HMMA.16816.F32.BF16 R220, R4.reuse, R180, R172 ;  /* 0x000000b404dc723c */ /* 0x040fe200000418ac */
[----:B------:R-:W-:Y:S07]  /*c190*/  LDSM.16.M88.4 R172, [R209+0x8800] ;  /* 0x00880000d1ac783b */ /* 0x000fee0000000200 */
[----:B------:R-:W-:Y:S01]  /*c1a0*/  HMMA.16816.F32.BF16 R224, R4, R182, R8 ;  /* 0x000000b604e0723c */ /* 0x000fe20000041808 */
[----:B------:R-:W1:Y:S04]  /*c1b0*/  LDSM.16.M88.4 R4, [R210+0x2000] ;  /* 0x00200000d204783b */ /* 0x000e680000000200 */
[----:B------:R-:W-:Y:S03]  /*c1c0*/  LDSM.16.M88.4 R8, [R210] ;  /* 0x00000000d208783b */ /* 0x000fe60000000200 */
[----:B------:R-:W-:Y:S01]  /*c1d0*/  HMMA.16816.F32.BF16 R12, R12, R22, RZ ;  /* 0x000000160c0c723c */ /* 0x000fe200000418ff */
[----:B------:R-:W2:Y:S07]  /*c1e0*/  LDSM.16.M88.4 R20, [R209+0x8000] ;  /* 0x00800000d114783b */ /* 0x000eae0000000200 */
[C---:B----4-:R-:W-:Y:S08]  /*c1f0*/  HMMA.16816.F32.BF16 R192, R16.reuse, R176, R192 ;  /* 0x000000b010c0723c */ /* 0x050ff000000418c0 */
[C---:B------:R-:W-:Y:S01]  /*c200*/  HMMA.16816.F32.BF16 R248, R16.reuse, R180, R132 ;  /* 0x000000b410f8723c */ /* 0x040fe20000041884 */
[----:B------:R-:W-:Y:S07]  /*c210*/  LDSM.16.M88.4 R132, [R207] ;  /* 0x00000000cf84783b */ /* 0x000fee0000000200 */
[C---:B------:R-:W-:Y:S01]  /*c220*/  HMMA.16816.F32.BF16 R216, R16.reuse, R178, R184 ;  /* 0x000000b210d8723c */ /* 0x040fe200000418b8 */
[----:B------:R-:W-:Y:S07]  /*c230*/  LDSM.16.M88.4 R176, [R207+0x800] ;  /* 0x00080000cfb0783b */ /* 0x000fee0000000200 */
[----:B------:R-:W-:Y:S01]  /*c240*/  HMMA.16816.F32.BF16 R188, R16, R182, R12 ;  /* 0x000000b610bc723c */ /* 0x000fe2000004180c */
[----:B------:R-:W3:Y:S07]  /*c250*/  LDSM.16.M88.4 R12, [R208] ;  /* 0x00000000d00c783b */ /* 0x000eee0000000200 */
[C---:B-1----:R-:W-:Y:S08]  /*c260*/  HMMA.16816.F32.BF16 R220, R4.reuse, R172, R220 ;  /* 0x000000ac04dc723c */ /* 0x042ff000000418dc */
[C---:B--2---:R-:W-:Y:S08]  /*c270*/  HMMA.16816.F32.BF16 R184, R4.reuse, R20, R228 ;  /* 0x0000001404b8723c */ /* 0x044ff000000418e4 */
[C---:B------:R-:W-:Y:S08]  /*c280*/  HMMA.16816.F32.BF16 R196, R4.reuse, R22, R196 ;  /* 0x0000001604c4723c */ /* 0x040ff000000418c4 */
[----:B------:R-:W-:Y:S01]  /*c290*/  HMMA.16816.F32.BF16 R180, R4, R174, R224 ;  /* 0x000000ae04b4723c */ /* 0x000fe200000418e0 */
[----:B------:R-:W1:Y:S07]  /*c2a0*/  LDSM.16.M88.4 R4, [R208+0x2000] ;  /* 0x00200000d004783b */ /* 0x000e6e0000000200 */
[C---:B------:R-:W-:Y:S08]  /*c2b0*/  HMMA.16816.F32.BF16 R16, R8.reuse, R20, R192 ;  /* 0x000000140810723c */ /* 0x040ff000000418c0 */
[C---:B------:R-:W-:Y:S01]  /*c2c0*/  HMMA.16816.F32.BF16 R228, R8.reuse, R22, R216 ;  /* 0x0000001608e4723c */ /* 0x040fe200000418d8 */
[----:B------:R-:W-:Y:S07]  /*c2d0*/  LDSM.16.M88.4 R20, [R200+0x9800] ;  /* 0x00980000c814783b */ /* 0x000fee0000000200 */
[C---:B------:R-:W-:Y:S08]  /*c2e0*/  HMMA.16816.F32.BF16 R224, R8.reuse, R172, R248 ;  /* 0x000000ac08e0723c */ /* 0x040ff000000418f8 */
[----:B------:R-:W-:Y:S01]  /*c2f0*/  HMMA.16816.F32.BF16 R188, R8, R174, R188 ;  /* 0x000000ae08bc723c */ /* 0x000fe200000418bc */
[----:B------:R-:W-:Y:S07]  /*c300*/  LDSM.16.M88.4 R8, [R202+0x4000] ;  /* 0x00400000ca08783b */ /* 0x000fee0000000200 */
[-C--:B---3--:R-:W-:Y:S01]  /*c310*/  HMMA.16816.F32.BF16 R172, R12, R132.reuse, R16 ;  /* 0x000000840cac723c */ /* 0x088fe20000041810 */
[----:B------:R-:W2:Y:S07]  /*c320*/  LDSM.16.M88.4 R16, [R200+0x9000] ;  /* 0x00900000c810783b */ /* 0x000eae0000000200 */
[C---:B-1----:R-:W-:Y:S08]  /*c330*/  HMMA.16816.F32.BF16 R184, R4.reuse, R132, R184 ;  /* 0x0000008404b8723c */ /* 0x042ff000000418b8 */
[C---:B------:R-:W-:Y:S08]  /*c340*/  HMMA.16816.F32.BF16 R192, R4.reuse, R134, R196 ;  /* 0x0000008604c0723c */ /* 0x040ff000000418c4 */
[C---:B------:R-:W-:Y:S08]  /*c350*/  HMMA.16816.F32.BF16 R216, R4.reuse, R176, R220 ;  /* 0x000000b004d8723c */ /* 0x040ff000000418dc */
[-C--:B------:R-:W-:Y:S01]  /*c360*/  HMMA.16816.F32.BF16 R180, R4, R178.reuse, R180 ;  /* 0x000000b204b4723c */ /* 0x080fe200000418b4 */
[----:B------:R-:W1:Y:S07]  /*c370*/  LDSM.16.M88.4 R4, [R202+0x6000] ;  /* 0x00600000ca04783b */ /* 0x000e6e0000000200 */
[C---:B------:R-:W-:Y:S08]  /*c380*/  HMMA.16816.F32.BF16 R196, R12.reuse, R178, R188 ;  /* 0x000000b20cc4723c */ /* 0x040ff000000418bc */
[C---:B------:R-:W-:Y:S01]  /*c390*/  HMMA.16816.F32.BF16 R228, R12.reuse, R134, R228 ;  /* 0x000000860ce4723c */ /* 0x040fe200000418e4 */
[----:B------:R-:W-:Y:S07]  /*c3a0*/  LDSM.16.M88.4 R132, [R211+0x1000] ;  /* 0x00100000d384783b */ /* 0x000fee0000000200 */
[----:B------:R-:W-:Y:S01]  /*c3b0*/  HMMA.16816.F32.BF16 R220, R12, R176, R224 ;  /* 0x000000b00cdc723c */ /* 0x000fe200000418e0 */
[----:B------:R-:W-:Y:S04]  /*c3c0*/  LDSM.16.M88.4 R176, [R211+0x1800] ;  /* 0x00180000d3b0783b */ /* 0x000fe80000000200 */
[----:B------:R-:W3:Y:S03]  /*c3d0*/  LDSM.16.M88.4 R12, [R204+0x4000] ;  /* 0x00400000cc0c783b */ /* 0x000ee60000000200 */
[C---:B--2---:R-:W-:Y:S08]  /*c3e0*/  HMMA.16816.F32.BF16 R172, R8.reuse, R16, R172 ;  /* 0x0000001008ac723c */ /* 0x044ff000000418ac */
        /* <DEDUP_REMOVED lines=8> */
[----:B------:R-:W-:Y:S01]  /*c470*/  HMMA.16816.F32.BF16 R224, R8, R18, R228 ;  /* 0x0000001208e0723c */ /* 0x000fe200000418e4 */
[----:B------:R-:W2:Y:S07]  /*c480*/  LDSM.16.M88.4 R8, [R210+0x4000] ;  /* 0x00400000d208783b */ /* 0x000eae0000000200 */
[C---:B---3--:R-:W-:Y:S01]  /*c490*/  HMMA.16816.F32.BF16 R16, R12.reuse, R132, R172 ;  /* 0x000000840c10723c */ /* 0x048fe200000418ac */
[----:B------:R-:W3:Y:S07]  /*c4a0*/  LDSM.16.M88.4 R172, [R209+0x9800] ;  /* 0x00980000d1ac783b */ /* 0x000eee0000000200 */
        /* <DEDUP_REMOVED lines=9> */
[----:B------:R-:W-:Y:S07]  /*c540*/  LDSM.16.M88.4 R12, [R208+0x4000] ;  /* 0x00400000d00c783b */ /* 0x000fee0000000200 */
[C---:B--2---:R-:W-:Y:S01]  /*c550*/  HMMA.16816.F32.BF16 R176, R8.reuse, R20, R16 ;  /* 0x0000001408b0723c */ /* 0x044fe20000041810 */
[----:B------:R-:W-:Y:S11]  /*c560*/  LDSM.16.M88.4 R16, [R207+0x1000] ;  /* 0x00100000cf10783b */ /* 0x000ff60000000200 */
[----:B------:R-:W-:Y:S04]  /*c570*/  @!UPT UIADD3 URZ, URZ, URZ, URZ ;  /* 0x0000003f3f3ff290 */ /* 0x000fe8000fffe03f */
[----:B---3--:R-:W-:Y:S08]  /*c580*/  HMMA.16816.F32.BF16 R216, R8, R174, R216 ;  /* 0x000000ae08d8723c */ /* 0x008ff000000418d8 */
[C---:B-1----:R-:W-:Y:S08]  /*c590*/  HMMA.16816.F32.BF16 R196, R4.reuse, R20, R192 ;  /* 0x0000001404c4723c */ /* 0x042ff000000418c0 */
[C---:B------:R-:W-:Y:S08]  /*c5a0*/  HMMA.16816.F32.BF16 R192, R4.reuse, R22, R188 ;  /* 0x0000001604c0723c */ /* 0x040ff000000418bc */
[C---:B------:R-:W-:Y:S08]  /*c5b0*/  HMMA.16816.F32.BF16 R188, R4.reuse, R172, R184 ;  /* 0x000000ac04bc723c */ /* 0x040ff000000418b8 */
[----:B------:R-:W-:Y:S01]  /*c5c0*/  HMMA.16816.F32.BF16 R184, R4, R174, R180 ;  /* 0x000000ae04b8723c */ /* 0x000fe200000418b4 */
[----:B------:R-:W1:Y:S01]  /*c5d0*/  LDSM.16.M88.4 R4, [R208+0x6000] ;  /* 0x00600000d004783b */ /* 0x000e620000000200 */
[----:B------:R-:W-:-:S06]  /*c5e0*/  DEPBAR.LE SB0, 0x0 ;  /* 0x000080000000791a */ /* 0x000fcc0000000000 */
[C---:B------:R-:W-:Y:S08]  /*c5f0*/  HMMA.16816.F32.BF16 R20, R8.reuse, R22, R224 ;  /* 0x000000160814723c */ /* 0x040ff000000418e0 */
[----:B------:R-:W-:Y:S08]  /*c600*/  HMMA.16816.F32.BF16 R180, R8, R172, R220 ;  /* 0x000000ac08b4723c */ /* 0x000ff000000418dc */
[C---:B-1----:R-:W-:Y:S08]  /*c610*/  HMMA.16816.F32.BF16 R172, R4.reuse, R18, R192 ;  /* 0x0000001204ac723c */ /* 0x042ff000000418c0 */
[-C--:B------:R-:W-:Y:S08]  /*c620*/  HMMA.16816.F32.BF16 R196, R4, R16.reuse, R196 ;  /* 0x0000001004c4723c */ /* 0x080ff000000418c4 */
[----:B------:R-:W-:Y:S08]  /*c630*/  HMMA.16816.F32.BF16 R192, R12, R16, R176 ;  /* 0x000000100cc0723c */ /* 0x000ff000000418b0 */
[C---:B------:R-:W-:Y:S08]  /*c640*/  HMMA.16816.F32.BF16 R220, R4.reuse, R132, R188 ;  /* 0x0000008404dc723c */ /* 0x040ff000000418bc */
[----:B------:R-:W-:Y:S01]  /*c650*/  HMMA.16816.F32.BF16 R224, R4, R134, R184 ;  /* 0x0000008604e0723c */ /* 0x000fe200000418b8 */
[----:B------:R-:W1:Y:S07]  /*c660*/  I2F R4, R2 ;  /* 0x0000000200047306 */ /* 0x000e6e0000201400 */
[C---:B------:R-:W-:Y:S01]  /*c670*/  HMMA.16816.F32.BF16 R16, R12.reuse, R18, R20 ;  /* 0x000000120c10723c */ /* 0x040fe20000041814 */
[----:B------:R-:W2:Y:S07]  /*c680*/  I2F R6, R3 ;  /* 0x0000000300067306 */ /* 0x000eae0000201400 */
[----:B------:R-:W-:Y:S01]  /*c690*/  HMMA.16816.F32.BF16 R188, R12, R132, R180 ;  /* 0x000000840cbc723c */ /* 0x000fe200000418b4 */
[----:B-1----:R-:W-:Y:S01]  /*c6a0*/  FFMA.FTZ R8, R4, UR26, R197 ;  /* 0x0000001a04087c23 */ /* 0x002fe200080100c5 */
[----:B------:R-:W-:Y:S01]  /*c6b0*/  IADD3 R2, R0, 0x9, RZ ;  /* 0x0000000900027810 */ /* 0x000fe20007ffe0ff */
[----:B------:R-:W-:-:S02]  /*c6c0*/  FFMA.FTZ R7, R4, UR26, R193 ;  /* 0x0000001a04077c23 */ /* 0x000fc400080100c1 */
[----:B------:R-:W-:Y:S01]  /*c6d0*/  FFMA.FTZ R5, R4, UR26, R195 ;  /* 0x0000001a04057c23 */ /* 0x000fe200080100c3 */
[----:B------:R-:W-:Y:S01]  /*c6e0*/  FSEL R184, R8, -INF , !P0 ;  /* 0xff80000008b87808 */ /* 0x000fe20004000000 */
[----:B------:R-:W-:Y:S01]  /*c6f0*/  FFMA.FTZ R9, R4, UR26, R199 ;  /* 0x0000001a04097c23 */ /* 0x000fe200080100c7 */
[----:B------:R-:W-:Y:S01]  /*c700*/  FSEL R186, R7, -INF , !P4 ;  /* 0xff80000007ba7808 */ /* 0x000fe20006000000 */
[C---:B--2---:R-:W-:Y:S01]  /*c710*/  FFMA.FTZ R8, R6.reuse, UR26, R172 ;  /* 0x0000001a06087c23 */ /* 0x044fe200080100ac */
[----:B------:R-:W-:Y:S01]  /*c720*/  FSEL R178, R5, -INF , !P1 ;  /* 0xff80000005b27808 */ /* 0x000fe20004800000 */
[----:B------:R-:W-:Y:S01]  /*c730*/  HMMA.16816.F32.BF16 R132, R12, R134, R216 ;  /* 0x000000860c84723c */ /* 0x000fe200000418d8 */
[----:B------:R-:W-:Y:S01]  /*c740*/  BAR.SYNC.DEFER_BLOCKING 0x0 ;  /* 0x0000000000007b1d */ /* 0x000fe20000010000 */
[C---:B------:R-:W-:Y:S02]  /*c750*/  ISETP.GE.AND P4, PT, R3.reuse, R137, PT ;  /* 0x000000890300720c */ /* 0x040fe40003f86270 */
[C---:B------:R-:W-:Y:S01]  /*c760*/  ISETP.GE.AND P1, PT, R3.reuse, R139, PT ;  /* 0x0000008b0300720c */ /* 0x040fe20003f26270 */
[C---:B------:R-:W-:Y:S01]  /*c770*/  FFMA.FTZ R7, R6.reuse, UR26, R18 ;  /* 0x0000001a06077c23 */ /* 0x040fe20008010012 */
[----:B------:R-:W-:Y:S01]  /*c780*/  ISETP.GE.AND P0, PT, R3, R138, PT ;  /* 0x0000008a0300720c */ /* 0x000fe20003f06270 */
[----:B------:R-:W1:Y:S01]  /*c790*/  I2F R5, R2 ;  /* 0x0000000200057306 */ /* 0x000e620000201400 */
[----:B------:R-:W-:Y:S01]  /*c7a0*/  FFMA.FTZ R3, R6, UR26, R16 ;  /* 0x0000001a06037c23 */ /* 0x000fe20008010010 */
[----:B------:R-:W-:-:S02]  /*c7b0*/  IADD3 R4, R0, 0x10, RZ ;  /* 0x0000001000047810 */ /* 0x000fc40007ffe0ff */
[----:B------:R-:W-:Y:S02]  /*c7c0*/  FSEL R181, R9, -INF , !P6 ;  /* 0xff80000009b57808 */ /* 0x000fe40007000000 */
[----:B------:R-:W-:Y:S02]  /*c7d0*/  FSEL R185, R3, -INF , !P5 ;  /* 0xff80000003b97808 */ /* 0x000fe40006800000 */
[----:B------:R-:W-:Y:S02]  /*c7e0*/  FSEL R177, R7, -INF , !P4 ;  /* 0xff80000007b17808 */ /* 0x000fe40006000000 */
[----:B------:R-:W-:Y:S02]  /*c7f0*/  FSEL R182, R8, -INF , !P1 ;  /* 0xff80000008b67808 */ /* 0x000fe40004800000 */
[C---:B------:R-:W-:Y:S02]  /*c800*/  ISETP.GE.AND P6, PT, R2.reuse, R136, PT ;  /* 0x000000880200720c */ /* 0x040fe40003fc6270 */
[----:B------:R-:W-:-:S02]  /*c810*/  ISETP.GE.AND P5, PT, R2, R137, PT ;  /* 0x000000890200720c */ /* 0x000fc40003fa6270 */
[C---:B------:R-:W-:Y:S01]  /*c820*/  ISETP.GE.AND P4, PT, R2.reuse, R139, PT ;  /* 0x0000008b0200720c */ /* 0x040fe20003f86270 */
[C---:B-1----:R-:W-:Y:S01]  /*c830*/  FFMA.FTZ R7, R5.reuse, UR26, R17 ;  /* 0x0000001a05077c23 */ /* 0x042fe20008010011 */
[----:B------:R-:W-:Y:S01]  /*c840*/  ISETP.GE.AND P1, PT, R2, R138, PT ;  /* 0x0000008a0200720c */ /* 0x000fe20003f26270 */
[----:B------:R-:W-:Y:S01]  /*c850*/  FFMA.FTZ R2, R6, UR26, R174 ;  /* 0x0000001a06027c23 */ /* 0x000fe200080100ae */
[----:B------:R-:W-:Y:S01]  /*c860*/  IADD3 R3, R0, 0x11, RZ ;  /* 0x0000001100037810 */ /* 0x000fe20007ffe0ff */
[----:B------:R-:W1:Y:S01]  /*c870*/  I2F R6, R4 ;  /* 0x0000000400067306 */ /* 0x000e620000201400 */
[----:B------:R-:W-:Y:S01]  /*c880*/  FFMA.FTZ R8, R5, UR26, R19 ;  /* 0x0000001a05087c23 */ /* 0x000fe20008010013 */
[----:B------:R-:W-:Y:S02]  /*c890*/  FSEL R183, R7, -INF , !P6 ;  /* 0xff80000007b77808 */ /* 0x000fe40007000000 */
[----:B------:R-:W-:Y:S01]  /*c8a0*/  FSEL R180, R2, -INF , !P0 ;  /* 0xff80000002b47808 */ /* 0x000fe20004000000 */
[C---:B------:R-:W-:Y:S01]  /*c8b0*/  FFMA.FTZ R2, R5.reuse, UR26, R173 ;  /* 0x0000001a05027c23 */ /* 0x040fe200080100ad */
[----:B------:R-:W-:Y:S01]  /*c8c0*/  FSEL R176, R8, -INF , !P5 ;  /* 0xff80000008b07808 */ /* 0x000fe20006800000 */
[----:B------:R-:W-:Y:S01]  /*c8d0*/  FFMA.FTZ R8, R5, UR26, R175 ;  /* 0x0000001a05087c23 */ /* 0x000fe200080100af */
        /* <DEDUP_REMOVED lines=16> */
[C---:B------:R-:W-:Y:S02]  /*c9e0*/  ISETP.GE.AND P1, PT, R3.reuse, R136, PT ;  /* 0x000000880300720c */ /* 0x040fe40003f26270 */
[C---:B------:R-:W-:Y:S02]  /*c9f0*/  ISETP.GE.AND P0, PT, R3.reuse, R137, PT ;  /* 0x000000890300720c */ /* 0x040fe40003f06270 */
[C---:B------:R-:W-:Y:S01]  /*ca00*/  ISETP.GE.AND P6, PT, R3.reuse, R139, PT ;  /* 0x0000008b0300720c */ /* 0x040fe20003fc6270 */
[C---:B-1----:R-:W-:Y:S01]  /*ca10*/  FFMA.FTZ R7, R4.reuse, UR26, R189 ;  /* 0x0000001a04077c23 */ /* 0x042fe200080100bd */
[----:B------:R-:W-:Y:S01]  /*ca20*/  ISETP.GE.AND P5, PT, R3, R138, PT ;  /* 0x0000008a0300720c */ /* 0x000fe20003fa6270 */
[C---:B------:R-:W-:Y:S01]  /*ca30*/  FFMA.FTZ R8, R4.reuse, UR26, R191 ;  /* 0x0000001a04087c23 */ /* 0x040fe200080100bf */
[----:B------:R-:W1:Y:S01]  /*ca40*/  I2F R3, R0 ;  /* 0x0000000000037306 */ /* 0x000e620000201400 */
[----:B------:R-:W-:Y:S01]  /*ca50*/  FFMA.FTZ R9, R4, UR26, R221 ;  /* 0x0000001a04097c23 */ /* 0x000fe200080100dd */
[----:B------:R-:W-:Y:S01]  /*ca60*/  FSEL R29, R6, -INF , !P4 ;  /* 0xff800000061d7808 */ /* 0x000fe20006000000 */
[----:B------:R-:W-:Y:S01]  /*ca70*/  FFMA.FTZ R10, R4, UR26, R223 ;  /* 0x0000001a040a7c23 */ /* 0x000fe200080100df */
[----:B------:R-:W-:Y:S01]  /*ca80*/  FSEL R172, R7, -INF , !P1 ;  /* 0xff80000007ac7808 */ /* 0x000fe20004800000 */
[C---:B--2---:R-:W-:Y:S01]  /*ca90*/  FFMA.FTZ R4, R5.reuse, UR26, R134 ;  /* 0x0000001a05047c23 */ /* 0x044fe20008010086 */
[----:B------:R-:W-:Y:S01]  /*caa0*/  FSEL R19, R8, -INF , !P0 ;  /* 0xff80000008137808 */ /* 0x000fe20004000000 */
[----:B------:R-:W-:Y:S01]  /*cab0*/  FFMA.FTZ R6, R5, UR26, R224 ;  /* 0x0000001a05067c23 */ /* 0x000fe200080100e0 */
        /* <DEDUP_REMOVED lines=86> */
.L_x_1264:
[----:B------:R-:W-:Y:S05]  /*d020*/  BSYNC B0 ;  /* 0x0000000000007941 */ /* 0x000fea0003800000 */
.L_x_1263:
[----:B------:R-:W0:Y:S02]  /*d030*/  LDGDEPBAR ;  /* 0x00000000000079af */ /* 0x000e240000000000 */
.L_x_1262:
[----:B------:R-:W2:Y:S04]  /*d040*/  LDL.64 R226, [R1+0xf8] ;  /* 0x0000f80001e27983 */ /* 0x000ea80000100a00 */
[----:B------:R-:W3:Y:S01]  /*d050*/  LDL.64 R224, [R1+0x10] ;  /* 0x0000100001e07983 */ /* 0x000ee20000100a00 */
        /* <DEDUP_REMOVED lines=14> */
[----:B------:R-:W-:Y:S01]  /*d140*/  FMNMX.FTZ R3, R214, R15, !PT ;  /* 0x0000000fd6037209 */ /* 0x000fe20007810000 */
[----:B------:R-:W1:Y:S03]  /*d150*/  SHFL.BFLY PT, R134, R0, 0x2, 0x1f ;  /* 0x0c401f0000867f89 */ /* 0x000e6600000e0000 */
        /* <DEDUP_REMOVED lines=15> */
[----:B------:R-:W4:Y:S01]  /*d250*/  SHFL.BFLY PT, R10, R2, 0x2, 0x1f ;  /* 0x0c401f00020a7f89 */ /* 0x000f2200000e0000 */
[----:B-1----:R-:W-:Y:S02]  /*d260*/  FMNMX.FTZ R134, R134, R0, !PT ;  /* 0x0000000086867209 */ /* 0x002fe40007810000 */
[----:B------:R-:W-:Y:S02]  /*d270*/  FMNMX.FTZ R0, R16, R3, !PT ;  /* 0x0000000310007209 */ /* 0x000fe40007810000 */
[----:B------:R-:W-:-:S05]  /*d280*/  FMNMX.FTZ R3, R20, R4, !PT ;  /* 0x0000000414037209 */ /* 0x000fca0007810000 */
[----:B------:R-:W1:Y:S04]  /*d290*/  SHFL.BFLY PT, R9, R3, 0x2, 0x1f ;  /* 0x0c401f0003097f89 */ /* 0x000e6800000e0000 */
[----:B------:R-:W1:Y:S04]  /*d2a0*/  SHFL.BFLY PT, R133, R0, 0x2, 0x1f ;  /* 0x0c401f0000857f89 */ /* 0x000e6800000e0000 */
[----:B------:R-:W1:Y:S01]  /*d2b0*/  SHFL.BFLY PT, R4, R134, 0x1, 0x1f ;  /* 0x0c201f0086047f89 */ /* 0x000e6200000e0000 */
[----:B----4-:R-:W-:-:S05]  /*d2c0*/  FMNMX.FTZ R2, R10, R2, !PT ;  /* 0x000000020a027209 */ /* 0x010fca0007810000 */
[----:B------:R-:W4:Y:S01]  /*d2d0*/  SHFL.BFLY PT, R132, R2, 0x1, 0x1f ;  /* 0x0c201f0002847f89 */ /* 0x000f2200000e0000 */
[----:B-1----:R-:W-:-:S05]  /*d2e0*/  FMNMX.FTZ R3, R3, R9, !PT ;  /* 0x0000000903037209 */ /* 0x002fca0007810000 */
[----:B------:R-:W1:Y:S01]  /*d2f0*/  SHFL.BFLY PT, R135, R3, 0x1, 0x1f ;  /* 0x0c201f0003877f89 */ /* 0x000e6200000e0000 */
[----:B------:R-:W-:Y:S02]  /*d300*/  FMNMX.FTZ R133, R133, R0, !PT ;  /* 0x0000000085857209 */ /* 0x000fe40007810000 */
[----:B------:R-:W-:-:S03]  /*d310*/  FMNMX.FTZ R134, R134, R4, !PT ;  /* 0x0000000486867209 */ /* 0x000fc60007810000 */
[----:B------:R-:W1:Y:S01]  /*d320*/  SHFL.BFLY PT, R4, R133, 0x1, 0x1f ;  /* 0x0c201f0085047f89 */ /* 0x000e6200000e0000 */
[----:B----4-:R-:W-:-:S04]  /*d330*/  FMNMX.FTZ R132, R2, R132, !PT ;  /* 0x0000008402847209 */ /* 0x010fc80007810000 */
[C---:B------:R-:W-:Y:S01]  /*d340*/  FSETP.NEU.FTZ.AND P5, PT, R132.reuse, -INF , PT ;  /* 0xff8000008400780b */ /* 0x040fe20003fbd000 */
[----:B------:R-:W-:Y:S01]  /*d350*/  FMUL.FTZ R2, R132, c[0x0][0x23c] ;  /* 0x00008f0084027a20 */ /* 0x000fe20000410000 */
[C---:B------:R-:W-:Y:S01]  /*d360*/  FSETP.NEU.FTZ.AND P1, PT, R134.reuse, -INF , PT ;  /* 0xff8000008600780b */ /* 0x040fe20003f3d000 */
[----:B------:R-:W-:Y:S01]  /*d370*/  FMUL.FTZ R0, R134, c[0x0][0x23c] ;  /* 0x00008f0086007a20 */ /* 0x000fe20000410000 */
[----:B-1----:R-:W-:Y:S02]  /*d380*/  FMNMX.FTZ R135, R3, R135, !PT ;  /* 0x0000008703877209 */ /* 0x002fe40007810000 */
[----:B------:R-:W-:Y:S02]  /*d390*/  FSEL R3, R132, RZ, P5 ;  /* 0x000000ff84037208 */ /* 0x000fe40002800000 */
[----:B------:R-:W-:Y:S02]  /*d3a0*/  FSEL R2, R2, RZ, P5 ;  /* 0x000000ff02027208 */ /* 0x000fe40002800000 */
[----:B------:R-:W-:Y:S01]  /*d3b0*/  FSEL R0, R0, RZ, P1 ;  /* 0x000000ff00007208 */ /* 0x000fe20000800000 */
[----:B------:R-:W-:Y:S01]  /*d3c0*/  FADD.FTZ R3, R213, -R3 ;  /* 0x80000003d5037221 */ /* 0x000fe20000010000 */
[----:B------:R-:W-:Y:S01]  /*d3d0*/  FMNMX.FTZ R133, R133, R4, !PT ;  /* 0x0000000485857209 */ /* 0x000fe20007810000 */
[----:B------:R-:W-:-:S02]  /*d3e0*/  FFMA.FTZ R12, R12, c[0x0][0x23c], -R2 ;  /* 0x00008f000c0c7a23 */ /* 0x000fc40000010802 */
[----:B------:R-:W-:Y:S02]  /*d3f0*/  FMUL.FTZ R3, R3, c[0x0][0x23c] ;  /* 0x00008f0003037a20 */ /* 0x000fe40000410000 */
[--C-:B------:R-:W-:Y:S02]  /*d400*/  FFMA.FTZ R187, R11, c[0x0][0x23c], -R0.reuse ;  /* 0x00008f000bbb7a23 */ /* 0x100fe40000010800 */
[--C-:B------:R-:W-:Y:S02]  /*d410*/  FFMA.FTZ R178, R178, c[0x0][0x23c], -R0.reuse ;  /* 0x00008f00b2b27a23 */ /* 0x100fe40000010800 */
[--C-:B------:R-:W-:Y:S02]  /*d420*/  FFMA.FTZ R177, R177, c[0x0][0x23c], -R0.reuse ;  /* 0x00008f00b1b17a23 */ /* 0x100fe40000010800 */
[--C-:B------:R-:W-:Y:S02]  /*d430*/  FFMA.FTZ R188, R176, c[0x0][0x23c], -R0.reuse ;  /* 0x00008f00b0bc7a23 */ /* 0x100fe40000010800 */
[----:B------:R-:W-:-:S02]  /*d440*/  FFMA.FTZ R190, R23, c[0x0][0x23c], -R0 ;  /* 0x00008f0017be7a23 */ /* 0x000fc40000010800 */
[--C-:B------:R-:W-:Y:S02]  /*d450*/  FFMA.FTZ R191, R19, c[0x0][0x23c], -R0.reuse ;  /* 0x00008f0013bf7a23 */ /* 0x100fe40000010800 */
[--C-:B------:R-:W-:Y:S02]  /*d460*/  FFMA.FTZ R194, R17, c[0x0][0x23c], -R0.reuse ;  /* 0x00008f0011c27a23 */ /* 0x100fe40000010800 */
[----:B------:R-:W-:Y:S01]  /*d470*/  FFMA.FTZ R195, R13, c[0x0][0x23c], -R0 ;  /* 0x00008f000dc37a23 */ /* 0x000fe20000010800 */
[C---:B------:R-:W-:Y:S01]  /*d480*/  FSETP.NEU.FTZ.AND P4, PT, R133.reuse, -INF , PT ;  /* 0xff8000008500780b */ /* 0x040fe20003f9d000 */
[----:B------:R-:W-:Y:S02]  /*d490*/  FMUL.FTZ R0, R133, c[0x0][0x23c] ;  /* 0x00008f0085007a20 */ /* 0x000fe40000410000 */
[--C-:B------:R-:W-:Y:S01]  /*d4a0*/  FFMA.FTZ R181, R181, c[0x0][0x23c], -R2.reuse ;  /* 0x00008f00b5b57a23 */ /* 0x100fe20000010802 */
[----:B------:R-:W-:Y:S01]  /*d4b0*/  MUFU.EX2 R12, R12 ;  /* 0x0000000c000c7308 */ /* 0x000fe20000000800 */
[----:B------:R-:W-:Y:S01]  /*d4c0*/  FFMA.FTZ R180, R180, c[0x0][0x23c], -R2 ;  /* 0x00008f00b4b47a23 */ /* 0x000fe20000010802 */
[----:B------:R-:W-:-:S06]  /*d4d0*/  FSEL R0, R0, RZ, P4 ;  /* 0x000000ff00007208 */ /* 0x000fcc0002000000 */
[----:B------:R-:W1:Y:S01]  /*d4e0*/  MUFU.EX2 R4, R3 ;  /* 0x0000000300047308 */ /* 0x000e620000000800 */
[--C-:B------:R-:W-:Y:S02]  /*d4f0*/  FFMA.FTZ R176, R14, c[0x0][0x23c], -R0.reuse ;  /* 0x00008f000eb07a23 */ /* 0x100fe40000010800 */
[----:B------:R-:W-:-:S05]  /*d500*/  FFMA.FTZ R192, R184, c[0x0][0x23c], -R0 ;  /* 0x00008f00b8c07a23 */ /* 0x000fca0000010800 */
[----:B------:R-:W4:Y:S01]  /*d510*/  MUFU.EX2 R181, R181 ;  /* 0x000000b500b57308 */ /* 0x000f220000000800 */
[--C-:B------:R-:W-:Y:S02]  /*d520*/  FFMA.FTZ R197, R182, c[0x0][0x23c], -R0.reuse ;  /* 0x00008f00b6c57a23 */ /* 0x100fe40000010800 */
[--C-:B------:R-:W-:Y:S02]  /*d530*/  FFMA.FTZ R198, R179, c[0x0][0x23c], -R0.reuse ;  /* 0x00008f00b3c67a23 */ /* 0x100fe40000010800 */
[--C-:B------:R-:W-:Y:S02]  /*d540*/  FFMA.FTZ R216, R173, c[0x0][0x23c], -R0.reuse ;  /* 0x00008f00add87a23 */ /* 0x100fe40000010800 */
[--C-:B------:R-:W-:Y:S01]  /*d550*/  FFMA.FTZ R217, R26, c[0x0][0x23c], -R0.reuse ;  /* 0x00008f001ad97a23 */ /* 0x100fe20000010800 */
[----:B------:R-:W1:Y:S01]  /*d560*/  MUFU.EX2 R180, R180 ;  /* 0x000000b400b47308 */ /* 0x000e620000000800 */
[--C-:B------:R-:W-:Y:S02]  /*d570*/  FFMA.FTZ R221, R22, c[0x0][0x23c], -R0.reuse ;  /* 0x00008f0016dd7a23 */ /* 0x100fe40000010800 */
[----:B------:R-:W-:-:S02]  /*d580*/  FFMA.FTZ R220, R16, c[0x0][0x23c], -R0 ;  /* 0x00008f0010dc7a23 */ /* 0x000fc40000010800 */
[--C-:B------:R-:W-:Y:S01]  /*d590*/  FFMA.FTZ R174, R174, c[0x0][0x23c], -R2.reuse ;  /* 0x00008f00aeae7a23 */ /* 0x100fe20000010802 */
[C---:B------:R-:W-:Y:S01]  /*d5a0*/  FSETP.NEU.FTZ.AND P5, PT, R135.reuse, -INF , PT ;  /* 0xff8000008700780b */ /* 0x040fe20003fbd000 */
[----:B------:R-:W-:Y:S02]  /*d5b0*/  FMUL.FTZ R0, R135, c[0x0][0x23c] ;  /* 0x00008f0087007a20 */ /* 0x000fe40000410000 */
[--C-:B------:R-:W-:Y:S02]  /*d5c0*/  FFMA.FTZ R199, R29, c[0x0][0x23c], -R2.reuse ;  /* 0x00008f001dc77a23 */ /* 0x100fe40000010802 */
[--C-:B------:R-:W-:Y:S02]  /*d5d0*/  FFMA.FTZ R213, R27, c[0x0][0x23c], -R2.reuse ;  /* 0x00008f001bd57a23 */ /* 0x100fe40000010802 */
[--C-:B------:R-:W-:Y:S02]  /*d5e0*/  FFMA.FTZ R218, R21, c[0x0][0x23c], -R2.reuse ;  /* 0x00008f0015da7a23 */ /* 0x100fe40000010802 */
[----:B------:R-:W-:-:S02]  /*d5f0*/  FFMA.FTZ R219, R18, c[0x0][0x23c], -R2 ;  /* 0x00008f0012db7a23 */ /* 0x000fc40000010802 */
[----:B------:R4:W4:Y:S01]  /*d600*/  MUFU.EX2 R2, R174 ;  /* 0x000000ae00027308 */ /* 0x0009220000000800 */
[----:B------:R-:W-:Y:S01]  /*d610*/  FSEL R0, R0, RZ, P5 ;  /* 0x000000ff00007208 */ /* 0x000fe20002800000 */
[----:B-1----:R-:W-:-:S04]  /*d620*/  FFMA.FTZ R244, R244, R4, R12 ;  /* 0x00000004f4f47223 */ /* 0x002fc8000001000c */
[--C-:B------:R-:W-:Y:S02]  /*d630*/  FFMA.FTZ R15, R15, c[0x0][0x23c], -R0.reuse ;  /* 0x00008f000f0f7a23 */ /* 0x100fe40000010800 */
[--C-:B------:R-:W-:Y:S02]  /*d640*/  FFMA.FTZ R9, R186, c[0x0][0x23c], -R0.reuse ;  /* 0x00008f00ba097a23 */ /* 0x100fe40000010800 */
[--C-:B------:R-:W-:Y:S02]  /*d650*/  FFMA.FTZ R17, R185, c[0x0][0x23c], -R0.reuse ;  /* 0x00008f00b9117a23 */ /* 0x100fe40000010800 */
[--C-:B------:R-:W-:Y:S02]  /*d660*/  FFMA.FTZ R173, R183, c[0x0][0x23c], -R0.reuse ;  /* 0x00008f00b7ad7a23 */ /* 0x100fe40000010800 */
[--C-:B------:R-:W-:Y:S02]  /*d670*/  FFMA.FTZ R175, R175, c[0x0][0x23c], -R0.reuse ;  /* 0x00008f00afaf7a23 */ /* 0x100fe40000010800 */
[----:B------:R-:W-:-:S02]  /*d680*/  FFMA.FTZ R172, R172, c[0x0][0x23c], -R0 ;  /* 0x00008f00acac7a23 */ /* 0x000fc40000010800 */
[--C-:B----4-:R-:W-:Y:S02]  /*d690*/  FFMA.FTZ R174, R28, c[0x0][0x23c], -R0.reuse ;  /* 0x00008f001cae7a23 */ /* 0x110fe40000010800 */
[----:B------:R-:W-:Y:S02]  /*d6a0*/  FFMA.FTZ R179, R20, c[0x0][0x23c], -R0 ;  /* 0x00008f0014b37a23 */ /* 0x000fe40000010800 */
[----:B------:R-:W-:Y:S01]  /*d6b0*/  FADD.FTZ R0, R181, R244 ;  /* 0x000000f4b5007221 */ /* 0x000fe20000010000 */
[----:B------:R-:W-:-:S03]  /*d6c0*/  ULOP3.LUT UR4, UR31, UR33, URZ, 0x3c, !UPT ;  /* 0x000000211f047292 */ /* 0x000fc6000f8e3c3f */
[----:B------:R-:W-:-:S04]  /*d6d0*/  FADD.FTZ R0, R180, R0 ;  /* 0x00000000b4007221 */ /* 0x000fc80000010000 */
[----:B------:R-:W-:Y:S01]  /*d6e0*/  FADD.FTZ R233, R2, R0 ;  /* 0x0000000002e97221 */ /* 0x000fe20000010000 */
[----:B------:R-:W-:-:S05]  /*d6f0*/  LOP3.LUT R0, R247, UR4, RZ, 0x3c, !PT ;  /* 0x00000004f7007c12 */ /* 0x000fca000f8e3cff */
[----:B------:R-:W-:-:S05]  /*d700*/  IMAD.WIDE.U32 R222, R0, -0x326172a9, RZ ;  /* 0xcd9e8d5700de7825 */ /* 0x000fca00078e00ff */
[----:B------:R-:W-:Y:S02]  /*d710*/  LOP3.LUT R0, R237, UR13, R222, 0x96, !PT ;  /* 0x0000000ded007c12 */ /* 0x000fe4000f8e96de */
[----:B------:R-:W-:-:S03]  /*d720*/  F2FP.BF16.PACK_AB R196, R2, R180 ;  /* 0x000000b402c4723e */ /* 0x000fc600000010ff */
[----:B------:R-:W-:Y:S01]  /*d730*/  IMAD.WIDE.U32 R18, R0, -0x2daee0ad, RZ ;  /* 0xd2511f5300127825 */ /* 0x000fe200078e00ff */
[----:B------:R-:W-:Y:S02]  /*d740*/  F2FP.BF16.PACK_AB R193, R181, R12 ;  /* 0x0000000cb5c1723e */ /* 0x000fe400000010ff */
[----:B------:R-:W-:-:S05]  /*d750*/  FSEL R0, R135, RZ, P5 ;  /* 0x000000ff87007208 */ /* 0x000fca0002800000 */
[----:B------:R-:W-:Y:S01]  /*d760*/  FADD.FTZ R0, R214, -R0 ;  /* 0x80000000d6007221 */ /* 0x000fe20000010000 */
[----:B--2---:R-:W-:-:S05]  /*d770*/  LOP3.LUT R20, R223, UR14, R226, 0x96, !PT ;  /* 0x0000000edf147c12 */ /* 0x004fca000f8e96e2 */
[----:B------:R-:W-:-:S05]  /*d780*/  IMAD.WIDE.U32 R20, R20, -0x2daee0ad, RZ ;  /* 0xd2511f5314147825 */ /* 0x000fca00078e00ff */
[----:B---3--:R-:W-:Y:S02]  /*d790*/  LOP3.LUT R2, R21, UR12, R224, 0x96, !PT ;  /* 0x0000000c15027c12 */ /* 0x008fe4000f8e96e0 */
[----:B------:R-:W-:-:S03]  /*d7a0*/  LOP3.LUT R10, R19, UR10, R20, 0x96, !PT ;  /* 0x0000000a130a7c12 */ /* 0x000fc6000f8e9614 */
        /* <DEDUP_REMOVED lines=8> */
[----:B------:R-:W-:Y:S01]  /*d830*/  IMAD.WIDE.U32 R2, R3, -0x326172a9, RZ ;  /* 0xcd9e8d5703027825 */ /* 0x000fe200078e00ff */
[----:B------:R-:W1:Y:S03]  /*d840*/  LDC.U8 R227, c[0x0][0x2d8] ;  /* 0x0000b600ffe37b82 */ /* 0x000e660000000000 */
[----:B------:R-:W-:Y:S01]  /*d850*/  FMUL.FTZ R0, R0, c[0x0][0x23c] ;  /* 0x00008f0000007a20 */ /* 0x000fe20000410000 */
[----:B------:R-:W-:Y:S01]  /*d860*/  LOP3.LUT R16, R3, UR7, R10, 0x96, !PT ;  /* 0x0000000703107c12 */ /* 0x000fe2000f8e960a */
[----:B------:R-:W-:Y:S01]  /*d870*/  IMAD.WIDE.U32 R10, R11, -0x326172a9, RZ ;  /* 0xcd9e8d570b0a7825 */ /* 0x000fe200078e00ff */
[----:B------:R-:W-:Y:S04]  /*d880*/  MUFU.EX2 R13, R15 ;  /* 0x0000000f000d7308 */ /* 0x000fe80000000800 */
[----:B------:R-:W-:-:S04]  /*d890*/  LOP3.LUT R2, R11, UR15, R2, 0x96, !PT ;  /* 0x0000000f0b027c12 */ /* 0x000fc8000f8e9602 */
[----:B------:R-:W2:Y:S01]  /*d8a0*/  MUFU.EX2 R0, R0 ;  /* 0x0000000000007308 */ /* 0x000ea20000000800 */
[----:B------:R-:W-:-:S07]  /*d8b0*/  LOP3.LUT R3, R2, 0xffff, RZ, 0xc0, !PT ;  /* 0x0000ffff02037812 */ /* 0x000fce00078ec0ff */
[----:B------:R-:W3:Y:S01]  /*d8c0*/  MUFU.EX2 R9, R9 ;  /* 0x0000000900097308 */ /* 0x000ee20000000800 */
[----:B------:R-:W-:-:S04]  /*d8d0*/  SHF.R.U32.HI R3, RZ, 0x8, R3 ;  /* 0x00000008ff037819 */ /* 0x000fc80000011603 */
[----:B------:R-:W-:Y:S01]  /*d8e0*/  LOP3.LUT R3, R3, 0xffff, RZ, 0xc0, !PT ;  /* 0x0000ffff03037812 */ /* 0x000fe200078ec0ff */
[----:B--2---:R-:W-:-:S03]  /*d8f0*/  FFMA.FTZ R235, R235, R0, R13 ;  /* 0x00000000ebeb7223 */ /* 0x004fc6000001000d */
[----:B-1----:R-:W-:Y:S02]  /*d900*/  ISETP.GE.U32.AND P5, PT, R227, R3, PT ;  /* 0x00000003e300720c */ /* 0x002fe40003fa6070 */
[----:B------:R-:W-:Y:S01]  /*d910*/  LOP3.LUT R3, R2, 0xff, RZ, 0xc0, !PT ;  /* 0x000000ff02037812 */ /* 0x000fe200078ec0ff */
[C---:B---3--:R-:W-:Y:S01]  /*d920*/  FADD.FTZ R180, R9.reuse, R235 ;  /* 0x000000eb09b47221 */ /* 0x048fe20000010000 */
[----:B------:R-:W-:Y:S02]  /*d930*/  F2FP.BF16.PACK_AB R13, R9, R13 ;  /* 0x0000000d090d723e */ /* 0x000fe400000010ff */
[----:B------:R-:W-:Y:S02]  /*d940*/  FSEL R9, R134, RZ, P1 ;  /* 0x000000ff86097208 */ /* 0x000fe40000800000 */
[----:B------:R-:W-:Y:S02]  /*d950*/  ISETP.GE.U32.AND P6, PT, R227, R3, PT ;  /* 0x00000003e300720c */ /* 0x000fe40003fc6070 */
[----:B------:R-:W-:-:S02]  /*d960*/  SHF.R.U32.HI R3, RZ, 0x18, R2 ;  /* 0x00000018ff037819 */ /* 0x000fc40000011602 */
[----:B------:R-:W-:Y:S01]  /*d970*/  SHF.R.U32.HI R2, RZ, 0x10, R2 ;  /* 0x00000010ff027819 */ /* 0x000fe20000011602 */
[----:B------:R-:W-:-:S03]  /*d980*/  FADD.FTZ R9, R215, -R9 ;  /* 0x80000009d7097221 */ /* 0x000fc60000010000 */
[----:B------:R-:W-:Y:S01]  /*d990*/  LOP3.LUT R2, R2, 0xff, RZ, 0xc0, !PT ;  /* 0x000000ff02027812 */ /* 0x000fe200078ec0ff */
[----:B------:R-:W-:Y:S01]  /*d9a0*/  FMUL.FTZ R9, R9, c[0x0][0x23c] ;  /* 0x00008f0009097a20 */ /* 0x000fe20000410000 */
[----:B------:R-:W-:Y:S02]  /*d9b0*/  ISETP.GE.U32.AND P1, PT, R227, R3, PT ;  /* 0x00000003e300720c */ /* 0x000fe40003f26070 */
[----:B------:R-:W-:Y:S02]  /*d9c0*/  FSEL R3, R133, RZ, P4 ;  /* 0x000000ff85037208 */ /* 0x000fe40002000000 */
[----:B------:R-:W-:Y:S02]  /*d9d0*/  ISETP.GE.U32.AND P4, PT, R227, R2, PT ;  /* 0x00000002e300720c */ /* 0x000fe40003f86070 */
[----:B------:R-:W1:Y:S01]  /*d9e0*/  MUFU.EX2 R2, R9 ;  /* 0x0000000900027308 */ /* 0x000e620000000800 */
[----:B------:R-:W-:Y:S04]  /*d9f0*/  STL [R1+0x13c], R203 ;  /* 0x00013ccb01007387 */ /* 0x000fe80000100800 */
[----:B------:R-:W-:Y:S04]  /*da00*/  STL [R1+0x138], R206 ;  /* 0x000138ce01007387 */ /* 0x000fe80000100800 */
[----:B------:R-:W-:Y:S04]  /*da10*/  STL [R1+0x134], R205 ;  /* 0x000134cd01007387 */ /* 0x000fe80000100800 */
[----:B------:R-:W-:Y:S04]  /*da20*/  STL [R1+0x130], R212 ;  /* 0x000130d401007387 */ /* 0x000fe80000100800 */
[----:B------:R1:W-:Y:S04]  /*da30*/  STL [R1+0x12c], R211 ;  /* 0x00012cd301007387 */ /* 0x0003e80000100800 */
[----:B------:R2:W-:Y:S04]  /*da40*/  STL [R1+0x128], R210 ;  /* 0x000128d201007387 */ /* 0x0005e80000100800 */
[----:B------:R-:W-:Y:S04]  /*da50*/  STL [R1+0x124], R209 ;  /* 0x000124d101007387 */ /* 0x000fe80000100800 */
[----:B------:R-:W-:Y:S04]  /*da60*/  STL [R1+0x120], R208 ;  /* 0x000120d001007387 */ /* 0x000fe80000100800 */
[----:B------:R-:W-:Y:S04]  /*da70*/  STL [R1+0x11c], R207 ;  /* 0x00011ccf01007387 */ /* 0x000fe80000100800 */
[----:B------:R3:W-:Y:S04]  /*da80*/  STL [R1+0x118], R204 ;  /* 0x000118cc01007387 */ /* 0x0007e80000100800 */
[----:B------:R-:W-:Y:S01]  /*da90*/  STL [R1+0x114], R202 ;  /* 0x000114ca01007387 */ /* 0x000fe20000100800 */
[----:B-1----:R-:W-:-:S03]  /*daa0*/  FMUL.FTZ R211, R118, R2 ;  /* 0x0000000276d37220 */ /* 0x002fc60000410000 */
[----:B------:R-:W-:Y:S01]  /*dab0*/  STL [R1+0x110], R200 ;  /* 0x000110c801007387 */ /* 0x000fe20000100800 */
[----:B--2---:R-:W-:-:S03]  /*dac0*/  FMUL.FTZ R210, R119, R2 ;  /* 0x0000000277d27220 */ /* 0x004fc60000410000 */
[----:B------:R-:W-:Y:S01]  /*dad0*/  STL [R1+0x10c], R139 ;  /* 0x00010c8b01007387 */ /* 0x000fe20000100800 */
[----:B------:R-:W-:-:S03]  /*dae0*/  FMUL.FTZ R118, R62, R4 ;  /* 0x000000043e767220 */ /* 0x000fc60000410000 */
[----:B------:R-:W-:Y:S01]  /*daf0*/  STL [R1+0x108], R138 ;  /* 0x0001088a01007387 */ /* 0x000fe20000100800 */
[----:B------:R-:W-:-:S03]  /*db00*/  FMUL.FTZ R119, R63, R4 ;  /* 0x000000043f777220 */ /* 0x000fc60000410000 */
[----:B------:R-:W-:Y:S04]  /*db10*/  STL [R1+0x104], R137 ;  /* 0x0001048901007387 */ /* 0x000fe80000100800 */
[----:B------:R1:W-:Y:S04]  /*db20*/  STL [R1+0x100], R136 ;  /* 0x0001008801007387 */ /* 0x0003e80000100800 */
[----:B------:R-:W2:Y:S01]  /*db30*/  LDL.LU.64 R62, [R1+0xc8] ;  /* 0x0000c800013e7983 */ /* 0x000ea20000300a00 */
[----:B------:R-:W-:Y:S08]  /*db40*/  MUFU.EX2 R14, R187 ;  /* 0x000000bb000e7308 */ /* 0x000ff00000000800 */
[----:B------:R-:W4:Y:S01]  /*db50*/  MUFU.EX2 R178, R178 ;  /* 0x000000b200b27308 */ /* 0x000f220000000800 */
[-C--:B------:R-:W-:Y:S01]  /*db60*/  FMUL.FTZ R152, R152, R0.reuse ;  /* 0x0000000098987220 */ /* 0x080fe20000410000 */
[----:B------:R-:W-:Y:S01]  /*db70*/  PRMT R19, R13, 0x7610, R19 ;  /* 0x000076100d137816 */ /* 0x000fe20000000013 */
[----:B------:R-:W-:-:S02]  /*db80*/  FMUL.FTZ R153, R153, R0 ;  /* 0x0000000099997220 */ /* 0x000fc40000410000 */
[-C--:B------:R-:W-:Y:S02]  /*db90*/  FMUL.FTZ R228, R148, R0.reuse ;  /* 0x0000000094e47220 */ /* 0x080fe40000410000 */
[-C--:B------:R-:W-:Y:S02]  /*dba0*/  FMUL.FTZ R229, R149, R0.reuse ;  /* 0x0000000095e57220 */ /* 0x080fe40000410000 */
[-C--:B------:R-:W-:Y:S02]  /*dbb0*/  FMUL.FTZ R144, R144, R0.reuse ;  /* 0x0000000090907220 */ /* 0x080fe40000410000 */
[-C--:B------:R-:W-:Y:S02]  /*dbc0*/  FMUL.FTZ R145, R145, R0.reuse ;  /* 0x0000000091917220 */ /* 0x080fe40000410000 */
[-C--:B------:R-:W-:Y:S02]  /*dbd0*/  FMUL.FTZ R248, R140, R0.reuse ;  /* 0x000000008cf87220 */ /* 0x080fe40000410000 */
[----:B------:R-:W-:-:S02]  /*dbe0*/  FMUL.FTZ R249, R141, R0 ;  /* 0x000000008df97220 */ /* 0x000fc40000410000 */
[-C--:B---3--:R-:W-:Y:S02]  /*dbf0*/  FMUL.FTZ R204, R36, R0.reuse ;  /* 0x0000000024cc7220 */ /* 0x088fe40000410000 */
[-C--:B------:R-:W-:Y:S02]  /*dc00*/  FMUL.FTZ R252, R37, R0.reuse ;  /* 0x0000000025fc7220 */ /* 0x080fe40000410000 */
[-C--:B------:R-:W-:Y:S02]  /*dc10*/  FMUL.FTZ R215, R48, R0.reuse ;  /* 0x0000000030d77220 */ /* 0x080fe40000410000 */
[-C--:B------:R-:W-:Y:S02]  /*dc20*/  FMUL.FTZ R235, R49, R0.reuse ;  /* 0x0000000031eb7220 */ /* 0x080fe40000410000 */
[-C--:B-1----:R-:W-:Y:S02]  /*dc30*/  FMUL.FTZ R136, R52, R0.reuse ;  /* 0x0000000034887220 */ /* 0x082fe40000410000 */
        /* <DEDUP_REMOVED lines=19> */
[----:B----4-:R-:W-:Y:S01]  /*dd70*/  F2FP.BF16.PACK_AB R0, R178, R14 ;  /* 0x0000000eb200723e */ /* 0x010fe200000010ff */
[--C-:B------:R-:W-:Y:S01]  /*dd80*/  FFMA.FTZ R48, R239, R2, R14.reuse ;  /* 0x00000002ef307223 */ /* 0x100fe2000001000e */
[----:B------:R-:W-:Y:S01]  /*dd90*/  @!P6 HFMA2.BF16_V2 R68, -RZ.H0_H0, RZ.H0_H0, -R19.H0_H0 ;  /* 0x200000ffff44e231 */ /* 0x000fe20000340913 */
[----:B------:R-:W-:-:S02]  /*dda0*/  PRMT R14, R13, 0x7632, R14 ;  /* 0x000076320d0e7816 */ /* 0x000fc4000000000e */
[C---:B------:R-:W-:Y:S02]  /*ddb0*/  PRMT R18, R0.reuse, 0x7610, R18 ;  /* 0x0000761000127816 */ /* 0x040fe40000000012 */
[----:B------:R-:W-:Y:S02]  /*ddc0*/  PRMT R15, R0, 0x7632, R15 ;  /* 0x00007632000f7816 */ /* 0x000fe4000000000f */
[----:B------:R-:W-:Y:S01]  /*ddd0*/  LOP3.LUT R0, R10, 0xff, RZ, 0xc0, !PT ;  /* 0x000000ff0a007812 */ /* 0x000fe200078ec0ff */
[----:B------:R-:W-:Y:S01]  /*dde0*/  FADD.FTZ R13, R232, -R3 ;  /* 0x80000003e80d7221 */ /* 0x000fe20000010000 */
[----:B------:R-:W-:Y:S01]  /*ddf0*/  PRMT R81, R19, 0x5410, R14 ;  /* 0x0000541013517816 */ /* 0x000fe2000000000e */
[----:B------:R-:W-:Y:S01]  /*de00*/  @!P4 HFMA2.BF16_V2 R64, -RZ.H0_H0, RZ.H0_H0, -R18.H0_H0 ;  /* 0x200000ffff40c231 */ /* 0x000fe20000340912 */
[----:B------:R-:W-:Y:S02]  /*de10*/  @!P6 PRMT R19, R68, 0x5410, RZ ;  /* 0x000054104413e816 */ /* 0x000fe400000000ff */
[----:B------:R-:W-:-:S02]  /*de20*/  SHF.R.U32.HI R3, RZ, 0x10, R10 ;  /* 0x00000010ff037819 */ /* 0x000fc4000001160a */
[----:B------:R-:W-:Y:S01]  /*de30*/  ISETP.GE.U32.AND P6, PT, R227, R0, PT ;  /* 0x00000000e300720c */ /* 0x000fe20003fc6070 */
[----:B------:R-:W-:Y:S01]  /*de40*/  @!P5 HFMA2.BF16_V2 R65, -RZ.H0_H0, RZ.H0_H0, -R14.H0_H0 ;  /* 0x200000ffff41d231 */ /* 0x000fe2000034090e */
[----:B------:R-:W-:Y:S02]  /*de50*/  SHF.R.U32.HI R0, RZ, 0x18, R10 ;  /* 0x00000018ff007819 */ /* 0x000fe4000001160a */
[----:B------:R-:W-:Y:S02]  /*de60*/  LOP3.LUT R9, R10, 0xffff, RZ, 0xc0, !PT ;  /* 0x0000ffff0a097812 */ /* 0x000fe400078ec0ff */
[----:B------:R-:W-:Y:S02]  /*de70*/  PRMT R80, R18, 0x5410, R15 ;  /* 0x0000541012507816 */ /* 0x000fe4000000000f */
[----:B------:R-:W-:Y:S02]  /*de80*/  LOP3.LUT R3, R3, 0xff, RZ, 0xc0, !PT ;  /* 0x000000ff03037812 */ /* 0x000fe400078ec0ff */
[----:B------:R-:W-:-:S02]  /*de90*/  @!P4 PRMT R18, R64, 0x5410, RZ ;  /* 0x000054104012c816 */ /* 0x000fc400000000ff */
[----:B------:R-:W-:Y:S02]  /*dea0*/  ISETP.GE.U32.AND P4, PT, R227, R0, PT ;  /* 0x00000000e300720c */ /* 0x000fe40003f86070 */
[----:B------:R-:W-:Y:S01]  /*deb0*/  SHF.R.U32.HI R0, RZ, 0x8, R9 ;  /* 0x00000008ff007819 */ /* 0x000fe20000011609 */
[----:B------:R-:W-:Y:S01]  /*dec0*/  FMUL.FTZ R96, R67, R2 ;  /* 0x0000000243607220 */ /* 0x000fe20000410000 */
[----:B------:R-:W-:Y:S01]  /*ded0*/  @!P5 PRMT R14, R65, 0x5410, RZ ;  /* 0x00005410410ed816 */ /* 0x000fe200000000ff */
[----:B------:R-:W-:Y:S01]  /*dee0*/  @!P1 HFMA2.BF16_V2 R49, -RZ.H0_H0, RZ.H0_H0, -R15.H0_H0 ;  /* 0x200000ffff319231 */ /* 0x000fe2000034090f */
[----:B------:R-:W-:Y:S01]  /*def0*/  ISETP.GE.U32.AND P5, PT, R227, R3, PT ;  /* 0x00000003e300720c */ /* 0x000fe20003fa6070 */
[----:B------:R-:W-:Y:S01]  /*df00*/  MUFU.EX2 R67, R173 ;  /* 0x000000ad00437308 */ /* 0x000fe20000000800 */
[----:B------:R-:W-:Y:S01]  /*df10*/  LOP3.LUT R0, R0, 0xffff, RZ, 0xc0, !PT ;  /* 0x0000ffff00007812 */ /* 0x000fe200078ec0ff */
[----:B------:R-:W-:Y:S01]  /*df20*/  FMUL.FTZ R9, R13, c[0x0][0x23c] ;  /* 0x00008f000d097a20 */ /* 0x000fe20000410000 */
[----:B------:R-:W-:Y:S01]  /*df30*/  @!P1 PRMT R15, R49, 0x5410, RZ ;  /* 0x00005410310f9816 */ /* 0x000fe200000000ff */
[----:B------:R-:W-:-:S04]  /*df40*/  IMAD.MOV.U32 R11, RZ, RZ, R204 ;  /* 0x000000ffff0b7224 */ /* 0x000fc800078e00cc */
[----:B------:R-:W1:Y:S01]  /*df50*/  MUFU.EX2 R3, R17 ;  /* 0x0000001100037308 */ /* 0x000e620000000800 */
[----:B------:R-:W-:Y:S01]  /*df60*/  FMUL.FTZ R204, R71, R2 ;  /* 0x0000000247cc7220 */ /* 0x000fe20000410000 */
[----:B------:R-:W-:Y:S01]  /*df70*/  ISETP.GE.U32.AND P1, PT, R227, R0, PT ;  /* 0x00000000e300720c */ /* 0x000fe20003f26070 */
[----:B------:R-:W-:Y:S02]  /*df80*/  IMAD.MOV.U32 R71, RZ, RZ, R206 ;  /* 0x000000ffff477224 */ /* 0x000fe400078e00ce */
[-C--:B------:R-:W-:Y:S02]  /*df90*/  FMUL.FTZ R206, R102, R2.reuse ;  /* 0x0000000266ce7220 */ /* 0x080fe40000410000 */
[----:B------:R-:W3:Y:S01]  /*dfa0*/  LDC.U8 R102, c[0x0][0x2d8] ;  /* 0x0000b600ff667b82 */ /* 0x000ee20000000000 */
[----:B------:R-:W-:Y:S01]  /*dfb0*/  MUFU.EX2 R69, R176 ;  /* 0x000000b000457308 */ /* 0x000fe20000000800 */
[----:B------:R-:W-:-:S07]  /*dfc0*/  FMUL.FTZ R13, R55, R2 ;  /* 0x00000002370d7220 */ /* 0x000fce0000410000 */
[----:B------:R1:W4:Y:S01]  /*dfd0*/  MUFU.EX2 R0, R9 ;  /* 0x0000000900007308 */ /* 0x0003220000000800 */
[-C--:B------:R-:W-:Y:S02]  /*dfe0*/  FMUL.FTZ R250, R142, R2.reuse ;  /* 0x000000028efa7220 */ /* 0x080fe40000410000 */
[-C--:B------:R-:W-:Y:S02]  /*dff0*/  FMUL.FTZ R251, R143, R2.reuse ;  /* 0x000000028ffb7220 */ /* 0x080fe40000410000 */
[----:B------:R-:W-:Y:S02]  /*e000*/  IMAD.MOV.U32 R142, RZ, RZ, R137 ;  /* 0x000000ffff8e7224 */ /* 0x000fe400078e0089 */
[----:B------:R-:W-:Y:S01]  /*e010*/  IMAD.MOV.U32 R143, RZ, RZ, R136 ;  /* 0x000000ffff8f7224 */ /* 0x000fe200078e0088 */
[----:B------:R-:W-:Y:S01]  /*e020*/  MUFU.EX2 R68, R177 ;  /* 0x000000b100447308 */ /* 0x000fe20000000800 */
[-C--:B------:R-:W-:Y:S02]  /*e030*/  FMUL.FTZ R232, R66, R2.reuse ;  /* 0x0000000242e87220 */ /* 0x080fe40000410000 */
[----:B------:R-:W-:-:S02]  /*e040*/  FMUL.FTZ R207, R70, R2 ;  /* 0x0000000246cf7220 */ /* 0x000fc40000410000 */
[-C--:B------:R-:W-:Y:S02]  /*e050*/  FMUL.FTZ R137, R82, R2.reuse ;  /* 0x0000000252897220 */ /* 0x080fe40000410000 */
[-C--:B------:R-:W-:Y:S01]  /*e060*/  FMUL.FTZ R136, R83, R2.reuse ;  /* 0x0000000253887220 */ /* 0x080fe20000410000 */
[----:B------:R-:W3:Y:S01]  /*e070*/  MUFU.EX2 R49, R188 ;  /* 0x000000bc00317308 */ /* 0x000ee20000000800 */
[----:B-1----:R-:W-:Y:S01]  /*e080*/  F2FP.BF16.PACK_AB R9, R67, R3 ;  /* 0x000000034309723e */ /* 0x002fe200000010ff */
[-C--:B------:R-:W-:Y:S02]  /*e090*/  FMUL.FTZ R230, R150, R2.reuse ;  /* 0x0000000296e67220 */ /* 0x080fe40000410000 */
[----:B------:R-:W-:Y:S02]  /*e0a0*/  FMUL.FTZ R231, R151, R2 ;  /* 0x0000000297e77220 */ /* 0x000fe40000410000 */
        /* <DEDUP_REMOVED lines=20> */
[----:B------:R-:W-:Y:S01]  /*e1f0*/  FADD.FTZ R64, R3, R180 ;  /* 0x000000b403407221 */ /* 0x000fe20000010000 */
[C---:B------:R-:W-:Y:S01]  /*e200*/  PRMT R17, R9.reuse, 0x7610, R17 ;  /* 0x0000761009117816 */ /* 0x040fe20000000011 */
[----:B------:R-:W-:Y:S01]  /*e210*/  IMAD.WIDE.U32 R2, R16, -0x2daee0ad, RZ ;  /* 0xd2511f5310027825 */ /* 0x000fe200078e00ff */
[----:B------:R-:W-:-:S03]  /*e220*/  PRMT R16, R9, 0x7632, R16 ;  /* 0x0000763209107816 */ /* 0x000fc60000000010 */
[----:B------:R-:W-:Y:S02]  /*e230*/  IMAD.MOV.U32 R86, RZ, RZ, R84 ;  /* 0x000000ffff567224 */ /* 0x000fe400078e0054 */
[----:B------:R-:W-:Y:S02]  /*e240*/  IMAD.MOV.U32 R87, RZ, RZ, R13 ;  /* 0x000000ffff577224 */ /* 0x000fe400078e000d */
[----:B------:R-:W-:Y:S02]  /*e250*/  IMAD.MOV.U32 R50, RZ, RZ, R116 ;  /* 0x000000ffff327224 */ /* 0x000fe400078e0074 */
[----:B------:R-:W-:Y:S02]  /*e260*/  IMAD.MOV.U32 R236, RZ, RZ, R224 ;  /* 0x000000ffffec7224 */ /* 0x000fe400078e00e0 */
[----:B------:R-:W-:Y:S02]  /*e270*/  IMAD.MOV.U32 R237, RZ, RZ, R225 ;  /* 0x000000ffffed7224 */ /* 0x000fe400078e00e1 */
[----:B----4-:R-:W-:-:S02]  /*e280*/  FFMA.FTZ R13, R241, R0, R69 ;  /* 0x00000000f10d7223 */ /* 0x010fc40000010045 */
        /* <DEDUP_REMOVED lines=35> */
[----:B------:R-:W-:Y:S01]  /*e4c0*/  LOP3.LUT R9, R0, 0xff, RZ, 0xc0, !PT ;  /* 0x000000ff00097812 */ /* 0x000fe200078ec0ff */
[----:B------:R1:W-:Y:S01]  /*e4d0*/  MUFU.EX2 R65, R190 ;  /* 0x000000be00417308 */ /* 0x0003e20000000800 */
[----:B------:R-:W-:Y:S01]  /*e4e0*/  @!P6 PRMT R17, R22, 0x5410, RZ ;  /* 0x000054101611e816 */ /* 0x000fe200000000ff */
[----:B------:R-:W-:Y:S01]  /*e4f0*/  @!P1 HFMA2.BF16_V2 R29, -RZ.H0_H0, RZ.H0_H0, -R16.H0_H0 ;  /* 0x200000ffff1d9231 */ /* 0x000fe20000340910 */
[----:B---3--:R-:W-:Y:S01]  /*e500*/  F2FP.BF16.PACK_AB R10, R49, R68 ;  /* 0x00000044310a723e */ /* 0x008fe200000010ff */
[----:B------:R-:W-:Y:S01]  /*e510*/  IMAD.MOV.U32 R22, RZ, RZ, R252 ;  /* 0x000000ffff167224 */ /* 0x000fe200078e00fc */
[----:B------:R-:W-:-:S02]  /*e520*/  ISETP.GE.U32.AND P6, PT, R102, R9, PT ;  /* 0x000000096600720c */ /* 0x000fc40003fc6070 */
[----:B------:R-:W-:Y:S01]  /*e530*/  SHF.R.U32.HI R9, RZ, 0x18, R0 ;  /* 0x00000018ff097819 */ /* 0x000fe20000011600 */
[----:B------:R-:W-:Y:S01]  /*e540*/  MUFU.EX2 R252, R172 ;  /* 0x000000ac00fc7308 */ /* 0x000fe20000000800 */
[----:B------:R-:W-:Y:S02]  /*e550*/  PRMT R189, R10, 0x7632, R189 ;  /* 0x000076320abd7816 */ /* 0x000fe400000000bd */
[----:B------:R-:W-:Y:S01]  /*e560*/  @!P1 PRMT R16, R29, 0x5410, RZ ;  /* 0x000054101d109816 */ /* 0x000fe200000000ff */
[----:B-1----:R-:W-:-:S04]  /*e570*/  IMAD.MOV.U32 R190, RZ, RZ, R66 ;  /* 0x000000ffffbe7224 */ /* 0x002fc800078e0042 */
[----:B------:R-:W1:Y:S01]  /*e580*/  MUFU.EX2 R66, R175 ;  /* 0x000000af00427308 */ /* 0x000e620000000800 */
[----:B------:R-:W-:Y:S02]  /*e590*/  ISETP.GE.U32.AND P1, PT, R102, R9, PT ;  /* 0x000000096600720c */ /* 0x000fe40003f26070 */
[----:B------:R-:W-:Y:S01]  /*e5a0*/  SHF.R.U32.HI R9, RZ, 0x10, R0 ;  /* 0x00000010ff097819 */ /* 0x000fe20000011600 */
[----:B------:R-:W-:Y:S01]  /*e5b0*/  @!P4 HFMA2.BF16_V2 R37, -RZ.H0_H0, RZ.H0_H0, -R189.H0_H0 ;  /* 0x200000ffff25c231 */ /* 0x000fe200003409bd */
[----:B------:R-:W-:Y:S02]  /*e5c0*/  PRMT R188, R10, 0x7610, R188 ;  /* 0x000076100abc7816 */ /* 0x000fe400000000bc */
[----:B------:R-:W-:Y:S02]  /*e5d0*/  LOP3.LUT R9, R9, 0xff, RZ, 0xc0, !PT ;  /* 0x000000ff09097812 */ /* 0x000fe400078ec0ff */
[----:B------:R-:W-:Y:S01]  /*e5e0*/  PRMT R60, R188, 0x5410, R189 ;  /* 0x00005410bc3c7816 */ /* 0x000fe200000000bd */
        /* <DEDUP_REMOVED lines=9> */
[----:B------:R-:W-:Y:S02]  /*e680*/  IMAD.MOV.U32 R131, RZ, RZ, R226 ;  /* 0x000000ffff837224 */ /* 0x000fe400078e00e2 */
        /* <DEDUP_REMOVED lines=32> */
[----:B------:R-:W-:Y:S02]  /*e890*/  PRMT R186, R4, 0x7632, R186 ;  /* 0x0000763204ba7816 */ /* 0x000fe400000000ba */
[----:B--2---:R-:W-:Y:S02]  /*e8a0*/  LOP3.LUT R4, R223, UR14, R62, 0x96, !PT ;  /* 0x0000000edf047c12 */ /* 0x004fe4000f8e963e */
[----:B------:R-:W2:Y:S01]  /*e8b0*/  LDL.LU.64 R62, [R1+0x18] ;  /* 0x00001800013e7983 */ /* 0x000ea20000300a00 */
[----:B------:R-:W-:-:S05]  /*e8c0*/  @!P5 HFMA2.BF16_V2 R38, -RZ.H0_H0, RZ.H0_H0, -R188.H0_H0 ;  /* 0x200000ffff26d231 */ /* 0x000fca00003409bc */
[----:B------:R-:W-:Y:S02]  /*e8d0*/  @!P5 PRMT R188, R38, 0x5410, RZ ;  /* 0x0000541026bcd816 */ /* 0x000fe400000000ff */
[----:B------:R-:W1:Y:S01]  /*e8e0*/  LDC.U8 R38, c[0x0][0x2d8] ;  /* 0x0000b600ff267b82 */ /* 0x000e620000000000 */
[----:B------:R-:W-:Y:S01]  /*e8f0*/  LOP3.LUT R0, R0, 0xffff, RZ, 0xc0, !PT ;  /* 0x0000ffff00007812 */ /* 0x000fe200078ec0ff */
[----:B------:R-:W3:Y:S03]  /*e900*/  MUFU.EX2 R97, R191 ;  /* 0x000000bf00617308 */ /* 0x000ee60000000800 */
[----:B------:R-:W-:-:S04]  /*e910*/  SHF.R.U32.HI R0, RZ, 0x8, R0 ;  /* 0x00000008ff007819 */ /* 0x000fc80000011600 */
[----:B------:R-:W-:-:S04]  /*e920*/  LOP3.LUT R0, R0, 0xffff, RZ, 0xc0, !PT ;  /* 0x0000ffff00007812 */ /* 0x000fc800078ec0ff */
[----:B-1----:R-:W-:Y:S02]  /*e930*/  ISETP.GE.U32.AND P5, PT, R38, R0, PT ;  /* 0x000000002600720c */ /* 0x002fe40003fa6070 */
[----:B---3--:R-:W-:Y:S01]  /*e940*/  F2FP.BF16.PACK_AB R0, R97, R65 ;  /* 0x000000416100723e */ /* 0x008fe200000010ff */
[----:B------:R-:W-:-:S03]  /*e950*/  IMAD.MOV.U32 R191, RZ, RZ, R77 ;  /* 0x000000ffffbf7224 */ /* 0x000fc600078e004d */
[C---:B------:R-:W-:Y:S02]  /*e960*/  PRMT R185, R0.reuse, 0x7610, R185 ;  /* 0x0000761000b97816 */ /* 0x040fe400000000b9 */
[----:B------:R-:W-:Y:S01]  /*e970*/  PRMT R184, R0, 0x7632, R184 ;  /* 0x0000763200b87816 */ /* 0x000fe200000000b8 */
[----:B------:R-:W-:Y:S01]  /*e980*/  IMAD.MOV.U32 R77, RZ, RZ, R50 ;  /* 0x000000ffff4d7224 */ /* 0x000fe200078e0032 */
[----:B------:R-:W-:-:S03]  /*e990*/  LOP3.LUT R0, R2, 0xff, RZ, 0xc0, !PT ;  /* 0x000000ff02007812 */ /* 0x000fc600078ec0ff */
[----:B------:R-:W-:Y:S01]  /*e9a0*/  @!P5 HFMA2.BF16_V2 R5, -RZ.H0_H0, RZ.H0_H0, -R186.H0_H0 ;  /* 0x200000ffff05d231 */ /* 0x000fe200003409ba */
[----:B------:R-:W-:Y:S01]  /*e9b0*/  PRMT R50, R187, 0x5410, R186 ;  /* 0x00005410bb327816 */ /* 0x000fe200000000ba */
[----:B------:R-:W-:Y:S02]  /*e9c0*/  @!P4 HFMA2.BF16_V2 R7, -RZ.H0_H0, RZ.H0_H0, -R185.H0_H0 ;  /* 0x200000ffff07c231 */ /* 0x000fe400003409b9 */
[----:B------:R-:W-:Y:S01]  /*e9d0*/  @!P1 HFMA2.BF16_V2 R6, -RZ.H0_H0, RZ.H0_H0, -R184.H0_H0 ;  /* 0x200000ffff069231 */ /* 0x000fe200003409b8 */
[----:B------:R-:W-:Y:S02]  /*e9e0*/  @!P5 PRMT R186, R5, 0x5410, RZ ;  /* 0x0000541005bad816 */ /* 0x000fe400000000ff */
[----:B------:R-:W-:Y:S01]  /*e9f0*/  ISETP.GE.U32.AND P5, PT, R38, R0, PT ;  /* 0x000000002600720c */ /* 0x000fe20003fa6070 */
[----:B------:R-:W-:Y:S01]  /*ea00*/  IMAD.MOV.U32 R241, RZ, RZ, R11 ;  /* 0x000000fffff17224 */ /* 0x000fe200078e000b */
[----:B------:R-:W-:Y:S01]  /*ea10*/  SHF.R.U32.HI R0, RZ, 0x10, R2 ;  /* 0x00000010ff007819 */ /* 0x000fe20000011602 */
[----:B------:R-:W-:Y:S01]  /*ea20*/  FADD.FTZ R11, R178, R48 ;  /* 0x00000030b20b7221 */ /* 0x000fe20000010000 */
[----:B------:R-:W-:-:S02]  /*ea30*/  PRMT R48, R185, 0x5410, R184 ;  /* 0x00005410b9307816 */ /* 0x000fc400000000b8 */
[----:B------:R-:W-:Y:S02]  /*ea40*/  @!P4 PRMT R185, R7, 0x5410, RZ ;  /* 0x0000541007b9c816 */ /* 0x000fe400000000ff */
[----:B------:R-:W-:Y:S01]  /*ea50*/  @!P1 PRMT R184, R6, 0x5410, RZ ;  /* 0x0000541006b89816 */ /* 0x000fe200000000ff */
[----:B------:R-:W-:Y:S01]  /*ea60*/  IMAD.WIDE.U32 R6, R4, -0x2daee0ad, RZ ;  /* 0xd2511f5304067825 */ /* 0x000fe200078e00ff */
[----:B------:R-:W-:Y:S02]  /*ea70*/  LOP3.LUT R3, R2, 0xffff, RZ, 0xc0, !PT ;  /* 0x0000ffff02037812 */ /* 0x000fe400078ec0ff */
[----:B------:R-:W-:Y:S02]  /*ea80*/  LOP3.LUT R0, R0, 0xff, RZ, 0xc0, !PT ;  /* 0x000000ff00007812 */ /* 0x000fe400078ec0ff */
[----:B------:R-:W-:Y:S01]  /*ea90*/  SHF.R.U32.HI R2, RZ, 0x18, R2 ;  /* 0x00000018ff027819 */ /* 0x000fe20000011602 */
[----:B------:R-:W-:Y:S01]  /*eaa0*/  @!P6 HFMA2.BF16_V2 R8, -RZ.H0_H0, RZ.H0_H0, -R187.H0_H0 ;  /* 0x200000ffff08e231 */ /* 0x000fe200003409bb */
[----:B------:R-:W-:-:S02]  /*eab0*/  ISETP.GE.U32.AND P1, PT, R38, R0, PT ;  /* 0x000000002600720c */ /* 0x000fc40003f26070 */
[----:B------:R-:W-:Y:S02]  /*eac0*/  ISETP.GE.U32.AND P4, PT, R38, R2, PT ;  /* 0x000000022600720c */ /* 0x000fe40003f86070 */
[----:B------:R-:W-:Y:S01]  /*ead0*/  LOP3.LUT R0, R243, UR13, R222, 0x96, !PT ;  /* 0x0000000df3007c12 */ /* 0x000fe2000f8e96de */
[----:B------:R-:W-:Y:S01]  /*eae0*/  IMAD.MOV.U32 R37, RZ, RZ, R76 ;  /* 0x000000ffff257224 */ /* 0x000fe200078e004c */
[----:B------:R-:W-:-:S03]  /*eaf0*/  @!P6 PRMT R187, R8, 0x5410, RZ ;  /* 0x0000541008bbe816 */ /* 0x000fc600000000ff */
[----:B------:R-:W-:Y:S01]  /*eb00*/  IMAD.WIDE.U32 R4, R0, -0x2daee0ad, RZ ;  /* 0xd2511f5300047825 */ /* 0x000fe200078e00ff */
[----:B------:R-:W-:-:S03]  /*eb10*/  SHF.R.U32.HI R3, RZ, 0x8, R3 ;  /* 0x00000008ff037819 */ /* 0x000fc60000011603 */
[----:B------:R-:W-:Y:S02]  /*eb20*/  IMAD.MOV.U32 R46, RZ, RZ, R37 ;  /* 0x000000ffff2e7224 */ /* 0x000fe400078e0025 */
[----:B------:R-:W-:Y:S02]  /*eb30*/  IMAD.MOV.U32 R37, RZ, RZ, R190 ;  /* 0x000000ffff257224 */ /* 0x000fe400078e00be */
[----:B------:R-:W-:Y:S01]  /*eb40*/  IMAD.MOV.U32 R190, RZ, RZ, R93 ;  /* 0x000000ffffbe7224 */ /* 0x000fe200078e005d */
[----:B------:R-:W-:Y:S01]  /*eb50*/  MOV R93, R92 ;  /* 0x0000005c005d7202 */ /* 0x000fe20000000f00 */
[----:B------:R-:W-:Y:S01]  /*eb60*/  IMAD.MOV.U32 R92, RZ, RZ, R241 ;  /* 0x000000ffff5c7224 */ /* 0x000fe200078e00f1 */
[----:B------:R-:W-:Y:S01]  /*eb70*/  LOP3.LUT R0, R3, 0xffff, RZ, 0xc0, !PT ;  /* 0x0000ffff03007812 */ /* 0x000fe200078ec0ff */
[----:B------:R-:W-:Y:S02]  /*eb80*/  IMAD.MOV.U32 R241, RZ, RZ, R131 ;  /* 0x000000fffff17224 */ /* 0x000fe400078e0083 */
[----:B------:R-:W-:-:S02]  /*eb90*/  IMAD.MOV.U32 R131, RZ, RZ, R82 ;  /* 0x000000ffff837224 */ /* 0x000fc400078e0052 */
[----:B------:R-:W-:Y:S02]  /*eba0*/  IMAD.MOV.U32 R76, RZ, RZ, R245 ;  /* 0x000000ffff4c7224 */ /* 0x000fe400078e00f5 */
[----:B------:R-:W-:Y:S01]  /*ebb0*/  IMAD.MOV.U32 R82, RZ, RZ, R240 ;  /* 0x000000ffff527224 */ /* 0x000fe200078e00f0 */
[----:B------:R-:W-:Y:S01]  /*ebc0*/  MUFU.EX2 R245, R174 ;  /* 0x000000ae00f57308 */ /* 0x000fe20000000800 */
[----:B------:R-:W-:-:S07]  /*ebd0*/  ISETP.GE.U32.AND P6, PT, R38, R0, PT ;  /* 0x000000002600720c */ /* 0x000fce0003fc6070 */
[----:B------:R-:W-:Y:S01]  /*ebe0*/  MUFU.EX2 R240, R179 ;  /* 0x000000b300f07308 */ /* 0x000fe20000000800 */
[----:B------:R-:W-:Y:S02]  /*ebf0*/  IMAD.MOV.U32 R42, RZ, RZ, R191 ;  /* 0x000000ffff2a7224 */ /* 0x000fe400078e00bf */
[----:B------:R-:W-:Y:S02]  /*ec00*/  IMAD.MOV.U32 R191, RZ, RZ, R22 ;  /* 0x000000ffffbf7224 */ /* 0x000fe400078e0016 */
[----:B------:R-:W-:Y:S02]  /*ec10*/  IMAD.MOV.U32 R75, RZ, RZ, R37 ;  /* 0x000000ffff4b7224 */ /* 0x000fe400078e0025 */
[----:B------:R-:W-:Y:S02]  /*ec20*/  IMAD.MOV.U32 R243, RZ, RZ, R238 ;  /* 0x000000fffff37224 */ /* 0x000fe400078e00ee */
[----:B------:R1:W-:Y:S02]  /*ec30*/  MUFU.EX2 R238, R194 ;  /* 0x000000c200ee7308 */ /* 0x0003e40000000800 */
[----:B-1----:R-:W-:-:S06]  /*ec40*/  IMAD.MOV.U32 R194, RZ, RZ, R239 ;  /* 0x000000ffffc27224 */ /* 0x002fcc00078e00ef */
[----:B------:R1:W-:Y:S08]  /*ec50*/  MUFU.EX2 R239, R195 ;  /* 0x000000c300ef7308 */ /* 0x0003f00000000800 */
[----:B------:R-:W3:Y:S01]  /*ec60*/  MUFU.EX2 R10, R192 ;  /* 0x000000c0000a7308 */ /* 0x000ee20000000800 */
[----:B------:R-:W-:Y:S01]  /*ec70*/  PRMT R12, R193, 0x7632, R12 ;  /* 0x00007632c10c7816 */ /* 0x000fe2000000000c */
[----:B------:R-:W-:-:S02]  /*ec80*/  IMAD.MOV.U32 R38, RZ, RZ, R29 ;  /* 0x000000ffff267224 */ /* 0x000fc400078e001d */
[----:B-1----:R-:W-:Y:S02]  /*ec90*/  IMAD.MOV.U32 R195, RZ, RZ, R46 ;  /* 0x000000ffffc37224 */ /* 0x002fe400078e002e */
[--C-:B---3--:R-:W-:Y:S01]  /*eca0*/  FADD.FTZ R29, R10, R13.reuse ;  /* 0x0000000d0a1d7221 */ /* 0x108fe20000010000 */
[----:B------:R-:W-:Y:S02]  /*ecb0*/  PRMT R13, R193, 0x7610, R13 ;  /* 0x00007610c10d7816 */ /* 0x000fe4000000000d */
[----:B--2---:R-:W-:-:S05]  /*ecc0*/  LOP3.LUT R2, R7, UR12, R62, 0x96, !PT ;  /* 0x0000000c07027c12 */ /* 0x004fca000f8e963e */
[----:B------:R-:W-:Y:S01]  /*ecd0*/  IMAD.WIDE.U32 R8, R2, -0x326172a9, RZ ;  /* 0xcd9e8d5702087825 */ /* 0x000fe200078e00ff */
[----:B------:R-:W-:-:S04]  /*ece0*/  LOP3.LUT R2, R5, UR10, R6, 0x96, !PT ;  /* 0x0000000a05027c12 */ /* 0x000fc8000f8e9606 */
[----:B------:R-:W-:Y:S01]  /*ecf0*/  LOP3.LUT R6, R9, UR11, R242, 0x96, !PT ;  /* 0x0000000b09067c12 */ /* 0x000fe2000f8e96f2 */
[----:B------:R-:W-:-:S04]  /*ed00*/  IMAD.WIDE.U32 R2, R2, -0x326172a9, RZ ;  /* 0xcd9e8d5702027825 */ /* 0x000fc800078e00ff */
[----:B------:R-:W-:Y:S01]  /*ed10*/  IMAD.WIDE.U32 R6, R6, -0x2daee0ad, RZ ;  /* 0xd2511f5306067825 */ /* 0x000fe200078e00ff */
[----:B------:R-:W-:-:S03]  /*ed20*/  LOP3.LUT R3, R3, UR9, R8, 0x96, !PT ;  /* 0x0000000903037c12 */ /* 0x000fc6000f8e9608 */
[----:B------:R-:W-:Y:S01]  /*ed30*/  FADD.FTZ R5, R68, R11 ;  /* 0x0000000b44057221 */ /* 0x000fe20000010000 */
[----:B------:R-:W-:Y:S01]  /*ed40*/  LOP3.LUT R0, R7, UR8, R4, 0x96, !PT ;  /* 0x0000000807007c12 */ /* 0x000fe2000f8e9604 */
[----:B------:R-:W-:-:S04]  /*ed50*/  IMAD.WIDE.U32 R8, R3, -0x2daee0ad, RZ ;  /* 0xd2511f5303087825 */ /* 0x000fc800078e00ff */
[----:B------:R-:W-:Y:S02]  /*ed60*/  FADD.FTZ R22, R49, R5 ;  /* 0x0000000531167221 */ /* 0x000fe40000010000 */
[----:B------:R-:W-:Y:S01]  /*ed70*/  IMAD.WIDE.U32 R4, R0, -0x326172a9, RZ ;  /* 0xcd9e8d5700047825 */ /* 0x000fe200078e00ff */
[----:B------:R-:W-:-:S04]  /*ed80*/  LOP3.LUT R3, R9, UR6, R6, 0x96, !PT ;  /* 0x0000000609037c12 */ /* 0x000fc8000f8e9606 */
[----:B------:R-:W-:Y:S02]  /*ed90*/  LOP3.LUT R6, R5, UR7, R2, 0x96, !PT ;  /* 0x0000000705067c12 */ /* 0x000fe4000f8e9602 */
[----:B------:R-:W-:-:S04]  /*eda0*/  F2FP.BF16.PACK_AB R5, R240, R245 ;  /* 0x000000f5f005723e */ /* 0x000fc800000010ff */
[C---:B------:R-:W-:Y:S02]  /*edb0*/  PRMT R183, R5.reuse, 0x7610, R183 ;  /* 0x0000761005b77816 */ /* 0x040fe400000000b7 */
[----:B------:R-:W-:-:S03]  /*edc0*/  PRMT R182, R5, 0x7632, R182 ;  /* 0x0000763205b67816 */ /* 0x000fc600000000b6 */
[----:B------:R-:W-:Y:S01]  /*edd0*/  @!P5 HFMA2.BF16_V2 R23, -RZ.H0_H0, RZ.H0_H0, -R183.H0_H0 ;  /* 0x200000ffff17d231 */ /* 0x000fe200003409b7 */
[----:B------:R-:W-:-:S04]  /*ede0*/  PRMT R37, R183, 0x5410, R182 ;  /* 0x00005410b7257816 */ /* 0x000fc800000000b6 */
[----:B------:R-:W-:Y:S02]  /*edf0*/  @!P5 PRMT R183, R23, 0x5410, RZ ;  /* 0x0000541017b7d816 */ /* 0x000fe400000000ff */
[----:B------:R-:W1:Y:S01]  /*ee00*/  LDC.U8 R23, c[0x0][0x2d8] ;  /* 0x0000b600ff177b82 */ /* 0x000e620000000000 */
[----:B------:R-:W-:-:S05]  /*ee10*/  IMAD.WIDE.U32 R2, R3, -0x326172a9, RZ ;  /* 0xcd9e8d5703027825 */ /* 0x000fca00078e00ff */
[----:B------:R-:W-:-:S04]  /*ee20*/  LOP3.LUT R0, R3, UR15, R4, 0x96, !PT ;  /* 0x0000000f03007c12 */ /* 0x000fc8000f8e9604 */
[----:B------:R-:W-:-:S04]  /*ee30*/  LOP3.LUT R4, R0, 0xffff, RZ, 0xc0, !PT ;  /* 0x0000ffff00047812 */ /* 0x000fc800078ec0ff */
[----:B------:R-:W-:Y:S02]  /*ee40*/  SHF.R.U32.HI R4, RZ, 0x8, R4 ;  /* 0x00000008ff047819 */ /* 0x000fe40000011604 */
[----:B------:R-:W-:Y:S02]  /*ee50*/  F2FP.BF16.PACK_AB R5, R239, R238 ;  /* 0x000000eeef05723e */ /* 0x000fe400000010ff */
[----:B------:R-:W-:Y:S01]  /*ee60*/  LOP3.LUT R4, R4, 0xffff, RZ, 0xc0, !PT ;  /* 0x0000ffff04047812 */ /* 0x000fe200078ec0ff */
[----:B------:R-:W-:Y:S01]  /*ee70*/  @!P6 HFMA2.BF16_V2 R27, -RZ.H0_H0, RZ.H0_H0, -R182.H0_H0 ;  /* 0x200000ffff1be231 */ /* 0x000fe200003409b6 */
[----:B------:R-:W-:Y:S02]  /*ee80*/  PRMT R181, R5, 0x7610, R181 ;  /* 0x0000761005b57816 */ /* 0x000fe400000000b5 */
[----:B-1----:R-:W-:Y:S02]  /*ee90*/  ISETP.GE.U32.AND P5, PT, R23, R4, PT ;  /* 0x000000041700720c */ /* 0x002fe40003fa6070 */
[----:B------:R-:W-:Y:S01]  /*eea0*/  LOP3.LUT R4, R0, 0xff, RZ, 0xc0, !PT ;  /* 0x000000ff00047812 */ /* 0x000fe200078ec0ff */
[----:B------:R-:W-:Y:S01]  /*eeb0*/  @!P1 HFMA2.BF16_V2 R26, -RZ.H0_H0, RZ.H0_H0, -R181.H0_H0 ;  /* 0x200000ffff1a9231 */ /* 0x000fe200003409b5 */
[----:B------:R-:W-:-:S02]  /*eec0*/  @!P6 PRMT R182, R27, 0x5410, RZ ;  /* 0x000054101bb6e816 */ /* 0x000fc400000000ff */
[----:B------:R-:W-:Y:S02]  /*eed0*/  PRMT R180, R5, 0x7632, R180 ;  /* 0x0000763205b47816 */ /* 0x000fe400000000b4 */
[----:B------:R-:W-:Y:S01]  /*eee0*/  ISETP.GE.U32.AND P6, PT, R23, R4, PT ;  /* 0x000000041700720c */ /* 0x000fe20003fc6070 */
[----:B------:R-:W-:Y:S01]  /*eef0*/  IMAD.MOV.U32 R242, RZ, RZ, R42 ;  /* 0x000000fffff27224 */ /* 0x000fe200078e002a */
[----:B------:R-:W-:Y:S02]  /*ef00*/  SHF.R.U32.HI R4, RZ, 0x18, R0 ;  /* 0x00000018ff047819 */ /* 0x000fe40000011600 */
[----:B------:R-:W-:Y:S02]  /*ef10*/  PRMT R42, R181, 0x5410, R180 ;  /* 0x00005410b52a7816 */ /* 0x000fe400000000b4 */
[----:B------:R-:W-:Y:S02]  /*ef20*/  @!P1 PRMT R181, R26, 0x5410, RZ ;  /* 0x000054101ab59816 */ /* 0x000fe400000000ff */
[----:B------:R-:W-:-:S02]  /*ef30*/  ISETP.GE.U32.AND P1, PT, R23, R4, PT ;  /* 0x000000041700720c */ /* 0x000fc40003f26070 */
[----:B------:R-:W-:-:S04]  /*ef40*/  F2FP.BF16.PACK_AB R7, R10, R69 ;  /* 0x000000450a07723e */ /* 0x000fc800000010ff */
[C---:B------:R-:W-:Y:S02]  /*ef50*/  PRMT R11, R7.reuse, 0x7632, R11 ;  /* 0x00007632070b7816 */ /* 0x040fe4000000000b */
[----:B------:R-:W-:-:S03]  /*ef60*/  PRMT R10, R7, 0x7610, R10 ;  /* 0x00007610070a7816 */ /* 0x000fc6000000000a */
[----:B------:R-:W-:Y:S02]  /*ef70*/  @!P5 HFMA2.BF16_V2 R41, -RZ.H0_H0, RZ.H0_H0, -R11.H0_H0 ;  /* 0x200000ffff29d231 */ /* 0x000fe4000034090b */
[----:B------:R-:W-:Y:S01]  /*ef80*/  @!P1 HFMA2.BF16_V2 R39, -RZ.H0_H0, RZ.H0_H0, -R12.H0_H0 ;  /* 0x200000ffff279231 */ /* 0x000fe2000034090c */
[----:B------:R-:W-:Y:S02]  /*ef90*/  PRMT R46, R10, 0x5410, R11 ;  /* 0x000054100a2e7816 */ /* 0x000fe4000000000b */
[----:B------:R-:W-:Y:S02]  /*efa0*/  @!P5 PRMT R11, R41, 0x5410, RZ ;  /* 0x00005410290bd816 */ /* 0x000fe400000000ff */
[----:B------:R-:W-:Y:S02]  /*efb0*/  PRMT R41, R13, 0x5410, R12 ;  /* 0x000054100d297816 */ /* 0x000fe4000000000c */
[----:B------:R-:W-:Y:S02]  /*efc0*/  @!P1 PRMT R12, R39, 0x5410, RZ ;  /* 0x00005410270c9816 */ /* 0x000fe400000000ff */
[----:B------:R-:W2:Y:S01]  /*efd0*/  LDL R39, [R1+0xbc] ;  /* 0x0000bc0001277983 */ /* 0x000ea20000100800 */
[----:B------:R-:W-:Y:S01]  /*efe0*/  SHF.R.U32.HI R0, RZ, 0x10, R0 ;  /* 0x00000010ff007819 */ /* 0x000fe20000011600 */
[----:B------:R-:W-:-:S03]  /*eff0*/  @!P4 HFMA2.BF16_V2 R28, -RZ.H0_H0, RZ.H0_H0, -R180.H0_H0 ;  /* 0x200000ffff1cc231 */ /* 0x000fc600003409b4 */
[----:B------:R-:W-:Y:S02]  /*f000*/  LOP3.LUT R0, R0, 0xff, RZ, 0xc0, !PT ;  /* 0x000000ff00007812 */ /* 0x000fe400078ec0ff */
[----:B------:R-:W-:Y:S02]  /*f010*/  @!P4 PRMT R180, R28, 0x5410, RZ ;  /* 0x000054101cb4c816 */ /* 0x000fe400000000ff */
[----:B------:R-:W-:Y:S02]  /*f020*/  ISETP.GE.U32.AND P4, PT, R23, R0, PT ;  /* 0x000000001700720c */ /* 0x000fe40003f86070 */
[----:B------:R-:W-:Y:S01]  /*f030*/  LOP3.LUT R0, R2, 0xff, RZ, 0xc0, !PT ;  /* 0x000000ff02007812 */ /* 0x000fe200078ec0ff */
[----:B------:R-:W1:Y:S10]  /*f040*/  MUFU.EX2 R4, R197 ;  /* 0x000000c500047308 */ /* 0x000e740000000800 */
[----:B------:R-:W-:Y:S01]  /*f050*/  @!P4 HFMA2.BF16_V2 R40, -RZ.H0_H0, RZ.H0_H0, -R13.H0_H0 ;  /* 0x200000ffff28c231 */ /* 0x000fe2000034090d */
[----:B------:R-:W3:Y:S04]  /*f060*/  MUFU.EX2 R5, R198 ;  /* 0x000000c600057308 */ /* 0x000ee80000000800 */
[----:B------:R-:W-:-:S02]  /*f070*/  @!P4 PRMT R13, R40, 0x5410, RZ ;  /* 0x00005410280dc816 */ /* 0x000fc400000000ff */
[C---:B------:R-:W-:Y:S02]  /*f080*/  ISETP.GE.U32.AND P4, PT, R23.reuse, R0, PT ;  /* 0x000000001700720c */ /* 0x040fe40003f86070 */
[----:B------:R-:W-:Y:S02]  /*f090*/  LOP3.LUT R0, R2, 0xffff, RZ, 0xc0, !PT ;  /* 0x0000ffff02007812 */ /* 0x000fe400078ec0ff */
[--C-:B------:R-:W-:Y:S02]  /*f0a0*/  SHF.R.U32.HI R3, RZ, 0x10, R2.reuse ;  /* 0x00000010ff037819 */ /* 0x100fe40000011602 */
[----:B------:R-:W-:Y:S02]  /*f0b0*/  SHF.R.U32.HI R2, RZ, 0x18, R2 ;  /* 0x00000018ff027819 */ /* 0x000fe40000011602 */
[----:B------:R-:W-:Y:S01]  /*f0c0*/  SHF.R.U32.HI R0, RZ, 0x8, R0 ;  /* 0x00000008ff007819 */ /* 0x000fe20000011600 */
[----:B------:R-:W-:Y:S01]  /*f0d0*/  @!P6 HFMA2.BF16_V2 R36, -RZ.H0_H0, RZ.H0_H0, -R10.H0_H0 ;  /* 0x200000ffff24e231 */ /* 0x000fe2000034090a */
[----:B------:R-:W-:-:S02]  /*f0e0*/  ISETP.GE.U32.AND P5, PT, R23, R2, PT ;  /* 0x000000021700720c */ /* 0x000fc40003fa6070 */
[----:B------:R-:W-:Y:S02]  /*f0f0*/  LOP3.LUT R2, R3, 0xff, RZ, 0xc0, !PT ;  /* 0x000000ff03027812 */ /* 0x000fe400078ec0ff */
[----:B------:R-:W-:Y:S02]  /*f100*/  LOP3.LUT R0, R0, 0xffff, RZ, 0xc0, !PT ;  /* 0x0000ffff00007812 */ /* 0x000fe400078ec0ff */
[----:B------:R-:W-:Y:S02]  /*f110*/  @!P6 PRMT R10, R36, 0x5410, RZ ;  /* 0x00005410240ae816 */ /* 0x000fe400000000ff */
[C---:B------:R-:W-:Y:S01]  /*f120*/  ISETP.GE.U32.AND P1, PT, R23.reuse, R2, PT ;  /* 0x000000021700720c */ /* 0x040fe20003f26070 */
[----:B------:R-:W-:Y:S01]  /*f130*/  IMAD.WIDE.U32 R2, R6, -0x2daee0ad, RZ ;  /* 0xd2511f5306027825 */ /* 0x000fe200078e00ff */
[----:B------:R-:W-:-:S03]  /*f140*/  ISETP.GE.U32.AND P6, PT, R23, R0, PT ;  /* 0x000000001700720c */ /* 0x000fc60003fc6070 */
[----:B-1----:R-:W-:Y:S01]  /*f150*/  FADD.FTZ R0, R4, R29 ;  /* 0x0000001d04007221 */ /* 0x002fe20000010000 */
[----:B---3--:R-:W-:-:S03]  /*f160*/  F2FP.BF16.PACK_AB R4, R5, R4 ;  /* 0x000000040504723e */ /* 0x008fc600000010ff */
[----:B------:R-:W-:Y:S01]  /*f170*/  FADD.FTZ R7, R5, R0 ;  /* 0x0000000005077221 */ /* 0x000fe20000010000 */
[----:B------:R-:W-:Y:S02]  /*f180*/  LOP3.LUT R0, R3, UR16, R8, 0x96, !PT ;  /* 0x0000001003007c12 */ /* 0x000fe4000f8e9608 */
[C---:B------:R-:W-:Y:S02]  /*f190*/  PRMT R179, R4.reuse, 0x7610, R179 ;  /* 0x0000761004b37816 */ /* 0x040fe400000000b3 */
[----:B------:R-:W-:Y:S02]  /*f1a0*/  PRMT R178, R4, 0x7632, R178 ;  /* 0x0000763204b27816 */ /* 0x000fe400000000b2 */
[----:B------:R-:W-:Y:S01]  /*f1b0*/  SHF.R.U32.HI R4, RZ, 0x10, R0 ;  /* 0x00000010ff047819 */ /* 0x000fe20000011600 */
[----:B------:R-:W-:Y:S01]  /*f1c0*/  @!P4 HFMA2.BF16_V2 R43, -RZ.H0_H0, RZ.H0_H0, -R179.H0_H0 ;  /* 0x200000ffff2bc231 */ /* 0x000fe200003409b3 */
[----:B------:R-:W-:Y:S02]  /*f1d0*/  IMAD.MOV.U32 R74, RZ, RZ, R38 ;  /* 0x000000ffff4a7224 */ /* 0x000fe400078e0026 */
[----:B------:R-:W-:Y:S01]  /*f1e0*/  LOP3.LUT R4, R4, 0xff, RZ, 0xc0, !PT ;  /* 0x000000ff04047812 */ /* 0x000fe200078ec0ff */
[----:B------:R-:W-:Y:S01]  /*f1f0*/  IMAD.MOV.U32 R62, RZ, RZ, R235 ;  /* 0x000000ffff3e7224 */ /* 0x000fe200078e00eb */
[----:B------:R-:W-:Y:S01]  /*f200*/  PRMT R38, R179, 0x5410, R178 ;  /* 0x00005410b3267816 */ /* 0x000fe200000000b2 */
[----:B------:R-:W-:Y:S01]  /*f210*/  MUFU.EX2 R9, R216 ;  /* 0x000000d800097308 */ /* 0x000fe20000000800 */
[----:B------:R-:W-:Y:S01]  /*f220*/  @!P4 PRMT R179, R43, 0x5410, RZ ;  /* 0x000054102bb3c816 */ /* 0x000fe200000000ff */
[----:B------:R-:W-:Y:S01]  /*f230*/  @!P6 HFMA2.BF16_V2 R44, -RZ.H0_H0, RZ.H0_H0, -R178.H0_H0 ;  /* 0x200000ffff2ce231 */ /* 0x000fe200003409b2 */
[----:B------:R-:W-:-:S02]  /*f240*/  ISETP.GE.U32.AND P4, PT, R23, R4, PT ;  /* 0x000000041700720c */ /* 0x000fc40003f86070 */
[----:B------:R-:W-:-:S03]  /*f250*/  LOP3.LUT R4, R0, 0xff, RZ, 0xc0, !PT ;  /* 0x000000ff00047812 */ /* 0x000fc600078ec0ff */
[----:B------:R-:W1:Y:S01]  /*f260*/  MUFU.EX2 R235, R217 ;  /* 0x000000d900eb7308 */ /* 0x000e620000000800 */
[----:B------:R-:W-:Y:S01]  /*f270*/  PRMT R177, R196, 0x7610, R177 ;  /* 0x00007610c4b17816 */ /* 0x000fe200000000b1 */
[----:B------:R-:W-:Y:S01]  /*f280*/  IMAD.MOV.U32 R59, RZ, RZ, R234 ;  /* 0x000000ffff3b7224 */ /* 0x000fe200078e00ea */
[----:B------:R-:W-:Y:S02]  /*f290*/  @!P6 PRMT R178, R44, 0x5410, RZ ;  /* 0x000054102cb2e816 */ /* 0x000fe400000000ff */
[----:B------:R-:W-:-:S03]  /*f2a0*/  ISETP.GE.U32.AND P6, PT, R23, R4, PT ;  /* 0x000000041700720c */ /* 0x000fc60003fc6070 */
[----:B------:R-:W-:Y:S01]  /*f2b0*/  MUFU.EX2 R8, R199 ;  /* 0x000000c700087308 */ /* 0x000fe20000000800 */
[----:B------:R-:W-:Y:S01]  /*f2c0*/  SHF.R.U32.HI R4, RZ, 0x18, R0 ;  /* 0x00000018ff047819 */ /* 0x000fe20000011600 */
[----:B------:R-:W-:Y:S01]  /*f2d0*/  @!P1 HFMA2.BF16_V2 R45, -RZ.H0_H0, RZ.H0_H0, -R177.H0_H0 ;  /* 0x200000ffff2d9231 */ /* 0x000fe200003409b1 */
[----:B------:R-:W-:Y:S02]  /*f2e0*/  PRMT R176, R196, 0x7632, R176 ;  /* 0x00007632c4b07816 */ /* 0x000fe400000000b0 */
[----:B------:R-:W-:-:S03]  /*f2f0*/  LOP3.LUT R0, R0, 0xffff, RZ, 0xc0, !PT ;  /* 0x0000ffff00007812 */ /* 0x000fc600078ec0ff */
[----:B------:R-:W3:Y:S01]  /*f300*/  MUFU.EX2 R234, R213 ;  /* 0x000000d500ea7308 */ /* 0x000ee20000000800 */
[----:B------:R-:W-:Y:S02]  /*f310*/  PRMT R36, R177, 0x5410, R176 ;  /* 0x00005410b1247816 */ /* 0x000fe400000000b0 */
[----:B------:R-:W-:Y:S01]  /*f320*/  SHF.R.U32.HI R0, RZ, 0x8, R0 ;  /* 0x00000008ff007819 */ /* 0x000fe20000011600 */
[----:B------:R-:W-:Y:S01]  /*f330*/  @!P5 HFMA2.BF16_V2 R47, -RZ.H0_H0, RZ.H0_H0, -R176.H0_H0 ;  /* 0x200000ffff2fd231 */ /* 0x000fe200003409b0 */
[----:B------:R-:W-:Y:S02]  /*f340*/  @!P1 PRMT R177, R45, 0x5410, RZ ;  /* 0x000054102db19816 */ /* 0x000fe400000000ff */
[----:B------:R-:W-:Y:S02]  /*f350*/  ISETP.GE.U32.AND P1, PT, R23, R4, PT ;  /* 0x000000041700720c */ /* 0x000fe40003f26070 */
[----:B-1----:R-:W-:Y:S02]  /*f360*/  F2FP.BF16.PACK_AB R4, R235, R9 ;  /* 0x00000009eb04723e */ /* 0x002fe400000010ff */
[----:B------:R-:W-:-:S02]  /*f370*/  LOP3.LUT R0, R0, 0xffff, RZ, 0xc0, !PT ;  /* 0x0000ffff00007812 */ /* 0x000fc400078ec0ff */
[----:B------:R-:W-:Y:S02]  /*f380*/  @!P5 PRMT R176, R47, 0x5410, RZ ;  /* 0x000054102fb0d816 */ /* 0x000fe400000000ff */
[----:B------:R-:W-:Y:S02]  /*f390*/  PRMT R175, R4, 0x7610, R175 ;  /* 0x0000761004af7816 */ /* 0x000fe400000000af */
[----:B------:R-:W-:Y:S02]  /*f3a0*/  ISETP.GE.U32.AND P5, PT, R23, R0, PT ;  /* 0x000000001700720c */ /* 0x000fe40003fa6070 */
[----:B---3--:R-:W-:Y:S01]  /*f3b0*/  F2FP.BF16.PACK_AB R0, R234, R8 ;  /* 0x00000008ea00723e */ /* 0x008fe200000010ff */
        /* <DEDUP_REMOVED lines=9> */
[----:B------:R-:W-:Y:S01]  /*f450*/  MUFU.EX2 R215, R218 ;  /* 0x000000da00d77308 */ /* 0x000fe20000000800 */
[----:B------:R-:W-:Y:S01]  /*f460*/  FADD.FTZ R6, R67, R64 ;  /* 0x0000004043067221 */ /* 0x000fe20000010000 */
[----:B------:R-:W-:-:S02]  /*f470*/  PRMT R64, R175, 0x5410, R174 ;  /* 0x00005410af407816 */ /* 0x000fc400000000ae */
[----:B------:R-:W-:Y:S02]  /*f480*/  @!P6 PRMT R175, R51, 0x5410, RZ ;  /* 0x0000541033afe816 */ /* 0x000fe400000000ff */
[----:B------:R-:W-:Y:S02]  /*f490*/  ISETP.GE.U32.AND P6, PT, R23, R0, PT ;  /* 0x000000001700720c */ /* 0x000fe40003fc6070 */
[----:B------:R-:W1:Y:S01]  /*f4a0*/  MUFU.EX2 R244, R219 ;  /* 0x000000db00f47308 */ /* 0x000e620000000800 */
[----:B------:R-:W-:Y:S01]  /*f4b0*/  LOP3.LUT R0, R2, 0xffff, RZ, 0xc0, !PT ;  /* 0x0000ffff02007812 */ /* 0x000fe200078ec0ff */
[----:B------:R-:W-:Y:S01]  /*f4c0*/  IMAD.MOV.U32 R78, RZ, RZ, R131 ;  /* 0x000000ffff4e7224 */ /* 0x000fe200078e0083 */
[----:B------:R-:W-:Y:S01]  /*f4d0*/  @!P5 HFMA2.BF16_V2 R54, -RZ.H0_H0, RZ.H0_H0, -R174.H0_H0 ;  /* 0x200000ffff36d231 */ /* 0x000fe200003409ae */
[----:B------:R-:W-:Y:S01]  /*f4e0*/  IMAD.MOV.U32 R131, RZ, RZ, R82 ;  /* 0x000000ffff837224 */ /* 0x000fe200078e0052 */
[----:B------:R-:W-:Y:S01]  /*f4f0*/  SHF.R.U32.HI R0, RZ, 0x8, R0 ;  /* 0x00000008ff007819 */ /* 0x000fe20000011600 */
[----:B------:R-:W-:-:S02]  /*f500*/  IMAD.MOV.U32 R79, RZ, RZ, R241 ;  /* 0x000000ffff4f7224 */ /* 0x000fc400078e00f1 */
[----:B------:R-:W-:Y:S01]  /*f510*/  IMAD.MOV.U32 R82, RZ, RZ, R232 ;  /* 0x000000ffff527224 */ /* 0x000fe200078e00e8 */
[----:B------:R-:W-:Y:S01]  /*f520*/  MUFU.EX2 R241, R220 ;  /* 0x000000dc00f17308 */ /* 0x000fe20000000800 */
[----:B------:R-:W-:Y:S01]  /*f530*/  LOP3.LUT R0, R0, 0xffff, RZ, 0xc0, !PT ;  /* 0x0000ffff00007812 */ /* 0x000fe200078ec0ff */
[----:B------:R-:W-:Y:S01]  /*f540*/  UIADD3 UR4, UR33, -0x4498517b, URZ ;  /* 0xbb67ae8521047890 */ /* 0x000fe2000fffe03f */
[----:B------:R-:W-:-:S05]  /*f550*/  @!P5 PRMT R174, R54, 0x5410, RZ ;  /* 0x0000541036aed816 */ /* 0x000fca00000000ff */
[----:B------:R-:W3:Y:S01]  /*f560*/  MUFU.EX2 R232, R221 ;  /* 0x000000dd00e87308 */ /* 0x000ee20000000800 */
[----:B------:R-:W-:Y:S01]  /*f570*/  ISETP.GE.U32.AND P5, PT, R23, R0, PT ;  /* 0x000000001700720c */ /* 0x000fe20003fa6070 */
[----:B------:R-:W-:Y:S01]  /*f580*/  IMAD.MOV.U32 R197, RZ, RZ, R237 ;  /* 0x000000ffffc57224 */ /* 0x000fe200078e00ed */
[----:B-1----:R-:W-:Y:S02]  /*f590*/  F2FP.BF16.PACK_AB R0, R244, R215 ;  /* 0x000000d7f400723e */ /* 0x002fe400000010ff */
[--C-:B------:R-:W-:Y:S01]  /*f5a0*/  SHF.R.U32.HI R5, RZ, 0x10, R2.reuse ;  /* 0x00000010ff057819 */ /* 0x100fe20000011602 */
[----:B------:R-:W-:Y:S01]  /*f5b0*/  @!P4 HFMA2.BF16_V2 R53, -RZ.H0_H0, RZ.H0_H0, -R173.H0_H0 ;  /* 0x200000ffff35c231 */ /* 0x000fe200003409ad */
[----:B------:R-:W-:Y:S02]  /*f5c0*/  SHF.R.U32.HI R4, RZ, 0x18, R2 ;  /* 0x00000018ff047819 */ /* 0x000fe40000011602 */
[C---:B------:R-:W-:Y:S02]  /*f5d0*/  PRMT R27, R0.reuse, 0x7610, R27 ;  /* 0x00007610001b7816 */ /* 0x040fe4000000001b */
[----:B------:R-:W-:Y:S01]  /*f5e0*/  PRMT R26, R0, 0x7632, R26 ;  /* 0x00007632001a7816 */ /* 0x000fe2000000001a */
[----:B------:R-:W-:Y:S01]  /*f5f0*/  IMAD.MOV.U32 R196, RZ, RZ, R236 ;  /* 0x000000ffffc47224 */ /* 0x000fe200078e00ec */
[----:B------:R-:W-:-:S02]  /*f600*/  LOP3.LUT R2, R5, 0xff, RZ, 0xc0, !PT ;  /* 0x000000ff05027812 */ /* 0x000fc400078ec0ff */
[----:B------:R-:W-:Y:S02]  /*f610*/  LOP3.LUT R0, R197, UR4, R246, 0x96, !PT ;  /* 0x00000004c5007c12 */ /* 0x000fe4000f8e96f6 */
[----:B------:R-:W-:Y:S01]  /*f620*/  PRMT R51, R173, 0x5410, R172 ;  /* 0x00005410ad337816 */ /* 0x000fe200000000ac */
[----:B------:R-:W-:Y:S01]  /*f630*/  @!P1 HFMA2.BF16_V2 R52, -RZ.H0_H0, RZ.H0_H0, -R172.H0_H0 ;  /* 0x200000ffff349231 */ /* 0x000fe200003409ac */
[----:B------:R-:W-:Y:S01]  /*f640*/  @!P4 PRMT R173, R53, 0x5410, RZ ;  /* 0x0000541035adc816 */ /* 0x000fe200000000ff */
[----:B------:R-:W-:Y:S01]  /*f650*/  IMAD.WIDE.U32 R236, R0, -0x326172a9, RZ ;  /* 0xcd9e8d5700ec7825 */ /* 0x000fe200078e00ff */
[----:B------:R-:W-:Y:S02]  /*f660*/  ISETP.GE.U32.AND P4, PT, R23, R2, PT ;  /* 0x000000021700720c */ /* 0x000fe40003f86070 */
[----:B---3--:R-:W-:Y:S02]  /*f670*/  F2FP.BF16.PACK_AB R2, R241, R232 ;  /* 0x000000e8f102723e */ /* 0x008fe400000010ff */
[----:B------:R-:W-:-:S02]  /*f680*/  LOP3.LUT R0, R21, UR12, R196, 0x96, !PT ;  /* 0x0000000c15007c12 */ /* 0x000fc4000f8e96c4 */
[----:B------:R-:W-:Y:S02]  /*f690*/  @!P1 PRMT R172, R52, 0x5410, RZ ;  /* 0x0000541034ac9816 */ /* 0x000fe400000000ff */
[C---:B------:R-:W-:Y:S02]  /*f6a0*/  PRMT R29, R2.reuse, 0x7610, R29 ;  /* 0x00007610021d7816 */ /* 0x040fe4000000001d */
[----:B------:R-:W-:Y:S02]  /*f6b0*/  PRMT R28, R2, 0x7632, R28 ;  /* 0x00007632021c7816 */ /* 0x000fe4000000001c */
[----:B------:R-:W-:Y:S01]  /*f6c0*/  ISETP.GE.U32.AND P1, PT, R23, R4, PT ;  /* 0x000000041700720c */ /* 0x000fe20003f26070 */
[----:B------:R-:W-:Y:S01]  /*f6d0*/  IMAD.WIDE.U32 R4, R0, -0x326172a9, RZ ;  /* 0xcd9e8d5700047825 */ /* 0x000fe200078e00ff */
[----:B------:R-:W-:-:S03]  /*f6e0*/  LOP3.LUT R2, R237, UR13, R222, 0x96, !PT ;  /* 0x0000000ded027c12 */ /* 0x000fc6000f8e96de */
        /* <DEDUP_REMOVED lines=8> */
[----:B------:R-:W-:-:S05]  /*f770*/  IMAD.WIDE.U32 R6, R0, -0x326172a9, RZ ;  /* 0xcd9e8d5700067825 */ /* 0x000fca00078e00ff */
[----:B------:R-:W-:Y:S01]  /*f780*/  LOP3.LUT R0, R7, UR9, R4, 0x96, !PT ;  /* 0x0000000907007c12 */ /* 0x000fe2000f8e9604 */
[----:B------:R-:W-:Y:S02]  /*f790*/  IMAD.MOV.U32 R68, RZ, RZ, R191 ;  /* 0x000000ffff447224 */ /* 0x000fe400078e00bf */
[----:B------:R-:W-:Y:S02]  /*f7a0*/  FADD.FTZ R191, R8, R233 ;  /* 0x000000e908bf7221 */ /* 0x000fe40000010000 */
        /* <DEDUP_REMOVED lines=12> */
[----:B------:R-:W-:-:S03]  /*f870*/  SHF.R.U32.HI R3, RZ, 0x8, R3 ;  /* 0x00000008ff037819 */ /* 0x000fc60000011603 */
[----:B------:R-:W-:Y:S04]  /*f880*/  STG.E.U16 [R24.64+-0x80], R19 ;  /* 0xffff801318007986 */ /* 0x000fe8000c10151c */
[----:B------:R-:W-:Y:S04]  /*f890*/  STG.E.U16 [R34.64+-0x80], R18 ;  /* 0xffff801222007986 */ /* 0x000fe8000c10151c */
[----:B------:R-:W-:Y:S04]  /*f8a0*/  STG.E.U16 [R34.64+-0x7e], R15 ;  /* 0xffff820f22007986 */ /* 0x000fe8000c10151c */
[----:B------:R3:W-:Y:S01]  /*f8b0*/  STG.E.U16 [R32.64+-0x80], R10 ;  /* 0xffff800a20007986 */ /* 0x0007e2000c10151c */
[----:B-1----:R-:W-:-:S02]  /*f8c0*/  PRMT R14, R2, 0x5410, R4 ;  /* 0x00005410020e7816 */ /* 0x002fc40000000004 */
[----:B------:R-:W-:Y:S02]  /*f8d0*/  LOP3.LUT R2, R0, 0xffff, RZ, 0xc0, !PT ;  /* 0x0000ffff00027812 */ /* 0x000fe400078ec0ff */
[----:B------:R-:W-:Y:S02]  /*f8e0*/  SHF.R.U32.HI R4, RZ, 0x10, R0 ;  /* 0x00000010ff047819 */ /* 0x000fe40000011600 */
[----:B---3--:R-:W-:Y:S02]  /*f8f0*/  PRMT R10, R6, 0x5410, R3 ;  /* 0x00005410060a7816 */ /* 0x008fe40000000003 */
[----:B------:R-:W-:Y:S02]  /*f900*/  SHF.R.U32.HI R3, RZ, 0x8, R2 ;  /* 0x00000008ff037819 */ /* 0x000fe40000011602 */
[----:B------:R-:W-:-:S04]  /*f910*/  LOP3.LUT R2, R0, 0xff, RZ, 0xc0, !PT ;  /* 0x000000ff00027812 */ /* 0x000fc800078ec0ff */
[----:B------:R-:W-:Y:S01]  /*f920*/  PRMT R9, R2, 0x5410, R3 ;  /* 0x0000541002097816 */ /* 0x000fe20000000003 */
[----:B------:R-:W-:Y:S01]  /*f930*/  IMAD.WIDE.U32 R2, R7, -0x2daee0ad, RZ ;  /* 0xd2511f5307027825 */ /* 0x000fe200078e00ff */
[----:B------:R-:W-:Y:S02]  /*f940*/  SHF.R.U32.HI R5, RZ, 0x18, R0 ;  /* 0x00000018ff057819 */ /* 0x000fe40000011600 */
[----:B------:R-:W-:Y:S02]  /*f950*/  LOP3.LUT R4, R4, 0xff, RZ, 0xc0, !PT ;  /* 0x000000ff04047812 */ /* 0x000fe400078ec0ff */
        /* <DEDUP_REMOVED lines=23> */
[----:B------:R-:W-:Y:S02]  /*fad0*/  IMAD.MOV.U32 R193, RZ, RZ, R78 ;  /* 0x000000ffffc17224 */ /* 0x000fe400078e004e */
[----:B------:R-:W-:Y:S02]  /*fae0*/  IMAD.MOV.U32 R78, RZ, RZ, R62 ;  /* 0x000000ffff4e7224 */ /* 0x000fe400078e003e */
[----:B------:R-:W-:Y:S02]  /*faf0*/  IMAD.MOV.U32 R62, RZ, RZ, R59 ;  /* 0x000000ffff3e7224 */ /* 0x000fe400078e003b */
[----:B------:R-:W-:Y:S01]  /*fb00*/  IMAD.MOV.U32 R59, RZ, RZ, R130 ;  /* 0x000000ffff3b7224 */ /* 0x000fe200078e0082 */
[----:B-1----:R-:W-:Y:S01]  /*fb10*/  LOP3.LUT R11, R0, R60, RZ, 0xc0, !PT ;  /* 0x0000003c000b7212 */ /* 0x002fe200078ec0ff */
[----:B------:R-:W-:-:S05]  /*fb20*/  HSET2.LE.AND R0, R4, R21, PT ;  /* 0x0000001504007233 */ /* 0x000fca0003803000 */
[----:B------:R-:W-:Y:S02]  /*fb30*/  LOP3.LUT R130, R0, R37, RZ, 0xc0, !PT ;  /* 0x0000002500827212 */ /* 0x000fe400078ec0ff */
[----:B--2---:R-:W-:Y:S02]  /*fb40*/  IADD3 R0, R39, 0x4, RZ ;  /* 0x0000000427007810 */ /* 0x004fe40007ffe0ff */
[----:B------:R-:W2:Y:S01]  /*fb50*/  LDL R39, [R1+0xd4] ;  /* 0x0000d40001277983 */ /* 0x000ea20000100800 */
[--C-:B------:R-:W-:Y:S02]  /*fb60*/  HSET2.LE.AND R2, R9, R21.reuse, PT ;  /* 0x0000001509027233 */ /* 0x100fe40003803000 */
[--C-:B------:R-:W-:Y:S01]  /*fb70*/  HSET2.LE.AND R3, R6, R21.reuse, PT ;  /* 0x0000001506037233 */ /* 0x100fe20003803000 */
[----:B------:R-:W-:Y:S02]  /*fb80*/  IMAD.MOV.U32 R94, RZ, RZ, R83 ;  /* 0x000000ffff5e7224 */ /* 0x000fe400078e0053 */
[----:B------:R-:W-:Y:S01]  /*fb90*/  LOP3.LUT R8, R2, R81, RZ, 0xc0, !PT ;  /* 0x0000005102087212 */ /* 0x000fe200078ec0ff */
[--C-:B------:R-:W-:Y:S01]  /*fba0*/  HSET2.LE.AND R2, R5, R21.reuse, PT ;  /* 0x0000001505027233 */ /* 0x100fe20003803000 */
[----:B------:R-:W-:Y:S01]  /*fbb0*/  LOP3.LUT R9, R3, R80, RZ, 0xc0, !PT ;  /* 0x0000005003097212 */ /* 0x000fe200078ec0ff */
[----:B------:R-:W-:Y:S01]  /*fbc0*/  HSET2.LE.AND R3, R7, R21, PT ;  /* 0x0000001507037233 */ /* 0x000fe20003803000 */
[----:B------:R-:W-:-:S02]  /*fbd0*/  IMAD.MOV.U32 R40, RZ, RZ, R79 ;  /* 0x000000ffff287224 */ /* 0x000fc400078e004f */
[----:B------:R-:W-:Y:S02]  /*fbe0*/  IMAD.MOV.U32 R23, RZ, RZ, R94 ;  /* 0x000000ffff177224 */ /* 0x000fe400078e005e */
[----:B------:R-:W-:Y:S02]  /*fbf0*/  IMAD.MOV.U32 R79, RZ, RZ, R63 ;  /* 0x000000ffff4f7224 */ /* 0x000fe400078e003f */
[----:B------:R-:W-:Y:S01]  /*fc00*/  IMAD.MOV.U32 R94, RZ, RZ, R128 ;  /* 0x000000ffff5e7224 */ /* 0x000fe200078e0080 */
[----:B------:R-:W-:Y:S01]  /*fc10*/  LOP3.LUT R128, R3, R50, RZ, 0xc0, !PT ;  /* 0x0000003203807212 */ /* 0x000fe200078ec0ff */
[----:B------:R-:W-:Y:S01]  /*fc20*/  IMAD.MOV.U32 R63, RZ, RZ, R129 ;  /* 0x000000ffff3f7224 */ /* 0x000fe200078e0081 */
[----:B------:R-:W-:Y:S01]  /*fc30*/  LOP3.LUT R129, R2, R48, RZ, 0xc0, !PT ;  /* 0x0000003002817212 */ /* 0x000fe200078ec0ff */
[----:B------:R-:W-:-:S04]  /*fc40*/  IMAD.WIDE.U32 R2, R0, -0x326172a9, RZ ;  /* 0xcd9e8d5700027825 */ /* 0x000fc800078e00ff */
[----:B------:R-:W-:Y:S01]  /*fc50*/  IMAD.MOV.U32 R217, RZ, RZ, R203 ;  /* 0x000000ffffd97224 */ /* 0x000fe200078e00cb */
[----:B------:R1:W-:Y:S01]  /*fc60*/  STL.64 [R1+0x18], R2 ;  /* 0x0000180201007387 */ /* 0x0003e20000100a00 */
[----:B------:R-:W-:Y:S02]  /*fc70*/  IMAD.MOV.U32 R196, RZ, RZ, R206 ;  /* 0x000000ffffc47224 */ /* 0x000fe400078e00ce */
[----:B------:R-:W-:Y:S02]  /*fc80*/  IMAD.MOV.U32 R44, RZ, RZ, R205 ;  /* 0x000000ffff2c7224 */ /* 0x000fe400078e00cd */
[----:B------:R-:W-:Y:S02]  /*fc90*/  IMAD.MOV.U32 R197, RZ, RZ, R40 ;  /* 0x000000ffffc57224 */ /* 0x000fe400078e0028 */
[----:B------:R-:W-:Y:S01]  /*fca0*/  IMAD.MOV.U32 R40, RZ, RZ, R242 ;  /* 0x000000ffff287224 */ /* 0x000fe200078e00f2 */
[----:B------:R-:W-:Y:S04]  /*fcb0*/  STG.E.U16 [R30.64+-0x80], R13 ;  /* 0xffff800d1e007986 */ /* 0x000fe8000c10151c */
[----:B------:R3:W-:Y:S01]  /*fcc0*/  STG.E.U16 [R30.64+-0x7e], R12 ;  /* 0xffff820c1e007986 */ /* 0x0007e2000c10151c */
[----:B-1----:R-:W-:-:S05]  /*fcd0*/  LOP3.LUT R2, R223, UR14, R2, 0x96, !PT ;  /* 0x0000000edf027c12 */ /* 0x002fca000f8e9602 */
[----:B------:R-:W-:Y:S01]  /*fce0*/  IMAD.WIDE.U32 R4, R2, -0x2daee0ad, RZ ;  /* 0xd2511f5302047825 */ /* 0x000fe200078e00ff */
[----:B--2---:R-:W-:-:S05]  /*fcf0*/  LOP3.LUT R0, R3, R39, RZ, 0x3c, !PT ;  /* 0x0000002703007212 */ /* 0x004fca00078e3cff */
[----:B------:R-:W-:-:S05]  /*fd00*/  IMAD.WIDE.U32 R6, R0, -0x2daee0ad, RZ ;  /* 0xd2511f5300067825 */ /* 0x000fca00078e00ff */
[----:B------:R1:W-:Y:S04]  /*fd10*/  STL.64 [R1+0x20], R6 ;  /* 0x0000200601007387 */ /* 0x0003e80000100a00 */
[----:B------:R-:W2:Y:S04]  /*fd20*/  LDL.LU R203, [R1+0x13c] ;  /* 0x00013c0001cb7983 */ /* 0x000ea80000300800 */
[----:B------:R-:W4:Y:S04]  /*fd30*/  LDL.LU R206, [R1+0x138] ;  /* 0x0001380001ce7983 */ /* 0x000f280000300800 */
[----:B------:R-:W4:Y:S01]  /*fd40*/  LDL.LU R205, [R1+0x134] ;  /* 0x0001340001cd7983 */ /* 0x000f220000300800 */
[----:B------:R-:W-:Y:S01]  /*fd50*/  LOP3.LUT R0, R7, UR4, R246, 0x96, !PT ;  /* 0x0000000407007c12 */ /* 0x000fe2000f8e96f6 */
[----:B------:R-:W-:-:S02]  /*fd60*/  IMAD.MOV.U32 R39, RZ, RZ, R193 ;  /* 0x000000ffff277224 */ /* 0x000fc400078e00c1 */
[----:B------:R-:W-:Y:S02]  /*fd70*/  IMAD.MOV.U32 R193, RZ, RZ, R243 ;  /* 0x000000ffffc17224 */ /* 0x000fe400078e00f3 */
[----:B------:R-:W-:-:S05]  /*fd80*/  IMAD.WIDE.U32 R242, R0, -0x326172a9, RZ ;  /* 0xcd9e8d5700f27825 */ /* 0x000fca00078e00ff */
[----:B------:R-:W-:-:S05]  /*fd90*/  LOP3.LUT R0, R243, UR13, R222, 0x96, !PT ;  /* 0x0000000df3007c12 */ /* 0x000fca000f8e96de */
[----:B---3--:R-:W-:Y:S01]  /*fda0*/  IMAD.WIDE.U32 R12, R0, -0x2daee0ad, RZ ;  /* 0xd2511f53000c7825 */ /* 0x008fe200078e00ff */
[----:B------:R-:W-:-:S04]  /*fdb0*/  LOP3.LUT R2, R5, UR12, R6, 0x96, !PT ;  /* 0x0000000c05027c12 */ /* 0x000fc8000f8e9606 */
[----:B------:R-:W-:Y:S01]  /*fdc0*/  LOP3.LUT R0, R13, UR10, R4, 0x96, !PT ;  /* 0x0000000a0d007c12 */ /* 0x000fe2000f8e9604 */
[----:B------:R-:W-:-:S04]  /*fdd0*/  IMAD.WIDE.U32 R2, R2, -0x326172a9, RZ ;  /* 0xcd9e8d5702027825 */ /* 0x000fc800078e00ff */
[----:B-1----:R-:W-:Y:S01]  /*fde0*/  IMAD.WIDE.U32 R6, R0, -0x326172a9, RZ ;  /* 0xcd9e8d5700067825 */ /* 0x002fe200078e00ff */
[----:B------:R-:W-:-:S03]  /*fdf0*/  LOP3.LUT R0, R3, UR11, R242, 0x96, !PT ;  /* 0x0000000b03007c12 */ /* 0x000fc6000f8e96f2 */
[----:B------:R-:W-:Y:S01]  /*fe00*/  IMAD.MOV.U32 R69, RZ, RZ, R92 ;  /* 0x000000ffff457224 */ /* 0x000fe200078e005c */
[----:B------:R-:W-:Y:S01]  /*fe10*/  LOP3.LUT R4, R7, UR9, R2, 0x96, !PT ;  /* 0x0000000907047c12 */ /* 0x000fe2000f8e9602 */
[----:B------:R-:W-:Y:S01]  /*fe20*/  IMAD.MOV.U32 R92, RZ, RZ, R70 ;  /* 0x000000ffff5c7224 */ /* 0x000fe200078e0046 */
[----:B------:R-:W-:Y:S01]  /*fe30*/  MOV R70, R214 ;  /* 0x000000d600467202 */ /* 0x000fe20000000f00 */
[----:B------:R-:W-:Y:S02]  /*fe40*/  IMAD.MOV.U32 R43, RZ, RZ, R197 ;  /* 0x000000ffff2b7224 */ /* 0x000fe400078e00c5 */
[----:B------:R-:W-:Y:S02]  /*fe50*/  FADD.FTZ R214, R65, R22 ;  /* 0x0000001641d67221 */ /* 0x000fe40000010000 */
[----:B------:R-:W-:Y:S02]  /*fe60*/  IMAD.MOV.U32 R197, RZ, RZ, R23 ;  /* 0x000000ffffc57224 */ /* 0x000fe400078e0017 */
[----:B------:R-:W-:-:S04]  /*fe70*/  IMAD.WIDE.U32 R2, R0, -0x2daee0ad, RZ ;  /* 0xd2511f5300027825 */ /* 0x000fc800078e00ff */
[----:B------:R-:W-:Y:S01]  /*fe80*/  IMAD.WIDE.U32 R22, R4, -0x2daee0ad, RZ ;  /* 0xd2511f5304167825 */ /* 0x000fe200078e00ff */
[----:B------:R-:W-:-:S04]  /*fe90*/  LOP3.LUT R3, R3, UR8, R12, 0x96, !PT ;  /* 0x0000000803037c12 */ /* 0x000fc8000f8e960c */
[----:B------:R-:W-:Y:S01]  /*fea0*/  LOP3.LUT R2, R23, UR6, R2, 0x96, !PT ;  /* 0x0000000617027c12 */ /* 0x000fe2000f8e9602 */
[----:B------:R-:W-:Y:S01]  /*feb0*/  HSET2.LE.AND R0, R15, R21, PT ;  /* 0x000000150f007233 */ /* 0x000fe20003803000 */
[----:B------:R-:W-:Y:S01]  /*fec0*/  IMAD.WIDE.U32 R4, R3, -0x326172a9, RZ ;  /* 0xcd9e8d5703047825 */ /* 0x000fe200078e00ff */
[----:B------:R-:W1:Y:S03]  /*fed0*/  LDSM.16.MT88.4 R12, [R201+0xa000] ;  /* 0x00a00000c90c783b */ /* 0x000e660000004200 */
[----:B------:R-:W-:-:S04]  /*fee0*/  IMAD.WIDE.U32 R2, R2, -0x326172a9, RZ ;  /* 0xcd9e8d5702027825 */ /* 0x000fc800078e00ff */
[----:B------:R-:W-:Y:S01]  /*fef0*/  IMAD.MOV.U32 R216, RZ, RZ, R131 ;  /* 0x000000ffffd87224 */ /* 0x000fe200078e0083 */
[----:B------:R-:W-:Y:S02]  /*ff00*/  LOP3.LUT R131, R0, R42, RZ, 0xc0, !PT ;  /* 0x0000002a00837212 */ /* 0x000fe400078ec0ff */
[----:B------:R-:W-:Y:S02]  /*ff10*/  LOP3.LUT R0, R3, UR15, R4, 0x96, !PT ;  /* 0x0000000f03007c12 */ /* 0x000fe4000f8e9604 */
[----:B------:R-:W-:Y:S02]  /*ff20*/  SHF.R.U32.HI R4, RZ, 0x10, R2 ;  /* 0x00000010ff047819 */ /* 0x000fe40000011602 */
[----:B------:R-:W-:Y:S02]  /*ff30*/  LOP3.LUT R20, R5, UR7, R6, 0x96, !PT ;  /* 0x0000000705147c12 */ /* 0x000fe4000f8e9606 */
[C---:B------:R-:W-:Y:S02]  /*ff40*/  LOP3.LUT R3, R2.reuse, 0xffff, RZ, 0xc0, !PT ;  /* 0x0000ffff02037812 */ /* 0x040fe400078ec0ff */
[----:B------:R-:W-:-:S02]  /*ff50*/  LOP3.LUT R6, R2, 0xff, RZ, 0xc0, !PT ;  /* 0x000000ff02067812 */ /* 0x000fc400078ec0ff */
[----:B------:R-:W-:Y:S02]  /*ff60*/  SHF.R.U32.HI R5, RZ, 0x18, R2 ;  /* 0x00000018ff057819 */ /* 0x000fe40000011602 */
[----:B------:R-:W-:Y:S02]  /*ff70*/  LOP3.LUT R2, R4, 0xff, RZ, 0xc0, !PT ;  /* 0x000000ff04027812 */ /* 0x000fe400078ec0ff */
[----:B------:R-:W-:Y:S02]  /*ff80*/  SHF.R.U32.HI R3, RZ, 0x8, R3 ;  /* 0x00000008ff037819 */ /* 0x000fe40000011603 */
[----:B------:R-:W-:Y:S02]  /*ff90*/  PRMT R5, R2, 0x5410, R5 ;  /* 0x0000541002057816 */ /* 0x000fe40000000005 */
[----:B------:R-:W-:Y:S02]  /*ffa0*/  LOP3.LUT R2, R0, 0xffff, RZ, 0xc0, !PT ;  /* 0x0000ffff00027812 */ /* 0x000fe400078ec0ff */
[----:B------:R-:W-:-:S02]  /*ffb0*/  PRMT R6, R6, 0x5410, R3 ;  /* 0x0000541006067816 */ /* 0x000fc40000000003 */
        /* <DEDUP_REMOVED lines=9> */
[----:B------:R-:W-:Y:S01]  /*10050*/  IMAD.MOV.U32 R198, RZ, RZ, R39 ;  /* 0x000000ffffc67224 */ /* 0x000fe200078e0027 */
[----:B-1----:R-:W-:Y:S01]  /*10060*/  HMMA.16816.F32.BF16 R152, R8, R12, R152 ;  /* 0x0000000c0898723c */ /* 0x002fe20000041898 */
[----:B---3--:R-:W-:Y:S01]  /*10070*/  PRMT R16, R0, 0x5410, R2 ;  /* 0x0000541000107816 */ /* 0x008fe20000000002 */
[--C-:B------:R-:W-:Y:S02]  /*10080*/  HSET2.LE.AND R0, R6, R21.reuse, PT ;  /* 0x0000001506007233 */ /* 0x100fe40003803000 */
[----:B------:R-:W-:-:S03]  /*10090*/  HSET2.LE.AND R2, R5, R21, PT ;  /* 0x0000001505027233 */ /* 0x000fc60003803000 */
[----:B------:R-:W-:Y:S01]  /*100a0*/  LOP3.LUT R6, R0, R38, RZ, 0xc0, !PT ;  /* 0x0000002600067212 */ /* 0x000fe200078ec0ff */
[----:B------:R-:W-:Y:S01]  /*100b0*/  HSET2.LE.AND R0, R16, R21, PT ;  /* 0x0000001510007233 */ /* 0x000fe20003803000 */
[----:B------:R-:W-:-:S04]  /*100c0*/  LOP3.LUT R7, R2, R36, RZ, 0xc0, !PT ;  /* 0x0000002402077212 */ /* 0x000fc800078ec0ff */
[----:B------:R-:W-:Y:S01]  /*100d0*/  LOP3.LUT R5, R0, R41, RZ, 0xc0, !PT ;  /* 0x0000002900057212 */ /* 0x000fe200078ec0ff */
        /* <DEDUP_REMOVED lines=9> */
[----:B------:R1:W5:Y:S01]  /*10170*/  LDL.LU R212, [R1+0x130] ;  /* 0x0001300001d47983 */ /* 0x0003620000300800 */
[----:B------:R-:W-:Y:S02]  /*10180*/  IMAD.MOV.U32 R68, RZ, RZ, R79 ;  /* 0x000000ffff447224 */ /* 0x000fe400078e004f */
[----:B------:R-:W-:-:S02]  /*10190*/  IMAD.MOV.U32 R69, RZ, RZ, R78 ;  /* 0x000000ffff457224 */ /* 0x000fc400078e004e */
[----:B------:R-:W-:Y:S02]  /*101a0*/  IMAD.MOV.U32 R79, RZ, RZ, R77 ;  /* 0x000000ffff4f7224 */ /* 0x000fe400078e004d */
[----:B------:R-:W-:Y:S02]  /*101b0*/  IMAD.MOV.U32 R78, RZ, RZ, R76 ;  /* 0x000000ffff4e7224 */ /* 0x000fe400078e004c */
        /* <DEDUP_REMOVED lines=17> */
[----:B------:R-:W-:Y:S01]  /*102d0*/  @!P6 HFMA2.BF16_V2 R55, -RZ.H0_H0, RZ.H0_H0, -R29.H0_H0 ;  /* 0x200000ffff37e231 */ /* 0x000fe2000034091d */
        /* <DEDUP_REMOVED lines=12> */
[----:B------:R-:W-:Y:S01]  /*103a0*/  PRMT R49, R29, 0x5410, R28 ;  /* 0x000054101d317816 */ /* 0x000fe2000000001c */
[----:B------:R-:W-:Y:S01]  /*103b0*/  IMAD.MOV.U32 R195, RZ, RZ, R136 ;  /* 0x000000ffffc37224 */ /* 0x000fe200078e0088 */
[----:B------:R1:W5:Y:S01]  /*103c0*/  LDL.LU R138, [R1+0x108] ;  /* 0x00010800018a7983 */ /* 0x0003620000300800 */
[----:B------:R-:W-:-:S03]  /*103d0*/  @!P6 PRMT R29, R55, 0x5410, RZ ;  /* 0x00005410371de816 */ /* 0x000fc600000000ff */
[----:B------:R1:W5:Y:S01]  /*103e0*/  LDL.LU R137, [R1+0x104] ;  /* 0x0001040001897983 */ /* 0x0003620000300800 */
[----:B------:R-:W-:-:S03]  /*103f0*/  IMAD.MOV.U32 R55, RZ, RZ, R95 ;  /* 0x000000ffff377224 */ /* 0x000fc600078e005f */
[----:B------:R1:W5:Y:S04]  /*10400*/  LDL.LU R136, [R1+0x100] ;  /* 0x0001000001887983 */ /* 0x0003680000300800 */
[----:B--2---:R-:W2:Y:S01]  /*10410*/  LDSM.16.MT88.4 R12, [R203+0xa000] ;  /* 0x00a00000cb0c783b */ /* 0x004ea20000004200 */
[----:B------:R-:W-:Y:S02]  /*10420*/  @!P5 HFMA2.BF16_V2 R58, -RZ.H0_H0, RZ.H0_H0, -R28.H0_H0 ;  /* 0x200000ffff3ad231 */ /* 0x000fe4000034091c */
[----:B------:R-:W-:Y:S01]  /*10430*/  @!P4 HFMA2.BF16_V2 R57, -RZ.H0_H0, RZ.H0_H0, -R27.H0_H0 ;  /* 0x200000ffff39c231 */ /* 0x000fe2000034091b */
[-C--:B--2---:R-:W-:Y:S08]  /*10440*/  HMMA.16816.F32.BF16 R144, R8, R12.reuse, R144 ;  /* 0x0000000c0890723c */ /* 0x084ff00000041890 */
[C---:B------:R-:W-:Y:S08]  /*10450*/  HMMA.16816.F32.BF16 R160, R4.reuse, R12, R160 ;  /* 0x0000000c04a0723c */ /* 0x040ff000000418a0 */
[-C--:B------:R-:W-:Y:S08]  /*10460*/  HMMA.16816.F32.BF16 R156, R4, R14.reuse, R156 ;  /* 0x0000000e049c723c */ /* 0x080ff0000004189c */
[----:B------:R-:W-:Y:S01]  /*10470*/  HMMA.16816.F32.BF16 R40, R8, R14, R248 ;  /* 0x0000000e0828723c */ /* 0x000fe200000418f8 */
[----:B----4-:R-:W2:Y:S01]  /*10480*/  LDSM.16.MT88.4 R12, [R206+0xa000] ;  /* 0x00a00000ce0c783b */ /* 0x010ea20000004200 */
        /* <DEDUP_REMOVED lines=9> */
[----:B------:R-:W-:-:S02]  /*10520*/  IMAD.MOV.U32 R250, RZ, RZ, R62 ;  /* 0x000000fffffa7224 */ /* 0x000fc400078e003e */
[----:B------:R-:W-:Y:S01]  /*10530*/  IMAD.MOV.U32 R251, RZ, RZ, R59 ;  /* 0x000000fffffb7224 */ /* 0x000fe200078e003b */
[-C--:B--2---:R-:W-:Y:S08]  /*10540*/  HMMA.16816.F32.BF16 R44, R8, R12.reuse, R52 ;  /* 0x0000000c082c723c */ /* 0x084ff00000041834 */
[C---:B------:R-:W-:Y:S08]  /*10550*/  HMMA.16816.F32.BF16 R52, R4.reuse, R12, R84 ;  /* 0x0000000c0434723c */ /* 0x040ff00000041854 */
[-C--:B------:R-:W-:Y:S08]  /*10560*/  HMMA.16816.F32.BF16 R56, R4, R14.reuse, R100 ;  /* 0x0000000e0438723c */ /* 0x080ff00000041864 */
[C---:B------:R-:W-:Y:S01]  /*10570*/  HMMA.16816.F32.BF16 R60, R8.reuse, R14, R68 ;  /* 0x0000000e083c723c */ /* 0x040fe20000041844 */
[----:B------:R-:W2:Y:S07]  /*10580*/  LDSM.16.MT88.4 R12, [R205+0xa000] ;  /* 0x00a00000cd0c783b */ /* 0x000eae0000004200 */
[-C--:B--2---:R-:W-:Y:S08]  /*10590*/  HMMA.16816.F32.BF16 R68, R8, R12.reuse, R72 ;  /* 0x0000000c0844723c */ /* 0x084ff00000041848 */
[----:B------:R-:W-:Y:S07]  /*105a0*/  HMMA.16816.F32.BF16 R72, R4, R12, R112 ;  /* 0x0000000c0448723c */ /* 0x000fee0000041870 */
[----:B------:R-:W-:Y:S01]  /*105b0*/  IMAD.MOV.U32 R112, RZ, RZ, R79 ;  /* 0x000000ffff707224 */ /* 0x000fe200078e004f */
[----:B------:R-:W-:Y:S01]  /*105c0*/  HMMA.16816.F32.BF16 R80, R8, R14, R80 ;  /* 0x0000000e0850723c */ /* 0x000fe20000041850 */
[----:B------:R-:W-:-:S02]  /*105d0*/  IMAD.MOV.U32 R113, RZ, RZ, R78 ;  /* 0x000000ffff717224 */ /* 0x000fc400078e004e */
[----:B------:R-:W-:Y:S02]  /*105e0*/  IMAD.MOV.U32 R114, RZ, RZ, R77 ;  /* 0x000000ffff727224 */ /* 0x000fe400078e004d */
[----:B------:R-:W-:-:S03]  /*105f0*/  IMAD.MOV.U32 R115, RZ, RZ, R76 ;  /* 0x000000ffff737224 */ /* 0x000fc600078e004c */
[----:B------:R-:W-:Y:S01]  /*10600*/  HMMA.16816.F32.BF16 R76, R4, R14, R116 ;  /* 0x0000000e044c723c */ /* 0x000fe20000041874 */
[----:B------:R-:W2:Y:S01]  /*10610*/  LDSM.16.MT88.4 R12, [R201+0xb000] ;  /* 0x00b00000c90c783b */ /* 0x000ea20000004200 */
[----:B------:R-:W-:-:S06]  /*10620*/  IMAD.MOV.U32 R248, RZ, RZ, R94 ;  /* 0x000000fffff87224 */ /* 0x000fcc00078e005e */
[-C--:B--2---:R-:W-:Y:S07]  /*10630*/  HMMA.16816.F32.BF16 R84, R4, R12.reuse, R140 ;  /* 0x0000000c0454723c */ /* 0x084fee000004188c */
[----:B------:R-:W-:Y:S01]  /*10640*/  IMAD.MOV.U32 R140, RZ, RZ, R93 ;  /* 0x000000ffff8c7224 */ /* 0x000fe200078e005d */
[----:B------:R-:W-:Y:S01]  /*10650*/  HMMA.16816.F32.BF16 R196, R8, R12, R196 ;  /* 0x0000000c08c4723c */ /* 0x000fe200000418c4 */
[----:B------:R-:W-:-:S07]  /*10660*/  IMAD.MOV.U32 R141, RZ, RZ, R92 ;  /* 0x000000ffff8d7224 */ /* 0x000fce00078e005c */
[-C--:B------:R-:W-:Y:S08]  /*10670*/  HMMA.16816.F32.BF16 R92, R4, R14.reuse, R148 ;  /* 0x0000000e045c723c */ /* 0x080ff00000041894 */
[----:B------:R-:W-:Y:S01]  /*10680*/  HMMA.16816.F32.BF16 R192, R8, R14, R192 ;  /* 0x0000000e08c0723c */ /* 0x000fe200000418c0 */
[----:B------:R-:W2:Y:S04]  /*10690*/  LDSM.16.MT88.4 R12, [R203+0xb000] ;  /* 0x00b00000cb0c783b */ /* 0x000ea80000004200 */
[----:B------:R-:W-:Y:S04]  /*106a0*/  STG.E.U16 [R24.64+-0x70], R17 ;  /* 0xffff901118007986 */ /* 0x000fe8000c10151c */
[----:B------:R-:W3:Y:S01]  /*106b0*/  LDSM.16.MT88.4 R16, [R206+0xb000] ;  /* 0x00b00000ce10783b */ /* 0x000ee20000004200 */
[----:B------:R-:W-:-:S03]  /*106c0*/  IMAD.WIDE.U32 R2, R20, -0x2daee0ad, RZ ;  /* 0xd2511f5314027825 */ /* 0x000fc600078e00ff */
[----:B------:R-:W-:Y:S01]  /*106d0*/  LDSM.16.MT88.4 R148, [R201+0xa800] ;  /* 0x00a80000c994783b */ /* 0x000fe20000004200 */
[-C--:B--2---:R-:W-:Y:S08]  /*106e0*/  HMMA.16816.F32.BF16 R220, R8, R12.reuse, R220 ;  /* 0x0000000c08dc723c */ /* 0x084ff000000418dc */
[C---:B------:R-:W-:Y:S08]  /*106f0*/  HMMA.16816.F32.BF16 R88, R4.reuse, R12, R88 ;  /* 0x0000000c0458723c */ /* 0x040ff00000041858 */
[-C--:B------:R-:W-:Y:S08]  /*10700*/  HMMA.16816.F32.BF16 R100, R4, R14.reuse, R224 ;  /* 0x0000000e0464723c */ /* 0x080ff000000418e0 */
[----:B------:R-:W-:Y:S01]  /*10710*/  HMMA.16816.F32.BF16 R216, R8, R14, R216 ;  /* 0x0000000e08d8723c */ /* 0x000fe200000418d8 */
[----:B------:R-:W2:Y:S01]  /*10720*/  LDSM.16.MT88.4 R12, [R205+0xb000] ;  /* 0x00b00000cd0c783b */ /* 0x000ea20000004200 */
[----:B------:R-:W-:Y:S01]  /*10730*/  IMAD.MOV.U32 R142, RZ, RZ, R99 ;  /* 0x000000ffff8e7224 */ /* 0x000fe200078e0063 */
[----:B------:R-:W-:Y:S01]  /*10740*/  LOP3.LUT R0, R3, UR16, R22, 0x96, !PT ;  /* 0x0000001003007c12 */ /* 0x000fe2000f8e9616 */
[----:B------:R-:W-:Y:S01]  /*10750*/  IMAD.MOV.U32 R143, RZ, RZ, R98 ;  /* 0x000000ffff8f7224 */ /* 0x000fe200078e0062 */
[----:B------:R-:W-:-:S03]  /*10760*/  LOP3.LUT R3, R2, 0xffff, RZ, 0xc0, !PT ;  /* 0x0000ffff02037812 */ /* 0x000fc600078ec0ff */
[----:B---3--:R-:W-:Y:S01]  /*10770*/  HMMA.16816.F32.BF16 R104, R4, R16, R104 ;  /* 0x000000100468723c */ /* 0x008fe20000041868 */
[----:B------:R-:W-:-:S07]  /*10780*/  SHF.R.U32.HI R3, RZ, 0x8, R3 ;  /* 0x00000008ff037819 */ /* 0x000fce0000011603 */
[----:B------:R-:W-:Y:S08]  /*10790*/  HMMA.16816.F32.BF16 R108, R4, R18, R108 ;  /* 0x00000012046c723c */ /* 0x000ff0000004186c */
[C---:B------:R-:W-:Y:S08]  /*107a0*/  HMMA.16816.F32.BF16 R228, R8.reuse, R16, R228 ;  /* 0x0000001008e4723c */ /* 0x040ff000000418e4 */
[----:B------:R-:W-:Y:S01]  /*107b0*/  HMMA.16816.F32.BF16 R16, R8, R18, R140 ;  /* 0x000000120810723c */ /* 0x000fe2000004188c */
[----:B------:R-:W3:Y:S07]  /*107c0*/  LDSM.16.MT88.4 R140, [R203+0xa800] ;  /* 0x00a80000cb8c783b */ /* 0x000eee0000004200 */
[C---:B--2---:R-:W-:Y:S08]  /*107d0*/  HMMA.16816.F32.BF16 R120, R4.reuse, R12, R120 ;  /* 0x0000000c0478723c */ /* 0x044ff00000041878 */
[----:B------:R-:W-:Y:S07]  /*107e0*/  HMMA.16816.F32.BF16 R116, R4, R14, R124 ;  /* 0x0000000e0474723c */ /* 0x000fee000004187c */
[----:B------:R-:W-:Y:S01]  /*107f0*/  LOP3.LUT R4, R2, 0xff, RZ, 0xc0, !PT ;  /* 0x000000ff02047812 */ /* 0x000fe200078ec0ff */
[C---:B------:R-:W-:Y:S01]  /*10800*/  HMMA.16816.F32.BF16 R224, R8.reuse, R12, R112 ;  /* 0x0000000c08e0723c */ /* 0x040fe20000041870 */
[----:B------:R-:W-:Y:S01]  /*10810*/  SHF.R.U32.HI R7, RZ, 0x10, R2 ;  /* 0x00000010ff077819 */ /* 0x000fe20000011602 */
[----:B------:R-:W-:Y:S01]  /*10820*/  IMAD.MOV.U32 R233, RZ, RZ, R97 ;  /* 0x000000ffffe97224 */ /* 0x000fe200078e0061 */
[----:B------:R-:W-:Y:S01]  /*10830*/  LOP3.LUT R6, R0, 0xff, RZ, 0xc0, !PT ;  /* 0x000000ff00067812 */ /* 0x000fe200078ec0ff */
[----:B------:R-:W-:Y:S04]  /*10840*/  LDSM.16.MT88.4 R112, [R206+0xb800] ;  /* 0x00b80000ce70783b */ /* 0x000fe80000004200 */
[----:B------:R-:W-:Y:S01]  /*10850*/  HMMA.16816.F32.BF16 R12, R8, R14, R248 ;  /* 0x0000000e080c723c */ /* 0x000fe200000418f8 */
[----:B------:R-:W-:-:S06]  /*10860*/  SHF.R.U32.HI R5, RZ, 0x18, R0 ;  /* 0x00000018ff057819 */ /* 0x000fcc0000011600 */
[----:B------:R-:W-:Y:S02]  /*10870*/  SHF.R.U32.HI R8, RZ, 0x18, R2 ;  /* 0x00000018ff087819 */ /* 0x000fe40000011602 */
[----:B------:R-:W-:Y:S02]  /*10880*/  PRMT R9, R4, 0x5410, R3 ;  /* 0x0000541004097816 */ /* 0x000fe40000000003 */
[----:B------:R-:W-:Y:S02]  /*10890*/  LOP3.LUT R2, R0, 0xffff, RZ, 0xc0, !PT ;  /* 0x0000ffff00027812 */ /* 0x000fe400078ec0ff */
[----:B------:R-:W-:Y:S02]  /*108a0*/  SHF.R.U32.HI R3, RZ, 0x10, R0 ;  /* 0x00000010ff037819 */ /* 0x000fe40000011600 */
[----:B------:R-:W-:Y:S02]  /*108b0*/  SHF.R.U32.HI R0, RZ, 0x8, R2 ;  /* 0x00000008ff007819 */ /* 0x000fe40000011602 */
[----:B------:R-:W-:-:S04]  /*108c0*/  LOP3.LUT R2, R3, 0xff, RZ, 0xc0, !PT ;  /* 0x000000ff03027812 */ /* 0x000fc800078ec0ff */
[----:B------:R-:W-:Y:S02]  /*108d0*/  PRMT R2, R2, 0x5410, R5 ;  /* 0x0000541002027816 */ /* 0x000fe40000000005 */
[----:B------:R-:W-:Y:S01]  /*108e0*/  PRMT R0, R6, 0x5410, R0 ;  /* 0x0000541006007816 */ /* 0x000fe20000000000 */
[--C-:B------:R-:W-:Y:S02]  /*108f0*/  HSET2.LE.AND R3, R9, R21.reuse, PT ;  /* 0x0000001509037233 */ /* 0x100fe40003803000 */
[--C-:B------:R-:W-:Y:S02]  /*10900*/  HSET2.LE.AND R2, R2, R21.reuse, PT ;  /* 0x0000001502027233 */ /* 0x100fe40003803000 */
[----:B------:R-:W-:Y:S01]  /*10910*/  HSET2.LE.AND R0, R0, R21, PT ;  /* 0x0000001500007233 */ /* 0x000fe20003803000 */
[----:B------:R-:W-:Y:S02]  /*10920*/  LOP3.LUT R126, R3, R49, RZ, 0xc0, !PT ;  /* 0x00000031037e7212 */ /* 0x000fe400078ec0ff */
[----:B------:R-:W-:-:S02]  /*10930*/  LOP3.LUT R125, R2, R51, RZ, 0xc0, !PT ;  /* 0x00000033027d7212 */ /* 0x000fc400078ec0ff */
[----:B------:R-:W2:Y:S01]  /*10940*/  LDSM.16.MT88.4 R48, [R206+0xa800] ;  /* 0x00a80000ce30783b */ /* 0x000ea20000004200 */
[----:B------:R-:W-:-:S03]  /*10950*/  LOP3.LUT R124, R0, R64, RZ, 0xc0, !PT ;  /* 0x00000040007c7212 */ /* 0x000fc600078ec0ff */
[----:B------:R-:W4:Y:S01]  /*10960*/  LDSM.16.MT88.4 R64, [R205+0xa800] ;  /* 0x00a80000cd40783b */ /* 0x000f220000004200 */
[----:B------:R-:W-:-:S04]  /*10970*/  LOP3.LUT R4, R7, 0xff, RZ, 0xc0, !PT ;  /* 0x000000ff07047812 */ /* 0x000fc800078ec0ff */
[----:B------:R-:W-:-:S05]  /*10980*/  PRMT R4, R4, 0x5410, R8 ;  /* 0x0000541004047816 */ /* 0x000fca0000000008 */
[----:B------:R-:W-:-:S05]  /*10990*/  HSET2.LE.AND R4, R4, R21, PT ;  /* 0x0000001504047233 */ /* 0x000fca0003803000 */
[----:B------:R-:W-:Y:S01]  /*109a0*/  LOP3.LUT R127, R4, R96, RZ, 0xc0, !PT ;  /* 0x00000060047f7212 */ /* 0x000fe200078ec0ff */
[-C--:B------:R-:W-:Y:S01]  /*109b0*/  HMMA.16816.F32.BF16 R152, R128, R148.reuse, R152 ;  /* 0x000000948098723c */ /* 0x080fe20000041898 */
[----:B------:R-:W-:Y:S04]  /*109c0*/  LDSM.16.MT88.4 R96, [R203+0xb800] ;  /* 0x00b80000cb60783b */ /* 0x000fe80000004200 */
        /* <DEDUP_REMOVED lines=59> */
[----:B------:R-:W-:-:S07]  /*10d80*/  FADD.FTZ R235, R240, R235 ;  /* 0x000000ebf0eb7221 */ /* 0x000fce0000010000 */
        /* <DEDUP_REMOVED lines=85> */
[C---:B----4-:R-:W-:Y:S01]  /*112e0*/  HMMA.16816.F32.BF16 R220, R16.reuse, R184, R172 ;  /* 0x000000b810dc723c */ /* 0x050fe200000418ac */
[----:B------:R-:W-:Y:S07]  /*112f0*/  LDSM.16.M88.4 R172, [R207] ;  /* 0x00000000cfac783b */ /* 0x000fee0000000200 */
[C---:B------:R-:W-:Y:S08]  /*11300*/  HMMA.16816.F32.BF16 R196, R16.reuse, R180, R196 ;  /* 0x000000b410c4723c */ /* 0x040ff000000418c4 */
[----:B------:R-:W-:Y:S01]  /*11310*/  HMMA.16816.F32.BF16 R192, R16, R186, R12 ;  /* 0x000000ba10c0723c */ /* 0x000fe2000004180c */
[----:B------:R-:W3:Y:S07]  /*11320*/  LDSM.16.M88.4 R12, [R208] ;  /* 0x00000000d00c783b */ /* 0x000eee0000000200 */
[----:B------:R-:W-:Y:S01]  /*11330*/  IMAD.MOV.U32 R26, RZ, RZ, R220 ;  /* 0x000000ffff1a7224 */ /* 0x000fe200078e00dc */
[----:B-1----:R-:W-:Y:S01]  /*11340*/  HMMA.16816.F32.BF16 R224, R4, R176, R224 ;  /* 0x000000b004e0723c */ /* 0x002fe200000418e0 */
[----:B------:R-:W-:-:S02]  /*11350*/  IMAD.MOV.U32 R3, RZ, RZ, R221 ;  /* 0x000000ffff037224 */ /* 0x000fc400078e00dd */
[----:B------:R-:W-:Y:S02]  /*11360*/  IMAD.MOV.U32 R2, RZ, RZ, R222 ;  /* 0x000000ffff027224 */ /* 0x000fe400078e00de */
[----:B------:R-:W-:-:S03]  /*11370*/  IMAD.MOV.U32 R0, RZ, RZ, R223 ;  /* 0x000000ffff007224 */ /* 0x000fc600078e00df */
[----:B------:R-:W-:Y:S01]  /*11380*/  HMMA.16816.F32.BF16 R220, R16, R182, R188 ;  /* 0x000000b610dc723c */ /* 0x000fe200000418bc */
[----:B------:R-:W-:Y:S07]  /*11390*/  LDSM.16.M88.4 R180, [R207+0x800] ;  /* 0x00080000cfb4783b */ /* 0x000fee0000000200 */
[C---:B--2---:R-:W-:Y:S08]  /*113a0*/  HMMA.16816.F32.BF16 R188, R4.reuse, R20, R248 ;  /* 0x0000001404bc723c */ /* 0x044ff000000418f8 */
[C---:B------:R-:W-:Y:S08]  /*113b0*/  HMMA.16816.F32.BF16 R216, R4.reuse, R22, R216 ;  /* 0x0000001604d8723c */ /* 0x040ff000000418d8 */
[----:B------:R-:W-:Y:S01]  /*113c0*/  HMMA.16816.F32.BF16 R184, R4, R178, R228 ;  /* 0x000000b204b8723c */ /* 0x000fe200000418e4 */
[----:B------:R-:W1:Y:S06]  /*113d0*/  LDSM.16.M88.4 R4, [R208+0x2000] ;  /* 0x00200000d004783b */ /* 0x000e6c0000000200 */
[----:B------:R-:W-:Y:S01]  /*113e0*/  IMAD.MOV.U32 R228, RZ, RZ, R26 ;  /* 0x000000ffffe47224 */ /* 0x000fe200078e001a */
[----:B------:R-:W-:Y:S01]  /*113f0*/  HMMA.16816.F32.BF16 R16, R8, R20, R196 ;  /* 0x000000140810723c */ /* 0x000fe200000418c4 */
[----:B------:R-:W-:-:S02]  /*11400*/  IMAD.MOV.U32 R229, RZ, RZ, R3 ;  /* 0x000000ffffe57224 */ /* 0x000fc400078e0003 */
[----:B------:R-:W-:Y:S02]  /*11410*/  IMAD.MOV.U32 R230, RZ, RZ, R2 ;  /* 0x000000ffffe67224 */ /* 0x000fe400078e0002 */
[----:B------:R-:W-:Y:S02]  /*11420*/  IMAD.MOV.U32 R231, RZ, RZ, R0 ;  /* 0x000000ffffe77224 */ /* 0x000fe400078e0000 */
[----:B------:R-:W-:Y:S01]  /*11430*/  IMAD.U32 R0, RZ, RZ, UR31 ;  /* 0x0000001fff007e24 */ /* 0x000fe2000f8e00ff */
[----:B------:R-:W-:Y:S01]  /*11440*/  HMMA.16816.F32.BF16 R248, R8, R22, R220 ;  /* 0x0000001608f8723c */ /* 0x000fe200000418dc */
[----:B------:R-:W-:Y:S02]  /*11450*/  LDSM.16.M88.4 R20, [R200+0x9800] ;  /* 0x00980000c814783b */ /* 0x000fe40000000200 */
[----:B------:R-:W-:-:S05]  /*11460*/  IMAD R0, R0, 0x20, R233 ;  /* 0x0000002000007824 */ /* 0x000fca00078e02e9 */
[C---:B------:R-:W-:Y:S01]  /*11470*/  HMMA.16816.F32.BF16 R228, R8.reuse, R176, R228 ;  /* 0x000000b008e4723c */ /* 0x040fe200000418e4 */
[C---:B------:R-:W-:Y:S02]  /*11480*/  IADD3 R2, R0.reuse, 0x1, RZ ;  /* 0x0000000100027810 */ /* 0x040fe40007ffe0ff */
[----:B------:R-:W-:Y:S02]  /*11490*/  IADD3 R3, R0, 0x8, RZ ;  /* 0x0000000800037810 */ /* 0x000fe40007ffe0ff */
[C---:B------:R-:W-:Y:S02]  /*114a0*/  ISETP.GE.AND P4, PT, R2.reuse, R136, PT ;  /* 0x000000880200720c */ /* 0x040fe40003f86270 */
[C---:B------:R-:W-:Y:S01]  /*114b0*/  ISETP.GE.AND P1, PT, R2.reuse, R137, PT ;  /* 0x000000890200720c */ /* 0x040fe20003f26270 */
[----:B------:R-:W-:Y:S01]  /*114c0*/  HMMA.16816.F32.BF16 R192, R8, R178, R192 ;  /* 0x000000b208c0723c */ /* 0x000fe200000418c0 */
[----:B------:R-:W-:Y:S01]  /*114d0*/  LDSM.16.M88.4 R8, [R202+0x4000] ;  /* 0x00400000ca08783b */ /* 0x000fe20000000200 */
[----:B------:R-:W-:-:S02]  /*114e0*/  ISETP.GE.AND P0, PT, R2, R139, PT ;  /* 0x0000008b0200720c */ /* 0x000fc40003f06270 */
[----:B------:R-:W-:Y:S02]  /*114f0*/  ISETP.GE.AND P6, PT, R2, R138, PT ;  /* 0x0000008a0200720c */ /* 0x000fe40003fc6270 */
[----:B------:R-:W-:Y:S02]  /*11500*/  ISETP.GE.AND P5, PT, R3, R136, PT ;  /* 0x000000880300720c */ /* 0x000fe40003fa6270 */
        /* <DEDUP_REMOVED lines=37> */
[----:B------:R-:W2:Y:S11]  /*11760*/  LDSM.16.M88.4 R16, [R207+0x1000] ;  /* 0x00100000cf10783b */ /* 0x000eb60000000200 */
        /* <DEDUP_REMOVED lines=9> */
[----:B------:R-:W-:Y:S11]  /*11800*/  HMMA.16816.F32.BF16 R184, R8, R176, R224 ;  /* 0x000000b008b8723c */ /* 0x000ff600000418e0 */
[----:B------:R-:W-:Y:S05]  /*11810*/  @!UPT UIADD3 URZ, URZ, URZ, URZ ;  /* 0x0000003f3f3ff290 */ /* 0x000fea000fffe03f */
[----:B--2---:R-:W-:Y:S08]  /*11820*/  HMMA.16816.F32.BF16 R20, R12, R18, R20 ;  /* 0x000000120c14723c */ /* 0x004ff00000041814 */
        /* <DEDUP_REMOVED lines=18> */
[----:B------:R-:W1:Y:S01]  /*11950*/  I2F R5, R2 ;  /* 0x0000000200057306 */ /* 0x000e620000201400 */
[----:B------:R-:W-:Y:S01]  /*11960*/  BAR.SYNC.DEFER_BLOCKING 0x0 ;  /* 0x0000000000007b1d */ /* 0x000fe20000010000 */
[C---:B------:R-:W-:Y:S01]  /*11970*/  ISETP.GE.AND P4, PT, R3.reuse, R137, PT ;  /* 0x000000890300720c */ /* 0x040fe20003f86270 */
[----:B------:R-:W-:Y:S01]  /*11980*/  FFMA.FTZ R7, R6, UR26, R22 ;  /* 0x0000001a06077c23 */ /* 0x000fe20008010016 */
[----:B------:R-:W-:-:S02]  /*11990*/  ISETP.GE.AND P1, PT, R3, R139, PT ;  /* 0x0000008b0300720c */ /* 0x000fc40003f26270 */
[----:B------:R-:W-:Y:S01]  /*119a0*/  ISETP.GE.AND P0, PT, R3, R138, PT ;  /* 0x0000008a0300720c */ /* 0x000fe20003f06270 */
[----:B------:R-:W-:Y:S01]  /*119b0*/  FFMA.FTZ R3, R6, UR26, R20 ;  /* 0x0000001a06037c23 */ /* 0x000fe20008010014 */
[----:B------:R-:W-:Y:S02]  /*119c0*/  IADD3 R4, R0, 0x10, RZ ;  /* 0x0000001000047810 */ /* 0x000fe40007ffe0ff */
[----:B------:R-:W-:Y:S02]  /*119d0*/  FSEL R181, R9, -INF , !P6 ;  /* 0xff80000009b57808 */ /* 0x000fe40007000000 */
[----:B------:R-:W-:Y:S02]  /*119e0*/  FSEL R185, R3, -INF , !P5 ;  /* 0xff80000003b97808 */ /* 0x000fe40006800000 */
[----:B------:R-:W-:Y:S02]  /*119f0*/  FSEL R178, R7, -INF , !P4 ;  /* 0xff80000007b27808 */ /* 0x000fe40006000000 */
[----:B------:R-:W-:Y:S01]  /*11a00*/  FSEL R182, R8, -INF , !P1 ;  /* 0xff80000008b67808 */ /* 0x000fe20004800000 */
[C---:B-1----:R-:W-:Y:S01]  /*11a10*/  FFMA.FTZ R7, R5.reuse, UR26, R21 ;  /* 0x0000001a05077c23 */ /* 0x042fe20008010015 */
[C---:B------:R-:W-:Y:S01]  /*11a20*/  ISETP.GE.AND P6, PT, R2.reuse, R136, PT ;  /* 0x000000880200720c */ /* 0x040fe20003fc6270 */
[----:B------:R-:W-:Y:S01]  /*11a30*/  FFMA.FTZ R8, R5, UR26, R23 ;  /* 0x0000001a05087c23 */ /* 0x000fe20008010017 */
[----:B------:R-:W-:-:S02]  /*11a40*/  ISETP.GE.AND P5, PT, R2, R137, PT ;  /* 0x000000890200720c */ /* 0x000fc40003fa6270 */
[C---:B------:R-:W-:Y:S02]  /*11a50*/  ISETP.GE.AND P4, PT, R2.reuse, R139, PT ;  /* 0x0000008b0200720c */ /* 0x040fe40003f86270 */
[----:B------:R-:W-:Y:S01]  /*11a60*/  ISETP.GE.AND P1, PT, R2, R138, PT ;  /* 0x0000008a0200720c */ /* 0x000fe20003f26270 */
[----:B------:R-:W-:Y:S01]  /*11a70*/  FFMA.FTZ R2, R6, UR26, R198 ;  /* 0x0000001a06027c23 */ /* 0x000fe200080100c6 */
[----:B------:R-:W-:Y:S01]  /*11a80*/  IADD3 R3, R0, 0x11, RZ ;  /* 0x0000001100037810 */ /* 0x000fe20007ffe0ff */
[----:B------:R-:W1:Y:S01]  /*11a90*/  I2F R6, R4 ;  /* 0x0000000400067306 */ /* 0x000e620000201400 */
        /* <DEDUP_REMOVED lines=121> */
.L_x_1267:
[----:B------:R-:W-:Y:S05]  /*12230*/  BSYNC B0 ;  /* 0x0000000000007941 */ /* 0x000fea0003800000 */
.L_x_1266:
[----:B------:R-:W0:Y:S02]  /*12240*/  LDGDEPBAR ;  /* 0x00000000000079af */ /* 0x000e240000000000 */
.L_x_1265:
[----:B------:R-:W2:Y:S04]  /*12250*/  LDL.64 R222, [R1+0x10] ;  /* 0x0000100001de7983 */ /* 0x000ea80000100a00 */
[----:B------:R-:W3:Y:S01]  /*12260*/  LDL.64 R224, [R1+0xf8] ;  /* 0x0000f80001e07983 */ /* 0x000ee20000100a00 */
[----:B------:R-:W-:Y:S01]  /*12270*/  FMNMX.FTZ R0, R134, R12, !PT ;  /* 0x0000000c86007209 */ /* 0x000fe20007810000 */
[----:B------:R-:W-:Y:S01]  /*12280*/  ULOP3.LUT UR4, UR31, UR33, URZ, 0x3c, !UPT ;  /* 0x000000211f047292 */ /* 0x000fe2000f8e3c3f */
[----:B------:R-:W-:Y:S01]  /*12290*/  FMNMX.FTZ R3, R133, R13, !PT ;  /* 0x0000000d85037209 */ /* 0x000fe20007810000 */
[----:B------:R-:W-:Y:S01]  /*122a0*/  STL [R1+0x140], R201 ;  /* 0x000140c901007387 */ /* 0x000fe20000100800 */
[----:B------:R-:W-:-:S03]  /*122b0*/  FMNMX.FTZ R0, R180, R0, !PT ;  /* 0x00000000b4007209 */ /* 0x000fc60007810000 */
[----:B------:R-:W-:Y:S01]  /*122c0*/  STL [R1+0x13c], R203 ;  /* 0x00013ccb01007387 */ /* 0x000fe20000100800 */
[----:B------:R-:W-:-:S03]  /*122d0*/  FMNMX.FTZ R0, R178, R0, !PT ;  /* 0x00000000b2007209 */ /* 0x000fc60007810000 */
        /* <DEDUP_REMOVED lines=10> */
[----:B-1----:R-:W-:-:S02]  /*12380*/  FMNMX.FTZ R4, R19, R2, !PT ;  /* 0x0000000213047209 */ /* 0x002fc40007810000 */
[----:B------:R-:W-:Y:S01]  /*12390*/  FMNMX.FTZ R2, R174, R0, !PT ;  /* 0x00000000ae027209 */ /* 0x000fe20007810000 */
[----:B------:R-:W-:Y:S01]  /*123a0*/  STL [R1+0x128], R210 ;  /* 0x000128d201007387 */ /* 0x000fe20000100800 */
[----:B------:R-:W-:Y:S02]  /*123b0*/  FMNMX.FTZ R0, R14, R4, !PT ;  /* 0x000000040e007209 */ /* 0x000fe40007810000 */
[----:B------:R-:W-:Y:S01]  /*123c0*/  FMNMX.FTZ R4, R184, R3, !PT ;  /* 0x00000003b8047209 */ /* 0x000fe20007810000 */
[----:B------:R-:W-:Y:S01]  /*123d0*/  STL [R1+0x124], R209 ;  /* 0x000124d101007387 */ /* 0x000fe20000100800 */
[----:B------:R-:W-:Y:S02]  /*123e0*/  FMNMX.FTZ R3, R135, R15, !PT ;  /* 0x0000000f87037209 */ /* 0x000fe40007810000 */
[----:B------:R-:W-:Y:S01]  /*123f0*/  FMNMX.FTZ R2, R29, R2, !PT ;  /* 0x000000021d027209 */ /* 0x000fe20007810000 */
[----:B------:R-:W1:Y:S01]  /*12400*/  SHFL.BFLY PT, R10, R0, 0x2, 0x1f ;  /* 0x0c401f00000a7f89 */ /* 0x000e6200000e0000 */
        /* <DEDUP_REMOVED lines=20> */
[----:B------:R-:W4:Y:S01]  /*12550*/  SHFL.BFLY PT, R189, R2, 0x2, 0x1f ;  /* 0x0c401f0002bd7f89 */ /* 0x000f2200000e0000 */
[----:B-1----:R-:W-:Y:S02]  /*12560*/  FMNMX.FTZ R3, R0, R10, !PT ;  /* 0x0000000a00037209 */ /* 0x002fe40007810000 */
[----:B------:R-:W-:Y:S01]  /*12570*/  FMNMX.FTZ R0, R16, R4, !PT ;  /* 0x0000000410007209 */ /* 0x000fe20007810000 */
[----:B------:R-:W-:Y:S01]  /*12580*/  STL [R1+0x108], R138 ;  /* 0x0001088a01007387 */ /* 0x000fe20000100800 */
[----:B------:R-:W-:-:S03]  /*12590*/  FMNMX.FTZ R4, R18, R5, !PT ;  /* 0x0000000512047209 */ /* 0x000fc60007810000 */
[----:B------:R-:W1:Y:S04]  /*125a0*/  SHFL.BFLY PT, R187, R3, 0x1, 0x1f ;  /* 0x0c201f0003bb7f89 */ /* 0x000e6800000e0000 */
[----:B------:R-:W1:Y:S04]  /*125b0*/  SHFL.BFLY PT, R188, R4, 0x2, 0x1f ;  /* 0x0c401f0004bc7f89 */ /* 0x000e6800000e0000 */
[----:B------:R-:W1:Y:S04]  /*125c0*/  SHFL.BFLY PT, R10, R0, 0x2, 0x1f ;  /* 0x0c401f00000a7f89 */ /* 0x000e6800000e0000 */
[----:B------:R-:W-:Y:S01]  /*125d0*/  STL [R1+0x104], R137 ;  /* 0x0001048901007387 */ /* 0x000fe20000100800 */
[----:B----4-:R-:W-:-:S03]  /*125e0*/  FMNMX.FTZ R5, R2, R189, !PT ;  /* 0x000000bd02057209 */ /* 0x010fc60007810000 */
[----:B------:R-:W-:Y:S04]  /*125f0*/  STL [R1+0x100], R136 ;  /* 0x0001008801007387 */ /* 0x000fe80000100800 */
[----:B------:R-:W4:Y:S01]  /*12600*/  SHFL.BFLY PT, R189, R5, 0x1, 0x1f ;  /* 0x0c201f0005bd7f89 */ /* 0x000f2200000e0000 */
[----:B-1----:R-:W-:Y:S02]  /*12610*/  FMNMX.FTZ R233, R3, R187, !PT ;  /* 0x000000bb03e97209 */ /* 0x002fe40007810000 */
[----:B------:R-:W-:Y:S02]  /*12620*/  FMNMX.FTZ R3, R4, R188, !PT ;  /* 0x000000bc04037209 */ /* 0x000fe40007810000 */
[C---:B------:R-:W-:Y:S02]  /*12630*/  FSETP.NEU.FTZ.AND P1, PT, R233.reuse, -INF , PT ;  /* 0xff800000e900780b */ /* 0x040fe40003f3d000 */
[----:B------:R-:W-:Y:S01]  /*12640*/  FMNMX.FTZ R2, R0, R10, !PT ;  /* 0x0000000a00027209 */ /* 0x000fe20007810000 */
[----:B------:R-:W-:Y:S01]  /*12650*/  FMUL.FTZ R0, R233, c[0x0][0x23c] ;  /* 0x00008f00e9007a20 */ /* 0x000fe20000410000 */
[----:B------:R-:W1:Y:S04]  /*12660*/  SHFL.BFLY PT, R10, R3, 0x1, 0x1f ;  /* 0x0c201f00030a7f89 */ /* 0x000e6800000e0000 */
[----:B------:R-:W1:Y:S01]  /*12670*/  SHFL.BFLY PT, R4, R2, 0x1, 0x1f ;  /* 0x0c201f0002047f89 */ /* 0x000e6200000e0000 */
[----:B------:R-:W-:-:S05]  /*12680*/  FSEL R0, R0, RZ, P1 ;  /* 0x000000ff00007208 */ /* 0x000fca0000800000 */
[--C-:B------:R-:W-:Y:S01]  /*12690*/  FFMA.FTZ R187, R12, c[0x0][0x23c], -R0.reuse ;  /* 0x00008f000cbb7a23 */ /* 0x100fe20000010800 */
[----:B----4-:R-:W-:Y:S01]  /*126a0*/  FMNMX.FTZ R234, R5, R189, !PT ;  /* 0x000000bd05ea7209 */ /* 0x010fe20007810000 */
[--C-:B------:R-:W-:Y:S02]  /*126b0*/  FFMA.FTZ R180, R180, c[0x0][0x23c], -R0.reuse ;  /* 0x00008f00b4b47a23 */ /* 0x100fe40000010800 */
[--C-:B------:R-:W-:Y:S01]  /*126c0*/  FFMA.FTZ R178, R178, c[0x0][0x23c], -R0.reuse ;  /* 0x00008f00b2b27a23 */ /* 0x100fe20000010800 */
[----:B------:R-:W-:Y:S01]  /*126d0*/  FSETP.NEU.FTZ.AND P5, PT, R234, -INF , PT ;  /* 0xff800000ea00780b */ /* 0x000fe20003fbd000 */
[--C-:B------:R-:W-:Y:S02]  /*126e0*/  FFMA.FTZ R188, R176, c[0x0][0x23c], -R0.reuse ;  /* 0x00008f00b0bc7a23 */ /* 0x100fe40000010800 */
[--C-:B------:R-:W-:Y:S02]  /*126f0*/  FFMA.FTZ R190, R27, c[0x0][0x23c], -R0.reuse ;  /* 0x00008f001bbe7a23 */ /* 0x100fe40000010800 */
[----:B------:R-:W-:-:S02]  /*12700*/  FFMA.FTZ R191, R21, c[0x0][0x23c], -R0 ;  /* 0x00008f0015bf7a23 */ /* 0x000fc40000010800 */
[--C-:B------:R-:W-:Y:S02]  /*12710*/  FFMA.FTZ R194, R19, c[0x0][0x23c], -R0.reuse ;  /* 0x00008f0013c27a23 */ /* 0x100fe40000010800 */
[----:B------:R-:W-:Y:S01]  /*12720*/  FFMA.FTZ R195, R14, c[0x0][0x23c], -R0 ;  /* 0x00008f000ec37a23 */ /* 0x000fe20000010800 */
[----:B-1----:R-:W-:Y:S01]  /*12730*/  FMNMX.FTZ R214, R3, R10, !PT ;  /* 0x0000000a03d67209 */ /* 0x002fe20007810000 */
[C---:B------:R-:W-:Y:S01]  /*12740*/  FMUL.FTZ R0, R234.reuse, c[0x0][0x23c] ;  /* 0x00008f00ea007a20 */ /* 0x040fe20000410000 */
[----:B------:R-:W-:Y:S02]  /*12750*/  FSEL R3, R234, RZ, P5 ;  /* 0x000000ffea037208 */ /* 0x000fe40002800000 */
[----:B------:R-:W-:Y:S02]  /*12760*/  FMNMX.FTZ R232, R2, R4, !PT ;  /* 0x0000000402e87209 */ /* 0x000fe40007810000 */
[----:B------:R-:W-:Y:S01]  /*12770*/  FSEL R2, R0, RZ, P5 ;  /* 0x000000ff00027208 */ /* 0x000fe20002800000 */
[----:B------:R-:W-:Y:S01]  /*12780*/  FADD.FTZ R3, R132, -R3 ;  /* 0x8000000384037221 */ /* 0x000fe20000010000 */
[C---:B------:R-:W-:Y:S01]  /*12790*/  FSETP.NEU.FTZ.AND P4, PT, R232.reuse, -INF , PT ;  /* 0xff800000e800780b */ /* 0x040fe20003f9d000 */
[----:B------:R-:W-:Y:S01]  /*127a0*/  FMUL.FTZ R0, R232, c[0x0][0x23c] ;  /* 0x00008f00e8007a20 */ /* 0x000fe20000410000 */
[----:B------:R-:W-:Y:S01]  /*127b0*/  FSETP.NEU.FTZ.AND P5, PT, R214, -INF , PT ;  /* 0xff800000d600780b */ /* 0x000fe20003fbd000 */
[----:B------:R-:W-:-:S02]  /*127c0*/  FFMA.FTZ R11, R11, c[0x0][0x23c], -R2 ;  /* 0x00008f000b0b7a23 */ /* 0x000fc40000010802 */
[----:B------:R-:W-:Y:S01]  /*127d0*/  FMUL.FTZ R3, R3, c[0x0][0x23c] ;  /* 0x00008f0003037a20 */ /* 0x000fe20000410000 */
[----:B------:R-:W-:Y:S01]  /*127e0*/  FSEL R0, R0, RZ, P4 ;  /* 0x000000ff00007208 */ /* 0x000fe20002000000 */
[--C-:B------:R-:W-:Y:S02]  /*127f0*/  FFMA.FTZ R181, R181, c[0x0][0x23c], -R2.reuse ;  /* 0x00008f00b5b57a23 */ /* 0x100fe40000010802 */
[----:B------:R-:W-:Y:S01]  /*12800*/  MUFU.EX2 R11, R11 ;  /* 0x0000000b000b7308 */ /* 0x000fe20000000800 */
[----:B------:R-:W-:Y:S02]  /*12810*/  FFMA.FTZ R179, R179, c[0x0][0x23c], -R2 ;  /* 0x00008f00b3b37a23 */ /* 0x000fe40000010802 */
[--C-:B------:R-:W-:Y:S02]  /*12820*/  FFMA.FTZ R176, R13, c[0x0][0x23c], -R0.reuse ;  /* 0x00008f000db07a23 */ /* 0x100fe40000010800 */
[--C-:B------:R-:W-:Y:S02]  /*12830*/  FFMA.FTZ R192, R184, c[0x0][0x23c], -R0.reuse ;  /* 0x00008f00b8c07a23 */ /* 0x100fe40000010800 */
[--C-:B------:R-:W-:Y:S01]  /*12840*/  FFMA.FTZ R197, R182, c[0x0][0x23c], -R0.reuse ;  /* 0x00008f00b6c57a23 */ /* 0x100fe20000010800 */
[----:B------:R-:W1:Y:S01]  /*12850*/  MUFU.EX2 R4, R3 ;  /* 0x0000000300047308 */ /* 0x000e620000000800 */
[----:B------:R-:W-:-:S02]  /*12860*/  FFMA.FTZ R198, R177, c[0x0][0x23c], -R0 ;  /* 0x00008f00b1c67a23 */ /* 0x000fc40000010800 */
[--C-:B------:R-:W-:Y:S02]  /*12870*/  FFMA.FTZ R215, R173, c[0x0][0x23c], -R0.reuse ;  /* 0x00008f00add77a23 */ /* 0x100fe40000010800 */
[--C-:B------:R-:W-:Y:S02]  /*12880*/  FFMA.FTZ R216, R23, c[0x0][0x23c], -R0.reuse ;  /* 0x00008f0017d87a23 */ /* 0x100fe40000010800 */
[--C-:B------:R-:W-:Y:S01]  /*12890*/  FFMA.FTZ R219, R22, c[0x0][0x23c], -R0.reuse ;  /* 0x00008f0016db7a23 */ /* 0x100fe20000010800 */
[----:B------:R-:W4:Y:S01]  /*128a0*/  MUFU.EX2 R181, R181 ;  /* 0x000000b500b57308 */ /* 0x000f220000000800 */
[----:B------:R-:W-:Y:S02]  /*128b0*/  FFMA.FTZ R220, R16, c[0x0][0x23c], -R0 ;  /* 0x00008f0010dc7a23 */ /* 0x000fe40000010800 */
[----:B------:R-:W-:Y:S02]  /*128c0*/  FFMA.FTZ R174, R174, c[0x0][0x23c], -R2 ;  /* 0x00008f00aeae7a23 */ /* 0x000fe40000010802 */
[----:B------:R-:W-:-:S02]  /*128d0*/  FMUL.FTZ R0, R214, c[0x0][0x23c] ;  /* 0x00008f00d6007a20 */ /* 0x000fc40000410000 */
[--C-:B------:R-:W-:Y:S01]  /*128e0*/  FFMA.FTZ R199, R29, c[0x0][0x23c], -R2.reuse ;  /* 0x00008f001dc77a23 */ /* 0x100fe20000010802 */
[----:B------:R-:W-:Y:S01]  /*128f0*/  MUFU.EX2 R179, R179 ;  /* 0x000000b300b37308 */ /* 0x000fe20000000800 */
[--C-:B------:R-:W-:Y:S01]  /*12900*/  FFMA.FTZ R213, R26, c[0x0][0x23c], -R2.reuse ;  /* 0x00008f001ad57a23 */ /* 0x100fe20000010802 */
[----:B------:R-:W-:Y:S01]  /*12910*/  FSEL R0, R0, RZ, P5 ;  /* 0x000000ff00007208 */ /* 0x000fe20002800000 */
[--C-:B------:R-:W-:Y:S02]  /*12920*/  FFMA.FTZ R217, R20, c[0x0][0x23c], -R2.reuse ;  /* 0x00008f0014d97a23 */ /* 0x100fe40000010802 */
[----:B------:R-:W-:Y:S02]  /*12930*/  FFMA.FTZ R218, R17, c[0x0][0x23c], -R2 ;  /* 0x00008f0011da7a23 */ /* 0x000fe40000010802 */
[----:B-1----:R-:W-:Y:S01]  /*12940*/  FFMA.FTZ R244, R244, R4, R11 ;  /* 0x00000004f4f47223 */ /* 0x002fe2000001000b */
[----:B------:R-:W1:Y:S01]  /*12950*/  MUFU.EX2 R2, R174 ;  /* 0x000000ae00027308 */ /* 0x000e620000000800 */
[--C-:B------:R-:W-:Y:S01]  /*12960*/  FFMA.FTZ R5, R15, c[0x0][0x23c], -R0.reuse ;  /* 0x00008f000f057a23 */ /* 0x100fe20000010800 */
[----:B----4-:R-:W-:Y:S01]  /*12970*/  F2FP.BF16.PACK_AB R193, R181, R11 ;  /* 0x0000000bb5c1723e */ /* 0x010fe200000010ff */
[----:B------:R-:W-:-:S02]  /*12980*/  FFMA.FTZ R186, R186, c[0x0][0x23c], -R0 ;  /* 0x00008f00baba7a23 */ /* 0x000fc40000010800 */
[--C-:B------:R-:W-:Y:S02]  /*12990*/  FFMA.FTZ R173, R185, c[0x0][0x23c], -R0.reuse ;  /* 0x00008f00b9ad7a23 */ /* 0x100fe40000010800 */
[--C-:B------:R-:W-:Y:S01]  /*129a0*/  FFMA.FTZ R175, R175, c[0x0][0x23c], -R0.reuse ;  /* 0x00008f00afaf7a23 */ /* 0x100fe20000010800 */
[----:B------:R-:W-:Y:S01]  /*129b0*/  MUFU.EX2 R5, R5 ;  /* 0x0000000500057308 */ /* 0x000fe20000000800 */
[--C-:B------:R-:W-:Y:S02]  /*129c0*/  FFMA.FTZ R172, R172, c[0x0][0x23c], -R0.reuse ;  /* 0x00008f00acac7a23 */ /* 0x100fe40000010800 */
[--C-:B------:R-:W-:Y:S02]  /*129d0*/  FFMA.FTZ R177, R28, c[0x0][0x23c], -R0.reuse ;  /* 0x00008f001cb17a23 */ /* 0x100fe40000010800 */
[--C-:B------:R-:W-:Y:S02]  /*129e0*/  FFMA.FTZ R189, R18, c[0x0][0x23c], -R0.reuse ;  /* 0x00008f0012bd7a23 */ /* 0x100fe40000010800 */
[----:B------:R-:W-:Y:S01]  /*129f0*/  FMUL.FTZ R170, R170, R4 ;  /* 0x00000004aaaa7220 */ /* 0x000fe20000410000 */
[----:B-1----:R-:W-:Y:S01]  /*12a00*/  F2FP.BF16.PACK_AB R196, R2, R179 ;  /* 0x000000b302c4723e */ /* 0x002fe200000010ff */
[----:B------:R-:W-:Y:S01]  /*12a10*/  FFMA.FTZ R174, R183, c[0x0][0x23c], -R0 ;  /* 0x00008f00b7ae7a23 */ /* 0x000fe20000010800 */
[----:B------:R-:W-:Y:S01]  /*12a20*/  MUFU.EX2 R14, R186 ;  /* 0x000000ba000e7308 */ /* 0x000fe20000000800 */
[----:B------:R-:W-:-:S02]  /*12a30*/  FADD.FTZ R0, R181, R244 ;  /* 0x000000f4b5007221 */ /* 0x000fc40000010000 */
[-C--:B------:R-:W-:Y:S02]  /*12a40*/  FMUL.FTZ R171, R171, R4.reuse ;  /* 0x00000004abab7220 */ /* 0x080fe40000410000 */
[----:B------:R-:W-:Y:S02]  /*12a50*/  FADD.FTZ R0, R179, R0 ;  /* 0x00000000b3007221 */ /* 0x000fe40000010000 */
[-C--:B------:R-:W-:Y:S01]  /*12a60*/  FMUL.FTZ R166, R166, R4.reuse ;  /* 0x00000004a6a67220 */ /* 0x080fe20000410000 */
[----:B------:R-:W-:Y:S01]  /*12a70*/  MUFU.EX2 R13, R187 ;  /* 0x000000bb000d7308 */ /* 0x000fe20000000800 */
[----:B------:R-:W-:Y:S01]  /*12a80*/  FADD.FTZ R221, R2, R0 ;  /* 0x0000000002dd7221 */ /* 0x000fe20000010000 */
[----:B------:R-:W-:Y:S01]  /*12a90*/  LOP3.LUT R0, R247, UR4, RZ, 0x3c, !PT ;  /* 0x00000004f7007c12 */ /* 0x000fe2000f8e3cff */
[-C--:B------:R-:W-:Y:S02]  /*12aa0*/  FMUL.FTZ R167, R167, R4.reuse ;  /* 0x00000004a7a77220 */ /* 0x080fe40000410000 */
[----:B------:R-:W-:-:S02]  /*12ab0*/  FMUL.FTZ R162, R162, R4 ;  /* 0x00000004a2a27220 */ /* 0x000fc40000410000 */
[-C--:B------:R-:W-:Y:S02]  /*12ac0*/  FMUL.FTZ R163, R163, R4.reuse ;  /* 0x00000004a3a37220 */ /* 0x080fe40000410000 */
[-C--:B------:R-:W-:Y:S02]  /*12ad0*/  FMUL.FTZ R158, R158, R4.reuse ;  /* 0x000000049e9e7220 */ /* 0x080fe40000410000 */
[----:B------:R-:W-:Y:S02]  /*12ae0*/  FMUL.FTZ R159, R159, R4 ;  /* 0x000000049f9f7220 */ /* 0x000fe40000410000 */
[----:B--2---:R-:W-:Y:S02]  /*12af0*/  IMAD.MOV.U32 R244, RZ, RZ, R222 ;  /* 0x000000fffff47224 */ /* 0x004fe400078e00de */
[----:B------:R-:W-:Y:S02]  /*12b00*/  IMAD.MOV.U32 R245, RZ, RZ, R223 ;  /* 0x000000fffff57224 */ /* 0x000fe400078e00df */
[----:B------:R-:W-:-:S05]  /*12b10*/  IMAD.WIDE.U32 R222, R0, -0x326172a9, RZ ;  /* 0xcd9e8d5700de7825 */ /* 0x000fca00078e00ff */
[----:B---3--:R-:W-:Y:S02]  /*12b20*/  LOP3.LUT R16, R223, UR14, R224, 0x96, !PT ;  /* 0x0000000edf107c12 */ /* 0x008fe4000f8e96e0 */
[----:B------:R-:W-:Y:S01]  /*12b30*/  LOP3.LUT R0, R237, UR13, R222, 0x96, !PT ;  /* 0x0000000ded007c12 */ /* 0x000fe2000f8e96de */
[----:B------:R-:W1:Y:S02]  /*12b40*/  LDC.U8 R224, c[0x0][0x2d8] ;  /* 0x0000b600ffe07b82 */ /* 0x000e640000000000 */
[----:B------:R-:W-:-:S04]  /*12b50*/  IMAD.WIDE.U32 R16, R16, -0x2daee0ad, RZ ;  /* 0xd2511f5310107825 */ /* 0x000fc800078e00ff */
[----:B------:R-:W-:Y:S01]  /*12b60*/  IMAD.WIDE.U32 R182, R0, -0x2daee0ad, RZ ;  /* 0xd2511f5300b67825 */ /* 0x000fe200078e00ff */
[----:B------:R-:W-:Y:S02]  /*12b70*/  LOP3.LUT R2, R17, UR12, R244, 0x96, !PT ;  /* 0x0000000c11027c12 */ /* 0x000fe4000f8e96f4 */
[----:B------:R-:W-:Y:S02]  /*12b80*/  FSEL R0, R214, RZ, P5 ;  /* 0x000000ffd6007208 */ /* 0x000fe40002800000 */
[----:B------:R-:W-:Y:S01]  /*12b90*/  LOP3.LUT R10, R183, UR10, R16, 0x96, !PT ;  /* 0x0000000ab70a7c12 */ /* 0x000fe2000f8e9610 */
[----:B------:R-:W-:-:S04]  /*12ba0*/  IMAD.WIDE.U32 R2, R2, -0x326172a9, RZ ;  /* 0xcd9e8d5702027825 */ /* 0x000fc800078e00ff */
[----:B------:R-:W-:Y:S01]  /*12bb0*/  IMAD.WIDE.U32 R10, R10, -0x326172a9, RZ ;  /* 0xcd9e8d570a0a7825 */ /* 0x000fe200078e00ff */
[----:B------:R-:W-:-:S03]  /*12bc0*/  LOP3.LUT R3, R3, UR11, R236, 0x96, !PT ;  /* 0x0000000b03037c12 */ /* 0x000fc6000f8e96ec */
[----:B------:R-:W-:Y:S01]  /*12bd0*/  FADD.FTZ R0, R135, -R0 ;  /* 0x8000000087007221 */ /* 0x000fe20000010000 */
[----:B------:R-:W-:Y:S01]  /*12be0*/  LOP3.LUT R20, R11, UR9, R2, 0x96, !PT ;  /* 0x000000090b147c12 */ /* 0x000fe2000f8e9602 */
[----:B------:R-:W-:-:S04]  /*12bf0*/  IMAD.WIDE.U32 R2, R3, -0x2daee0ad, RZ ;  /* 0xd2511f5303027825 */ /* 0x000fc800078e00ff */
[----:B------:R-:W-:Y:S01]  /*12c00*/  IMAD.WIDE.U32 R20, R20, -0x2daee0ad, RZ ;  /* 0xd2511f5314147825 */ /* 0x000fe200078e00ff */
[----:B------:R-:W-:-:S03]  /*12c10*/  LOP3.LUT R3, R3, UR8, R182, 0x96, !PT ;  /* 0x0000000803037c12 */ /* 0x000fc6000f8e96b6 */
[----:B------:R-:W-:Y:S01]  /*12c20*/  FMUL.FTZ R0, R0, c[0x0][0x23c] ;  /* 0x00008f0000007a20 */ /* 0x000fe20000410000 */
[----:B------:R-:W-:Y:S01]  /*12c30*/  LOP3.LUT R11, R21, UR6, R2, 0x96, !PT ;  /* 0x00000006150b7c12 */ /* 0x000fe2000f8e9602 */
[----:B------:R-:W-:-:S04]  /*12c40*/  IMAD.WIDE.U32 R2, R3, -0x326172a9, RZ ;  /* 0xcd9e8d5703027825 */ /* 0x000fc800078e00ff */
[----:B------:R-:W2:Y:S01]  /*12c50*/  MUFU.EX2 R0, R0 ;  /* 0x0000000000007308 */ /* 0x000ea20000000800 */
[----:B------:R-:W-:Y:S01]  /*12c60*/  LOP3.LUT R132, R3, UR7, R10, 0x96, !PT ;  /* 0x0000000703847c12 */ /* 0x000fe2000f8e960a */
[----:B------:R-:W-:-:S05]  /*12c70*/  IMAD.WIDE.U32 R10, R11, -0x326172a9, RZ ;  /* 0xcd9e8d570b0a7825 */ /* 0x000fca00078e00ff */
[----:B------:R-:W-:-:S04]  /*12c80*/  LOP3.LUT R2, R11, UR15, R2, 0x96, !PT ;  /* 0x0000000f0b027c12 */ /* 0x000fc8000f8e9602 */
[----:B------:R-:W-:-:S04]  /*12c90*/  LOP3.LUT R3, R2, 0xffff, RZ, 0xc0, !PT ;  /* 0x0000ffff02037812 */ /* 0x000fc800078ec0ff */
[----:B------:R-:W-:Y:S01]  /*12ca0*/  SHF.R.U32.HI R3, RZ, 0x8, R3 ;  /* 0x00000008ff037819 */ /* 0x000fe20000011603 */
[-C--:B--2---:R-:W-:Y:S02]  /*12cb0*/  FFMA.FTZ R235, R235, R0.reuse, R5 ;  /* 0x00000000ebeb7223 */ /* 0x084fe40000010005 */
[-C--:B------:R-:W-:Y:S01]  /*12cc0*/  FMUL.FTZ R139, R96, R0.reuse ;  /* 0x00000000608b7220 */ /* 0x080fe20000410000 */
[----:B------:R-:W-:Y:S01]  /*12cd0*/  LOP3.LUT R3, R3, 0xffff, RZ, 0xc0, !PT ;  /* 0x0000ffff03037812 */ /* 0x000fe200078ec0ff */
[C---:B------:R-:W-:Y:S01]  /*12ce0*/  FADD.FTZ R135, R14.reuse, R235 ;  /* 0x000000eb0e877221 */ /* 0x040fe20000010000 */
[----:B------:R-:W-:Y:S01]  /*12cf0*/  F2FP.BF16.PACK_AB R14, R14, R5 ;  /* 0x000000050e0e723e */ /* 0x000fe200000010ff */
[-C--:B------:R-:W-:Y:S01]  /*12d00*/  FMUL.FTZ R152, R152, R0.reuse ;  /* 0x0000000098987220 */ /* 0x080fe20000410000 */
[----:B-1----:R-:W-:Y:S01]  /*12d10*/  ISETP.GE.U32.AND P5, PT, R224, R3, PT ;  /* 0x00000003e000720c */ /* 0x002fe20003fa6070 */
[-C--:B------:R-:W-:Y:S01]  /*12d20*/  FMUL.FTZ R153, R153, R0.reuse ;  /* 0x0000000099997220 */ /* 0x080fe20000410000 */
[----:B------:R-:W-:Y:S01]  /*12d30*/  LOP3.LUT R3, R2, 0xff, RZ, 0xc0, !PT ;  /* 0x000000ff02037812 */ /* 0x000fe200078ec0ff */
[-C--:B------:R-:W-:Y:S01]  /*12d40*/  FMUL.FTZ R228, R148, R0.reuse ;  /* 0x0000000094e47220 */ /* 0x080fe20000410000 */
[----:B------:R-:W-:Y:S01]  /*12d50*/  FSEL R5, R233, RZ, P1 ;  /* 0x000000ffe9057208 */ /* 0x000fe20000800000 */
[-C--:B------:R-:W-:Y:S01]  /*12d60*/  FMUL.FTZ R229, R149, R0.reuse ;  /* 0x0000000095e57220 */ /* 0x080fe20000410000 */
[----:B------:R-:W-:Y:S01]  /*12d70*/  ISETP.GE.U32.AND P6, PT, R224, R3, PT ;  /* 0x00000003e000720c */ /* 0x000fe20003fc6070 */
[-C--:B------:R-:W-:Y:S01]  /*12d80*/  FMUL.FTZ R144, R144, R0.reuse ;  /* 0x0000000090907220 */ /* 0x080fe20000410000 */
[--C-:B------:R-:W-:Y:S01]  /*12d90*/  SHF.R.U32.HI R3, RZ, 0x18, R2.reuse ;  /* 0x00000018ff037819 */ /* 0x100fe20000011602 */
[-C--:B------:R-:W-:Y:S01]  /*12da0*/  FMUL.FTZ R145, R145, R0.reuse ;  /* 0x0000000091917220 */ /* 0x080fe20000410000 */
[----:B------:R-:W-:Y:S01]  /*12db0*/  SHF.R.U32.HI R2, RZ, 0x10, R2 ;  /* 0x00000010ff027819 */ /* 0x000fe20000011602 */
[-C--:B------:R-:W-:Y:S01]  /*12dc0*/  FMUL.FTZ R248, R140, R0.reuse ;  /* 0x000000008cf87220 */ /* 0x080fe20000410000 */
[----:B------:R-:W-:Y:S01]  /*12dd0*/  ISETP.GE.U32.AND P1, PT, R224, R3, PT ;  /* 0x00000003e000720c */ /* 0x000fe20003f26070 */
[----:B------:R-:W-:Y:S01]  /*12de0*/  FADD.FTZ R3, R134, -R5 ;  /* 0x8000000586037221 */ /* 0x000fe20000010000 */
[----:B------:R-:W-:Y:S01]  /*12df0*/  LOP3.LUT R2, R2, 0xff, RZ, 0xc0, !PT ;  /* 0x000000ff02027812 */ /* 0x000fe200078ec0ff */
[----:B------:R-:W1:Y:S01]  /*12e00*/  MUFU.EX2 R134, R180 ;  /* 0x000000b400867308 */ /* 0x000e620000000800 */
[----:B------:R-:W-:-:S02]  /*12e10*/  FMUL.FTZ R249, R141, R0 ;  /* 0x000000008df97220 */ /* 0x000fc40000410000 */
[----:B------:R-:W-:Y:S01]  /*12e20*/  FMUL.FTZ R5, R3, c[0x0][0x23c] ;  /* 0x00008f0003057a20 */ /* 0x000fe20000410000 */
[----:B------:R-:W-:Y:S01]  /*12e30*/  FSEL R3, R232, RZ, P4 ;  /* 0x000000ffe8037208 */ /* 0x000fe20002000000 */
[----:B------:R-:W-:Y:S01]  /*12e40*/  FMUL.FTZ R137, R36, R0 ;  /* 0x0000000024897220 */ /* 0x000fe20000410000 */
[----:B------:R-:W-:Y:S01]  /*12e50*/  ISETP.GE.U32.AND P4, PT, R224, R2, PT ;  /* 0x00000002e000720c */ /* 0x000fe20003f86070 */
[-C--:B------:R-:W-:Y:S01]  /*12e60*/  FMUL.FTZ R136, R37, R0.reuse ;  /* 0x0000000025887220 */ /* 0x080fe20000410000 */
[----:B------:R2:W3:Y:S01]  /*12e70*/  MUFU.EX2 R2, R5 ;  /* 0x0000000500027308 */ /* 0x0004e20000000800 */
[-C--:B------:R-:W-:Y:S02]  /*12e80*/  FMUL.FTZ R227, R48, R0.reuse ;  /* 0x0000000030e37220 */ /* 0x080fe40000410000 */
[-C--:B------:R-:W-:Y:S02]  /*12e90*/  FMUL.FTZ R226, R49, R0.reuse ;  /* 0x0000000031e27220 */ /* 0x080fe40000410000 */
[----:B------:R-:W-:-:S02]  /*12ea0*/  FMUL.FTZ R237, R52, R0 ;  /* 0x0000000034ed7220 */ /* 0x000fc40000410000 */
[-C--:B------:R-:W-:Y:S02]  /*12eb0*/  FMUL.FTZ R200, R53, R0.reuse ;  /* 0x0000000035c87220 */ /* 0x080fe40000410000 */
[-C--:B------:R-:W-:Y:S02]  /*12ec0*/  FMUL.FTZ R211, R64, R0.reuse ;  /* 0x0000000040d37220 */ /* 0x080fe40000410000 */
[-C--:B------:R-:W-:Y:S02]  /*12ed0*/  FMUL.FTZ R210, R65, R0.reuse ;  /* 0x0000000041d27220 */ /* 0x080fe40000410000 */
[-C--:B------:R-:W-:Y:S02]  /*12ee0*/  FMUL.FTZ R252, R68, R0.reuse ;  /* 0x0000000044fc7220 */ /* 0x080fe40000410000 */
[-C--:B------:R-:W-:Y:S01]  /*12ef0*/  FMUL.FTZ R240, R69, R0.reuse ;  /* 0x0000000045f07220 */ /* 0x080fe20000410000 */
[----:B------:R-:W-:Y:S01]  /*12f00*/  @!P6 HFMA2.BF16_V2 R69, -RZ.H0_H0, RZ.H0_H0, -R14.H0_H0 ;  /* 0x200000ffff45e231 */ /* 0x000fe2000034090e */
[-C--:B------:R-:W-:Y:S01]  /*12f10*/  FMUL.FTZ R207, R80, R0.reuse ;  /* 0x0000000050cf7220 */ /* 0x080fe20000410000 */
[----:B--2---:R-:W-:Y:S01]  /*12f20*/  LOP3.LUT R5, R10, 0xffff, RZ, 0xc0, !PT ;  /* 0x0000ffff0a057812 */ /* 0x004fe200078ec0ff */
        /* <DEDUP_REMOVED lines=13> */
[-CC-:B---3--:R-:W-:Y:S01]  /*13000*/  FFMA.FTZ R49, R239, R2.reuse, R13.reuse ;  /* 0x00000002ef317223 */ /* 0x188fe2000001000d */
[----:B------:R-:W-:Y:S01]  /*13010*/  PRMT R13, R14, 0x7632, R13 ;  /* 0x000076320e0d7816 */ /* 0x000fe2000000000d */
[----:B------:R-:W-:Y:S01]  /*13020*/  FADD.FTZ R48, R133, -R3 ;  /* 0x8000000385307221 */ /* 0x000fe20000010000 */
[C---:B------:R-:W-:Y:S01]  /*13030*/  PRMT R18, R0.reuse, 0x7610, R18 ;  /* 0x0000761000127816 */ /* 0x040fe20000000012 */
[----:B------:R-:W-:Y:S01]  /*13040*/  FMUL.FTZ R208, R67, R2 ;  /* 0x0000000243d07220 */ /* 0x000fe20000410000 */
[----:B------:R-:W-:Y:S01]  /*13050*/  PRMT R21, R0, 0x7632, R21 ;  /* 0x0000763200157816 */ /* 0x000fe20000000015 */
[----:B------:R-:W-:Y:S01]  /*13060*/  @!P5 HFMA2.BF16_V2 R68, -RZ.H0_H0, RZ.H0_H0, -R13.H0_H0 ;  /* 0x200000ffff44d231 */ /* 0x000fe2000034090d */
[----:B------:R-:W-:Y:S01]  /*13070*/  LOP3.LUT R0, R10, 0xff, RZ, 0xc0, !PT ;  /* 0x000000ff0a007812 */ /* 0x000fe200078ec0ff */
[----:B------:R-:W-:Y:S01]  /*13080*/  @!P4 HFMA2.BF16_V2 R65, -RZ.H0_H0, RZ.H0_H0, -R18.H0_H0 ;  /* 0x200000ffff41c231 */ /* 0x000fe20000340912 */
[----:B------:R-:W-:Y:S01]  /*13090*/  PRMT R80, R14, 0x5410, R13 ;  /* 0x000054100e507816 */ /* 0x000fe2000000000d */
[----:B------:R-:W-:Y:S01]  /*130a0*/  @!P1 HFMA2.BF16_V2 R64, -RZ.H0_H0, RZ.H0_H0, -R21.H0_H0 ;  /* 0x200000ffff409231 */ /* 0x000fe20000340915 */
[----:B------:R-:W-:Y:S01]  /*130b0*/  @!P6 PRMT R14, R69, 0x5410, RZ ;  /* 0x00005410450ee816 */ /* 0x000fe200000000ff */
[----:B------:R-:W-:Y:S01]  /*130c0*/  MUFU.EX2 R67, R174 ;  /* 0x000000ae00437308 */ /* 0x000fe20000000800 */
[----:B------:R-:W-:Y:S01]  /*130d0*/  ISETP.GE.U32.AND P6, PT, R224, R0, PT ;  /* 0x00000000e000720c */ /* 0x000fe20003fc6070 */
[-C--:B------:R-:W-:Y:S01]  /*130e0*/  FMUL.FTZ R250, R142, R2.reuse ;  /* 0x000000028efa7220 */ /* 0x080fe20000410000 */
[----:B------:R-:W-:Y:S01]  /*130f0*/  SHF.R.U32.HI R3, RZ, 0x10, R10 ;  /* 0x00000010ff037819 */ /* 0x000fe2000001160a */
[----:B------:R-:W-:Y:S01]  /*13100*/  IMAD.MOV.U32 R142, RZ, RZ, R200 ;  /* 0x000000ffff8e7224 */ /* 0x000fe200078e00c8 */
[----:B------:R-:W-:Y:S01]  /*13110*/  SHF.R.U32.HI R0, RZ, 0x18, R10 ;  /* 0x00000018ff007819 */ /* 0x000fe2000001160a */
[-C--:B------:R-:W-:Y:S01]  /*13120*/  FMUL.FTZ R200, R83, R2.reuse ;  /* 0x0000000253c87220 */ /* 0x080fe20000410000 */
[----:B------:R-:W-:Y:S01]  /*13130*/  PRMT R81, R18, 0x5410, R21 ;  /* 0x0000541012517816 */ /* 0x000fe20000000015 */
[----:B------:R-:W-:Y:S01]  /*13140*/  MUFU.EX2 R69, R176 ;  /* 0x000000b000457308 */ /* 0x000fe20000000800 */
[----:B------:R-:W-:Y:S01]  /*13150*/  @!P4 PRMT R18, R65, 0x5410, RZ ;  /* 0x000054104112c816 */ /* 0x000fe200000000ff */
[----:B------:R-:W-:Y:S01]  /*13160*/  FMUL.FTZ R83, R102, R2 ;  /* 0x0000000266537220 */ /* 0x000fe20000410000 */
[----:B------:R-:W-:Y:S01]  /*13170*/  LOP3.LUT R3, R3, 0xff, RZ, 0xc0, !PT ;  /* 0x000000ff03037812 */ /* 0x000fe200078ec0ff */
[----:B------:R-:W1:Y:S01]  /*13180*/  LDC.U8 R102, c[0x0][0x2d8] ;  /* 0x0000b600ff667b82 */ /* 0x000e620000000000 */
[----:B------:R-:W-:Y:S01]  /*13190*/  ISETP.GE.U32.AND P4, PT, R224, R0, PT ;  /* 0x00000000e000720c */ /* 0x000fe20003f86070 */
[-C--:B------:R-:W-:Y:S01]  /*131a0*/  FMUL.FTZ R238, R70, R2.reuse ;  /* 0x0000000246ee7220 */ /* 0x080fe20000410000 */
[----:B------:R-:W-:Y:S01]  /*131b0*/  SHF.R.U32.HI R0, RZ, 0x8, R5 ;  /* 0x00000008ff007819 */ /* 0x000fe20000011605 */
[----:B------:R-:W-:Y:S01]  /*131c0*/  FMUL.FTZ R5, R48, c[0x0][0x23c] ;  /* 0x00008f0030057a20 */ /* 0x000fe20000410000 */
[----:B------:R-:W-:Y:S01]  /*131d0*/  @!P5 PRMT R13, R68, 0x5410, RZ ;  /* 0x00005410440dd816 */ /* 0x000fe200000000ff */
[-C--:B------:R-:W-:Y:S01]  /*131e0*/  FMUL.FTZ R129, R71, R2.reuse ;  /* 0x0000000247817220 */ /* 0x080fe20000410000 */
[----:B------:R-:W-:Y:S01]  /*131f0*/  ISETP.GE.U32.AND P5, PT, R224, R3, PT ;  /* 0x00000003e000720c */ /* 0x000fe20003fa6070 */
[-C--:B------:R-:W-:Y:S01]  /*13200*/  FMUL.FTZ R128, R87, R2.reuse ;  /* 0x0000000257807220 */ /* 0x080fe20000410000 */
[----:B------:R-:W2:Y:S01]  /*13210*/  MUFU.EX2 R3, R173 ;  /* 0x000000ad00037308 */ /* 0x000ea20000000800 */
[----:B------:R-:W-:Y:S01]  /*13220*/  LOP3.LUT R0, R0, 0xffff, RZ, 0xc0, !PT ;  /* 0x0000ffff00007812 */ /* 0x000fe200078ec0ff */
[-C--:B------:R-:W-:Y:S01]  /*13230*/  FMUL.FTZ R231, R151, R2.reuse ;  /* 0x0000000297e77220 */ /* 0x080fe20000410000 */
[----:B------:R-:W-:Y:S01]  /*13240*/  @!P1 PRMT R21, R64, 0x5410, RZ ;  /* 0x0000541040159816 */ /* 0x000fe200000000ff */
[----:B------:R-:W-:Y:S01]  /*13250*/  FMUL.FTZ R64, R39, R2 ;  /* 0x0000000227407220 */ /* 0x000fe20000410000 */
[----:B------:R-:W-:Y:S01]  /*13260*/  ISETP.GE.U32.AND P1, PT, R224, R0, PT ;  /* 0x00000000e000720c */ /* 0x000fe20003f26070 */
[----:B------:R-:W-:-:S02]  /*13270*/  IMAD.MOV.U32 R71, RZ, RZ, R137 ;  /* 0x000000ffff477224 */ /* 0x000fc400078e0089 */
[----:B------:R2:W3:Y:S01]  /*13280*/  MUFU.EX2 R0, R5 ;  /* 0x0000000500007308 */ /* 0x0004e20000000800 */
[----:B------:R-:W-:Y:S02]  /*13290*/  IMAD.MOV.U32 R70, RZ, RZ, R64 ;  /* 0x000000ffff467224 */ /* 0x000fe400078e0040 */
[-C--:B------:R-:W-:Y:S02]  /*132a0*/  FMUL.FTZ R202, R82, R2.reuse ;  /* 0x0000000252ca7220 */ /* 0x080fe40000410000 */
[----:B------:R-:W-:Y:S02]  /*132b0*/  IMAD.MOV.U32 R87, RZ, RZ, R136 ;  /* 0x000000ffff577224 */ /* 0x000fe400078e0088 */
[-C--:B------:R-:W-:Y:S01]  /*132c0*/  FMUL.FTZ R154, R154, R2.reuse ;  /* 0x000000029a9a7220 */ /* 0x080fe20000410000 */
[----:B------:R-:W-:Y:S01]  /*132d0*/  MUFU.EX2 R68, R178 ;  /* 0x000000b200447308 */ /* 0x000fe20000000800 */
[-C--:B------:R-:W-:Y:S02]  /*132e0*/  FMUL.FTZ R155, R155, R2.reuse ;  /* 0x000000029b9b7220 */ /* 0x080fe40000410000 */
[----:B------:R-:W-:-:S02]  /*132f0*/  FMUL.FTZ R230, R150, R2 ;  /* 0x0000000296e67220 */ /* 0x000fc40000410000 */
[-C--:B------:R-:W-:Y:S02]  /*13300*/  FMUL.FTZ R146, R146, R2.reuse ;  /* 0x0000000292927220 */ /* 0x080fe40000410000 */
[-C--:B------:R-:W-:Y:S01]  /*13310*/  FMUL.FTZ R147, R147, R2.reuse ;  /* 0x0000000293937220 */ /* 0x080fe20000410000 */
[----:B--2---:R-:W-:Y:S01]  /*13320*/  F2FP.BF16.PACK_AB R5, R67, R3 ;  /* 0x000000034305723e */ /* 0x004fe200000010ff */
[-C--:B------:R-:W-:Y:S01]  /*13330*/  FMUL.FTZ R251, R143, R2.reuse ;  /* 0x000000028ffb7220 */ /* 0x080fe20000410000 */
[----:B------:R-:W-:Y:S01]  /*13340*/  MUFU.EX2 R65, R190 ;  /* 0x000000be00417308 */ /* 0x000fe20000000800 */
[-C--:B------:R-:W-:Y:S01]  /*13350*/  FMUL.FTZ R48, R38, R2.reuse ;  /* 0x0000000226307220 */ /* 0x080fe20000410000 */
[C---:B------:R-:W-:Y:S01]  /*13360*/  PRMT R186, R5.reuse, 0x7610, R186 ;  /* 0x0000761005ba7816 */ /* 0x040fe200000000ba */
[-C--:B------:R-:W-:Y:S01]  /*13370*/  FMUL.FTZ R11, R50, R2.reuse ;  /* 0x00000002320b7220 */ /* 0x080fe20000410000 */
[----:B------:R-:W-:Y:S01]  /*13380*/  PRMT R185, R5, 0x7632, R185 ;  /* 0x0000763205b97816 */ /* 0x000fe200000000b9 */
[----:B------:R-:W-:-:S02]  /*13390*/  FMUL.FTZ R97, R51, R2 ;  /* 0x0000000233617220 */ /* 0x000fc40000410000 */
[-C--:B------:R-:W-:Y:S01]  /*133a0*/  FMUL.FTZ R151, R54, R2.reuse ;  /* 0x0000000236977220 */ /* 0x080fe20000410000 */
[----:B------:R-:W-:Y:S01]  /*133b0*/  @!P6 HFMA2.BF16_V2 R15, -RZ.H0_H0, RZ.H0_H0, -R186.H0_H0 ;  /* 0x200000ffff0fe231 */ /* 0x000fe200003409ba */
[-C--:B------:R-:W-:Y:S01]  /*133c0*/  FMUL.FTZ R236, R55, R2.reuse ;  /* 0x0000000237ec7220 */ /* 0x080fe20000410000 */
[----:B------:R-:W-:Y:S01]  /*133d0*/  @!P1 HFMA2.BF16_V2 R26, -RZ.H0_H0, RZ.H0_H0, -R185.H0_H0 ;  /* 0x200000ffff1a9231 */ /* 0x000fe200003409b9 */
        /* <DEDUP_REMOVED lines=11> */
[----:B------:R-:W-:Y:S02]  /*13490*/  FADD.FTZ R64, R3, R135 ;  /* 0x0000008703407221 */ /* 0x000fe40000010000 */
[----:B------:R-:W-:-:S04]  /*134a0*/  IMAD.WIDE.U32 R2, R132, -0x2daee0ad, RZ ;  /* 0xd2511f5384027825 */ /* 0x000fc800078e00ff */
[----:B------:R-:W-:Y:S02]  /*134b0*/  IMAD.MOV.U32 R150, RZ, RZ, R117 ;  /* 0x000000ffff967224 */ /* 0x000fe400078e0075 */
[----:B------:R-:W-:Y:S02]  /*134c0*/  IMAD.MOV.U32 R143, RZ, RZ, R85 ;  /* 0x000000ffff8f7224 */ /* 0x000fe400078e0055 */
[----:B------:R-:W-:Y:S02]  /*134d0*/  IMAD.MOV.U32 R66, RZ, RZ, R84 ;  /* 0x000000ffff427224 */ /* 0x000fe400078e0054 */
[----:B------:R-:W-:Y:S02]  /*134e0*/  IMAD.MOV.U32 R86, RZ, RZ, R48 ;  /* 0x000000ffff567224 */ /* 0x000fe400078e0030 */
[----:B------:R-:W-:Y:S02]  /*134f0*/  IMAD.MOV.U32 R98, RZ, RZ, R112 ;  /* 0x000000ffff627224 */ /* 0x000fe400078e0070 */
[----:B------:R-:W-:-:S02]  /*13500*/  IMAD.MOV.U32 R99, RZ, RZ, R113 ;  /* 0x000000ffff637224 */ /* 0x000fc400078e0071 */
[----:B---3--:R-:W-:Y:S01]  /*13510*/  FFMA.FTZ R48, R241, R0, R69 ;  /* 0x00000000f1307223 */ /* 0x008fe20000010045 */
[----:B------:R-:W-:Y:S01]  /*13520*/  MOV R241, R150 ;  /* 0x0000009600f17202 */ /* 0x000fe20000000f00 */
        /* <DEDUP_REMOVED lines=10> */
[----:B------:R-:W2:Y:S01]  /*135d0*/  MUFU.EX2 R40, R188 ;  /* 0x000000bc00287308 */ /* 0x000ea20000000800 */
[----:B------:R-:W-:-:S02]  /*135e0*/  FMUL.FTZ R100, R44, R0 ;  /* 0x000000002c647220 */ /* 0x000fc40000410000 */
[-C--:B------:R-:W-:Y:S02]  /*135f0*/  FMUL.FTZ R101, R45, R0.reuse ;  /* 0x000000002d657220 */ /* 0x080fe40000410000 */
[-C--:B------:R-:W-:Y:S02]  /*13600*/  FMUL.FTZ R112, R56, R0.reuse ;  /* 0x0000000038707220 */ /* 0x080fe40000410000 */
[-C--:B------:R-:W-:Y:S02]  /*13610*/  FMUL.FTZ R113, R57, R0.reuse ;  /* 0x0000000039717220 */ /* 0x080fe40000410000 */
[-C--:B------:R-:W-:Y:S02]  /*13620*/  FMUL.FTZ R116, R60, R0.reuse ;  /* 0x000000003c747220 */ /* 0x080fe40000410000 */
[-C--:B------:R-:W-:Y:S01]  /*13630*/  FMUL.FTZ R117, R61, R0.reuse ;  /* 0x000000003d757220 */ /* 0x080fe20000410000 */
[----:B------:R-:W-:Y:S01]  /*13640*/  PRMT R61, R186, 0x5410, R185 ;  /* 0x00005410ba3d7816 */ /* 0x000fe200000000b9 */
[-C--:B------:R-:W-:Y:S01]  /*13650*/  FMUL.FTZ R140, R72, R0.reuse ;  /* 0x00000000488c7220 */ /* 0x080fe20000410000 */
[----:B------:R-:W-:Y:S01]  /*13660*/  @!P6 PRMT R186, R15, 0x5410, RZ ;  /* 0x000054100fbae816 */ /* 0x000fe200000000ff */
[-C--:B------:R-:W-:Y:S01]  /*13670*/  FMUL.FTZ R141, R73, R0.reuse ;  /* 0x00000000498d7220 */ /* 0x080fe20000410000 */
[----:B------:R-:W-:Y:S01]  /*13680*/  @!P1 PRMT R185, R26, 0x5410, RZ ;  /* 0x000054101ab99816 */ /* 0x000fe200000000ff */
[----:B------:R-:W-:Y:S01]  /*13690*/  FMUL.FTZ R148, R76, R0 ;  /* 0x000000004c947220 */ /* 0x000fe20000410000 */
[----:B--2---:R-:W-:Y:S01]  /*136a0*/  F2FP.BF16.PACK_AB R10, R40, R68 ;  /* 0x00000044280a723e */ /* 0x004fe200000010ff */
[----:B------:R-:W-:-:S02]  /*136b0*/  FMUL.FTZ R149, R77, R0 ;  /* 0x000000004d957220 */ /* 0x000fc40000410000 */
[-C--:B------:R-:W-:Y:S01]  /*136c0*/  FMUL.FTZ R88, R88, R0.reuse ;  /* 0x0000000058587220 */ /* 0x080fe20000410000 */
[C---:B------:R-:W-:Y:S01]  /*136d0*/  PRMT R184, R10.reuse, 0x7632, R184 ;  /* 0x000076320ab87816 */ /* 0x040fe200000000b8 */
[-C--:B------:R-:W-:Y:S01]  /*136e0*/  FMUL.FTZ R89, R89, R0.reuse ;  /* 0x0000000059597220 */ /* 0x080fe20000410000 */
[----:B------:R-:W-:Y:S01]  /*136f0*/  PRMT R183, R10, 0x7610, R183 ;  /* 0x000076100ab77816 */ /* 0x000fe200000000b7 */
[-C--:B------:R-:W-:Y:S01]  /*13700*/  FMUL.FTZ R224, R92, R0.reuse ;  /* 0x000000005ce07220 */ /* 0x080fe20000410000 */
[----:B------:R-:W2:Y:S01]  /*13710*/  LDC.U8 R10, c[0x0][0x2d8] ;  /* 0x0000b600ff0a7b82 */ /* 0x000ea20000000000 */
[-C--:B------:R-:W-:Y:S01]  /*13720*/  FMUL.FTZ R225, R93, R0.reuse ;  /* 0x000000005de17220 */ /* 0x080fe20000410000 */
[----:B------:R-:W-:Y:S01]  /*13730*/  PRMT R60, R183, 0x5410, R184 ;  /* 0x00005410b73c7816 */ /* 0x000fe200000000b8 */
[-C--:B------:R-:W-:Y:S01]  /*13740*/  FMUL.FTZ R104, R104, R0.reuse ;  /* 0x0000000068687220 */ /* 0x080fe20000410000 */
[----:B------:R-:W-:Y:S01]  /*13750*/  @!P5 HFMA2.BF16_V2 R29, -RZ.H0_H0, RZ.H0_H0, -R183.H0_H0 ;  /* 0x200000ffff1dd231 */ /* 0x000fe200003409b7 */
[-C--:B------:R-:W-:Y:S01]  /*13760*/  FMUL.FTZ R105, R105, R0.reuse ;  /* 0x0000000069697220 */ /* 0x080fe20000410000 */
[----:B------:R-:W-:Y:S01]  /*13770*/  @!P4 HFMA2.BF16_V2 R28, -RZ.H0_H0, RZ.H0_H0, -R184.H0_H0 ;  /* 0x200000ffff1cc231 */ /* 0x000fe200003409b8 */
[----:B------:R-:W-:-:S02]  /*13780*/  FMUL.FTZ R108, R108, R0 ;  /* 0x000000006c6c7220 */ /* 0x000fc40000410000 */
[-C--:B------:R-:W-:Y:S01]  /*13790*/  FMUL.FTZ R109, R109, R0.reuse ;  /* 0x000000006d6d7220 */ /* 0x080fe20000410000 */
[----:B------:R-:W-:Y:S01]  /*137a0*/  @!P5 PRMT R183, R29, 0x5410, RZ ;  /* 0x000054101db7d816 */ /* 0x000fe200000000ff */
[-C--:B------:R-:W-:Y:S01]  /*137b0*/  FMUL.FTZ R120, R120, R0.reuse ;  /* 0x0000000078787220 */ /* 0x080fe20000410000 */
[----:B------:R-:W-:Y:S01]  /*137c0*/  @!P4 PRMT R184, R28, 0x5410, RZ ;  /* 0x000054101cb8c816 */ /* 0x000fe200000000ff */
[-C--:B------:R-:W-:Y:S02]  /*137d0*/  FMUL.FTZ R121, R121, R0.reuse ;  /* 0x0000000079797220 */ /* 0x080fe40000410000 */
[-C--:B------:R-:W-:Y:S02]  /*137e0*/  FMUL.FTZ R124, R124, R0.reuse ;  /* 0x000000007c7c7220 */ /* 0x080fe40000410000 */
[----:B------:R-:W-:Y:S01]  /*137f0*/  FMUL.FTZ R125, R125, R0 ;  /* 0x000000007d7d7220 */ /* 0x000fe20000410000 */
[----:B------:R-:W-:Y:S01]  /*13800*/  LOP3.LUT R0, R3, UR16, R20, 0x96, !PT ;  /* 0x0000001003007c12 */ /* 0x000fe2000f8e9614 */
[----:B------:R-:W-:-:S02]  /*13810*/  FMUL.FTZ R103, R47, R4 ;  /* 0x000000042f677220 */ /* 0x000fc40000410000 */
[----:B------:R-:W-:Y:S01]  /*13820*/  IMAD.MOV.U32 R92, RZ, RZ, R114 ;  /* 0x000000ffff5c7224 */ /* 0x000fe200078e0072 */
[----:B------:R-:W-:Y:S01]  /*13830*/  LOP3.LUT R5, R0, 0xff, RZ, 0xc0, !PT ;  /* 0x000000ff00057812 */ /* 0x000fe200078ec0ff */
[----:B------:R-:W-:Y:S02]  /*13840*/  IMAD.MOV.U32 R77, RZ, RZ, R115 ;  /* 0x000000ffff4d7224 */ /* 0x000fe400078e0073 */
[----:B------:R-:W-:Y:S01]  /*13850*/  IMAD.MOV.U32 R20, RZ, RZ, R70 ;  /* 0x000000ffff147224 */ /* 0x000fe200078e0046 */
[----:B-1----:R-:W-:Y:S01]  /*13860*/  ISETP.GE.U32.AND P6, PT, R102, R5, PT ;  /* 0x000000056600720c */ /* 0x002fe20003fc6070 */
[-C--:B------:R-:W-:Y:S01]  /*13870*/  FMUL.FTZ R114, R58, R4.reuse ;  /* 0x000000043a727220 */ /* 0x080fe20000410000 */
[----:B------:R-:W-:Y:S01]  /*13880*/  SHF.R.U32.HI R5, RZ, 0x18, R0 ;  /* 0x00000018ff057819 */ /* 0x000fe20000011600 */
[-C--:B------:R-:W-:Y:S01]  /*13890*/  FMUL.FTZ R115, R59, R4.reuse ;  /* 0x000000043b737220 */ /* 0x080fe20000410000 */
[----:B------:R1:W-:Y:S01]  /*138a0*/  MUFU.EX2 R70, R191 ;  /* 0x000000bf00467308 */ /* 0x0003e20000000800 */
[----:B------:R-:W-:Y:S01]  /*138b0*/  IMAD.MOV.U32 R130, RZ, RZ, R66 ;  /* 0x000000ffff827224 */ /* 0x000fe200078e0042 */
[----:B------:R-:W-:Y:S01]  /*138c0*/  ISETP.GE.U32.AND P1, PT, R102, R5, PT ;  /* 0x000000056600720c */ /* 0x000fe20003f26070 */
[----:B------:R-:W-:Y:S01]  /*138d0*/  FMUL.FTZ R102, R46, R4 ;  /* 0x000000042e667220 */ /* 0x000fe20000410000 */
[----:B------:R-:W-:Y:S01]  /*138e0*/  SHF.R.U32.HI R5, RZ, 0x10, R0 ;  /* 0x00000010ff057819 */ /* 0x000fe20000011600 */
[----:B------:R-:W3:Y:S01]  /*138f0*/  LDL.LU.64 R46, [R1+0x18] ;  /* 0x00001800012e7983 */ /* 0x000ee20000300a00 */
[----:B------:R-:W-:Y:S01]  /*13900*/  LOP3.LUT R0, R0, 0xffff, RZ, 0xc0, !PT ;  /* 0x0000ffff00007812 */ /* 0x000fe200078ec0ff */
[----:B------:R-:W-:Y:S01]  /*13910*/  IMAD.MOV.U32 R188, RZ, RZ, R98 ;  /* 0x000000ffffbc7224 */ /* 0x000fe200078e0062 */
[----:B------:R-:W-:Y:S01]  /*13920*/  MUFU.EX2 R66, R175 ;  /* 0x000000af00427308 */ /* 0x000fe20000000800 */
[----:B------:R-:W4:Y:S01]  /*13930*/  LDL.LU.64 R58, [R1+0x20] ;  /* 0x00002000013a7983 */ /* 0x000f220000300a00 */
[----:B------:R-:W-:Y:S01]  /*13940*/  SHF.R.U32.HI R0, RZ, 0x8, R0 ;  /* 0x00000008ff007819 */ /* 0x000fe20000011600 */
[----:B------:R-:W-:Y:S01]  /*13950*/  IMAD.MOV.U32 R190, RZ, RZ, R87 ;  /* 0x000000ffffbe7224 */ /* 0x000fe200078e0057 */
[----:B------:R-:W-:Y:S01]  /*13960*/  LOP3.LUT R5, R5, 0xff, RZ, 0xc0, !PT ;  /* 0x000000ff05057812 */ /* 0x000fe200078ec0ff */
[----:B------:R-:W-:Y:S01]  /*13970*/  IMAD.MOV.U32 R15, RZ, RZ, R86 ;  /* 0x000000ffff0f7224 */ /* 0x000fe200078e0056 */
[----:B------:R-:W-:Y:S01]  /*13980*/  LOP3.LUT R0, R0, 0xffff, RZ, 0xc0, !PT ;  /* 0x0000ffff00007812 */ /* 0x000fe200078ec0ff */
[----:B------:R-:W-:Y:S01]  /*13990*/  IMAD.MOV.U32 R98, RZ, RZ, R143 ;  /* 0x000000ffff627224 */ /* 0x000fe200078e008f */
[C---:B--2---:R-:W-:Y:S01]  /*139a0*/  ISETP.GE.U32.AND P4, PT, R10.reuse, R5, PT ;  /* 0x000000050a00720c */ /* 0x044fe20003f86070 */
[----:B-1----:R-:W-:Y:S01]  /*139b0*/  IMAD.MOV.U32 R191, RZ, RZ, R71 ;  /* 0x000000ffffbf7224 */ /* 0x002fe200078e0047 */
[----:B------:R-:W-:Y:S01]  /*139c0*/  ISETP.GE.U32.AND P5, PT, R10, R0, PT ;  /* 0x000000000a00720c */ /* 0x000fe20003fa6070 */
[----:B------:R-:W-:-:S02]  /*139d0*/  IMAD.MOV.U32 R71, RZ, RZ, R97 ;  /* 0x000000ffff477224 */ /* 0x000fc400078e0061 */
[----:B------:R-:W1:Y:S01]  /*139e0*/  MUFU.EX2 R97, R172 ;  /* 0x000000ac00617308 */ /* 0x000e620000000800 */
        /* <DEDUP_REMOVED lines=27> */
[----:B------:R-:W-:Y:S01]  /*13ba0*/  F2FP.BF16.PACK_AB R0, R70, R65 ;  /* 0x000000414600723e */ /* 0x000fe200000010ff */
[----:B------:R-:W-:Y:S01]  /*13bb0*/  IMAD.MOV.U32 R99, RZ, RZ, R11 ;  /* 0x000000ffff637224 */ /* 0x000fe200078e000b */
[C---:B------:R-:W-:Y:S02]  /*13bc0*/  PRMT R181, R4.reuse, 0x7632, R181 ;  /* 0x0000763204b57816 */ /* 0x040fe400000000b5 */
[----:B------:R-:W-:Y:S02]  /*13bd0*/  PRMT R182, R4, 0x7610, R182 ;  /* 0x0000761004b67816 */ /* 0x000fe400000000b6 */
[C---:B------:R-:W-:Y:S01]  /*13be0*/  PRMT R180, R0.reuse, 0x7610, R180 ;  /* 0x0000761000b47816 */ /* 0x040fe200000000b4 */
[----:B------:R-:W-:Y:S01]  /*13bf0*/  @!P5 HFMA2.BF16_V2 R6, -RZ.H0_H0, RZ.H0_H0, -R181.H0_H0 ;  /* 0x200000ffff06d231 */ /* 0x000fe200003409b5 */
[----:B------:R-:W-:-:S02]  /*13c00*/  PRMT R179, R0, 0x7632, R179 ;  /* 0x0000763200b37816 */ /* 0x000fc400000000b3 */
[C---:B------:R-:W-:Y:S01]  /*13c10*/  LOP3.LUT R0, R2.reuse, 0xff, RZ, 0xc0, !PT ;  /* 0x000000ff02007812 */ /* 0x040fe200078ec0ff */
[----:B------:R-:W-:Y:S02]  /*13c20*/  @!P4 HFMA2.BF16_V2 R8, -RZ.H0_H0, RZ.H0_H0, -R180.H0_H0 ;  /* 0x200000ffff08c231 */ /* 0x000fe400003409b4 */
[----:B------:R-:W-:Y:S01]  /*13c30*/  @!P1 HFMA2.BF16_V2 R7, -RZ.H0_H0, RZ.H0_H0, -R179.H0_H0 ;  /* 0x200000ffff079231 */ /* 0x000fe200003409b3 */
[----:B------:R-:W-:Y:S02]  /*13c40*/  SHF.R.U32.HI R4, RZ, 0x10, R2 ;  /* 0x00000010ff047819 */ /* 0x000fe40000011602 */
[----:B------:R-:W-:Y:S01]  /*13c50*/  LOP3.LUT R3, R2, 0xffff, RZ, 0xc0, !PT ;  /* 0x0000ffff02037812 */ /* 0x000fe200078ec0ff */
[----:B------:R-:W-:-:S03]  /*13c60*/  @!P6 HFMA2.BF16_V2 R9, -RZ.H0_H0, RZ.H0_H0, -R182.H0_H0 ;  /* 0x200000ffff09e231 */ /* 0x000fc600003409b6 */
[----:B------:R-:W-:Y:S01]  /*13c70*/  SHF.R.U32.HI R3, RZ, 0x8, R3 ;  /* 0x00000008ff037819 */ /* 0x000fe20000011603 */
[----:B------:R-:W-:Y:S02]  /*13c80*/  FADD.FTZ R11, R134, R49 ;  /* 0x00000031860b7221 */ /* 0x000fe40000010000 */
[----:B------:R-:W-:Y:S02]  /*13c90*/  IMAD.MOV.U32 R74, RZ, RZ, R191 ;  /* 0x000000ffff4a7224 */ /* 0x000fe400078e00bf */
[----:B------:R-:W-:Y:S02]  /*13ca0*/  IMAD.MOV.U32 R191, RZ, RZ, R99 ;  /* 0x000000ffffbf7224 */ /* 0x000fe400078e0063 */
[----:B------:R-:W-:Y:S01]  /*13cb0*/  MUFU.EX2 R99, R177 ;  /* 0x000000b100637308 */ /* 0x000fe20000000800 */
[----:B------:R-:W-:Y:S02]  /*13cc0*/  IMAD.MOV.U32 R78, RZ, RZ, R93 ;  /* 0x000000ffff4e7224 */ /* 0x000fe400078e005d */
[----:B------:R-:W-:-:S05]  /*13cd0*/  IMAD.MOV.U32 R93, RZ, RZ, R98 ;  /* 0x000000ffff5d7224 */ /* 0x000fca00078e0062 */
[----:B------:R-:W-:Y:S01]  /*13ce0*/  MUFU.EX2 R98, R194 ;  /* 0x000000c200627308 */ /* 0x000fe20000000800 */
[----:B------:R-:W-:Y:S02]  /*13cf0*/  IMAD.MOV.U32 R94, RZ, RZ, R45 ;  /* 0x000000ffff5e7224 */ /* 0x000fe400078e002d */
[----:B------:R-:W-:Y:S01]  /*13d00*/  IMAD.MOV.U32 R75, RZ, RZ, R190 ;  /* 0x000000ffff4b7224 */ /* 0x000fe200078e00be */
[----:B------:R-:W-:Y:S01]  /*13d10*/  MOV R190, R128 ;  /* 0x0000008000be7202 */ /* 0x000fe20000000f00 */
[----:B------:R-:W-:-:S03]  /*13d20*/  IMAD.MOV.U32 R128, RZ, RZ, R252 ;  /* 0x000000ffff807224 */ /* 0x000fc600078e00fc */
[----:B------:R-:W-:Y:S01]  /*13d30*/  MUFU.EX2 R252, R216 ;  /* 0x000000d800fc7308 */ /* 0x000fe20000000800 */
[C---:B------:R-:W-:Y:S02]  /*13d40*/  PRMT R172, R196.reuse, 0x7610, R172 ;  /* 0x00007610c4ac7816 */ /* 0x040fe400000000ac */
[----:B------:R-:W-:Y:S01]  /*13d50*/  PRMT R135, R196, 0x7632, R135 ;  /* 0x00007632c4877816 */ /* 0x000fe20000000087 */
[----:B------:R-:W-:Y:S04]  /*13d60*/  STG.E.U16 [R24.64+-0xc0], R14 ;  /* 0xffff400e18007986 */ /* 0x000fe8000c10151c */
[----:B------:R-:W-:Y:S04]  /*13d70*/  STG.E.U16 [R24.64+-0xbe], R13 ;  /* 0xffff420d18007986 */ /* 0x000fe8000c10151c */
[----:B------:R1:W-:Y:S01]  /*13d80*/  STG.E.U16 [R34.64+-0xbe], R21 ;  /* 0xffff421522007986 */ /* 0x0003e2000c10151c */
[----:B---3--:R-:W-:-:S02]  /*13d90*/  PRMT R47, R182, 0x5410, R181 ;  /* 0x00005410b62f7816 */ /* 0x008fc400000000b5 */
[----:B------:R-:W-:Y:S02]  /*13da0*/  @!P5 PRMT R181, R6, 0x5410, RZ ;  /* 0x0000541006b5d816 */ /* 0x000fe400000000ff */
[----:B------:R-:W-:Y:S02]  /*13db0*/  ISETP.GE.U32.AND P5, PT, R10, R0, PT ;  /* 0x000000000a00720c */ /* 0x000fe40003fa6070 */
[----:B------:R-:W-:Y:S02]  /*13dc0*/  SHF.R.U32.HI R0, RZ, 0x18, R2 ;  /* 0x00000018ff007819 */ /* 0x000fe40000011602 */
[----:B------:R-:W-:Y:S02]  /*13dd0*/  LOP3.LUT R5, R223, UR14, R46, 0x96, !PT ;  /* 0x0000000edf057c12 */ /* 0x000fe4000f8e962e */
[----:B------:R-:W-:Y:S02]  /*13de0*/  PRMT R46, R180, 0x5410, R179 ;  /* 0x00005410b42e7816 */ /* 0x000fe400000000b3 */
[----:B------:R-:W-:-:S02]  /*13df0*/  @!P4 PRMT R180, R8, 0x5410, RZ ;  /* 0x0000541008b4c816 */ /* 0x000fc400000000ff */
[----:B------:R-:W-:Y:S02]  /*13e00*/  ISETP.GE.U32.AND P4, PT, R10, R0, PT ;  /* 0x000000000a00720c */ /* 0x000fe40003f86070 */
[----:B------:R-:W-:Y:S01]  /*13e10*/  @!P1 PRMT R179, R7, 0x5410, RZ ;  /* 0x0000541007b39816 */ /* 0x000fe200000000ff */
[----:B------:R-:W-:Y:S01]  /*13e20*/  IMAD.WIDE.U32 R6, R5, -0x2daee0ad, RZ ;  /* 0xd2511f5305067825 */ /* 0x000fe200078e00ff */
[----:B------:R-:W-:Y:S02]  /*13e30*/  LOP3.LUT R0, R243, UR13, R222, 0x96, !PT ;  /* 0x0000000df3007c12 */ /* 0x000fe4000f8e96de */
[----:B------:R-:W-:Y:S01]  /*13e40*/  LOP3.LUT R2, R4, 0xff, RZ, 0xc0, !PT ;  /* 0x000000ff04027812 */ /* 0x000fe200078ec0ff */
[----:B------:R-:W2:Y:S03]  /*13e50*/  LDC.U8 R243, c[0x0][0x2d8] ;  /* 0x0000b600fff37b82 */ /* 0x000ea60000000000 */
[----:B------:R-:W-:Y:S01]  /*13e60*/  ISETP.GE.U32.AND P1, PT, R10, R2, PT ;  /* 0x000000020a00720c */ /* 0x000fe20003f26070 */
[----:B------:R-:W-:Y:S01]  /*13e70*/  IMAD.WIDE.U32 R4, R0, -0x2daee0ad, RZ ;  /* 0xd2511f5300047825 */ /* 0x000fe200078e00ff */
[----:B----4-:R-:W-:-:S02]  /*13e80*/  LOP3.LUT R2, R7, UR12, R58, 0x96, !PT ;  /* 0x0000000c07027c12 */ /* 0x010fc4000f8e963a */
[----:B------:R-:W-:-:S03]  /*13e90*/  @!P6 PRMT R182, R9, 0x5410, RZ ;  /* 0x0000541009b6e816 */ /* 0x000fc600000000ff */
[----:B------:R-:W-:Y:S01]  /*13ea0*/  IMAD.WIDE.U32 R8, R2, -0x326172a9, RZ ;  /* 0xcd9e8d5702087825 */ /* 0x000fe200078e00ff */
[----:B------:R-:W-:Y:S02]  /*13eb0*/  LOP3.LUT R2, R5, UR10, R6, 0x96, !PT ;  /* 0x0000000a05027c12 */ /* 0x000fe4000f8e9606 */
[----:B------:R-:W-:Y:S02]  /*13ec0*/  LOP3.LUT R0, R3, 0xffff, RZ, 0xc0, !PT ;  /* 0x0000ffff03007812 */ /* 0x000fe400078ec0ff */
[----:B------:R-:W-:Y:S01]  /*13ed0*/  LOP3.LUT R6, R9, UR11, R242, 0x96, !PT ;  /* 0x0000000b09067c12 */ /* 0x000fe2000f8e96f2 */
[----:B------:R-:W-:-:S04]  /*13ee0*/  IMAD.WIDE.U32 R2, R2, -0x326172a9, RZ ;  /* 0xcd9e8d5702027825 */ /* 0x000fc800078e00ff */
[----:B------:R-:W-:Y:S01]  /*13ef0*/  IMAD.WIDE.U32 R6, R6, -0x2daee0ad, RZ ;  /* 0xd2511f5306067825 */ /* 0x000fe200078e00ff */
[----:B------:R-:W-:Y:S02]  /*13f00*/  LOP3.LUT R3, R3, UR9, R8, 0x96, !PT ;  /* 0x0000000903037c12 */ /* 0x000fe4000f8e9608 */
[----:B--2---:R-:W-:Y:S01]  /*13f10*/  ISETP.GE.U32.AND P6, PT, R243, R0, PT ;  /* 0x00000000f300720c */ /* 0x004fe20003fc6070 */
[----:B------:R-:W-:Y:S01]  /*13f20*/  FADD.FTZ R5, R68, R11 ;  /* 0x0000000b44057221 */ /* 0x000fe20000010000 */
[----:B------:R-:W-:Y:S01]  /*13f30*/  LOP3.LUT R0, R7, UR8, R4, 0x96, !PT ;  /* 0x0000000807007c12 */ /* 0x000fe2000f8e9604 */
[----:B------:R-:W2:Y:S01]  /*13f40*/  MUFU.EX2 R68, R189 ;  /* 0x000000bd00447308 */ /* 0x000ea20000000800 */
[----:B------:R-:W-:-:S04]  /*13f50*/  IMAD.WIDE.U32 R8, R3, -0x2daee0ad, RZ ;  /* 0xd2511f5303087825 */ /* 0x000fc800078e00ff */
[----:B------:R-:W-:Y:S02]  /*13f60*/  IMAD.MOV.U32 R58, RZ, RZ, R15 ;  /* 0x000000ffff3a7224 */ /* 0x000fe400078e000f */
[----:B------:R-:W-:Y:S01]  /*13f70*/  FADD.FTZ R15, R40, R5 ;  /* 0x00000005280f7221 */ /* 0x000fe20000010000 */
[----:B------:R-:W-:Y:S01]  /*13f80*/  LOP3.LUT R3, R9, UR6, R6, 0x96, !PT ;  /* 0x0000000609037c12 */ /* 0x000fe2000f8e9606 */
[----:B------:R-:W-:-:S05]  /*13f90*/  IMAD.WIDE.U32 R4, R0, -0x326172a9, RZ ;  /* 0xcd9e8d5700047825 */ /* 0x000fca00078e00ff */
[----:B------:R-:W-:Y:S01]  /*13fa0*/  LOP3.LUT R6, R5, UR7, R2, 0x96, !PT ;  /* 0x0000000705067c12 */ /* 0x000fe2000f8e9602 */
[----:B------:R-:W-:Y:S01]  /*13fb0*/  IMAD.WIDE.U32 R2, R3, -0x326172a9, RZ ;  /* 0xcd9e8d5703027825 */ /* 0x000fe200078e00ff */
[----:B------:R-:W-:Y:S01]  /*13fc0*/  MUFU.EX2 R10, R192 ;  /* 0x000000c0000a7308 */ /* 0x000fe20000000800 */
[----:B--2---:R-:W-:-:S03]  /*13fd0*/  F2FP.BF16.PACK_AB R5, R68, R99 ;  /* 0x000000634405723e */ /* 0x004fc600000010ff */
[----:B------:R-:W-:-:S04]  /*13fe0*/  LOP3.LUT R0, R3, UR15, R4, 0x96, !PT ;  /* 0x0000000f03007c12 */ /* 0x000fc8000f8e9604 */
[----:B------:R-:W2:Y:S01]  /*13ff0*/  MUFU.EX2 R192, R195 ;  /* 0x000000c300c07308 */ /* 0x000ea20000000800 */
[----:B------:R-:W-:Y:S02]  /*14000*/  LOP3.LUT R4, R0, 0xffff, RZ, 0xc0, !PT ;  /* 0x0000ffff00047812 */ /* 0x000fe400078ec0ff */
[C---:B------:R-:W-:Y:S02]  /*14010*/  PRMT R178, R5.reuse, 0x7610, R178 ;  /* 0x0000761005b27816 */ /* 0x040fe400000000b2 */
[----:B------:R-:W-:Y:S02]  /*14020*/  SHF.R.U32.HI R4, RZ, 0x8, R4 ;  /* 0x00000008ff047819 */ /* 0x000fe40000011604 */
[----:B------:R-:W-:Y:S01]  /*14030*/  PRMT R177, R5, 0x7632, R177 ;  /* 0x0000763205b17816 */ /* 0x000fe200000000b1 */
[----:B------:R-:W-:Y:S01]  /*14040*/  @!P5 HFMA2.BF16_V2 R12, -RZ.H0_H0, RZ.H0_H0, -R178.H0_H0 ;  /* 0x200000ffff0cd231 */ /* 0x000fe200003409b2 */
[----:B------:R-:W-:Y:S02]  /*14050*/  LOP3.LUT R4, R4, 0xffff, RZ, 0xc0, !PT ;  /* 0x0000ffff04047812 */ /* 0x000fe400078ec0ff */
[----:B------:R-:W-:Y:S01]  /*14060*/  PRMT R40, R178, 0x5410, R177 ;  /* 0x00005410b2287816 */ /* 0x000fe200000000b1 */
[----:B------:R-:W-:Y:S01]  /*14070*/  @!P6 HFMA2.BF16_V2 R22, -RZ.H0_H0, RZ.H0_H0, -R177.H0_H0 ;  /* 0x200000ffff16e231 */ /* 0x000fe200003409b1 */
[----:B------:R-:W-:-:S02]  /*14080*/  @!P5 PRMT R178, R12, 0x5410, RZ ;  /* 0x000054100cb2d816 */ /* 0x000fc400000000ff */
[----:B------:R-:W-:Y:S02]  /*14090*/  ISETP.GE.U32.AND P5, PT, R243, R4, PT ;  /* 0x00000004f300720c */ /* 0x000fe40003fa6070 */
[----:B--2---:R-:W-:Y:S02]  /*140a0*/  F2FP.BF16.PACK_AB R5, R192, R98 ;  /* 0x00000062c005723e */ /* 0x004fe400000010ff */
[----:B------:R-:W-:Y:S02]  /*140b0*/  LOP3.LUT R4, R0, 0xff, RZ, 0xc0, !PT ;  /* 0x000000ff00047812 */ /* 0x000fe400078ec0ff */
[----:B------:R-:W-:Y:S02]  /*140c0*/  @!P6 PRMT R177, R22, 0x5410, RZ ;  /* 0x0000541016b1e816 */ /* 0x000fe400000000ff */
[----:B------:R-:W-:Y:S02]  /*140d0*/  PRMT R175, R5, 0x7632, R175 ;  /* 0x0000763205af7816 */ /* 0x000fe400000000af */
[----:B------:R-:W-:-:S02]  /*140e0*/  ISETP.GE.U32.AND P6, PT, R243, R4, PT ;  /* 0x00000004f300720c */ /* 0x000fc40003fc6070 */
[--C-:B------:R-:W-:Y:S02]  /*140f0*/  SHF.R.U32.HI R4, RZ, 0x18, R0.reuse ;  /* 0x00000018ff047819 */ /* 0x100fe40000011600 */
[----:B------:R-:W-:Y:S01]  /*14100*/  SHF.R.U32.HI R0, RZ, 0x10, R0 ;  /* 0x00000010ff007819 */ /* 0x000fe20000011600 */
[----:B------:R-:W-:Y:S01]  /*14110*/  @!P4 HFMA2.BF16_V2 R23, -RZ.H0_H0, RZ.H0_H0, -R175.H0_H0 ;  /* 0x200000ffff17c231 */ /* 0x000fe200003409af */
[----:B------:R-:W-:Y:S02]  /*14120*/  PRMT R176, R5, 0x7610, R176 ;  /* 0x0000761005b07816 */ /* 0x000fe400000000b0 */
[----:B------:R-:W-:Y:S01]  /*14130*/  F2FP.BF16.PACK_AB R7, R10, R69 ;  /* 0x000000450a07723e */ /* 0x000fe200000010ff */
[----:B------:R-:W-:Y:S01]  /*14140*/  IMAD.MOV.U32 R69, RZ, RZ, R41 ;  /* 0x000000ffff457224 */ /* 0x000fe200078e0029 */
[----:B------:R-:W-:Y:S02]  /*14150*/  LOP3.LUT R0, R0, 0xff, RZ, 0xc0, !PT ;  /* 0x000000ff00007812 */ /* 0x000fe400078ec0ff */
[----:B------:R-:W-:-:S02]  /*14160*/  PRMT R41, R176, 0x5410, R175 ;  /* 0x00005410b0297816 */ /* 0x000fc400000000af */
[----:B------:R-:W-:Y:S02]  /*14170*/  @!P4 PRMT R175, R23, 0x5410, RZ ;  /* 0x0000541017afc816 */ /* 0x000fe400000000ff */
[----:B------:R-:W-:Y:S01]  /*14180*/  ISETP.GE.U32.AND P4, PT, R243, R0, PT ;  /* 0x00000000f300720c */ /* 0x000fe20003f86070 */
[----:B------:R-:W-:Y:S01]  /*14190*/  @!P1 HFMA2.BF16_V2 R19, -RZ.H0_H0, RZ.H0_H0, -R176.H0_H0 ;  /* 0x200000ffff139231 */ /* 0x000fe200003409b0 */
[----:B------:R-:W-:Y:S01]  /*141a0*/  PRMT R9, R7, 0x7632, R9 ;  /* 0x0000763207097816 */ /* 0x000fe20000000009 */
[----:B------:R-:W-:Y:S01]  /*141b0*/  IMAD.MOV.U32 R59, RZ, RZ, R20 ;  /* 0x000000ffff3b7224 */ /* 0x000fe200078e0014 */
[----:B------:R-:W-:Y:S01]  /*141c0*/  PRMT R12, R193, 0x7610, R12 ;  /* 0x00007610c10c7816 */ /* 0x000fe2000000000c */
[----:B------:R-:W-:Y:S01]  /*141d0*/  FADD.FTZ R20, R10, R48 ;  /* 0x000000300a147221 */ /* 0x000fe20000010000 */
[----:B------:R-:W-:Y:S01]  /*141e0*/  PRMT R10, R7, 0x7610, R10 ;  /* 0x00007610070a7816 */ /* 0x000fe2000000000a */
[----:B------:R-:W-:Y:S01]  /*141f0*/  @!P5 HFMA2.BF16_V2 R38, -RZ.H0_H0, RZ.H0_H0, -R9.H0_H0 ;  /* 0x200000ffff26d231 */ /* 0x000fe20000340909 */
[----:B------:R-:W-:-:S02]  /*14200*/  @!P1 PRMT R176, R19, 0x5410, RZ ;  /* 0x0000541013b09816 */ /* 0x000fc400000000ff */
[----:B------:R-:W-:Y:S02]  /*14210*/  ISETP.GE.U32.AND P1, PT, R243, R4, PT ;  /* 0x00000004f300720c */ /* 0x000fe40003f26070 */
[----:B------:R-:W-:Y:S01]  /*14220*/  PRMT R11, R193, 0x7632, R11 ;  /* 0x00007632c10b7816 */ /* 0x000fe2000000000b */
[----:B------:R-:W-:Y:S01]  /*14230*/  @!P4 HFMA2.BF16_V2 R37, -RZ.H0_H0, RZ.H0_H0, -R12.H0_H0 ;  /* 0x200000ffff25c231 */ /* 0x000fe2000034090c */
[----:B------:R-:W-:Y:S02]  /*14240*/  PRMT R45, R10, 0x5410, R9 ;  /* 0x000054100a2d7816 */ /* 0x000fe40000000009 */
[----:B------:R-:W-:Y:S01]  /*14250*/  LOP3.LUT R0, R2, 0xff, RZ, 0xc0, !PT ;  /* 0x000000ff02007812 */ /* 0x000fe200078ec0ff */
[----:B------:R-:W2:Y:S01]  /*14260*/  MUFU.EX2 R4, R197 ;  /* 0x000000c500047308 */ /* 0x000ea20000000800 */
[----:B------:R-:W-:-:S07]  /*14270*/  @!P5 PRMT R9, R38, 0x5410, RZ ;  /* 0x000054102609d816 */ /* 0x000fce00000000ff */
[----:B------:R-:W3:Y:S01]  /*14280*/  MUFU.EX2 R5, R198 ;  /* 0x000000c600057308 */ /* 0x000ee20000000800 */
[----:B------:R-:W-:Y:S01]  /*14290*/  PRMT R38, R12, 0x5410, R11 ;  /* 0x000054100c267816 */ /* 0x000fe2000000000b */
[----:B------:R-:W-:Y:S01]  /*142a0*/  @!P6 HFMA2.BF16_V2 R27, -RZ.H0_H0, RZ.H0_H0, -R10.H0_H0 ;  /* 0x200000ffff1be231 */ /* 0x000fe2000034090a */
[----:B------:R-:W-:Y:S01]  /*142b0*/  @!P4 PRMT R12, R37, 0x5410, RZ ;  /* 0x00005410250cc816 */ /* 0x000fe200000000ff */
[----:B------:R-:W-:Y:S01]  /*142c0*/  IMAD.MOV.U32 R242, RZ, RZ, R239 ;  /* 0x000000fffff27224 */ /* 0x000fe200078e00ef */
[----:B------:R-:W-:Y:S01]  /*142d0*/  ISETP.GE.U32.AND P4, PT, R243, R0, PT ;  /* 0x00000000f300720c */ /* 0x000fe20003f86070 */
[----:B------:R-:W4:Y:S01]  /*142e0*/  LDL R193, [R1+0xd4] ;  /* 0x0000d40001c17983 */ /* 0x000f220000100800 */
[----:B------:R-:W-:Y:S02]  /*142f0*/  LOP3.LUT R0, R2, 0xffff, RZ, 0xc0, !PT ;  /* 0x0000ffff02007812 */ /* 0x000fe400078ec0ff */
[--C-:B------:R-:W-:Y:S02]  /*14300*/  SHF.R.U32.HI R3, RZ, 0x10, R2.reuse ;  /* 0x00000010ff037819 */ /* 0x100fe40000011602 */
[----:B------:R-:W-:-:S02]  /*14310*/  SHF.R.U32.HI R2, RZ, 0x18, R2 ;  /* 0x00000018ff027819 */ /* 0x000fc40000011602 */
[----:B------:R-:W-:Y:S01]  /*14320*/  SHF.R.U32.HI R0, RZ, 0x8, R0 ;  /* 0x00000008ff007819 */ /* 0x000fe20000011600 */
[----:B------:R-:W-:Y:S01]  /*14330*/  @!P1 HFMA2.BF16_V2 R36, -RZ.H0_H0, RZ.H0_H0, -R11.H0_H0 ;  /* 0x200000ffff249231 */ /* 0x000fe2000034090b */
[----:B------:R-:W-:Y:S02]  /*14340*/  ISETP.GE.U32.AND P5, PT, R243, R2, PT ;  /* 0x00000002f300720c */ /* 0x000fe40003fa6070 */
[----:B------:R-:W-:Y:S02]  /*14350*/  LOP3.LUT R2, R3, 0xff, RZ, 0xc0, !PT ;  /* 0x000000ff03027812 */ /* 0x000fe400078ec0ff */
[----:B------:R-:W-:Y:S02]  /*14360*/  LOP3.LUT R0, R0, 0xffff, RZ, 0xc0, !PT ;  /* 0x0000ffff00007812 */ /* 0x000fe400078ec0ff */
[----:B------:R-:W-:Y:S02]  /*14370*/  @!P6 PRMT R10, R27, 0x5410, RZ ;  /* 0x000054101b0ae816 */ /* 0x000fe400000000ff */
[----:B------:R-:W-:-:S02]  /*14380*/  @!P1 PRMT R11, R36, 0x5410, RZ ;  /* 0x00005410240b9816 */ /* 0x000fc400000000ff */
[C---:B------:R-:W-:Y:S01]  /*14390*/  ISETP.GE.U32.AND P1, PT, R243.reuse, R2, PT ;  /* 0x00000002f300720c */ /* 0x040fe20003f26070 */
[----:B------:R-:W-:Y:S01]  /*143a0*/  IMAD.WIDE.U32 R2, R6, -0x2daee0ad, RZ ;  /* 0xd2511f5306027825 */ /* 0x000fe200078e00ff */
[----:B------:R-:W-:-:S03]  /*143b0*/  ISETP.GE.U32.AND P6, PT, R243, R0, PT ;  /* 0x00000000f300720c */ /* 0x000fc60003fc6070 */
[----:B--2---:R-:W-:Y:S01]  /*143c0*/  FADD.FTZ R0, R4, R20 ;  /* 0x0000001404007221 */ /* 0x004fe20000010000 */
[----:B---3--:R-:W-:-:S03]  /*143d0*/  F2FP.BF16.PACK_AB R4, R5, R4 ;  /* 0x000000040504723e */ /* 0x008fc600000010ff */
[----:B------:R-:W-:Y:S01]  /*143e0*/  FADD.FTZ R7, R5, R0 ;  /* 0x0000000005077221 */ /* 0x000fe20000010000 */
[----:B------:R-:W-:Y:S02]  /*143f0*/  LOP3.LUT R0, R3, UR16, R8, 0x96, !PT ;  /* 0x0000001003007c12 */ /* 0x000fe4000f8e9608 */
[C---:B------:R-:W-:Y:S02]  /*14400*/  PRMT R174, R4.reuse, 0x7610, R174 ;  /* 0x0000761004ae7816 */ /* 0x040fe400000000ae */
[----:B------:R-:W-:Y:S02]  /*14410*/  PRMT R173, R4, 0x7632, R173 ;  /* 0x0000763204ad7816 */ /* 0x000fe400000000ad */
[----:B------:R-:W-:Y:S01]  /*14420*/  SHF.R.U32.HI R4, RZ, 0x10, R0 ;  /* 0x00000010ff047819 */ /* 0x000fe20000011600 */
[----:B------:R-:W-:Y:S01]  /*14430*/  @!P4 HFMA2.BF16_V2 R39, -RZ.H0_H0, RZ.H0_H0, -R174.H0_H0 ;  /* 0x200000ffff27c231 */ /* 0x000fe200003409ae */
[----:B------:R-:W2:Y:S02]  /*14440*/  MUFU.EX2 R8, R215 ;  /* 0x000000d700087308 */ /* 0x000ea40000000800 */
[----:B------:R-:W-:Y:S01]  /*14450*/  LOP3.LUT R4, R4, 0xff, RZ, 0xc0, !PT ;  /* 0x000000ff04047812 */ /* 0x000fe200078ec0ff */
[----:B------:R-:W-:Y:S01]  /*14460*/  @!P6 HFMA2.BF16_V2 R42, -RZ.H0_H0, RZ.H0_H0, -R173.H0_H0 ;  /* 0x200000ffff2ae231 */ /* 0x000fe200003409ad */
[----:B------:R-:W-:-:S02]  /*14470*/  PRMT R37, R174, 0x5410, R173 ;  /* 0x00005410ae257816 */ /* 0x000fc400000000ad */
[----:B------:R-:W-:Y:S02]  /*14480*/  @!P4 PRMT R174, R39, 0x5410, RZ ;  /* 0x0000541027aec816 */ /* 0x000fe400000000ff */
[C---:B------:R-:W-:Y:S02]  /*14490*/  ISETP.GE.U32.AND P4, PT, R243.reuse, R4, PT ;  /* 0x00000004f300720c */ /* 0x040fe40003f86070 */
[----:B------:R-:W-:Y:S01]  /*144a0*/  LOP3.LUT R4, R0, 0xff, RZ, 0xc0, !PT ;  /* 0x000000ff00047812 */ /* 0x000fe200078ec0ff */
[----:B------:R-:W-:Y:S01]  /*144b0*/  MUFU.EX2 R6, R199 ;  /* 0x000000c700067308 */ /* 0x000fe20000000800 */
[----:B------:R-:W-:Y:S02]  /*144c0*/  @!P6 PRMT R173, R42, 0x5410, RZ ;  /* 0x000054102aade816 */ /* 0x000fe400000000ff */
[----:B------:R-:W-:Y:S01]  /*144d0*/  ISETP.GE.U32.AND P6, PT, R243, R4, PT ;  /* 0x00000004f300720c */ /* 0x000fe20003fc6070 */
[----:B------:R-:W-:Y:S01]  /*144e0*/  @!P1 HFMA2.BF16_V2 R43, -RZ.H0_H0, RZ.H0_H0, -R172.H0_H0 ;  /* 0x200000ffff2b9231 */ /* 0x000fe200003409ac */
[----:B------:R-:W-:-:S03]  /*144f0*/  SHF.R.U32.HI R4, RZ, 0x18, R0 ;  /* 0x00000018ff047819 */ /* 0x000fc60000011600 */
[----:B------:R-:W3:Y:S01]  /*14500*/  MUFU.EX2 R239, R213 ;  /* 0x000000d500ef7308 */ /* 0x000ee20000000800 */
[----:B------:R-:W-:Y:S02]  /*14510*/  LOP3.LUT R0, R0, 0xffff, RZ, 0xc0, !PT ;  /* 0x0000ffff00007812 */ /* 0x000fe400078ec0ff */
[----:B------:R-:W-:Y:S02]  /*14520*/  PRMT R36, R172, 0x5410, R135 ;  /* 0x00005410ac247816 */ /* 0x000fe40000000087 */
[----:B------:R-:W-:Y:S01]  /*14530*/  SHF.R.U32.HI R0, RZ, 0x8, R0 ;  /* 0x00000008ff007819 */ /* 0x000fe20000011600 */
[----:B------:R-:W-:Y:S01]  /*14540*/  @!P5 HFMA2.BF16_V2 R44, -RZ.H0_H0, RZ.H0_H0, -R135.H0_H0 ;  /* 0x200000ffff2cd231 */ /* 0x000fe20000340987 */
[----:B------:R-:W-:Y:S02]  /*14550*/  @!P1 PRMT R172, R43, 0x5410, RZ ;  /* 0x000054102bac9816 */ /* 0x000fe400000000ff */
[----:B------:R-:W-:Y:S02]  /*14560*/  ISETP.GE.U32.AND P1, PT, R243, R4, PT ;  /* 0x00000004f300720c */ /* 0x000fe40003f26070 */
[----:B--2---:R-:W-:-:S02]  /*14570*/  F2FP.BF16.PACK_AB R4, R252, R8 ;  /* 0x00000008fc04723e */ /* 0x004fc400000010ff */
[----:B------:R-:W-:Y:S02]  /*14580*/  LOP3.LUT R0, R0, 0xffff, RZ, 0xc0, !PT ;  /* 0x0000ffff00007812 */ /* 0x000fe400078ec0ff */
[----:B------:R-:W-:Y:S02]  /*14590*/  @!P5 PRMT R135, R44, 0x5410, RZ ;  /* 0x000054102c87d816 */ /* 0x000fe400000000ff */
[C---:B------:R-:W-:Y:S02]  /*145a0*/  PRMT R134, R4.reuse, 0x7610, R134 ;  /* 0x0000761004867816 */ /* 0x040fe40000000086 */
[----:B------:R-:W-:Y:S02]  /*145b0*/  ISETP.GE.U32.AND P5, PT, R243, R0, PT ;  /* 0x00000000f300720c */ /* 0x000fe40003fa6070 */
[----:B---3--:R-:W-:Y:S01]  /*145c0*/  F2FP.BF16.PACK_AB R0, R239, R6 ;  /* 0x00000006ef00723e */ /* 0x008fe200000010ff */
[----:B------:R-:W-:Y:S01]  /*145d0*/  @!P6 HFMA2.BF16_V2 R53, -RZ.H0_H0, RZ.H0_H0, -R134.H0_H0 ;  /* 0x200000ffff35e231 */ /* 0x000fe20000340986 */
[----:B------:R-:W-:-:S02]  /*145e0*/  PRMT R133, R4, 0x7632, R133 ;  /* 0x0000763204857816 */ /* 0x000fc40000000085 */
[C---:B------:R-:W-:Y:S02]  /*145f0*/  PRMT R132, R0.reuse, 0x7610, R132 ;  /* 0x0000761000847816 */ /* 0x040fe40000000084 */
[----:B------:R-:W-:Y:S01]  /*14600*/  PRMT R29, R0, 0x7632, R29 ;  /* 0x00007632001d7816 */ /* 0x000fe2000000001d */
[----:B------:R-:W-:Y:S01]  /*14610*/  FADD.FTZ R5, R67, R64 ;  /* 0x0000004043057221 */ /* 0x000fe20000010000 */
[----:B------:R-:W-:Y:S02]  /*14620*/  LOP3.LUT R0, R2, 0xff, RZ, 0xc0, !PT ;  /* 0x000000ff02007812 */ /* 0x000fe400078ec0ff */
[----:B------:R-:W-:Y:S02]  /*14630*/  PRMT R64, R134, 0x5410, R133 ;  /* 0x0000541086407816 */ /* 0x000fe40000000085 */
[----:B------:R-:W-:Y:S02]  /*14640*/  @!P6 PRMT R134, R53, 0x5410, RZ ;  /* 0x000054103586e816 */ /* 0x000fe400000000ff */
[----:B------:R-:W-:-:S02]  /*14650*/  ISETP.GE.U32.AND P6, PT, R243, R0, PT ;  /* 0x00000000f300720c */ /* 0x000fc40003fc6070 */
[--C-:B------:R-:W-:Y:S01]  /*14660*/  SHF.R.U32.HI R0, RZ, 0x10, R2.reuse ;  /* 0x00000010ff007819 */ /* 0x100fe20000011602 */
[----:B------:R-:W-:Y:S01]  /*14670*/  @!P4 HFMA2.BF16_V2 R51, -RZ.H0_H0, RZ.H0_H0, -R132.H0_H0 ;  /* 0x200000ffff33c231 */ /* 0x000fe20000340984 */
[----:B------:R-:W-:Y:S02]  /*14680*/  LOP3.LUT R3, R2, 0xffff, RZ, 0xc0, !PT ;  /* 0x0000ffff02037812 */ /* 0x000fe400078ec0ff */
[----:B------:R-:W-:Y:S02]  /*14690*/  SHF.R.U32.HI R4, RZ, 0x18, R2 ;  /* 0x00000018ff047819 */ /* 0x000fe40000011602 */
[----:B------:R-:W-:Y:S02]  /*146a0*/  LOP3.LUT R0, R0, 0xff, RZ, 0xc0, !PT ;  /* 0x000000ff00007812 */ /* 0x000fe400078ec0ff */
[----:B------:R-:W-:Y:S01]  /*146b0*/  SHF.R.U32.HI R2, RZ, 0x8, R3 ;  /* 0x00000008ff027819 */ /* 0x000fe20000011603 */
[----:B------:R-:W-:Y:S01]  /*146c0*/  @!P5 HFMA2.BF16_V2 R52, -RZ.H0_H0, RZ.H0_H0, -R133.H0_H0 ;  /* 0x200000ffff34d231 */ /* 0x000fe20000340985 */
[----:B------:R-:W-:Y:S01]  /*146d0*/  PRMT R49, R132, 0x5410, R29 ;  /* 0x0000541084317816 */ /* 0x000fe2000000001d */
[----:B------:R-:W-:Y:S01]  /*146e0*/  @!P1 HFMA2.BF16_V2 R50, -RZ.H0_H0, RZ.H0_H0, -R29.H0_H0 ;  /* 0x200000ffff329231 */ /* 0x000fe2000034091d */
[----:B------:R-:W-:-:S02]  /*146f0*/  @!P4 PRMT R132, R51, 0x5410, RZ ;  /* 0x000054103384c816 */ /* 0x000fc400000000ff */
[C---:B------:R-:W-:Y:S02]  /*14700*/  ISETP.GE.U32.AND P4, PT, R243.reuse, R0, PT ;  /* 0x00000000f300720c */ /* 0x040fe40003f86070 */
[----:B------:R-:W-:Y:S02]  /*14710*/  LOP3.LUT R0, R2, 0xffff, RZ, 0xc0, !PT ;  /* 0x0000ffff02007812 */ /* 0x000fe400078ec0ff */
[----:B------:R-:W-:Y:S02]  /*14720*/  @!P5 PRMT R133, R52, 0x5410, RZ ;  /* 0x000054103485d816 */ /* 0x000fe400000000ff */
[----:B------:R-:W-:Y:S02]  /*14730*/  @!P1 PRMT R29, R50, 0x5410, RZ ;  /* 0x00005410321d9816 */ /* 0x000fe400000000ff */
[C---:B------:R-:W-:Y:S02]  /*14740*/  ISETP.GE.U32.AND P1, PT, R243.reuse, R4, PT ;  /* 0x00000004f300720c */ /* 0x040fe40003f26070 */
[----:B------:R-:W-:-:S02]  /*14750*/  ISETP.GE.U32.AND P5, PT, R243, R0, PT ;  /* 0x00000000f300720c */ /* 0x000fc40003fa6070 */
[----:B-1----:R-:W-:Y:S02]  /*14760*/  PRMT R21, R243, 0x7054, R243 ;  /* 0x00007054f3157816 */ /* 0x002fe400000000f3 */
[----:B------:R-:W2:Y:S01]  /*14770*/  LDL R243, [R1+0xbc] ;  /* 0x0000bc0001f37983 */ /* 0x000ea20000100800 */
[----:B------:R-:W-:Y:S02]  /*14780*/  IMAD.MOV.U32 R63, RZ, RZ, R92 ;  /* 0x000000ffff3f7224 */ /* 0x000fe400078e005c */
[----:B------:R-:W-:Y:S02]  /*14790*/  IMAD.MOV.U32 R189, RZ, RZ, R241 ;  /* 0x000000ffffbd7224 */ /* 0x000fe400078e00f1 */
[----:B------:R-:W-:Y:S01]  /*147a0*/  IMAD.MOV.U32 R92, RZ, RZ, R240 ;  /* 0x000000ffff5c7224 */ /* 0x000fe200078e00f0 */
[----:B------:R-:W-:Y:S01]  /*147b0*/  MUFU.EX2 R241, R220 ;  /* 0x000000dc00f17308 */ /* 0x000fe20000000800 */
[----:B------:R-:W-:Y:S02]  /*147c0*/  IMAD.MOV.U32 R194, RZ, RZ, R244 ;  /* 0x000000ffffc27224 */ /* 0x000fe400078e00f4 */
[----:B------:R-:W-:-:S05]  /*147d0*/  IMAD.MOV.U32 R195, RZ, RZ, R245 ;  /* 0x000000ffffc37224 */ /* 0x000fca00078e00f5 */
[----:B------:R-:W1:Y:S08]  /*147e0*/  MUFU.EX2 R245, R219 ;  /* 0x000000db00f57308 */ /* 0x000e700000000800 */
[----:B------:R-:W-:Y:S08]  /*147f0*/  MUFU.EX2 R240, R217 ;  /* 0x000000d900f07308 */ /* 0x000ff00000000800 */
[----:B------:R-:W3:Y:S01]  /*14800*/  MUFU.EX2 R244, R218 ;  /* 0x000000da00f47308 */ /* 0x000ee20000000800 */
[----:B------:R-:W-:Y:S01]  /*14810*/  UIADD3 UR34, UR33, -0x4498517b, URZ ;  /* 0xbb67ae8521227890 */ /* 0x000fe2000fffe03f */
[----:B-1----:R-:W-:Y:S01]  /*14820*/  F2FP.BF16.PACK_AB R2, R241, R245 ;  /* 0x000000f5f102723e */ /* 0x002fe200000010ff */
[----:B------:R-:W-:-:S03]  /*14830*/  IMAD.MOV.U32 R95, RZ, RZ, R76 ;  /* 0x000000ffff5f7224 */ /* 0x000fc600078e004c */
[C---:B------:R-:W-:Y:S02]  /*14840*/  PRMT R28, R2.reuse, 0x7610, R28 ;  /* 0x00007610021c7816 */ /* 0x040fe4000000001c */
[----:B------:R-:W-:Y:S02]  /*14850*/  PRMT R27, R2, 0x7632, R27 ;  /* 0x00007632021b7816 */ /* 0x000fe4000000001b */
[----:B------:R-:W-:Y:S02]  /*14860*/  LOP3.LUT R2, R195, UR34, R246, 0x96, !PT ;  /* 0x00000022c3027c12 */ /* 0x000fe4000f8e96f6 */
[----:B---3--:R-:W-:Y:S01]  /*14870*/  F2FP.BF16.PACK_AB R0, R244, R240 ;  /* 0x000000f0f400723e */ /* 0x008fe200000010ff */
[----:B------:R-:W-:-:S03]  /*14880*/  IMAD.MOV.U32 R76, RZ, RZ, R96 ;  /* 0x000000ffff4c7224 */ /* 0x000fc600078e0060 */
[C---:B------:R-:W-:Y:S01]  /*14890*/  PRMT R26, R0.reuse, 0x7632, R26 ;  /* 0x00007632001a7816 */ /* 0x040fe2000000001a */
[----:B------:R-:W-:Y:S01]  /*148a0*/  @!P4 HFMA2.BF16_V2 R55, -RZ.H0_H0, RZ.H0_H0, -R0.H0_H0 ;  /* 0x200000ffff37c231 */ /* 0x000fe20000340900 */
[C---:B------:R-:W-:Y:S02]  /*148b0*/  @P4 PRMT R187, R0.reuse, 0x7610, R187 ;  /* 0x0000761000bb4816 */ /* 0x040fe400000000bb */
[----:B------:R-:W-:Y:S01]  /*148c0*/  PRMT R96, R0, 0x5410, R26 ;  /* 0x0000541000607816 */ /* 0x000fe2000000001a */
[----:B------:R-:W-:Y:S01]  /*148d0*/  IMAD.MOV.U32 R79, RZ, RZ, R188 ;  /* 0x000000ffff4f7224 */ /* 0x000fe200078e00bc */
[----:B------:R-:W-:Y:S01]  /*148e0*/  LOP3.LUT R0, R17, UR12, R194, 0x96, !PT ;  /* 0x0000000c11007c12 */ /* 0x000fe2000f8e96c2 */
[----:B------:R-:W-:-:S04]  /*148f0*/  IMAD.WIDE.U32 R2, R2, -0x326172a9, RZ ;  /* 0xcd9e8d5702027825 */ /* 0x000fc800078e00ff */
[----:B------:R-:W-:Y:S02]  /*14900*/  IMAD.MOV.U32 R62, RZ, RZ, R77 ;  /* 0x000000ffff3e7224 */ /* 0x000fe400078e004d */
[----:B------:R-:W-:Y:S02]  /*14910*/  IMAD.MOV.U32 R188, RZ, RZ, R130 ;  /* 0x000000ffffbc7224 */ /* 0x000fe400078e0082 */
[----:B------:R-:W-:Y:S02]  /*14920*/  IMAD.MOV.U32 R77, RZ, RZ, R235 ;  /* 0x000000ffff4d7224 */ /* 0x000fe400078e00eb */
[----:B------:R-:W-:Y:S02]  /*14930*/  IMAD.MOV.U32 R130, RZ, RZ, R238 ;  /* 0x000000ffff827224 */ /* 0x000fe400078e00ee */
[----:B------:R-:W-:Y:S02]  /*14940*/  FADD.FTZ R238, R8, R7 ;  /* 0x0000000708ee7221 */ /* 0x000fe40000010000 */
[----:B------:R-:W-:Y:S01]  /*14950*/  FADD.FTZ R235, R6, R221 ;  /* 0x000000dd06eb7221 */ /* 0x000fe20000010000 */
[----:B------:R-:W-:Y:S01]  /*14960*/  LOP3.LUT R3, R3, UR13, R222, 0x96, !PT ;  /* 0x0000000d03037c12 */ /* 0x000fe2000f8e96de */
[----:B------:R-:W-:-:S05]  /*14970*/  IMAD.WIDE.U32 R6, R0, -0x326172a9, RZ ;  /* 0xcd9e8d5700067825 */ /* 0x000fca00078e00ff */
[----:B------:R-:W-:Y:S01]  /*14980*/  LOP3.LUT R0, R7, UR11, R2, 0x96, !PT ;  /* 0x0000000b07007c12 */ /* 0x000fe2000f8e9602 */
[----:B------:R-:W-:-:S04]  /*14990*/  IMAD.WIDE.U32 R2, R3, -0x2daee0ad, RZ ;  /* 0xd2511f5303027825 */ /* 0x000fc800078e00ff */
        /* <DEDUP_REMOVED lines=8> */
[----:B------:R-:W-:-:S05]  /*14a20*/  IMAD.WIDE.U32 R4, R5, -0x326172a9, RZ ;  /* 0xcd9e8d5705047825 */ /* 0x000fca00078e00ff */
[----:B------:R-:W-:Y:S01]  /*14a30*/  LOP3.LUT R5, R5, UR7, R2, 0x96, !PT ;  /* 0x0000000705057c12 */ /* 0x000fe2000f8e9602 */
[----:B------:R-:W-:-:S05]  /*14a40*/  IMAD.WIDE.U32 R2, R3, -0x326172a9, RZ ;  /* 0xcd9e8d5703027825 */ /* 0x000fca00078e00ff */
[----:B------:R-:W-:Y:S02]  /*14a50*/  LOP3.LUT R0, R3, UR15, R4, 0x96, !PT ;  /* 0x0000000f03007c12 */ /* 0x000fe4000f8e9604 */
[----:B------:R-:W-:-:S04]  /*14a60*/  LOP3.LUT R3, R2, 0xffff, RZ, 0xc0, !PT ;  /* 0x0000ffff02037812 */ /* 0x000fc800078ec0ff */
[----:B------:R-:W-:Y:S02]  /*14a70*/  SHF.R.U32.HI R4, RZ, 0x8, R3 ;  /* 0x00000008ff047819 */ /* 0x000fe40000011603 */
[----:B------:R-:W-:Y:S01]  /*14a80*/  LOP3.LUT R3, R2, 0xff, RZ, 0xc0, !PT ;  /* 0x000000ff02037812 */ /* 0x000fe200078ec0ff */
[----:B------:R-:W-:-:S03]  /*14a90*/  FADD.FTZ R19, R65, R15 ;  /* 0x0000000f41137221 */ /* 0x000fc60000010000 */
        /* <DEDUP_REMOVED lines=8> */
[--C-:B------:R-:W-:Y:S02]  /*14b20*/  SHF.R.U32.HI R4, RZ, 0x10, R0.reuse ;  /* 0x00000010ff047819 */ /* 0x100fe40000011600 */
[----:B------:R-:W-:Y:S01]  /*14b30*/  PRMT R8, R2, 0x5410, R3 ;  /* 0x0000541002087816 */ /* 0x000fe20000000003 */
[----:B------:R-:W-:Y:S01]  /*14b40*/  IMAD.WIDE.U32 R2, R5, -0x2daee0ad, RZ ;  /* 0xd2511f5305027825 */ /* 0x000fe200078e00ff */
[----:B------:R-:W-:Y:S02]  /*14b50*/  SHF.R.U32.HI R5, RZ, 0x18, R0 ;  /* 0x00000018ff057819 */ /* 0x000fe40000011600 */
[----:B------:R-:W-:-:S02]  /*14b60*/  LOP3.LUT R4, R4, 0xff, RZ, 0xc0, !PT ;  /* 0x000000ff04047812 */ /* 0x000fc400078ec0ff */
        /* <DEDUP_REMOVED lines=17> */
[----:B------:R-:W-:Y:S01]  /*14c80*/  PRMT R14, R0, 0x5410, R2 ;  /* 0x00005410000e7816 */ /* 0x000fe20000000002 */
[--C-:B------:R-:W-:Y:S01]  /*14c90*/  HSET2.LE.AND R0, R8, R21.reuse, PT ;  /* 0x0000001508007233 */ /* 0x100fe20003803000 */
[----:B------:R-:W-:Y:S04]  /*14ca0*/  STG.E.U16 [R34.64+-0xc0], R18 ;  /* 0xffff401222007986 */ /* 0x000fe8000c10151c */
[----:B------:R-:W-:Y:S01]  /*14cb0*/  LOP3.LUT R8, R0, R80, RZ, 0xc0, !PT ;  /* 0x0000005000087212 */ /* 0x000fe200078ec0ff */
[----:B------:R-:W-:Y:S01]  /*14cc0*/  HSET2.LE.AND R0, R6, R21, PT ;  /* 0x0000001506007233 */ /* 0x000fe20003803000 */
[----:B------:R1:W-:Y:S01]  /*14cd0*/  STG.E.U16 [R32.64+-0xbe], R9 ;  /* 0xffff420920007986 */ /* 0x0003e2000c10151c */
[----:B------:R-:W-:Y:S02]  /*14ce0*/  IMAD.MOV.U32 R22, RZ, RZ, R69 ;  /* 0x000000ffff167224 */ /* 0x000fe400078e0045 */
[----:B------:R-:W-:-:S02]  /*14cf0*/  IMAD.MOV.U32 R69, RZ, RZ, R242 ;  /* 0x000000ffff457224 */ /* 0x000fc400078e00f2 */
[----:B------:R-:W-:Y:S01]  /*14d00*/  IMAD.MOV.U32 R23, RZ, RZ, R189 ;  /* 0x000000ffff177224 */ /* 0x000fe200078e00bd */
[--C-:B------:R-:W-:Y:S01]  /*14d10*/  HSET2.LE.AND R3, R13, R21.reuse, PT ;  /* 0x000000150d037233 */ /* 0x100fe20003803000 */
[----:B------:R-:W-:Y:S02]  /*14d20*/  IMAD.MOV.U32 R189, RZ, RZ, R190 ;  /* 0x000000ffffbd7224 */ /* 0x000fe400078e00be */
[----:B------:R-:W-:Y:S01]  /*14d30*/  IMAD.MOV.U32 R190, RZ, RZ, R130 ;  /* 0x000000ffffbe7224 */ /* 0x000fe200078e0082 */
[----:B------:R-:W-:Y:S04]  /*14d40*/  STG.E.U16 [R32.64+-0xc0], R10 ;  /* 0xffff400a20007986 */ /* 0x000fe8000c10151c */
[----:B------:R3:W-:Y:S01]  /*14d50*/  STG.E.U16 [R30.64+-0xbe], R11 ;  /* 0xffff420b1e007986 */ /* 0x0007e2000c10151c */
[----:B-1----:R-:W-:Y:S01]  /*14d60*/  LOP3.LUT R9, R0, R81, RZ, 0xc0, !PT ;  /* 0x0000005100097212 */ /* 0x002fe200078ec0ff */
[----:B------:R-:W-:-:S05]  /*14d70*/  HSET2.LE.AND R0, R4, R21, PT ;  /* 0x0000001504007233 */ /* 0x000fca0003803000 */
[----:B------:R-:W-:Y:S02]  /*14d80*/  LOP3.LUT R130, R0, R40, RZ, 0xc0, !PT ;  /* 0x0000002800827212 */ /* 0x000fe400078ec0ff */
[----:B---3--:R-:W-:Y:S01]  /*14d90*/  LOP3.LUT R11, R3, R60, RZ, 0xc0, !PT ;  /* 0x0000003c030b7212 */ /* 0x008fe200078ec0ff */
[----:B------:R-:W-:Y:S01]  /*14da0*/  HSET2.LE.AND R3, R7, R21, PT ;  /* 0x0000001507037233 */ /* 0x000fe20003803000 */
[----:B--2---:R-:W-:-:S05]  /*14db0*/  IADD3 R16, R243, 0x4, RZ ;  /* 0x00000004f3107810 */ /* 0x004fca0007ffe0ff */
[----:B------:R-:W-:-:S05]  /*14dc0*/  IMAD.WIDE.U32 R242, R16, -0x326172a9, RZ ;  /* 0xcd9e8d5710f27825 */ /* 0x000fca00078e00ff */
[----:B----4-:R-:W-:Y:S01]  /*14dd0*/  LOP3.LUT R0, R243, R193, RZ, 0x3c, !PT ;  /* 0x000000c1f3007212 */ /* 0x010fe200078e3cff */
[----:B------:R-:W-:-:S04]  /*14de0*/  IMAD.MOV.U32 R193, RZ, RZ, R68 ;  /* 0x000000ffffc17224 */ /* 0x000fc800078e0044 */
[----:B------:R-:W-:Y:S01]  /*14df0*/  IMAD.WIDE.U32 R6, R0, -0x2daee0ad, RZ ;  /* 0xd2511f5300067825 */ /* 0x000fe200078e00ff */
[----:B------:R-:W-:Y:S03]  /*14e00*/  STL [R1+0xd8], R16 ;  /* 0x0000d81001007387 */ /* 0x000fe60000100800 */
[----:B------:R-:W-:Y:S01]  /*14e10*/  IMAD.MOV.U32 R65, RZ, RZ, R193 ;  /* 0x000000ffff417224 */ /* 0x000fe200078e00c1 */
[----:B------:R-:W-:Y:S01]  /*14e20*/  STL.64 [R1], R6 ;  /* 0x0000000601007387 */ /* 0x000fe20000100a00 */
[----:B------:R-:W-:-:S03]  /*14e30*/  IMAD.MOV.U32 R193, RZ, RZ, R201 ;  /* 0x000000ffffc17224 */ /* 0x000fc600078e00c9 */
[----:B------:R-:W2:Y:S01]  /*14e40*/  LDL.LU R201, [R1+0x140] ;  /* 0x0001400001c97983 */ /* 0x000ea20000300800 */
[----:B------:R-:W-:-:S03]  /*14e50*/  IMAD.MOV.U32 R216, RZ, RZ, R203 ;  /* 0x000000ffffd87224 */ /* 0x000fc600078e00cb */
[----:B------:R-:W3:Y:S01]  /*14e60*/  LDL.LU R203, [R1+0x13c] ;  /* 0x00013c0001cb7983 */ /* 0x000ee20000300800 */
[----:B------:R-:W-:-:S03]  /*14e70*/  IMAD.MOV.U32 R199, RZ, RZ, R206 ;  /* 0x000000ffffc77224 */ /* 0x000fc600078e00ce */
[----:B------:R-:W4:Y:S01]  /*14e80*/  LDL.LU R206, [R1+0x138] ;  /* 0x0001380001ce7983 */ /* 0x000f220000300800 */
[----:B------:R-:W-:-:S03]  /*14e90*/  IMAD.MOV.U32 R196, RZ, RZ, R205 ;  /* 0x000000ffffc47224 */ /* 0x000fc600078e00cd */
[----:B------:R-:W3:Y:S01]  /*14ea0*/  LDL.LU R205, [R1+0x134] ;  /* 0x0001340001cd7983 */ /* 0x000ee20000300800 */
[--C-:B------:R-:W-:Y:S01]  /*14eb0*/  HSET2.LE.AND R2, R15, R21.reuse, PT ;  /* 0x000000150f027233 */ /* 0x100fe20003803000 */
[----:B------:R-:W-:Y:S01]  /*14ec0*/  LOP3.LUT R0, R7, UR34, R246, 0x96, !PT ;  /* 0x0000002207007c12 */ /* 0x000fe2000f8e96f6 */
[----:B------:R-:W-:Y:S01]  /*14ed0*/  IMAD.MOV.U32 R197, RZ, RZ, R192 ;  /* 0x000000ffffc57224 */ /* 0x000fe200078e00c0 */
[----:B------:R-:W-:Y:S01]  /*14ee0*/  MOV R68, R74 ;  /* 0x0000004a00447202 */ /* 0x000fe20000000f00 */
[----:B------:R-:W-:Y:S01]  /*14ef0*/  IMAD.MOV.U32 R192, RZ, RZ, R75 ;  /* 0x000000ffffc07224 */ /* 0x000fe200078e004b */
[----:B------:R-:W-:Y:S01]  /*14f00*/  LOP3.LUT R10, R2, R61, RZ, 0xc0, !PT ;  /* 0x0000003d020a7212 */ /* 0x000fe200078ec0ff */
[----:B------:R-:W-:Y:S01]  /*14f10*/  HSET2.LE.AND R2, R5, R21, PT ;  /* 0x0000001505027233 */ /* 0x000fe20003803000 */
[----:B------:R-:W-:Y:S02]  /*14f20*/  IMAD.MOV.U32 R74, RZ, RZ, R72 ;  /* 0x000000ffff4a7224 */ /* 0x000fe400078e0048 */
[----:B------:R-:W-:-:S02]  /*14f30*/  IMAD.MOV.U32 R75, RZ, RZ, R236 ;  /* 0x000000ffff4b7224 */ /* 0x000fc400078e00ec */
[----:B------:R-:W-:Y:S02]  /*14f40*/  IMAD.MOV.U32 R72, RZ, RZ, R237 ;  /* 0x000000ffff487224 */ /* 0x000fe400078e00ed */
[----:B------:R-:W-:-:S04]  /*14f50*/  IMAD.WIDE.U32 R236, R0, -0x326172a9, RZ ;  /* 0xcd9e8d5700ec7825 */ /* 0x000fc800078e00ff */
[----:B------:R-:W-:Y:S02]  /*14f60*/  IMAD.MOV.U32 R195, RZ, RZ, R188 ;  /* 0x000000ffffc37224 */ /* 0x000fe400078e00bc */
[----:B------:R-:W-:Y:S01]  /*14f70*/  IMAD.MOV.U32 R188, RZ, RZ, R129 ;  /* 0x000000ffffbc7224 */ /* 0x000fe200078e0081 */
[----:B------:R-:W-:Y:S02]  /*14f80*/  LOP3.LUT R129, R2, R46, RZ, 0xc0, !PT ;  /* 0x0000002e02817212 */ /* 0x000fe400078ec0ff */
[----:B------:R-:W-:Y:S02]  /*14f90*/  LOP3.LUT R2, R223, UR14, R242, 0x96, !PT ;  /* 0x0000000edf027c12 */ /* 0x000fe4000f8e96f2 */
[----:B------:R-:W-:Y:S01]  /*14fa0*/  LOP3.LUT R0, R237, UR13, R222, 0x96, !PT ;  /* 0x0000000ded007c12 */ /* 0x000fe2000f8e96de */
[----:B------:R1:W-:Y:S02]  /*14fb0*/  STG.E.U16 [R30.64+-0xc0], R12 ;  /* 0xffff400c1e007986 */ /* 0x0003e4000c10151c */
[----:B------:R-:W-:-:S04]  /*14fc0*/  IMAD.WIDE.U32 R4, R2, -0x2daee0ad, RZ ;  /* 0xd2511f5302047825 */ /* 0x000fc800078e00ff */
[----:B------:R-:W-:Y:S01]  /*14fd0*/  IMAD.MOV.U32 R194, RZ, RZ, R93 ;  /* 0x000000ffffc27224 */ /* 0x000fe200078e005d */
[----:B------:R-:W-:Y:S01]  /*14fe0*/  LOP3.LUT R2, R5, UR12, R6, 0x96, !PT ;  /* 0x0000000c05027c12 */ /* 0x000fe2000f8e9606 */
[----:B------:R-:W-:Y:S02]  /*14ff0*/  IMAD.MOV.U32 R93, RZ, RZ, R92 ;  /* 0x000000ffff5d7224 */ /* 0x000fe400078e005c */
[----:B------:R-:W-:Y:S01]  /*15000*/  IMAD.MOV.U32 R92, RZ, RZ, R128 ;  /* 0x000000ffff5c7224 */ /* 0x000fe200078e0080 */
[----:B------:R-:W-:Y:S01]  /*15010*/  LOP3.LUT R128, R3, R47, RZ, 0xc0, !PT ;  /* 0x0000002f03807212 */ /* 0x000fe200078ec0ff */
        /* <DEDUP_REMOVED lines=44> */
[----:B------:R-:W-:Y:S01]  /*152e0*/  IMAD.MOV.U32 R43, RZ, RZ, R212 ;  /* 0x000000ffff2b7224 */ /* 0x000fe200078e00d4 */
[----:B------:R-:W-:Y:S01]  /*152f0*/  @!P6 HFMA2.BF16_V2 R57, -RZ.H0_H0, RZ.H0_H0, -R28.H0_H0 ;  /* 0x200000ffff39e231 */ /* 0x000fe2000034091c */
[----:B------:R-:W-:Y:S01]  /*15300*/  PRMT R48, R28, 0x5410, R27 ;  /* 0x000054101c307816 */ /* 0x000fe2000000001b */
[----:B------:R-:W-:Y:S01]  /*15310*/  @!P5 HFMA2.BF16_V2 R56, -RZ.H0_H0, RZ.H0_H0, -R27.H0_H0 ;  /* 0x200000ffff38d231 */ /* 0x000fe2000034091b */
[----:B------:R1:W5:Y:S02]  /*15320*/  LDL.LU R212, [R1+0x130] ;  /* 0x0001300001d47983 */ /* 0x0003640000300800 */
[----:B------:R-:W-:Y:S01]  /*15330*/  @!P6 PRMT R28, R57, 0x5410, RZ ;  /* 0x00005410391ce816 */ /* 0x000fe200000000ff */
[----:B------:R-:W-:Y:S01]  /*15340*/  IMAD.MOV.U32 R57, RZ, RZ, R192 ;  /* 0x000000ffff397224 */ /* 0x000fe200078e00c0 */
[----:B------:R-:W-:Y:S01]  /*15350*/  @!P5 PRMT R27, R56, 0x5410, RZ ;  /* 0x00005410381bd816 */ /* 0x000fe200000000ff */
[----:B------:R-:W-:Y:S01]  /*15360*/  IMAD.MOV.U32 R192, RZ, RZ, R211 ;  /* 0x000000ffffc07224 */ /* 0x000fe200078e00d3 */
[----:B------:R-:W-:Y:S01]  /*15370*/  MOV R223, R193 ;  /* 0x000000c100df7202 */ /* 0x000fe20000000f00 */
[----:B------:R-:W-:Y:S01]  /*15380*/  IMAD.MOV.U32 R220, RZ, RZ, R216 ;  /* 0x000000ffffdc7224 */ /* 0x000fe200078e00d8 */
[----:B------:R1:W5:Y:S01]  /*15390*/  LDL.LU R211, [R1+0x12c] ;  /* 0x00012c0001d37983 */ /* 0x0003620000300800 */
[----:B------:R-:W-:-:S02]  /*153a0*/  IMAD.MOV.U32 R217, RZ, RZ, R194 ;  /* 0x000000ffffd97224 */ /* 0x000fc400078e00c2 */
[----:B------:R-:W-:Y:S02]  /*153b0*/  IMAD.MOV.U32 R56, RZ, RZ, R68 ;  /* 0x000000ffff387224 */ /* 0x000fe400078e0044 */
[----:B------:R-:W-:Y:S02]  /*153c0*/  IMAD.MOV.U32 R193, RZ, RZ, R210 ;  /* 0x000000ffffc17224 */ /* 0x000fe400078e00d2 */
[----:B------:R-:W-:Y:S01]  /*153d0*/  IMAD.MOV.U32 R216, RZ, RZ, R195 ;  /* 0x000000ffffd87224 */ /* 0x000fe200078e00c3 */
[----:B------:R1:W5:Y:S01]  /*153e0*/  LDL.LU R210, [R1+0x128] ;  /* 0x0001280001d27983 */ /* 0x0003620000300800 */
[----:B------:R-:W-:Y:S02]  /*153f0*/  IMAD.MOV.U32 R68, RZ, RZ, R95 ;  /* 0x000000ffff447224 */ /* 0x000fe400078e005f */
[----:B------:R-:W-:Y:S02]  /*15400*/  IMAD.MOV.U32 R194, RZ, RZ, R209 ;  /* 0x000000ffffc27224 */ /* 0x000fe400078e00d1 */
        /* <DEDUP_REMOVED lines=8> */
[----:B------:R-:W-:Y:S01]  /*15490*/  FADD.FTZ R213, R70, R19 ;  /* 0x0000001346d57221 */ /* 0x000fe20000010000 */
[----:B------:R1:W5:Y:S04]  /*154a0*/  LDL.LU R207, [R1+0x11c] ;  /* 0x00011c0001cf7983 */ /* 0x0003680000300800 */
[----:B--2---:R-:W2:Y:S01]  /*154b0*/  LDSM.16.MT88.4 R12, [R201+0xa000] ;  /* 0x00a00000c90c783b */ /* 0x004ea20000004200 */
[----:B------:R-:W-:-:S02]  /*154c0*/  IMAD.MOV.U32 R94, RZ, RZ, R190 ;  /* 0x000000ffff5e7224 */ /* 0x000fc400078e00be */
[----:B------:R-:W-:Y:S02]  /*154d0*/  IMAD.MOV.U32 R189, RZ, RZ, R204 ;  /* 0x000000ffffbd7224 */ /* 0x000fe400078e00cc */
[----:B------:R-:W-:Y:S01]  /*154e0*/  IMAD.MOV.U32 R70, RZ, RZ, R191 ;  /* 0x000000ffff467224 */ /* 0x000fe200078e00bf */
[----:B------:R1:W5:Y:S01]  /*154f0*/  LDL.LU R204, [R1+0x118] ;  /* 0x0001180001cc7983 */ /* 0x0003620000300800 */
[----:B------:R-:W-:Y:S02]  /*15500*/  IMAD.MOV.U32 R222, RZ, RZ, R197 ;  /* 0x000000ffffde7224 */ /* 0x000fe400078e00c5 */
[----:B------:R-:W-:Y:S01]  /*15510*/  IMAD.MOV.U32 R221, RZ, RZ, R198 ;  /* 0x000000ffffdd7224 */ /* 0x000fe200078e00c6 */
[----:B------:R-:W-:Y:S01]  /*15520*/  @!P1 HFMA2.BF16_V2 R54, -RZ.H0_H0, RZ.H0_H0, -R26.H0_H0 ;  /* 0x200000ffff369231 */ /* 0x000fe2000034091a */
[----:B------:R-:W-:Y:S01]  /*15530*/  @!P4 PRMT R187, R55, 0x5410, RZ ;  /* 0x0000541037bbc816 */ /* 0x000fe200000000ff */
[----:B----4-:R-:W-:Y:S01]  /*15540*/  LDSM.16.MT88.4 R16, [R206+0xb000] ;  /* 0x00b00000ce10783b */ /* 0x010fe20000004200 */
[-C--:B--2---:R-:W-:Y:S08]  /*15550*/  HMMA.16816.F32.BF16 R152, R8, R12.reuse, R152 ;  /* 0x0000000c0898723c */ /* 0x084ff00000041898 */
[C---:B------:R-:W-:Y:S08]  /*15560*/  HMMA.16816.F32.BF16 R168, R4.reuse, R12, R168 ;  /* 0x0000000c04a8723c */ /* 0x040ff000000418a8 */
[-C--:B------:R-:W-:Y:S08]  /*15570*/  HMMA.16816.F32.BF16 R164, R4, R14.reuse, R164 ;  /* 0x0000000e04a4723c */ /* 0x080ff000000418a4 */
[----:B------:R-:W-:Y:S01]  /*15580*/  HMMA.16816.F32.BF16 R36, R8, R14, R228 ;  /* 0x0000000e0824723c */ /* 0x000fe200000418e4 */
[----:B---3--:R-:W2:Y:S06]  /*15590*/  LDSM.16.MT88.4 R12, [R203+0xa000] ;  /* 0x00a00000cb0c783b */ /* 0x008eac0000004200 */
[----:B------:R-:W-:-:S02]  /*155a0*/  IMAD.MOV.U32 R228, RZ, RZ, R43 ;  /* 0x000000ffffe47224 */ /* 0x000fc400078e002b */
        /* <DEDUP_REMOVED lines=11> */
[-C--:B--2---:R-:W-:Y:S03]  /*15660*/  HMMA.16816.F32.BF16 R144, R8, R12.reuse, R144 ;  /* 0x0000000c0890723c */ /* 0x084fe60000041890 */
[----:B------:R1:W5:Y:S05]  /*15670*/  LDL.LU R138, [R1+0x108] ;  /* 0x00010800018a7983 */ /* 0x00036a0000300800 */
[C---:B------:R-:W-:Y:S01]  /*15680*/  HMMA.16816.F32.BF16 R160, R4.reuse, R12, R160 ;  /* 0x0000000c04a0723c */ /* 0x040fe200000418a0 */
[----:B------:R1:W5:Y:S07]  /*15690*/  LDL.LU R137, [R1+0x104] ;  /* 0x0001040001897983 */ /* 0x00036e0000300800 */
[-C--:B------:R-:W-:Y:S08]  /*156a0*/  HMMA.16816.F32.BF16 R156, R4, R14.reuse, R156 ;  /* 0x0000000e049c723c */ /* 0x080ff0000004189c */
[----:B------:R-:W-:Y:S01]  /*156b0*/  HMMA.16816.F32.BF16 R40, R8, R14, R248 ;  /* 0x0000000e0828723c */ /* 0x000fe200000418f8 */
[----:B------:R-:W2:Y:S01]  /*156c0*/  LDSM.16.MT88.4 R12, [R206+0xa000] ;  /* 0x00a00000ce0c783b */ /* 0x000ea20000004200 */
[----:B------:R-:W-:-:S03]  /*156d0*/  IMAD.MOV.U32 R199, RZ, RZ, R136 ;  /* 0x000000ffffc77224 */ /* 0x000fc600078e0088 */
[----:B------:R1:W5:Y:S01]  /*156e0*/  LDL.LU R136, [R1+0x100] ;  /* 0x0001000001887983 */ /* 0x0003620000300800 */
[----:B------:R-:W-:Y:S01]  /*156f0*/  @!P1 PRMT R26, R54, 0x5410, RZ ;  /* 0x00005410361a9816 */ /* 0x000fe200000000ff */
[----:B------:R-:W-:Y:S02]  /*15700*/  IMAD.MOV.U32 R250, RZ, RZ, R63 ;  /* 0x000000fffffa7224 */ /* 0x000fe400078e003f */
[----:B------:R-:W-:Y:S01]  /*15710*/  IMAD.MOV.U32 R251, RZ, RZ, R62 ;  /* 0x000000fffffb7224 */ /* 0x000fe200078e003e */
[-C--:B--2---:R-:W-:Y:S08]  /*15720*/  HMMA.16816.F32.BF16 R44, R8, R12.reuse, R56 ;  /* 0x0000000c082c723c */ /* 0x084ff00000041838 */
[C---:B------:R-:W-:Y:S08]  /*15730*/  HMMA.16816.F32.BF16 R52, R4.reuse, R12, R84 ;  /* 0x0000000c0434723c */ /* 0x040ff00000041854 */
[-C--:B------:R-:W-:Y:S08]  /*15740*/  HMMA.16816.F32.BF16 R56, R4, R14.reuse, R100 ;  /* 0x0000000e0438723c */ /* 0x080ff00000041864 */
[----:B------:R-:W-:Y:S01]  /*15750*/  HMMA.16816.F32.BF16 R60, R8, R14, R68 ;  /* 0x0000000e083c723c */ /* 0x000fe20000041844 */
[----:B------:R-:W2:Y:S01]  /*15760*/  LDSM.16.MT88.4 R12, [R205+0xa000] ;  /* 0x00a00000cd0c783b */ /* 0x000ea20000004200 */
[----:B------:R-:W-:-:S02]  /*15770*/  IMAD.MOV.U32 R248, RZ, RZ, R79 ;  /* 0x000000fffff87224 */ /* 0x000fc400078e004f */
[----:B------:R-:W-:-:S04]  /*15780*/  IMAD.MOV.U32 R249, RZ, RZ, R78 ;  /* 0x000000fffff97224 */ /* 0x000fc800078e004e */
[-C--:B--2---:R-:W-:Y:S08]  /*15790*/  HMMA.16816.F32.BF16 R68, R8, R12.reuse, R72 ;  /* 0x0000000c0844723c */ /* 0x084ff00000041848 */
[----:B------:R-:W-:Y:S07]  /*157a0*/  HMMA.16816.F32.BF16 R72, R4, R12, R112 ;  /* 0x0000000c0448723c */ /* 0x000fee0000041870 */
[----:B------:R-:W-:-:S02]  /*157b0*/  IMAD.MOV.U32 R112, RZ, RZ, R77 ;  /* 0x000000ffff707224 */ /* 0x000fc400078e004d */
[----:B------:R-:W-:Y:S02]  /*157c0*/  IMAD.MOV.U32 R113, RZ, RZ, R76 ;  /* 0x000000ffff717224 */ /* 0x000fe400078e004c */
        /* <DEDUP_REMOVED lines=23> */
[C---:B------:R-:W-:Y:S01]  /*15940*/  HMMA.16816.F32.BF16 R224, R8.reuse, R16, R112 ;  /* 0x0000001008e0723c */ /* 0x040fe20000041870 */
[----:B------:R-:W-:Y:S07]  /*15950*/  LDSM.16.MT88.4 R112, [R206+0xb800] ;  /* 0x00b80000ce70783b */ /* 0x000fee0000004200 */
[----:B------:R-:W-:Y:S08]  /*15960*/  HMMA.16816.F32.BF16 R16, R8, R18, R248 ;  /* 0x000000120810723c */ /* 0x000ff000000418f8 */
        /* <DEDUP_REMOVED lines=24> */
[----:B------:R-:W-:Y:S01]  /*15af0*/  IMAD.MOV.U32 R231, RZ, RZ, R65 ;  /* 0x000000ffffe77224 */ /* 0x000fe200078e0041 */
[----:B------:R-:W-:Y:S01]  /*15b00*/  LOP3.LUT R124, R3, R64, RZ, 0xc0, !PT ;  /* 0x00000040037c7212 */ /* 0x000fe200078ec0ff */
[----:B------:R-:W-:Y:S02]  /*15b10*/  IMAD.MOV.U32 R230, RZ, RZ, R67 ;  /* 0x000000ffffe67224 */ /* 0x000fe400078e0043 */
[----:B------:R-:W3:Y:S01]  /*15b20*/  LDSM.16.MT88.4 R64, [R205+0xa800] ;  /* 0x00a80000cd40783b */ /* 0x000ee20000004200 */
[----:B------:R-:W-:-:S05]  /*15b30*/  HSET2.LE.AND R4, R6, R21, PT ;  /* 0x0000001506047233 */ /* 0x000fca0003803000 */
        /* <DEDUP_REMOVED lines=50> */
[----:B------:R-:W-:Y:S01]  /*15e60*/  FADD.FTZ R3, R251, R215 ;  /* 0x000000d7fb037221 */ /* 0x000fe20000010000 */
[----:B------:R-:W-:Y:S01]  /*15e70*/  IADD3 R252, P1, R24, -0x100, RZ ;  /* 0xffffff0018fc7810 */ /* 0x000fe20007f3e0ff */
[----:B------:R-:W-:-:S03]  /*15e80*/  FADD.FTZ R239, R228, R213 ;  /* 0x000000d5e4ef7221 */ /* 0x000fc60000010000 */
        /* <DEDUP_REMOVED lines=70> */
[C---:B------:R-:W-:Y:S01]  /*162f0*/  ISETP.GE.AND P4, PT, R0.reuse, R136, PT ;  /* 0x000000880000720c */ /* 0x040fe20003f86270 */
[----:B------:R-:W-:Y:S01]  /*16300*/  @P3 STS.128 [R212+0xa800], RZ ;  /* 0x00a800ffd4003388 */ /* 0x000fe20000000c00 */
[C---:B------:R-:W-:Y:S02]  /*16310*/  IADD3 R3, R0.reuse, 0x11, RZ ;  /* 0x0000001100037810 */ /* 0x040fe40007ffe0ff */
[C---:B------:R-:W-:Y:S01]  /*16320*/  ISETP.GE.AND P6, PT, R0.reuse, R137, PT ;  /* 0x000000890000720c */ /* 0x040fe20003fc6270 */
[----:B------:R-:W-:Y:S01]  /*16330*/  @!PT LDS RZ, [RZ] ;  /* 0x00000000fffff984 */ /* 0x000fe20000000800 */
[----:B------:R-:W-:Y:S01]  /*16340*/  @!PT LDS RZ, [RZ] ;  /* 0x00000000fffff984 */ /* 0x000fe20000000800 */
[----:B------:R-:W-:Y:S01]  /*16350*/  @!PT LDS RZ, [RZ] ;  /* 0x00000000fffff984 */ /* 0x000fe20000000800 */
[----:B------:R1:W-:Y:S01]  /*16360*/  @!P3 LDGSTS.E.BYPASS.LTC128B.128 [R212+0xa800], [R8.64] ;  /* 0x0a80000008d4bfae */ /* 0x0003e2000b901d5c */
[C---:B------:R-:W-:Y:S02]  /*16370*/  ISETP.GE.AND P1, PT, R0.reuse, R139, PT ;  /* 0x0000008b0000720c */ /* 0x040fe40003f26270 */
[----:B------:R-:W-:Y:S01]  /*16380*/  ISETP.GE.AND P0, PT, R0, R138, PT ;  /* 0x0000008a0000720c */ /* 0x000fe20003f06270 */
        /* <DEDUP_REMOVED lines=8> */
[----:B------:R-:W-:Y:S04]  /*16410*/  LDSM.16.M88.4 R132, [R211+0x800] ;  /* 0x00080000d384783b */ /* 0x000fe80000000200 */
[----:B-1----:R-:W1:Y:S04]  /*16420*/  LDSM.16.M88.4 R8, [R202+0x2000] ;  /* 0x00200000ca08783b */ /* 0x002e680000000200 */
[----:B------:R-:W-:Y:S04]  /*16430*/  LDSM.16.M88.4 R12, [R202] ;  /* 0x00000000ca0c783b */ /* 0x000fe80000000200 */
[----:B--2---:R-:W2:Y:S04]  /*16440*/  LDSM.16.M88.4 R4, [R204+0x2000] ;  /* 0x00200000cc04783b */ /* 0x004ea80000000200 */
[----:B------:R-:W0:Y:S01]  /*16450*/  LDGDEPBAR ;  /* 0x00000000000079af */ /* 0x000e220000000000 */
[C---:B-1----:R-:W-:Y:S08]  /*16460*/  HMMA.16816.F32.BF16 R180, R8.reuse, R16, RZ ;  /* 0x0000001008b4723c */ /* 0x042ff000000418ff */
[C---:B------:R-:W-:Y:S08]  /*16470*/  HMMA.16816.F32.BF16 R184, R8.reuse, R22, RZ ;  /* 0x0000001608b8723c */ /* 0x040ff000000418ff */
[C---:B------:R-:W-:Y:S08]  /*16480*/  HMMA.16816.F32.BF16 R176, R8.reuse, R18, RZ ;  /* 0x0000001208b0723c */ /* 0x040ff000000418ff */
[----:B------:R-:W-:Y:S01]  /*16490*/  HMMA.16816.F32.BF16 R188, R8, R20, RZ ;  /* 0x0000001408bc723c */ /* 0x000fe200000418ff */
[----:B------:R-:W1:Y:S07]  /*164a0*/  LDSM.16.M88.4 R8, [R204] ;  /* 0x00000000cc08783b */ /* 0x000e6e0000000200 */
[C---:B--2---:R-:W-:Y:S08]  /*164b0*/  HMMA.16816.F32.BF16 R216, R4.reuse, R132, R180 ;  /* 0x0000008404d8723c */ /* 0x044ff000000418b4 */
[C---:B------:R-:W-:Y:S08]  /*164c0*/  HMMA.16816.F32.BF16 R220, R4.reuse, R174, R184 ;  /* 0x000000ae04dc723c */ /* 0x040ff000000418b8 */
[----:B------:R-:W-:Y:S08]  /*164d0*/  HMMA.16816.F32.BF16 R196, R4, R134, R176 ;  /* 0x0000008604c4723c */ /* 0x000ff000000418b0 */
[C---:B------:R-:W-:Y:S08]  /*164e0*/  HMMA.16816.F32.BF16 R184, R12.reuse, R20, RZ ;  /* 0x000000140cb8723c */ /* 0x040ff000000418ff */
[C---:B------:R-:W-:Y:S08]  /*164f0*/  HMMA.16816.F32.BF16 R180, R12.reuse, R22, RZ ;  /* 0x000000160cb4723c */ /* 0x040ff000000418ff */
[C---:B------:R-:W-:Y:S08]  /*16500*/  HMMA.16816.F32.BF16 R176, R12.reuse, R16, RZ ;  /* 0x000000100cb0723c */ /* 0x040ff000000418ff */
[----:B------:R-:W-:Y:S01]  /*16510*/  HMMA.16816.F32.BF16 R20, R12, R18, RZ ;  /* 0x000000120c14723c */ /* 0x000fe200000418ff */
[----:B------:R-:W-:Y:S04]  /*16520*/  LDSM.16.M88.4 R16, [R209+0x8000] ;  /* 0x00800000d110783b */ /* 0x000fe80000000200 */
[----:B------:R-:W-:Y:S03]  /*16530*/  LDSM.16.M88.4 R12, [R209+0x8800] ;  /* 0x00880000d10c783b */ /* 0x000fe60000000200 */
[-C--:B------:R-:W-:Y:S01]  /*16540*/  HMMA.16816.F32.BF16 R224, R4, R172.reuse, R188 ;  /* 0x000000ac04e0723c */ /* 0x080fe200000418bc */
[----:B------:R-:W2:Y:S07]  /*16550*/  LDSM.16.M88.4 R4, [R210+0x2000] ;  /* 0x00200000d204783b */ /* 0x000eae0000000200 */
[C---:B-1----:R-:W-:Y:S08]  /*16560*/  HMMA.16816.F32.BF16 R192, R8.reuse, R172, R184 ;  /* 0x000000ac08c0723c */ /* 0x042ff000000418b8 */
[C---:B------:R-:W-:Y:S01]  /*16570*/  HMMA.16816.F32.BF16 R188, R8.reuse, R132, R176 ;  /* 0x0000008408bc723c */ /* 0x040fe200000418b0 */
[----:B------:R-:W-:Y:S07]  /*16580*/  LDSM.16.M88.4 R176, [R207] ;  /* 0x00000000cfb0783b */ /* 0x000fee0000000200 */
[C---:B------:R-:W-:Y:S08]  /*16590*/  HMMA.16816.F32.BF16 R184, R8.reuse, R174, R180 ;  /* 0x000000ae08b8723c */ /* 0x040ff000000418b4 */
[----:B------:R-:W-:Y:S01]  /*165a0*/  HMMA.16816.F32.BF16 R20, R8, R134, R20 ;  /* 0x000000860814723c */ /* 0x000fe20000041814 */
[----:B------:R-:W1:Y:S04]  /*165b0*/  LDSM.16.M88.4 R8, [R210] ;  /* 0x00000000d208783b */ /* 0x000e680000000200 */
[----:B------:R-:W-:Y:S03]  /*165c0*/  LDSM.16.M88.4 R132, [R207+0x800] ;  /* 0x00080000cf84783b */ /* 0x000fe60000000200 */
[C---:B--2---:R-:W-:Y:S08]  /*165d0*/  HMMA.16816.F32.BF16 R180, R4.reuse, R16, R224 ;  /* 0x0000001004b4723c */ /* 0x044ff000000418e0 */
[C---:B------:R-:W-:Y:S08]  /*165e0*/  HMMA.16816.F32.BF16 R216, R4.reuse, R12, R216 ;  /* 0x0000000c04d8723c */ /* 0x040ff000000418d8 */
[C---:B------:R-:W-:Y:S08]  /*165f0*/  HMMA.16816.F32.BF16 R172, R4.reuse, R18, R220 ;  /* 0x0000001204ac723c */ /* 0x040ff000000418dc */
[----:B------:R-:W-:Y:S01]  /*16600*/  HMMA.16816.F32.BF16 R196, R4, R14, R196 ;  /* 0x0000000e04c4723c */ /* 0x000fe200000418c4 */
[----:B------:R-:W2:Y:S07]  /*16610*/  LDSM.16.M88.4 R4, [R208+0x2000] ;  /* 0x00200000d004783b */ /* 0x000eae0000000200 */
[C---:B-1----:R-:W-:Y:S08]  /*16620*/  HMMA.16816.F32.BF16 R248, R8.reuse, R16, R192 ;  /* 0x0000001008f8723c */ /* 0x042ff000000418c0 */
[C---:B------:R-:W-:Y:S08]  /*16630*/  HMMA.16816.F32.BF16 R228, R8.reuse, R18, R184 ;  /* 0x0000001208e4723c */ /* 0x040ff000000418b8 */
[C---:B------:R-:W-:Y:S08]  /*16640*/  HMMA.16816.F32.BF16 R224, R8.reuse, R12, R188 ;  /* 0x0000000c08e0723c */ /* 0x040ff000000418bc */
[----:B------:R-:W-:Y:S01]  /*16650*/  HMMA.16816.F32.BF16 R220, R8, R14, R20 ;  /* 0x0000000e08dc723c */ /* 0x000fe20000041814 */
[----:B------:R-:W1:Y:S04]  /*16660*/  LDSM.16.M88.4 R8, [R208] ;  /* 0x00000000d008783b */ /* 0x000e680000000200 */
[----:B------:R-:W-:Y:S03]  /*16670*/  LDSM.16.M88.4 R20, [R200+0x9000] ;  /* 0x00900000c814783b */ /* 0x000fe60000000200 */
[C---:B--2---:R-:W-:Y:S01]  /*16680*/  HMMA.16816.F32.BF16 R192, R4.reuse, R176, R180 ;  /* 0x000000b004c0723c */ /* 0x044fe200000418b4 */
[----:B------:R-:W2:Y:S07]  /*16690*/  LDSM.16.M88.4 R12, [R202+0x4000] ;  /* 0x00400000ca0c783b */ /* 0x000eae0000000200 */
[C---:B------:R-:W-:Y:S01]  /*166a0*/  HMMA.16816.F32.BF16 R188, R4.reuse, R178, R172 ;  /* 0x000000b204bc723c */ /* 0x040fe200000418ac */
[----:B------:R-:W-:Y:S07]  /*166b0*/  LDSM.16.M88.4 R172, [R200+0x9800] ;  /* 0x00980000c8ac783b */ /* 0x000fee0000000200 */
[C---:B------:R-:W-:Y:S08]  /*166c0*/  HMMA.16816.F32.BF16 R184, R4.reuse, R132, R216 ;  /* 0x0000008404b8723c */ /* 0x040ff000000418d8 */
[----:B------:R-:W-:Y:S01]  /*166d0*/  HMMA.16816.F32.BF16 R180, R4, R134, R196 ;  /* 0x0000008604b4723c */ /* 0x000fe200000418c4 */
[----:B------:R-:W3:Y:S07]  /*166e0*/  LDSM.16.M88.4 R4, [R202+0x6000] ;  /* 0x00600000ca04783b */ /* 0x000eee0000000200 */
[C---:B-1----:R-:W-:Y:S08]  /*166f0*/  HMMA.16816.F32.BF16 R16, R8.reuse, R176, R248 ;  /* 0x000000b00810723c */ /* 0x042ff000000418f8 */
[C---:B------:R-:W-:Y:S08]  /*16700*/  HMMA.16816.F32.BF16 R228, R8.reuse, R178, R228 ;  /* 0x000000b208e4723c */ /* 0x040ff000000418e4 */
[----:B------:R-:W-:Y:S08]  /*16710*/  HMMA.16816.F32.BF16 R224, R8, R132, R224 ;  /* 0x0000008408e0723c */ /* 0x000ff000000418e0 */
[----:B--2---:R-:W-:Y:S01]  /*16720*/  HMMA.16816.F32.BF16 R176, R12, R20, R16 ;  /* 0x000000140cb0723c */ /* 0x004fe20000041810 */
[----:B------:R-:W-:Y:S07]  /*16730*/  LDSM.16.M88.4 R16, [R211+0x1000] ;  /* 0x00100000d310783b */ /* 0x000fee0000000200 */
[----:B------:R-:W-:Y:S01]  /*16740*/  HMMA.16816.F32.BF16 R220, R8, R134, R220 ;  /* 0x0000008608dc723c */ /* 0x000fe200000418dc */
[----:B------:R-:W-:Y:S04]  /*16750*/  LDSM.16.M88.4 R132, [R211+0x1800] ;  /* 0x00180000d384783b */ /* 0x000fe80000000200 */
[----:B------:R-:W1:Y:S03]  /*16760*/  LDSM.16.M88.4 R8, [R204+0x4000] ;  /* 0x00400000cc08783b */ /* 0x000e660000000200 */
[C---:B---3--:R-:W-:Y:S08]  /*16770*/  HMMA.16816.F32.BF16 R216, R4.reuse, R20, R192 ;  /* 0x0000001404d8723c */ /* 0x048ff000000418c0 */
[C---:B------:R-:W-:Y:S08]  /*16780*/  HMMA.16816.F32.BF16 R196, R4.reuse, R22, R188 ;  /* 0x0000001604c4723c */ /* 0x040ff000000418bc */
[C---:B------:R-:W-:Y:S08]  /*16790*/  HMMA.16816.F32.BF16 R192, R4.reuse, R172, R184 ;  /* 0x000000ac04c0723c */ /* 0x040ff000000418b8 */
[----:B------:R-:W-:Y:S01]  /*167a0*/  HMMA.16816.F32.BF16 R180, R4, R174, R180 ;  /* 0x000000ae04b4723c */ /* 0x000fe200000418b4 */
[----:B------:R-:W2:Y:S07]  /*167b0*/  LDSM.16.M88.4 R4, [R204+0x6000] ;  /* 0x00600000cc04783b */ /* 0x000eae0000000200 */
[C---:B------:R-:W-:Y:S08]  /*167c0*/  HMMA.16816.F32.BF16 R20, R12.reuse, R22, R228 ;  /* 0x000000160c14723c */ /* 0x040ff000000418e4 */
[C---:B------:R-:W-:Y:S08]  /*167d0*/  HMMA.16816.F32.BF16 R184, R12.reuse, R172, R224 ;  /* 0x000000ac0cb8723c */ /* 0x040ff000000418e0 */
[----:B------:R-:W-:Y:S01]  /*167e0*/  HMMA.16816.F32.BF16 R188, R12, R174, R220 ;  /* 0x000000ae0cbc723c */ /* 0x000fe200000418dc */
[----:B------:R-:W-:Y:S04]  /*167f0*/  LDSM.16.M88.4 R172, [R209+0x9000] ;  /* 0x00900000d1ac783b */ /* 0x000fe80000000200 */
[----:B------:R-:W-:Y:S03]  /*16800*/  LDSM.16.M88.4 R12, [R209+0x9800] ;  /* 0x00980000d10c783b */ /* 0x000fe60000000200 */
[-C--:B-1----:R-:W-:Y:S08]  /*16810*/  HMMA.16816.F32.BF16 R176, R8, R16.reuse, R176 ;  /* 0x0000001008b0723c */ /* 0x082ff000000418b0 */
[C---:B--2---:R-:W-:Y:S08]  /*16820*/  HMMA.16816.F32.BF16 R228, R4.reuse, R16, R216 ;  /* 0x0000001004e4723c */ /* 0x044ff000000418d8 */
        /* <DEDUP_REMOVED lines=8> */
[C---:B-1----:R-:W-:Y:S08]  /*168b0*/  HMMA.16816.F32.BF16 R196, R4.reuse, R172, R176 ;  /* 0x000000ac04c4723c */ /* 0x042ff000000418b0 */
[C---:B------:R-:W-:Y:S01]  /*168c0*/  HMMA.16816.F32.BF16 R192, R4.reuse, R174, R16 ;  /* 0x000000ae04c0723c */ /* 0x040fe20000041810 */
[----:B------:R-:W-:Y:S07]  /*168d0*/  LDSM.16.M88.4 R16, [R208+0x6000] ;  /* 0x00600000d010783b */ /* 0x000fee0000000200 */
        /* <DEDUP_REMOVED lines=9> */
[----:B------:R-:W-:Y:S01]  /*16970*/  HMMA.16816.F32.BF16 R224, R8, R14, R216 ;  /* 0x0000000e08e0723c */ /* 0x000fe200000418d8 */
[----:B------:R-:W2:Y:S07]  /*16980*/  I2F R15, R0 ;  /* 0x00000000000f7306 */ /* 0x000eae0000201400 */
[C---:B-1----:R-:W-:Y:S01]  /*16990*/  HMMA.16816.F32.BF16 R196, R4.reuse, R20, R196 ;  /* 0x0000001404c4723c */ /* 0x042fe200000418c4 */
[----:B------:R-:W-:Y:S07]  /*169a0*/  I2F R10, R3 ;  /* 0x00000003000a7306 */ /* 0x000fee0000201400 */
[C---:B------:R-:W-:Y:S08]  /*169b0*/  HMMA.16816.F32.BF16 R192, R4.reuse, R22, R192 ;  /* 0x0000001604c0723c */ /* 0x040ff000000418c0 */
[C---:B---3--:R-:W-:Y:S08]  /*169c0*/  HMMA.16816.F32.BF16 R188, R4.reuse, R132, R188 ;  /* 0x0000008404bc723c */ /* 0x048ff000000418bc */
[----:B------:R-:W-:Y:S01]  /*169d0*/  HMMA.16816.F32.BF16 R180, R4, R134, R180 ;  /* 0x0000008604b4723c */ /* 0x000fe200000418b4 */
[----:B--2---:R-:W-:-:S06]  /*169e0*/  FFMA.FTZ R2, R15, UR26, R196 ;  /* 0x0000001a0f027c23 */ /* 0x004fcc00080100c4 */
[C---:B------:R-:W-:Y:S01]  /*169f0*/  IADD3 R7, R0.reuse, 0x1, RZ ;  /* 0x0000000100077810 */ /* 0x040fe20007ffe0ff */
[C---:B------:R-:W-:Y:S01]  /*16a00*/  HMMA.16816.F32.BF16 R220, R16.reuse, R132, R184 ;  /* 0x0000008410dc723c */ /* 0x040fe200000418b8 */
[C---:B------:R-:W-:Y:S02]  /*16a10*/  IADD3 R6, R0.reuse, 0x8, RZ ;  /* 0x0000000800067810 */ /* 0x040fe40007ffe0ff */
[----:B------:R-:W1:Y:S01]  /*16a20*/  I2F R14, R7 ;  /* 0x00000007000e7306 */ /* 0x000e620000201400 */
[C---:B------:R-:W-:Y:S02]  /*16a30*/  IADD3 R5, R0.reuse, 0x9, RZ ;  /* 0x0000000900057810 */ /* 0x040fe40007ffe0ff */
[----:B------:R-:W-:Y:S02]  /*16a40*/  IADD3 R4, R0, 0x10, RZ ;  /* 0x0000001000047810 */ /* 0x000fe40007ffe0ff */
[----:B------:R-:W-:Y:S01]  /*16a50*/  FSEL R185, R2, -INF , !P4 ;  /* 0xff80000002b97808 */ /* 0x000fe20006000000 */
[----:B------:R-:W-:Y:S01]  /*16a60*/  HMMA.16816.F32.BF16 R216, R16, R20, R176 ;  /* 0x0000001410d8723c */ /* 0x000fe200000418b0 */
[----:B------:R-:W-:Y:S01]  /*16a70*/  IADD3 R2, R0, 0x18, RZ ;  /* 0x0000001800027810 */ /* 0x000fe20007ffe0ff */
[----:B------:R-:W2:Y:S01]  /*16a80*/  I2F R13, R6 ;  /* 0x00000006000d7306 */ /* 0x000ea20000201400 */
[----:B------:R-:W-:-:S02]  /*16a90*/  ISETP.GE.AND P5, PT, R7, R136, PT ;  /* 0x000000880700720c */ /* 0x000fc40003fa6270 */
[----:B------:R-:W-:Y:S02]  /*16aa0*/  ISETP.GE.AND P4, PT, R6, R136, PT ;  /* 0x000000880600720c */ /* 0x000fe40003f86270 */
[----:B------:R-:W-:Y:S01]  /*16ab0*/  IADD3 R0, R0, 0x19, RZ ;  /* 0x0000001900007810 */ /* 0x000fe20007ffe0ff */
[----:B------:R-:W-:Y:S02]  /*16ac0*/  HMMA.16816.F32.BF16 R172, R16, R22, R172 ;  /* 0x0000001610ac723c */ /* 0x000fe400000418ac */
[----:B------:R-:W3:Y:S01]  /*16ad0*/  I2F R12, R5 ;  /* 0x00000005000c7306 */ /* 0x000ee20000201400 */
[----:B-1----:R-:W-:-:S05]  /*16ae0*/  FFMA.FTZ R20, R14, UR26, R197 ;  /* 0x0000001a0e147c23 */ /* 0x002fca00080100c5 */
[----:B------:R-:W-:Y:S01]  /*16af0*/  FSEL R196, R20, -INF , !P5 ;  /* 0xff80000014c47808 */ /* 0x000fe20006800000 */
[----:B------:R-:W-:Y:S01]  /*16b00*/  HMMA.16816.F32.BF16 R16, R16, R134, R224 ;  /* 0x000000861010723c */ /* 0x000fe200000418e0 */
[----:B------:R-:W1:Y:S01]  /*16b10*/  I2F R11, R4 ;  /* 0x00000004000b7306 */ /* 0x000e620000201400 */
[----:B--2---:R-:W-:Y:S01]  /*16b20*/  FFMA.FTZ R8, R13, UR26, R192 ;  /* 0x0000001a0d087c23 */ /* 0x004fe200080100c0 */
[----:B------:R-:W-:Y:S01]  /*16b30*/  ISETP.GE.AND P5, PT, R5, R136, PT ;  /* 0x000000880500720c */ /* 0x000fe20003fa6270 */
[----:B------:R-:W-:-:S03]  /*16b40*/  FFMA.FTZ R22, R13, UR26, R194 ;  /* 0x0000001a0d167c23 */ /* 0x000fc600080100c2 */
[----:B------:R-:W-:Y:S01]  /*16b50*/  FSEL R192, R8, -INF , !P4 ;  /* 0xff80000008c07808 */ /* 0x000fe20006000000 */
[----:B------:R-:W-:Y:S01]  /*16b60*/  FFMA.FTZ R8, R10, UR26, R189 ;  /* 0x0000001a0a087c23 */ /* 0x000fe200080100bd */
[----:B------:R-:W2:Y:S01]  /*16b70*/  I2F R9, R2 ;  /* 0x0000000200097306 */ /* 0x000ea20000201400 */
[----:B---3--:R-:W-:Y:S01]  /*16b80*/  FFMA.FTZ R21, R12, UR26, R193 ;  /* 0x0000001a0c157c23 */ /* 0x008fe200080100c1 */
[----:B------:R-:W-:Y:S01]  /*16b90*/  BAR.SYNC.DEFER_BLOCKING 0x0 ;  /* 0x0000000000007b1d */ /* 0x000fe20000010000 */
[-C--:B------:R-:W-:Y:S01]  /*16ba0*/  ISETP.GE.AND P4, PT, R4, R136.reuse, PT ;  /* 0x000000880400720c */ /* 0x080fe20003f86270 */
[----:B------:R-:W-:Y:S02]  /*16bb0*/  FFMA.FTZ R26, R12, UR26, R195 ;  /* 0x0000001a0c1a7c23 */ /* 0x000fe400080100c3 */
[----:B------:R-:W-:Y:S02]  /*16bc0*/  FFMA.FTZ R132, R15, UR26, R216 ;  /* 0x0000001a0f847c23 */ /* 0x000fe400080100d8 */
[----:B-1----:R-:W-:Y:S01]  /*16bd0*/  FFMA.FTZ R20, R11, UR26, R188 ;  /* 0x0000001a0b147c23 */ /* 0x002fe200080100bc */
[----:B------:R-:W-:Y:S01]  /*16be0*/  FSEL R188, R21, -INF , !P5 ;  /* 0xff80000015bc7808 */ /* 0x000fe20006800000 */
[----:B------:R-:W-:Y:S01]  /*16bf0*/  FFMA.FTZ R21, R14, UR26, R199 ;  /* 0x0000001a0e157c23 */ /* 0x000fe200080100c7 */
[----:B------:R-:W-:Y:S01]  /*16c00*/  ISETP.GE.AND P5, PT, R3, R136, PT ;  /* 0x000000880300720c */ /* 0x000fe20003fa6270 */
[----:B------:R-:W-:Y:S01]  /*16c10*/  FFMA.FTZ R23, R11, UR26, R190 ;  /* 0x0000001a0b177c23 */ /* 0x000fe200080100be */
[----:B------:R-:W-:-:S02]  /*16c20*/  FSEL R187, R20, -INF , !P4 ;  /* 0xff80000014bb7808 */ /* 0x000fc40006000000 */
[----:B------:R-:W-:Y:S01]  /*16c30*/  FSEL R186, R8, -INF , !P5 ;  /* 0xff80000008ba7808 */ /* 0x000fe20006800000 */
[----:B--2---:R-:W-:Y:S01]  /*16c40*/  FFMA.FTZ R20, R9, UR26, R180 ;  /* 0x0000001a09147c23 */ /* 0x004fe200080100b4 */
[-C--:B------:R-:W-:Y:S01]  /*16c50*/  ISETP.GE.AND P4, PT, R2, R136.reuse, PT ;  /* 0x000000880200720c */ /* 0x080fe20003f86270 */
[----:B------:R-:W-:Y:S01]  /*16c60*/  FFMA.FTZ R8, R15, UR26, R198 ;  /* 0x0000001a0f087c23 */ /* 0x000fe200080100c6 */
[----:B------:R-:W-:Y:S01]  /*16c70*/  ISETP.GE.AND P5, PT, R0, R136, PT ;  /* 0x000000880000720c */ /* 0x000fe20003fa6270 */
[----:B------:R-:W-:Y:S01]  /*16c80*/  FFMA.FTZ R136, R9, UR26, R18 ;  /* 0x0000001a09887c23 */ /* 0x000fe20008010012 */
[----:B------:R-:W-:Y:S02]  /*16c90*/  FSEL R184, R20, -INF , !P4 ;  /* 0xff80000014b87808 */ /* 0x000fe40006000000 */
[----:B------:R-:W-:Y:S02]  /*16ca0*/  FSEL R20, R8, -INF , !P6 ;  /* 0xff80000008147808 */ /* 0x000fe40007000000 */
[----:B------:R-:W1:Y:S01]  /*16cb0*/  I2F R8, R0 ;  /* 0x0000000000087306 */ /* 0x000e620000201400 */
[----:B------:R-:W-:-:S02]  /*16cc0*/  ISETP.GE.AND P4, PT, R7, R137, PT ;  /* 0x000000890700720c */ /* 0x000fc40003f86270 */
[-C--:B------:R-:W-:Y:S02]  /*16cd0*/  ISETP.GE.AND P6, PT, R6, R137.reuse, PT ;  /* 0x000000890600720c */ /* 0x080fe40003fc6270 */
[----:B------:R-:W-:Y:S01]  /*16ce0*/  FSEL R28, R21, -INF , !P4 ;  /* 0xff800000151c7808 */ /* 0x000fe20006000000 */
[----:B------:R-:W-:Y:S01]  /*16cf0*/  FFMA.FTZ R21, R10, UR26, R191 ;  /* 0x0000001a0a157c23 */ /* 0x000fe200080100bf */
[-C--:B------:R-:W-:Y:S02]  /*16d00*/  ISETP.GE.AND P4, PT, R5, R137.reuse, PT ;  /* 0x000000890500720c */ /* 0x080fe40003f86270 */
[----:B------:R-:W-:Y:S02]  /*16d10*/  FSEL R27, R22, -INF , !P6 ;  /* 0xff800000161b7808 */ /* 0x000fe40007000000 */
[----:B------:R-:W-:Y:S02]  /*16d20*/  FSEL R26, R26, -INF , !P4 ;  /* 0xff8000001a1a7808 */ /* 0x000fe40006000000 */
[----:B------:R-:W-:-:S02]  /*16d30*/  ISETP.GE.AND P4, PT, R3, R137, PT ;  /* 0x000000890300720c */ /* 0x000fc40003f86270 */
[-C--:B------:R-:W-:Y:S01]  /*16d40*/  ISETP.GE.AND P6, PT, R4, R137.reuse, PT ;  /* 0x000000890400720c */ /* 0x080fe20003fc6270 */
[----:B-1----:R-:W-:Y:S01]  /*16d50*/  FFMA.FTZ R29, R8, UR26, R181 ;  /* 0x0000001a081d7c23 */ /* 0x002fe200080100b5 */
[----:B------:R-:W-:Y:S01]  /*16d60*/  FSEL R22, R21, -INF , !P4 ;  /* 0xff80000015167808 */ /* 0x000fe20006000000 */
[----:B------:R-:W-:Y:S01]  /*16d70*/  FFMA.FTZ R21, R9, UR26, R182 ;  /* 0x0000001a09157c23 */ /* 0x000fe200080100b6 */
[----:B------:R-:W-:Y:S02]  /*16d80*/  FSEL R23, R23, -INF , !P6 ;  /* 0xff80000017177808 */ /* 0x000fe40007000000 */
[----:B------:R-:W-:Y:S02]  /*16d90*/  ISETP.GE.AND P6, PT, R2, R137, PT ;  /* 0x000000890200720c */ /* 0x000fe40003fc6270 */
[----:B------:R-:W-:Y:S01]  /*16da0*/  FSEL R182, R29, -INF , !P5 ;  /* 0xff8000001db67808 */ /* 0x000fe20006800000 */
[----:B------:R-:W-:Y:S01]  /*16db0*/  FFMA.FTZ R29, R15, UR26, R218 ;  /* 0x0000001a0f1d7c23 */ /* 0x000fe200080100da */
[----:B------:R-:W-:-:S02]  /*16dc0*/  FSEL R21, R21, -INF , !P6 ;  /* 0xff80000015157808 */ /* 0x000fc40007000000 */
[C---:B------:R-:W-:Y:S02]  /*16dd0*/  ISETP.GE.AND P6, PT, R7.reuse, R139, PT ;  /* 0x0000008b0700720c */ /* 0x040fe40003fc6270 */
[----:B------:R-:W-:Y:S01]  /*16de0*/  ISETP.GE.AND P5, PT, R7, R138, PT ;  /* 0x0000008a0700720c */ /* 0x000fe20003fa6270 */
[----:B------:R-:W-:Y:S01]  /*16df0*/  FFMA.FTZ R7, R8, UR26, R183 ;  /* 0x0000001a08077c23 */ /* 0x000fe200080100b7 */
[----:B------:R-:W-:Y:S02]  /*16e00*/  ISETP.GE.AND P4, PT, R0, R137, PT ;  /* 0x000000890000720c */ /* 0x000fe40003f86270 */
[----:B------:R-:W-:Y:S02]  /*16e10*/  FSEL R178, R132, -INF , !P1 ;  /* 0xff80000084b27808 */ /* 0x000fe40004800000 */
[----:B------:R-:W-:Y:S01]  /*16e20*/  FSEL R15, R7, -INF , !P4 ;  /* 0xff800000070f7808 */ /* 0x000fe20006000000 */
[----:B------:R-:W-:Y:S01]  /*16e30*/  FFMA.FTZ R7, R13, UR26, R174 ;  /* 0x0000001a0d077c23 */ /* 0x000fe200080100ae */
[----:B------:R-:W-:-:S02]  /*16e40*/  ISETP.GE.AND P4, PT, R6, R139, PT ;  /* 0x0000008b0600720c */ /* 0x000fc40003f86270 */
[-C--:B------:R-:W-:Y:S01]  /*16e50*/  ISETP.GE.AND P1, PT, R6, R138.reuse, PT ;  /* 0x0000008a0600720c */ /* 0x080fe20003f26270 */
[----:B------:R-:W-:Y:S01]  /*16e60*/  FFMA.FTZ R6, R14, UR26, R217 ;  /* 0x0000001a0e067c23 */ /* 0x000fe200080100d9 */
[----:B------:R-:W-:Y:S01]  /*16e70*/  FSEL R179, R29, -INF , !P0 ;  /* 0xff8000001db37808 */ /* 0x000fe20004000000 */
[----:B------:R-:W-:Y:S01]  /*16e80*/  FFMA.FTZ R29, R8, UR26, R19 ;  /* 0x0000001a081d7c23 */ /* 0x000fe20008010013 */
[-C--:B------:R-:W-:Y:S02]  /*16e90*/  ISETP.GE.AND P0, PT, R5, R139.reuse, PT ;  /* 0x0000008b0500720c */ /* 0x080fe40003f06270 */
[----:B------:R-:W-:Y:S01]  /*16ea0*/  FSEL R180, R6, -INF , !P6 ;  /* 0xff80000006b47808 */ /* 0x000fe20007000000 */
[----:B------:R-:W-:Y:S01]  /*16eb0*/  FFMA.FTZ R6, R13, UR26, R172 ;  /* 0x0000001a0d067c23 */ /* 0x000fe200080100ac */
[----:B------:R-:W-:Y:S01]  /*16ec0*/  ISETP.GE.AND P6, PT, R5, R138, PT ;  /* 0x0000008a0500720c */ /* 0x000fe20003fc6270 */
[----:B------:R-:W-:Y:S01]  /*16ed0*/  FFMA.FTZ R5, R14, UR26, R219 ;  /* 0x0000001a0e057c23 */ /* 0x000fe200080100db */
[----:B------:R-:W-:Y:S01]  /*16ee0*/  FSEL R176, R7, -INF , !P1 ;  /* 0xff80000007b07808 */ /* 0x000fe20004800000 */
[----:B------:R-:W-:Y:S01]  /*16ef0*/  FFMA.FTZ R14, R9, UR26, R16 ;  /* 0x0000001a090e7c23 */ /* 0x000fe20008010010 */
[----:B------:R-:W-:Y:S01]  /*16f00*/  FSEL R177, R6, -INF , !P4 ;  /* 0xff80000006b17808 */ /* 0x000fe20006000000 */
[----:B------:R-:W-:Y:S01]  /*16f10*/  FFMA.FTZ R6, R11, UR26, R220 ;  /* 0x0000001a0b067c23 */ /* 0x000fe200080100dc */
[----:B------:R-:W-:Y:S01]  /*16f20*/  FSEL R181, R5, -INF , !P5 ;  /* 0xff80000005b57808 */ /* 0x000fe20006800000 */
[----:B------:R-:W-:Y:S01]  /*16f30*/  FFMA.FTZ R5, R12, UR26, R173 ;  /* 0x0000001a0c057c23 */ /* 0x000fe200080100ad */
[----:B------:R-:W-:-:S02]  /*16f40*/  ISETP.GE.AND P5, PT, R4, R139, PT ;  /* 0x0000008b0400720c */ /* 0x000fc40003fa6270 */
[-C--:B------:R-:W-:Y:S01]  /*16f50*/  ISETP.GE.AND P4, PT, R4, R138.reuse, PT ;  /* 0x0000008a0400720c */ /* 0x080fe20003f86270 */
[----:B------:R-:W-:Y:S01]  /*16f60*/  FFMA.FTZ R4, R12, UR26, R175 ;  /* 0x0000001a0c047c23 */ /* 0x000fe200080100af */
[----:B------:R-:W-:Y:S02]  /*16f70*/  FSEL R174, R5, -INF , !P0 ;  /* 0xff80000005ae7808 */ /* 0x000fe40004000000 */
[CC--:B------:R-:W-:Y:S02]  /*16f80*/  ISETP.GE.AND P1, PT, R3.reuse, R139.reuse, PT ;  /* 0x0000008b0300720c */ /* 0x0c0fe40003f26270 */
[----:B------:R-:W-:Y:S01]  /*16f90*/  ISETP.GE.AND P0, PT, R3, R138, PT ;  /* 0x0000008a0300720c */ /* 0x000fe20003f06270 */
[----:B------:R-:W-:Y:S01]  /*16fa0*/  FFMA.FTZ R3, R11, UR26, R222 ;  /* 0x0000001a0b037c23 */ /* 0x000fe200080100de */
[----:B------:R-:W-:Y:S01]  /*16fb0*/  FSEL R175, R4, -INF , !P6 ;  /* 0xff80000004af7808 */ /* 0x000fe20007000000 */
[----:B------:R-:W-:Y:S01]  /*16fc0*/  FFMA.FTZ R4, R10, UR26, R221 ;  /* 0x0000001a0a047c23 */ /* 0x000fe200080100dd */
[----:B------:R-:W-:Y:S01]  /*16fd0*/  ISETP.GE.AND P6, PT, R2, R139, PT ;  /* 0x0000008b0200720c */ /* 0x000fe20003fc6270 */
[----:B------:R-:W-:Y:S01]  /*16fe0*/  FFMA.FTZ R11, R8, UR26, R17 ;  /* 0x0000001a080b7c23 */ /* 0x000fe20008010011 */
[----:B------:R-:W-:-:S02]  /*16ff0*/  FSEL R173, R3, -INF , !P4 ;  /* 0xff80000003ad7808 */ /* 0x000fc40006000000 */
[----:B------:R-:W-:Y:S01]  /*17000*/  ISETP.GE.AND P4, PT, R2, R138, PT ;  /* 0x0000008a0200720c */ /* 0x000fe20003f86270 */
[----:B------:R-:W-:Y:S01]  /*17010*/  FFMA.FTZ R2, R10, UR26, R223 ;  /* 0x0000001a0a027c23 */ /* 0x000fe200080100df */
[----:B------:R-:W-:Y:S02]  /*17020*/  FSEL R172, R6, -INF , !P5 ;  /* 0xff80000006ac7808 */ /* 0x000fe40006800000 */
[----:B------:R-:W-:Y:S02]  /*17030*/  ISETP.GE.AND P5, PT, R0, R139, PT ;  /* 0x0000008b0000720c */ /* 0x000fe40003fa6270 */
[----:B------:R-:W-:Y:S02]  /*17040*/  FSEL R137, R2, -INF , !P0 ;  /* 0xff80000002897808 */ /* 0x000fe40004000000 */
[----:B------:R-:W-:Y:S02]  /*17050*/  PLOP3.LUT P0, PT, PT, PT, UP0, 0x80, 0x0 ;  /* 0x000000000000781c */ /* 0x000fe40003f0f008 */
[----:B------:R-:W-:-:S02]  /*17060*/  FSEL R139, R4, -INF , !P1 ;  /* 0xff800000048b7808 */ /* 0x000fc40004800000 */
        /* <DEDUP_REMOVED lines=52> */
.L_x_1270:
[----:B------:R-:W-:Y:S05]  /*173b0*/  BSYNC B0 ;  /* 0x0000000000007941 */ /* 0x000fea0003800000 */
.L_x_1269:
[----:B------:R-:W0:Y:S02]  /*173c0*/  LDGDEPBAR ;  /* 0x00000000000079af */ /* 0x000e240000000000 */
.L_x_1268:
[----:B------:R-:W2:Y:S04]  /*173d0*/  LDL.LU.64 R250, [R1+0x10] ;  /* 0x0000100001fa7983 */ /* 0x000ea80000300a00 */
[----:B------:R-:W3:Y:S01]  /*173e0*/  LDL.LU.64 R12, [R1+0xf8] ;  /* 0x0000f800010c7983 */ /* 0x000ee20000300a00 */
[----:B------:R-:W-:Y:S01]  /*173f0*/  FMNMX.FTZ R0, R233, R20, !PT ;  /* 0x00000014e9007209 */ /* 0x000fe20007810000 */
[----:B------:R-:W-:Y:S01]  /*17400*/  ULOP3.LUT UR4, UR31, UR33, URZ, 0x3c, !UPT ;  /* 0x000000211f047292 */ /* 0x000fe2000f8e3c3f */
[----:B------:R-:W-:Y:S01]  /*17410*/  FMNMX.FTZ R3, R232, R178, !PT ;  /* 0x000000b2e8037209 */ /* 0x000fe20007810000 */
[----:B------:R-:W-:Y:S01]  /*17420*/  STL.64 [R1+0x128], R30 ;  /* 0x0001281e01007387 */ /* 0x000fe20000100a00 */
[----:B------:R-:W-:Y:S01]  /*17430*/  FMNMX.FTZ R0, R28, R0, !PT ;  /* 0x000000001c007209 */ /* 0x000fe20007810000 */
[----:B------:R-:W4:Y:S01]  /*17440*/  LDC.U8 R248, c[0x0][0x2d8] ;  /* 0x0000b600fff87b82 */ /* 0x000f220000000000 */
        /* <DEDUP_REMOVED lines=20> */
[----:B-1----:R-:W-:-:S03]  /*17590*/  FMNMX.FTZ R5, R214, R185, !PT ;  /* 0x000000b9d6057209 */ /* 0x002fc60007810000 */
[----:B------:R-:W1:Y:S01]  /*175a0*/  SHFL.BFLY PT, R2, R0, 0x2, 0x1f ;  /* 0x0c401f0000027f89 */ /* 0x000e6200000e0000 */
[----:B------:R-:W-:-:S03]  /*175b0*/  FMNMX.FTZ R5, R196, R5, !PT ;  /* 0x00000005c4057209 */ /* 0x000fc60007810000 */
[----:B------:R-:W4:Y:S01]  /*175c0*/  SHFL.BFLY PT, R133, R3, 0x2, 0x1f ;  /* 0x0c401f0003857f89 */ /* 0x000f2200000e0000 */
[----:B------:R-:W-:-:S03]  /*175d0*/  FMNMX.FTZ R5, R192, R5, !PT ;  /* 0x00000005c0057209 */ /* 0x000fc60007810000 */
[----:B------:R-:W-:Y:S04]  /*175e0*/  STL [R1+0x104], R202 ;  /* 0x000104ca01007387 */ /* 0x000fe80000100800 */
[----:B------:R-:W-:Y:S01]  /*175f0*/  STL [R1+0x100], R200 ;  /* 0x000100c801007387 */ /* 0x000fe20000100800 */
[----:B-1----:R-:W-:Y:S02]  /*17600*/  FMNMX.FTZ R0, R2, R0, !PT ;  /* 0x0000000002007209 */ /* 0x002fe40007810000 */
[----:B------:R-:W-:Y:S02]  /*17610*/  FMNMX.FTZ R2, R234, R179, !PT ;  /* 0x000000b3ea027209 */ /* 0x000fe40007810000 */
[----:B----4-:R-:W-:Y:S01]  /*17620*/  FMNMX.FTZ R133, R133, R3, !PT ;  /* 0x0000000385857209 */ /* 0x010fe20007810000 */
[----:B------:R-:W1:Y:S01]  /*17630*/  SHFL.BFLY PT, R134, R0, 0x1, 0x1f ;  /* 0x0c201f0000867f89 */ /* 0x000e6200000e0000 */
[----:B------:R-:W-:-:S04]  /*17640*/  FMNMX.FTZ R2, R181, R2, !PT ;  /* 0x00000002b5027209 */ /* 0x000fc80007810000 */
[----:B------:R-:W-:-:S04]  /*17650*/  FMNMX.FTZ R2, R176, R2, !PT ;  /* 0x00000002b0027209 */ /* 0x000fc80007810000 */
[----:B------:R-:W-:-:S04]  /*17660*/  FMNMX.FTZ R2, R175, R2, !PT ;  /* 0x00000002af027209 */ /* 0x000fc80007810000 */
[----:B------:R-:W-:-:S04]  /*17670*/  FMNMX.FTZ R2, R173, R2, !PT ;  /* 0x00000002ad027209 */ /* 0x000fc80007810000 */
[----:B------:R-:W-:-:S04]  /*17680*/  FMNMX.FTZ R2, R137, R2, !PT ;  /* 0x0000000289027209 */ /* 0x000fc80007810000 */
[----:B------:R-:W-:Y:S02]  /*17690*/  FMNMX.FTZ R2, R136, R2, !PT ;  /* 0x0000000288027209 */ /* 0x000fe40007810000 */
[----:B-1----:R-:W-:Y:S02]  /*176a0*/  FMNMX.FTZ R134, R0, R134, !PT ;  /* 0x0000008600867209 */ /* 0x002fe40007810000 */
[----:B------:R-:W-:Y:S02]  /*176b0*/  FMNMX.FTZ R2, R29, R2, !PT ;  /* 0x000000021d027209 */ /* 0x000fe40007810000 */
[----:B------:R-:W-:Y:S01]  /*176c0*/  LOP3.LUT R0, R247, UR4, RZ, 0x3c, !PT ;  /* 0x00000004f7007c12 */ /* 0x000fe2000f8e3cff */
[C---:B------:R-:W-:Y:S01]  /*176d0*/  FMUL.FTZ R6, R134.reuse, c[0x0][0x23c] ;  /* 0x00008f0086067a20 */ /* 0x040fe20000410000 */
[----:B------:R-:W-:Y:S01]  /*176e0*/  FSETP.NEU.FTZ.AND P4, PT, R134, -INF , PT ;  /* 0xff8000008600780b */ /* 0x000fe20003f9d000 */
[----:B------:R-:W1:Y:S02]  /*176f0*/  SHFL.BFLY PT, R132, R2, 0x2, 0x1f ;  /* 0x0c401f0002847f89 */ /* 0x000e6400000e0000 */
[----:B------:R-:W-:Y:S01]  /*17700*/  IMAD.WIDE.U32 R30, R0, -0x326172a9, RZ ;  /* 0xcd9e8d57001e7825 */ /* 0x000fe200078e00ff */
[----:B------:R-:W-:-:S04]  /*17710*/  FSEL R0, R6, RZ, P4 ;  /* 0x000000ff06007208 */ /* 0x000fc80002000000 */
[----:B------:R-:W-:Y:S01]  /*17720*/  LOP3.LUT R215, R31, UR14, R242, 0x96, !PT ;  /* 0x0000000e1fd77c12 */ /* 0x000fe2000f8e96f2 */
        /* <DEDUP_REMOVED lines=8> */
[----:B------:R-:W-:Y:S01]  /*177b0*/  FFMA.FTZ R219, R15, c[0x0][0x23c], -R0 ;  /* 0x00008f000fdb7a23 */ /* 0x000fe20000010800 */
[----:B------:R-:W-:Y:S01]  /*177c0*/  FMNMX.FTZ R0, R188, R5, !PT ;  /* 0x00000005bc007209 */ /* 0x000fe20007810000 */
[----:B------:R-:W-:Y:S01]  /*177d0*/  MUFU.EX2 R202, R193 ;  /* 0x000000c100ca7308 */ /* 0x000fe20000000800 */
[----:B-1----:R-:W-:Y:S01]  /*177e0*/  FMNMX.FTZ R132, R132, R2, !PT ;  /* 0x0000000284847209 */ /* 0x002fe20007810000 */
[----:B------:R-:W1:Y:S01]  /*177f0*/  SHFL.BFLY PT, R5, R133, 0x1, 0x1f ;  /* 0x0c201f0085057f89 */ /* 0x000e6200000e0000 */
[----:B------:R-:W-:-:S04]  /*17800*/  FMNMX.FTZ R0, R187, R0, !PT ;  /* 0x00000000bb007209 */ /* 0x000fc80007810000 */
[----:B------:R-:W-:Y:S01]  /*17810*/  FMNMX.FTZ R0, R186, R0, !PT ;  /* 0x00000000ba007209 */ /* 0x000fe20007810000 */
[----:B------:R-:W-:Y:S03]  /*17820*/  MUFU.EX2 R211, R213 ;  /* 0x000000d500d37308 */ /* 0x000fe60000000800 */
[----:B------:R-:W-:-:S04]  /*17830*/  FMNMX.FTZ R135, R184, R0, !PT ;  /* 0x00000000b8877209 */ /* 0x000fc80007810000 */
[----:B------:R-:W-:-:S05]  /*17840*/  FMNMX.FTZ R135, R182, R135, !PT ;  /* 0x00000087b6877209 */ /* 0x000fca0007810000 */
[----:B------:R-:W4:Y:S01]  /*17850*/  SHFL.BFLY PT, R0, R135, 0x2, 0x1f ;  /* 0x0c401f0087007f89 */ /* 0x000f2200000e0000 */
[----:B-1----:R-:W-:-:S04]  /*17860*/  FMNMX.FTZ R133, R133, R5, !PT ;  /* 0x0000000585857209 */ /* 0x002fc80007810000 */
[----:B------:R-:W-:Y:S02]  /*17870*/  FSETP.NEU.FTZ.AND P3, PT, R133, -INF , PT ;  /* 0xff8000008500780b */ /* 0x000fe40003f7d000 */
[----:B----4-:R-:W-:Y:S02]  /*17880*/  FMNMX.FTZ R135, R135, R0, !PT ;  /* 0x0000000087877209 */ /* 0x010fe40007810000 */
[----:B--2---:R-:W-:Y:S02]  /*17890*/  LOP3.LUT R2, R251, UR34, R246, 0x96, !PT ;  /* 0x00000022fb027c12 */ /* 0x004fe4000f8e96f6 */
[----:B---3--:R-:W-:-:S03]  /*178a0*/  LOP3.LUT R6, R31, UR14, R12, 0x96, !PT ;  /* 0x0000000e1f067c12 */ /* 0x008fc6000f8e960c */
        /* <DEDUP_REMOVED lines=9> */
[----:B------:R-:W1:Y:S03]  /*17940*/  SHFL.BFLY PT, R7, R132, 0x1, 0x1f ;  /* 0x0c201f0084077f89 */ /* 0x000e6600000e0000 */
[----:B------:R-:W-:Y:S01]  /*17950*/  IMAD.WIDE.U32 R2, R2, -0x2daee0ad, RZ ;  /* 0xd2511f5302027825 */ /* 0x000fe200078e00ff */
[----:B------:R-:W-:-:S04]  /*17960*/  LOP3.LUT R18, R17, UR9, R6, 0x96, !PT ;  /* 0x0000000911127c12 */ /* 0x000fc8000f8e9606 */
[----:B------:R-:W-:Y:S01]  /*17970*/  LOP3.LUT R6, R3, UR8, R12, 0x96, !PT ;  /* 0x0000000803067c12 */ /* 0x000fe2000f8e960c */
[----:B------:R-:W-:-:S05]  /*17980*/  IMAD.WIDE.U32 R18, R18, -0x2daee0ad, RZ ;  /* 0xd2511f5312127825 */ /* 0x000fca00078e00ff */
[----:B------:R-:W-:-:S05]  /*17990*/  LOP3.LUT R2, R19, UR6, R2, 0x96, !PT ;  /* 0x0000000613027c12 */ /* 0x000fca000f8e9602 */
[----:B------:R-:W-:Y:S01]  /*179a0*/  IMAD.WIDE.U32 R2, R2, -0x326172a9, RZ ;  /* 0xcd9e8d5702027825 */ /* 0x000fe200078e00ff */
[----:B-1----:R-:W-:-:S03]  /*179b0*/  FMNMX.FTZ R132, R132, R7, !PT ;  /* 0x0000000784847209 */ /* 0x002fc60007810000 */
[----:B------:R-:W-:Y:S01]  /*179c0*/  IMAD.WIDE.U32 R6, R6, -0x326172a9, RZ ;  /* 0xcd9e8d5706067825 */ /* 0x000fe200078e00ff */
[----:B------:R-:W-:Y:S02]  /*179d0*/  LOP3.LUT R0, R2, 0xff, RZ, 0xc0, !PT ;  /* 0x000000ff02007812 */ /* 0x000fe400078ec0ff */
[----:B------:R-:W-:Y:S02]  /*179e0*/  FSETP.NEU.FTZ.AND P5, PT, R132, -INF , PT ;  /* 0xff8000008400780b */ /* 0x000fe40003fbd000 */
[----:B------:R-:W-:Y:S02]  /*179f0*/  LOP3.LUT R138, R7, UR7, R16, 0x96, !PT ;  /* 0x00000007078a7c12 */ /* 0x000fe4000f8e9610 */
[----:B------:R-:W1:Y:S01]  /*17a00*/  SHFL.BFLY PT, R7, R135, 0x1, 0x1f ;  /* 0x0c201f0087077f89 */ /* 0x000e6200000e0000 */
[----:B------:R-:W-:Y:S01]  /*17a10*/  LOP3.LUT R5, R3, UR15, R6, 0x96, !PT ;  /* 0x0000000f03057c12 */ /* 0x000fe2000f8e9606 */
[----:B------:R-:W-:Y:S01]  /*17a20*/  FMUL.FTZ R6, R133, c[0x0][0x23c] ;  /* 0x00008f0085067a20 */ /* 0x000fe20000410000 */
[----:B------:R-:W-:-:S02]  /*17a30*/  ISETP.GE.U32.AND P1, PT, R248, R0, PT ;  /* 0x00000000f800720c */ /* 0x000fc40003f26070 */
[----:B------:R-:W-:Y:S02]  /*17a40*/  LOP3.LUT R28, R2, 0xffff, RZ, 0xc0, !PT ;  /* 0x0000ffff021c7812 */ /* 0x000fe400078ec0ff */
[----:B------:R-:W-:Y:S02]  /*17a50*/  FSEL R0, R6, RZ, P3 ;  /* 0x000000ff06007208 */ /* 0x000fe40001800000 */
[--C-:B------:R-:W-:Y:S02]  /*17a60*/  SHF.R.U32.HI R13, RZ, 0x10, R2.reuse ;  /* 0x00000010ff0d7819 */ /* 0x100fe40000011602 */
[----:B------:R-:W-:Y:S01]  /*17a70*/  SHF.R.U32.HI R12, RZ, 0x18, R2 ;  /* 0x00000018ff0c7819 */ /* 0x000fe20000011602 */
[--C-:B------:R-:W-:Y:S01]  /*17a80*/  FFMA.FTZ R178, R178, c[0x0][0x23c], -R0.reuse ;  /* 0x00008f00b2b27a23 */ /* 0x100fe20000010800 */
[----:B------:R-:W-:Y:S01]  /*17a90*/  FSEL R16, R132, RZ, P5 ;  /* 0x000000ff84107208 */ /* 0x000fe20002800000 */
[--C-:B------:R-:W-:Y:S02]  /*17aa0*/  FFMA.FTZ R180, R180, c[0x0][0x23c], -R0.reuse ;  /* 0x00008f00b4b47a23 */ /* 0x100fe40000010800 */
[----:B------:R-:W-:-:S02]  /*17ab0*/  FFMA.FTZ R220, R177, c[0x0][0x23c], -R0 ;  /* 0x00008f00b1dc7a23 */ /* 0x000fc40000010800 */
[--C-:B------:R-:W-:Y:S01]  /*17ac0*/  FFMA.FTZ R221, R174, c[0x0][0x23c], -R0.reuse ;  /* 0x00008f00aedd7a23 */ /* 0x100fe20000010800 */
[----:B------:R-:W-:Y:S01]  /*17ad0*/  MUFU.EX2 R219, R219 ;  /* 0x000000db00db7308 */ /* 0x000fe20000000800 */
[--C-:B------:R-:W-:Y:S02]  /*17ae0*/  FFMA.FTZ R224, R172, c[0x0][0x23c], -R0.reuse ;  /* 0x00008f00ace07a23 */ /* 0x100fe40000010800 */
[--C-:B------:R-:W-:Y:S02]  /*17af0*/  FFMA.FTZ R225, R139, c[0x0][0x23c], -R0.reuse ;  /* 0x00008f008be17a23 */ /* 0x100fe40000010800 */
[--C-:B------:R-:W-:Y:S01]  /*17b00*/  FFMA.FTZ R228, R14, c[0x0][0x23c], -R0.reuse ;  /* 0x00008f000ee47a23 */ /* 0x100fe20000010800 */
[----:B-1----:R-:W-:Y:S01]  /*17b10*/  FMNMX.FTZ R135, R135, R7, !PT ;  /* 0x0000000787877209 */ /* 0x002fe20007810000 */
[----:B------:R-:W-:Y:S01]  /*17b20*/  FFMA.FTZ R230, R11, c[0x0][0x23c], -R0 ;  /* 0x00008f000be67a23 */ /* 0x000fe20000010800 */
[----:B------:R-:W-:Y:S01]  /*17b30*/  MUFU.EX2 R178, R178 ;  /* 0x000000b200b27308 */ /* 0x000fe20000000800 */
[----:B------:R-:W-:Y:S01]  /*17b40*/  FMUL.FTZ R0, R132, c[0x0][0x23c] ;  /* 0x00008f0084007a20 */ /* 0x000fe20000410000 */
[C---:B------:R-:W-:Y:S01]  /*17b50*/  FSETP.NEU.FTZ.AND P2, PT, R135.reuse, -INF , PT ;  /* 0xff8000008700780b */ /* 0x040fe20003f5d000 */
[----:B------:R-:W-:-:S03]  /*17b60*/  FMUL.FTZ R2, R135, c[0x0][0x23c] ;  /* 0x00008f0087027a20 */ /* 0x000fc60000410000 */
[----:B------:R-:W-:Y:S02]  /*17b70*/  FSEL R0, R0, RZ, P5 ;  /* 0x000000ff00007208 */ /* 0x000fe40002800000 */
[----:B------:R-:W-:Y:S02]  /*17b80*/  FSEL R2, R2, RZ, P2 ;  /* 0x000000ff02027208 */ /* 0x000fe40001000000 */
[----:B------:R-:W-:Y:S01]  /*17b90*/  ISETP.GE.U32.AND P5, PT, R248, R12, PT ;  /* 0x0000000cf800720c */ /* 0x000fe20003fa6070 */
        /* <DEDUP_REMOVED lines=8> */
[----:B------:R-:W-:Y:S01]  /*17c20*/  FFMA.FTZ R229, R29, c[0x0][0x23c], -R0 ;  /* 0x00008f001de57a23 */ /* 0x000fe20000010800 */
[----:B------:R-:W-:Y:S01]  /*17c30*/  LOP3.LUT R0, R5, 0xff, RZ, 0xc0, !PT ;  /* 0x000000ff05007812 */ /* 0x000fe200078ec0ff */
[--C-:B------:R-:W-:Y:S02]  /*17c40*/  FFMA.FTZ R3, R185, c[0x0][0x23c], -R2.reuse ;  /* 0x00008f00b9037a23 */ /* 0x100fe40000010802 */
[--C-:B------:R-:W-:Y:S01]  /*17c50*/  FFMA.FTZ R6, R196, c[0x0][0x23c], -R2.reuse ;  /* 0x00008f00c4067a23 */ /* 0x100fe20000010802 */
[----:B------:R-:W-:Y:S01]  /*17c60*/  ISETP.GE.U32.AND P6, PT, R248, R0, PT ;  /* 0x00000000f800720c */ /* 0x000fe20003fc6070 */
[--C-:B------:R-:W-:Y:S01]  /*17c70*/  FFMA.FTZ R7, R192, c[0x0][0x23c], -R2.reuse ;  /* 0x00008f00c0077a23 */ /* 0x100fe20000010802 */
[----:B------:R-:W-:Y:S01]  /*17c80*/  FSEL R0, R135, RZ, P2 ;  /* 0x000000ff87007208 */ /* 0x000fe20001000000 */
[--C-:B------:R-:W-:Y:S01]  /*17c90*/  FFMA.FTZ R17, R188, c[0x0][0x23c], -R2.reuse ;  /* 0x00008f00bc117a23 */ /* 0x100fe20000010802 */
[----:B------:R1:W-:Y:S01]  /*17ca0*/  MUFU.EX2 R173, R3 ;  /* 0x0000000300ad7308 */ /* 0x0003e20000000800 */
[----:B------:R-:W-:-:S02]  /*17cb0*/  FFMA.FTZ R21, R187, c[0x0][0x23c], -R2 ;  /* 0x00008f00bb157a23 */ /* 0x000fc40000010802 */
[--C-:B------:R-:W-:Y:S02]  /*17cc0*/  FFMA.FTZ R19, R186, c[0x0][0x23c], -R2.reuse ;  /* 0x00008f00ba137a23 */ /* 0x100fe40000010802 */
[--C-:B------:R-:W-:Y:S02]  /*17cd0*/  FFMA.FTZ R172, R184, c[0x0][0x23c], -R2.reuse ;  /* 0x00008f00b8ac7a23 */ /* 0x100fe40000010802 */
[----:B------:R-:W-:Y:S01]  /*17ce0*/  FFMA.FTZ R139, R182, c[0x0][0x23c], -R2 ;  /* 0x00008f00b68b7a23 */ /* 0x000fe20000010802 */
[----:B------:R2:W3:Y:S01]  /*17cf0*/  MUFU.EX2 R240, R6 ;  /* 0x0000000600f07308 */ /* 0x0004e20000000800 */
[----:B------:R-:W-:Y:S01]  /*17d00*/  FADD.FTZ R2, R214, -R0 ;  /* 0x80000000d6027221 */ /* 0x000fe20000010000 */
[----:B------:R-:W-:-:S03]  /*17d10*/  SHF.R.U32.HI R0, RZ, 0x18, R5 ;  /* 0x00000018ff007819 */ /* 0x000fc60000011605 */
[----:B------:R-:W-:Y:S01]  /*17d20*/  FMUL.FTZ R2, R2, c[0x0][0x23c] ;  /* 0x00008f0002027a20 */ /* 0x000fe20000410000 */
[----:B------:R-:W-:Y:S02]  /*17d30*/  ISETP.GE.U32.AND P2, PT, R248, R0, PT ;  /* 0x00000000f800720c */ /* 0x000fe40003f46070 */
[----:B------:R-:W-:Y:S01]  /*17d40*/  SHF.R.U32.HI R0, RZ, 0x10, R5 ;  /* 0x00000010ff007819 */ /* 0x000fe20000011605 */
[----:B------:R-:W4:Y:S01]  /*17d50*/  MUFU.EX2 R184, R189 ;  /* 0x000000bd00b87308 */ /* 0x000f220000000800 */
[----:B------:R-:W-:Y:S02]  /*17d60*/  LOP3.LUT R5, R5, 0xffff, RZ, 0xc0, !PT ;  /* 0x0000ffff05057812 */ /* 0x000fe400078ec0ff */
[----:B------:R-:W-:Y:S02]  /*17d70*/  LOP3.LUT R0, R0, 0xff, RZ, 0xc0, !PT ;  /* 0x000000ff00007812 */ /* 0x000fe400078ec0ff */
[----:B-1----:R-:W-:Y:S02]  /*17d80*/  FSEL R3, R134, RZ, P4 ;  /* 0x000000ff86037208 */ /* 0x002fe40002000000 */
[----:B------:R-:W-:Y:S01]  /*17d90*/  ISETP.GE.U32.AND P4, PT, R248, R0, PT ;  /* 0x00000000f800720c */ /* 0x000fe20003f86070 */
[----:B------:R-:W1:Y:S01]  /*17da0*/  MUFU.EX2 R2, R2 ;  /* 0x0000000200027308 */ /* 0x000e620000000800 */
[----:B------:R-:W-:Y:S01]  /*17db0*/  SHF.R.U32.HI R0, RZ, 0x8, R5 ;  /* 0x00000008ff007819 */ /* 0x000fe20000011605 */
[----:B------:R-:W-:Y:S01]  /*17dc0*/  FADD.FTZ R3, R233, -R3 ;  /* 0x80000003e9037221 */ /* 0x000fe20000010000 */
[----:B------:R-:W-:-:S02]  /*17dd0*/  FSEL R5, R133, RZ, P3 ;  /* 0x000000ff85057208 */ /* 0x000fc40001800000 */
[----:B------:R-:W-:-:S03]  /*17de0*/  LOP3.LUT R0, R0, 0xffff, RZ, 0xc0, !PT ;  /* 0x0000ffff00007812 */ /* 0x000fc600078ec0ff */
[----:B--2---:R-:W-:Y:S01]  /*17df0*/  FADD.FTZ R6, R232, -R5 ;  /* 0x80000005e8067221 */ /* 0x004fe20000010000 */
[----:B------:R-:W-:Y:S01]  /*17e00*/  ISETP.GE.U32.AND P3, PT, R248, R0, PT ;  /* 0x00000000f800720c */ /* 0x000fe20003f66070 */
[----:B------:R2:W-:Y:S01]  /*17e10*/  MUFU.EX2 R245, R17 ;  /* 0x0000001100f57308 */ /* 0x0005e20000000800 */
[----:B---3--:R-:W-:Y:S01]  /*17e20*/  F2FP.BF16.PACK_AB R0, R240, R173 ;  /* 0x000000adf000723e */ /* 0x008fe200000010ff */
[----:B------:R-:W-:Y:S01]  /*17e30*/  FMUL.FTZ R6, R6, c[0x0][0x23c] ;  /* 0x00008f0006067a20 */ /* 0x000fe20000410000 */
[----:B----4-:R-:W-:Y:S02]  /*17e40*/  F2FP.BF16.PACK_AB R5, R184, R183 ;  /* 0x000000b7b805723e */ /* 0x010fe400000010ff */
[C---:B------:R-:W-:Y:S01]  /*17e50*/  PRMT R199, R0.reuse, 0x7610, R199 ;  /* 0x0000761000c77816 */ /* 0x040fe200000000c7 */
[----:B-1----:R-:W-:Y:S01]  /*17e60*/  FFMA.FTZ R214, R235, R2, R173 ;  /* 0x00000002ebd67223 */ /* 0x002fe200000100ad */
[----:B------:R-:W-:Y:S01]  /*17e70*/  PRMT R198, R0, 0x7632, R198 ;  /* 0x0000763200c67816 */ /* 0x000fe200000000c6 */
[----:B------:R-:W-:Y:S01]  /*17e80*/  FMUL.FTZ R0, R3, c[0x0][0x23c] ;  /* 0x00008f0003007a20 */ /* 0x000fe20000410000 */
[----:B------:R-:W-:Y:S01]  /*17e90*/  LOP3.LUT R3, R13, 0xff, RZ, 0xc0, !PT ;  /* 0x000000ff0d037812 */ /* 0x000fe200078ec0ff */
[----:B------:R-:W-:Y:S01]  /*17ea0*/  @!P6 HFMA2.BF16_V2 R136, -RZ.H0_H0, RZ.H0_H0, -R199.H0_H0 ;  /* 0x200000ffff88e231 */ /* 0x000fe200003409c7 */
[----:B------:R-:W-:Y:S01]  /*17eb0*/  PRMT R231, R199, 0x5410, R198 ;  /* 0x00005410c7e77816 */ /* 0x000fe200000000c6 */
[----:B------:R-:W-:Y:S01]  /*17ec0*/  @!P3 HFMA2.BF16_V2 R137, -RZ.H0_H0, RZ.H0_H0, -R198.H0_H0 ;  /* 0x200000ffff89b231 */ /* 0x000fe200003409c6 */
[----:B------:R-:W-:Y:S01]  /*17ed0*/  IMAD.WIDE.U32 R12, R138, -0x2daee0ad, RZ ;  /* 0xd2511f538a0c7825 */ /* 0x000fe200078e00ff */
[----:B------:R-:W1:Y:S01]  /*17ee0*/  MUFU.EX2 R0, R0 ;  /* 0x0000000000007308 */ /* 0x000e620000000800 */
[----:B------:R-:W-:-:S02]  /*17ef0*/  @!P6 PRMT R199, R136, 0x5410, RZ ;  /* 0x0000541088c7e816 */ /* 0x000fc400000000ff */
[----:B------:R-:W-:Y:S01]  /*17f00*/  ISETP.GE.U32.AND P6, PT, R248, R3, PT ;  /* 0x00000003f800720c */ /* 0x000fe20003fc6070 */
[-C--:B------:R-:W-:Y:S01]  /*17f10*/  FMUL.FTZ R210, R128, R2.reuse ;  /* 0x0000000280d27220 */ /* 0x080fe20000410000 */
[----:B------:R-:W-:Y:S01]  /*17f20*/  SHF.R.U32.HI R3, RZ, 0x8, R28 ;  /* 0x00000008ff037819 */ /* 0x000fe2000001161c */
[-C--:B--2---:R-:W-:Y:S01]  /*17f30*/  FMUL.FTZ R17, R52, R2.reuse ;  /* 0x0000000234117220 */ /* 0x084fe20000410000 */
[----:B------:R-:W-:Y:S01]  /*17f40*/  @!P3 PRMT R198, R137, 0x5410, RZ ;  /* 0x0000541089c6b816 */ /* 0x000fe200000000ff */
[----:B------:R-:W2:Y:S01]  /*17f50*/  MUFU.EX2 R173, R7 ;  /* 0x0000000700ad7308 */ /* 0x000ea20000000800 */
[----:B------:R-:W-:Y:S01]  /*17f60*/  LOP3.LUT R3, R3, 0xffff, RZ, 0xc0, !PT ;  /* 0x0000ffff03037812 */ /* 0x000fe200078ec0ff */
[----:B------:R-:W-:Y:S01]  /*17f70*/  IMAD.MOV.U32 R128, RZ, RZ, R202 ;  /* 0x000000ffff807224 */ /* 0x000fe200078e00ca */
[----:B------:R-:W-:Y:S01]  /*17f80*/  PRMT R197, R5, 0x7632, R197 ;  /* 0x0000763205c57816 */ /* 0x000fe200000000c5 */
[-C--:B------:R-:W-:Y:S01]  /*17f90*/  FMUL.FTZ R204, R84, R2.reuse ;  /* 0x0000000254cc7220 */ /* 0x080fe20000410000 */
[----:B------:R-:W-:Y:S01]  /*17fa0*/  ISETP.GE.U32.AND P3, PT, R248, R3, PT ;  /* 0x00000003f800720c */ /* 0x000fe20003f66070 */
[-C--:B------:R-:W-:Y:S01]  /*17fb0*/  FMUL.FTZ R52, R116, R2.reuse ;  /* 0x0000000274347220 */ /* 0x080fe20000410000 */
[----:B------:R-:W-:Y:S01]  /*17fc0*/  LOP3.LUT R3, R13, UR16, R18, 0x96, !PT ;  /* 0x000000100d037c12 */ /* 0x000fe2000f8e9612 */
[----:B------:R3:W-:Y:S01]  /*17fd0*/  MUFU.EX2 R7, R6 ;  /* 0x0000000600077308 */ /* 0x0007e20000000800 */
[----:B------:R-:W-:Y:S01]  /*17fe0*/  FMUL.FTZ R18, R81, R2 ;  /* 0x0000000251127220 */ /* 0x000fe20000410000 */
[----:B------:R-:W-:Y:S01]  /*17ff0*/  PRMT R196, R5, 0x7610, R196 ;  /* 0x0000761005c47816 */ /* 0x000fe200000000c4 */
[-C--:B-1----:R-:W-:Y:S01]  /*18000*/  FMUL.FTZ R81, R55, R0.reuse ;  /* 0x0000000037517220 */ /* 0x082fe20000410000 */
[----:B------:R-:W-:Y:S01]  /*18010*/  SHF.R.U32.HI R5, RZ, 0x10, R3 ;  /* 0x00000010ff057819 */ /* 0x000fe20000011603 */
[----:B------:R-:W-:Y:S01]  /*18020*/  @!P2 HFMA2.BF16_V2 R174, -RZ.H0_H0, RZ.H0_H0, -R197.H0_H0 ;  /* 0x200000ffffaea231 */ /* 0x000fe200003409c5 */
[----:B------:R-:W-:Y:S01]  /*18030*/  PRMT R226, R196, 0x5410, R197 ;  /* 0x00005410c4e27816 */ /* 0x000fe200000000c5 */
[----:B------:R-:W-:Y:S01]  /*18040*/  @!P4 HFMA2.BF16_V2 R175, -RZ.H0_H0, RZ.H0_H0, -R196.H0_H0 ;  /* 0x200000ffffafc231 */ /* 0x000fe200003409c4 */
[----:B------:R-:W-:Y:S01]  /*18050*/  LOP3.LUT R5, R5, 0xff, RZ, 0xc0, !PT ;  /* 0x000000ff05057812 */ /* 0x000fe200078ec0ff */
[-C--:B------:R-:W-:Y:S01]  /*18060*/  FFMA.FTZ R28, R239, R0.reuse, R183 ;  /* 0x00000000ef1c7223 */ /* 0x080fe200000100b7 */
[----:B------:R-:W-:Y:S01]  /*18070*/  @!P2 PRMT R197, R174, 0x5410, RZ ;  /* 0x00005410aec5a816 */ /* 0x000fe200000000ff */
[----:B------:R-:W-:Y:S01]  /*18080*/  MUFU.EX2 R138, R190 ;  /* 0x000000be008a7308 */ /* 0x000fe20000000800 */
[----:B------:R-:W-:Y:S01]  /*18090*/  ISETP.GE.U32.AND P2, PT, R248, R5, PT ;  /* 0x00000005f800720c */ /* 0x000fe20003f46070 */
[-C--:B------:R-:W-:Y:S01]  /*180a0*/  FMUL.FTZ R202, R102, R0.reuse ;  /* 0x0000000066ca7220 */ /* 0x080fe20000410000 */
[----:B------:R-:W-:Y:S01]  /*180b0*/  LOP3.LUT R5, R3, 0xff, RZ, 0xc0, !PT ;  /* 0x000000ff03057812 */ /* 0x000fe200078ec0ff */
[----:B------:R-:W-:Y:S01]  /*180c0*/  FMUL.FTZ R116, R119, R0 ;  /* 0x0000000077747220 */ /* 0x000fe20000410000 */
[----:B------:R-:W-:Y:S01]  /*180d0*/  @!P4 PRMT R196, R175, 0x5410, RZ ;  /* 0x00005410afc4c816 */ /* 0x000fe200000000ff */
[----:B---3--:R-:W-:Y:S01]  /*180e0*/  FADD.FTZ R6, R234, -R16 ;  /* 0x80000010ea067221 */ /* 0x008fe20000010000 */
[----:B------:R-:W-:Y:S01]  /*180f0*/  ISETP.GE.U32.AND P4, PT, R248, R5, PT ;  /* 0x00000005f800720c */ /* 0x000fe20003f86070 */
[-C--:B------:R-:W-:Y:S01]  /*18100*/  FMUL.FTZ R16, R53, R2.reuse ;  /* 0x0000000235107220 */ /* 0x080fe20000410000 */
[----:B--2---:R-:W-:Y:S01]  /*18110*/  F2FP.BF16.PACK_AB R5, R245, R173 ;  /* 0x000000adf505723e */ /* 0x004fe200000010ff */
[----:B------:R-:W-:Y:S01]  /*18120*/  FMUL.FTZ R53, R80, R2 ;  /* 0x0000000250357220 */ /* 0x000fe20000410000 */
[----:B------:R-:W1:Y:S01]  /*18130*/  MUFU.EX2 R239, R191 ;  /* 0x000000bf00ef7308 */ /* 0x000e620000000800 */
[----:B------:R-:W-:Y:S01]  /*18140*/  FMUL.FTZ R80, R54, R0 ;  /* 0x0000000036507220 */ /* 0x000fe20000410000 */
[C---:B------:R-:W-:Y:S01]  /*18150*/  PRMT R195, R5.reuse, 0x7610, R195 ;  /* 0x0000761005c37816 */ /* 0x040fe200000000c3 */
[----:B------:R-:W2:Y:S01]  /*18160*/  LDL.LU.64 R54, [R1] ;  /* 0x0000000001367983 */ /* 0x000ea20000300a00 */
[----:B------:R-:W-:Y:S01]  /*18170*/  PRMT R194, R5, 0x7632, R194 ;  /* 0x0000763205c27816 */ /* 0x000fe200000000c2 */
[----:B------:R-:W-:Y:S01]  /*18180*/  IMAD.MOV.U32 R119, RZ, RZ, R211 ;  /* 0x000000ffff777224 */ /* 0x000fe200078e00d3 */
[----:B------:R-:W-:Y:S01]  /*18190*/  SHF.R.U32.HI R5, RZ, 0x18, R3 ;  /* 0x00000018ff057819 */ /* 0x000fe20000011603 */
[----:B------:R-:W-:Y:S01]  /*181a0*/  @!P1 HFMA2.BF16_V2 R176, -RZ.H0_H0, RZ.H0_H0, -R195.H0_H0 ;  /* 0x200000ffffb09231 */ /* 0x000fe200003409c3 */
[----:B------:R-:W-:Y:S01]  /*181b0*/  LOP3.LUT R3, R3, 0xffff, RZ, 0xc0, !PT ;  /* 0x0000ffff03037812 */ /* 0x000fe200078ec0ff */
[----:B------:R-:W-:Y:S01]  /*181c0*/  @!P3 HFMA2.BF16_V2 R177, -RZ.H0_H0, RZ.H0_H0, -R194.H0_H0 ;  /* 0x200000ffffb1b231 */ /* 0x000fe200003409c2 */
[----:B------:R-:W3:Y:S01]  /*181d0*/  MUFU.EX2 R200, R21 ;  /* 0x0000001500c87308 */ /* 0x000ee20000000800 */
[----:B------:R-:W-:Y:S01]  /*181e0*/  PRMT R238, R195, 0x5410, R194 ;  /* 0x00005410c3ee7816 */ /* 0x000fe200000000c2 */
[----:B------:R-:W-:Y:S01]  /*181f0*/  FMUL.FTZ R84, R97, R2 ;  /* 0x0000000261547220 */ /* 0x000fe20000410000 */
[----:B------:R-:W-:Y:S01]  /*18200*/  SHF.R.U32.HI R3, RZ, 0x8, R3 ;  /* 0x00000008ff037819 */ /* 0x000fe20000011603 */
[----:B------:R-:W-:Y:S01]  /*18210*/  FMUL.FTZ R211, R130, R0 ;  /* 0x0000000082d37220 */ /* 0x000fe20000410000 */
[----:B------:R-:W-:Y:S01]  /*18220*/  @!P3 PRMT R194, R177, 0x5410, RZ ;  /* 0x00005410b1c2b816 */ /* 0x000fe200000000ff */
[-C--:B------:R-:W-:Y:S01]  /*18230*/  FMUL.FTZ R213, R65, R2.reuse ;  /* 0x0000000241d57220 */ /* 0x080fe20000410000 */
[----:B------:R-:W-:Y:S01]  /*18240*/  LOP3.LUT R3, R3, 0xffff, RZ, 0xc0, !PT ;  /* 0x0000ffff03037812 */ /* 0x000fe200078ec0ff */
[----:B------:R4:W4:Y:S01]  /*18250*/  MUFU.EX2 R247, R19 ;  /* 0x0000001300f77308 */ /* 0x0009220000000800 */
[----:B------:R-:W-:Y:S01]  /*18260*/  @!P1 PRMT R195, R176, 0x5410, RZ ;  /* 0x00005410b0c39816 */ /* 0x000fe200000000ff */
[----:B------:R-:W-:Y:S01]  /*18270*/  IMAD.MOV.U32 R97, RZ, RZ, R204 ;  /* 0x000000ffff617224 */ /* 0x000fe200078e00cc */
[----:B------:R-:W-:Y:S01]  /*18280*/  ISETP.GE.U32.AND P3, PT, R248, R3, PT ;  /* 0x00000003f800720c */ /* 0x000fe20003f66070 */
[----:B------:R-:W-:Y:S01]  /*18290*/  FMUL.FTZ R152, R152, R2 ;  /* 0x0000000298987220 */ /* 0x000fe20000410000 */
[----:B-1----:R-:W-:Y:S01]  /*182a0*/  F2FP.BF16.PACK_AB R3, R239, R138 ;  /* 0x0000008aef03723e */ /* 0x002fe200000010ff */
[-C--:B------:R-:W-:Y:S01]  /*182b0*/  FMUL.FTZ R153, R153, R2.reuse ;  /* 0x0000000299997220 */ /* 0x080fe20000410000 */
[----:B------:R-:W-:Y:S01]  /*182c0*/  ISETP.GE.U32.AND P1, PT, R248, R5, PT ;  /* 0x00000005f800720c */ /* 0x000fe20003f26070 */
[----:B---3--:R-:W-:Y:S01]  /*182d0*/  IMAD.MOV.U32 R102, RZ, RZ, R200 ;  /* 0x000000ffff667224 */ /* 0x008fe200078e00c8 */
[C---:B------:R-:W-:Y:S01]  /*182e0*/  PRMT R193, R3.reuse, 0x7610, R193 ;  /* 0x0000761003c17816 */ /* 0x040fe200000000c1 */
[-C--:B------:R-:W-:Y:S01]  /*182f0*/  FMUL.FTZ R5, R64, R2.reuse ;  /* 0x0000000240057220 */ /* 0x080fe20000410000 */
[----:B------:R-:W-:Y:S01]  /*18300*/  PRMT R192, R3, 0x7632, R192 ;  /* 0x0000763203c07816 */ /* 0x000fe200000000c0 */
[----:B------:R-:W-:Y:S01]  /*18310*/  FMUL.FTZ R3, R117, R2 ;  /* 0x0000000275037220 */ /* 0x000fe20000410000 */
[----:B------:R-:W-:Y:S01]  /*18320*/  MOV R130, R128 ;  /* 0x0000008000827202 */ /* 0x000fe20000000f00 */
[-C--:B------:R-:W-:Y:S01]  /*18330*/  FMUL.FTZ R117, R67, R0.reuse ;  /* 0x0000000043757220 */ /* 0x080fe20000410000 */
[----:B------:R-:W-:Y:S01]  /*18340*/  @!P6 HFMA2.BF16_V2 R182, -RZ.H0_H0, RZ.H0_H0, -R193.H0_H0 ;  /* 0x200000ffffb6e231 */ /* 0x000fe200003409c1 */
[----:B------:R-:W-:Y:S01]  /*18350*/  FMUL.FTZ R67, R98, R0 ;  /* 0x0000000062437220 */ /* 0x000fe20000410000 */
[----:B------:R-:W-:Y:S01]  /*18360*/  MUFU.EX2 R136, R180 ;  /* 0x000000b400887308 */ /* 0x000fe20000000800 */
[----:B------:R-:W1:Y:S01]  /*18370*/  LDC.U8 R98, c[0x0][0x2d8] ;  /* 0x0000b600ff627b82 */ /* 0x000e620000000000 */
[----:B------:R-:W-:-:S02]  /*18380*/  FMUL.FTZ R21, R85, R2 ;  /* 0x0000000255157220 */ /* 0x000fc40000410000 */
[-C--:B------:R-:W-:Y:S02]  /*18390*/  FMUL.FTZ R148, R148, R2.reuse ;  /* 0x0000000294947220 */ /* 0x080fe40000410000 */
[-C--:B------:R-:W-:Y:S02]  /*183a0*/  FMUL.FTZ R149, R149, R2.reuse ;  /* 0x0000000295957220 */ /* 0x080fe40000410000 */
[-C--:B------:R-:W-:Y:S01]  /*183b0*/  FMUL.FTZ R144, R144, R2.reuse ;  /* 0x0000000290907220 */ /* 0x080fe20000410000 */
[----:B------:R-:W-:Y:S01]  /*183c0*/  MUFU.EX2 R137, R181 ;  /* 0x000000b500897308 */ /* 0x000fe20000000800 */
        /* <DEDUP_REMOVED lines=9> */
[-C--:B------:R-:W-:Y:S01]  /*18460*/  FMUL.FTZ R85, R96, R2.reuse ;  /* 0x0000000260557220 */ /* 0x080fe20000410000 */
[----:B------:R-:W-:Y:S01]  /*18470*/  PRMT R96, R193, 0x5410, R192 ;  /* 0x00005410c1607816 */ /* 0x000fe200000000c0 */
        /* <DEDUP_REMOVED lines=23> */
[----:B----4-:R-:W-:Y:S01]  /*185f0*/  LOP3.LUT R19, R12, 0xffff, RZ, 0xc0, !PT ;  /* 0x0000ffff0c137812 */ /* 0x010fe200078ec0ff */
[----:B------:R-:W-:Y:S01]  /*18600*/  IMAD.MOV.U32 R64, RZ, RZ, R16 ;  /* 0x000000ffff407224 */ /* 0x000fe200078e0010 */
[----:B------:R-:W-:Y:S01]  /*18610*/  @!P6 PRMT R193, R182, 0x5410, RZ ;  /* 0x00005410b6c1e816 */ /* 0x000fe200000000ff */
[----:B------:R-:W-:Y:S01]  /*18620*/  FMUL.FTZ R204, R101, R2 ;  /* 0x0000000265cc7220 */ /* 0x000fe20000410000 */
[----:B------:R-:W-:Y:S01]  /*18630*/  F2FP.BF16.PACK_AB R2, R247, R102 ;  /* 0x00000066f702723e */ /* 0x000fe200000010ff */
[----:B------:R-:W-:-:S02]  /*18640*/  IMAD.MOV.U32 R16, RZ, RZ, R250 ;  /* 0x000000ffff107224 */ /* 0x000fc400078e00fa */
[----:B------:R-:W-:Y:S01]  /*18650*/  IMAD.MOV.U32 R17, RZ, RZ, R251 ;  /* 0x000000ffff117224 */ /* 0x000fe200078e00fb */
[----:B------:R-:W-:Y:S01]  /*18660*/  PRMT R191, R2, 0x7610, R191 ;  /* 0x0000761002bf7816 */ /* 0x000fe200000000bf */
[-C--:B------:R-:W-:Y:S02]  /*18670*/  FMUL.FTZ R101, R66, R0.reuse ;  /* 0x0000000042657220 */ /* 0x080fe40000410000 */
[-C--:B------:R-:W-:Y:S02]  /*18680*/  FMUL.FTZ R250, R50, R0.reuse ;  /* 0x0000000032fa7220 */ /* 0x080fe40000410000 */
[-C--:B------:R-:W-:Y:S02]  /*18690*/  FMUL.FTZ R251, R51, R0.reuse ;  /* 0x0000000033fb7220 */ /* 0x080fe40000410000 */
[-C--:B------:R-:W-:Y:S02]  /*186a0*/  FMUL.FTZ R66, R70, R0.reuse ;  /* 0x0000000046427220 */ /* 0x080fe40000410000 */
[----:B------:R-:W-:-:S02]  /*186b0*/  FMUL.FTZ R100, R99, R0 ;  /* 0x0000000063647220 */ /* 0x000fc40000410000 */
[-C--:B------:R-:W-:Y:S02]  /*186c0*/  FMUL.FTZ R200, R103, R0.reuse ;  /* 0x0000000067c87220 */ /* 0x080fe40000410000 */
[----:B------:R-:W-:Y:S01]  /*186d0*/  FMUL.FTZ R129, R131, R0 ;  /* 0x0000000083817220 */ /* 0x000fe20000410000 */
[----:B------:R-:W-:Y:S01]  /*186e0*/  F2FP.BF16.PACK_AB R0, R119, R130 ;  /* 0x000000827700723e */ /* 0x000fe200000010ff */
[----:B------:R-:W-:Y:S01]  /*186f0*/  @!P5 HFMA2.BF16_V2 R38, -RZ.H0_H0, RZ.H0_H0, -R192.H0_H0 ;  /* 0x200000ffff26d231 */ /* 0x000fe200003409c0 */
[----:B------:R-:W-:Y:S02]  /*18700*/  FMUL.FTZ R6, R6, c[0x0][0x23c] ;  /* 0x00008f0006067a20 */ /* 0x000fe40000410000 */
[----:B------:R-:W-:Y:S01]  /*18710*/  PRMT R188, R0, 0x7632, R188 ;  /* 0x0000763200bc7816 */ /* 0x000fe200000000bc */
[----:B------:R-:W-:Y:S01]  /*18720*/  @!P4 HFMA2.BF16_V2 R37, -RZ.H0_H0, RZ.H0_H0, -R191.H0_H0 ;  /* 0x200000ffff25c231 */ /* 0x000fe200003409bf */
[----:B------:R-:W-:Y:S01]  /*18730*/  PRMT R190, R2, 0x7632, R190 ;  /* 0x0000763202be7816 */ /* 0x000fe200000000be */
[----:B------:R-:W-:Y:S01]  /*18740*/  IMAD.MOV.U32 R128, RZ, RZ, R97 ;  /* 0x000000ffff807224 */ /* 0x000fe200078e0061 */
[----:B------:R-:W-:Y:S01]  /*18750*/  PRMT R189, R0, 0x7610, R189 ;  /* 0x0000761000bd7816 */ /* 0x000fe200000000bd */
[----:B------:R-:W-:Y:S01]  /*18760*/  IMAD.MOV.U32 R51, RZ, RZ, R21 ;  /* 0x000000ffff337224 */ /* 0x000fe200078e0015 */
[----:B------:R-:W-:Y:S01]  /*18770*/  @!P1 HFMA2.BF16_V2 R48, -RZ.H0_H0, RZ.H0_H0, -R188.H0_H0 ;  /* 0x200000ffff309231 */ /* 0x000fe200003409bc */
[----:B------:R-:W-:Y:S01]  /*18780*/  IMAD.MOV.U32 R97, RZ, RZ, R18 ;  /* 0x000000ffff617224 */ /* 0x000fe200078e0012 */
[----:B------:R-:W-:Y:S01]  /*18790*/  @!P5 PRMT R192, R38, 0x5410, RZ ;  /* 0x0000541026c0d816 */ /* 0x000fe200000000ff */
[----:B------:R-:W-:Y:S01]  /*187a0*/  IMAD.MOV.U32 R99, RZ, RZ, R3 ;  /* 0x000000ffff637224 */ /* 0x000fe200078e0003 */
[----:B------:R-:W-:Y:S01]  /*187b0*/  LOP3.LUT R0, R12, 0xff, RZ, 0xc0, !PT ;  /* 0x000000ff0c007812 */ /* 0x000fe200078ec0ff */
[----:B------:R-:W-:Y:S01]  /*187c0*/  IMAD.MOV.U32 R82, RZ, RZ, R53 ;  /* 0x000000ffff527224 */ /* 0x000fe200078e0035 */
[----:B------:R-:W-:Y:S01]  /*187d0*/  SHF.R.U32.HI R21, RZ, 0x10, R12 ;  /* 0x00000010ff157819 */ /* 0x000fe2000001160c */
[----:B------:R-:W-:Y:S01]  /*187e0*/  IMAD.MOV.U32 R83, RZ, RZ, R52 ;  /* 0x000000ffff537224 */ /* 0x000fe200078e0034 */
[----:B------:R-:W-:Y:S01]  /*187f0*/  SHF.R.U32.HI R18, RZ, 0x18, R12 ;  /* 0x00000018ff127819 */ /* 0x000fe2000001160c */
[----:B------:R-:W-:Y:S01]  /*18800*/  IMAD.WIDE.U32 R12, R215, -0x2daee0ad, RZ ;  /* 0xd2511f53d70c7825 */ /* 0x000fe200078e00ff */
[----:B------:R-:W-:Y:S01]  /*18810*/  LOP3.LUT R2, R237, UR13, R30, 0x96, !PT ;  /* 0x0000000ded027c12 */ /* 0x000fe2000f8e961e */
[----:B------:R-:W3:Y:S01]  /*18820*/  MUFU.EX2 R6, R6 ;  /* 0x0000000600067308 */ /* 0x000ee20000000800 */
[----:B------:R-:W-:Y:S01]  /*18830*/  PRMT R38, R191, 0x5410, R190 ;  /* 0x00005410bf267816 */ /* 0x000fe200000000be */
[----:B------:R-:W-:Y:S01]  /*18840*/  FFMA.FTZ R241, R241, R7, R178 ;  /* 0x00000007f1f17223 */ /* 0x000fe200000100b2 */
[----:B------:R-:W-:-:S02]  /*18850*/  @!P4 PRMT R191, R37, 0x5410, RZ ;  /* 0x0000541025bfc816 */ /* 0x000fc400000000ff */
[----:B------:R-:W-:Y:S01]  /*18860*/  PRMT R37, R189, 0x5410, R188 ;  /* 0x00005410bd257816 */ /* 0x000fe200000000bc */
[----:B------:R-:W-:Y:S01]  /*18870*/  IMAD.WIDE.U32 R2, R2, -0x2daee0ad, RZ ;  /* 0xd2511f5302027825 */ /* 0x000fe200078e00ff */
[----:B------:R-:W-:Y:S02]  /*18880*/  @!P1 PRMT R188, R48, 0x5410, RZ ;  /* 0x0000541030bc9816 */ /* 0x000fe400000000ff */
[----:B-1----:R-:W-:Y:S01]  /*18890*/  ISETP.GE.U32.AND P1, PT, R98, R0, PT ;  /* 0x000000006200720c */ /* 0x002fe20003f26070 */
[----:B------:R-:W-:Y:S01]  /*188a0*/  IMAD.MOV.U32 R52, RZ, RZ, R16 ;  /* 0x000000ffff347224 */ /* 0x000fe200078e0010 */
[----:B------:R-:W-:Y:S01]  /*188b0*/  LOP3.LUT R3, R3, UR10, R12, 0x96, !PT ;  /* 0x0000000a03037c12 */ /* 0x000fe2000f8e960c */
[----:B------:R-:W-:Y:S02]  /*188c0*/  IMAD.MOV.U32 R53, RZ, RZ, R17 ;  /* 0x000000ffff357224 */ /* 0x000fe400078e0011 */
[----:B------:R-:W-:Y:S01]  /*188d0*/  IMAD.MOV.U32 R71, RZ, RZ, R97 ;  /* 0x000000ffff477224 */ /* 0x000fe200078e0061 */
[----:B------:R-:W-:Y:S01]  /*188e0*/  MOV R97, R5 ;  /* 0x0000000500617202 */ /* 0x000fe20000000f00 */
[----:B------:R-:W1:Y:S01]  /*188f0*/  MUFU.EX2 R48, R172 ;  /* 0x000000ac00307308 */ /* 0x000e620000000800 */
[----:B------:R-:W-:Y:S01]  /*18900*/  @!P2 HFMA2.BF16_V2 R49, -RZ.H0_H0, RZ.H0_H0, -R189.H0_H0 ;  /* 0x200000ffff31a231 */ /* 0x000fe200003409bd */
[----:B------:R-:W-:-:S02]  /*18910*/  IMAD.MOV.U32 R70, RZ, RZ, R51 ;  /* 0x000000ffff467224 */ /* 0x000fc400078e0033 */
[----:B------:R-:W-:Y:S02]  /*18920*/  IMAD.MOV.U32 R237, RZ, RZ, R102 ;  /* 0x000000ffffed7224 */ /* 0x000fe400078e0066 */
[----:B------:R-:W-:Y:S01]  /*18930*/  @!P2 PRMT R189, R49, 0x5410, RZ ;  /* 0x0000541031bda816 */ /* 0x000fe200000000ff */
[-C--:B---3--:R-:W-:Y:S02]  /*18940*/  FMUL.FTZ R51, R47, R6.reuse ;  /* 0x000000062f337220 */ /* 0x088fe40000410000 */
[----:B------:R-:W-:Y:S01]  /*18950*/  FMUL.FTZ R102, R126, R6 ;  /* 0x000000067e667220 */ /* 0x000fe20000410000 */
[----:B------:R-:W-:Y:S01]  /*18960*/  ISETP.GE.U32.AND P5, PT, R98, R18, PT ;  /* 0x000000126200720c */ /* 0x000fe20003fa6070 */
[----:B------:R-:W-:Y:S01]  /*18970*/  @!P3 HFMA2.BF16_V2 R50, -RZ.H0_H0, RZ.H0_H0, -R190.H0_H0 ;  /* 0x200000ffff32b231 */ /* 0x000fe200003409be */
[----:B------:R-:W-:Y:S02]  /*18980*/  IMAD.MOV.U32 R215, RZ, RZ, R82 ;  /* 0x000000ffffd77224 */ /* 0x000fe400078e0052 */
[----:B------:R-:W-:-:S02]  /*18990*/  IMAD.MOV.U32 R131, RZ, RZ, R83 ;  /* 0x000000ffff837224 */ /* 0x000fc400078e0053 */
[----:B-1----:R-:W-:Y:S02]  /*189a0*/  IMAD.MOV.U32 R47, RZ, RZ, R48 ;  /* 0x000000ffff2f7224 */ /* 0x002fe400078e0030 */
[----:B------:R-:W-:Y:S02]  /*189b0*/  IMAD.MOV.U32 R48, RZ, RZ, R86 ;  /* 0x000000ffff307224 */ /* 0x000fe400078e0056 */
[-C--:B------:R-:W-:Y:S02]  /*189c0*/  FMUL.FTZ R86, R78, R6.reuse ;  /* 0x000000064e567220 */ /* 0x080fe40000410000 */
[----:B------:R-:W-:Y:S01]  /*189d0*/  MUFU.EX2 R78, R218 ;  /* 0x000000da004e7308 */ /* 0x000fe20000000800 */
[----:B------:R-:W-:Y:S01]  /*189e0*/  MOV R49, R87 ;  /* 0x0000005700317202 */ /* 0x000fe20000000f00 */
[----:B------:R-:W-:Y:S02]  /*189f0*/  FMUL.FTZ R87, R79, R6 ;  /* 0x000000064f577220 */ /* 0x000fe40000410000 */
[----:B------:R-:W-:-:S02]  /*18a00*/  IMAD.MOV.U32 R79, RZ, RZ, R81 ;  /* 0x000000ffff4f7224 */ /* 0x000fc400078e0051 */
[----:B------:R-:W-:Y:S02]  /*18a10*/  FMUL.FTZ R81, R61, R7 ;  /* 0x000000073d517220 */ /* 0x000fe40000410000 */
[----:B------:R-:W-:Y:S02]  /*18a20*/  IMAD.MOV.U32 R61, RZ, RZ, R237 ;  /* 0x000000ffff3d7224 */ /* 0x000fe400078e00ed */
[----:B------:R-:W-:Y:S01]  /*18a30*/  IMAD.MOV.U32 R237, RZ, RZ, R99 ;  /* 0x000000ffffed7224 */ /* 0x000fe200078e0063 */
[----:B------:R-:W-:Y:S01]  /*18a40*/  @!P3 PRMT R190, R50, 0x5410, RZ ;  /* 0x0000541032beb816 */ /* 0x000fe200000000ff */
[----:B------:R-:W-:Y:S02]  /*18a50*/  FMUL.FTZ R82, R62, R6 ;  /* 0x000000063e527220 */ /* 0x000fe40000410000 */
[----:B------:R-:W-:Y:S02]  /*18a60*/  IMAD.MOV.U32 R62, RZ, RZ, R67 ;  /* 0x000000ffff3e7224 */ /* 0x000fe400078e0043 */
[----:B------:R-:W-:-:S02]  /*18a70*/  IMAD.MOV.U32 R67, RZ, RZ, R69 ;  /* 0x000000ffff437224 */ /* 0x000fc400078e0045 */
[----:B------:R-:W-:Y:S02]  /*18a80*/  FMUL.FTZ R69, R57, R7 ;  /* 0x0000000739457220 */ /* 0x000fe40000410000 */
[C---:B------:R-:W-:Y:S01]  /*18a90*/  FADD.FTZ R241, R136.reuse, R241 ;  /* 0x000000f188f17221 */ /* 0x040fe20000010000 */
[----:B------:R-:W-:Y:S01]  /*18aa0*/  F2FP.BF16.PACK_AB R136, R136, R178 ;  /* 0x000000b28888723e */ /* 0x000fe200000010ff */
[-C--:B------:R-:W-:Y:S01]  /*18ab0*/  FFMA.FTZ R244, R244, R6.reuse, R179 ;  /* 0x00000006f4f47223 */ /* 0x080fe200000100b3 */
[----:B--2---:R-:W-:Y:S01]  /*18ac0*/  LOP3.LUT R0, R13, UR12, R54, 0x96, !PT ;  /* 0x0000000c0d007c12 */ /* 0x004fe2000f8e9636 */
[----:B------:R-:W-:Y:S02]  /*18ad0*/  IMAD.MOV.U32 R57, RZ, RZ, R47 ;  /* 0x000000ffff397224 */ /* 0x000fe400078e002f */
[----:B------:R-:W-:Y:S02]  /*18ae0*/  FMUL.FTZ R83, R63, R6 ;  /* 0x000000063f537220 */ /* 0x000fe40000410000 */
[----:B------:R-:W-:-:S04]  /*18af0*/  IMAD.WIDE.U32 R12, R0, -0x326172a9, RZ ;  /* 0xcd9e8d57000c7825 */ /* 0x000fc800078e00ff */
[----:B------:R-:W-:Y:S01]  /*18b00*/  IMAD.MOV.U32 R103, RZ, RZ, R70 ;  /* 0x000000ffff677224 */ /* 0x000fe200078e0046 */
[----:B------:R-:W-:Y:S01]  /*18b10*/  LOP3.LUT R0, R13, UR11, R236, 0x96, !PT ;  /* 0x0000000b0d007c12 */ /* 0x000fe2000f8e96ec */
[-C--:B------:R-:W-:Y:S01]  /*18b20*/  FMUL.FTZ R50, R46, R6.reuse ;  /* 0x000000062e327220 */ /* 0x080fe20000410000 */
[----:B------:R-:W-:Y:S01]  /*18b30*/  PRMT R183, R136, 0x7610, R183 ;  /* 0x0000761088b77816 */ /* 0x000fe200000000b7 */
[----:B------:R-:W-:Y:S02]  /*18b40*/  FMUL.FTZ R170, R170, R6 ;  /* 0x00000006aaaa7220 */ /* 0x000fe40000410000 */
[----:B------:R-:W-:-:S04]  /*18b50*/  IMAD.WIDE.U32 R16, R0, -0x2daee0ad, RZ ;  /* 0xd2511f5300107825 */ /* 0x000fc800078e00ff */
[----:B------:R-:W-:Y:S01]  /*18b60*/  FMUL.FTZ R171, R171, R6 ;  /* 0x00000006abab7220 */ /* 0x000fe20000410000 */
[----:B------:R-:W-:Y:S01]  /*18b70*/  LOP3.LUT R5, R17, UR8, R2, 0x96, !PT ;  /* 0x0000000811057c12 */ /* 0x000fe2000f8e9602 */
[----:B------:R-:W-:-:S04]  /*18b80*/  IMAD.WIDE.U32 R2, R3, -0x326172a9, RZ ;  /* 0xcd9e8d5703027825 */ /* 0x000fc800078e00ff */
[-C--:B------:R-:W-:Y:S01]  /*18b90*/  FMUL.FTZ R166, R166, R6.reuse ;  /* 0x00000006a6a67220 */ /* 0x080fe20000410000 */
[----:B------:R-:W-:Y:S01]  /*18ba0*/  LOP3.LUT R0, R3, UR9, R12, 0x96, !PT ;  /* 0x0000000903007c12 */ /* 0x000fe2000f8e960c */
[-C--:B------:R-:W-:Y:S02]  /*18bb0*/  FMUL.FTZ R167, R167, R6.reuse ;  /* 0x00000006a7a77220 */ /* 0x080fe40000410000 */
[----:B------:R-:W-:Y:S02]  /*18bc0*/  FMUL.FTZ R162, R162, R6 ;  /* 0x00000006a2a27220 */ /* 0x000fe40000410000 */
[----:B------:R-:W-:-:S04]  /*18bd0*/  IMAD.WIDE.U32 R12, R0, -0x2daee0ad, RZ ;  /* 0xd2511f53000c7825 */ /* 0x000fc800078e00ff */
[----:B------:R-:W-:Y:S01]  /*18be0*/  FMUL.FTZ R163, R163, R6 ;  /* 0x00000006a3a37220 */ /* 0x000fe20000410000 */
[----:B------:R-:W-:Y:S01]  /*18bf0*/  LOP3.LUT R3, R13, UR6, R16, 0x96, !PT ;  /* 0x000000060d037c12 */ /* 0x000fe2000f8e9610 */
[----:B------:R-:W-:-:S04]  /*18c00*/  IMAD.WIDE.U32 R16, R5, -0x326172a9, RZ ;  /* 0xcd9e8d5705107825 */ /* 0x000fc800078e00ff */
[----:B------:R-:W-:Y:S01]  /*18c10*/  FMUL.FTZ R158, R158, R6 ;  /* 0x000000069e9e7220 */ /* 0x000fe20000410000 */
[----:B------:R-:W-:Y:S01]  /*18c20*/  LOP3.LUT R17, R17, UR7, R2, 0x96, !PT ;  /* 0x0000000711117c12 */ /* 0x000fe2000f8e9602 */
[----:B------:R-:W-:-:S04]  /*18c30*/  IMAD.WIDE.U32 R2, R3, -0x326172a9, RZ ;  /* 0xcd9e8d5703027825 */ /* 0x000fc800078e00ff */
[-C--:B------:R-:W-:Y:S01]  /*18c40*/  FMUL.FTZ R159, R159, R6.reuse ;  /* 0x000000069f9f7220 */ /* 0x080fe20000410000 */
[----:B------:R-:W-:Y:S01]  /*18c50*/  LOP3.LUT R5, R3, UR15, R16, 0x96, !PT ;  /* 0x0000000f03057c12 */ /* 0x000fe2000f8e9610 */
[----:B------:R-:W1:Y:S01]  /*18c60*/  MUFU.EX2 R13, R139 ;  /* 0x0000008b000d7308 */ /* 0x000e620000000800 */
[-C--:B------:R-:W-:Y:S02]  /*18c70*/  FMUL.FTZ R55, R43, R6.reuse ;  /* 0x000000062b377220 */ /* 0x080fe40000410000 */
[----:B------:R-:W-:Y:S01]  /*18c80*/  SHF.R.U32.HI R0, RZ, 0x10, R5 ;  /* 0x00000010ff007819 */ /* 0x000fe20000011605 */
[-C--:B------:R-:W-:Y:S02]  /*18c90*/  FMUL.FTZ R74, R74, R6.reuse ;  /* 0x000000064a4a7220 */ /* 0x080fe40000410000 */
[-C--:B------:R-:W-:Y:S01]  /*18ca0*/  FMUL.FTZ R75, R75, R6.reuse ;  /* 0x000000064b4b7220 */ /* 0x080fe20000410000 */
[----:B------:R-:W-:Y:S01]  /*18cb0*/  LOP3.LUT R0, R0, 0xff, RZ, 0xc0, !PT ;  /* 0x000000ff00007812 */ /* 0x000fe200078ec0ff */
[----:B------:R-:W-:-:S02]  /*18cc0*/  FMUL.FTZ R90, R90, R6 ;  /* 0x000000065a5a7220 */ /* 0x000fc40000410000 */
[----:B------:R-:W-:Y:S01]  /*18cd0*/  FMUL.FTZ R91, R91, R6 ;  /* 0x000000065b5b7220 */ /* 0x000fe20000410000 */
[----:B------:R-:W-:Y:S01]  /*18ce0*/  ISETP.GE.U32.AND P4, PT, R98, R0, PT ;  /* 0x000000006200720c */ /* 0x000fe20003f86070 */
[-C--:B------:R-:W-:Y:S01]  /*18cf0*/  FMUL.FTZ R94, R94, R6.reuse ;  /* 0x000000065e5e7220 */ /* 0x080fe20000410000 */
[----:B------:R-:W-:Y:S01]  /*18d00*/  LOP3.LUT R0, R2, 0xff, RZ, 0xc0, !PT ;  /* 0x000000ff02007812 */ /* 0x000fe200078ec0ff */
[-C--:B------:R-:W-:Y:S02]  /*18d10*/  FMUL.FTZ R95, R95, R6.reuse ;  /* 0x000000065f5f7220 */ /* 0x080fe40000410000 */
[----:B------:R-:W-:Y:S01]  /*18d20*/  FMUL.FTZ R106, R106, R6 ;  /* 0x000000066a6a7220 */ /* 0x000fe20000410000 */
[----:B------:R-:W-:Y:S01]  /*18d30*/  ISETP.GE.U32.AND P2, PT, R98, R0, PT ;  /* 0x000000006200720c */ /* 0x000fe20003f46070 */
[----:B------:R-:W-:Y:S01]  /*18d40*/  FMUL.FTZ R107, R107, R6 ;  /* 0x000000066b6b7220 */ /* 0x000fe20000410000 */
[----:B------:R-:W-:Y:S01]  /*18d50*/  SHF.R.U32.HI R0, RZ, 0x8, R19 ;  /* 0x00000008ff007819 */ /* 0x000fe20000011613 */
[----:B-1----:R-:W-:-:S02]  /*18d60*/  IMAD.MOV.U32 R126, RZ, RZ, R13 ;  /* 0x000000ffff7e7224 */ /* 0x002fc400078e000d */
[-C--:B------:R-:W-:Y:S01]  /*18d70*/  FMUL.FTZ R110, R110, R6.reuse ;  /* 0x000000066e6e7220 */ /* 0x080fe20000410000 */
[----:B------:R-:W-:Y:S01]  /*18d80*/  LOP3.LUT R0, R0, 0xffff, RZ, 0xc0, !PT ;  /* 0x0000ffff00007812 */ /* 0x000fe200078ec0ff */
[-C--:B------:R-:W-:Y:S02]  /*18d90*/  FMUL.FTZ R111, R111, R6.reuse ;  /* 0x000000066f6f7220 */ /* 0x080fe40000410000 */
[----:B------:R-:W-:Y:S01]  /*18da0*/  FMUL.FTZ R122, R122, R6 ;  /* 0x000000067a7a7220 */ /* 0x000fe20000410000 */
[----:B------:R-:W-:Y:S01]  /*18db0*/  ISETP.GE.U32.AND P6, PT, R98, R0, PT ;  /* 0x000000006200720c */ /* 0x000fe20003fc6070 */
[-C--:B------:R-:W-:Y:S01]  /*18dc0*/  FMUL.FTZ R123, R123, R6.reuse ;  /* 0x000000067b7b7220 */ /* 0x080fe20000410000 */
[----:B------:R-:W-:Y:S01]  /*18dd0*/  F2FP.BF16.PACK_AB R0, R126, R47 ;  /* 0x0000002f7e00723e */ /* 0x000fe200000010ff */
[----:B------:R-:W-:Y:S01]  /*18de0*/  IMAD.MOV.U32 R218, RZ, RZ, R64 ;  /* 0x000000ffffda7224 */ /* 0x000fe200078e0040 */
[----:B------:R-:W-:Y:S01]  /*18df0*/  PRMT R182, R136, 0x7632, R182 ;  /* 0x0000763288b67816 */ /* 0x000fe200000000b6 */
[----:B------:R-:W-:Y:S01]  /*18e00*/  FMUL.FTZ R168, R168, R7 ;  /* 0x00000007a8a87220 */ /* 0x000fe20000410000 */
[C---:B------:R-:W-:Y:S01]  /*18e10*/  PRMT R187, R0.reuse, 0x7610, R187 ;  /* 0x0000761000bb7816 */ /* 0x040fe200000000bb */
[----:B------:R-:W-:Y:S01]  /*18e20*/  IMAD.MOV.U32 R236, RZ, RZ, R71 ;  /* 0x000000ffffec7224 */ /* 0x000fe200078e0047 */
[----:B------:R-:W-:Y:S01]  /*18e30*/  PRMT R186, R0, 0x7632, R186 ;  /* 0x0000763200ba7816 */ /* 0x000fe200000000ba */
[----:B------:R-:W-:-:S02]  /*18e40*/  FMUL.FTZ R71, R59, R6 ;  /* 0x000000063b477220 */ /* 0x000fc40000410000 */
[----:B------:R-:W-:Y:S01]  /*18e50*/  @!P1 HFMA2.BF16_V2 R27, -RZ.H0_H0, RZ.H0_H0, -R187.H0_H0 ;  /* 0x200000ffff1b9231 */ /* 0x000fe200003409bb */
[----:B------:R-:W-:Y:S01]  /*18e60*/  LOP3.LUT R18, R2, 0xffff, RZ, 0xc0, !PT ;  /* 0x0000ffff02127812 */ /* 0x000fe200078ec0ff */
[----:B------:R-:W-:Y:S01]  /*18e70*/  IMAD.MOV.U32 R59, RZ, RZ, R100 ;  /* 0x000000ffff3b7224 */ /* 0x000fe200078e0064 */
[----:B------:R-:W-:Y:S01]  /*18e80*/  LOP3.LUT R0, R5, 0xff, RZ, 0xc0, !PT ;  /* 0x000000ff05007812 */ /* 0x000fe200078ec0ff */
[-C--:B------:R-:W-:Y:S01]  /*18e90*/  FMUL.FTZ R100, R124, R7.reuse ;  /* 0x000000077c647220 */ /* 0x080fe20000410000 */
[--C-:B------:R-:W-:Y:S01]  /*18ea0*/  SHF.R.U32.HI R16, RZ, 0x10, R2.reuse ;  /* 0x00000010ff107819 */ /* 0x100fe20000011602 */
[----:B------:R-:W-:Y:S01]  /*18eb0*/  IMAD.MOV.U32 R124, RZ, RZ, R219 ;  /* 0x000000ffff7c7224 */ /* 0x000fe200078e00db */
[----:B------:R-:W-:Y:S01]  /*18ec0*/  SHF.R.U32.HI R3, RZ, 0x18, R2 ;  /* 0x00000018ff037819 */ /* 0x000fe20000011602 */
[----:B------:R-:W-:Y:S01]  /*18ed0*/  @!P6 HFMA2.BF16_V2 R4, -RZ.H0_H0, RZ.H0_H0, -R186.H0_H0 ;  /* 0x200000ffff04e231 */ /* 0x000fe200003409ba */
[----:B------:R-:W-:Y:S01]  /*18ee0*/  LOP3.LUT R2, R21, 0xff, RZ, 0xc0, !PT ;  /* 0x000000ff15027812 */ /* 0x000fe200078ec0ff */
[-C--:B------:R-:W-:Y:S01]  /*18ef0*/  FMUL.FTZ R169, R169, R7.reuse ;  /* 0x00000007a9a97220 */ /* 0x080fe20000410000 */
[----:B------:R-:W-:Y:S01]  /*18f00*/  PRMT R99, R187, 0x5410, R186 ;  /* 0x00005410bb637816 */ /* 0x000fe200000000ba */
[-C--:B------:R-:W-:Y:S01]  /*18f10*/  FMUL.FTZ R164, R164, R7.reuse ;  /* 0x00000007a4a47220 */ /* 0x080fe20000410000 */
[----:B------:R-:W-:Y:S01]  /*18f20*/  @!P1 PRMT R187, R27, 0x5410, RZ ;  /* 0x000054101bbb9816 */ /* 0x000fe200000000ff */
[----:B------:R-:W-:Y:S01]  /*18f30*/  IMAD.MOV.U32 R13, RZ, RZ, R215 ;  /* 0x000000ffff0d7224 */ /* 0x000fe200078e00d7 */
[----:B------:R-:W-:Y:S01]  /*18f40*/  ISETP.GE.U32.AND P1, PT, R98, R0, PT ;  /* 0x000000006200720c */ /* 0x000fe20003f26070 */
[-C--:B------:R-:W-:Y:S01]  /*18f50*/  FMUL.FTZ R165, R165, R7.reuse ;  /* 0x00000007a5a57220 */ /* 0x080fe20000410000 */
[----:B------:R-:W-:Y:S01]  /*18f60*/  SHF.R.U32.HI R0, RZ, 0x18, R5 ;  /* 0x00000018ff007819 */ /* 0x000fe20000011605 */
[-C--:B------:R-:W-:Y:S01]  /*18f70*/  FMUL.FTZ R160, R160, R7.reuse ;  /* 0x00000007a0a07220 */ /* 0x080fe20000410000 */
[----:B------:R-:W-:Y:S01]  /*18f80*/  ISETP.GE.U32.AND P3, PT, R98, R2, PT ;  /* 0x000000026200720c */ /* 0x000fe20003f66070 */
[-C--:B------:R-:W-:Y:S01]  /*18f90*/  FMUL.FTZ R161, R161, R7.reuse ;  /* 0x00000007a1a17220 */ /* 0x080fe20000410000 */
[----:B------:R-:W-:Y:S01]  /*18fa0*/  F2FP.BF16.PACK_AB R2, R124, R78 ;  /* 0x0000004e7c02723e */ /* 0x000fe200000010ff */
[----:B------:R-:W-:Y:S01]  /*18fb0*/  IMAD.MOV.U32 R47, RZ, RZ, R13 ;  /* 0x000000ffff2f7224 */ /* 0x000fe200078e000d */
[----:B------:R-:W-:Y:S01]  /*18fc0*/  @!P6 PRMT R186, R4, 0x5410, RZ ;  /* 0x0000541004bae816 */ /* 0x000fe200000000ff */
[----:B------:R-:W-:Y:S01]  /*18fd0*/  IMAD.MOV.U32 R63, RZ, RZ, R84 ;  /* 0x000000ffff3f7224 */ /* 0x000fe200078e0054 */
[----:B------:R-:W-:Y:S01]  /*18fe0*/  ISETP.GE.U32.AND P6, PT, R98, R0, PT ;  /* 0x000000006200720c */ /* 0x000fe20003fc6070 */
[----:B------:R-:W-:Y:S01]  /*18ff0*/  FADD.FTZ R13, R184, R28 ;  /* 0x0000001cb80d7221 */ /* 0x000fe20000010000 */
[----:B------:R-:W-:Y:S01]  /*19000*/  LOP3.LUT R0, R5, 0xffff, RZ, 0xc0, !PT ;  /* 0x0000ffff05007812 */ /* 0x000fe200078ec0ff */
[----:B------:R-:W-:Y:S01]  /*19010*/  IMAD.MOV.U32 R19, RZ, RZ, R49 ;  /* 0x000000ffff137224 */ /* 0x000fe200078e0031 */
[C---:B------:R-:W-:Y:S01]  /*19020*/  PRMT R184, R2.reuse, 0x7632, R184 ;  /* 0x0000763202b87816 */ /* 0x040fe200000000b8 */
[----:B------:R-:W-:Y:S01]  /*19030*/  IMAD.MOV.U32 R21, RZ, RZ, R48 ;  /* 0x000000ffff157224 */ /* 0x000fe200078e0030 */
[----:B------:R-:W-:Y:S01]  /*19040*/  SHF.R.U32.HI R0, RZ, 0x8, R0 ;  /* 0x00000008ff007819 */ /* 0x000fe20000011600 */
[----:B------:R-:W-:Y:S01]  /*19050*/  FMUL.FTZ R49, R45, R7 ;  /* 0x000000072d317220 */ /* 0x000fe20000410000 */
[----:B------:R-:W-:Y:S01]  /*19060*/  PRMT R185, R2, 0x7610, R185 ;  /* 0x0000761002b97816 */ /* 0x000fe200000000b9 */
[----:B------:R-:W-:Y:S01]  /*19070*/  IMAD.MOV.U32 R45, RZ, RZ, R63 ;  /* 0x000000ffff2d7224 */ /* 0x000fe200078e003f */
[----:B------:R-:W-:Y:S01]  /*19080*/  @!P5 HFMA2.BF16_V2 R10, -RZ.H0_H0, RZ.H0_H0, -R184.H0_H0 ;  /* 0x200000ffff0ad231 */ /* 0x000fe200003409b8 */
[----:B------:R-:W-:-:S02]  /*19090*/  IMAD.MOV.U32 R63, RZ, RZ, R62 ;  /* 0x000000ffff3f7224 */ /* 0x000fc400078e003e */
[----:B------:R-:W-:Y:S01]  /*190a0*/  IMAD.MOV.U32 R62, RZ, RZ, R59 ;  /* 0x000000ffff3e7224 */ /* 0x000fe200078e003b */
[----:B------:R-:W-:Y:S01]  /*190b0*/  LOP3.LUT R0, R0, 0xffff, RZ, 0xc0, !PT ;  /* 0x0000ffff00007812 */ /* 0x000fe200078ec0ff */
[----:B------:R-:W-:Y:S02]  /*190c0*/  IMAD.MOV.U32 R59, RZ, RZ, R21 ;  /* 0x000000ffff3b7224 */ /* 0x000fe400078e0015 */
[----:B------:R-:W-:Y:S01]  /*190d0*/  IMAD.MOV.U32 R21, RZ, RZ, R116 ;  /* 0x000000ffff157224 */ /* 0x000fe200078e0074 */
[----:B------:R-:W-:Y:S01]  /*190e0*/  @!P3 HFMA2.BF16_V2 R8, -RZ.H0_H0, RZ.H0_H0, -R185.H0_H0 ;  /* 0x200000ffff08b231 */ /* 0x000fe200003409b9 */
[----:B------:R-:W-:Y:S01]  /*190f0*/  IMAD.MOV.U32 R116, RZ, RZ, R97 ;  /* 0x000000ffff747224 */ /* 0x000fe200078e0061 */
[----:B------:R-:W-:Y:S01]  /*19100*/  PRMT R97, R185, 0x5410, R184 ;  /* 0x00005410b9617816 */ /* 0x000fe200000000b8 */
[----:B------:R-:W-:Y:S01]  /*19110*/  IMAD.MOV.U32 R46, RZ, RZ, R103 ;  /* 0x000000ffff2e7224 */ /* 0x000fe200078e0067 */
[----:B------:R-:W-:Y:S01]  /*19120*/  @!P5 PRMT R184, R10, 0x5410, RZ ;  /* 0x000054100ab8d816 */ /* 0x000fe200000000ff */
[----:B------:R-:W-:Y:S01]  /*19130*/  FMUL.FTZ R54, R42, R6 ;  /* 0x000000062a367220 */ /* 0x000fe20000410000 */
[----:B------:R-:W-:Y:S01]  /*19140*/  ISETP.GE.U32.AND P5, PT, R98, R0, PT ;  /* 0x000000006200720c */ /* 0x000fe20003fa6070 */
[-C--:B------:R-:W-:Y:S01]  /*19150*/  FMUL.FTZ R70, R58, R6.reuse ;  /* 0x000000063a467220 */ /* 0x080fe20000410000 */
[----:B------:R-:W-:Y:S01]  /*19160*/  MOV R58, R85 ;  /* 0x00000055003a7202 */ /* 0x000fe20000000f00 */
[----:B------:R-:W-:-:S02]  /*19170*/  FMUL.FTZ R103, R127, R6 ;  /* 0x000000067f677220 */ /* 0x000fc40000410000 */
[----:B------:R-:W-:Y:S02]  /*19180*/  IMAD.MOV.U32 R6, RZ, RZ, R65 ;  /* 0x000000ffff067224 */ /* 0x000fe400078e0041 */
[----:B------:R-:W-:Y:S01]  /*19190*/  FMUL.FTZ R84, R76, R7 ;  /* 0x000000074c547220 */ /* 0x000fe20000410000 */
[----:B------:R-:W-:Y:S01]  /*191a0*/  MOV R76, R118 ;  /* 0x00000076004c7202 */ /* 0x000fe20000000f00 */
[----:B------:R-:W-:Y:S01]  /*191b0*/  IMAD.MOV.U32 R127, RZ, RZ, R80 ;  /* 0x000000ffff7f7224 */ /* 0x000fe200078e0050 */
[----:B------:R-:W-:Y:S01]  /*191c0*/  MOV R65, R53 ;  /* 0x0000003500417202 */ /* 0x000fe20000000f00 */
[----:B------:R-:W-:Y:S01]  /*191d0*/  IMAD.MOV.U32 R215, RZ, RZ, R68 ;  /* 0x000000ffffd77224 */ /* 0x000fe200078e0044 */
[----:B------:R-:W-:Y:S01]  /*191e0*/  @!P3 PRMT R185, R8, 0x5410, RZ ;  /* 0x0000541008b9b816 */ /* 0x000fe200000000ff */
[----:B------:R-:W-:Y:S01]  /*191f0*/  IMAD.MOV.U32 R64, RZ, RZ, R52 ;  /* 0x000000ffff407224 */ /* 0x000fe200078e0034 */
[----:B------:R-:W-:Y:S01]  /*19200*/  @!P1 HFMA2.BF16_V2 R9, -RZ.H0_H0, RZ.H0_H0, -R183.H0_H0 ;  /* 0x200000ffff099231 */ /* 0x000fe200003409b7 */
        /* <DEDUP_REMOVED lines=22> */
[----:B------:R-:W-:Y:S02]  /*19370*/  IMAD.MOV.U32 R219, RZ, RZ, R6 ;  /* 0x000000ffffdb7224 */ /* 0x000fe400078e0006 */
[----:B------:R-:W-:Y:S02]  /*19380*/  FMUL.FTZ R101, R125, R7 ;  /* 0x000000077d657220 */ /* 0x000fe40000410000 */
[----:B------:R-:W-:Y:S02]  /*19390*/  IMAD.MOV.U32 R60, RZ, RZ, R58 ;  /* 0x000000ffff3c7224 */ /* 0x000fe400078e003a */
[----:B------:R-:W-:Y:S02]  /*193a0*/  IMAD.MOV.U32 R6, RZ, RZ, R30 ;  /* 0x000000ffff067224 */ /* 0x000fe400078e001e */
[----:B------:R-:W-:-:S02]  /*193b0*/  IMAD.MOV.U32 R7, RZ, RZ, R31 ;  /* 0x000000ffff077224 */ /* 0x000fc400078e001f */
[----:B------:R-:W-:Y:S01]  /*193c0*/  IMAD.WIDE.U32 R2, R17, -0x2daee0ad, RZ ;  /* 0xd2511f5311027825 */ /* 0x000fe200078e00ff */
[----:B------:R-:W-:Y:S01]  /*193d0*/  LOP3.LUT R0, R16, 0xff, RZ, 0xc0, !PT ;  /* 0x000000ff10007812 */ /* 0x000fe200078ec0ff */
[----:B------:R-:W-:Y:S02]  /*193e0*/  @!P5 HFMA2.BF16_V2 R11, -RZ.H0_H0, RZ.H0_H0, -R182.H0_H0 ;  /* 0x200000ffff0bd231 */ /* 0x000fe400003409b6 */
[----:B------:R-:W-:Y:S02]  /*193f0*/  FADD.FTZ R244, R137, R244 ;  /* 0x000000f489f47221 */ /* 0x000fe40000010000 */
[----:B------:R-:W-:Y:S01]  /*19400*/  IMAD.MOV.U32 R58, RZ, RZ, R19 ;  /* 0x000000ffff3a7224 */ /* 0x000fe200078e0013 */
[----:B------:R-:W-:Y:S01]  /*19410*/  PRMT R19, R183, 0x5410, R182 ;  /* 0x00005410b7137816 */ /* 0x000fe200000000b6 */
[----:B------:R-:W-:Y:S01]  /*19420*/  IMAD.MOV.U32 R8, RZ, RZ, R6 ;  /* 0x000000ffff087224 */ /* 0x000fe200078e0006 */
[----:B------:R-:W-:Y:S01]  /*19430*/  @!P1 PRMT R183, R9, 0x5410, RZ ;  /* 0x0000541009b79816 */ /* 0x000fe200000000ff */
[----:B------:R-:W-:Y:S01]  /*19440*/  IMAD.MOV.U32 R9, RZ, RZ, R7 ;  /* 0x000000ffff097224 */ /* 0x000fe200078e0007 */
[----:B------:R-:W-:-:S02]  /*19450*/  LOP3.LUT R4, R2, 0xff, RZ, 0xc0, !PT ;  /* 0x000000ff02047812 */ /* 0x000fc400078ec0ff */
[----:B------:R-:W-:Y:S01]  /*19460*/  MOV R56, R46 ;  /* 0x0000002e00387202 */ /* 0x000fe20000000f00 */
[----:B------:R-:W-:Y:S01]  /*19470*/  MUFU.EX2 R77, R225 ;  /* 0x000000e1004d7308 */ /* 0x000fe20000000800 */
[----:B------:R-:W-:Y:S01]  /*19480*/  LOP3.LUT R7, R2, 0xffff, RZ, 0xc0, !PT ;  /* 0x0000ffff02077812 */ /* 0x000fe200078ec0ff */
[----:B------:R-:W-:Y:S01]  /*19490*/  IMAD.MOV.U32 R27, RZ, RZ, R61 ;  /* 0x000000ffff1b7224 */ /* 0x000fe200078e003d */
[----:B------:R-:W-:Y:S01]  /*194a0*/  SHF.R.U32.HI R6, RZ, 0x10, R2 ;  /* 0x00000010ff067819 */ /* 0x000fe20000011602 */
[----:B------:R-:W-:Y:S01]  /*194b0*/  FADD.FTZ R10, R240, R214 ;  /* 0x000000d6f00a7221 */ /* 0x000fe20000010000 */
[----:B------:R-:W-:Y:S01]  /*194c0*/  SHF.R.U32.HI R5, RZ, 0x18, R2 ;  /* 0x00000018ff057819 */ /* 0x000fe20000011602 */
[----:B------:R-:W2:Y:S01]  /*194d0*/  LDL.LU.64 R30, [R1+0x128] ;  /* 0x00012800011e7983 */ /* 0x000ea20000300a00 */
[----:B------:R-:W-:Y:S02]  /*194e0*/  ISETP.GE.U32.AND P1, PT, R98, R0, PT ;  /* 0x000000006200720c */ /* 0x000fe40003f26070 */
[----:B------:R-:W-:-:S02]  /*194f0*/  SHF.R.U32.HI R2, RZ, 0x8, R18 ;  /* 0x00000008ff027819 */ /* 0x000fc40000011612 */
[----:B------:R-:W-:Y:S02]  /*19500*/  LOP3.LUT R0, R3, UR16, R12, 0x96, !PT ;  /* 0x0000001003007c12 */ /* 0x000fe4000f8e960c */
[----:B------:R-:W-:Y:S01]  /*19510*/  F2FP.BF16.PACK_AB R137, R137, R179 ;  /* 0x000000b38989723e */ /* 0x000fe200000010ff */
[----:B------:R-:W-:Y:S01]  /*19520*/  MUFU.EX2 R3, R220 ;  /* 0x000000dc00037308 */ /* 0x000fe20000000800 */
[----:B------:R-:W-:Y:S02]  /*19530*/  LOP3.LUT R2, R2, 0xffff, RZ, 0xc0, !PT ;  /* 0x0000ffff02027812 */ /* 0x000fe400078ec0ff */
[----:B------:R-:W-:-:S05]  /*19540*/  PRMT R180, R137, 0x7632, R180 ;  /* 0x0000763289b47816 */ /* 0x000fca00000000b4 */
[----:B------:R1:W3:Y:S01]  /*19550*/  MUFU.EX2 R12, R221 ;  /* 0x000000dd000c7308 */ /* 0x0002e20000000800 */
[----:B------:R-:W-:Y:S02]  /*19560*/  @!P5 PRMT R182, R11, 0x5410, RZ ;  /* 0x000054100bb6d816 */ /* 0x000fe400000000ff */
[----:B------:R-:W-:Y:S02]  /*19570*/  ISETP.GE.U32.AND P5, PT, R98, R2, PT ;  /* 0x000000026200720c */ /* 0x000fe40003fa6070 */
[----:B------:R-:W-:Y:S01]  /*19580*/  SHF.R.U32.HI R2, RZ, 0x10, R0 ;  /* 0x00000010ff027819 */ /* 0x000fe20000011600 */
[----:B------:R-:W-:Y:S01]  /*19590*/  @!P6 HFMA2.BF16_V2 R15, -RZ.H0_H0, RZ.H0_H0, -R180.H0_H0 ;  /* 0x200000ffff0fe231 */ /* 0x000fe200003409b4 */
[----:B------:R-:W-:Y:S02]  /*195a0*/  PRMT R181, R137, 0x7610, R181 ;  /* 0x0000761089b57816 */ /* 0x000fe400000000b5 */
[----:B------:R-:W-:Y:S01]  /*195b0*/  LOP3.LUT R2, R2, 0xff, RZ, 0xc0, !PT ;  /* 0x000000ff02027812 */ /* 0x000fe200078ec0ff */
[----:B------:R-:W-:Y:S01]  /*195c0*/  MUFU.EX2 R11, R217 ;  /* 0x000000d9000b7308 */ /* 0x000fe20000000800 */
[----:B------:R-:W-:-:S02]  /*195d0*/  PRMT R16, R181, 0x5410, R180 ;  /* 0x00005410b5107816 */ /* 0x000fc400000000b4 */
[----:B------:R-:W-:Y:S01]  /*195e0*/  @!P6 PRMT R180, R15, 0x5410, RZ ;  /* 0x000054100fb4e816 */ /* 0x000fe200000000ff */
[----:B-1----:R-:W-:Y:S01]  /*195f0*/  IMAD.MOV.U32 R221, RZ, RZ, R9 ;  /* 0x000000ffffdd7224 */ /* 0x002fe200078e0009 */
[----:B------:R-:W-:-:S03]  /*19600*/  ISETP.GE.U32.AND P6, PT, R98, R2, PT ;  /* 0x000000026200720c */ /* 0x000fc60003fc6070 */
[----:B------:R-:W1:Y:S01]  /*19610*/  MUFU.EX2 R9, R216 ;  /* 0x000000d800097308 */ /* 0x000e620000000800 */
[----:B---3--:R-:W-:-:S04]  /*19620*/  F2FP.BF16.PACK_AB R2, R12, R3 ;  /* 0x000000030c02723e */ /* 0x008fc800000010ff */
[C---:B------:R-:W-:Y:S02]  /*19630*/  PRMT R179, R2.reuse, 0x7610, R179 ;  /* 0x0000761002b37816 */ /* 0x040fe400000000b3 */
[----:B------:R-:W-:-:S03]  /*19640*/  PRMT R178, R2, 0x7632, R178 ;  /* 0x0000763202b27816 */ /* 0x000fc600000000b2 */
[----:B------:R-:W-:Y:S01]  /*19650*/  @!P2 HFMA2.BF16_V2 R20, -RZ.H0_H0, RZ.H0_H0, -R179.H0_H0 ;  /* 0x200000ffff14a231 */ /* 0x000fe200003409b3 */
[----:B------:R-:W-:Y:S01]  /*19660*/  LOP3.LUT R2, R0, 0xff, RZ, 0xc0, !PT ;  /* 0x000000ff00027812 */ /* 0x000fe200078ec0ff */
[----:B------:R-:W-:Y:S01]  /*19670*/  IMAD.MOV.U32 R46, RZ, RZ, R236 ;  /* 0x000000ffff2e7224 */ /* 0x000fe200078e00ec */
[----:B------:R-:W-:Y:S01]  /*19680*/  MOV R220, R8 ;  /* 0x0000000800dc7202 */ /* 0x000fe20000000f00 */
[----:B------:R-:W-:Y:S01]  /*19690*/  IMAD.MOV.U32 R236, RZ, RZ, R131 ;  /* 0x000000ffffec7224 */ /* 0x000fe200078e0083 */
[----:B------:R-:W-:Y:S01]  /*196a0*/  PRMT R15, R179, 0x5410, R178 ;  /* 0x00005410b30f7816 */ /* 0x000fe200000000b2 */
[----:B------:R-:W-:Y:S01]  /*196b0*/  FADD.FTZ R8, R3, R241 ;  /* 0x000000f103087221 */ /* 0x000fe20000010000 */
[----:B------:R-:W-:Y:S01]  /*196c0*/  @!P2 PRMT R179, R20, 0x5410, RZ ;  /* 0x0000541014b3a816 */ /* 0x000fe200000000ff */
[----:B------:R-:W3:Y:S01]  /*196d0*/  MUFU.EX2 R131, R224 ;  /* 0x000000e000837308 */ /* 0x000ee20000000800 */
[----:B-1----:R-:W-:Y:S02]  /*196e0*/  F2FP.BF16.PACK_AB R3, R11, R9 ;  /* 0x000000090b03723e */ /* 0x002fe400000010ff */
[----:B------:R-:W-:-:S02]  /*196f0*/  ISETP.GE.U32.AND P2, PT, R98, R2, PT ;  /* 0x000000026200720c */ /* 0x000fc40003f46070 */
[----:B------:R-:W-:Y:S02]  /*19700*/  SHF.R.U32.HI R2, RZ, 0x18, R0 ;  /* 0x00000018ff027819 */ /* 0x000fe40000011600 */
[----:B------:R-:W-:Y:S02]  /*19710*/  LOP3.LUT R0, R0, 0xffff, RZ, 0xc0, !PT ;  /* 0x0000ffff00007812 */ /* 0x000fe400078ec0ff */
[C---:B------:R-:W-:Y:S02]  /*19720*/  PRMT R176, R3.reuse, 0x7632, R176 ;  /* 0x0000763203b07816 */ /* 0x040fe400000000b0 */
[----:B------:R-:W-:Y:S02]  /*19730*/  SHF.R.U32.HI R0, RZ, 0x8, R0 ;  /* 0x00000008ff007819 */ /* 0x000fe40000011600 */
[----:B------:R-:W-:Y:S01]  /*19740*/  PRMT R177, R3, 0x7610, R177 ;  /* 0x0000761003b17816 */ /* 0x000fe200000000b1 */
[----:B------:R-:W-:Y:S01]  /*19750*/  @!P3 HFMA2.BF16_V2 R26, -RZ.H0_H0, RZ.H0_H0, -R176.H0_H0 ;  /* 0x200000ffff1ab231 */ /* 0x000fe200003409b0 */
[----:B------:R-:W-:-:S02]  /*19760*/  LOP3.LUT R0, R0, 0xffff, RZ, 0xc0, !PT ;  /* 0x0000ffff00007812 */ /* 0x000fc400078ec0ff */
[----:B------:R-:W-:Y:S02]  /*19770*/  PRMT R20, R177, 0x5410, R176 ;  /* 0x00005410b1147816 */ /* 0x000fe400000000b0 */
[----:B------:R-:W-:Y:S02]  /*19780*/  @!P3 PRMT R176, R26, 0x5410, RZ ;  /* 0x000054101ab0b816 */ /* 0x000fe400000000ff */
[----:B------:R-:W-:Y:S02]  /*19790*/  ISETP.GE.U32.AND P3, PT, R98, R0, PT ;  /* 0x000000006200720c */ /* 0x000fe40003f66070 */
[----:B---3--:R-:W-:Y:S01]  /*197a0*/  F2FP.BF16.PACK_AB R0, R77, R131 ;  /* 0x000000834d00723e */ /* 0x008fe200000010ff */
[----:B------:R-:W-:Y:S01]  /*197b0*/  IMAD.MOV.U32 R61, RZ, RZ, R60 ;  /* 0x000000ffff3d7224 */ /* 0x000fe200078e003c */
[----:B------:R-:W-:Y:S02]  /*197c0*/  MOV R125, R219 ;  /* 0x000000db007d7202 */ /* 0x000fe40000000f00 */
[----:B------:R-:W-:Y:S01]  /*197d0*/  PRMT R175, R0, 0x7610, R175 ;  /* 0x0000761000af7816 */ /* 0x000fe200000000af */
[----:B------:R-:W-:-:S02]  /*197e0*/  IMAD.MOV.U32 R60, RZ, RZ, R45 ;  /* 0x000000ffff3c7224 */ /* 0x000fc400078e002d */
[----:B------:R-:W-:Y:S01]  /*197f0*/  IMAD.MOV.U32 R219, RZ, RZ, R79 ;  /* 0x000000ffffdb7224 */ /* 0x000fe200078e004f */
[----:B------:R-:W-:Y:S01]  /*19800*/  MOV R79, R247 ;  /* 0x000000f7004f7202 */ /* 0x000fe20000000f00 */
[----:B------:R-:W-:Y:S01]  /*19810*/  IMAD.MOV.U32 R45, RZ, RZ, R252 ;  /* 0x000000ffff2d7224 */ /* 0x000fe200078e00fc */
[----:B------:R-:W-:Y:S01]  /*19820*/  @!P2 HFMA2.BF16_V2 R29, -RZ.H0_H0, RZ.H0_H0, -R175.H0_H0 ;  /* 0x200000ffff1da231 */ /* 0x000fe200003409af */
[----:B------:R-:W-:Y:S01]  /*19830*/  MUFU.EX2 R252, R222 ;  /* 0x000000de00fc7308 */ /* 0x000fe20000000800 */
[----:B------:R-:W-:Y:S01]  /*19840*/  PRMT R174, R0, 0x7632, R174 ;  /* 0x0000763200ae7816 */ /* 0x000fe200000000ae */
[----:B------:R-:W-:Y:S01]  /*19850*/  IMAD.MOV.U32 R18, RZ, RZ, R67 ;  /* 0x000000ffff127224 */ /* 0x000fe200078e0043 */
[----:B------:R-:W-:Y:S01]  /*19860*/  LOP3.LUT R0, R6, 0xff, RZ, 0xc0, !PT ;  /* 0x000000ff06007812 */ /* 0x000fe200078ec0ff */
[----:B------:R-:W-:-:S04]  /*19870*/  FADD.FTZ R3, R9, R244 ;  /* 0x000000f409037221 */ /* 0x000fc80000010000 */
[----:B------:R-:W1:Y:S01]  /*19880*/  MUFU.EX2 R247, R223 ;  /* 0x000000df00f77308 */ /* 0x000e620000000800 */
[----:B------:R-:W-:Y:S02]  /*19890*/  PRMT R67, R175, 0x5410, R174 ;  /* 0x00005410af437816 */ /* 0x000fe400000000ae */
[----:B------:R-:W-:Y:S02]  /*198a0*/  @!P2 PRMT R175, R29, 0x5410, RZ ;  /* 0x000054101dafa816 */ /* 0x000fe400000000ff */
[----:B------:R-:W-:-:S03]  /*198b0*/  ISETP.GE.U32.AND P2, PT, R98, R0, PT ;  /* 0x000000006200720c */ /* 0x000fc60003f46070 */
[----:B------:R-:W-:Y:S01]  /*198c0*/  MUFU.EX2 R241, R227 ;  /* 0x000000e300f17308 */ /* 0x000fe20000000800 */
[----:B------:R-:W-:Y:S01]  /*198d0*/  SHF.R.U32.HI R0, RZ, 0x8, R7 ;  /* 0x00000008ff007819 */ /* 0x000fe20000011607 */
[----:B------:R-:W-:-:S06]  /*198e0*/  @!P3 HFMA2.BF16_V2 R36, -RZ.H0_H0, RZ.H0_H0, -R174.H0_H0 ;  /* 0x200000ffff24b231 */ /* 0x000fcc00003409ae */
[----:B------:R-:W3:Y:S01]  /*198f0*/  MUFU.EX2 R244, R229 ;  /* 0x000000e500f47308 */ /* 0x000ee20000000800 */
[----:B------:R-:W-:Y:S02]  /*19900*/  LOP3.LUT R0, R0, 0xffff, RZ, 0xc0, !PT ;  /* 0x0000ffff00007812 */ /* 0x000fe400078ec0ff */
[----:B------:R-:W-:Y:S02]  /*19910*/  @!P3 PRMT R174, R36, 0x5410, RZ ;  /* 0x0000541024aeb816 */ /* 0x000fe400000000ff */
[----:B------:R-:W-:Y:S02]  /*19920*/  ISETP.GE.U32.AND P3, PT, R98, R0, PT ;  /* 0x000000006200720c */ /* 0x000fe40003f66070 */
[----:B-1----:R-:W-:Y:S01]  /*19930*/  F2FP.BF16.PACK_AB R0, R247, R252 ;  /* 0x000000fcf700723e */ /* 0x002fe200000010ff */
[----:B------:R-:W-:Y:S02]  /*19940*/  FADD.FTZ R10, R173, R10 ;  /* 0x0000000aad0a7221 */ /* 0x000fe40000010000 */
[----:B------:R-:W-:Y:S01]  /*19950*/  IMAD.MOV.U32 R217, RZ, RZ, R65 ;  /* 0x000000ffffd97224 */ /* 0x000fe200078e0041 */
[----:B------:R-:W-:-:S02]  /*19960*/  PRMT R173, R0, 0x7610, R173 ;  /* 0x0000761000ad7816 */ /* 0x000fc400000000ad */
[----:B------:R-:W-:Y:S02]  /*19970*/  PRMT R172, R0, 0x7632, R172 ;  /* 0x0000763200ac7816 */ /* 0x000fe400000000ac */
[----:B---3--:R-:W-:-:S04]  /*19980*/  F2FP.BF16.PACK_AB R0, R244, R241 ;  /* 0x000000f1f400723e */ /* 0x008fc800000010ff */
[C---:B------:R-:W-:Y:S02]  /*19990*/  PRMT R137, R0.reuse, 0x7610, R137 ;  /* 0x0000761000897816 */ /* 0x040fe40000000089 */
[----:B------:R-:W-:Y:S02]  /*199a0*/  PRMT R136, R0, 0x7632, R136 ;  /* 0x0000763200887816 */ /* 0x000fe40000000088 */
[----:B------:R-:W-:Y:S02]  /*199b0*/  LOP3.LUT R0, R217, UR34, R246, 0x96, !PT ;  /* 0x00000022d9007c12 */ /* 0x000fe4000f8e96f6 */
[----:B------:R-:W3:Y:S01]  /*199c0*/  LDL.LU R217, [R1+0xd8] ;  /* 0x0000d80001d97983 */ /* 0x000ee20000300800 */
[----:B------:R-:W-:Y:S02]  /*199d0*/  IMAD.MOV.U32 R17, RZ, RZ, R218 ;  /* 0x000000ffff117224 */ /* 0x000fe400078e00da */
[----:B------:R-:W-:Y:S02]  /*199e0*/  IMAD.MOV.U32 R28, RZ, RZ, R76 ;  /* 0x000000ffff1c7224 */ /* 0x000fe400078e004c */
[----:B------:R-:W-:Y:S01]  /*199f0*/  IMAD.MOV.U32 R218, RZ, RZ, R127 ;  /* 0x000000ffffda7224 */ /* 0x000fe200078e007f */
[----:B------:R-:W-:Y:S01]  /*19a00*/  MUFU.EX2 R76, R228 ;  /* 0x000000e4004c7308 */ /* 0x000fe20000000800 */
[----:B------:R-:W-:-:S07]  /*19a10*/  @!P4 HFMA2.BF16_V2 R14, -RZ.H0_H0, RZ.H0_H0, -R181.H0_H0 ;  /* 0x200000ffff0ec231 */ /* 0x000fce00003409b5 */
[----:B------:R-:W1:Y:S01]  /*19a20*/  MUFU.EX2 R127, R230 ;  /* 0x000000e6007f7308 */ /* 0x000e620000000800 */
[----:B------:R-:W-:Y:S01]  /*19a30*/  @!P1 HFMA2.BF16_V2 R23, -RZ.H0_H0, RZ.H0_H0, -R177.H0_H0 ;  /* 0x200000ffff179231 */ /* 0x000fe200003409b1 */
[----:B------:R-:W-:Y:S01]  /*19a40*/  @!P4 PRMT R181, R14, 0x5410, RZ ;  /* 0x000054100eb5c816 */ /* 0x000fe200000000ff */
[----:B------:R-:W-:Y:S01]  /*19a50*/  @!P5 HFMA2.BF16_V2 R22, -RZ.H0_H0, RZ.H0_H0, -R178.H0_H0 ;  /* 0x200000ffff16d231 */ /* 0x000fe200003409b2 */
[----:B------:R-:W-:Y:S01]  /*19a60*/  ISETP.GE.U32.AND P4, PT, R98, R4, PT ;  /* 0x000000046200720c */ /* 0x000fe20003f86070 */
[----:B------:R-:W-:Y:S02]  /*19a70*/  FADD.FTZ R4, R138, R13 ;  /* 0x0000000d8a047221 */ /* 0x000fe40000010000 */
[----:B------:R-:W-:Y:S01]  /*19a80*/  IMAD.MOV.U32 R216, RZ, RZ, R64 ;  /* 0x000000ffffd87224 */ /* 0x000fe200078e0040 */
[----:B------:R-:W-:Y:S01]  /*19a90*/  @!P1 PRMT R177, R23, 0x5410, RZ ;  /* 0x0000541017b19816 */ /* 0x000fe200000000ff */
[----:B------:R-:W-:Y:S01]  /*19aa0*/  IMAD.MOV.U32 R23, RZ, RZ, R221 ;  /* 0x000000ffff177224 */ /* 0x000fe200078e00dd */
[----:B------:R-:W-:Y:S01]  /*19ab0*/  @!P5 PRMT R178, R22, 0x5410, RZ ;  /* 0x0000541016b2d816 */ /* 0x000fe200000000ff */
[----:B------:R-:W-:Y:S01]  /*19ac0*/  IMAD.MOV.U32 R221, RZ, RZ, R215 ;  /* 0x000000ffffdd7224 */ /* 0x000fe200078e00d7 */
[----:B------:R-:W-:Y:S01]  /*19ad0*/  ISETP.GE.U32.AND P5, PT, R98, R2, PT ;  /* 0x000000026200720c */ /* 0x000fe20003fa6070 */
[----:B------:R-:W-:Y:S01]  /*19ae0*/  FADD.FTZ R240, R239, R4 ;  /* 0x00000004eff07221 */ /* 0x000fe20000010000 */
[----:B------:R-:W-:Y:S01]  /*19af0*/  LOP3.LUT R4, R243, UR12, R216, 0x96, !PT ;  /* 0x0000000cf3047c12 */ /* 0x000fe2000f8e96d8 */
[----:B------:R-:W-:Y:S01]  /*19b00*/  FADD.FTZ R215, R12, R8 ;  /* 0x000000080cd77221 */ /* 0x000fe20000010000 */
[----:B-1----:R-:W-:Y:S01]  /*19b10*/  F2FP.BF16.PACK_AB R2, R127, R76 ;  /* 0x0000004c7f02723e */ /* 0x002fe200000010ff */
[----:B------:R-:W-:-:S02]  /*19b20*/  IMAD.MOV.U32 R22, RZ, RZ, R220 ;  /* 0x000000ffff167224 */ /* 0x000fc400078e00dc */
[----:B------:R-:W-:Y:S01]  /*19b30*/  IMAD.WIDE.U32 R8, R0, -0x326172a9, RZ ;  /* 0xcd9e8d5700087825 */ /* 0x000fe200078e00ff */
[C---:B------:R-:W-:Y:S02]  /*19b40*/  PRMT R139, R2.reuse, 0x7610, R139 ;  /* 0x00007610028b7816 */ /* 0x040fe4000000008b */
[----:B------:R-:W-:Y:S01]  /*19b50*/  PRMT R138, R2, 0x7632, R138 ;  /* 0x00007632028a7816 */ /* 0x000fe2000000008a */
[----:B------:R-:W-:Y:S01]  /*19b60*/  IMAD.WIDE.U32 R6, R4, -0x326172a9, RZ ;  /* 0xcd9e8d5704067825 */ /* 0x000fe200078e00ff */
[----:B------:R-:W-:-:S03]  /*19b70*/  LOP3.LUT R2, R9, UR13, R22, 0x96, !PT ;  /* 0x0000000d09027c12 */ /* 0x000fc6000f8e9616 */
[----:B------:R-:W-:Y:S01]  /*19b80*/  FADD.FTZ R214, R11, R3 ;  /* 0x000000030bd67221 */ /* 0x000fe20000010000 */
[----:B------:R-:W-:Y:S01]  /*19b90*/  LOP3.LUT R0, R7, UR11, R8, 0x96, !PT ;  /* 0x0000000b07007c12 */ /* 0x000fe2000f8e9608 */
[----:B------:R-:W-:Y:S01]  /*19ba0*/  IMAD.WIDE.U32 R2, R2, -0x2daee0ad, RZ ;  /* 0xd2511f5302027825 */ /* 0x000fe200078e00ff */
[----:B------:R-:W-:-:S03]  /*19bb0*/  ISETP.GE.U32.AND P1, PT, R98, R5, PT ;  /* 0x000000056200720c */ /* 0x000fc60003f26070 */
        /* <DEDUP_REMOVED lines=12> */
[----:B------:R-:W-:Y:S02]  /*19c80*/  SHF.R.U32.HI R3, RZ, 0x8, R2 ;  /* 0x00000008ff037819 */ /* 0x000fe40000011602 */
[----:B------:R-:W-:Y:S02]  /*19c90*/  LOP3.LUT R2, R0, 0xff, RZ, 0xc0, !PT ;  /* 0x000000ff00027812 */ /* 0x000fe400078ec0ff */
[----:B------:R-:W-:Y:S02]  /*19ca0*/  PRMT R98, R98, 0x7054, R98 ;  /* 0x0000705462627816 */ /* 0x000fe40000000062 */
[----:B------:R-:W-:-:S05]  /*19cb0*/  PRMT R2, R2, 0x5410, R3 ;  /* 0x0000541002027816 */ /* 0x000fca0000000003 */
[----:B------:R-:W-:-:S05]  /*19cc0*/  HSET2.LE.AND R2, R2, R98, PT ;  /* 0x0000006202027233 */ /* 0x000fca0003803000 */
[----:B------:R-:W-:Y:S02]  /*19cd0*/  LOP3.LUT R8, R2, R231, RZ, 0xc0, !PT ;  /* 0x000000e702087212 */ /* 0x000fe400078ec0ff */
[--C-:B------:R-:W-:Y:S02]  /*19ce0*/  SHF.R.U32.HI R2, RZ, 0x10, R0.reuse ;  /* 0x00000010ff027819 */ /* 0x100fe40000011600 */
[----:B------:R-:W-:Y:S02]  /*19cf0*/  SHF.R.U32.HI R0, RZ, 0x18, R0 ;  /* 0x00000018ff007819 */ /* 0x000fe40000011600 */
[----:B------:R-:W-:Y:S01]  /*19d00*/  LOP3.LUT R2, R2, 0xff, RZ, 0xc0, !PT ;  /* 0x000000ff02027812 */ /* 0x000fe200078ec0ff */
[----:B------:R-:W-:Y:S01]  /*19d10*/  IMAD.MOV.U32 R216, RZ, RZ, R221 ;  /* 0x000000ffffd87224 */ /* 0x000fe200078e00dd */
[----:B------:R-:W-:Y:S01]  /*19d20*/  MOV R221, R18 ;  /* 0x0000001200dd7202 */ /* 0x000fe20000000f00 */
[----:B------:R-:W-:Y:S01]  /*19d30*/  IMAD.MOV.U32 R18, RZ, RZ, R27 ;  /* 0x000000ffff127224 */ /* 0x000fe200078e001b */
[----:B------:R-:W-:Y:S01]  /*19d40*/  PRMT R2, R2, 0x5410, R0 ;  /* 0x0000541002027816 */ /* 0x000fe20000000000 */
[----:B------:R-:W-:-:S04]  /*19d50*/  IMAD.WIDE.U32 R26, R7, -0x2daee0ad, RZ ;  /* 0xd2511f53071a7825 */ /* 0x000fc800078e00ff */
[----:B------:R-:W-:Y:S01]  /*19d60*/  HSET2.LE.AND R2, R2, R98, PT ;  /* 0x0000006202027233 */ /* 0x000fe20003803000 */
[----:B------:R-:W-:-:S04]  /*19d70*/  LOP3.LUT R0, R27, UR16, R6, 0x96, !PT ;  /* 0x000000101b007c12 */ /* 0x000fc8000f8e9606 */
[----:B------:R-:W-:Y:S02]  /*19d80*/  LOP3.LUT R9, R2, R226, RZ, 0xc0, !PT ;  /* 0x000000e202097212 */ /* 0x000fe400078ec0ff */
[C---:B------:R-:W-:Y:S01]  /*19d90*/  LOP3.LUT R2, R0.reuse, 0xffff, RZ, 0xc0, !PT ;  /* 0x0000ffff00027812 */ /* 0x040fe200078ec0ff */
[----:B------:R-:W-:Y:S02]  /*19da0*/  IMAD.MOV.U32 R14, RZ, RZ, R17 ;  /* 0x000000ffff0e7224 */ /* 0x000fe400078e0011 */
[----:B------:R-:W-:Y:S01]  /*19db0*/  IMAD.MOV.U32 R17, RZ, RZ, R119 ;  /* 0x000000ffff117224 */ /* 0x000fe200078e0077 */
[----:B------:R-:W-:Y:S01]  /*19dc0*/  SHF.R.U32.HI R3, RZ, 0x8, R2 ;  /* 0x00000008ff037819 */ /* 0x000fe20000011602 */
[----:B------:R-:W-:Y:S01]  /*19dd0*/  IMAD.MOV.U32 R119, RZ, RZ, R117 ;  /* 0x000000ffff777224 */ /* 0x000fe200078e0075 */
[----:B------:R-:W-:Y:S01]  /*19de0*/  LOP3.LUT R2, R0, 0xff, RZ, 0xc0, !PT ;  /* 0x000000ff00027812 */ /* 0x000fe200078ec0ff */
[----:B------:R-:W-:Y:S02]  /*19df0*/  IMAD.MOV.U32 R117, RZ, RZ, R213 ;  /* 0x000000ffff757224 */ /* 0x000fe400078e00d5 */
[----:B------:R-:W-:Y:S01]  /*19e00*/  FADD.FTZ R213, R245, R10 ;  /* 0x0000000af5d57221 */ /* 0x000fe20000010000 */
[----:B------:R-:W-:-:S02]  /*19e10*/  PRMT R10, R2, 0x5410, R3 ;  /* 0x00005410020a7816 */ /* 0x000fc40000000003 */
[--C-:B------:R-:W-:Y:S02]  /*19e20*/  SHF.R.U32.HI R3, RZ, 0x10, R0.reuse ;  /* 0x00000010ff037819 */ /* 0x100fe40000011600 */
[----:B------:R-:W-:Y:S02]  /*19e30*/  SHF.R.U32.HI R2, RZ, 0x18, R0 ;  /* 0x00000018ff027819 */ /* 0x000fe40000011600 */
[----:B------:R-:W-:-:S04]  /*19e40*/  LOP3.LUT R0, R3, 0xff, RZ, 0xc0, !PT ;  /* 0x000000ff03007812 */ /* 0x000fc800078ec0ff */
[----:B------:R-:W-:Y:S01]  /*19e50*/  PRMT R12, R0, 0x5410, R2 ;  /* 0x00005410000c7816 */ /* 0x000fe20000000002 */
[----:B---3--:R-:W-:Y:S02]  /*19e60*/  IMAD.WIDE.U32 R2, R217, -0x326172a9, RZ ;  /* 0xcd9e8d57d9027825 */ /* 0x008fe400078e00ff */
[----:B------:R-:W3:Y:S03]  /*19e70*/  LDL R217, [R1+0xd4] ;  /* 0x0000d40001d97983 */ /* 0x000ee60000100800 */
[----:B------:R-:W-:Y:S01]  /*19e80*/  LOP3.LUT R11, R23, UR14, R2, 0x96, !PT ;  /* 0x0000000e170b7c12 */ /* 0x000fe2000f8e9602 */
[----:B------:R-:W-:Y:S01]  /*19e90*/  IMAD.MOV.U32 R223, RZ, RZ, R28 ;  /* 0x000000ffffdf7224 */ /* 0x000fe200078e001c */
[----:B------:R-:W-:Y:S01]  /*19ea0*/  MOV R230, R129 ;  /* 0x0000008100e67202 */ /* 0x000fe20000000f00 */
[----:B------:R-:W-:Y:S02]  /*19eb0*/  @!P6 HFMA2.BF16_V2 R40, -RZ.H0_H0, RZ.H0_H0, -R173.H0_H0 ;  /* 0x200000ffff28e231 */ /* 0x000fe400003409ad */
[----:B------:R-:W-:-:S02]  /*19ec0*/  @!P4 HFMA2.BF16_V2 R43, -RZ.H0_H0, RZ.H0_H0, -R139.H0_H0 ;  /* 0x200000ffff2bc231 */ /* 0x000fc4000034098b */
[----:B------:R-:W-:Y:S02]  /*19ed0*/  @!P2 HFMA2.BF16_V2 R42, -RZ.H0_H0, RZ.H0_H0, -R137.H0_H0 ;  /* 0x200000ffff2aa231 */ /* 0x000fe40000340989 */
[----:B------:R-:W-:Y:S01]  /*19ee0*/  @!P1 HFMA2.BF16_V2 R41, -RZ.H0_H0, RZ.H0_H0, -R136.H0_H0 ;  /* 0x200000ffff299231 */ /* 0x000fe20000340988 */
[----:B------:R-:W-:Y:S01]  /*19ef0*/  IMAD.MOV.U32 R220, RZ, RZ, R66 ;  /* 0x000000ffffdc7224 */ /* 0x000fe200078e0042 */
[----:B------:R-:W-:Y:S01]  /*19f00*/  PRMT R66, R173, 0x5410, R172 ;  /* 0x00005410ad427816 */ /* 0x000fe200000000ac */
[----:B------:R-:W-:Y:S01]  /*19f10*/  IMAD.MOV.U32 R239, RZ, RZ, R210 ;  /* 0x000000ffffef7224 */ /* 0x000fe200078e00d2 */
[----:B------:R-:W-:Y:S01]  /*19f20*/  PRMT R64, R139, 0x5410, R138 ;  /* 0x000054108b407816 */ /* 0x000fe2000000008a */
[----:B------:R-:W-:Y:S01]  /*19f30*/  IMAD.MOV.U32 R222, RZ, RZ, R21 ;  /* 0x000000ffffde7224 */ /* 0x000fe200078e0015 */
[----:B------:R-:W-:Y:S01]  /*19f40*/  PRMT R65, R137, 0x5410, R136 ;  /* 0x0000541089417816 */ /* 0x000fe20000000088 */
[----:B------:R-:W-:Y:S01]  /*19f50*/  IMAD.MOV.U32 R228, RZ, RZ, R17 ;  /* 0x000000ffffe47224 */ /* 0x000fe200078e0011 */
[----:B------:R-:W-:Y:S01]  /*19f60*/  @!P6 PRMT R173, R40, 0x5410, RZ ;  /* 0x0000541028ade816 */ /* 0x000fe200000000ff */
[----:B------:R-:W-:Y:S01]  /*19f70*/  IMAD.MOV.U32 R229, RZ, RZ, R212 ;  /* 0x000000ffffe57224 */ /* 0x000fe200078e00d4 */
[----:B------:R-:W-:Y:S01]  /*19f80*/  @!P4 PRMT R139, R43, 0x5410, RZ ;  /* 0x000054102b8bc816 */ /* 0x000fe200000000ff */
[----:B------:R1:W5:Y:S01]  /*19f90*/  LDL.LU R212, [R1+0x120] ;  /* 0x0001200001d47983 */ /* 0x0003620000300800 */
[----:B------:R-:W-:-:S02]  /*19fa0*/  @!P2 PRMT R137, R42, 0x5410, RZ ;  /* 0x000054102a89a816 */ /* 0x000fc400000000ff */
[----:B------:R-:W-:Y:S01]  /*19fb0*/  @!P1 PRMT R136, R41, 0x5410, RZ ;  /* 0x0000541029889816 */ /* 0x000fe200000000ff */
[----:B------:R-:W-:Y:S02]  /*19fc0*/  IMAD.MOV.U32 R227, RZ, RZ, R211 ;  /* 0x000000ffffe37224 */ /* 0x000fe400078e00d3 */
[----:B------:R1:W5:Y:S01]  /*19fd0*/  LDL.LU R211, [R1+0x11c] ;  /* 0x00011c0001d37983 */ /* 0x0003620000300800 */
[----:B------:R-:W-:Y:S01]  /*19fe0*/  MOV R243, R228 ;  /* 0x000000e400f37202 */ /* 0x000fe20000000f00 */
[----:B------:R-:W-:Y:S02]  /*19ff0*/  IMAD.MOV.U32 R228, RZ, RZ, R207 ;  /* 0x000000ffffe47224 */ /* 0x000fe400078e00cf */
[----:B------:R1:W5:Y:S01]  /*1a000*/  LDL.LU R210, [R1+0x118] ;  /* 0x0001180001d27983 */ /* 0x0003620000300800 */
[----:B------:R-:W-:Y:S02]  /*1a010*/  IMAD.MOV.U32 R231, RZ, RZ, R200 ;  /* 0x000000ffffe77224 */ /* 0x000fe400078e00c8 */
[----:B------:R-:W-:Y:S01]  /*1a020*/  IMAD.MOV.U32 R225, RZ, RZ, R18 ;  /* 0x000000ffffe17224 */ /* 0x000fe200078e0012 */
[----:B---3--:R-:W-:-:S05]  /*1a030*/  LOP3.LUT R0, R3, R217, RZ, 0x3c, !PT ;  /* 0x000000d903007212 */ /* 0x008fca00078e3cff */
[----:B------:R-:W-:-:S05]  /*1a040*/  IMAD.WIDE.U32 R6, R0, -0x2daee0ad, RZ ;  /* 0xd2511f5300067825 */ /* 0x000fca00078e00ff */
[----:B------:R-:W-:Y:S01]  /*1a050*/  LOP3.LUT R2, R7, UR34, R246, 0x96, !PT ;  /* 0x0000002207027c12 */ /* 0x000fe2000f8e96f6 */
[----:B------:R-:W-:Y:S01]  /*1a060*/  IMAD.MOV.U32 R217, RZ, RZ, R216 ;  /* 0x000000ffffd97224 */ /* 0x000fe200078e00d8 */
[----:B------:R-:W-:-:S03]  /*1a070*/  HSET2.LE.AND R0, R10, R98, PT ;  /* 0x000000620a007233 */ /* 0x000fc60003803000 */
[----:B------:R-:W-:-:S04]  /*1a080*/  IMAD.WIDE.U32 R2, R2, -0x326172a9, RZ ;  /* 0xcd9e8d5702027825 */ /* 0x000fc800078e00ff */
[----:B------:R-:W-:Y:S01]  /*1a090*/  IMAD.MOV.U32 R216, RZ, RZ, R14 ;  /* 0x000000ffffd87224 */ /* 0x000fe200078e000e */
[----:B------:R-:W-:Y:S01]  /*1a0a0*/  LOP3.LUT R3, R3, UR13, R22, 0x96, !PT ;  /* 0x0000000d03037c12 */ /* 0x000fe2000f8e9616 */
[----:B------:R-:W-:-:S04]  /*1a0b0*/  IMAD.WIDE.U32 R10, R11, -0x2daee0ad, RZ ;  /* 0xd2511f530b0a7825 */ /* 0x000fc800078e00ff */
[----:B------:R-:W-:Y:S02]  /*1a0c0*/  IMAD.MOV.U32 R14, RZ, RZ, R125 ;  /* 0x000000ffff0e7224 */ /* 0x000fe400078e007d */
[----:B------:R-:W-:Y:S02]  /*1a0d0*/  IMAD.MOV.U32 R125, RZ, RZ, R57 ;  /* 0x000000ffff7d7224 */ /* 0x000fe400078e0039 */
[----:B------:R-:W-:Y:S01]  /*1a0e0*/  IMAD.MOV.U32 R57, RZ, RZ, R128 ;  /* 0x000000ffff397224 */ /* 0x000fe200078e0080 */
[----:B------:R-:W-:Y:S02]  /*1a0f0*/  LOP3.LUT R128, R0, R38, RZ, 0xc0, !PT ;  /* 0x0000002600807212 */ /* 0x000fe400078ec0ff */
[----:B------:R-:W-:Y:S01]  /*1a100*/  LOP3.LUT R0, R11, UR12, R6, 0x96, !PT ;  /* 0x0000000c0b007c12 */ /* 0x000fe2000f8e9606 */
[----:B------:R-:W-:-:S05]  /*1a110*/  IMAD.WIDE.U32 R6, R3, -0x2daee0ad, RZ ;  /* 0xd2511f5303067825 */ /* 0x000fca00078e00ff */
[----:B------:R-:W-:Y:S01]  /*1a120*/  LOP3.LUT R3, R7, UR10, R10, 0x96, !PT ;  /* 0x0000000a07037c12 */ /* 0x000fe2000f8e960a */
[----:B------:R-:W-:-:S05]  /*1a130*/  IMAD.WIDE.U32 R10, R0, -0x326172a9, RZ ;  /* 0xcd9e8d57000a7825 */ /* 0x000fca00078e00ff */
[----:B------:R-:W-:Y:S01]  /*1a140*/  LOP3.LUT R0, R11, UR11, R2, 0x96, !PT ;  /* 0x0000000b0b007c12 */ /* 0x000fe2000f8e9602 */
[----:B------:R-:W-:-:S05]  /*1a150*/  IMAD.WIDE.U32 R2, R3, -0x326172a9, RZ ;  /* 0xcd9e8d5703027825 */ /* 0x000fca00078e00ff */
[----:B------:R-:W-:Y:S01]  /*1a160*/  LOP3.LUT R3, R3, UR9, R10, 0x96, !PT ;  /* 0x0000000903037c12 */ /* 0x000fe2000f8e960a */
[----:B------:R-:W-:-:S04]  /*1a170*/  IMAD.WIDE.U32 R10, R0, -0x2daee0ad, RZ ;  /* 0xd2511f53000a7825 */ /* 0x000fc800078e00ff */
[----:B------:R-:W-:Y:S01]  /*1a180*/  IMAD.WIDE.U32 R28, R3, -0x2daee0ad, RZ ;  /* 0xd2511f53031c7825 */ /* 0x000fe200078e00ff */
[----:B------:R-:W-:-:S04]  /*1a190*/  LOP3.LUT R0, R11, UR8, R6, 0x96, !PT ;  /* 0x000000080b007c12 */ /* 0x000fc8000f8e9606 */
[----:B------:R-:W-:Y:S01]  /*1a1a0*/  LOP3.LUT R3, R29, UR6, R10, 0x96, !PT ;  /* 0x000000061d037c12 */ /* 0x000fe2000f8e960a */
[----:B------:R-:W-:Y:S01]  /*1a1b0*/  IMAD.WIDE.U32 R10, R0, -0x326172a9, RZ ;  /* 0xcd9e8d57000a7825 */ /* 0x000fe200078e00ff */
[----:B------:R-:W-:-:S04]  /*1a1c0*/  HSET2.LE.AND R6, R12, R98, PT ;  /* 0x000000620c067233 */ /* 0x000fc80003803000 */
[----:B------:R-:W-:Y:S01]  /*1a1d0*/  LOP3.LUT R29, R11, UR7, R2, 0x96, !PT ;  /* 0x000000070b1d7c12 */ /* 0x000fe2000f8e9602 */
[----:B------:R-:W-:Y:S01]  /*1a1e0*/  IMAD.WIDE.U32 R2, R3, -0x326172a9, RZ ;  /* 0xcd9e8d5703027825 */ /* 0x000fe200078e00ff */
[----:B------:R-:W-:-:S04]  /*1a1f0*/  LOP3.LUT R129, R6, R37, RZ, 0xc0, !PT ;  /* 0x0000002506817212 */ /* 0x000fc800078ec0ff */
        /* <DEDUP_REMOVED lines=13> */
[C---:B------:R-:W-:Y:S02]  /*1a2d0*/  LOP3.LUT R0, R4.reuse, 0xffff, RZ, 0xc0, !PT ;  /* 0x0000ffff04007812 */ /* 0x040fe400078ec0ff */
[--C-:B------:R-:W-:Y:S02]  /*1a2e0*/  SHF.R.U32.HI R6, RZ, 0x10, R2.reuse ;  /* 0x00000010ff067819 */ /* 0x100fe40000011602 */
[----:B------:R-:W-:Y:S02]  /*1a2f0*/  SHF.R.U32.HI R10, RZ, 0x18, R2 ;  /* 0x00000018ff0a7819 */ /* 0x000fe40000011602 */
[----:B------:R-:W-:Y:S01]  /*1a300*/  SHF.R.U32.HI R2, RZ, 0x8, R0 ;  /* 0x00000008ff027819 */ /* 0x000fe20000011600 */
[----:B------:R-:W-:Y:S01]  /*1a310*/  IMAD.MOV.U32 R224, RZ, RZ, R217 ;  /* 0x000000ffffe07224 */ /* 0x000fe200078e00d9 */
[----:B------:R-:W-:-:S02]  /*1a320*/  LOP3.LUT R0, R4, 0xff, RZ, 0xc0, !PT ;  /* 0x000000ff04007812 */ /* 0x000fc400078ec0ff */
[----:B------:R-:W-:Y:S01]  /*1a330*/  MOV R217, R216 ;  /* 0x000000d800d97202 */ /* 0x000fe20000000f00 */
[----:B------:R-:W-:Y:S01]  /*1a340*/  IMAD.MOV.U32 R216, RZ, RZ, R14 ;  /* 0x000000ffffd87224 */ /* 0x000fe200078e000e */
[----:B------:R-:W-:Y:S02]  /*1a350*/  PRMT R14, R0, 0x5410, R2 ;  /* 0x00005410000e7816 */ /* 0x000fe40000000002 */
[--C-:B------:R-:W-:Y:S01]  /*1a360*/  SHF.R.U32.HI R2, RZ, 0x10, R4.reuse ;  /* 0x00000010ff027819 */ /* 0x100fe20000011604 */
[--C-:B------:R-:W-:Y:S01]  /*1a370*/  HSET2.LE.AND R0, R13, R98.reuse, PT ;  /* 0x000000620d007233 */ /* 0x100fe20003803000 */
[----:B------:R-:W-:Y:S02]  /*1a380*/  SHF.R.U32.HI R3, RZ, 0x18, R4 ;  /* 0x00000018ff037819 */ /* 0x000fe40000011604 */
[----:B------:R-:W-:Y:S02]  /*1a390*/  LOP3.LUT R2, R2, 0xff, RZ, 0xc0, !PT ;  /* 0x000000ff02027812 */ /* 0x000fe400078ec0ff */
[----:B------:R-:W-:Y:S01]  /*1a3a0*/  LOP3.LUT R4, R0, R19, RZ, 0xc0, !PT ;  /* 0x0000001300047212 */ /* 0x000fe200078ec0ff */
[--C-:B------:R-:W-:Y:S01]  /*1a3b0*/  HSET2.LE.AND R0, R12, R98.reuse, PT ;  /* 0x000000620c007233 */ /* 0x100fe20003803000 */
[----:B------:R-:W-:Y:S01]  /*1a3c0*/  PRMT R7, R2, 0x5410, R3 ;  /* 0x0000541002077816 */ /* 0x000fe20000000003 */
[----:B------:R-:W-:Y:S01]  /*1a3d0*/  HSET2.LE.AND R2, R11, R98, PT ;  /* 0x000000620b027233 */ /* 0x000fe20003803000 */
[----:B------:R-:W-:-:S02]  /*1a3e0*/  LOP3.LUT R3, R6, 0xff, RZ, 0xc0, !PT ;  /* 0x000000ff06037812 */ /* 0x000fc400078ec0ff */
[----:B------:R-:W-:Y:S01]  /*1a3f0*/  LOP3.LUT R5, R0, R16, RZ, 0xc0, !PT ;  /* 0x0000001000057212 */ /* 0x000fe200078ec0ff */
[--C-:B------:R-:W-:Y:S01]  /*1a400*/  HSET2.LE.AND R0, R14, R98.reuse, PT ;  /* 0x000000620e007233 */ /* 0x100fe20003803000 */
[----:B------:R-:W-:Y:S01]  /*1a410*/  LOP3.LUT R6, R2, R15, RZ, 0xc0, !PT ;  /* 0x0000000f02067212 */ /* 0x000fe200078ec0ff */
[----:B------:R-:W-:Y:S04]  /*1a420*/  LDSM.16.MT88.4 R16, [R201+0xa000] ;  /* 0x00a00000c910783b */ /* 0x000fe80000004200 */
[----:B------:R-:W3:Y:S01]  /*1a430*/  LDSM.16.MT88.4 R12, [R203+0xa000] ;  /* 0x00a00000cb0c783b */ /* 0x000ee20000004200 */
[----:B------:R-:W-:Y:S01]  /*1a440*/  HSET2.LE.AND R2, R7, R98, PT ;  /* 0x0000006207027233 */ /* 0x000fe20003803000 */
[----:B------:R-:W-:Y:S02]  /*1a450*/  PRMT R3, R3, 0x5410, R10 ;  /* 0x0000541003037816 */ /* 0x000fe4000000000a */
[----:B------:R-:W-:-:S02]  /*1a460*/  LOP3.LUT R10, R0, R238, RZ, 0xc0, !PT ;  /* 0x000000ee000a7212 */ /* 0x000fc400078ec0ff */
[----:B------:R-:W-:Y:S01]  /*1a470*/  LOP3.LUT R11, R2, R96, RZ, 0xc0, !PT ;  /* 0x00000060020b7212 */ /* 0x000fe200078ec0ff */
[----:B------:R-:W-:Y:S01]  /*1a480*/  IMAD.MOV.U32 R238, RZ, RZ, R223 ;  /* 0x000000ffffee7224 */ /* 0x000fe200078e00df */
[----:B------:R-:W-:-:S05]  /*1a490*/  MOV R223, R208 ;  /* 0x000000d000df7202 */ /* 0x000fca0000000f00 */
[----:B---3--:R-:W-:Y:S07]  /*1a4a0*/  HMMA.16816.F32.BF16 R40, R8, R14, R140 ;  /* 0x0000000e0828723c */ /* 0x008fee000004188c */
        /* <DEDUP_REMOVED lines=12> */
[----:B------:R1:W5:Y:S01]  /*1a570*/  LDL.LU R200, [R1+0x100] ;  /* 0x0001000001c87983 */ /* 0x0003620000300800 */
[----:B------:R-:W-:-:S02]  /*1a580*/  HSET2.LE.AND R3, R3, R98, PT ;  /* 0x0000006203037233 */ /* 0x000fc40003803000 */
[----:B------:R-:W-:-:S03]  /*1a590*/  @!P5 HFMA2.BF16_V2 R39, -RZ.H0_H0, RZ.H0_H0, -R172.H0_H0 ;  /* 0x200000ffff27d231 */ /* 0x000fc600003409ac */
[----:B------:R-:W-:Y:S02]  /*1a5a0*/  LOP3.LUT R7, R3, R20, RZ, 0xc0, !PT ;  /* 0x0000001403077212 */ /* 0x000fe400078ec0ff */
[----:B------:R-:W3:Y:S01]  /*1a5b0*/  LDSM.16.MT88.4 R20, [R206+0xa000] ;  /* 0x00a00000ce14783b */ /* 0x000ee20000004200 */
[----:B------:R-:W-:Y:S01]  /*1a5c0*/  @!P5 PRMT R172, R39, 0x5410, RZ ;  /* 0x0000541027acd816 */ /* 0x000fe200000000ff */
[-C--:B------:R-:W-:Y:S08]  /*1a5d0*/  HMMA.16816.F32.BF16 R152, R8, R16.reuse, R152 ;  /* 0x000000100898723c */ /* 0x080ff00000041898 */
[C---:B------:R-:W-:Y:S08]  /*1a5e0*/  HMMA.16816.F32.BF16 R168, R4.reuse, R16, R168 ;  /* 0x0000001004a8723c */ /* 0x040ff000000418a8 */
[-C--:B------:R-:W-:Y:S08]  /*1a5f0*/  HMMA.16816.F32.BF16 R164, R4, R18.reuse, R164 ;  /* 0x0000001204a4723c */ /* 0x080ff000000418a4 */
[C---:B------:R-:W-:Y:S01]  /*1a600*/  HMMA.16816.F32.BF16 R36, R8.reuse, R18, R148 ;  /* 0x000000120824723c */ /* 0x040fe20000041894 */
[----:B------:R-:W4:Y:S07]  /*1a610*/  LDSM.16.MT88.4 R16, [R205+0xa000] ;  /* 0x00a00000cd10783b */ /* 0x000f2e0000004200 */
[-C--:B------:R-:W-:Y:S08]  /*1a620*/  HMMA.16816.F32.BF16 R144, R8, R12.reuse, R144 ;  /* 0x0000000c0890723c */ /* 0x080ff00000041890 */
[C---:B------:R-:W-:Y:S08]  /*1a630*/  HMMA.16816.F32.BF16 R160, R4.reuse, R12, R160 ;  /* 0x0000000c04a0723c */ /* 0x040ff000000418a0 */
[----:B------:R-:W-:Y:S01]  /*1a640*/  HMMA.16816.F32.BF16 R156, R4, R14, R156 ;  /* 0x0000000e049c723c */ /* 0x000fe2000004189c */
[----:B------:R-:W1:Y:S01]  /*1a650*/  LDSM.16.MT88.4 R12, [R201+0xb000] ;  /* 0x00b00000c90c783b */ /* 0x000e620000004200 */
[----:B------:R-:W-:Y:S01]  /*1a660*/  @!P3 HFMA2.BF16_V2 R44, -RZ.H0_H0, RZ.H0_H0, -R138.H0_H0 ;  /* 0x200000ffff2cb231 */ /* 0x000fe2000034098a */
[----:B------:R-:W-:-:S02]  /*1a670*/  IMAD.MOV.U32 R242, RZ, RZ, R225 ;  /* 0x000000fffff27224 */ /* 0x000fc400078e00e1 */
[----:B------:R-:W-:Y:S02]  /*1a680*/  IMAD.MOV.U32 R142, RZ, RZ, R227 ;  /* 0x000000ffff8e7224 */ /* 0x000fe400078e00e3 */
[----:B------:R-:W-:Y:S02]  /*1a690*/  IMAD.MOV.U32 R225, RZ, RZ, R221 ;  /* 0x000000ffffe17224 */ /* 0x000fe400078e00dd */
[----:B------:R-:W-:Y:S02]  /*1a6a0*/  IMAD.MOV.U32 R226, RZ, RZ, R220 ;  /* 0x000000ffffe27224 */ /* 0x000fe400078e00dc */
[----:B------:R-:W-:Y:S02]  /*1a6b0*/  IMAD.MOV.U32 R227, RZ, RZ, R45 ;  /* 0x000000ffffe37224 */ /* 0x000fe400078e002d */
[----:B------:R-:W-:Y:S02]  /*1a6c0*/  IMAD.MOV.U32 R220, RZ, RZ, R47 ;  /* 0x000000ffffdc7224 */ /* 0x000fe400078e002f */
[----:B------:R-:W-:Y:S01]  /*1a6d0*/  IMAD.MOV.U32 R221, RZ, RZ, R46 ;  /* 0x000000ffffdd7224 */ /* 0x000fe200078e002e */
[----:B------:R-:W-:-:S02]  /*1a6e0*/  @!P3 PRMT R138, R44, 0x5410, RZ ;  /* 0x000054102c8ab816 */ /* 0x000fc400000000ff */
[----:B---3--:R-:W-:Y:S01]  /*1a6f0*/  HMMA.16816.F32.BF16 R44, R8, R20, R232 ;  /* 0x00000014082c723c */ /* 0x008fe200000418e8 */
[----:B------:R-:W-:Y:S01]  /*1a700*/  IMAD.MOV.U32 R151, RZ, RZ, R242 ;  /* 0x000000ffff977224 */ /* 0x000fe200078e00f2 */
[----:B------:R-:W-:Y:S01]  /*1a710*/  MOV R245, R79 ;  /* 0x0000004f00f57202 */ /* 0x000fe20000000f00 */
[----:B------:R-:W-:Y:S02]  /*1a720*/  IMAD.MOV.U32 R96, RZ, RZ, R243 ;  /* 0x000000ffff607224 */ /* 0x000fe400078e00f3 */
[----:B------:R-:W-:Y:S02]  /*1a730*/  IMAD.MOV.U32 R246, RZ, RZ, R77 ;  /* 0x000000fffff67224 */ /* 0x000fe400078e004d */
[----:B------:R-:W-:Y:S01]  /*1a740*/  IMAD.MOV.U32 R232, RZ, RZ, R57 ;  /* 0x000000ffffe87224 */ /* 0x000fe200078e0039 */
[----:B------:R-:W-:Y:S01]  /*1a750*/  MOV R235, R58 ;  /* 0x0000003a00eb7202 */ /* 0x000fe20000000f00 */
[----:B------:R-:W-:Y:S02]  /*1a760*/  IMAD.MOV.U32 R233, RZ, RZ, R56 ;  /* 0x000000ffffe97224 */ /* 0x000fe400078e0038 */
[----:B------:R-:W-:-:S02]  /*1a770*/  IMAD.MOV.U32 R234, RZ, RZ, R59 ;  /* 0x000000ffffea7224 */ /* 0x000fc400078e003b */
[----:B------:R-:W-:Y:S01]  /*1a780*/  HMMA.16816.F32.BF16 R56, R4, R22, R48 ;  /* 0x000000160438723c */ /* 0x000fe20000041830 */
[----:B------:R-:W-:Y:S02]  /*1a790*/  IMAD.MOV.U32 R242, RZ, RZ, R78 ;  /* 0x000000fffff27224 */ /* 0x000fe400078e004e */
[----:B------:R-:W-:-:S04]  /*1a7a0*/  IMAD.MOV.U32 R243, RZ, RZ, R76 ;  /* 0x000000fffff37224 */ /* 0x000fc800078e004c */
[----:B------:R-:W-:Y:S01]  /*1a7b0*/  IMAD.MOV.U32 R48, RZ, RZ, R61 ;  /* 0x000000ffff307224 */ /* 0x000fe200078e003d */
[----:B------:R-:W-:Y:S01]  /*1a7c0*/  HMMA.16816.F32.BF16 R52, R4, R20, R52 ;  /* 0x000000140434723c */ /* 0x000fe20000041834 */
[----:B------:R-:W-:Y:S02]  /*1a7d0*/  IMAD.MOV.U32 R49, RZ, RZ, R60 ;  /* 0x000000ffff317224 */ /* 0x000fe400078e003c */
[----:B------:R-:W-:Y:S02]  /*1a7e0*/  IMAD.MOV.U32 R50, RZ, RZ, R63 ;  /* 0x000000ffff327224 */ /* 0x000fe400078e003f */
[----:B------:R-:W-:-:S03]  /*1a7f0*/  IMAD.MOV.U32 R51, RZ, RZ, R62 ;  /* 0x000000ffff337224 */ /* 0x000fc600078e003e */
[C---:B------:R-:W-:Y:S01]  /*1a800*/  HMMA.16816.F32.BF16 R60, R8.reuse, R22, R248 ;  /* 0x00000016083c723c */ /* 0x040fe200000418f8 */
[----:B------:R-:W3:Y:S07]  /*1a810*/  LDSM.16.MT88.4 R20, [R203+0xb000] ;  /* 0x00b00000cb14783b */ /* 0x000eee0000004200 */
        /* <DEDUP_REMOVED lines=8> */
[----:B------:R-:W-:Y:S01]  /*1a8a0*/  HMMA.16816.F32.BF16 R220, R8, R14, R220 ;  /* 0x0000000e08dc723c */ /* 0x000fe200000418dc */
[----:B------:R-:W1:Y:S01]  /*1a8b0*/  LDSM.16.MT88.4 R12, [R205+0xb000] ;  /* 0x00b00000cd0c783b */ /* 0x000e620000004200 */
[----:B------:R-:W-:Y:S01]  /*1a8c0*/  IMAD.WIDE.U32 R2, R29, -0x2daee0ad, RZ ;  /* 0xd2511f531d027825 */ /* 0x000fe200078e00ff */
[----:B------:R-:W-:-:S02]  /*1a8d0*/  MOV R251, R243 ;  /* 0x000000f300fb7202 */ /* 0x000fc40000000f00 */
[----:B------:R-:W-:Y:S02]  /*1a8e0*/  LDSM.16.MT88.4 R80, [R201+0xb800] ;  /* 0x00b80000c950783b */ /* 0x000fe40000004200 */
[----:B------:R-:W-:Y:S01]  /*1a8f0*/  LOP3.LUT R0, R3, UR16, R28, 0x96, !PT ;  /* 0x0000001003007c12 */ /* 0x000fe2000f8e961c */
[----:B---3--:R-:W-:Y:S01]  /*1a900*/  HMMA.16816.F32.BF16 R232, R8, R20, R232 ;  /* 0x0000001408e8723c */ /* 0x008fe200000418e8 */
[----:B------:R-:W-:-:S07]  /*1a910*/  LOP3.LUT R3, R2, 0xffff, RZ, 0xc0, !PT ;  /* 0x0000ffff02037812 */ /* 0x000fce00078ec0ff */
[C---:B------:R-:W-:Y:S08]  /*1a920*/  HMMA.16816.F32.BF16 R88, R4.reuse, R20, R88 ;  /* 0x000000140458723c */ /* 0x040ff00000041858 */
[C---:B------:R-:W-:Y:S08]  /*1a930*/  HMMA.16816.F32.BF16 R92, R4.reuse, R22, R92 ;  /* 0x00000016045c723c */ /* 0x040ff0000004185c */
[C---:B----4-:R-:W-:Y:S08]  /*1a940*/  HMMA.16816.F32.BF16 R104, R4.reuse, R16, R104 ;  /* 0x000000100468723c */ /* 0x050ff00000041868 */
[C---:B------:R-:W-:Y:S08]  /*1a950*/  HMMA.16816.F32.BF16 R108, R4.reuse, R18, R108 ;  /* 0x00000012046c723c */ /* 0x040ff0000004186c */
[C---:B-1----:R-:W-:Y:S08]  /*1a960*/  HMMA.16816.F32.BF16 R120, R4.reuse, R12, R120 ;  /* 0x0000000c0478723c */ /* 0x042ff00000041878 */
[----:B------:R-:W-:Y:S08]  /*1a970*/  HMMA.16816.F32.BF16 R100, R4, R14, R100 ;  /* 0x0000000e0464723c */ /* 0x000ff00000041864 */
[----:B------:R-:W-:Y:S01]  /*1a980*/  HMMA.16816.F32.BF16 R228, R8, R16, R228 ;  /* 0x0000001008e4723c */ /* 0x000fe200000418e4 */
[----:B------:R-:W-:-:S02]  /*1a990*/  LOP3.LUT R6, R2, 0xff, RZ, 0xc0, !PT ;  /* 0x000000ff02067812 */ /* 0x000fc400078ec0ff */
[----:B------:R-:W-:-:S05]  /*1a9a0*/  SHF.R.U32.HI R4, RZ, 0x10, R2 ;  /* 0x00000010ff047819 */ /* 0x000fca0000011602 */
[----:B------:R-:W-:Y:S01]  /*1a9b0*/  HMMA.16816.F32.BF16 R236, R8, R12, R236 ;  /* 0x0000000c08ec723c */ /* 0x000fe200000418ec */
[----:B------:R-:W-:-:S07]  /*1a9c0*/  SHF.R.U32.HI R5, RZ, 0x10, R26 ;  /* 0x00000010ff057819 */ /* 0x000fce000001161a */
[----:B------:R-:W-:Y:S01]  /*1a9d0*/  HMMA.16816.F32.BF16 R20, R8, R22, R48 ;  /* 0x000000160814723c */ /* 0x000fe20000041830 */
[----:B------:R-:W-:Y:S01]  /*1a9e0*/  SHF.R.U32.HI R7, RZ, 0x18, R26 ;  /* 0x00000018ff077819 */ /* 0x000fe2000001161a */
[----:B------:R-:W-:-:S06]  /*1a9f0*/  IMAD.MOV.U32 R29, RZ, RZ, R151 ;  /* 0x000000ffff1d7224 */ /* 0x000fcc00078e0097 */
[----:B------:R-:W-:Y:S01]  /*1aa00*/  HMMA.16816.F32.BF16 R16, R8, R18, R112 ;  /* 0x000000120810723c */ /* 0x000fe20000041870 */
[----:B------:R-:W-:Y:S01]  /*1aa10*/  LOP3.LUT R4, R4, 0xff, RZ, 0xc0, !PT ;  /* 0x000000ff04047812 */ /* 0x000fe200078ec0ff */
[----:B------:R-:W1:Y:S01]  /*1aa20*/  LDSM.16.MT88.4 R148, [R201+0xa800] ;  /* 0x00a80000c994783b */ /* 0x000e620000004200 */
[----:B------:R-:W-:-:S05]  /*1aa30*/  IMAD.MOV.U32 R248, RZ, RZ, R246 ;  /* 0x000000fffff87224 */ /* 0x000fca00078e00f6 */
[----:B------:R-:W-:Y:S01]  /*1aa40*/  HMMA.16816.F32.BF16 R12, R8, R14, R140 ;  /* 0x0000000e080c723c */ /* 0x000fe2000004188c */
[----:B------:R-:W3:Y:S01]  /*1aa50*/  LDSM.16.MT88.4 R140, [R203+0xa800] ;  /* 0x00a80000cb8c783b */ /* 0x000ee20000004200 */
[----:B------:R-:W-:Y:S02]  /*1aa60*/  IMAD.MOV.U32 R249, RZ, RZ, R245 ;  /* 0x000000fffff97224 */ /* 0x000fe400078e00f5 */
[----:B------:R-:W-:Y:S01]  /*1aa70*/  IMAD.MOV.U32 R250, RZ, RZ, R242 ;  /* 0x000000fffffa7224 */ /* 0x000fe200078e00f2 */
[----:B------:R-:W4:Y:S02]  /*1aa80*/  LDSM.16.MT88.4 R48, [R206+0xa800] ;  /* 0x00a80000ce30783b */ /* 0x000f240000004200 */
[----:B------:R-:W-:Y:S02]  /*1aa90*/  SHF.R.U32.HI R9, RZ, 0x18, R2 ;  /* 0x00000018ff097819 */ /* 0x000fe40000011602 */
[----:B------:R-:W-:Y:S01]  /*1aaa0*/  SHF.R.U32.HI R2, RZ, 0x8, R3 ;  /* 0x00000008ff027819 */ /* 0x000fe20000011603 */
[----:B------:R-:W-:Y:S01]  /*1aab0*/  IMAD.MOV.U32 R243, RZ, RZ, R126 ;  /* 0x000000fffff37224 */ /* 0x000fe200078e007e */
[----:B------:R-:W-:Y:S01]  /*1aac0*/  LOP3.LUT R3, R26, 0xffff, RZ, 0xc0, !PT ;  /* 0x0000ffff1a037812 */ /* 0x000fe200078ec0ff */
[----:B------:R-:W-:Y:S01]  /*1aad0*/  IMAD.MOV.U32 R28, RZ, RZ, R131 ;  /* 0x000000ffff1c7224 */ /* 0x000fe200078e0083 */
[----:B------:R-:W-:Y:S01]  /*1aae0*/  PRMT R10, R6, 0x5410, R2 ;  /* 0x00005410060a7816 */ /* 0x000fe20000000002 */
[----:B------:R-:W-:Y:S01]  /*1aaf0*/  LDSM.16.MT88.4 R112, [R206+0xb800] ;  /* 0x00b80000ce70783b */ /* 0x000fe20000004200 */
[----:B------:R-:W-:-:S02]  /*1ab00*/  LOP3.LUT R2, R5, 0xff, RZ, 0xc0, !PT ;  /* 0x000000ff05027812 */ /* 0x000fc400078ec0ff */
[----:B------:R-:W-:Y:S02]  /*1ab10*/  LOP3.LUT R8, R26, 0xff, RZ, 0xc0, !PT ;  /* 0x000000ff1a087812 */ /* 0x000fe400078ec0ff */
[----:B------:R-:W-:Y:S02]  /*1ab20*/  SHF.R.U32.HI R3, RZ, 0x8, R3 ;  /* 0x00000008ff037819 */ /* 0x000fe40000011603 */
[----:B------:R-:W-:Y:S02]  /*1ab30*/  PRMT R7, R2, 0x5410, R7 ;  /* 0x0000541002077816 */ /* 0x000fe40000000007 */
[----:B------:R-:W-:Y:S02]  /*1ab40*/  PRMT R6, R8, 0x5410, R3 ;  /* 0x0000541008067816 */ /* 0x000fe40000000003 */
[----:B------:R-:W-:Y:S02]  /*1ab50*/  LOP3.LUT R2, R0, 0xffff, RZ, 0xc0, !PT ;  /* 0x0000ffff00027812 */ /* 0x000fe400078ec0ff */
[----:B------:R-:W-:-:S02]  /*1ab60*/  SHF.R.U32.HI R3, RZ, 0x10, R0 ;  /* 0x00000010ff037819 */ /* 0x000fc40000011600 */
[----:B------:R-:W-:Y:S02]  /*1ab70*/  PRMT R9, R4, 0x5410, R9 ;  /* 0x0000541004097816 */ /* 0x000fe40000000009 */
[----:B------:R-:W-:Y:S02]  /*1ab80*/  LOP3.LUT R4, R0, 0xff, RZ, 0xc0, !PT ;  /* 0x000000ff00047812 */ /* 0x000fe400078ec0ff */
[----:B------:R-:W-:Y:S02]  /*1ab90*/  SHF.R.U32.HI R5, RZ, 0x18, R0 ;  /* 0x00000018ff057819 */ /* 0x000fe40000011600 */
[----:B------:R-:W-:Y:S02]  /*1aba0*/  SHF.R.U32.HI R2, RZ, 0x8, R2 ;  /* 0x00000008ff027819 */ /* 0x000fe40000011602 */
[----:B------:R-:W-:Y:S02]  /*1abb0*/  LOP3.LUT R0, R3, 0xff, RZ, 0xc0, !PT ;  /* 0x000000ff03007812 */ /* 0x000fe400078ec0ff */
[----:B------:R-:W-:-:S02]  /*1abc0*/  PRMT R4, R4, 0x5410, R2 ;  /* 0x0000541004047816 */ /* 0x000fc40000000002 */
[----:B------:R-:W-:Y:S01]  /*1abd0*/  PRMT R2, R0, 0x5410, R5 ;  /* 0x0000541000027816 */ /* 0x000fe20000000005 */
[--C-:B------:R-:W-:Y:S02]  /*1abe0*/  HSET2.LE.AND R5, R6, R98.reuse, PT ;  /* 0x0000006206057233 */ /* 0x100fe40003803000 */
[--C-:B------:R-:W-:Y:S02]  /*1abf0*/  HSET2.LE.AND R3, R10, R98.reuse, PT ;  /* 0x000000620a037233 */ /* 0x100fe40003803000 */
[--C-:B------:R-:W-:Y:S02]  /*1ac00*/  HSET2.LE.AND R0, R4, R98.reuse, PT ;  /* 0x0000006204007233 */ /* 0x100fe40003803000 */
[--C-:B------:R-:W-:Y:S02]  /*1ac10*/  HSET2.LE.AND R2, R2, R98.reuse, PT ;  /* 0x0000006202027233 */ /* 0x100fe40003803000 */
[--C-:B------:R-:W-:Y:S02]  /*1ac20*/  HSET2.LE.AND R6, R9, R98.reuse, PT ;  /* 0x0000006209067233 */ /* 0x100fe40003803000 */
[----:B------:R-:W-:Y:S01]  /*1ac30*/  HSET2.LE.AND R4, R7, R98, PT ;  /* 0x0000006207047233 */ /* 0x000fe20003803000 */
[----:B------:R-:W-:Y:S01]  /*1ac40*/  IMAD.MOV.U32 R246, RZ, RZ, R125 ;  /* 0x000000fffff67224 */ /* 0x000fe200078e007d */
[----:B------:R-:W-:Y:S01]  /*1ac50*/  LOP3.LUT R125, R2, R66, RZ, 0xc0, !PT ;  /* 0x00000042027d7212 */ /* 0x000fe200078ec0ff */
[----:B------:R-:W-:Y:S01]  /*1ac60*/  IMAD.MOV.U32 R245, RZ, RZ, R124 ;  /* 0x000000fffff57224 */ /* 0x000fe200078e007c */
[----:B------:R-:W-:Y:S01]  /*1ac70*/  LOP3.LUT R124, R0, R67, RZ, 0xc0, !PT ;  /* 0x00000043007c7212 */ /* 0x000fe200078ec0ff */
[----:B------:R-:W-:Y:S01]  /*1ac80*/  IMAD.MOV.U32 R242, RZ, RZ, R127 ;  /* 0x000000fffff27224 */ /* 0x000fe200078e007f */
[----:B------:R-:W-:Y:S01]  /*1ac90*/  LOP3.LUT R126, R3, R64, RZ, 0xc0, !PT ;  /* 0x00000040037e7212 */ /* 0x000fe200078ec0ff */
[----:B------:R-:W-:Y:S01]  /*1aca0*/  IMAD.MOV.U32 R27, RZ, RZ, R130 ;  /* 0x000000ffff1b7224 */ /* 0x000fe200078e0082 */
[----:B------:R-:W-:-:S02]  /*1acb0*/  LOP3.LUT R127, R6, R65, RZ, 0xc0, !PT ;  /* 0x00000041067f7212 */ /* 0x000fc400078ec0ff */
[----:B------:R-:W1:Y:S01]  /*1acc0*/  LDSM.16.MT88.4 R64, [R205+0xa800] ;  /* 0x00a80000cd40783b */ /* 0x000e620000004200 */
[----:B------:R-:W-:Y:S02]  /*1acd0*/  LOP3.LUT R130, R5, R99, RZ, 0xc0, !PT ;  /* 0x0000006305827212 */ /* 0x000fe400078ec0ff */
[----:B------:R-:W-:Y:S02]  /*1ace0*/  LOP3.LUT R131, R4, R97, RZ, 0xc0, !PT ;  /* 0x0000006104837212 */ /* 0x000fe400078ec0ff */
[----:B------:R-:W1:Y:S01]  /*1acf0*/  LDSM.16.MT88.4 R4, [R205+0xb800] ;  /* 0x00b80000cd04783b */ /* 0x000e620000004200 */
[----:B------:R-:W-:-:S03]  /*1ad00*/  IMAD.MOV.U32 R11, RZ, RZ, R96 ;  /* 0x000000ffff0b7224 */ /* 0x000fc600078e0060 */
[----:B------:R-:W1:Y:S04]  /*1ad10*/  LDSM.16.MT88.4 R96, [R203+0xb800] ;  /* 0x00b80000cb60783b */ /* 0x000e680000004200 */
[----:B------:R1:W-:Y:S04]  /*1ad20*/  STG.E.U16 [R24.64+-0x100], R199 ;  /* 0xffff00c718007986 */ /* 0x0003e8000c10151c */
[----:B------:R1:W-:Y:S04]  /*1ad30*/  STG.E.U16 [R24.64+-0xfe], R198 ;  /* 0xffff02c618007986 */ /* 0x0003e8000c10151c */
[----:B------:R1:W-:Y:S04]  /*1ad40*/  STG.E.U16 [R34.64+-0x100], R196 ;  /* 0xffff00c422007986 */ /* 0x0003e8000c10151c */
[----:B------:R1:W-:Y:S04]  /*1ad50*/  STG.E.U16 [R34.64+-0xfe], R197 ;  /* 0xffff02c522007986 */ /* 0x0003e8000c10151c */
[----:B------:R1:W-:Y:S04]  /*1ad60*/  STG.E.U16 [R32.64+-0x100], R183 ;  /* 0xffff00b720007986 */ /* 0x0003e8000c10151c */
        /* <DEDUP_REMOVED lines=31> */
[----:B---3--:R-:W-:Y:S01]  /*1af60*/  HMMA.16816.F32.BF16 R144, R128, R140, R144 ;  /* 0x0000008c8090723c */ /* 0x008fe20000041890 */
[----:B------:R-:W-:-:S07]  /*1af70*/  FADD.FTZ R3, R27, R240 ;  /* 0x000000f01b037221 */ /* 0x000fce0000010000 */
[----:B------:R-:W-:Y:S01]  /*1af80*/  HMMA.16816.F32.BF16 R160, R124, R140, R160 ;  /* 0x0000008c7ca0723c */ /* 0x000fe200000418a0 */
[----:B------:R-:W-:-:S07]  /*1af90*/  FADD.FTZ R2, R28, R215 ;  /* 0x000000d71c027221 */ /* 0x000fce0000010000 */
[----:B------:R-:W-:Y:S01]  /*1afa0*/  HMMA.16816.F32.BF16 R156, R124, R142, R156 ;  /* 0x0000008e7c9c723c */ /* 0x000fe2000004189c */
[----:B------:R-:W-:-:S07]  /*1afb0*/  FADD.FTZ R0, R252, R214 ;  /* 0x000000d6fc007221 */ /* 0x000fce0000010000 */
[C---:B------:R-:W-:Y:S08]  /*1afc0*/  HMMA.16816.F32.BF16 R140, R128.reuse, R142, R40 ;  /* 0x0000008e808c723c */ /* 0x040ff00000041828 */
[-C--:B----4-:R-:W-:Y:S08]  /*1afd0*/  HMMA.16816.F32.BF16 R36, R128, R48.reuse, R44 ;  /* 0x000000308024723c */ /* 0x090ff0000004182c */
[C---:B------:R-:W-:Y:S08]  /*1afe0*/  HMMA.16816.F32.BF16 R40, R124.reuse, R48, R52 ;  /* 0x000000307c28723c */ /* 0x040ff00000041834 */
[-C--:B------:R-:W-:Y:S08]  /*1aff0*/  HMMA.16816.F32.BF16 R44, R124, R50.reuse, R56 ;  /* 0x000000327c2c723c */ /* 0x080ff00000041838 */
[----:B------:R-:W-:Y:S01]  /*1b000*/  HMMA.16816.F32.BF16 R48, R128, R50, R60 ;  /* 0x000000328030723c */ /* 0x000fe2000004183c */
[----:B------:R-:W-:-:S07]  /*1b010*/  FADD.FTZ R3, R11, R3 ;  /* 0x000000030b037221 */ /* 0x000fce0000010000 */
[----:B------:R-:W-:Y:S01]  /*1b020*/  HMMA.16816.F32.BF16 R56, R124, R64, R68 ;  /* 0x000000407c38723c */ /* 0x000fe20000041844 */
[----:B------:R-:W-:-:S07]  /*1b030*/  FADD.FTZ R2, R248, R2 ;  /* 0x00000002f8027221 */ /* 0x000fce0000010000 */
[----:B------:R-:W-:Y:S01]  /*1b040*/  HMMA.16816.F32.BF16 R60, R124, R66, R76 ;  /* 0x000000427c3c723c */ /* 0x000fe2000004184c */
[----:B------:R-:W-:-:S07]  /*1b050*/  FADD.FTZ R0, R247, R0 ;  /* 0x00000000f7007221 */ /* 0x000fce0000010000 */
[C---:B------:R-:W-:Y:S08]  /*1b060*/  HMMA.16816.F32.BF16 R52, R128.reuse, R64, R216 ;  /* 0x000000408034723c */ /* 0x040ff000000418d8 */
[----:B------:R-:W-:Y:S08]  /*1b070*/  HMMA.16816.F32.BF16 R64, R128, R66, R116 ;  /* 0x000000428040723c */ /* 0x000ff00000041874 */
[-C--:B------:R-:W-:Y:S08]  /*1b080*/  HMMA.16816.F32.BF16 R120, R124, R4.reuse, R120 ;  /* 0x000000047c78723c */ /* 0x080ff00000041878 */
[----:B------:R-:W-:Y:S07]  /*1b090*/  HMMA.16816.F32.BF16 R116, R128, R4, R236 ;  /* 0x000000048074723c */ /* 0x000fee00000418ec */
[----:B------:R-:W-:Y:S01]  /*1b0a0*/  FADD.FTZ R4, R29, R213 ;  /* 0x000000d51d047221 */ /* 0x000fe20000010000 */
[----:B------:R-:W-:Y:S03]  /*1b0b0*/  HMMA.16816.F32.BF16 R72, R124, R80, R72 ;  /* 0x000000507c48723c */ /* 0x000fe60000041848 */
        /* <DEDUP_REMOVED lines=10> */
[----:B------:R-:W-:Y:S01]  /*1b160*/  HMMA.16816.F32.BF16 R92, R124, R98, R92 ;  /* 0x000000627c5c723c */ /* 0x000fe2000004185c */
[----:B------:R-:W-:-:S07]  /*1b170*/  FADD.FTZ R241, R242, R2 ;  /* 0x00000002f2f17221 */ /* 0x000fce0000010000 */
[----:B------:R-:W-:Y:S01]  /*1b180*/  HMMA.16816.F32.BF16 R104, R124, R112, R104 ;  /* 0x000000707c68723c */ /* 0x000fe20000041868 */
[----:B------:R-:W-:-:S07]  /*1b190*/  FADD.FTZ R244, R244, R0 ;  /* 0x00000000f4f47221 */ /* 0x000fce0000010000 */
[----:B------:R-:W-:Y:S01]  /*1b1a0*/  HMMA.16816.F32.BF16 R108, R124, R114, R108 ;  /* 0x000000727c6c723c */ /* 0x000fe2000004186c */
[----:B------:R-:W-:-:S07]  /*1b1b0*/  IADD3.X R249, R25, -0x1, RZ, P1, !PT ;  /* 0xffffffff19f97810 */ /* 0x000fce0000ffe4ff */
[----:B------:R-:W-:Y:S08]  /*1b1c0*/  HMMA.16816.F32.BF16 R124, R124, R6, R100 ;  /* 0x000000067c7c723c */ /* 0x000ff00000041864 */
[C---:B------:R-:W-:Y:S08]  /*1b1d0*/  HMMA.16816.F32.BF16 R68, R128.reuse, R80, R224 ;  /* 0x000000508044723c */ /* 0x040ff000000418e0 */
[C---:B------:R-:W-:Y:S08]  /*1b1e0*/  HMMA.16816.F32.BF16 R84, R128.reuse, R96, R232 ;  /* 0x000000608054723c */ /* 0x040ff000000418e8 */
[----:B------:R-:W-:Y:S01]  /*1b1f0*/  HMMA.16816.F32.BF16 R100, R128, R112, R228 ;  /* 0x000000708064723c */ /* 0x000fe200000418e4 */
[----:B------:R-:W-:-:S07]  /*1b200*/  FADD.FTZ R235, R243, R4 ;  /* 0x00000004f3eb7221 */ /* 0x000fce0000010000 */
[C---:B------:R-:W-:Y:S08]  /*1b210*/  HMMA.16816.F32.BF16 R80, R128.reuse, R82, R220 ;  /* 0x000000528050723c */ /* 0x040ff000000418dc */
[C---:B------:R-:W-:Y:S08]  /*1b220*/  HMMA.16816.F32.BF16 R96, R128.reuse, R98, R20 ;  /* 0x000000628060723c */ /* 0x040ff00000041814 */
[C---:B------:R-:W-:Y:S08]  /*1b230*/  HMMA.16816.F32.BF16 R112, R128.reuse, R114, R16 ;  /* 0x000000728070723c */ /* 0x040ff00000041810 */
[----:B------:R-:W-:Y:S01]  /*1b240*/  HMMA.16816.F32.BF16 R128, R128, R6, R12 ;  /* 0x000000068080723c */ /* 0x000fe2000004180c */
[----:B------:R-:W-:Y:S11]  /*1b250*/  @P0 BRA `(.L_x_1271) ;  /* 0x0000001000000947 */ /* 0x000ff60003800000 */
.L_x_1258:
[----:B-12---:R-:W-:-:S12]  /*1b260*/  UIADD3 UR41, UR31, -0x1, URZ ;  /* 0xffffffff1f297890 */ /* 0x006fd8000fffe03f */
.L_x_1271:
[----:B--2---:R-:W-:-:S13]  /*1b270*/  ISETP.LE.AND P0, PT, RZ, UR41, PT ;  /* 0x00000029ff007c0c */ /* 0x004fda000bf03270 */
[----:B------:R-:W-:Y:S05]  /*1b280*/  @!P0 BRA `(.L_x_1272) ;  /* 0x0000498000008947 */ /* 0x000fea0003800000 */
[----:B------:R-:W2:Y:S01]  /*1b290*/  LDL.LU R10, [R1+0xbc] ;  /* 0x0000bc00010a7983 */ /* 0x000ea20000300800 */
[----:B------:R-:W1:Y:S01]  /*1b2a0*/  LDC.U8 R3, c[0x0][0x2d8] ;  /* 0x0000b600ff037b82 */ /* 0x000e620000000000 */
        /* <DEDUP_REMOVED lines=8> */
[----:B-----5:R-:W-:Y:S01]  /*1b330*/  MOV R137, R132 ;  /* 0x0000008400897202 */ /* 0x020fe20000000f00 */
[----:B------:R-:W-:Y:S01]  /*1b340*/  UIMAD.WIDE.U32 UR42, UR4, 0x70, URZ ;  /* 0x00000070042a78a5 */ /* 0x000fe2000f8e003f */
[----:B------:R-:W3:Y:S01]  /*1b350*/  LDL.LU R4, [R1+0xd4] ;  /* 0x0000d40001047983 */ /* 0x000ee20000300800 */
[----:B------:R-:W-:Y:S01]  /*1b360*/  UIMAD UR4, UR4, 0x38, UR31 ;  /* 0x00000038040478a4 */ /* 0x000fe2000f8e021f */
[----:B------:R-:W-:Y:S01]  /*1b370*/  IMAD.MOV.U32 R136, RZ, RZ, R133 ;  /* 0x000000ffff887224 */ /* 0x000fe200078e0085 */
[----:B------:R-:W-:Y:S01]  /*1b380*/  USHF.R.S32.HI UR30, URZ, 0x1f, UR31 ;  /* 0x0000001f3f1e7899 */ /* 0x000fe2000801141f */
[----:B------:R-:W4:Y:S01]  /*1b390*/  LDL.LU R5, [R1+0xf0] ;  /* 0x0000f00001057983 */ /* 0x000f220000300800 */
[----:B------:R-:W-:-:S02]  /*1b3a0*/  UIADD3 UR4, UR4, 0x1, URZ ;  /* 0x0000000104047890 */ /* 0x000fc4000fffe03f */
[----:B------:R-:W-:Y:S01]  /*1b3b0*/  USHF.R.S32.HI UR5, URZ, 0x1f, UR38 ;  /* 0x0000001f3f057899 */ /* 0x000fe20008011426 */
[----:B------:R-:W4:Y:S01]  /*1b3c0*/  LDL.LU.64 R8, [R1+0xe0] ;  /* 0x0000e00001087983 */ /* 0x000f220000300a00 */
[----:B------:R-:W-:Y:S02]  /*1b3d0*/  UIMAD UR35, UR35, 0x70, URZ ;  /* 0x00000070232378a4 */ /* 0x000fe4000f8e023f */
[----:B------:R-:W-:Y:S01]  /*1b3e0*/  USHF.R.S32.HI UR36, URZ, 0x1f, UR4 ;  /* 0x0000001f3f247899 */ /* 0x000fe20008011404 */
[----:B------:R-:W4:Y:S01]  /*1b3f0*/  LDL.LU.64 R6, [R1+0xe8] ;  /* 0x0000e80001067983 */ /* 0x000f220000300a00 */
[----:B-1----:R-:W-:Y:S01]  /*1b400*/  PRMT R3, R3, 0x7054, R3 ;  /* 0x0000705403037816 */ /* 0x002fe20000000003 */
[----:B------:R-:W-:Y:S02]  /*1b410*/  USHF.L.U32 UR34, UR31, 0x1, URZ ;  /* 0x000000011f227899 */ /* 0x000fe4000800063f */
[----:B------:R-:W-:Y:S02]  /*1b420*/  USHF.L.U32 UR39, UR38, 0x1, URZ ;  /* 0x0000000126277899 */ /* 0x000fe4000800063f */
[----:B------:R-:W-:-:S02]  /*1b430*/  USHF.L.U64.HI UR31, UR31, 0x1, UR30 ;  /* 0x000000011f1f7899 */ /* 0x000fc4000801021e */
[----:B------:R-:W-:Y:S02]  /*1b440*/  UIADD3 UR35, UR43, UR35, URZ ;  /* 0x000000232b237290 */ /* 0x000fe4000fffe03f */
[----:B------:R-:W-:Y:S02]  /*1b450*/  USHF.L.U64.HI UR38, UR38, 0x1, UR5 ;  /* 0x0000000126267899 */ /* 0x000fe40008010205 */
[----:B------:R-:W-:Y:S02]  /*1b460*/  USHF.L.U32 UR37, UR4, 0x1, URZ ;  /* 0x0000000104257899 */ /* 0x000fe4000800063f */
[----:B------:R-:W-:Y:S01]  /*1b470*/  USHF.L.U64.HI UR36, UR4, 0x1, UR36 ;  /* 0x0000000104247899 */ /* 0x000fe20008010224 */
[C---:B--2---:R-:W-:Y:S01]  /*1b480*/  IADD3 R3, R10.reuse, 0x4, RZ ;  /* 0x000000040a037810 */ /* 0x044fe20007ffe0ff */
[----:B------:R-:W-:-:S04]  /*1b490*/  IMAD.WIDE.U32 R12, R10, -0x326172a9, RZ ;  /* 0xcd9e8d570a0c7825 */ /* 0x000fc800078e00ff */
[----:B------:R-:W-:Y:S01]  /*1b4a0*/  IMAD.WIDE.U32 R10, R3, -0x326172a9, RZ ;  /* 0xcd9e8d57030a7825 */ /* 0x000fe200078e00ff */
[----:B------:R1:W-:Y:S01]  /*1b4b0*/  STL.64 [R1+0x98], R12 ;  /* 0x0000980c01007387 */ /* 0x0003e20000100a00 */
[----:B---3--:R-:W-:-:S03]  /*1b4c0*/  LOP3.LUT R3, R13, R4, RZ, 0x3c, !PT ;  /* 0x000000040d037212 */ /* 0x008fc600078e3cff */
[----:B------:R-:W-:Y:S01]  /*1b4d0*/  LOP3.LUT R4, R11, R4, RZ, 0x3c, !PT ;  /* 0x000000040b047212 */ /* 0x000fe200078e3cff */
[----:B------:R2:W-:Y:S01]  /*1b4e0*/  STL.64 [R1+0x90], R10 ;  /* 0x0000900a01007387 */ /* 0x0005e20000100a00 */
[----:B----4-:R-:W-:Y:S01]  /*1b4f0*/  IMAD.WIDE.U32 R250, R5, -0x2daee0ad, RZ ;  /* 0xd2511f5305fa7825 */ /* 0x010fe200078e00ff */
[----:B------:R-:W-:-:S03]  /*1b500*/  MOV R5, R9 ;  /* 0x0000000900057202 */ /* 0x000fc60000000f00 */
[----:B-1----:R-:W-:-:S04]  /*1b510*/  IMAD.WIDE.U32 R12, R3, -0x2daee0ad, RZ ;  /* 0xd2511f53030c7825 */ /* 0x002fc800078e00ff */
        /* <DEDUP_REMOVED lines=8> */
.L_x_1275:
        /* <DEDUP_REMOVED lines=46> */
.L_x_1273:
        /* <DEDUP_REMOVED lines=49> */
[----:B------:R-:W5:Y:S01]  /*1bb90*/  LDSM.16.M88.4 R184, [R211+0x800] ;  /* 0x00080000d3b8783b */ /* 0x000f620000000200 */
[-C--:B---3--:R-:W-:Y:S04]  /*1bba0*/  HMMA.16816.F32.BF16 R4, R32, R16.reuse, RZ ;  /* 0x000000102004723c */ /* 0x088fe800000418ff */
[----:B------:R-:W-:Y:S05]  /*1bbb0*/  LDSM.16.M88.4 R188, [R210] ;  /* 0x00000000d2bc783b */ /* 0x000fea0000000200 */
[----:B------:R-:W3:Y:S01]  /*1bbc0*/  LDSM.16.M88.4 R192, [R209+0x8000] ;  /* 0x00800000d1c0783b */ /* 0x000ee20000000200 */
[C---:B--2---:R-:W-:Y:S04]  /*1bbd0*/  HMMA.16816.F32.BF16 R8, R28.reuse, R16, RZ ;  /* 0x000000101c08723c */ /* 0x044fe800000418ff */
[----:B------:R-:W-:Y:S04]  /*1bbe0*/  LDSM.16.M88.4 R196, [R207] ;  /* 0x00000000cfc4783b */ /* 0x000fe80000000200 */
[-C--:B-1----:R-:W-:Y:S08]  /*1bbf0*/  HMMA.16816.F32.BF16 R12, R28, R18.reuse, RZ ;  /* 0x000000121c0c723c */ /* 0x082ff000000418ff */
        /* <DEDUP_REMOVED lines=10> */
[----:B------:R-:W2:Y:S07]  /*1bca0*/  LDSM.16.M88.4 R176, [R209+0x8800] ;  /* 0x00880000d1b0783b */ /* 0x000eae0000000200 */
[-C--:B------:R-:W-:Y:S08]  /*1bcb0*/  HMMA.16816.F32.BF16 R20, R172, R184.reuse, R20 ;  /* 0x000000b8ac14723c */ /* 0x080ff00000041814 */
[C---:B------:R-:W-:Y:S08]  /*1bcc0*/  HMMA.16816.F32.BF16 R24, R180.reuse, R184, R24 ;  /* 0x000000b8b418723c */ /* 0x040ff00000041818 */
[-C--:B------:R-:W-:Y:S01]  /*1bcd0*/  HMMA.16816.F32.BF16 R28, R180, R186.reuse, R28 ;  /* 0x000000bab41c723c */ /* 0x080fe2000004181c */
[----:B------:R-:W4:Y:S07]  /*1bce0*/  LDSM.16.M88.4 R180, [R208] ;  /* 0x00000000d0b4783b */ /* 0x000f2e0000000200 */
[----:B------:R-:W-:Y:S01]  /*1bcf0*/  HMMA.16816.F32.BF16 R32, R172, R186, R32 ;  /* 0x000000baac20723c */ /* 0x000fe20000041820 */
[----:B------:R-:W5:Y:S05]  /*1bd00*/  LDSM.16.M88.4 R172, [R208+0x2000] ;  /* 0x00200000d0ac783b */ /* 0x000f6a0000000200 */
[----:B------:R-:W4:Y:S02]  /*1bd10*/  LDSM.16.M88.4 R184, [R207+0x800] ;  /* 0x00080000cfb8783b */ /* 0x000f240000000200 */
[-C--:B---3--:R-:W-:Y:S08]  /*1bd20*/  HMMA.16816.F32.BF16 R4, R188, R192.reuse, R4 ;  /* 0x000000c0bc04723c */ /* 0x088ff00000041804 */
[C---:B-1----:R-:W-:Y:S08]  /*1bd30*/  HMMA.16816.F32.BF16 R8, R132.reuse, R192, R8 ;  /* 0x000000c08408723c */ /* 0x042ff00000041808 */
[-C--:B------:R-:W-:Y:S08]  /*1bd40*/  HMMA.16816.F32.BF16 R12, R132, R194.reuse, R12 ;  /* 0x000000c2840c723c */ /* 0x080ff0000004180c */
[C---:B------:R-:W-:Y:S01]  /*1bd50*/  HMMA.16816.F32.BF16 R16, R188.reuse, R194, R16 ;  /* 0x000000c2bc10723c */ /* 0x040fe20000041810 */
[----:B------:R-:W-:Y:S07]  /*1bd60*/  LDSM.16.M88.4 R192, [R200+0x9800] ;  /* 0x00980000c8c0783b */ /* 0x000fee0000000200 */
[-C--:B--2---:R-:W-:Y:S08]  /*1bd70*/  HMMA.16816.F32.BF16 R20, R188, R176.reuse, R20 ;  /* 0x000000b0bc14723c */ /* 0x084ff00000041814 */
[C---:B------:R-:W-:Y:S08]  /*1bd80*/  HMMA.16816.F32.BF16 R24, R132.reuse, R176, R24 ;  /* 0x000000b08418723c */ /* 0x040ff00000041818 */
[-C--:B------:R-:W-:Y:S01]  /*1bd90*/  HMMA.16816.F32.BF16 R28, R132, R178.reuse, R28 ;  /* 0x000000b2841c723c */ /* 0x080fe2000004181c */
[----:B------:R-:W-:Y:S07]  /*1bda0*/  LDSM.16.M88.4 R132, [R202+0x4000] ;  /* 0x00400000ca84783b */ /* 0x000fee0000000200 */
[----:B------:R-:W-:Y:S01]  /*1bdb0*/  HMMA.16816.F32.BF16 R32, R188, R178, R32 ;  /* 0x000000b2bc20723c */ /* 0x000fe20000041820 */
[----:B------:R-:W1:Y:S05]  /*1bdc0*/  LDSM.16.M88.4 R176, [R200+0x9000] ;  /* 0x00900000c8b0783b */ /* 0x000e6a0000000200 */
[----:B------:R-:W2:Y:S02]  /*1bdd0*/  LDSM.16.M88.4 R188, [R202+0x6000] ;  /* 0x00600000cabc783b */ /* 0x000ea40000000200 */
[-C--:B----4-:R-:W-:Y:S08]  /*1bde0*/  HMMA.16816.F32.BF16 R4, R180, R196.reuse, R4 ;  /* 0x000000c4b404723c */ /* 0x090ff00000041804 */
[C---:B-----5:R-:W-:Y:S08]  /*1bdf0*/  HMMA.16816.F32.BF16 R8, R172.reuse, R196, R8 ;  /* 0x000000c4ac08723c */ /* 0x060ff00000041808 */
        /* <DEDUP_REMOVED lines=8> */
[----:B------:R-:W4:Y:S05]  /*1be80*/  LDSM.16.M88.4 R180, [R204+0x6000] ;  /* 0x00600000ccb4783b */ /* 0x000f2a0000000200 */
[----:B------:R-:W-:Y:S02]  /*1be90*/  LDSM.16.M88.4 R184, [R210+0x4000] ;  /* 0x00400000d2b8783b */ /* 0x000fe40000000200 */
[-C--:B-1----:R-:W-:Y:S08]  /*1bea0*/  HMMA.16816.F32.BF16 R4, R132, R176.reuse, R4 ;  /* 0x000000b08404723c */ /* 0x082ff00000041804 */
[C---:B--2---:R-:W-:Y:S08]  /*1beb0*/  HMMA.16816.F32.BF16 R8, R188.reuse, R176, R8 ;  /* 0x000000b0bc08723c */ /* 0x044ff00000041808 */
[-C--:B------:R-:W-:Y:S08]  /*1bec0*/  HMMA.16816.F32.BF16 R12, R188, R178.reuse, R12 ;  /* 0x000000b2bc0c723c */ /* 0x080ff0000004180c */
[C---:B------:R-:W-:Y:S01]  /*1bed0*/  HMMA.16816.F32.BF16 R16, R132.reuse, R178, R16 ;  /* 0x000000b28410723c */ /* 0x040fe20000041810 */
[----:B------:R-:W1:Y:S07]  /*1bee0*/  LDSM.16.M88.4 R176, [R211+0x1800] ;  /* 0x00180000d3b0783b */ /* 0x000e6e0000000200 */
[-C--:B------:R-:W-:Y:S08]  /*1bef0*/  HMMA.16816.F32.BF16 R20, R132, R192.reuse, R20 ;  /* 0x000000c08414723c */ /* 0x080ff00000041814 */
[C---:B------:R-:W-:Y:S08]  /*1bf00*/  HMMA.16816.F32.BF16 R24, R188.reuse, R192, R24 ;  /* 0x000000c0bc18723c */ /* 0x040ff00000041818 */
[-C--:B------:R-:W-:Y:S01]  /*1bf10*/  HMMA.16816.F32.BF16 R28, R188, R194.reuse, R28 ;  /* 0x000000c2bc1c723c */ /* 0x080fe2000004181c */
[----:B------:R-:W2:Y:S07]  /*1bf20*/  LDSM.16.M88.4 R188, [R209+0x9000] ;  /* 0x00900000d1bc783b */ /* 0x000eae0000000200 */
[----:B------:R-:W-:Y:S01]  /*1bf30*/  HMMA.16816.F32.BF16 R32, R132, R194, R32 ;  /* 0x000000c28420723c */ /* 0x000fe20000041820 */
[----:B------:R-:W5:Y:S05]  /*1bf40*/  LDSM.16.M88.4 R132, [R210+0x6000] ;  /* 0x00600000d284783b */ /* 0x000f6a0000000200 */
[----:B------:R-:W2:Y:S02]  /*1bf50*/  LDSM.16.M88.4 R192, [R209+0x9800] ;  /* 0x00980000d1c0783b */ /* 0x000ea40000000200 */
[-C--:B---3--:R-:W-:Y:S08]  /*1bf60*/  HMMA.16816.F32.BF16 R4, R172, R196.reuse, R4 ;  /* 0x000000c4ac04723c */ /* 0x088ff00000041804 */
[C---:B----4-:R-:W-:Y:S08]  /*1bf70*/  HMMA.16816.F32.BF16 R8, R180.reuse, R196, R8 ;  /* 0x000000c4b408723c */ /* 0x050ff00000041808 */
[-C--:B------:R-:W-:Y:S08]  /*1bf80*/  HMMA.16816.F32.BF16 R12, R180, R198.reuse, R12 ;  /* 0x000000c6b40c723c */ /* 0x080ff0000004180c */
[C---:B------:R-:W-:Y:S01]  /*1bf90*/  HMMA.16816.F32.BF16 R16, R172.reuse, R198, R16 ;  /* 0x000000c6ac10723c */ /* 0x040fe20000041810 */
[----:B------:R-:W-:Y:S07]  /*1bfa0*/  LDSM.16.M88.4 R196, [R207+0x1800] ;  /* 0x00180000cfc4783b */ /* 0x000fee0000000200 */
[-C--:B-1----:R-:W-:Y:S08]  /*1bfb0*/  HMMA.16816.F32.BF16 R20, R172, R176.reuse, R20 ;  /* 0x000000b0ac14723c */ /* 0x082ff00000041814 */
[C---:B------:R-:W-:Y:S08]  /*1bfc0*/  HMMA.16816.F32.BF16 R24, R180.reuse, R176, R24 ;  /* 0x000000b0b418723c */ /* 0x040ff00000041818 */
[-C--:B------:R-:W-:Y:S01]  /*1bfd0*/  HMMA.16816.F32.BF16 R28, R180, R178.reuse, R28 ;  /* 0x000000b2b41c723c */ /* 0x080fe2000004181c */
[----:B------:R-:W-:Y:S07]  /*1bfe0*/  LDSM.16.M88.4 R180, [R208+0x6000] ;  /* 0x00600000d0b4783b */ /* 0x000fee0000000200 */
[----:B------:R-:W-:Y:S01]  /*1bff0*/  HMMA.16816.F32.BF16 R32, R172, R178, R32 ;  /* 0x000000b2ac20723c */ /* 0x000fe20000041820 */
[----:B------:R-:W-:Y:S05]  /*1c000*/  LDSM.16.M88.4 R172, [R208+0x4000] ;  /* 0x00400000d0ac783b */ /* 0x000fea0000000200 */
[----:B------:R-:W1:Y:S02]  /*1c010*/  LDSM.16.M88.4 R176, [R207+0x1000] ;  /* 0x00100000cfb0783b */ /* 0x000e640000000200 */
[-C--:B--2---:R-:W-:Y:S01]  /*1c020*/  HMMA.16816.F32.BF16 R4, R184, R188.reuse, R4 ;  /* 0x000000bcb804723c */ /* 0x084fe20000041804 */
[----:B------:R-:W-:Y:S04]  /*1c030*/  DEPBAR.LE SB0, 0x0 ;  /* 0x000080000000791a */ /* 0x000fe80000000000 */
[----:B------:R-:W-:Y:S03]  /*1c040*/  BAR.SYNC.DEFER_BLOCKING 0x0 ;  /* 0x0000000000007b1d */ /* 0x000fe60000010000 */
[C---:B-----5:R-:W-:Y:S08]  /*1c050*/  HMMA.16816.F32.BF16 R8, R132.reuse, R188, R8 ;  /* 0x000000bc8408723c */ /* 0x060ff00000041808 */
[-C--:B------:R-:W-:Y:S08]  /*1c060*/  HMMA.16816.F32.BF16 R12, R132, R190.reuse, R12 ;  /* 0x000000be840c723c */ /* 0x080ff0000004180c */
[C---:B------:R-:W-:Y:S08]  /*1c070*/  HMMA.16816.F32.BF16 R16, R184.reuse, R190, R16 ;  /* 0x000000beb810723c */ /* 0x040ff00000041810 */
[-C--:B------:R-:W-:Y:S08]  /*1c080*/  HMMA.16816.F32.BF16 R20, R184, R192.reuse, R20 ;  /* 0x000000c0b814723c */ /* 0x080ff00000041814 */
[C---:B------:R-:W-:Y:S08]  /*1c090*/  HMMA.16816.F32.BF16 R24, R132.reuse, R192, R24 ;  /* 0x000000c08418723c */ /* 0x040ff00000041818 */
[-C--:B------:R-:W-:Y:S08]  /*1c0a0*/  HMMA.16816.F32.BF16 R28, R132, R194.reuse, R28 ;  /* 0x000000c2841c723c */ /* 0x080ff0000004181c */
[----:B------:R-:W-:Y:S08]  /*1c0b0*/  HMMA.16816.F32.BF16 R32, R184, R194, R32 ;  /* 0x000000c2b820723c */ /* 0x000ff00000041820 */
[-C--:B-1----:R-:W-:Y:S08]  /*1c0c0*/  HMMA.16816.F32.BF16 R4, R172, R176.reuse, R4 ;  /* 0x000000b0ac04723c */ /* 0x082ff00000041804 */
[C---:B------:R-:W-:Y:S08]  /*1c0d0*/  HMMA.16816.F32.BF16 R8, R180.reuse, R176, R8 ;  /* 0x000000b0b408723c */ /* 0x040ff00000041808 */
[-C--:B------:R-:W-:Y:S08]  /*1c0e0*/  HMMA.16816.F32.BF16 R12, R180, R178.reuse, R12 ;  /* 0x000000b2b40c723c */ /* 0x080ff0000004180c */
[C---:B------:R-:W-:Y:S08]  /*1c0f0*/  HMMA.16816.F32.BF16 R16, R172.reuse, R178, R16 ;  /* 0x000000b2ac10723c */ /* 0x040ff00000041810 */
[-C--:B------:R-:W-:Y:S08]  /*1c100*/  HMMA.16816.F32.BF16 R20, R172, R196.reuse, R20 ;  /* 0x000000c4ac14723c */ /* 0x080ff00000041814 */
[C---:B------:R-:W-:Y:S07]  /*1c110*/  HMMA.16816.F32.BF16 R24, R180.reuse, R196, R24 ;  /* 0x000000c4b418723c */ /* 0x040fee0000041818 */
[----:B------:R-:W-:Y:S01]  /*1c120*/  IMAD.MOV.U32 R196, RZ, RZ, R252 ;  /* 0x000000ffffc47224 */ /* 0x000fe200078e00fc */
[-C--:B------:R-:W-:Y:S04]  /*1c130*/  HMMA.16816.F32.BF16 R28, R180, R198.reuse, R28 ;  /* 0x000000c6b41c723c */ /* 0x080fe8000004181c */
[----:B------:R-:W-:Y:S04]  /*1c140*/  IMAD.MOV.U32 R197, RZ, RZ, R249 ;  /* 0x000000ffffc57224 */ /* 0x000fe800078e00f9 */
[----:B------:R-:W-:Y:S01]  /*1c150*/  HMMA.16816.F32.BF16 R32, R172, R198, R32 ;  /* 0x000000c6ac20723c */ /* 0x000fe20000041820 */
[----:B------:R-:W-:-:S07]  /*1c160*/  @P2 BRA `(.L_x_1275) ;  /* 0xfffff43000002947 */ /* 0x000fce000383ffff */
.L_x_1274:
[----:B------:R-:W-:Y:S01]  /*1c170*/  LOP3.LUT R213, R213, 0xffffffbf, RZ, 0xc0, !PT ;  /* 0xffffffbfd5d57812 */ /* 0x000fe200078ec0ff */
[----:B------:R-:W2:Y:S01]  /*1c180*/  LDL.64 R180, [R1+0x80] ;  /* 0x0000800001b47983 */ /* 0x000ea20000100a00 */
[C---:B------:R-:W-:Y:S01]  /*1c190*/  IADD3 R218, P3, R196.reuse, UR37, RZ ;  /* 0x00000025c4da7c10 */ /* 0x040fe2000ff7e0ff */
[----:B------:R-:W-:Y:S01]  /*1c1a0*/  IMAD.U32 R3, RZ, RZ, UR41 ;  /* 0x00000029ff037e24 */ /* 0x000fe2000f8e00ff */
[----:B------:R-:W-:Y:S01]  /*1c1b0*/  @P1 LOP3.LUT R213, R213, 0x40, RZ, 0xfc, !PT ;  /* 0x00000040d5d51812 */ /* 0x000fe200078efcff */
[----:B------:R-:W-:Y:S01]  /*1c1c0*/  UIADD3 UR4, UR33, -0x4498517b, URZ ;  /* 0xbb67ae8521047890 */ /* 0x000fe2000fffe03f */
[----:B------:R-:W-:Y:S01]  /*1c1d0*/  IADD3.X R219, R197, UR36, RZ, P3, !PT ;  /* 0x00000024c5db7c10 */ /* 0x000fe20009ffe4ff */
[----:B------:R-:W3:Y:S01]  /*1c1e0*/  LDL.64 R188, [R1+0x88] ;  /* 0x0000880001bc7983 */ /* 0x000ee20000100a00 */
[----:B------:R-:W-:Y:S01]  /*1c1f0*/  LOP3.LUT R213, R213, 0xffffffdf, RZ, 0xc0, !PT ;  /* 0xffffffdfd5d57812 */ /* 0x000fe200078ec0ff */
[----:B------:R-:W4:Y:S01]  /*1c200*/  LDC.U8 R193, c[0x0][0x2d8] ;  /* 0x0000b600ffc17b82 */ /* 0x000f220000000000 */
[C---:B------:R-:W-:Y:S01]  /*1c210*/  IADD3 R198, P2, R196.reuse, UR34, RZ ;  /* 0x00000022c4c67c10 */ /* 0x040fe2000ff5e0ff */
[----:B------:R-:W-:Y:S01]  /*1c220*/  ULOP3.LUT UR5, UR41, UR33, URZ, 0x3c, !UPT ;  /* 0x0000002129057292 */ /* 0x000fe2000f8e3c3f */
[----:B------:R-:W-:Y:S01]  /*1c230*/  @P0 LOP3.LUT R213, R213, 0x20, RZ, 0xfc, !PT ;  /* 0x00000020d5d50812 */ /* 0x000fe200078efcff */
[----:B------:R-:W5:Y:S01]  /*1c240*/  LDL.64 R182, [R1+0x98] ;  /* 0x0000980001b67983 */ /* 0x000f620000100a00 */
[----:B------:R-:W-:Y:S02]  /*1c250*/  IADD3.X R199, R197, UR31, RZ, P2, !PT ;  /* 0x0000001fc5c77c10 */ /* 0x000fe400097fe4ff */
[----:B------:R-:W-:Y:S02]  /*1c260*/  IADD3 R216, P2, R196, UR39, RZ ;  /* 0x00000027c4d87c10 */ /* 0x000fe4000ff5e0ff */
[----:B-1----:R-:W-:Y:S01]  /*1c270*/  LOP3.LUT R173, R251, UR5, RZ, 0x3c, !PT ;  /* 0x00000005fbad7c12 */ /* 0x002fe2000f8e3cff */
[----:B------:R-:W4:Y:S01]  /*1c280*/  LDL.64 R176, [R1+0x90] ;  /* 0x0000900001b07983 */ /* 0x000f220000100a00 */
[----:B------:R-:W-:Y:S03]  /*1c290*/  IADD3.X R217, R197, UR38, RZ, P2, !PT ;  /* 0x00000026c5d97c10 */ /* 0x000fe600097fe4ff */
[----:B------:R-:W-:Y:S02]  /*1c2a0*/  IMAD.WIDE.U32 R178, R173, -0x326172a9, RZ ;  /* 0xcd9e8d57adb27825 */ /* 0x000fe400078e00ff */
[----:B------:R1:W4:Y:S04]  /*1c2b0*/  LDL.S16 R195, [R1+0x70] ;  /* 0x0000700001c37983 */ /* 0x0003280000100600 */
[----:B------:R1:W4:Y:S04]  /*1c2c0*/  LDL.S16 R194, [R1+0x6c] ;  /* 0x00006c0001c27983 */ /* 0x0003280000100600 */
[----:B------:R-:W1:Y:S08]  /*1c2d0*/  S2R R132, SR_TID.X ;  /* 0x0000000000847919 */ /* 0x000e700000002100 */
[----:B------:R1:W4:Y:S01]  /*1c2e0*/  LDL.S16 R221, [R1+0x78] ;  /* 0x0000780001dd7983 */ /* 0x0003220000100600 */
[--C-:B--2---:R-:W-:Y:S01]  /*1c2f0*/  LOP3.LUT R133, R181, UR4, R250.reuse, 0x96, !PT ;  /* 0x00000004b5857c12 */ /* 0x104fe2000f8e96fa */
[----:B-1----:R-:W-:Y:S04]  /*1c300*/  IMAD.SHL.U32 R132, R132, 0x2, RZ ;  /* 0x0000000284847824 */ /* 0x002fe800078e00ff */
[----:B------:R-:W-:Y:S01]  /*1c310*/  IMAD.WIDE.U32 R184, R133, -0x326172a9, RZ ;  /* 0xcd9e8d5785b87825 */ /* 0x000fe200078e00ff */
[----:B------:R-:W-:Y:S02]  /*1c320*/  LOP3.LUT R132, R132, 0x6, RZ, 0xc0, !PT ;  /* 0x0000000684847812 */ /* 0x000fe400078ec0ff */
[----:B---3--:R-:W-:Y:S03]  /*1c330*/  LOP3.LUT R175, R189, UR4, R250, 0x96, !PT ;  /* 0x00000004bdaf7c12 */ /* 0x008fe6000f8e96fa */
[----:B------:R-:W-:Y:S01]  /*1c340*/  IMAD R3, R3, 0x20, R132 ;  /* 0x0000002003037824 */ /* 0x000fe200078e0284 */
[----:B-----5:R-:W-:Y:S01]  /*1c350*/  LOP3.LUT R173, R179, UR14, R182, 0x96, !PT ;  /* 0x0000000eb3ad7c12 */ /* 0x020fe2000f8e96b6 */
[----:B------:R-:W-:Y:S02]  /*1c360*/  IMAD.WIDE.U32 R186, R175, -0x326172a9, RZ ;  /* 0xcd9e8d57afba7825 */ /* 0x000fe400078e00ff */
[----:B------:R1:W2:Y:S01]  /*1c370*/  I2F R132, R3 ;  /* 0x0000000300847306 */ /* 0x0002a20000201400 */
[C---:B------:R-:W-:Y:S02]  /*1c380*/  IADD3 R172, R3.reuse, 0x1, RZ ;  /* 0x0000000103ac7810 */ /* 0x040fe40007ffe0ff */
[C---:B------:R-:W-:Y:S02]  /*1c390*/  IADD3 R139, R3.reuse, 0x8, RZ ;  /* 0x00000008038b7810 */ /* 0x040fe40007ffe0ff */
[C---:B------:R-:W-:Y:S02]  /*1c3a0*/  IADD3 R134, R3.reuse, 0x11, RZ ;  /* 0x0000001103867810 */ /* 0x040fe40007ffe0ff */
[C---:B------:R-:W-:Y:S02]  /*1c3b0*/  IADD3 R174, R3.reuse, 0x18, RZ ;  /* 0x0000001803ae7810 */ /* 0x040fe40007ffe0ff */
[C---:B------:R-:W-:Y:S01]  /*1c3c0*/  IADD3 R138, R3.reuse, 0x9, RZ ;  /* 0x00000009038a7810 */ /* 0x040fe20007ffe0ff */
[----:B------:R-:W3:Y:S01]  /*1c3d0*/  I2F R172, R172 ;  /* 0x000000ac00ac7306 */ /* 0x000ee20000201400 */
[----:B------:R-:W-:Y:S02]  /*1c3e0*/  IADD3 R135, R3, 0x10, RZ ;  /* 0x0000001003877810 */ /* 0x000fe40007ffe0ff */
[----:B----4-:R-:W-:Y:S07]  /*1c3f0*/  LOP3.LUT R176, R179, UR14, R176, 0x96, !PT ;  /* 0x0000000eb3b07c12 */ /* 0x010fee000f8e96b0 */
[----:B------:R-:W4:Y:S01]  /*1c400*/  I2F R139, R139 ;  /* 0x0000008b008b7306 */ /* 0x000f220000201400 */
[----:B-1----:R-:W-:Y:S01]  /*1c410*/  IADD3 R3, R3, 0x19, RZ ;  /* 0x0000001903037810 */ /* 0x002fe20007ffe0ff */
[C---:B--2---:R-:W-:Y:S02]  /*1c420*/  FFMA.FTZ R4, R132.reuse, UR26, R4 ;  /* 0x0000001a84047c23 */ /* 0x044fe40008010004 */
[C---:B------:R-:W-:Y:S02]  /*1c430*/  FFMA.FTZ R6, R132.reuse, UR26, R6 ;  /* 0x0000001a84067c23 */ /* 0x040fe40008010006 */
[C---:B------:R-:W-:Y:S04]  /*1c440*/  FFMA.FTZ R8, R132.reuse, UR26, R8 ;  /* 0x0000001a84087c23 */ /* 0x040fe80008010008 */
[----:B------:R-:W1:Y:S01]  /*1c450*/  I2F R134, R134 ;  /* 0x0000008600867306 */ /* 0x000e620000201400 */
[----:B------:R-:W-:Y:S01]  /*1c460*/  FFMA.FTZ R10, R132, UR26, R10 ;  /* 0x0000001a840a7c23 */ /* 0x000fe2000801000a */
[----:B------:R-:W-:Y:S01]  /*1c470*/  FMNMX.FTZ R132, R4, R0, !PT ;  /* 0x0000000004847209 */ /* 0x000fe20007810000 */
[C---:B---3--:R-:W-:Y:S02]  /*1c480*/  FFMA.FTZ R5, R172.reuse, UR26, R5 ;  /* 0x0000001aac057c23 */ /* 0x048fe40008010005 */
[C---:B------:R-:W-:Y:S02]  /*1c490*/  FFMA.FTZ R7, R172.reuse, UR26, R7 ;  /* 0x0000001aac077c23 */ /* 0x040fe40008010007 */
[C---:B------:R-:W-:Y:S03]  /*1c4a0*/  FFMA.FTZ R9, R172.reuse, UR26, R9 ;  /* 0x0000001aac097c23 */ /* 0x040fe60008010009 */
[----:B------:R-:W2:Y:S01]  /*1c4b0*/  I2F R133, R174 ;  /* 0x000000ae00857306 */ /* 0x000ea20000201400 */
[----:B------:R-:W-:Y:S02]  /*1c4c0*/  FFMA.FTZ R11, R172, UR26, R11 ;  /* 0x0000001aac0b7c23 */ /* 0x000fe4000801000b */
[----:B------:R-:W-:Y:S04]  /*1c4d0*/  IMAD.WIDE.U32 R172, R173, -0x2daee0ad, RZ ;  /* 0xd2511f53adac7825 */ /* 0x000fe800078e00ff */
[C---:B----4-:R-:W-:Y:S02]  /*1c4e0*/  FFMA.FTZ R16, R139.reuse, UR26, R16 ;  /* 0x0000001a8b107c23 */ /* 0x050fe40008010010 */
[C---:B------:R-:W-:Y:S01]  /*1c4f0*/  FFMA.FTZ R18, R139.reuse, UR26, R18 ;  /* 0x0000001a8b127c23 */ /* 0x040fe20008010012 */
[----:B------:R-:W3:Y:S01]  /*1c500*/  I2F R138, R138 ;  /* 0x0000008a008a7306 */ /* 0x000ee20000201400 */
[C---:B------:R-:W-:Y:S02]  /*1c510*/  FFMA.FTZ R12, R139.reuse, UR26, R12 ;  /* 0x0000001a8b0c7c23 */ /* 0x040fe4000801000c */
[----:B------:R-:W-:Y:S02]  /*1c520*/  FFMA.FTZ R14, R139, UR26, R14 ;  /* 0x0000001a8b0e7c23 */ /* 0x000fe4000801000e */
[C---:B-1----:R-:W-:Y:S02]  /*1c530*/  FFMA.FTZ R25, R134.reuse, UR26, R25 ;  /* 0x0000001a86197c23 */ /* 0x042fe40008010019 */
[C---:B------:R-:W-:Y:S02]  /*1c540*/  FFMA.FTZ R27, R134.reuse, UR26, R27 ;  /* 0x0000001a861b7c23 */ /* 0x040fe4000801001b */
[C---:B------:R-:W-:Y:S01]  /*1c550*/  FFMA.FTZ R21, R134.reuse, UR26, R21 ;  /* 0x0000001a86157c23 */ /* 0x040fe20008010015 */
[----:B------:R-:W1:Y:S01]  /*1c560*/  I2F R135, R135 ;  /* 0x0000008700877306 */ /* 0x000e620000201400 */
[----:B------:R-:W-:Y:S01]  /*1c570*/  FFMA.FTZ R23, R134, UR26, R23 ;  /* 0x0000001a86177c23 */ /* 0x000fe20008010017 */
[----:B------:R-:W-:Y:S02]  /*1c580*/  FMNMX.FTZ R134, R5, R132, !PT ;  /* 0x0000008405867209 */ /* 0x000fe40007810000 */
[----:B------:R-:W-:Y:S01]  /*1c590*/  FMNMX.FTZ R132, R8, R136, !PT ;  /* 0x0000008808847209 */ /* 0x000fe20007810000 */
[C---:B--2---:R-:W-:Y:S01]  /*1c5a0*/  FFMA.FTZ R32, R133.reuse, UR26, R32 ;  /* 0x0000001a85207c23 */ /* 0x044fe20008010020 */
[----:B------:R-:W-:Y:S01]  /*1c5b0*/  FMNMX.FTZ R134, R16, R134, !PT ;  /* 0x0000008610867209 */ /* 0x000fe20007810000 */
[----:B------:R-:W-:Y:S01]  /*1c5c0*/  FFMA.FTZ R34, R133, UR26, R34 ;  /* 0x0000001a85227c23 */ /* 0x000fe20008010022 */
[----:B------:R-:W-:Y:S01]  /*1c5d0*/  FMNMX.FTZ R132, R9, R132, !PT ;  /* 0x0000008409847209 */ /* 0x000fe20007810000 */
[----:B------:R-:W-:Y:S01]  /*1c5e0*/  FFMA.FTZ R28, R133, UR26, R28 ;  /* 0x0000001a851c7c23 */ /* 0x000fe2000801001c */
[--C-:B------:R-:W-:Y:S01]  /*1c5f0*/  LOP3.LUT R174, R185, UR13, R178.reuse, 0x96, !PT ;  /* 0x0000000db9ae7c12 */ /* 0x100fe2000f8e96b2 */
[----:B------:R-:W2:Y:S01]  /*1c600*/  I2F R3, R3 ;  /* 0x0000000300037306 */ /* 0x000ea20000201400 */
[----:B------:R-:W-:Y:S01]  /*1c610*/  LOP3.LUT R178, R187, UR13, R178, 0x96, !PT ;  /* 0x0000000dbbb27c12 */ /* 0x000fe2000f8e96b2 */
[----:B------:R-:W-:Y:S01]  /*1c620*/  FFMA.FTZ R30, R133, UR26, R30 ;  /* 0x0000001a851e7c23 */ /* 0x000fe2000801001e */
[----:B------:R-:W-:Y:S01]  /*1c630*/  FMNMX.FTZ R133, R6, R2, !PT ;  /* 0x0000000206857209 */ /* 0x000fe20007810000 */
[----:B---3--:R-:W-:Y:S02]  /*1c640*/  FFMA.FTZ R17, R138, UR26, R17 ;  /* 0x0000001a8a117c23 */ /* 0x008fe40008010011 */
[----:B------:R-:W-:Y:S01]  /*1c650*/  IMAD.WIDE.U32 R182, R174, -0x2daee0ad, RZ ;  /* 0xd2511f53aeb67825 */ /* 0x000fe200078e00ff */
[----:B------:R-:W-:Y:S03]  /*1c660*/  FMNMX.FTZ R133, R7, R133, !PT ;  /* 0x0000008507857209 */ /* 0x000fe60007810000 */
[C---:B------:R-:W-:Y:S01]  /*1c670*/  FFMA.FTZ R19, R138.reuse, UR26, R19 ;  /* 0x0000001a8a137c23 */ /* 0x040fe20008010013 */
[----:B------:R-:W-:Y:S01]  /*1c680*/  LOP3.LUT R172, R183, UR10, R172, 0x96, !PT ;  /* 0x0000000ab7ac7c12 */ /* 0x000fe2000f8e96ac */
[C---:B------:R-:W-:Y:S02]  /*1c690*/  FFMA.FTZ R13, R138.reuse, UR26, R13 ;  /* 0x0000001a8a0d7c23 */ /* 0x040fe4000801000d */
[C---:B-1----:R-:W-:Y:S02]  /*1c6a0*/  FFMA.FTZ R20, R135.reuse, UR26, R20 ;  /* 0x0000001a87147c23 */ /* 0x042fe40008010014 */
[----:B------:R-:W-:Y:S01]  /*1c6b0*/  FFMA.FTZ R15, R138, UR26, R15 ;  /* 0x0000001a8a0f7c23 */ /* 0x000fe2000801000f */
[----:B------:R-:W-:Y:S01]  /*1c6c0*/  FMNMX.FTZ R138, R18, R133, !PT ;  /* 0x00000085128a7209 */ /* 0x000fe20007810000 */
[----:B------:R-:W-:Y:S01]  /*1c6d0*/  FFMA.FTZ R26, R135, UR26, R26 ;  /* 0x0000001a871a7c23 */ /* 0x000fe2000801001a */
[----:B------:R-:W-:Y:S01]  /*1c6e0*/  FMNMX.FTZ R133, R17, R134, !PT ;  /* 0x0000008611857209 */ /* 0x000fe20007810000 */
[----:B------:R-:W-:Y:S01]  /*1c6f0*/  IMAD.WIDE.U32 R190, R178, -0x2daee0ad, RZ ;  /* 0xd2511f53b2be7825 */ /* 0x000fe200078e00ff */
[----:B------:R-:W-:Y:S02]  /*1c700*/  FMNMX.FTZ R138, R19, R138, !PT ;  /* 0x0000008a138a7209 */ /* 0x000fe40007810000 */
[----:B------:R-:W-:Y:S01]  /*1c710*/  FMNMX.FTZ R133, R20, R133, !PT ;  /* 0x0000008514857209 */ /* 0x000fe20007810000 */
[----:B--2---:R-:W-:Y:S01]  /*1c720*/  FFMA.FTZ R33, R3, UR26, R33 ;  /* 0x0000001a03217c23 */ /* 0x004fe20008010021 */
[----:B------:R-:W-:Y:S01]  /*1c730*/  LOP3.LUT R134, R173, UR12, R180, 0x96, !PT ;  /* 0x0000000cad867c12 */ /* 0x000fe2000f8e96b4 */
[----:B------:R-:W-:Y:S01]  /*1c740*/  FFMA.FTZ R35, R3, UR26, R35 ;  /* 0x0000001a03237c23 */ /* 0x000fe20008010023 */
[----:B------:R-:W-:Y:S01]  /*1c750*/  FMNMX.FTZ R139, R21, R133, !PT ;  /* 0x00000085158b7209 */ /* 0x000fe20007810000 */
[C---:B------:R-:W-:Y:S02]  /*1c760*/  FFMA.FTZ R29, R3.reuse, UR26, R29 ;  /* 0x0000001a031d7c23 */ /* 0x040fe4000801001d */
[----:B------:R-:W-:Y:S01]  /*1c770*/  FFMA.FTZ R31, R3, UR26, R31 ;  /* 0x0000001a031f7c23 */ /* 0x000fe2000801001f */
[----:B------:R-:W-:Y:S01]  /*1c780*/  FMNMX.FTZ R3, R12, R132, !PT ;  /* 0x000000840c037209 */ /* 0x000fe20007810000 */
[C---:B------:R-:W-:Y:S01]  /*1c790*/  FFMA.FTZ R24, R135.reuse, UR26, R24 ;  /* 0x0000001a87187c23 */ /* 0x040fe20008010018 */
[----:B------:R-:W-:Y:S01]  /*1c7a0*/  FMNMX.FTZ R139, R32, R139, !PT ;  /* 0x0000008b208b7209 */ /* 0x000fe20007810000 */
[----:B------:R-:W-:Y:S01]  /*1c7b0*/  FFMA.FTZ R22, R135, UR26, R22 ;  /* 0x0000001a87167c23 */ /* 0x000fe20008010016 */
[----:B------:R-:W-:Y:S01]  /*1c7c0*/  FMNMX.FTZ R3, R13, R3, !PT ;  /* 0x000000030d037209 */ /* 0x000fe20007810000 */
[----:B------:R-:W-:Y:S01]  /*1c7d0*/  IMAD.WIDE.U32 R180, R176, -0x2daee0ad, RZ ;  /* 0xd2511f53b0b47825 */ /* 0x000fe200078e00ff */
[----:B------:R-:W-:Y:S02]  /*1c7e0*/  FMNMX.FTZ R139, R33, R139, !PT ;  /* 0x0000008b218b7209 */ /* 0x000fe40007810000 */
[----:B------:R-:W-:Y:S01]  /*1c7f0*/  FMNMX.FTZ R3, R24, R3, !PT ;  /* 0x0000000318037209 */ /* 0x000fe20007810000 */
[----:B------:R-:W-:Y:S01]  /*1c800*/  IMAD.WIDE.U32 R134, R134, -0x326172a9, RZ ;  /* 0xcd9e8d5786867825 */ /* 0x000fe200078e00ff */
        /* <DEDUP_REMOVED lines=24> */
[----:B------:R-:W-:Y:S01]  /*1c990*/  LOP3.LUT R173, R189, UR9, R134, 0x96, !PT ;  /* 0x00000009bdad7c12 */ /* 0x000fe2000f8e9686 */
[----:B------:R-:W3:Y:S01]  /*1c9a0*/  SHFL.BFLY PT, R175, R138, 0x2, 0x1f ;  /* 0x0c401f008aaf7f89 */ /* 0x000ee200000e0000 */
[----:B------:R-:W-:Y:S02]  /*1c9b0*/  FMNMX.FTZ R134, R31, R135, !PT ;  /* 0x000000871f867209 */ /* 0x000fe40007810000 */
[----:B-1----:R-:W-:Y:S01]  /*1c9c0*/  FMNMX.FTZ R135, R139, R177, !PT ;  /* 0x000000b18b877209 */ /* 0x002fe20007810000 */
[----:B------:R-:W-:Y:S01]  /*1c9d0*/  IMAD.WIDE.U32 R186, R173, -0x2daee0ad, RZ ;  /* 0xd2511f53adba7825 */ /* 0x000fe200078e00ff */
[----:B------:R-:W-:Y:S02]  /*1c9e0*/  LOP3.LUT R174, R185, UR9, R180, 0x96, !PT ;  /* 0x00000009b9ae7c12 */ /* 0x000fe4000f8e96b4 */
[----:B--2---:R-:W-:Y:S01]  /*1c9f0*/  FMNMX.FTZ R3, R3, R178, !PT ;  /* 0x000000b203037209 */ /* 0x004fe20007810000 */
[----:B------:R-:W1:Y:S01]  /*1ca00*/  SHFL.BFLY PT, R139, R135, 0x1, 0x1f ;  /* 0x0c201f00878b7f89 */ /* 0x000e6200000e0000 */
[----:B------:R-:W-:Y:S01]  /*1ca10*/  LOP3.LUT R176, R133, UR8, R182, 0x96, !PT ;  /* 0x0000000885b07c12 */ /* 0x000fe2000f8e96b6 */
[----:B------:R-:W-:Y:S01]  /*1ca20*/  IMAD.WIDE.U32 R232, R174, -0x2daee0ad, RZ ;  /* 0xd2511f53aee87825 */ /* 0x000fe200078e00ff */
[----:B------:R-:W-:Y:S03]  /*1ca30*/  LOP3.LUT R178, R187, UR6, R132, 0x96, !PT ;  /* 0x00000006bbb27c12 */ /* 0x000fe6000f8e9684 */
[----:B------:R-:W-:Y:S02]  /*1ca40*/  IMAD.WIDE.U32 R172, R172, -0x2daee0ad, RZ ;  /* 0xd2511f53acac7825 */ /* 0x000fe400078e00ff */
[----:B------:R-:W2:Y:S02]  /*1ca50*/  SHFL.BFLY PT, R174, R3, 0x1, 0x1f ;  /* 0x0c201f0003ae7f89 */ /* 0x000ea400000e0000 */
[----:B------:R-:W-:Y:S01]  /*1ca60*/  IMAD.WIDE.U32 R178, R178, -0x326172a9, RZ ;  /* 0xcd9e8d57b2b27825 */ /* 0x000fe200078e00ff */
[----:B------:R-:W-:Y:S02]  /*1ca70*/  LOP3.LUT R132, R173, UR8, R190, 0x96, !PT ;  /* 0x00000008ad847c12 */ /* 0x000fe4000f8e96be */
[----:B------:R-:W-:Y:S01]  /*1ca80*/  LOP3.LUT R180, R233, UR6, R172, 0x96, !PT ;  /* 0x00000006e9b47c12 */ /* 0x000fe2000f8e96ac */
[----:B------:R-:W-:Y:S01]  /*1ca90*/  IMAD.WIDE.U32 R176, R176, -0x326172a9, RZ ;  /* 0xcd9e8d57b0b07825 */ /* 0x000fe200078e00ff */
[----:B---3--:R-:W-:Y:S01]  /*1caa0*/  FMNMX.FTZ R138, R138, R175, !PT ;  /* 0x000000af8a8a7209 */ /* 0x008fe20007810000 */
[----:B------:R-:W3:Y:S02]  /*1cab0*/  SHFL.BFLY PT, R182, R134, 0x2, 0x1f ;  /* 0x0c401f0086b67f89 */ /* 0x000ee400000e0000 */
[----:B------:R-:W-:Y:S01]  /*1cac0*/  IMAD.WIDE.U32 R180, R180, -0x326172a9, RZ ;  /* 0xcd9e8d57b4b47825 */ /* 0x000fe200078e00ff */
[----:B------:R-:W-:Y:S02]  /*1cad0*/  LOP3.LUT R173, R179, UR15, R176, 0x96, !PT ;  /* 0x0000000fb3ad7c12 */ /* 0x000fe4000f8e96b0 */
[----:B------:R-:W-:Y:S01]  /*1cae0*/  LOP3.LUT R188, R177, UR7, R188, 0x96, !PT ;  /* 0x00000007b1bc7c12 */ /* 0x000fe2000f8e96bc */
[----:B------:R-:W-:Y:S01]  /*1caf0*/  IMAD.WIDE.U32 R190, R132, -0x326172a9, RZ ;  /* 0xcd9e8d5784be7825 */ /* 0x000fe200078e00ff */
[----:B------:R-:W-:Y:S02]  /*1cb00*/  LOP3.LUT R133, R173, 0xff, RZ, 0xc0, !PT ;  /* 0x000000ffad857812 */ /* 0x000fe400078ec0ff */
[----:B-1----:R-:W-:Y:S01]  /*1cb10*/  FMNMX.FTZ R135, R135, R139, !PT ;  /* 0x0000008b87877209 */ /* 0x002fe20007810000 */
[----:B------:R-:W1:Y:S01]  /*1cb20*/  SHFL.BFLY PT, R172, R138, 0x1, 0x1f ;  /* 0x0c201f008aac7f89 */ /* 0x000e6200000e0000 */
[----:B------:R-:W-:Y:S02]  /*1cb30*/  ISETP.GE.U32.AND P0, PT, R193, R133, PT ;  /* 0x00000085c100720c */ /* 0x000fe40003f06070 */
[C---:B------:R-:W-:Y:S01]  /*1cb40*/  FSETP.NEU.FTZ.AND P3, PT, R135.reuse, -INF , PT ;  /* 0xff8000008700780b */ /* 0x040fe20003f7d000 */
[----:B------:R-:W-:Y:S01]  /*1cb50*/  FADD.FTZ R0, -R135, R0 ;  /* 0x0000000087007221 */ /* 0x000fe20000010100 */
[----:B------:R-:W-:Y:S02]  /*1cb60*/  LOP3.LUT R175, R181, UR15, R190, 0x96, !PT ;  /* 0x0000000fb5af7c12 */ /* 0x000fe4000f8e96be */
[----:B--2---:R-:W-:Y:S01]  /*1cb70*/  FMNMX.FTZ R133, R3, R174, !PT ;  /* 0x000000ae03857209 */ /* 0x004fe20007810000 */
[----:B------:R-:W-:Y:S01]  /*1cb80*/  FMUL.FTZ R3, R135, c[0x0][0x23c] ;  /* 0x00008f0087037a20 */ /* 0x000fe20000410000 */
[----:B------:R-:W-:Y:S01]  /*1cb90*/  SHF.R.U32.HI R139, RZ, 0x18, R175 ;  /* 0x00000018ff8b7819 */ /* 0x000fe200000116af */
[----:B------:R-:W-:Y:S01]  /*1cba0*/  FMUL.FTZ R0, R0, c[0x0][0x23c] ;  /* 0x00008f0000007a20 */ /* 0x000fe20000410000 */
[----:B------:R-:W-:Y:S02]  /*1cbb0*/  LOP3.LUT R233, R191, UR7, R184, 0x96, !PT ;  /* 0x00000007bfe97c12 */ /* 0x000fe4000f8e96b8 */
[----:B------:R-:W-:Y:S02]  /*1cbc0*/  FSEL R3, R3, RZ, P3 ;  /* 0x000000ff03037208 */ /* 0x000fe40001800000 */
[----:B---3--:R-:W-:Y:S02]  /*1cbd0*/  FMNMX.FTZ R132, R134, R182, !PT ;  /* 0x000000b686847209 */ /* 0x008fe40007810000 */
[----:B------:R-:W-:Y:S01]  /*1cbe0*/  LOP3.LUT R134, R175, 0xff, RZ, 0xc0, !PT ;  /* 0x000000ffaf867812 */ /* 0x000fe200078ec0ff */
[--C-:B------:R-:W-:Y:S01]  /*1cbf0*/  FFMA.FTZ R177, R4, c[0x0][0x23c], -R3.reuse ;  /* 0x00008f0004b17a23 */ /* 0x100fe20000010803 */
[----:B------:R-:W-:Y:S01]  /*1cc00*/  ISETP.GE.U32.AND P3, PT, R193, R139, PT ;  /* 0x0000008bc100720c */ /* 0x000fe20003f66070 */
[--C-:B------:R-:W-:Y:S01]  /*1cc10*/  FFMA.FTZ R5, R5, c[0x0][0x23c], -R3.reuse ;  /* 0x00008f0005057a23 */ /* 0x100fe20000010803 */
[----:B------:R-:W-:Y:S01]  /*1cc20*/  ISETP.GE.U32.AND P6, PT, R193, R134, PT ;  /* 0x00000086c100720c */ /* 0x000fe20003fc6070 */
[--C-:B------:R-:W-:Y:S01]  /*1cc30*/  FFMA.FTZ R238, R32, c[0x0][0x23c], -R3.reuse ;  /* 0x00008f0020ee7a23 */ /* 0x100fe20000010803 */
[----:B------:R-:W-:Y:S01]  /*1cc40*/  LOP3.LUT R182, R179, UR15, R176, 0x96, !PT ;  /* 0x0000000fb3b67c12 */ /* 0x000fe2000f8e96b0 */
[----:B------:R-:W-:Y:S01]  /*1cc50*/  MUFU.EX2 R177, R177 ;  /* 0x000000b100b17308 */ /* 0x000fe20000000800 */
[----:B-1----:R-:W-:Y:S01]  /*1cc60*/  FMNMX.FTZ R134, R138, R172, !PT ;  /* 0x000000ac8a867209 */ /* 0x002fe20007810000 */
[--C-:B------:R-:W-:Y:S01]  /*1cc70*/  FFMA.FTZ R240, R33, c[0x0][0x23c], -R3.reuse ;  /* 0x00008f0021f07a23 */ /* 0x100fe20000010803 */
[----:B------:R-:W-:Y:S01]  /*1cc80*/  LOP3.LUT R138, R173, 0xffff, RZ, 0xc0, !PT ;  /* 0x0000ffffad8a7812 */ /* 0x000fe200078ec0ff */
[--C-:B------:R-:W-:Y:S01]  /*1cc90*/  FFMA.FTZ R227, R20, c[0x0][0x23c], -R3.reuse ;  /* 0x00008f0014e37a23 */ /* 0x100fe20000010803 */
[----:B------:R-:W-:Y:S01]  /*1cca0*/  FSETP.NEU.FTZ.AND P2, PT, R134, -INF , PT ;  /* 0xff8000008600780b */ /* 0x000fe20003f5d000 */
[----:B------:R-:W-:Y:S01]  /*1ccb0*/  FFMA.FTZ R228, R21, c[0x0][0x23c], -R3 ;  /* 0x00008f0015e47a23 */ /* 0x000fe20000010803 */
[----:B------:R-:W-:Y:S01]  /*1ccc0*/  SHF.R.U32.HI R138, RZ, 0x8, R138 ;  /* 0x00000008ff8a7819 */ /* 0x000fe2000001168a */
[----:B------:R-:W-:Y:S01]  /*1ccd0*/  FMUL.FTZ R139, R133, c[0x0][0x23c] ;  /* 0x00008f00858b7a20 */ /* 0x000fe20000410000 */
[----:B------:R-:W-:Y:S01]  /*1cce0*/  SHF.R.U32.HI R192, RZ, 0x18, R173 ;  /* 0x00000018ffc07819 */ /* 0x000fe200000116ad */
[----:B------:R-:W1:Y:S01]  /*1ccf0*/  MUFU.EX2 R189, R5 ;  /* 0x0000000500bd7308 */ /* 0x000e620000000800 */
[----:B------:R-:W-:Y:S01]  /*1cd00*/  LOP3.LUT R138, R138, 0xffff, RZ, 0xc0, !PT ;  /* 0x0000ffff8a8a7812 */ /* 0x000fe200078ec0ff */
[----:B------:R-:W-:Y:S01]  /*1cd10*/  FMUL.FTZ R172, R134, c[0x0][0x23c] ;  /* 0x00008f0086ac7a20 */ /* 0x000fe20000410000 */
[C---:B------:R-:W-:Y:S01]  /*1cd20*/  ISETP.GE.U32.AND P1, PT, R193.reuse, R192, PT ;  /* 0x000000c0c100720c */ /* 0x040fe20003f26070 */
[--C-:B------:R-:W-:Y:S01]  /*1cd30*/  FFMA.FTZ R214, R16, c[0x0][0x23c], -R3.reuse ;  /* 0x00008f0010d67a23 */ /* 0x100fe20000010803 */
[----:B------:R-:W-:Y:S01]  /*1cd40*/  ISETP.GE.U32.AND P5, PT, R193, R138, PT ;  /* 0x0000008ac100720c */ /* 0x000fe20003fa6070 */
[----:B------:R-:W-:Y:S01]  /*1cd50*/  FFMA.FTZ R215, R17, c[0x0][0x23c], -R3 ;  /* 0x00008f0011d77a23 */ /* 0x000fe20000010803 */
[----:B------:R-:W-:Y:S01]  /*1cd60*/  FSEL R172, R172, RZ, P2 ;  /* 0x000000ffacac7208 */ /* 0x000fe20001000000 */
[----:B------:R-:W2:Y:S01]  /*1cd70*/  SHFL.BFLY PT, R138, R132, 0x1, 0x1f ;  /* 0x0c201f00848a7f89 */ /* 0x000ea200000e0000 */
[----:B------:R-:W-:Y:S03]  /*1cd80*/  FSETP.NEU.FTZ.AND P2, PT, R133, -INF , PT ;  /* 0xff8000008500780b */ /* 0x000fe60003f5d000 */
[--C-:B------:R-:W-:Y:S01]  /*1cd90*/  FFMA.FTZ R184, R6, c[0x0][0x23c], -R172.reuse ;  /* 0x00008f0006b87a23 */ /* 0x100fe200000108ac */
[----:B------:R-:W-:Y:S01]  /*1cda0*/  FSEL R4, R139, RZ, P2 ;  /* 0x000000ff8b047208 */ /* 0x000fe20001000000 */
[--C-:B------:R-:W-:Y:S02]  /*1cdb0*/  FFMA.FTZ R7, R7, c[0x0][0x23c], -R172.reuse ;  /* 0x00008f0007077a23 */ /* 0x100fe400000108ac */
[----:B------:R-:W-:Y:S02]  /*1cdc0*/  FFMA.FTZ R220, R18, c[0x0][0x23c], -R172 ;  /* 0x00008f0012dc7a23 */ /* 0x000fe400000108ac */
[--C-:B------:R-:W-:Y:S01]  /*1cdd0*/  FFMA.FTZ R234, R25, c[0x0][0x23c], -R4.reuse ;  /* 0x00008f0019ea7a23 */ /* 0x100fe20000010804 */
[----:B------:R-:W-:Y:S01]  /*1cde0*/  MUFU.EX2 R184, R184 ;  /* 0x000000b800b87308 */ /* 0x000fe20000000800 */
[--C-:B------:R-:W-:Y:S02]  /*1cdf0*/  FFMA.FTZ R191, R8, c[0x0][0x23c], -R4.reuse ;  /* 0x00008f0008bf7a23 */ /* 0x100fe40000010804 */
[--C-:B------:R-:W-:Y:S01]  /*1ce00*/  FFMA.FTZ R226, R12, c[0x0][0x23c], -R4.reuse ;  /* 0x00008f000ce27a23 */ /* 0x100fe20000010804 */
[----:B-1----:R-:W-:Y:S01]  /*1ce10*/  F2FP.BF16.PACK_AB R139, R189, R177 ;  /* 0x000000b1bd8b723e */ /* 0x002fe200000010ff */
[----:B------:R-:W-:Y:S01]  /*1ce20*/  FFMA.FTZ R225, R13, c[0x0][0x23c], -R4 ;  /* 0x00008f000de17a23 */ /* 0x000fe20000010804 */
[----:B------:R-:W-:Y:S01]  /*1ce30*/  SHF.R.U32.HI R5, RZ, 0x10, R173 ;  /* 0x00000010ff057819 */ /* 0x000fe200000116ad */
[--C-:B------:R-:W-:Y:S02]  /*1ce40*/  FFMA.FTZ R222, R19, c[0x0][0x23c], -R172.reuse ;  /* 0x00008f0013de7a23 */ /* 0x100fe400000108ac */
[----:B------:R-:W-:Y:S01]  /*1ce50*/  @!P0 HFMA2.BF16_V2 R195, -RZ.H0_H0, RZ.H0_H0, -R139.H0_H0 ;  /* 0x200000ffffc38231 */ /* 0x000fe2000034098b */
[----:B------:R-:W-:Y:S01]  /*1ce60*/  LOP3.LUT R5, R5, 0xff, RZ, 0xc0, !PT ;  /* 0x000000ff05057812 */ /* 0x000fe200078ec0ff */
[----:B------:R-:W1:Y:S01]  /*1ce70*/  MUFU.EX2 R187, R7 ;  /* 0x0000000700bb7308 */ /* 0x000e620000000800 */
[----:B--2---:R-:W-:Y:S01]  /*1ce80*/  FMNMX.FTZ R132, R132, R138, !PT ;  /* 0x0000008a84847209 */ /* 0x004fe20007810000 */
[----:B------:R-:W-:Y:S01]  /*1ce90*/  FFMA.FTZ R229, R22, c[0x0][0x23c], -R172 ;  /* 0x00008f0016e57a23 */ /* 0x000fe200000108ac */
[----:B------:R-:W-:Y:S01]  /*1cea0*/  PRMT R138, R139, 0x7632, R138 ;  /* 0x000076328b8a7816 */ /* 0x000fe2000000008a */
[----:B------:R2:W-:Y:S01]  /*1ceb0*/  @!P0 STL.S16 [R1+0x70], R195 ;  /* 0x000070c301008387 */ /* 0x0005e20000100600 */
[C---:B------:R-:W-:Y:S01]  /*1cec0*/  FSETP.NEU.FTZ.AND P2, PT, R132.reuse, -INF , PT ;  /* 0xff8000008400780b */ /* 0x040fe20003f5d000 */
[----:B------:R-:W-:Y:S01]  /*1ced0*/  FMUL.FTZ R3, R132, c[0x0][0x23c] ;  /* 0x00008f0084037a20 */ /* 0x000fe20000410000 */
[----:B------:R-:W-:Y:S01]  /*1cee0*/  PRMT R16, R195, 0x7610, R16 ;  /* 0x00007610c3107816 */ /* 0x000fe20000000010 */
[----:B------:R-:W-:Y:S01]  /*1cef0*/  @!P5 HFMA2.BF16_V2 R194, -RZ.H0_H0, RZ.H0_H0, -R138.H0_H0 ;  /* 0x200000ffffc2d231 */ /* 0x000fe2000034098a */
[----:B------:R-:W-:Y:S01]  /*1cf00*/  PRMT R174, R139, 0x5410, R138 ;  /* 0x000054108bae7816 */ /* 0x000fe2000000008a */
[--C-:B------:R-:W-:Y:S01]  /*1cf10*/  FFMA.FTZ R230, R23, c[0x0][0x23c], -R172.reuse ;  /* 0x00008f0017e67a23 */ /* 0x100fe200000108ac */
[----:B------:R-:W-:Y:S01]  /*1cf20*/  FSEL R3, R3, RZ, P2 ;  /* 0x000000ff03037208 */ /* 0x000fe20001000000 */
[----:B------:R-:W-:Y:S01]  /*1cf30*/  FFMA.FTZ R248, R34, c[0x0][0x23c], -R172 ;  /* 0x00008f0022f87a23 */ /* 0x000fe200000108ac */
[----:B------:R-:W-:Y:S01]  /*1cf40*/  ISETP.GE.U32.AND P2, PT, R193, R5, PT ;  /* 0x00000005c100720c */ /* 0x000fe20003f46070 */
[----:B------:R3:W-:Y:S01]  /*1cf50*/  @!P5 STL.S16 [R1+0x6c], R194 ;  /* 0x00006cc20100d387 */ /* 0x0007e20000100600 */
[----:B------:R-:W-:Y:S01]  /*1cf60*/  SHF.R.U32.HI R5, RZ, 0x10, R175 ;  /* 0x00000010ff057819 */ /* 0x000fe200000116af */
[--C-:B------:R-:W-:Y:S01]  /*1cf70*/  FFMA.FTZ R236, R26, c[0x0][0x23c], -R3.reuse ;  /* 0x00008f001aec7a23 */ /* 0x100fe20000010803 */
[----:B------:R-:W-:Y:S01]  /*1cf80*/  LOP3.LUT R175, R175, 0xffff, RZ, 0xc0, !PT ;  /* 0x0000ffffafaf7812 */ /* 0x000fe200078ec0ff */
[--C-:B------:R-:W-:Y:S01]  /*1cf90*/  FFMA.FTZ R237, R27, c[0x0][0x23c], -R3.reuse ;  /* 0x00008f001bed7a23 */ /* 0x100fe20000010803 */
[----:B------:R-:W-:Y:S01]  /*1cfa0*/  PRMT R6, R194, 0x7610, R6 ;  /* 0x00007610c2067816 */ /* 0x000fe20000000006 */
[--C-:B------:R-:W-:Y:S01]  /*1cfb0*/  FFMA.FTZ R10, R10, c[0x0][0x23c], -R3.reuse ;  /* 0x00008f000a0a7a23 */ /* 0x100fe20000010803 */
[----:B------:R-:W-:Y:S01]  /*1cfc0*/  LOP3.LUT R5, R5, 0xff, RZ, 0xc0, !PT ;  /* 0x000000ff05057812 */ /* 0x000fe200078ec0ff */
[--C-:B------:R-:W-:Y:S01]  /*1cfd0*/  FFMA.FTZ R224, R14, c[0x0][0x23c], -R3.reuse ;  /* 0x00008f000ee07a23 */ /* 0x100fe20000010803 */
[----:B------:R-:W-:Y:S01]  /*1cfe0*/  @!P5 PRMT R138, R6, 0x5410, RZ ;  /* 0x00005410068ad816 */ /* 0x000fe200000000ff */
[--C-:B------:R-:W-:Y:S01]  /*1cff0*/  FFMA.FTZ R223, R15, c[0x0][0x23c], -R3.reuse ;  /* 0x00008f000fdf7a23 */ /* 0x100fe20000010803 */
[----:B-1----:R-:W-:Y:S01]  /*1d000*/  F2FP.BF16.PACK_AB R173, R187, R184 ;  /* 0x000000b8bbad723e */ /* 0x002fe200000010ff */
[--C-:B------:R-:W-:Y:S01]  /*1d010*/  FFMA.FTZ R242, R30, c[0x0][0x23c], -R3.reuse ;  /* 0x00008f001ef27a23 */ /* 0x100fe20000010803 */
[----:B------:R-:W-:Y:S01]  /*1d020*/  ISETP.GE.U32.AND P4, PT, R193, R5, PT ;  /* 0x00000005c100720c */ /* 0x000fe20003f86070 */
[--C-:B------:R-:W-:Y:S01]  /*1d030*/  FFMA.FTZ R246, R31, c[0x0][0x23c], -R3.reuse ;  /* 0x00008f001ff67a23 */ /* 0x100fe20000010803 */
[----:B------:R-:W-:Y:S01]  /*1d040*/  LOP3.LUT R5, R178, 0xff, RZ, 0xc0, !PT ;  /* 0x000000ffb2057812 */ /* 0x000fe200078ec0ff */
[----:B--2---:R-:W-:Y:S01]  /*1d050*/  FFMA.FTZ R195, R11, c[0x0][0x23c], -R3 ;  /* 0x00008f000bc37a23 */ /* 0x004fe20000010803 */
[----:B------:R-:W-:Y:S01]  /*1d060*/  SHF.R.U32.HI R3, RZ, 0x8, R175 ;  /* 0x00000008ff037819 */ /* 0x000fe200000116af */
[----:B------:R-:W-:Y:S01]  /*1d070*/  STG.E.U16 [R196.64+0x2], R138 ;  /* 0x0000028ac4007986 */ /* 0x000fe2000c10151c */
[----:B------:R-:W-:Y:S01]  /*1d080*/  @!P0 PRMT R139, R16, 0x5410, RZ ;  /* 0x00005410108b8816 */ /* 0x000fe200000000ff */
[----:B------:R-:W-:Y:S01]  /*1d090*/  @!P2 HFMA2.BF16_V2 R221, -RZ.H0_H0, RZ.H0_H0, -R173.H0_H0 ;  /* 0x200000ffffdda231 */ /* 0x000fe200003409ad */
[----:B------:R-:W-:Y:S01]  /*1d0a0*/  LOP3.LUT R3, R3, 0xffff, RZ, 0xc0, !PT ;  /* 0x0000ffff03037812 */ /* 0x000fe200078ec0ff */
[--C-:B------:R-:W-:Y:S01]  /*1d0b0*/  FFMA.FTZ R247, R35, c[0x0][0x23c], -R172.reuse ;  /* 0x00008f0023f77a23 */ /* 0x100fe200000108ac */
[----:B------:R-:W-:Y:S01]  /*1d0c0*/  PRMT R172, R173, 0x7632, R172 ;  /* 0x00007632adac7816 */ /* 0x000fe200000000ac */
[----:B------:R-:W-:Y:S01]  /*1d0d0*/  STG.E.U16 [R196.64], R139 ;  /* 0x0000008bc4007986 */ /* 0x000fe2000c10151c */
[----:B------:R-:W-:Y:S01]  /*1d0e0*/  ISETP.GE.U32.AND P5, PT, R193, R3, PT ;  /* 0x00000003c100720c */ /* 0x000fe20003fa6070 */
[----:B---3--:R-:W-:Y:S01]  /*1d0f0*/  FFMA.FTZ R194, R9, c[0x0][0x23c], -R4 ;  /* 0x00008f0009c27a23 */ /* 0x008fe20000010804 */
[----:B------:R-:W-:Y:S01]  /*1d100*/  PRMT R175, R173, 0x5410, R172 ;  /* 0x00005410adaf7816 */ /* 0x000fe200000000ac */
[----:B------:R1:W2:Y:S01]  /*1d110*/  MUFU.EX2 R3, R0 ;  /* 0x0000000000037308 */ /* 0x0002a20000000800 */
[--C-:B------:R-:W-:Y:S01]  /*1d120*/  FFMA.FTZ R231, R24, c[0x0][0x23c], -R4.reuse ;  /* 0x00008f0018e77a23 */ /* 0x100fe20000010804 */
[----:B------:R3:W-:Y:S01]  /*1d130*/  @!P2 STL.S16 [R1+0x78], R221 ;  /* 0x000078dd0100a387 */ /* 0x0007e20000100600 */
[--C-:B------:R-:W-:Y:S02]  /*1d140*/  FFMA.FTZ R245, R28, c[0x0][0x23c], -R4.reuse ;  /* 0x00008f001cf57a23 */ /* 0x100fe40000010804 */
[--C-:B------:R-:W-:Y:S01]  /*1d150*/  FFMA.FTZ R243, R29, c[0x0][0x23c], -R4.reuse ;  /* 0x00008f001df37a23 */ /* 0x100fe20000010804 */
[----:B------:R-:W-:Y:S01]  /*1d160*/  PRMT R4, R221, 0x7610, R4 ;  /* 0x00007610dd047816 */ /* 0x000fe20000000004 */
[----:B------:R4:W5:Y:S03]  /*1d170*/  LDL.S16 R252, [R1+0x74] ;  /* 0x0000740001fc7983 */ /* 0x0009660000100600 */
[----:B------:R-:W-:Y:S01]  /*1d180*/  @!P2 PRMT R173, R4, 0x5410, RZ ;  /* 0x0000541004ada816 */ /* 0x000fe200000000ff */
[----:B------:R4:W4:Y:S01]  /*1d190*/  LDL.S16 R249, [R1+0x60] ;  /* 0x0000600001f97983 */ /* 0x0009220000100600 */
[----:B------:R-:W-:Y:S03]  /*1d1a0*/  LOP3.LUT R4, R178, 0xffff, RZ, 0xc0, !PT ;  /* 0x0000ffffb2047812 */ /* 0x000fe600078ec0ff */
[----:B------:R-:W-:Y:S01]  /*1d1b0*/  STG.E.U16 [R198.64], R173 ;  /* 0x000000adc6007986 */ /* 0x000fe2000c10151c */
[----:B------:R-:W-:Y:S01]  /*1d1c0*/  SHF.R.U32.HI R4, RZ, 0x8, R4 ;  /* 0x00000008ff047819 */ /* 0x000fe20000011604 */
[----:B-1----:R-:W-:Y:S02]  /*1d1d0*/  FADD.FTZ R0, -R134, R2 ;  /* 0x0000000286007221 */ /* 0x002fe40000010100 */
[----:B------:R-:W-:Y:S01]  /*1d1e0*/  FADD.FTZ R2, -R133, R136 ;  /* 0x0000008885027221 */ /* 0x000fe20000010100 */
[----:B------:R-:W-:Y:S01]  /*1d1f0*/  LOP3.LUT R136, R182, 0xff, RZ, 0xc0, !PT ;  /* 0x000000ffb6887812 */ /* 0x000fe200078ec0ff */
[----:B------:R-:W-:Y:S01]  /*1d200*/  FMUL.FTZ R0, R0, c[0x0][0x23c] ;  /* 0x00008f0000007a20 */ /* 0x000fe20000410000 */
[----:B---3--:R-:W-:Y:S01]  /*1d210*/  PRMT R221, R5, 0x5410, R4 ;  /* 0x0000541005dd7816 */ /* 0x008fe20000000004 */
[----:B------:R-:W-:Y:S02]  /*1d220*/  FMUL.FTZ R2, R2, c[0x0][0x23c] ;  /* 0x00008f0002027a20 */ /* 0x000fe40000410000 */
[----:B------:R1:W3:Y:S01]  /*1d230*/  MUFU.EX2 R8, R0 ;  /* 0x0000000000087308 */ /* 0x0002e20000000800 */
[C---:B--2---:R-:W-:Y:S02]  /*1d240*/  FMUL.FTZ R32, R3.reuse, R140 ;  /* 0x0000008c03207220 */ /* 0x044fe40000410000 */
[C---:B------:R-:W-:Y:S02]  /*1d250*/  FMUL.FTZ R20, R3.reuse, R144 ;  /* 0x0000009003147220 */ /* 0x040fe40000410000 */
[C---:B------:R-:W-:Y:S02]  /*1d260*/  FMUL.FTZ R17, R3.reuse, R149 ;  /* 0x0000009503117220 */ /* 0x040fe40000410000 */
[C---:B------:R-:W-:Y:S02]  /*1d270*/  FFMA.FTZ R193, R3.reuse, R235, R177 ;  /* 0x000000eb03c17223 */ /* 0x040fe400000100b1 */
[C---:B------:R-:W-:Y:S01]  /*1d280*/  FMUL.FTZ R4, R3.reuse, R152 ;  /* 0x0000009803047220 */ /* 0x040fe20000410000 */
[----:B------:R-:W-:Y:S01]  /*1d290*/  MUFU.EX2 R2, R2 ;  /* 0x0000000200027308 */ /* 0x000fe20000000800 */
[C---:B------:R-:W-:Y:S01]  /*1d2a0*/  FMUL.FTZ R5, R3.reuse, R153 ;  /* 0x0000009903057220 */ /* 0x040fe20000410000 */
[----:B------:R2:W2:Y:S01]  /*1d2b0*/  LDL.S16 R235, [R1+0x64] ;  /* 0x0000640001eb7983 */ /* 0x0004a20000100600 */
[C---:B------:R-:W-:Y:S02]  /*1d2c0*/  FMUL.FTZ R16, R3.reuse, R148 ;  /* 0x0000009403107220 */ /* 0x040fe40000410000 */
[C---:B------:R-:W-:Y:S01]  /*1d2d0*/  FMUL.FTZ R21, R3.reuse, R145 ;  /* 0x0000009103157220 */ /* 0x040fe20000410000 */
[C---:B------:R-:W-:Y:S01]  /*1d2e0*/  LOP3.LUT R145, R178.reuse, 0xffff, RZ, 0xc0, !PT ;  /* 0x0000ffffb2917812 */ /* 0x040fe200078ec0ff */
[C---:B------:R-:W-:Y:S01]  /*1d2f0*/  FMUL.FTZ R33, R3.reuse, R141 ;  /* 0x0000008d03217220 */ /* 0x040fe20000410000 */
[----:B------:R-:W-:Y:S01]  /*1d300*/  LOP3.LUT R141, R178, 0xff, RZ, 0xc0, !PT ;  /* 0x000000ffb28d7812 */ /* 0x000fe200078ec0ff */
[C---:B------:R-:W-:Y:S01]  /*1d310*/  FMUL.FTZ R36, R3.reuse, R36 ;  /* 0x0000002403247220 */ /* 0x040fe20000410000 */
[----:B------:R-:W3:Y:S01]  /*1d320*/  MUFU.EX2 R140, R191 ;  /* 0x000000bf008c7308 */ /* 0x000ee20000000800 */
[C---:B------:R-:W-:Y:S02]  /*1d330*/  FMUL.FTZ R37, R3.reuse, R37 ;  /* 0x0000002503257220 */ /* 0x040fe40000410000 */
[C---:B------:R-:W-:Y:S02]  /*1d340*/  FMUL.FTZ R48, R3.reuse, R48 ;  /* 0x0000003003307220 */ /* 0x040fe40000410000 */
[----:B-1----:R-:W-:Y:S02]  /*1d350*/  FADD.FTZ R0, -R132, R137 ;  /* 0x0000008984007221 */ /* 0x002fe40000010100 */
[----:B---3--:R-:W-:Y:S02]  /*1d360*/  FFMA.FTZ R184, R8, R239, R184 ;  /* 0x000000ef08b87223 */ /* 0x008fe400000100b8 */
[----:B------:R-:W-:Y:S01]  /*1d370*/  FMUL.FTZ R0, R0, c[0x0][0x23c] ;  /* 0x00008f0000007a20 */ /* 0x000fe20000410000 */
[----:B------:R-:W-:Y:S01]  /*1d380*/  MUFU.EX2 R137, R10 ;  /* 0x0000000a00897308 */ /* 0x000fe20000000800 */
[C---:B------:R-:W-:Y:S01]  /*1d390*/  FMUL.FTZ R6, R8.reuse, R154 ;  /* 0x0000009a08067220 */ /* 0x040fe20000410000 */
[----:B------:R1:W3:Y:S01]  /*1d3a0*/  LDL.S16 R239, [R1+0x58] ;  /* 0x0000580001ef7983 */ /* 0x0002e20000100600 */
[C---:B------:R-:W-:Y:S02]  /*1d3b0*/  FMUL.FTZ R7, R8.reuse, R155 ;  /* 0x0000009b08077220 */ /* 0x040fe40000410000 */
[C---:B------:R-:W-:Y:S02]  /*1d3c0*/  FMUL.FTZ R18, R8.reuse, R150 ;  /* 0x0000009608127220 */ /* 0x040fe40000410000 */
[C---:B------:R-:W-:Y:S02]  /*1d3d0*/  FMUL.FTZ R19, R8.reuse, R151 ;  /* 0x0000009708137220 */ /* 0x040fe40000410000 */
[C---:B------:R-:W-:Y:S01]  /*1d3e0*/  FMUL.FTZ R22, R8.reuse, R146 ;  /* 0x0000009208167220 */ /* 0x040fe20000410000 */
[----:B------:R-:W1:Y:S01]  /*1d3f0*/  MUFU.EX2 R0, R0 ;  /* 0x0000000000007308 */ /* 0x000e620000000800 */
[C---:B------:R-:W-:Y:S01]  /*1d400*/  FMUL.FTZ R23, R8.reuse, R147 ;  /* 0x0000009308177220 */ /* 0x040fe20000410000 */
[--C-:B------:R-:W-:Y:S01]  /*1d410*/  SHF.R.U32.HI R146, RZ, 0x10, R178.reuse ;  /* 0x00000010ff927819 */ /* 0x100fe200000116b2 */
[----:B------:R-:W-:Y:S01]  /*1d420*/  FMUL.FTZ R34, R8, R142 ;  /* 0x0000008e08227220 */ /* 0x000fe20000410000 */
[----:B------:R-:W-:Y:S01]  /*1d430*/  SHF.R.U32.HI R142, RZ, 0x10, R178 ;  /* 0x00000010ff8e7819 */ /* 0x000fe200000116b2 */
[----:B------:R-:W-:Y:S01]  /*1d440*/  FFMA.FTZ R149, R2, R241, R140 ;  /* 0x000000f102957223 */ /* 0x000fe2000001008c */
[--C-:B------:R-:W-:Y:S01]  /*1d450*/  SHF.R.U32.HI R147, RZ, 0x18, R178.reuse ;  /* 0x00000018ff937819 */ /* 0x100fe200000116b2 */
[C---:B------:R-:W-:Y:S01]  /*1d460*/  FMUL.FTZ R35, R8.reuse, R143 ;  /* 0x0000008f08237220 */ /* 0x040fe20000410000 */
[----:B------:R2:W2:Y:S01]  /*1d470*/  LDL.S16 R241, [R1+0x54] ;  /* 0x0000540001f17983 */ /* 0x0004a20000100600 */
[C---:B------:R-:W-:Y:S01]  /*1d480*/  FMUL.FTZ R38, R8.reuse, R38 ;  /* 0x0000002608267220 */ /* 0x040fe20000410000 */
[----:B------:R-:W-:Y:S01]  /*1d490*/  SHF.R.U32.HI R178, RZ, 0x18, R178 ;  /* 0x00000018ffb27819 */ /* 0x000fe200000116b2 */
[----:B------:R-:W-:Y:S01]  /*1d4a0*/  FMUL.FTZ R39, R8, R39 ;  /* 0x0000002708277220 */ /* 0x000fe20000410000 */
[----:B------:R-:W-:Y:S01]  /*1d4b0*/  LOP3.LUT R142, R142, 0xff, RZ, 0xc0, !PT ;  /* 0x000000ff8e8e7812 */ /* 0x000fe200078ec0ff */
[C---:B------:R-:W-:Y:S01]  /*1d4c0*/  FMUL.FTZ R50, R8.reuse, R50 ;  /* 0x0000003208327220 */ /* 0x040fe20000410000 */
[----:B------:R-:W-:Y:S01]  /*1d4d0*/  MUFU.EX2 R155, R220 ;  /* 0x000000dc009b7308 */ /* 0x000fe20000000800 */
[----:B------:R-:W-:Y:S01]  /*1d4e0*/  FMUL.FTZ R51, R8, R51 ;  /* 0x0000003308337220 */ /* 0x000fe20000410000 */
[----:B------:R-:W-:Y:S01]  /*1d4f0*/  PRMT R178, R142, 0x5410, R178 ;  /* 0x000054108eb27816 */ /* 0x000fe200000000b2 */
[C---:B------:R-:W-:Y:S02]  /*1d500*/  FMUL.FTZ R54, R8.reuse, R54 ;  /* 0x0000003608367220 */ /* 0x040fe40000410000 */
[C---:B------:R-:W-:Y:S02]  /*1d510*/  FMUL.FTZ R55, R8.reuse, R55 ;  /* 0x0000003708377220 */ /* 0x040fe40000410000 */
[C---:B------:R-:W-:Y:S02]  /*1d520*/  FMUL.FTZ R66, R8.reuse, R66 ;  /* 0x0000004208427220 */ /* 0x040fe40000410000 */
[----:B------:R-:W-:Y:S01]  /*1d530*/  FMUL.FTZ R67, R8, R67 ;  /* 0x0000004308437220 */ /* 0x000fe20000410000 */
[----:B------:R-:W-:Y:S01]  /*1d540*/  MUFU.EX2 R220, R242 ;  /* 0x000000f200dc7308 */ /* 0x000fe20000000800 */
[C---:B-1----:R-:W-:Y:S02]  /*1d550*/  FFMA.FTZ R144, R0.reuse, R244, R137 ;  /* 0x000000f400907223 */ /* 0x042fe40000010089 */
[C---:B------:R-:W-:Y:S01]  /*1d560*/  FMUL.FTZ R10, R0.reuse, R170 ;  /* 0x000000aa000a7220 */ /* 0x040fe20000410000 */
[----:B------:R1:W4:Y:S01]  /*1d570*/  LDL.S16 R244, [R1+0x5c] ;  /* 0x00005c0001f47983 */ /* 0x0003220000100600 */
        /* <DEDUP_REMOVED lines=33> */
[----:B------:R-:W-:Y:S01]  /*1d790*/  LOP3.LUT R0, R182, 0xffff, RZ, 0xc0, !PT ;  /* 0x0000ffffb6007812 */ /* 0x000fe200078ec0ff */
        /* <DEDUP_REMOVED lines=16> */
[C---:B------:R-:W-:Y:S02]  /*1d8a0*/  FMUL.FTZ R8, R2.reuse, R168 ;  /* 0x000000a802087220 */ /* 0x040fe40000410000 */
[C---:B------:R-:W-:Y:S01]  /*1d8b0*/  FMUL.FTZ R9, R2.reuse, R169 ;  /* 0x000000a902097220 */ /* 0x040fe20000410000 */
[----:B------:R1:W5:Y:S01]  /*1d8c0*/  LDL.S16 R168, [R1+0x50] ;  /* 0x0000500001a87983 */ /* 0x0003620000100600 */
        /* <DEDUP_REMOVED lines=32> */
[----:B------:R-:W-:Y:S01]  /*1dad0*/  FMUL.FTZ R49, R3, R49 ;  /* 0x0000003103317220 */ /* 0x000fe20000410000 */
[----:B------:R-:W-:Y:S01]  /*1dae0*/  LOP3.LUT R0, R181, UR15, R190, 0x96, !PT ;  /* 0x0000000fb5007c12 */ /* 0x000fe2000f8e96be */
[C---:B------:R-:W-:Y:S01]  /*1daf0*/  FMUL.FTZ R52, R3.reuse, R52 ;  /* 0x0000003403347220 */ /* 0x040fe20000410000 */
[----:B------:R-:W-:Y:S01]  /*1db00*/  PRMT R151, R136, 0x5410, R2 ;  /* 0x0000541088977816 */ /* 0x000fe20000000002 */
[C---:B------:R-:W-:Y:S01]  /*1db10*/  FMUL.FTZ R53, R3.reuse, R53 ;  /* 0x0000003503357220 */ /* 0x040fe20000410000 */
[----:B------:R1:W1:Y:S01]  /*1db20*/  MUFU.EX2 R2, R195 ;  /* 0x000000c300027308 */ /* 0x0002620000000800 */
[C---:B------:R-:W-:Y:S01]  /*1db30*/  FMUL.FTZ R64, R3.reuse, R64 ;  /* 0x0000004003407220 */ /* 0x040fe20000410000 */
[C---:B------:R-:W-:Y:S01]  /*1db40*/  LOP3.LUT R143, R0.reuse, 0xffff, RZ, 0xc0, !PT ;  /* 0x0000ffff008f7812 */ /* 0x040fe200078ec0ff */
[C---:B------:R-:W-:Y:S01]  /*1db50*/  FMUL.FTZ R65, R3.reuse, R65 ;  /* 0x0000004103417220 */ /* 0x040fe20000410000 */
[----:B------:R-:W-:Y:S01]  /*1db60*/  LOP3.LUT R142, R0, 0xff, RZ, 0xc0, !PT ;  /* 0x000000ff008e7812 */ /* 0x000fe200078ec0ff */
[C---:B------:R-:W-:Y:S01]  /*1db70*/  FMUL.FTZ R68, R3.reuse, R68 ;  /* 0x0000004403447220 */ /* 0x040fe20000410000 */
[----:B------:R-:W-:Y:S01]  /*1db80*/  SHF.R.U32.HI R143, RZ, 0x8, R143 ;  /* 0x00000008ff8f7819 */ /* 0x000fe2000001168f */
[C---:B------:R-:W-:Y:S01]  /*1db90*/  FMUL.FTZ R69, R3.reuse, R69 ;  /* 0x0000004503457220 */ /* 0x040fe20000410000 */
[----:B------:R-:W-:Y:S01]  /*1dba0*/  SHF.R.U32.HI R136, RZ, 0x10, R182 ;  /* 0x00000010ff887819 */ /* 0x000fe200000116b6 */
[C---:B------:R-:W-:Y:S01]  /*1dbb0*/  FMUL.FTZ R80, R3.reuse, R80 ;  /* 0x0000005003507220 */ /* 0x040fe20000410000 */
[----:B------:R-:W-:Y:S01]  /*1dbc0*/  PRMT R167, R142, 0x5410, R143 ;  /* 0x000054108ea77816 */ /* 0x000fe2000000008f */
[C---:B------:R-:W-:Y:S01]  /*1dbd0*/  FMUL.FTZ R81, R3.reuse, R81 ;  /* 0x0000005103517220 */ /* 0x040fe20000410000 */
[--C-:B------:R-:W-:Y:S01]  /*1dbe0*/  SHF.R.U32.HI R143, RZ, 0x10, R0.reuse ;  /* 0x00000010ff8f7819 */ /* 0x100fe20000011600 */
[C---:B------:R-:W-:Y:S01]  /*1dbf0*/  FMUL.FTZ R84, R3.reuse, R84 ;  /* 0x0000005403547220 */ /* 0x040fe20000410000 */
[----:B------:R-:W-:Y:S01]  /*1dc00*/  SHF.R.U32.HI R142, RZ, 0x18, R0 ;  /* 0x00000018ff8e7819 */ /* 0x000fe20000011600 */
[----:B------:R-:W-:Y:S01]  /*1dc10*/  FMUL.FTZ R85, R3, R85 ;  /* 0x0000005503557220 */ /* 0x000fe20000410000 */
[----:B------:R-:W-:Y:S01]  /*1dc20*/  LOP3.LUT R0, R143, 0xff, RZ, 0xc0, !PT ;  /* 0x000000ff8f007812 */ /* 0x000fe200078ec0ff */
[C---:B------:R-:W-:Y:S01]  /*1dc30*/  FMUL.FTZ R96, R3.reuse, R96 ;  /* 0x0000006003607220 */ /* 0x040fe20000410000 */
[----:B------:R-:W-:Y:S01]  /*1dc40*/  SHF.R.U32.HI R182, RZ, 0x18, R182 ;  /* 0x00000018ffb67819 */ /* 0x000fe200000116b6 */
[C---:B------:R-:W-:Y:S01]  /*1dc50*/  FMUL.FTZ R97, R3.reuse, R97 ;  /* 0x0000006103617220 */ /* 0x040fe20000410000 */
[----:B------:R-:W-:Y:S01]  /*1dc60*/  PRMT R166, R0, 0x5410, R142 ;  /* 0x0000541000a67816 */ /* 0x000fe2000000008e */
[C---:B------:R-:W-:Y:S01]  /*1dc70*/  FMUL.FTZ R100, R3.reuse, R100 ;  /* 0x0000006403647220 */ /* 0x040fe20000410000 */
[C---:B------:R-:W-:Y:S01]  /*1dc80*/  LOP3.LUT R0, R180.reuse, 0xffff, RZ, 0xc0, !PT ;  /* 0x0000ffffb4007812 */ /* 0x040fe200078ec0ff */
[C---:B------:R-:W-:Y:S01]  /*1dc90*/  FMUL.FTZ R101, R3.reuse, R101 ;  /* 0x0000006503657220 */ /* 0x040fe20000410000 */
[----:B-1----:R1:W5:Y:S01]  /*1dca0*/  LDL.S16 R195, [R1+0x68] ;  /* 0x0000680001c37983 */ /* 0x0023620000100600 */
[C---:B------:R-:W-:Y:S01]  /*1dcb0*/  FMUL.FTZ R112, R3.reuse, R112 ;  /* 0x0000007003707220 */ /* 0x040fe20000410000 */
[----:B------:R-:W-:Y:S01]  /*1dcc0*/  LOP3.LUT R142, R180, 0xff, RZ, 0xc0, !PT ;  /* 0x000000ffb48e7812 */ /* 0x000fe200078ec0ff */
[C---:B------:R-:W-:Y:S01]  /*1dcd0*/  FMUL.FTZ R113, R3.reuse, R113 ;  /* 0x0000007103717220 */ /* 0x040fe20000410000 */
[----:B------:R-:W-:Y:S01]  /*1dce0*/  SHF.R.U32.HI R0, RZ, 0x8, R0 ;  /* 0x00000008ff007819 */ /* 0x000fe20000011600 */
[C---:B------:R-:W-:Y:S01]  /*1dcf0*/  FMUL.FTZ R116, R3.reuse, R116 ;  /* 0x0000007403747220 */ /* 0x040fe20000410000 */
[----:B------:R-:W-:Y:S01]  /*1dd00*/  LOP3.LUT R136, R136, 0xff, RZ, 0xc0, !PT ;  /* 0x000000ff88887812 */ /* 0x000fe200078ec0ff */
[C---:B------:R-:W-:Y:S01]  /*1dd10*/  FMUL.FTZ R117, R3.reuse, R117 ;  /* 0x0000007503757220 */ /* 0x040fe20000410000 */
[----:B------:R-:W-:Y:S01]  /*1dd20*/  PRMT R165, R142, 0x5410, R0 ;  /* 0x000054108ea57816 */ /* 0x000fe20000000000 */
[C---:B------:R-:W-:Y:S01]  /*1dd30*/  FMUL.FTZ R128, R3.reuse, R128 ;  /* 0x0000008003807220 */ /* 0x040fe20000410000 */
[----:B------:R-:W-:Y:S01]  /*1dd40*/  PRMT R182, R136, 0x5410, R182 ;  /* 0x0000541088b67816 */ /* 0x000fe200000000b6 */
[----:B------:R-:W-:Y:S01]  /*1dd50*/  FMUL.FTZ R129, R3, R129 ;  /* 0x0000008103817220 */ /* 0x000fe20000410000 */
[----:B------:R-:W1:Y:S01]  /*1dd60*/  MUFU.EX2 R136, R214 ;  /* 0x000000d600887308 */ /* 0x000e620000000800 */
[----:B------:R-:W-:Y:S01]  /*1dd70*/  FADD.FTZ R150, R2, R144 ;  /* 0x0000009002967221 */ /* 0x000fe20000010000 */
[--C-:B------:R-:W-:Y:S01]  /*1dd80*/  SHF.R.U32.HI R143, RZ, 0x18, R180.reuse ;  /* 0x00000018ff8f7819 */ /* 0x100fe200000116b4 */
[----:B------:R-:W-:Y:S01]  /*1dd90*/  FADD.FTZ R142, R189, R193 ;  /* 0x000000c1bd8e7221 */ /* 0x000fe20000010000 */
[----:B------:R-:W-:Y:S01]  /*1dda0*/  SHF.R.U32.HI R144, RZ, 0x10, R180 ;  /* 0x00000010ff907819 */ /* 0x000fe200000116b4 */
[----:B------:R-:W-:Y:S02]  /*1ddb0*/  FADD.FTZ R184, R187, R184 ;  /* 0x000000b8bbb87221 */ /* 0x000fe40000010000 */
[----:B------:R-:W-:Y:S01]  /*1ddc0*/  IMAD.WIDE.U32 R176, R188, -0x2daee0ad, RZ ;  /* 0xd2511f53bcb07825 */ /* 0x000fe200078e00ff */
[----:B------:R-:W-:Y:S02]  /*1ddd0*/  LOP3.LUT R138, R144, 0xff, RZ, 0xc0, !PT ;  /* 0x000000ff908a7812 */ /* 0x000fe400078ec0ff */
[----:B------:R-:W1:Y:S02]  /*1dde0*/  MUFU.EX2 R3, R194 ;  /* 0x000000c200037308 */ /* 0x000e640000000800 */
[C-C-:B------:R-:W-:Y:S02]  /*1ddf0*/  LOP3.LUT R183, R177.reuse, UR16, R186.reuse, 0x96, !PT ;  /* 0x00000010b1b77c12 */ /* 0x140fe4000f8e96ba */
[----:B------:R-:W-:Y:S02]  /*1de00*/  LOP3.LUT R185, R177, UR16, R186, 0x96, !PT ;  /* 0x00000010b1b97c12 */ /* 0x000fe4000f8e96ba */
[----:B-1----:R-:W-:Y:S01]  /*1de10*/  F2FP.BF16.PACK_AB R153, R157, R136 ;  /* 0x000000889d99723e */ /* 0x002fe200000010ff */
[----:B------:R-:W-:Y:S01]  /*1de20*/  FADD.FTZ R171, R136, R142 ;  /* 0x0000008e88ab7221 */ /* 0x000fe20000010000 */
[----:B------:R-:W-:Y:S01]  /*1de30*/  LOP3.LUT R136, R146, 0xff, RZ, 0xc0, !PT ;  /* 0x000000ff92887812 */ /* 0x000fe200078ec0ff */
[----:B------:R-:W-:Y:S01]  /*1de40*/  IMAD.WIDE.U32 R214, R233, -0x2daee0ad, RZ ;  /* 0xd2511f53e9d67825 */ /* 0x000fe200078e00ff */
[----:B------:R-:W-:Y:S02]  /*1de50*/  PRMT R154, R153, 0x7632, R154 ;  /* 0x00007632999a7816 */ /* 0x000fe4000000009a */
[C---:B------:R-:W-:Y:S02]  /*1de60*/  LOP3.LUT R142, R180.reuse, 0xff, RZ, 0xc0, !PT ;  /* 0x000000ffb48e7812 */ /* 0x040fe400078ec0ff */
[----:B------:R-:W-:Y:S02]  /*1de70*/  LOP3.LUT R146, R180, 0xffff, RZ, 0xc0, !PT ;  /* 0x0000ffffb4927812 */ /* 0x000fe400078ec0ff */
[C---:B------:R-:W-:Y:S01]  /*1de80*/  F2FP.BF16.PACK_AB R0, R3.reuse, R140 ;  /* 0x0000008c0300723e */ /* 0x040fe200000010ff */
[----:B------:R-:W-:Y:S01]  /*1de90*/  FADD.FTZ R149, R3, R149 ;  /* 0x0000009503957221 */ /* 0x000fe20000010000 */
[----:B------:R-:W-:Y:S02]  /*1dea0*/  F2FP.BF16.PACK_AB R3, R2, R137 ;  /* 0x000000890203723e */ /* 0x000fe400000010ff */
[----:B------:R-:W-:Y:S02]  /*1deb0*/  PRMT R2, R0, 0x7632, R2 ;  /* 0x0000763200027816 */ /* 0x000fe40000000002 */
[----:B------:R-:W-:Y:S02]  /*1dec0*/  PRMT R152, R3, 0x7632, R152 ;  /* 0x0000763203987816 */ /* 0x000fe40000000098 */
[----:B------:R-:W-:Y:S02]  /*1ded0*/  SHF.R.U32.HI R140, RZ, 0x8, R145 ;  /* 0x00000008ff8c7819 */ /* 0x000fe40000011691 */
[----:B------:R-:W-:Y:S02]  /*1dee0*/  PRMT R145, R153, 0x5410, R154 ;  /* 0x0000541099917816 */ /* 0x000fe4000000009a */
[----:B------:R-:W-:Y:S01]  /*1def0*/  LOP3.LUT R140, R140, 0xffff, RZ, 0xc0, !PT ;  /* 0x0000ffff8c8c7812 */ /* 0x000fe200078ec0ff */
[----:B---3--:R-:W-:Y:S05]  /*1df00*/  @!P5 HFMA2.BF16_V2 R239, -RZ.H0_H0, RZ.H0_H0, -R2.H0_H0 ;  /* 0x200000ffffefd231 */ /* 0x008fea0000340902 */
[----:B------:R-:W-:Y:S01]  /*1df10*/  PRMT R148, R239, 0x7610, R148 ;  /* 0x00007610ef947816 */ /* 0x000fe20000000094 */
[----:B--2---:R-:W-:Y:S05]  /*1df20*/  @!P4 HFMA2.BF16_V2 R241, -RZ.H0_H0, RZ.H0_H0, -R3.H0_H0 ;  /* 0x200000fffff1c231 */ /* 0x004fea0000340903 */
[----:B------:R-:W-:Y:S01]  /*1df30*/  PRMT R170, R241, 0x7610, R170 ;  /* 0x00007610f1aa7816 */ /* 0x000fe200000000aa */
[----:B----4-:R-:W-:Y:S05]  /*1df40*/  @!P6 HFMA2.BF16_V2 R244, -RZ.H0_H0, RZ.H0_H0, -R0.H0_H0 ;  /* 0x200000fffff4e231 */ /* 0x010fea0000340900 */
[----:B------:R-:W-:Y:S01]  /*1df50*/  PRMT R179, R244, 0x7610, R179 ;  /* 0x00007610f4b37816 */ /* 0x000fe200000000b3 */
[----:B-----5:R-:W-:Y:S05]  /*1df60*/  @!P3 HFMA2.BF16_V2 R168, -RZ.H0_H0, RZ.H0_H0, -R152.H0_H0 ;  /* 0x200000ffffa8b231 */ /* 0x020fea0000340998 */
[----:B------:R-:W-:Y:S01]  /*1df70*/  PRMT R169, R168, 0x7610, R169 ;  /* 0x00007610a8a97816 */ /* 0x000fe200000000a9 */
[----:B------:R-:W-:Y:S05]  /*1df80*/  @!P1 HFMA2.BF16_V2 R195, -RZ.H0_H0, RZ.H0_H0, -R172.H0_H0 ;  /* 0x200000ffffc39231 */ /* 0x000fea00003409ac */
[----:B------:R1:W-:Y:S01]  /*1df90*/  @!P1 STL.S16 [R1+0x68], R195 ;  /* 0x000068c301009387 */ /* 0x0003e20000100600 */
[----:B------:R-:W-:Y:S03]  /*1dfa0*/  PRMT R191, R195, 0x7610, R191 ;  /* 0x00007610c3bf7816 */ /* 0x000fe600000000bf */
[----:B------:R-:W-:Y:S04]  /*1dfb0*/  @!P6 STL.S16 [R1+0x5c], R244 ;  /* 0x00005cf40100e387 */ /* 0x000fe80000100600 */
[----:B------:R2:W-:Y:S04]  /*1dfc0*/  @!P5 STL.S16 [R1+0x58], R239 ;  /* 0x000058ef0100d387 */ /* 0x0005e80000100600 */
[----:B------:R3:W4:Y:S04]  /*1dfd0*/  LDL.S16 R137, [R1+0x7c] ;  /* 0x00007c0001897983 */ /* 0x0007280000100600 */
[----:B------:R-:W-:Y:S04]  /*1dfe0*/  @!P4 STL.S16 [R1+0x54], R241 ;  /* 0x000054f10100c387 */ /* 0x000fe80000100600 */
[----:B------:R5:W-:Y:S01]  /*1dff0*/  @!P3 STL.S16 [R1+0x50], R168 ;  /* 0x000050a80100b387 */ /* 0x000be20000100600 */
[----:B-1----:R-:W-:Y:S01]  /*1e000*/  MUFU.EX2 R195, R246 ;  /* 0x000000f600c37308 */ /* 0x002fe20000000800 */
[----:B--2---:R-:W1:Y:S01]  /*1e010*/  LDC.U8 R239, c[0x0][0x2d8] ;  /* 0x0000b600ffef7b82 */ /* 0x004e620000000000 */
[----:B-----5:R-:W-:Y:S01]  /*1e020*/  FADD.FTZ R168, R155, R184 ;  /* 0x000000b89ba87221 */ /* 0x020fe20000010000 */
[C---:B------:R-:W-:Y:S03]  /*1e030*/  F2FP.BF16.PACK_AB R155, R163.reuse, R155 ;  /* 0x0000009ba39b723e */ /* 0x040fe600000010ff */
[----:B------:R-:W-:Y:S01]  /*1e040*/  FADD.FTZ R168, R163, R168 ;  /* 0x000000a8a3a87221 */ /* 0x000fe20000010000 */
[----:B------:R-:W-:Y:S02]  /*1e050*/  PRMT R156, R155, 0x7632, R156 ;  /* 0x000076329b9c7816 */ /* 0x000fe4000000009c */
[----:B------:R-:W-:Y:S02]  /*1e060*/  LOP3.LUT R163, R215, UR16, R232, 0x96, !PT ;  /* 0x00000010d7a37c12 */ /* 0x000fe4000f8e96e8 */
[C---:B-1----:R-:W-:Y:S02]  /*1e070*/  ISETP.GE.U32.AND P0, PT, R239.reuse, R141, PT ;  /* 0x0000008def00720c */ /* 0x042fe40003f06070 */
[C---:B------:R-:W-:Y:S02]  /*1e080*/  ISETP.GE.U32.AND P1, PT, R239.reuse, R136, PT ;  /* 0x00000088ef00720c */ /* 0x040fe40003f26070 */
[--C-:B------:R-:W-:Y:S02]  /*1e090*/  SHF.R.U32.HI R136, RZ, 0x10, R180.reuse ;  /* 0x00000010ff887819 */ /* 0x100fe400000116b4 */
[----:B------:R-:W-:Y:S02]  /*1e0a0*/  SHF.R.U32.HI R180, RZ, 0x18, R180 ;  /* 0x00000018ffb47819 */ /* 0x000fe400000116b4 */
[----:B------:R-:W-:Y:S04]  /*1e0b0*/  LOP3.LUT R136, R136, 0xff, RZ, 0xc0, !PT ;  /* 0x000000ff88887812 */ /* 0x000fe800078ec0ff */
[----:B------:R-:W-:Y:S01]  /*1e0c0*/  PRMT R180, R136, 0x5410, R180 ;  /* 0x0000541088b47816 */ /* 0x000fe200000000b4 */
[----:B------:R-:W-:Y:S02]  /*1e0d0*/  @!P0 HFMA2.BF16_V2 R235, -RZ.H0_H0, RZ.H0_H0, -R153.H0_H0 ;  /* 0x200000ffffeb8231 */ /* 0x000fe40000340999 */
[----:B------:R-:W-:Y:S03]  /*1e0e0*/  @!P1 HFMA2.BF16_V2 R249, -RZ.H0_H0, RZ.H0_H0, -R155.H0_H0 ;  /* 0x200000fffff99231 */ /* 0x000fe6000034099b */
[----:B------:R1:W-:Y:S01]  /*1e0f0*/  @!P0 STL.S16 [R1+0x64], R235 ;  /* 0x000064eb01008387 */ /* 0x0003e20000100600 */
[-C--:B------:R-:W-:Y:S02]  /*1e100*/  ISETP.GE.U32.AND P0, PT, R239, R140.reuse, PT ;  /* 0x0000008cef00720c */ /* 0x080fe40003f06070 */
[----:B------:R-:W-:Y:S02]  /*1e110*/  PRMT R159, R249, 0x7610, R159 ;  /* 0x00007610f99f7816 */ /* 0x000fe4000000009f */
[----:B------:R-:W-:Y:S09]  /*1e120*/  PRMT R164, R235, 0x7610, R164 ;  /* 0x00007610eba47816 */ /* 0x000ff200000000a4 */
[----:B------:R-:W-:Y:S05]  /*1e130*/  @!P0 HFMA2.BF16_V2 R252, -RZ.H0_H0, RZ.H0_H0, -R154.H0_H0 ;  /* 0x200000fffffc8231 */ /* 0x000fea000034099a */
[----:B------:R2:W-:Y:S01]  /*1e140*/  @!P0 STL.S16 [R1+0x74], R252 ;  /* 0x000074fc01008387 */ /* 0x0005e20000100600 */
[----:B------:R-:W-:Y:S02]  /*1e150*/  ISETP.GE.U32.AND P0, PT, R239, R147, PT ;  /* 0x00000093ef00720c */ /* 0x000fe40003f06070 */
[----:B------:R-:W-:Y:S01]  /*1e160*/  PRMT R147, R0, 0x5410, R2 ;  /* 0x0000541000937816 */ /* 0x000fe20000000002 */
[----:B------:R5:W-:Y:S01]  /*1e170*/  @!P1 STL.S16 [R1+0x60], R249 ;  /* 0x000060f901009387 */ /* 0x000be20000100600 */
[----:B------:R-:W-:Y:S01]  /*1e180*/  @!P6 PRMT R0, R179, 0x5410, RZ ;  /* 0x00005410b300e816 */ /* 0x000fe200000000ff */
[----:B-1----:R-:W1:Y:S01]  /*1e190*/  LDC.U8 R235, c[0x0][0x2d8] ;  /* 0x0000b600ffeb7b82 */ /* 0x002e620000000000 */
[----:B------:R-:W-:Y:S02]  /*1e1a0*/  PRMT R160, R252, 0x7610, R160 ;  /* 0x00007610fca07816 */ /* 0x000fe400000000a0 */
[----:B------:R-:W-:Y:S02]  /*1e1b0*/  @!P5 PRMT R2, R148, 0x5410, RZ ;  /* 0x000054109402d816 */ /* 0x000fe400000000ff */
[----:B------:R-:W-:Y:S02]  /*1e1c0*/  PRMT R148, R3, 0x5410, R152 ;  /* 0x0000541003947816 */ /* 0x000fe40000000098 */
[----:B------:R-:W-:Y:S02]  /*1e1d0*/  @!P4 PRMT R3, R170, 0x5410, RZ ;  /* 0x00005410aa03c816 */ /* 0x000fe400000000ff */
[C---:B------:R-:W-:Y:S02]  /*1e1e0*/  ISETP.GE.U32.AND P4, PT, R239.reuse, R141, PT ;  /* 0x0000008def00720c */ /* 0x040fe40003f86070 */
[----:B------:R-:W-:Y:S02]  /*1e1f0*/  ISETP.GE.U32.AND P6, PT, R239, R140, PT ;  /* 0x0000008cef00720c */ /* 0x000fe40003fc6070 */
[----:B------:R-:W-:Y:S02]  /*1e200*/  @!P3 PRMT R152, R169, 0x5410, RZ ;  /* 0x00005410a998b816 */ /* 0x000fe400000000ff */
[----:B------:R-:W-:Y:S02]  /*1e210*/  ISETP.GE.U32.AND P3, PT, R239, R138, PT ;  /* 0x0000008aef00720c */ /* 0x000fe40003f66070 */
[----:B------:R-:W-:Y:S02]  /*1e220*/  SHF.R.U32.HI R138, RZ, 0x8, R146 ;  /* 0x00000008ff8a7819 */ /* 0x000fe40000011692 */
[----:B--2---:R-:W-:Y:S02]  /*1e230*/  IADD3 R252, P2, R196, -0x40, RZ ;  /* 0xffffffc0c4fc7810 */ /* 0x004fe40007f5e0ff */
[----:B------:R-:W-:Y:S02]  /*1e240*/  PRMT R146, R155, 0x5410, R156 ;  /* 0x000054109b927816 */ /* 0x000fe4000000009c */
[----:B-----5:R-:W-:Y:S02]  /*1e250*/  IADD3.X R249, R197, -0x1, RZ, P2, !PT ;  /* 0xffffffffc5f97810 */ /* 0x020fe400017fe4ff */
[----:B------:R-:W-:Y:S02]  /*1e260*/  IADD3 R136, P2, R198, UR42, RZ ;  /* 0x0000002ac6887c10 */ /* 0x000fe4000ff5e0ff */
[----:B------:R-:W-:Y:S02]  /*1e270*/  @!P1 PRMT R155, R159, 0x5410, RZ ;  /* 0x000054109f9b9816 */ /* 0x000fe400000000ff */
[----:B------:R-:W2:Y:S01]  /*1e280*/  MUFU.EX2 R159, R226 ;  /* 0x000000e2009f7308 */ /* 0x000ea20000000800 */
[----:B------:R-:W-:Y:S02]  /*1e290*/  ISETP.GE.U32.AND P5, PT, R239, R143, PT ;  /* 0x0000008fef00720c */ /* 0x000fe40003fa6070 */
[----:B------:R-:W-:Y:S02]  /*1e2a0*/  @!P4 PRMT R153, R164, 0x5410, RZ ;  /* 0x00005410a499c816 */ /* 0x000fe400000000ff */
[----:B------:R-:W-:Y:S02]  /*1e2b0*/  @!P6 PRMT R154, R160, 0x5410, RZ ;  /* 0x00005410a09ae816 */ /* 0x000fe400000000ff */
[----:B------:R-:W-:Y:S02]  /*1e2c0*/  LOP3.LUT R138, R138, 0xffff, RZ, 0xc0, !PT ;  /* 0x0000ffff8a8a7812 */ /* 0x000fe400078ec0ff */
[----:B-1----:R-:W-:Y:S01]  /*1e2d0*/  PRMT R241, R235, 0x7054, R235 ;  /* 0x00007054ebf17816 */ /* 0x002fe200000000eb */
[----:B------:R-:W1:Y:S01]  /*1e2e0*/  MUFU.EX2 R160, R224 ;  /* 0x000000e000a07308 */ /* 0x000e620000000800 */
[----:B------:R-:W-:Y:S02]  /*1e2f0*/  ISETP.GE.U32.AND P4, PT, R239, R138, PT ;  /* 0x0000008aef00720c */ /* 0x000fe40003f86070 */
[----:B------:R-:W-:Y:S01]  /*1e300*/  LOP3.LUT R138, R183, 0xff, RZ, 0xc0, !PT ;  /* 0x000000ffb78a7812 */ /* 0x000fe200078ec0ff */
[--C-:B------:R-:W-:Y:S01]  /*1e310*/  HSET2.LE.AND R139, R178, R241.reuse, PT ;  /* 0x000000f1b28b7233 */ /* 0x100fe20003803000 */
[----:B------:R-:W-:Y:S01]  /*1e320*/  LOP3.LUT P1, RZ, R213, 0x40, RZ, 0xc0, !PT ;  /* 0x00000040d5ff7812 */ /* 0x000fe2000782c0ff */
[--C-:B------:R-:W-:Y:S01]  /*1e330*/  HSET2.LE.AND R144, R167, R241.reuse, PT ;  /* 0x000000f1a7907233 */ /* 0x100fe20003803000 */
[----:B------:R-:W-:Y:S01]  /*1e340*/  ISETP.GE.U32.AND P6, PT, R239, R138, PT ;  /* 0x0000008aef00720c */ /* 0x000fe20003fc6070 */
[--C-:B------:R-:W-:Y:S01]  /*1e350*/  HSET2.LE.AND R138, R221, R241.reuse, PT ;  /* 0x000000f1dd8a7233 */ /* 0x100fe20003803000 */
[----:B------:R-:W-:Y:S01]  /*1e360*/  LOP3.LUT R139, R139, R146, RZ, 0xc0, !PT ;  /* 0x000000928b8b7212 */ /* 0x000fe200078ec0ff */
[----:B------:R-:W5:Y:S01]  /*1e370*/  MUFU.EX2 R164, R223 ;  /* 0x000000df00a47308 */ /* 0x000f620000000800 */
[--C-:B------:R-:W-:Y:S01]  /*1e380*/  HSET2.LE.AND R146, R165, R241.reuse, PT ;  /* 0x000000f1a5927233 */ /* 0x100fe20003803000 */
[----:B------:R-:W-:Y:S01]  /*1e390*/  LOP3.LUT R144, R144, R147, RZ, 0xc0, !PT ;  /* 0x0000009390907212 */ /* 0x000fe200078ec0ff */
[--C-:B------:R-:W-:Y:S01]  /*1e3a0*/  HSET2.LE.AND R147, R180, R241.reuse, PT ;  /* 0x000000f1b4937233 */ /* 0x100fe20003803000 */
[----:B--2---:R-:W-:Y:S01]  /*1e3b0*/  FADD.FTZ R169, R159, R149 ;  /* 0x000000959fa97221 */ /* 0x004fe20000010000 */
[----:B------:R-:W-:Y:S01]  /*1e3c0*/  LOP3.LUT R138, R138, R145, RZ, 0xc0, !PT ;  /* 0x000000918a8a7212 */ /* 0x000fe200078ec0ff */
[--C-:B------:R-:W-:Y:S01]  /*1e3d0*/  HSET2.LE.AND R145, R166, R241.reuse, PT ;  /* 0x000000f1a6917233 */ /* 0x100fe20003803000 */
[----:B------:R-:W-:Y:S03]  /*1e3e0*/  SHF.R.U32.HI R167, RZ, 0x10, R183 ;  /* 0x00000010ffa77819 */ /* 0x000fe600000116b7 */
[----:B------:R-:W-:Y:S01]  /*1e3f0*/  MUFU.EX2 R165, R227 ;  /* 0x000000e300a57308 */ /* 0x000fe20000000800 */
[----:B------:R-:W-:Y:S02]  /*1e400*/  LOP3.LUT R145, R145, R148, RZ, 0xc0, !PT ;  /* 0x0000009491917212 */ /* 0x000fe400078ec0ff */
[----:B------:R-:W-:Y:S01]  /*1e410*/  LOP3.LUT R167, R167, 0xff, RZ, 0xc0, !PT ;  /* 0x000000ffa7a77812 */ /* 0x000fe200078ec0ff */
[----:B-1----:R-:W-:Y:S06]  /*1e420*/  FADD.FTZ R170, R160, R150 ;  /* 0x00000096a0aa7221 */ /* 0x002fec0000010000 */
[----:B------:R-:W-:Y:S01]  /*1e430*/  MUFU.EX2 R166, R228 ;  /* 0x000000e400a67308 */ /* 0x000fe20000000800 */
[C---:B-----5:R-:W-:Y:S01]  /*1e440*/  F2FP.BF16.PACK_AB R160, R164.reuse, R160 ;  /* 0x000000a0a4a0723e */ /* 0x060fe200000010ff */
[----:B------:R-:W-:Y:S03]  /*1e450*/  FADD.FTZ R170, R164, R170 ;  /* 0x000000aaa4aa7221 */ /* 0x000fe60000010000 */
[----:B------:R-:W-:Y:S05]  /*1e460*/  PRMT R162, R160, 0x7632, R162 ;  /* 0x00007632a0a27816 */ /* 0x000fea00000000a2 */
[----:B------:R-:W-:Y:S10]  /*1e470*/  MUFU.EX2 R228, R234 ;  /* 0x000000ea00e47308 */ /* 0x000ff40000000800 */
[----:B------:R-:W-:Y:S10]  /*1e480*/  MUFU.EX2 R227, R237 ;  /* 0x000000ed00e37308 */ /* 0x000ff40000000800 */
[----:B------:R-:W-:Y:S10]  /*1e490*/  MUFU.EX2 R226, R238 ;  /* 0x000000ee00e27308 */ /* 0x000ff40000000800 */
[----:B------:R-:W-:Y:S10]  /*1e4a0*/  MUFU.EX2 R221, R248 ;  /* 0x000000f800dd7308 */ /* 0x000ff40000000800 */
[----:B------:R-:W1:Y:S10]  /*1e4b0*/  MUFU.EX2 R224, R247 ;  /* 0x000000f700e07308 */ /* 0x000e740000000800 */
[----:B------:R-:W-:Y:S01]  /*1e4c0*/  MUFU.EX2 R223, R243 ;  /* 0x000000f300df7308 */ /* 0x000fe20000000800 */
[----:B-1----:R-:W-:Y:S04]  /*1e4d0*/  F2FP.BF16.PACK_AB R187, R224, R221 ;  /* 0x000000dde0bb723e */ /* 0x002fe800000010ff */
[----:B------:R-:W-:Y:S01]  /*1e4e0*/  PRMT R186, R187, 0x7632, R186 ;  /* 0x00007632bbba7816 */ /* 0x000fe200000000ba */
[----:B----4-:R-:W-:Y:S05]  /*1e4f0*/  @!P0 HFMA2.BF16_V2 R137, -RZ.H0_H0, RZ.H0_H0, -R156.H0_H0 ;  /* 0x200000ffff898231 */ /* 0x010fea000034099c */
[----:B------:R1:W-:Y:S01]  /*1e500*/  @!P0 STL.S16 [R1+0x7c], R137 ;  /* 0x00007c8901008387 */ /* 0x0003e20000100600 */
[----:B------:R-:W-:Y:S03]  /*1e510*/  PRMT R158, R137, 0x7610, R158 ;  /* 0x00007610899e7816 */ /* 0x000fe6000000009e */
[----:B------:R3:W2:Y:S01]  /*1e520*/  LDL.S16 R193, [R1+0x38] ;  /* 0x0000380001c17983 */ /* 0x0006a20000100600 */
[----:B------:R-:W-:Y:S02]  /*1e530*/  @!P0 PRMT R156, R158, 0x5410, RZ ;  /* 0x000054109e9c8816 */ /* 0x000fe400000000ff */
[----:B------:R-:W4:Y:S01]  /*1e540*/  MUFU.EX2 R158, R225 ;  /* 0x000000e1009e7308 */ /* 0x000f220000000800 */
[----:B------:R3:W5:Y:S01]  /*1e550*/  LDL.S16 R179, [R1+0x34] ;  /* 0x0000340001b37983 */ /* 0x0007620000100600 */
[----:B------:R-:W-:Y:S03]  /*1e560*/  LOP3.LUT P0, RZ, R213, 0x20, RZ, 0xc0, !PT ;  /* 0x00000020d5ff7812 */ /* 0x000fe6000780c0ff */
[----:B------:R3:W3:Y:S05]  /*1e570*/  LDL.S16 R181, [R1+0x24] ;  /* 0x0000240001b57983 */ /* 0x0006ea0000100600 */
[----:B------:R-:W4:Y:S01]  /*1e580*/  MUFU.EX2 R225, R240 ;  /* 0x000000f000e17308 */ /* 0x000f220000000800 */
[----:B-1----:R-:W-:Y:S02]  /*1e590*/  IADD3.X R137, R199, UR35, RZ, P2, !PT ;  /* 0x00000023c7897c10 */ /* 0x002fe400097fe4ff */
[----:B------:R-:W-:Y:S02]  /*1e5a0*/  ISETP.GE.U32.AND P2, PT, R239, R192, PT ;  /* 0x000000c0ef00720c */ /* 0x000fe40003f46070 */
[C---:B----4-:R-:W-:Y:S01]  /*1e5b0*/  F2FP.BF16.PACK_AB R159, R158.reuse, R159 ;  /* 0x0000009f9e9f723e */ /* 0x050fe200000010ff */
[----:B------:R-:W-:Y:S03]  /*1e5c0*/  FADD.FTZ R169, R158, R169 ;  /* 0x000000a99ea97221 */ /* 0x000fe60000010000 */
[----:B------:R-:W-:Y:S07]  /*1e5d0*/  PRMT R161, R159, 0x7632, R161 ;  /* 0x000076329fa17816 */ /* 0x000fee00000000a1 */
[----:B------:R-:W-:Y:S02]  /*1e5e0*/  @!P2 PRMT R172, R191, 0x5410, RZ ;  /* 0x00005410bfaca816 */ /* 0x000fe400000000ff */
[----:B------:R-:W-:Y:S01]  /*1e5f0*/  ISETP.GE.U32.AND P2, PT, R239, R142, PT ;  /* 0x0000008eef00720c */ /* 0x000fe20003f46070 */
[----:B------:R1:W4:Y:S01]  /*1e600*/  LDL.S16 R191, [R1+0x28] ;  /* 0x0000280001bf7983 */ /* 0x0003220000100600 */
[----:B------:R-:W-:Y:S03]  /*1e610*/  F2FP.BF16.PACK_AB R189, R225, R226 ;  /* 0x000000e2e1bd723e */ /* 0x000fe600000010ff */
[----:B------:R-:W-:Y:S01]  /*1e620*/  STG.E.U16 [R198.64+0x2], R172 ;  /* 0x000002acc6007986 */ /* 0x000fe2000c10151c */
[----:B------:R-:W-:Y:S03]  /*1e630*/  PRMT R188, R189, 0x7632, R188 ;  /* 0x00007632bdbc7816 */ /* 0x000fe600000000bc */
[----:B------:R-:W1:Y:S08]  /*1e640*/  LDSM.16.MT88.4 R140, [R201+0xa000] ;  /* 0x00a00000c98c783b */ /* 0x000e700000004200 */
[----:B------:R1:W-:Y:S04]  /*1e650*/  STG.E.U16 [R136.64], R0 ;  /* 0x0000000088007986 */ /* 0x0003e8000c10151c */
[----:B------:R-:W-:Y:S04]  /*1e660*/  STG.E.U16 [R218.64], R2 ;  /* 0x00000002da007986 */ /* 0x000fe8000c10151c */
[----:B------:R-:W-:Y:S04]  /*1e670*/  STG.E.U16 [R216.64+0x2], R152 ;  /* 0x00000298d8007986 */ /* 0x000fe8000c10151c */
[----:B------:R1:W-:Y:S04]  /*1e680*/  STG.E.U16 [R216.64], R3 ;  /* 0x00000003d8007986 */ /* 0x0003e8000c10151c */
[----:B------:R-:W-:Y:S04]  /*1e690*/  STG.E.U16 [R196.64+0x12], R154 ;  /* 0x0000129ac4007986 */ /* 0x000fe8000c10151c */
[----:B------:R-:W-:Y:S04]  /*1e6a0*/  STG.E.U16 [R196.64+0x10], R153 ;  /* 0x00001099c4007986 */ /* 0x000fe8000c10151c */
[----:B------:R-:W-:Y:S01]  /*1e6b0*/  STG.E.U16 [R198.64+0x10], R155 ;  /* 0x0000109bc6007986 */ /* 0x000fe2000c10151c */
[--C-:B-1----:R-:W-:Y:S01]  /*1e6c0*/  HSET2.LE.AND R136, R151, R241.reuse, PT ;  /* 0x000000f197887233 */ /* 0x102fe20003803000 */
[----:B------:R-:W-:Y:S01]  /*1e6d0*/  PRMT R0, R159, 0x5410, R161 ;  /* 0x000054109f007816 */ /* 0x000fe200000000a1 */
[----:B------:R-:W-:Y:S01]  /*1e6e0*/  HSET2.LE.AND R137, R182, R241, PT ;  /* 0x000000f1b6897233 */ /* 0x000fe20003803000 */
[----:B------:R-:W1:Y:S02]  /*1e6f0*/  LDSM.16.MT88.4 R148, [R203+0xa000] ;  /* 0x00a00000cb94783b */ /* 0x000e640000004200 */
[----:B------:R-:W-:Y:S02]  /*1e700*/  LOP3.LUT R136, R136, R174, RZ, 0xc0, !PT ;  /* 0x000000ae88887212 */ /* 0x000fe400078ec0ff */
[----:B------:R-:W-:Y:S02]  /*1e710*/  LOP3.LUT R137, R137, R175, RZ, 0xc0, !PT ;  /* 0x000000af89897212 */ /* 0x000fe400078ec0ff */
[----:B------:R-:W-:Y:S02]  /*1e720*/  LOP3.LUT R146, R146, R0, RZ, 0xc0, !PT ;  /* 0x0000000092927212 */ /* 0x000fe400078ec0ff */
[----:B------:R-:W-:Y:S01]  /*1e730*/  PRMT R0, R160, 0x5410, R162 ;  /* 0x00005410a0007816 */ /* 0x000fe200000000a2 */
[----:B------:R-:W-:Y:S01]  /*1e740*/  STG.E.U16 [R198.64+0x12], R156 ;  /* 0x0000129cc6007986 */ /* 0x000fe2000c10151c */
[----:B------:R-:W-:Y:S01]  /*1e750*/  SHF.R.U32.HI R3, RZ, 0x18, R176 ;  /* 0x00000018ff037819 */ /* 0x000fe200000116b0 */
[-C--:B------:R-:W-:Y:S01]  /*1e760*/  HMMA.16816.F32.BF16 R4, R136, R140.reuse, R4 ;  /* 0x0000008c8804723c */ /* 0x080fe20000041804 */
[----:B------:R-:W-:Y:S02]  /*1e770*/  LOP3.LUT R147, R147, R0, RZ, 0xc0, !PT ;  /* 0x0000000093937212 */ /* 0x000fe400078ec0ff */
[----:B------:R-:W-:Y:S04]  /*1e780*/  LOP3.LUT R0, R183, 0xffff, RZ, 0xc0, !PT ;  /* 0x0000ffffb7007812 */ /* 0x000fe800078ec0ff */
[----:B------:R-:W-:Y:S01]  /*1e790*/  SHF.R.U32.HI R0, RZ, 0x8, R0 ;  /* 0x00000008ff007819 */ /* 0x000fe20000011600 */
[C---:B------:R-:W-:Y:S04]  /*1e7a0*/  HMMA.16816.F32.BF16 R8, R144.reuse, R140, R8 ;  /* 0x0000008c9008723c */ /* 0x040fe80000041808 */
[----:B------:R-:W-:Y:S04]  /*1e7b0*/  LOP3.LUT R0, R0, 0xffff, RZ, 0xc0, !PT ;  /* 0x0000ffff00007812 */ /* 0x000fe800078ec0ff */
[-C--:B------:R-:W-:Y:S08]  /*1e7c0*/  HMMA.16816.F32.BF16 R12, R144, R142.reuse, R12 ;  /* 0x0000008e900c723c */ /* 0x080ff0000004180c */
[C---:B------:R-:W-:Y:S08]  /*1e7d0*/  HMMA.16816.F32.BF16 R16, R136.reuse, R142, R16 ;  /* 0x0000008e8810723c */ /* 0x040ff00000041810 */
[-C--:B-1----:R-:W-:Y:S08]  /*1e7e0*/  HMMA.16816.F32.BF16 R20, R136, R148.reuse, R20 ;  /* 0x000000948814723c */ /* 0x082ff00000041814 */
[C---:B------:R-:W-:Y:S07]  /*1e7f0*/  HMMA.16816.F32.BF16 R24, R144.reuse, R148, R24 ;  /* 0x000000949018723c */ /* 0x040fee0000041818 */
[----:B------:R-:W-:Y:S01]  /*1e800*/  LOP3.LUT R148, R163, 0xff, RZ, 0xc0, !PT ;  /* 0x000000ffa3947812 */ /* 0x000fe200078ec0ff */
[-C--:B------:R-:W-:Y:S08]  /*1e810*/  HMMA.16816.F32.BF16 R28, R144, R150.reuse, R28 ;  /* 0x00000096901c723c */ /* 0x080ff0000004181c */
[C---:B------:R-:W-:Y:S01]  /*1e820*/  HMMA.16816.F32.BF16 R32, R136.reuse, R150, R32 ;  /* 0x000000968820723c */ /* 0x040fe20000041820 */
[----:B--2---:R-:W-:Y:S03]  /*1e830*/  @!P2 HFMA2.BF16_V2 R193, -RZ.H0_H0, RZ.H0_H0, -R159.H0_H0 ;  /* 0x200000ffffc1a231 */ /* 0x004fe6000034099f */
[----:B-----5:R-:W-:Y:S02]  /*1e840*/  @!P4 HFMA2.BF16_V2 R179, -RZ.H0_H0, RZ.H0_H0, -R161.H0_H0 ;  /* 0x200000ffffb3c231 */ /* 0x020fe400003409a1 */
[----:B------:R-:W-:Y:S01]  /*1e850*/  @!P2 STL.S16 [R1+0x38], R193 ;  /* 0x000038c10100a387 */ /* 0x000fe20000100600 */
[----:B------:R-:W-:Y:S01]  /*1e860*/  PRMT R141, R193, 0x7610, R141 ;  /* 0x00007610c18d7816 */ /* 0x000fe2000000008d */
[----:B---3--:R-:W-:Y:S02]  /*1e870*/  @!P5 HFMA2.BF16_V2 R181, -RZ.H0_H0, RZ.H0_H0, -R162.H0_H0 ;  /* 0x200000ffffb5d231 */ /* 0x008fe400003409a2 */
[----:B------:R1:W-:Y:S02]  /*1e880*/  @!P4 STL.S16 [R1+0x34], R179 ;  /* 0x000034b30100c387 */ /* 0x0003e40000100600 */
[----:B------:R-:W-:Y:S02]  /*1e890*/  PRMT R140, R179, 0x7610, R140 ;  /* 0x00007610b38c7816 */ /* 0x000fe4000000008c */
[----:B------:R-:W-:Y:S01]  /*1e8a0*/  @!P2 PRMT R159, R141, 0x5410, RZ ;  /* 0x000054108d9fa816 */ /* 0x000fe200000000ff */
[----:B------:R2:W3:Y:S01]  /*1e8b0*/  LDL.S16 R175, [R1+0x18] ;  /* 0x0000180001af7983 */ /* 0x0004e20000100600 */
[C---:B------:R-:W-:Y:S02]  /*1e8c0*/  ISETP.GE.U32.AND P2, PT, R239.reuse, R0, PT ;  /* 0x00000000ef00720c */ /* 0x040fe40003f46070 */
[----:B------:R-:W-:Y:S01]  /*1e8d0*/  SHF.R.U32.HI R0, RZ, 0x18, R183 ;  /* 0x00000018ff007819 */ /* 0x000fe200000116b7 */
[----:B------:R-:W-:Y:S01]  /*1e8e0*/  STG.E.U16 [R218.64+0xe], R159 ;  /* 0x00000e9fda007986 */ /* 0x000fe2000c10151c */
[----:B------:R-:W-:Y:S02]  /*1e8f0*/  @!P4 PRMT R161, R140, 0x5410, RZ ;  /* 0x000054108ca1c816 */ /* 0x000fe400000000ff */
[----:B------:R-:W-:Y:S01]  /*1e900*/  ISETP.GE.U32.AND P4, PT, R239, R0, PT ;  /* 0x00000000ef00720c */ /* 0x000fe20003f86070 */
[----:B------:R-:W5:Y:S01]  /*1e910*/  LDSM.16.MT88.4 R140, [R206+0xa000] ;  /* 0x00a00000ce8c783b */ /* 0x000f620000004200 */
[----:B------:R-:W2:Y:S01]  /*1e920*/  MUFU.EX2 R0, R229 ;  /* 0x000000e500007308 */ /* 0x000ea20000000800 */
[----:B------:R-:W-:Y:S04]  /*1e930*/  PRMT R178, R181, 0x7610, R178 ;  /* 0x00007610b5b27816 */ /* 0x000fe800000000b2 */
[----:B------:R-:W-:Y:S02]  /*1e940*/  @!P5 PRMT R162, R178, 0x5410, RZ ;  /* 0x00005410b2a2d816 */ /* 0x000fe400000000ff */
[----:B------:R-:W-:Y:S03]  /*1e950*/  STG.E.U16 [R218.64+0x10], R161 ;  /* 0x000010a1da007986 */ /* 0x000fe6000c10151c */
[----:B------:R-:W5:Y:S01]  /*1e960*/  MUFU.EX2 R229, R230 ;  /* 0x000000e600e57308 */ /* 0x000f620000000800 */
[----:B------:R-:W-:Y:S04]  /*1e970*/  STG.E.U16 [R216.64+0x12], R162 ;  /* 0x000012a2d8007986 */ /* 0x000fe8000c10151c */
[----:B-1----:R1:W3:Y:S01]  /*1e980*/  LDL.S16 R179, [R1+0x4c] ;  /* 0x00004c0001b37983 */ /* 0x0022e20000100600 */
[----:B----4-:R-:W-:Y:S04]  /*1e990*/  @!P3 HFMA2.BF16_V2 R191, -RZ.H0_H0, RZ.H0_H0, -R160.H0_H0 ;  /* 0x200000ffffbfb231 */ /* 0x010fe800003409a0 */
[----:B------:R-:W4:Y:S01]  /*1e9a0*/  MUFU.EX2 R193, R231 ;  /* 0x000000e700c17308 */ /* 0x000f220000000800 */
[----:B------:R-:W-:Y:S01]  /*1e9b0*/  PRMT R172, R191, 0x7610, R172 ;  /* 0x00007610bfac7816 */ /* 0x000fe200000000ac */
[----:B------:R1:W-:Y:S01]  /*1e9c0*/  @!P3 STL.S16 [R1+0x28], R191 ;  /* 0x000028bf0100b387 */ /* 0x0003e20000100600 */
[----:B--2---:R-:W-:Y:S02]  /*1e9d0*/  FADD.FTZ R235, R0, R168 ;  /* 0x000000a800eb7221 */ /* 0x004fe40000010000 */
[----:B------:R-:W-:Y:S02]  /*1e9e0*/  @!P3 PRMT R160, R172, 0x5410, RZ ;  /* 0x00005410aca0b816 */ /* 0x000fe400000000ff */
[----:B------:R-:W-:Y:S01]  /*1e9f0*/  ISETP.GE.U32.AND P3, PT, R239, R167, PT ;  /* 0x000000a7ef00720c */ /* 0x000fe20003f66070 */
[----:B------:R-:W-:Y:S01]  /*1ea00*/  FADD.FTZ R167, R157, R171 ;  /* 0x000000ab9da77221 */ /* 0x000fe20000010000 */
[C---:B------:R-:W-:Y:S01]  /*1ea10*/  F2FP.BF16.PACK_AB R157, R166.reuse, R165 ;  /* 0x000000a5a69d723e */ /* 0x040fe200000010ff */
[----:B------:R2:W2:Y:S02]  /*1ea20*/  LDL.S16 R172, [R1+0x48] ;  /* 0x0000480001ac7983 */ /* 0x0004a40000100600 */
[----:B------:R-:W-:Y:S01]  /*1ea30*/  FADD.FTZ R167, R165, R167 ;  /* 0x000000a7a5a77221 */ /* 0x000fe20000010000 */
[----:B------:R-:W-:Y:S01]  /*1ea40*/  PRMT R158, R157, 0x7632, R158 ;  /* 0x000076329d9e7816 */ /* 0x000fe2000000009e */
[----:B------:R-:W-:Y:S01]  /*1ea50*/  @!P5 STL.S16 [R1+0x24], R181 ;  /* 0x000024b50100d387 */ /* 0x000fe20000100600 */
[----:B------:R-:W-:Y:S01]  /*1ea60*/  ISETP.GE.U32.AND P5, PT, R239, R148, PT ;  /* 0x00000094ef00720c */ /* 0x000fe20003fa6070 */
[----:B------:R-:W-:Y:S01]  /*1ea70*/  FADD.FTZ R233, R166, R167 ;  /* 0x000000a7a6e97221 */ /* 0x000fe20000010000 */
[C---:B------:R-:W-:Y:S01]  /*1ea80*/  LOP3.LUT R148, R176.reuse, 0xff, RZ, 0xc0, !PT ;  /* 0x000000ffb0947812 */ /* 0x040fe200078ec0ff */
[-C--:B-----5:R-:W-:Y:S01]  /*1ea90*/  HMMA.16816.F32.BF16 R36, R136, R140.reuse, R36 ;  /* 0x0000008c8824723c */ /* 0x0a0fe20000041824 */
[----:B------:R-:W-:Y:S01]  /*1eaa0*/  PRMT R164, R157, 0x5410, R158 ;  /* 0x000054109da47816 */ /* 0x000fe2000000009e */
[----:B------:R-:W-:Y:S01]  /*1eab0*/  LDSM.16.MT88.4 R180, [R203+0xa800] ;  /* 0x00a80000cbb4783b */ /* 0x000fe20000004200 */
[----:B------:R-:W-:Y:S02]  /*1eac0*/  F2FP.BF16.PACK_AB R0, R229, R0 ;  /* 0x00000000e500723e */ /* 0x000fe400000010ff */
[----:B------:R-:W-:Y:S01]  /*1ead0*/  LOP3.LUT R165, R176, 0xffff, RZ, 0xc0, !PT ;  /* 0x0000ffffb0a57812 */ /* 0x000fe200078ec0ff */
[----:B----4-:R-:W-:Y:S01]  /*1eae0*/  FADD.FTZ R231, R193, R169 ;  /* 0x000000a9c1e77221 */ /* 0x010fe20000010000 */
[----:B------:R-:W-:Y:S01]  /*1eaf0*/  PRMT R194, R0, 0x7632, R194 ;  /* 0x0000763200c27816 */ /* 0x000fe200000000c2 */
[C---:B------:R-:W-:Y:S01]  /*1eb00*/  HMMA.16816.F32.BF16 R40, R144.reuse, R140, R40 ;  /* 0x0000008c9028723c */ /* 0x040fe20000041828 */
[----:B-1----:R-:W1:Y:S01]  /*1eb10*/  MUFU.EX2 R191, R236 ;  /* 0x000000ec00bf7308 */ /* 0x002e620000000800 */
[----:B------:R-:W-:Y:S02]  /*1eb20*/  STG.E.U16 [R216.64+0x10], R160 ;  /* 0x000010a0d8007986 */ /* 0x000fe4000c10151c */
[----:B------:R-:W-:Y:S02]  /*1eb30*/  F2FP.BF16.PACK_AB R193, R228, R193 ;  /* 0x000000c1e4c1723e */ /* 0x000fe400000010ff */
[C---:B------:R-:W-:Y:S02]  /*1eb40*/  LOP3.LUT R167, R176.reuse, 0xffff, RZ, 0xc0, !PT ;  /* 0x0000ffffb0a77812 */ /* 0x040fe400078ec0ff */
[-C--:B------:R-:W-:Y:S01]  /*1eb50*/  HMMA.16816.F32.BF16 R44, R144, R142.reuse, R44 ;  /* 0x0000008e902c723c */ /* 0x080fe2000004182c */
[----:B------:R-:W-:Y:S03]  /*1eb60*/  PRMT R192, R193, 0x7632, R192 ;  /* 0x00007632c1c07816 */ /* 0x000fe600000000c0 */
[----:B------:R-:W-:Y:S02]  /*1eb70*/  SHF.R.U32.HI R165, RZ, 0x8, R165 ;  /* 0x00000008ffa57819 */ /* 0x000fe400000116a5 */
[----:B------:R-:W-:Y:S02]  /*1eb80*/  LOP3.LUT R166, R176, 0xff, RZ, 0xc0, !PT ;  /* 0x000000ffb0a67812 */ /* 0x000fe400078ec0ff */
[C---:B------:R-:W-:Y:S01]  /*1eb90*/  HMMA.16816.F32.BF16 R48, R136.reuse, R142, R48 ;  /* 0x0000008e8830723c */ /* 0x040fe20000041830 */
[----:B------:R-:W-:Y:S03]  /*1eba0*/  LOP3.LUT R140, R165, 0xffff, RZ, 0xc0, !PT ;  /* 0x0000ffffa58c7812 */ /* 0x000fe600078ec0ff */
[----:B------:R-:W-:Y:S02]  /*1ebb0*/  PRMT R165, R0, 0x5410, R194 ;  /* 0x0000541000a57816 */ /* 0x000fe400000000c2 */
[----:B------:R-:W-:Y:S01]  /*1ebc0*/  SHF.R.U32.HI R169, RZ, 0x18, R176 ;  /* 0x00000018ffa97819 */ /* 0x000fe200000116b0 */
[----:B-1----:R-:W-:Y:S01]  /*1ebd0*/  FADD.FTZ R230, R191, R170 ;  /* 0x000000aabfe67221 */ /* 0x002fe20000010000 */
[----:B------:R-:W-:Y:S04]  /*1ebe0*/  F2FP.BF16.PACK_AB R191, R227, R191 ;  /* 0x000000bfe3bf723e */ /* 0x000fe800000010ff */
[C---:B------:R-:W-:Y:S04]  /*1ebf0*/  PRMT R190, R191.reuse, 0x7632, R190 ;  /* 0x00007632bfbe7816 */ /* 0x040fe800000000be */
[----:B------:R-:W-:Y:S01]  /*1ec00*/  PRMT R153, R191, 0x5410, R190 ;  /* 0x00005410bf997816 */ /* 0x000fe200000000be */
[----:B---3--:R-:W-:Y:S05]  /*1ec10*/  @!P2 HFMA2.BF16_V2 R175, -RZ.H0_H0, RZ.H0_H0, -R158.H0_H0 ;  /* 0x200000ffffafa231 */ /* 0x008fea000034099e */
[----:B------:R-:W-:Y:S04]  /*1ec20*/  PRMT R174, R175, 0x7610, R174 ;  /* 0x00007610afae7816 */ /* 0x000fe800000000ae */
[----:B------:R-:W-:Y:S05]  /*1ec30*/  @!P2 PRMT R158, R174, 0x5410, RZ ;  /* 0x00005410ae9ea816 */ /* 0x000fea00000000ff */
[----:B------:R-:W-:Y:S01]  /*1ec40*/  STG.E.U16 [R196.64+0x22], R158 ;  /* 0x0000229ec4007986 */ /* 0x000fe2000c10151c */
[----:B------:R-:W-:Y:S05]  /*1ec50*/  @!P6 HFMA2.BF16_V2 R179, -RZ.H0_H0, RZ.H0_H0, -R157.H0_H0 ;  /* 0x200000ffffb3e231 */ /* 0x000fea000034099d */
[----:B------:R-:W-:Y:S01]  /*1ec60*/  @!P6 STL.S16 [R1+0x4c], R179 ;  /* 0x00004cb30100e387 */ /* 0x000fe20000100600 */
[----:B------:R-:W-:Y:S03]  /*1ec70*/  PRMT R149, R179, 0x7610, R149 ;  /* 0x00007610b3957816 */ /* 0x000fe60000000095 */
[----:B------:R1:W3:Y:S01]  /*1ec80*/  LDL.S16 R171, [R1+0x44] ;  /* 0x0000440001ab7983 */ /* 0x0002e20000100600 */
[----:B------:R-:W-:Y:S02]  /*1ec90*/  @!P6 PRMT R157, R149, 0x5410, RZ ;  /* 0x00005410959de816 */ /* 0x000fe400000000ff */
[C---:B------:R-:W-:Y:S01]  /*1eca0*/  ISETP.GE.U32.AND P6, PT, R239.reuse, R148, PT ;  /* 0x00000094ef00720c */ /* 0x040fe20003fc6070 */
[----:B------:R-:W-:Y:S01]  /*1ecb0*/  @!P2 STL.S16 [R1+0x18], R175 ;  /* 0x000018af0100a387 */ /* 0x000fe20000100600 */
[----:B------:R-:W-:Y:S01]  /*1ecc0*/  ISETP.GE.U32.AND P2, PT, R239, R140, PT ;  /* 0x0000008cef00720c */ /* 0x000fe20003f46070 */
[----:B--2---:R-:W-:Y:S02]  /*1ecd0*/  @!P3 HFMA2.BF16_V2 R172, -RZ.H0_H0, RZ.H0_H0, -R0.H0_H0 ;  /* 0x200000ffffacb231 */ /* 0x004fe40000340900 */
[----:B------:R1:W2:Y:S01]  /*1ece0*/  LDL.S16 R168, [R1+0x20] ;  /* 0x0000200001a87983 */ /* 0x0002a20000100600 */
[----:B------:R-:W-:Y:S03]  /*1ecf0*/  SHF.R.U32.HI R140, RZ, 0x10, R163 ;  /* 0x00000010ff8c7819 */ /* 0x000fe600000116a3 */
[----:B------:R-:W4:Y:S01]  /*1ed00*/  LDSM.16.MT88.4 R148, [R205+0xa000] ;  /* 0x00a00000cd94783b */ /* 0x000f220000004200 */
[----:B------:R-:W-:Y:S02]  /*1ed10*/  PRMT R141, R172, 0x7610, R141 ;  /* 0x00007610ac8d7816 */ /* 0x000fe4000000008d */
[----:B------:R-:W-:Y:S02]  /*1ed20*/  LOP3.LUT R140, R140, 0xff, RZ, 0xc0, !PT ;  /* 0x000000ff8c8c7812 */ /* 0x000fe400078ec0ff */
[----:B------:R-:W-:Y:S03]  /*1ed30*/  @!P3 PRMT R0, R141, 0x5410, RZ ;  /* 0x000054108d00b816 */ /* 0x000fe600000000ff */
[----:B------:R-:W-:Y:S01]  /*1ed40*/  @!P3 STL.S16 [R1+0x48], R172 ;  /* 0x000048ac0100b387 */ /* 0x000fe20000100600 */
[----:B------:R-:W-:Y:S03]  /*1ed50*/  ISETP.GE.U32.AND P3, PT, R239, R140, PT ;  /* 0x0000008cef00720c */ /* 0x000fe60003f66070 */
[----:B------:R1:W5:Y:S04]  /*1ed60*/  LDL.S16 R174, [R1+0x30] ;  /* 0x0000300001ae7983 */ /* 0x0003680000100600 */
[----:B------:R-:W1:Y:S08]  /*1ed70*/  LDSM.16.MT88.4 R140, [R201+0xb000] ;  /* 0x00b00000c98c783b */ /* 0x000e700000004200 */
[----:B------:R-:W-:Y:S04]  /*1ed80*/  STG.E.U16 [R196.64+0x20], R157 ;  /* 0x0000209dc4007986 */ /* 0x000fe8000c10151c */
[----:B------:R-:W-:Y:S01]  /*1ed90*/  STG.E.U16 [R198.64+0x20], R0 ;  /* 0x00002000c6007986 */ /* 0x000fe2000c10151c */
[-C--:B----4-:R-:W-:Y:S08]  /*1eda0*/  HMMA.16816.F32.BF16 R52, R136, R148.reuse, R52 ;  /* 0x000000948834723c */ /* 0x090ff00000041834 */
[C---:B------:R-:W-:Y:S07]  /*1edb0*/  HMMA.16816.F32.BF16 R56, R144.reuse, R148, R56 ;  /* 0x000000949038723c */ /* 0x040fee0000041838 */
[----:B------:R-:W-:Y:S01]  /*1edc0*/  LOP3.LUT R148, R163, 0xffff, RZ, 0xc0, !PT ;  /* 0x0000ffffa3947812 */ /* 0x000fe200078ec0ff */
[-C--:B------:R-:W-:Y:S04]  /*1edd0*/  HMMA.16816.F32.BF16 R60, R144, R150.reuse, R60 ;  /* 0x00000096903c723c */ /* 0x080fe8000004183c */
[----:B------:R-:W-:Y:S04]  /*1ede0*/  SHF.R.U32.HI R148, RZ, 0x8, R148 ;  /* 0x00000008ff947819 */ /* 0x000fe80000011694 */
[C---:B------:R-:W-:Y:S01]  /*1edf0*/  HMMA.16816.F32.BF16 R64, R136.reuse, R150, R64 ;  /* 0x000000968840723c */ /* 0x040fe20000041840 */
[----:B------:R-:W-:Y:S07]  /*1ee00*/  LOP3.LUT R2, R148, 0xffff, RZ, 0xc0, !PT ;  /* 0x0000ffff94027812 */ /* 0x000fee00078ec0ff */
[-C--:B-1----:R-:W-:Y:S08]  /*1ee10*/  HMMA.16816.F32.BF16 R68, R136, R140.reuse, R68 ;  /* 0x0000008c8844723c */ /* 0x082ff00000041844 */
[C---:B------:R-:W-:Y:S07]  /*1ee20*/  HMMA.16816.F32.BF16 R72, R144.reuse, R140, R72 ;  /* 0x0000008c9048723c */ /* 0x040fee0000041848 */
[----:B------:R-:W-:Y:S01]  /*1ee30*/  LOP3.LUT R140, R214, 0xff, RZ, 0xc0, !PT ;  /* 0x000000ffd68c7812 */ /* 0x000fe200078ec0ff */
[-C--:B------:R-:W-:Y:S08]  /*1ee40*/  HMMA.16816.F32.BF16 R76, R144, R142.reuse, R76 ;  /* 0x0000008e904c723c */ /* 0x080ff0000004184c */
[C---:B------:R-:W-:Y:S01]  /*1ee50*/  HMMA.16816.F32.BF16 R80, R136.reuse, R142, R80 ;  /* 0x0000008e8850723c */ /* 0x040fe20000041850 */
[----:B---3--:R-:W-:Y:S05]  /*1ee60*/  @!P4 HFMA2.BF16_V2 R171, -RZ.H0_H0, RZ.H0_H0, -R194.H0_H0 ;  /* 0x200000ffffabc231 */ /* 0x008fea00003409c2 */
[----:B------:R1:W-:Y:S01]  /*1ee70*/  @!P4 STL.S16 [R1+0x44], R171 ;  /* 0x000044ab0100c387 */ /* 0x0003e20000100600 */
[----:B------:R-:W-:Y:S01]  /*1ee80*/  PRMT R149, R171, 0x7610, R149 ;  /* 0x00007610ab957816 */ /* 0x000fe20000000095 */
[----:B--2---:R-:W-:Y:S02]  /*1ee90*/  @!P5 HFMA2.BF16_V2 R168, -RZ.H0_H0, RZ.H0_H0, -R193.H0_H0 ;  /* 0x200000ffffa8d231 */ /* 0x004fe400003409c1 */
[----:B------:R2:W3:Y:S02]  /*1eea0*/  LDL.S16 R172, [R1+0x1c] ;  /* 0x00001c0001ac7983 */ /* 0x0004e40000100600 */
[----:B------:R-:W-:Y:S02]  /*1eeb0*/  @!P4 PRMT R194, R149, 0x5410, RZ ;  /* 0x0000541095c2c816 */ /* 0x000fe400000000ff */
[----:B------:R-:W-:Y:S01]  /*1eec0*/  ISETP.GE.U32.AND P4, PT, R239, R2, PT ;  /* 0x00000002ef00720c */ /* 0x000fe20003f86070 */
[----:B------:R4:W-:Y:S01]  /*1eed0*/  @!P5 STL.S16 [R1+0x20], R168 ;  /* 0x000020a80100d387 */ /* 0x0009e20000100600 */
[----:B------:R-:W-:Y:S02]  /*1eee0*/  PRMT R148, R168, 0x7610, R148 ;  /* 0x00007610a8947816 */ /* 0x000fe40000000094 */
[----:B------:R-:W-:Y:S01]  /*1eef0*/  SHF.R.U32.HI R2, RZ, 0x18, R163 ;  /* 0x00000018ff027819 */ /* 0x000fe200000116a3 */
[----:B------:R-:W-:Y:S01]  /*1ef00*/  STG.E.U16 [R198.64+0x22], R194 ;  /* 0x000022c2c6007986 */ /* 0x000fe2000c10151c */
[----:B------:R-:W-:Y:S02]  /*1ef10*/  PRMT R163, R193, 0x5410, R192 ;  /* 0x00005410c1a37816 */ /* 0x000fe400000000c0 */
[----:B------:R-:W-:Y:S02]  /*1ef20*/  @!P5 PRMT R193, R148, 0x5410, RZ ;  /* 0x0000541094c1d816 */ /* 0x000fe400000000ff */
[----:B------:R-:W-:Y:S01]  /*1ef30*/  ISETP.GE.U32.AND P5, PT, R239, R2, PT ;  /* 0x00000002ef00720c */ /* 0x000fe20003fa6070 */
[----:B------:R-:W2:Y:S01]  /*1ef40*/  LDSM.16.MT88.4 R148, [R203+0xb000] ;  /* 0x00b00000cb94783b */ /* 0x000ea20000004200 */
[----:B------:R-:W-:Y:S01]  /*1ef50*/  LOP3.LUT R2, R215, UR16, R232, 0x96, !PT ;  /* 0x00000010d7027c12 */ /* 0x000fe2000f8e96e8 */
[----:B-----5:R-:W-:Y:S05]  /*1ef60*/  @!P4 HFMA2.BF16_V2 R174, -RZ.H0_H0, RZ.H0_H0, -R192.H0_H0 ;  /* 0x200000ffffaec231 */ /* 0x020fea00003409c0 */
[----:B------:R-:W-:Y:S01]  /*1ef70*/  PRMT R173, R174, 0x7610, R173 ;  /* 0x00007610aead7816 */ /* 0x000fe200000000ad */
[----:B-1----:R1:W5:Y:S03]  /*1ef80*/  LDL.S16 R171, [R1+0x2c] ;  /* 0x00002c0001ab7983 */ /* 0x0023660000100600 */
[----:B------:R-:W-:Y:S01]  /*1ef90*/  @!P4 PRMT R192, R173, 0x5410, RZ ;  /* 0x00005410adc0c816 */ /* 0x000fe200000000ff */
[----:B------:R1:W-:Y:S01]  /*1efa0*/  @!P4 STL.S16 [R1+0x30], R174 ;  /* 0x000030ae0100c387 */ /* 0x0003e20000100600 */
[----:B------:R-:W-:Y:S02]  /*1efb0*/  ISETP.GE.U32.AND P4, PT, R239, R3, PT ;  /* 0x00000003ef00720c */ /* 0x000fe40003f86070 */
[--C-:B----4-:R-:W-:Y:S01]  /*1efc0*/  SHF.R.U32.HI R168, RZ, 0x10, R176.reuse ;  /* 0x00000010ffa87819 */ /* 0x110fe200000116b0 */
[----:B------:R4:W4:Y:S01]  /*1efd0*/  LDL.S16 R152, [R1+0x40] ;  /* 0x0000400001987983 */ /* 0x0009220000100600 */
[----:B------:R-:W-:Y:S02]  /*1efe0*/  SHF.R.U32.HI R3, RZ, 0x8, R167 ;  /* 0x00000008ff037819 */ /* 0x000fe400000116a7 */
[----:B------:R-:W-:Y:S01]  /*1eff0*/  SHF.R.U32.HI R176, RZ, 0x10, R176 ;  /* 0x00000010ffb07819 */ /* 0x000fe200000116b0 */
[----:B------:R-:W-:Y:S01]  /*1f000*/  STG.E.U16 [R218.64+0x1e], R193 ;  /* 0x00001ec1da007986 */ /* 0x000fe2000c10151c */
[----:B------:R-:W-:Y:S02]  /*1f010*/  PRMT R166, R166, 0x5410, R3 ;  /* 0x00005410a6a67816 */ /* 0x000fe40000000003 */
[----:B------:R-:W-:Y:S01]  /*1f020*/  LOP3.LUT R3, R168, 0xff, RZ, 0xc0, !PT ;  /* 0x000000ffa8037812 */ /* 0x000fe200078ec0ff */
[----:B------:R-:W-:Y:S03]  /*1f030*/  STG.E.U16 [R218.64+0x20], R192 ;  /* 0x000020c0da007986 */ /* 0x000fe6000c10151c */
[----:B------:R-:W-:Y:S02]  /*1f040*/  PRMT R169, R3, 0x5410, R169 ;  /* 0x0000541003a97816 */ /* 0x000fe400000000a9 */
[----:B------:R-:W-:Y:S03]  /*1f050*/  SHF.R.U32.HI R3, RZ, 0x10, R214 ;  /* 0x00000010ff037819 */ /* 0x000fe600000116d6 */
[--C-:B------:R-:W-:Y:S01]  /*1f060*/  HSET2.LE.AND R175, R169, R241.reuse, PT ;  /* 0x000000f1a9af7233 */ /* 0x100fe20003803000 */
[----:B------:R-:W-:Y:S01]  /*1f070*/  LOP3.LUT R3, R3, 0xff, RZ, 0xc0, !PT ;  /* 0x000000ff03037812 */ /* 0x000fe200078ec0ff */
[--C-:B-1----:R-:W-:Y:S01]  /*1f080*/  HSET2.LE.AND R174, R166, R241.reuse, PT ;  /* 0x000000f1a6ae7233 */ /* 0x102fe20003803000 */
[-C--:B--2---:R-:W-:Y:S08]  /*1f090*/  HMMA.16816.F32.BF16 R84, R136, R148.reuse, R84 ;  /* 0x000000948854723c */ /* 0x084ff00000041854 */
[C---:B------:R-:W-:Y:S07]  /*1f0a0*/  HMMA.16816.F32.BF16 R88, R144.reuse, R148, R88 ;  /* 0x000000949058723c */ /* 0x040fee0000041858 */
[C---:B------:R-:W-:Y:S01]  /*1f0b0*/  LOP3.LUT R148, R214.reuse, 0xffff, RZ, 0xc0, !PT ;  /* 0x0000ffffd6947812 */ /* 0x040fe200078ec0ff */
[-C--:B------:R-:W-:Y:S01]  /*1f0c0*/  HMMA.16816.F32.BF16 R92, R144, R150.reuse, R92 ;  /* 0x00000096905c723c */ /* 0x080fe2000004185c */
[----:B------:R-:W-:Y:S03]  /*1f0d0*/  LOP3.LUT R149, R214, 0xff, RZ, 0xc0, !PT ;  /* 0x000000ffd6957812 */ /* 0x000fe600078ec0ff */
[----:B------:R-:W-:Y:S04]  /*1f0e0*/  SHF.R.U32.HI R148, RZ, 0x8, R148 ;  /* 0x00000008ff947819 */ /* 0x000fe80000011694 */
[C---:B------:R-:W-:Y:S01]  /*1f0f0*/  HMMA.16816.F32.BF16 R96, R136.reuse, R150, R96 ;  /* 0x000000968860723c */ /* 0x040fe20000041860 */
[----:B------:R-:W-:Y:S03]  /*1f100*/  PRMT R178, R149, 0x5410, R148 ;  /* 0x0000541095b27816 */ /* 0x000fe60000000094 */
[----:B------:R-:W-:Y:S02]  /*1f110*/  SHF.R.U32.HI R148, RZ, 0x18, R214 ;  /* 0x00000018ff947819 */ /* 0x000fe400000116d6 */
[--C-:B------:R-:W-:Y:S01]  /*1f120*/  HSET2.LE.AND R178, R178, R241.reuse, PT ;  /* 0x000000f1b2b27233 */ /* 0x100fe20003803000 */
[----:B------:R-:W-:Y:S02]  /*1f130*/  SHF.R.U32.HI R150, RZ, 0x18, R185 ;  /* 0x00000018ff967819 */ /* 0x000fe400000116b9 */
[----:B------:R-:W-:Y:S03]  /*1f140*/  PRMT R179, R3, 0x5410, R148 ;  /* 0x0000541003b37816 */ /* 0x000fe60000000094 */
[----:B------:R-:W-:Y:S02]  /*1f150*/  LOP3.LUT R3, R176, 0xff, RZ, 0xc0, !PT ;  /* 0x000000ffb0037812 */ /* 0x000fe400078ec0ff */
[----:B------:R-:W-:Y:S01]  /*1f160*/  LOP3.LUT R148, R185, 0xff, RZ, 0xc0, !PT ;  /* 0x000000ffb9947812 */ /* 0x000fe200078ec0ff */
[----:B------:R-:W-:Y:S02]  /*1f170*/  HSET2.LE.AND R179, R179, R241, PT ;  /* 0x000000f1b3b37233 */ /* 0x000fe40003803000 */
[----:B---3--:R-:W-:Y:S05]  /*1f180*/  @!P3 HFMA2.BF16_V2 R172, -RZ.H0_H0, RZ.H0_H0, -R191.H0_H0 ;  /* 0x200000ffffacb231 */ /* 0x008fea00003409bf */
[----:B------:R1:W-:Y:S01]  /*1f190*/  @!P3 STL.S16 [R1+0x1c], R172 ;  /* 0x00001cac0100b387 */ /* 0x0003e20000100600 */
[----:B------:R-:W-:Y:S04]  /*1f1a0*/  PRMT R141, R172, 0x7610, R141 ;  /* 0x00007610ac8d7816 */ /* 0x000fe8000000008d */
[----:B------:R-:W-:Y:S02]  /*1f1b0*/  @!P3 PRMT R191, R141, 0x5410, RZ ;  /* 0x000054108dbfb816 */ /* 0x000fe400000000ff */
[----:B------:R-:W-:Y:S02]  /*1f1c0*/  ISETP.GE.U32.AND P3, PT, R239, R140, PT ;  /* 0x0000008cef00720c */ /* 0x000fe40003f66070 */
[----:B------:R-:W2:Y:S01]  /*1f1d0*/  LDSM.16.MT88.4 R140, [R206+0xb000] ;  /* 0x00b00000ce8c783b */ /* 0x000ea20000004200 */
[----:B-----5:R-:W-:Y:S07]  /*1f1e0*/  @!P5 HFMA2.BF16_V2 R171, -RZ.H0_H0, RZ.H0_H0, -R190.H0_H0 ;  /* 0x200000ffffabd231 */ /* 0x020fee00003409be */
[----:B------:R-:W-:Y:S04]  /*1f1f0*/  STG.E.U16 [R216.64+0x20], R191 ;  /* 0x000020bfd8007986 */ /* 0x000fe8000c10151c */
[----:B------:R-:W-:Y:S01]  /*1f200*/  @!P5 STL.S16 [R1+0x2c], R171 ;  /* 0x00002cab0100d387 */ /* 0x000fe20000100600 */
[----:B------:R-:W-:Y:S01]  /*1f210*/  PRMT R149, R171, 0x7610, R149 ;  /* 0x00007610ab957816 */ /* 0x000fe20000000095 */
[----:B----4-:R-:W-:Y:S02]  /*1f220*/  @!P6 HFMA2.BF16_V2 R152, -RZ.H0_H0, RZ.H0_H0, -R189.H0_H0 ;  /* 0x200000ffff98e231 */ /* 0x010fe400003409bd */
[----:B------:R3:W4:Y:S01]  /*1f230*/  LDL.S16 R154, [R1+0x3c] ;  /* 0x00003c00019a7983 */ /* 0x0007220000100600 */
[----:B------:R-:W-:Y:S02]  /*1f240*/  @!P5 PRMT R190, R149, 0x5410, RZ ;  /* 0x0000541095bed816 */ /* 0x000fe400000000ff */
[----:B------:R-:W-:Y:S01]  /*1f250*/  ISETP.GE.U32.AND P5, PT, R239, R3, PT ;  /* 0x00000003ef00720c */ /* 0x000fe20003fa6070 */
[----:B------:R5:W-:Y:S01]  /*1f260*/  @!P6 STL.S16 [R1+0x40], R152 ;  /* 0x000040980100e387 */ /* 0x000be20000100600 */
[----:B------:R-:W-:Y:S02]  /*1f270*/  LOP3.LUT R3, R185, 0xffff, RZ, 0xc0, !PT ;  /* 0x0000ffffb9037812 */ /* 0x000fe400078ec0ff */
[----:B------:R-:W-:Y:S01]  /*1f280*/  SHF.R.U32.HI R149, RZ, 0x10, R214 ;  /* 0x00000010ff957819 */ /* 0x000fe200000116d6 */
[----:B------:R-:W-:Y:S01]  /*1f290*/  STG.E.U16 [R216.64+0x22], R190 ;  /* 0x000022bed8007986 */ /* 0x000fe2000c10151c */
[----:B------:R-:W-:Y:S02]  /*1f2a0*/  SHF.R.U32.HI R3, RZ, 0x8, R3 ;  /* 0x00000008ff037819 */ /* 0x000fe40000011603 */
[----:B------:R-:W-:Y:S02]  /*1f2b0*/  PRMT R155, R152, 0x7610, R155 ;  /* 0x00007610989b7816 */ /* 0x000fe4000000009b */
[----:B------:R-:W-:Y:S02]  /*1f2c0*/  LOP3.LUT R149, R149, 0xff, RZ, 0xc0, !PT ;  /* 0x000000ff95957812 */ /* 0x000fe400078ec0ff */
[----:B-1----:R-:W-:Y:S02]  /*1f2d0*/  PRMT R172, R148, 0x5410, R3 ;  /* 0x0000541094ac7816 */ /* 0x002fe40000000003 */
[----:B------:R-:W-:Y:S02]  /*1f2e0*/  SHF.R.U32.HI R148, RZ, 0x10, R185 ;  /* 0x00000010ff947819 */ /* 0x000fe400000116b9 */
[----:B------:R-:W-:Y:S01]  /*1f2f0*/  LOP3.LUT R3, R2, 0xffff, RZ, 0xc0, !PT ;  /* 0x0000ffff02037812 */ /* 0x000fe200078ec0ff */
[--C-:B------:R-:W-:Y:S01]  /*1f300*/  HSET2.LE.AND R172, R172, R241.reuse, PT ;  /* 0x000000f1acac7233 */ /* 0x100fe20003803000 */
[----:B------:R-:W-:Y:S01]  /*1f310*/  LOP3.LUT R148, R148, 0xff, RZ, 0xc0, !PT ;  /* 0x000000ff94947812 */ /* 0x000fe200078ec0ff */
[-C--:B--2---:R-:W-:Y:S01]  /*1f320*/  HMMA.16816.F32.BF16 R100, R136, R140.reuse, R100 ;  /* 0x0000008c8864723c */ /* 0x084fe20000041864 */
[----:B------:R-:W-:Y:S02]  /*1f330*/  SHF.R.U32.HI R3, RZ, 0x8, R3 ;  /* 0x00000008ff037819 */ /* 0x000fe40000011603 */
[----:B------:R-:W-:Y:S02]  /*1f340*/  PRMT R173, R148, 0x5410, R150 ;  /* 0x0000541094ad7816 */ /* 0x000fe40000000096 */
[----:B------:R-:W-:Y:S02]  /*1f350*/  F2FP.BF16.PACK_AB R185, R223, R222 ;  /* 0x000000dedfb9723e */ /* 0x000fe400000010ff */
[----:B-----5:R-:W-:Y:S01]  /*1f360*/  PRMT R152, R189, 0x5410, R188 ;  /* 0x00005410bd987816 */ /* 0x020fe200000000bc */
[C---:B------:R-:W-:Y:S01]  /*1f370*/  HMMA.16816.F32.BF16 R104, R144.reuse, R140, R104 ;  /* 0x0000008c9068723c */ /* 0x040fe20000041868 */
[----:B------:R-:W-:Y:S02]  /*1f380*/  @!P6 PRMT R189, R155, 0x5410, RZ ;  /* 0x000054109bbde816 */ /* 0x000fe400000000ff */
[----:B------:R-:W-:Y:S01]  /*1f390*/  ISETP.GE.U32.AND P6, PT, R239, R149, PT ;  /* 0x00000095ef00720c */ /* 0x000fe20003fc6070 */
[--C-:B------:R-:W-:Y:S01]  /*1f3a0*/  HSET2.LE.AND R173, R173, R241.reuse, PT ;  /* 0x000000f1adad7233 */ /* 0x100fe20003803000 */
[----:B------:R-:W-:Y:S01]  /*1f3b0*/  LOP3.LUT R149, R2, 0xff, RZ, 0xc0, !PT ;  /* 0x000000ff02957812 */ /* 0x000fe200078ec0ff */
[----:B------:R-:W-:Y:S01]  /*1f3c0*/  STG.E.U16 [R196.64+0x30], R189 ;  /* 0x000030bdc4007986 */ /* 0x000fe2000c10151c */
[--C-:B------:R-:W-:Y:S01]  /*1f3d0*/  SHF.R.U32.HI R140, RZ, 0x18, R2.reuse ;  /* 0x00000018ff8c7819 */ /* 0x100fe20000011602 */
[-C--:B------:R-:W-:Y:S01]  /*1f3e0*/  HMMA.16816.F32.BF16 R108, R144, R142.reuse, R108 ;  /* 0x0000008e906c723c */ /* 0x080fe2000004186c */
[----:B------:R-:W-:Y:S02]  /*1f3f0*/  PRMT R176, R149, 0x5410, R3 ;  /* 0x0000541095b07816 */ /* 0x000fe40000000003 */
[----:B------:R-:W1:Y:S01]  /*1f400*/  LDSM.16.MT88.4 R148, [R205+0xb000] ;  /* 0x00b00000cd94783b */ /* 0x000e620000004200 */
[----:B------:R-:W-:Y:S02]  /*1f410*/  LOP3.LUT R141, R214, 0xffff, RZ, 0xc0, !PT ;  /* 0x0000ffffd68d7812 */ /* 0x000fe400078ec0ff */
[----:B------:R-:W-:Y:S01]  /*1f420*/  SHF.R.U32.HI R3, RZ, 0x10, R2 ;  /* 0x00000010ff037819 */ /* 0x000fe20000011602 */
[--C-:B------:R-:W-:Y:S01]  /*1f430*/  HSET2.LE.AND R176, R176, R241.reuse, PT ;  /* 0x000000f1b0b07233 */ /* 0x100fe20003803000 */
[C---:B------:R-:W-:Y:S01]  /*1f440*/  HMMA.16816.F32.BF16 R112, R136.reuse, R142, R112 ;  /* 0x0000008e8870723c */ /* 0x040fe20000041870 */
[----:B------:R-:W-:Y:S03]  /*1f450*/  SHF.R.U32.HI R141, RZ, 0x8, R141 ;  /* 0x00000008ff8d7819 */ /* 0x000fe6000001168d */
[----:B------:R-:W-:Y:S02]  /*1f460*/  LOP3.LUT R3, R3, 0xff, RZ, 0xc0, !PT ;  /* 0x000000ff03037812 */ /* 0x000fe400078ec0ff */
[----:B------:R-:W-:Y:S02]  /*1f470*/  LOP3.LUT R2, R141, 0xffff, RZ, 0xc0, !PT ;  /* 0x0000ffff8d027812 */ /* 0x000fe400078ec0ff */
[----:B------:R-:W-:Y:S04]  /*1f480*/  PRMT R177, R3, 0x5410, R140 ;  /* 0x0000541003b17816 */ /* 0x000fe8000000008c */
[----:B------:R-:W-:Y:S01]  /*1f490*/  F2FP.BF16.PACK_AB R3, R195, R220 ;  /* 0x000000dcc303723e */ /* 0x000fe200000010ff */
[----:B------:R-:W-:Y:S01]  /*1f4a0*/  HSET2.LE.AND R177, R177, R241, PT ;  /* 0x000000f1b1b17233 */ /* 0x000fe20003803000 */
[----:B------:R-:W-:Y:S02]  /*1f4b0*/  LOP3.LUT R172, R172, R164, RZ, 0xc0, !PT ;  /* 0x000000a4acac7212 */ /* 0x000fe400078ec0ff */
[----:B------:R-:W-:Y:S02]  /*1f4c0*/  PRMT R184, R185, 0x7632, R184 ;  /* 0x00007632b9b87816 */ /* 0x000fe400000000b8 */
[----:B------:R-:W-:Y:S02]  /*1f4d0*/  LOP3.LUT R173, R173, R165, RZ, 0xc0, !PT ;  /* 0x000000a5adad7212 */ /* 0x000fe400078ec0ff */
[----:B------:R-:W-:Y:S02]  /*1f4e0*/  LOP3.LUT R174, R174, R152, RZ, 0xc0, !PT ;  /* 0x00000098aeae7212 */ /* 0x000fe400078ec0ff */
[----:B------:R-:W-:Y:S02]  /*1f4f0*/  LOP3.LUT R177, R177, R153, RZ, 0xc0, !PT ;  /* 0x00000099b1b17212 */ /* 0x000fe400078ec0ff */
[----:B------:R-:W-:Y:S02]  /*1f500*/  LOP3.LUT R176, R176, R163, RZ, 0xc0, !PT ;  /* 0x000000a3b0b07212 */ /* 0x000fe400078ec0ff */
[----:B------:R-:W-:Y:S01]  /*1f510*/  SHF.R.U32.HI R214, RZ, 0x18, R214 ;  /* 0x00000018ffd67819 */ /* 0x000fe200000116d6 */
[-C--:B-1----:R-:W-:Y:S08]  /*1f520*/  HMMA.16816.F32.BF16 R116, R136, R148.reuse, R116 ;  /* 0x000000948874723c */ /* 0x082ff00000041874 */
[C---:B------:R-:W-:Y:S08]  /*1f530*/  HMMA.16816.F32.BF16 R120, R144.reuse, R148, R120 ;  /* 0x000000949078723c */ /* 0x040ff00000041878 */
[-C--:B------:R-:W-:Y:S07]  /*1f540*/  HMMA.16816.F32.BF16 R124, R144, R150.reuse, R124 ;  /* 0x00000096907c723c */ /* 0x080fee000004187c */
[----:B------:R-:W-:Y:S01]  /*1f550*/  PRMT R144, R187, 0x5410, R186 ;  /* 0x00005410bb907816 */ /* 0x000fe200000000ba */
[----:B------:R-:W-:Y:S04]  /*1f560*/  HMMA.16816.F32.BF16 R128, R136, R150, R128 ;  /* 0x000000968880723c */ /* 0x000fe80000041880 */
[----:B------:R-:W-:Y:S03]  /*1f570*/  LOP3.LUT R175, R175, R144, RZ, 0xc0, !PT ;  /* 0x00000090afaf7212 */ /* 0x000fe600078ec0ff */
[----:B------:R-:W-:Y:S05]  /*1f580*/  PRMT R136, R185, 0x5410, R184 ;  /* 0x00005410b9887816 */ /* 0x000fea00000000b8 */
[----:B------:R-:W-:Y:S02]  /*1f590*/  LOP3.LUT R178, R178, R136, RZ, 0xc0, !PT ;  /* 0x00000088b2b27212 */ /* 0x000fe400078ec0ff */
[----:B------:R-:W-:Y:S01]  /*1f5a0*/  LDSM.16.MT88.4 R136, [R206+0xa800] ;  /* 0x00a80000ce88783b */ /* 0x000fe20000004200 */
[----:B----4-:R-:W-:Y:S07]  /*1f5b0*/  @!P2 HFMA2.BF16_V2 R154, -RZ.H0_H0, RZ.H0_H0, -R188.H0_H0 ;  /* 0x200000ffff9aa231 */ /* 0x010fee00003409bc */
[----:B------:R-:W-:Y:S01]  /*1f5c0*/  @!P2 STL.S16 [R1+0x3c], R154 ;  /* 0x00003c9a0100a387 */ /* 0x000fe20000100600 */
[----:B------:R-:W-:Y:S03]  /*1f5d0*/  PRMT R142, R154, 0x7610, R142 ;  /* 0x000076109a8e7816 */ /* 0x000fe6000000008e */
[----:B------:R3:W2:Y:S01]  /*1f5e0*/  LDL.S16 R240, [R1+0x14] ;  /* 0x0000140001f07983 */ /* 0x0006a20000100600 */
[----:B------:R-:W-:Y:S02]  /*1f5f0*/  @!P2 PRMT R188, R142, 0x5410, RZ ;  /* 0x000054108ebca816 */ /* 0x000fe400000000ff */
[----:B------:R-:W-:Y:S01]  /*1f600*/  ISETP.GE.U32.AND P2, PT, R239, R2, PT ;  /* 0x00000002ef00720c */ /* 0x000fe20003f46070 */
[----:B------:R3:W4:Y:S01]  /*1f610*/  LDL.S16 R238, [R1+0x10] ;  /* 0x0000100001ee7983 */ /* 0x0007220000100600 */
[C---:B------:R-:W-:Y:S03]  /*1f620*/  PRMT R2, R3.reuse, 0x7632, R2 ;  /* 0x0000763203027816 */ /* 0x040fe60000000002 */
[----:B------:R3:W5:Y:S01]  /*1f630*/  LDL.S16 R237, [R1+0xc] ;  /* 0x00000c0001ed7983 */ /* 0x0007620000100600 */
[----:B------:R-:W-:Y:S03]  /*1f640*/  PRMT R0, R3, 0x5410, R2 ;  /* 0x0000541003007816 */ /* 0x000fe60000000002 */
[----:B------:R3:W3:Y:S01]  /*1f650*/  LDL.S16 R236, [R1+0x8] ;  /* 0x0000080001ec7983 */ /* 0x0006e20000100600 */
[----:B------:R-:W-:Y:S03]  /*1f660*/  LOP3.LUT R179, R179, R0, RZ, 0xc0, !PT ;  /* 0x00000000b3b37212 */ /* 0x000fe600078ec0ff */
[----:B------:R1:W3:Y:S04]  /*1f670*/  LDL.S16 R234, [R1+0x4] ;  /* 0x0000040001ea7983 */ /* 0x0002e80000100600 */
[----:B------:R1:W3:Y:S04]  /*1f680*/  LDL.S16 R232, [R1] ;  /* 0x0000000001e87983 */ /* 0x0002e80000100600 */
[----:B------:R-:W1:Y:S08]  /*1f690*/  LDSM.16.MT88.4 R140, [R201+0xa800] ;  /* 0x00a80000c98c783b */ /* 0x000e700000004200 */
[----:B------:R-:W-:Y:S01]  /*1f6a0*/  STG.E.U16 [R196.64+0x32], R188 ;  /* 0x000032bcc4007986 */ /* 0x000fe2000c10151c */
[-C--:B-1----:R-:W-:Y:S03]  /*1f6b0*/  HMMA.16816.F32.BF16 R152, R172, R140.reuse, R4 ;  /* 0x0000008cac98723c */ /* 0x082fe60000041804 */
[----:B------:R-:W1:Y:S05]  /*1f6c0*/  LDSM.16.MT88.4 R4, [R205+0xa800] ;  /* 0x00a80000cd04783b */ /* 0x000e6a0000004200 */
[C---:B------:R-:W-:Y:S03]  /*1f6d0*/  HMMA.16816.F32.BF16 R168, R176.reuse, R140, R8 ;  /* 0x0000008cb0a8723c */ /* 0x040fe60000041808 */
[----:B------:R-:W1:Y:S05]  /*1f6e0*/  LDSM.16.MT88.4 R8, [R201+0xb800] ;  /* 0x00b80000c908783b */ /* 0x000e6a0000004200 */
[-C--:B------:R-:W-:Y:S03]  /*1f6f0*/  HMMA.16816.F32.BF16 R164, R176, R142.reuse, R12 ;  /* 0x0000008eb0a4723c */ /* 0x080fe6000004180c */
[----:B------:R-:W1:Y:S05]  /*1f700*/  LDSM.16.MT88.4 R12, [R203+0xb800] ;  /* 0x00b80000cb0c783b */ /* 0x000e6a0000004200 */
[C---:B------:R-:W-:Y:S03]  /*1f710*/  HMMA.16816.F32.BF16 R148, R172.reuse, R142, R16 ;  /* 0x0000008eac94723c */ /* 0x040fe60000041810 */
[----:B------:R-:W1:Y:S05]  /*1f720*/  LDSM.16.MT88.4 R16, [R206+0xb800] ;  /* 0x00b80000ce10783b */ /* 0x000e6a0000004200 */
        /* <DEDUP_REMOVED lines=8> */
[-C--:B------:R-:W-:Y:S01]  /*1f7b0*/  HMMA.16816.F32.BF16 R44, R176, R138.reuse, R44 ;  /* 0x0000008ab02c723c */ /* 0x080fe2000004182c */
[----:B------:R-:W-:Y:S07]  /*1f7c0*/  IMAD.MOV.U32 R136, RZ, RZ, R133 ;  /* 0x000000ffff887224 */ /* 0x000fee00078e0085 */
[C---:B------:R-:W-:Y:S08]  /*1f7d0*/  HMMA.16816.F32.BF16 R48, R172.reuse, R138, R48 ;  /* 0x0000008aac30723c */ /* 0x040ff00000041830 */
[-C--:B-1----:R-:W-:Y:S08]  /*1f7e0*/  HMMA.16816.F32.BF16 R52, R172, R4.reuse, R52 ;  /* 0x00000004ac34723c */ /* 0x082ff00000041834 */
        /* <DEDUP_REMOVED lines=16> */
[C---:B------:R-:W-:Y:S01]  /*1f8f0*/  HMMA.16816.F32.BF16 R120, R176.reuse, R20, R120 ;  /* 0x00000014b078723c */ /* 0x040fe20000041878 */
[----:B--2---:R-:W-:Y:S03]  /*1f900*/  @!P5 HFMA2.BF16_V2 R240, -RZ.H0_H0, RZ.H0_H0, -R187.H0_H0 ;  /* 0x200000fffff0d231 */ /* 0x004fe600003409bb */
[----:B----4-:R-:W-:Y:S02]  /*1f910*/  @!P4 HFMA2.BF16_V2 R238, -RZ.H0_H0, RZ.H0_H0, -R186.H0_H0 ;  /* 0x200000ffffeec231 */ /* 0x010fe400003409ba */
[----:B------:R-:W-:Y:S02]  /*1f920*/  @!P5 STL.S16 [R1+0x14], R240 ;  /* 0x000014f00100d387 */ /* 0x000fe40000100600 */
[-C--:B------:R-:W-:Y:S01]  /*1f930*/  HMMA.16816.F32.BF16 R124, R176, R22.reuse, R124 ;  /* 0x00000016b07c723c */ /* 0x080fe2000004187c */
[----:B------:R-:W-:Y:S01]  /*1f940*/  PRMT R8, R240, 0x7610, R8 ;  /* 0x00007610f0087816 */ /* 0x000fe20000000008 */
[----:B------:R-:W-:Y:S02]  /*1f950*/  @!P4 STL.S16 [R1+0x10], R238 ;  /* 0x000010ee0100c387 */ /* 0x000fe40000100600 */
[----:B-----5:R-:W-:Y:S01]  /*1f960*/  @!P3 HFMA2.BF16_V2 R237, -RZ.H0_H0, RZ.H0_H0, -R185.H0_H0 ;  /* 0x200000ffffedb231 */ /* 0x020fe200003409b9 */
[----:B------:R-:W-:Y:S01]  /*1f970*/  PRMT R7, R238, 0x7610, R7 ;  /* 0x00007610ee077816 */ /* 0x000fe20000000007 */
[----:B---3--:R-:W-:Y:S01]  /*1f980*/  @!P2 HFMA2.BF16_V2 R236, -RZ.H0_H0, RZ.H0_H0, -R184.H0_H0 ;  /* 0x200000ffffeca231 */ /* 0x008fe200003409b8 */
[----:B------:R-:W-:Y:S01]  /*1f990*/  @!P5 PRMT R187, R8, 0x5410, RZ ;  /* 0x0000541008bbd816 */ /* 0x000fe200000000ff */
[----:B------:R-:W-:Y:S01]  /*1f9a0*/  HMMA.16816.F32.BF16 R128, R172, R22, R128 ;  /* 0x00000016ac80723c */ /* 0x000fe20000041880 */
[----:B------:R-:W-:Y:S01]  /*1f9b0*/  @!P3 STL.S16 [R1+0xc], R237 ;  /* 0x00000ced0100b387 */ /* 0x000fe20000100600 */
[----:B------:R-:W-:Y:S02]  /*1f9c0*/  ISETP.GE.U32.AND P5, PT, R239, R214, PT ;  /* 0x000000d6ef00720c */ /* 0x000fe40003fa6070 */
[----:B------:R-:W-:Y:S01]  /*1f9d0*/  @!P6 HFMA2.BF16_V2 R234, -RZ.H0_H0, RZ.H0_H0, -R3.H0_H0 ;  /* 0x200000ffffeae231 */ /* 0x000fe20000340903 */
[----:B------:R-:W-:Y:S01]  /*1f9e0*/  STG.E.U16 [R198.64+0x30], R187 ;  /* 0x000030bbc6007986 */ /* 0x000fe2000c10151c */
[----:B------:R-:W-:Y:S02]  /*1f9f0*/  @!P4 PRMT R186, R7, 0x5410, RZ ;  /* 0x0000541007bac816 */ /* 0x000fe400000000ff */
[----:B------:R-:W-:Y:S01]  /*1fa00*/  PRMT R6, R237, 0x7610, R6 ;  /* 0x00007610ed067816 */ /* 0x000fe20000000006 */
[----:B------:R-:W-:Y:S03]  /*1fa10*/  @!P2 STL.S16 [R1+0x8], R236 ;  /* 0x000008ec0100a387 */ /* 0x000fe60000100600 */
[----:B------:R-:W-:Y:S01]  /*1fa20*/  PRMT R5, R236, 0x7610, R5 ;  /* 0x00007610ec057816 */ /* 0x000fe20000000005 */
[----:B------:R-:W-:Y:S01]  /*1fa30*/  STG.E.U16 [R198.64+0x32], R186 ;  /* 0x000032bac6007986 */ /* 0x000fe2000c10151c */
[----:B------:R-:W-:Y:S01]  /*1fa40*/  @!P3 PRMT R185, R6, 0x5410, RZ ;  /* 0x0000541006b9b816 */ /* 0x000fe200000000ff */
[----:B------:R-:W-:Y:S01]  /*1fa50*/  @!P5 HFMA2.BF16_V2 R232, -RZ.H0_H0, RZ.H0_H0, -R2.H0_H0 ;  /* 0x200000ffffe8d231 */ /* 0x000fe20000340902 */
[----:B------:R-:W-:Y:S01]  /*1fa60*/  @!P2 PRMT R184, R5, 0x5410, RZ ;  /* 0x0000541005b8a816 */ /* 0x000fe200000000ff */
[----:B------:R-:W-:Y:S01]  /*1fa70*/  FADD.FTZ R5, R226, R233 ;  /* 0x000000e9e2057221 */ /* 0x000fe20000010000 */
[----:B------:R-:W-:Y:S01]  /*1fa80*/  @!P6 STL.S16 [R1+0x4], R234 ;  /* 0x000004ea0100e387 */ /* 0x000fe20000100600 */
[----:B------:R-:W-:Y:S02]  /*1fa90*/  PRMT R4, R234, 0x7610, R4 ;  /* 0x00007610ea047816 */ /* 0x000fe40000000004 */
[----:B------:R-:W-:Y:S01]  /*1faa0*/  PRMT R0, R232, 0x7610, R0 ;  /* 0x00007610e8007816 */ /* 0x000fe20000000000 */
[----:B------:R-:W-:Y:S01]  /*1fab0*/  STG.E.U16 [R218.64+0x2e], R185 ;  /* 0x00002eb9da007986 */ /* 0x000fe2000c10151c */
[----:B------:R-:W-:Y:S02]  /*1fac0*/  @!P6 PRMT R3, R4, 0x5410, RZ ;  /* 0x000054100403e816 */ /* 0x000fe400000000ff */
[----:B------:R-:W-:Y:S01]  /*1fad0*/  @!P5 PRMT R2, R0, 0x5410, RZ ;  /* 0x000054100002d816 */ /* 0x000fe200000000ff */
[----:B------:R-:W-:Y:S01]  /*1fae0*/  FADD.FTZ R0, R228, R231 ;  /* 0x000000e7e4007221 */ /* 0x000fe20000010000 */
[----:B------:R-:W-:Y:S01]  /*1faf0*/  STG.E.U16 [R218.64+0x30], R184 ;  /* 0x000030b8da007986 */ /* 0x000fe2000c10151c */
[----:B------:R-:W-:Y:S01]  /*1fb00*/  ISETP.LT.AND P2, PT, RZ, UR41, PT ;  /* 0x00000029ff007c0c */ /* 0x000fe2000bf41270 */
[----:B------:R-:W-:Y:S02]  /*1fb10*/  UIADD3 UR41, UR41, -0x1, URZ ;  /* 0xffffffff29297890 */ /* 0x000fe4000fffe03f */
[----:B------:R1:W-:Y:S04]  /*1fb20*/  STG.E.U16 [R216.64+0x30], R3 ;  /* 0x00003003d8007986 */ /* 0x0003e8000c10151c */
[----:B------:R2:W-:Y:S04]  /*1fb30*/  STG.E.U16 [R216.64+0x32], R2 ;  /* 0x00003202d8007986 */ /* 0x0005e8000c10151c */
[----:B------:R3:W-:Y:S01]  /*1fb40*/  @!P5 STL.S16 [R1], R232 ;  /* 0x000000e80100d387 */ /* 0x0007e20000100600 */
[----:B-1----:R-:W-:Y:S02]  /*1fb50*/  FADD.FTZ R3, R227, R230 ;  /* 0x000000e6e3037221 */ /* 0x002fe40000010000 */
[----:B--2---:R-:W-:Y:S02]  /*1fb60*/  FADD.FTZ R2, R229, R235 ;  /* 0x000000ebe5027221 */ /* 0x004fe40000010000 */
[----:B------:R-:W-:Y:S02]  /*1fb70*/  FADD.FTZ R235, R225, R5 ;  /* 0x00000005e1eb7221 */ /* 0x000fe40000010000 */
[----:B------:R-:W-:Y:S02]  /*1fb80*/  FADD.FTZ R4, R221, R2 ;  /* 0x00000002dd047221 */ /* 0x000fe40000010000 */
[----:B------:R-:W-:Y:S02]  /*1fb90*/  FADD.FTZ R2, R222, R0 ;  /* 0x00000000de027221 */ /* 0x000fe40000010000 */
[----:B------:R-:W-:Y:S02]  /*1fba0*/  FADD.FTZ R0, R220, R3 ;  /* 0x00000003dc007221 */ /* 0x000fe40000010000 */
[----:B------:R-:W-:Y:S02]  /*1fbb0*/  FADD.FTZ R239, R224, R4 ;  /* 0x00000004e0ef7221 */ /* 0x000fe40000010000 */
[----:B------:R-:W-:Y:S02]  /*1fbc0*/  FADD.FTZ R241, R223, R2 ;  /* 0x00000002dff17221 */ /* 0x000fe40000010000 */
[----:B------:R-:W-:Y:S02]  /*1fbd0*/  FADD.FTZ R244, R195, R0 ;  /* 0x00000000c3f47221 */ /* 0x000fe40000010000 */
[----:B------:R-:W-:Y:S02]  /*1fbe0*/  IMAD.MOV.U32 R2, RZ, RZ, R134 ;  /* 0x000000ffff027224 */ /* 0x000fe400078e0086 */
[----:B------:R-:W-:Y:S01]  /*1fbf0*/  IMAD.MOV.U32 R0, RZ, RZ, R135 ;  /* 0x000000ffff007224 */ /* 0x000fe200078e0087 */
[----:B---3--:R-:W-:-:S05]  /*1fc00*/  @P2 BRA `(.L_x_1273) ;  /* 0xffffbc7000002947 */ /* 0x008fca000383ffff */
.L_x_1272:
        /* <DEDUP_REMOVED lines=17> */
[----:B--2---:R-:W-:Y:S01]  /*1fd20*/  @!UP0 USHF.R.S32.HI UR11, URZ, 0x1f, UR6 ;  /* 0x0000001f3f0b8899 */ /* 0x004fe20008011406 */
[----:B------:R-:W1:Y:S01]  /*1fd30*/  SHFL.BFLY PT, R0, R241, 0x2, 0x1f ;  /* 0x0c401f00f1007f89 */ /* 0x000e6200000e0000 */
[----:B------:R-:W-:Y:S01]  /*1fd40*/  @!UP0 UIMAD.WIDE.U32 UR18, UR6, UR4, URZ ;  /* 0x00000004061282a5 */ /* 0x000fe2000f8e003f */
[----:B---3--:R-:W-:Y:S01]  /*1fd50*/  FADD.FTZ R239, R2, R239 ;  /* 0x000000ef02ef7221 */ /* 0x008fe20000010000 */
[----:B------:R-:W-:Y:S01]  /*1fd60*/  @!UP0 UIMAD UR11, UR11, UR4, URZ ;  /* 0x000000040b0b82a4 */ /* 0x000fe2000f8e023f */
[----:B------:R-:W2:Y:S01]  /*1fd70*/  SHFL.BFLY PT, R4, R235, 0x1, 0x1f ;  /* 0x0c201f00eb047f89 */ /* 0x000ea200000e0000 */
[----:B----4-:R-:W-:Y:S01]  /*1fd80*/  FADD.FTZ R244, R3, R244 ;  /* 0x000000f403f47221 */ /* 0x010fe20000010000 */
[----:B------:R-:W-:-:S02]  /*1fd90*/  MOV R3, 0x3f800000 ;  /* 0x3f80000000037802 */ /* 0x000fc40000000f00 */
[----:B------:R-:W3:Y:S01]  /*1fda0*/  SHFL.BFLY PT, R2, R239, 0x1, 0x1f ;  /* 0x0c201f00ef027f89 */ /* 0x000ee200000e0000 */
[----:B------:R-:W-:Y:S01]  /*1fdb0*/  ULDC.U8 UR4, c[0x0][0x329] ;  /* 0x0000ca4000047ab9 */ /* 0x000fe20000000000 */
[----:B------:R-:W-:Y:S01]  /*1fdc0*/  SHF.R.S32.HI R175, RZ, 0x1f, R174 ;  /* 0x0000001fffaf7819 */ /* 0x000fe200000114ae */
[----:B------:R-:W-:Y:S01]  /*1fdd0*/  UISETP.NE.AND UP1, UPT, UR4, URZ, UPT ;  /* 0x0000003f0400728c */ /* 0x000fe2000bf25270 */
[----:B------:R-:W4:Y:S01]  /*1fde0*/  SHFL.BFLY PT, R7, R244, 0x1, 0x1f ;  /* 0x0c201f00f4077f89 */ /* 0x000f2200000e0000 */
[----:B------:R-:W-:Y:S01]  /*1fdf0*/  @!UP0 UIMAD UR11, UR6, UR5, UR11 ;  /* 0x00000005060b82a4 */ /* 0x000fe2000f8e020b */
[----:B------:R-:W-:Y:S01]  /*1fe00*/  LEA.HI R173, R175, R174, RZ, 0x5 ;  /* 0x000000aeafad7211 */ /* 0x000fe200078f28ff */
[----:B------:R-:W-:Y:S02]  /*1fe10*/  @!UP0 UMOV UR12, UR18 ;  /* 0x00000012000c8c82 */ /* 0x000fe40008000000 */
[----:B------:R-:W-:Y:S02]  /*1fe20*/  ULDC.U8 UR5, c[0x0][0x328] ;  /* 0x0000ca0000057ab9 */ /* 0x000fe40000000000 */
[----:B------:R-:W-:-:S02]  /*1fe30*/  UISETP.NE.AND UP2, UPT, UR5, URZ, UPT ;  /* 0x0000003f0500728c */ /* 0x000fc4000bf45270 */
[----:B------:R-:W-:Y:S02]  /*1fe40*/  @!UP0 UIADD3 UR7, UR19, UR11, URZ ;  /* 0x0000000b13078290 */ /* 0x000fe4000fffe03f */
[----:B------:R-:W-:Y:S01]  /*1fe50*/  UISETP.NE.OR UP3, UPT, UR4, URZ, !UP2 ;  /* 0x0000003f0400728c */ /* 0x000fe2000d765670 */
[----:B-1----:R-:W-:Y:S01]  /*1fe60*/  FADD.FTZ R241, R0, R241 ;  /* 0x000000f100f17221 */ /* 0x002fe20000010000 */
[----:B------:R-:W-:Y:S01]  /*1fe70*/  MOV R0, 0x3f800000 ;  /* 0x3f80000000007802 */ /* 0x000fe20000000f00 */
[----:B------:R-:W-:Y:S01]  /*1fe80*/  @UP1 ULDC UR13, c[0x0][0x210] ;  /* 0x00008400000d1ab9 */ /* 0x000fe20000000800 */
[----:B--2---:R-:W-:Y:S02]  /*1fe90*/  FADD.FTZ R235, R235, R4 ;  /* 0x00000004ebeb7221 */ /* 0x004fe40000010000 */
[----:B------:R-:W1:Y:S01]  /*1fea0*/  SHFL.BFLY PT, R6, R241, 0x1, 0x1f ;  /* 0x0c201f00f1067f89 */ /* 0x000e6200000e0000 */
[----:B------:R-:W-:Y:S01]  /*1feb0*/  LEA.HI R4, R175, R174, RZ, 0x2 ;  /* 0x000000aeaf047211 */ /* 0x000fe200078f10ff */
[----:B------:R-:W-:Y:S01]  /*1fec0*/  ULDC UR5, c[0x0][0x234] ;  /* 0x00008d0000057ab9 */ /* 0x000fe20000000800 */
[----:B---3--:R-:W-:Y:S01]  /*1fed0*/  FADD.FTZ R239, R239, R2 ;  /* 0x00000002efef7221 */ /* 0x008fe20000010000 */
[----:B------:R-:W-:Y:S01]  /*1fee0*/  FSETP.NE.FTZ.AND P6, PT, R235, RZ, PT ;  /* 0x000000ffeb00720b */ /* 0x000fe20003fd5000 */
[----:B------:R-:W-:Y:S01]  /*1fef0*/  @UP1 UIMAD UR13, UR13, UR8, URZ ;  /* 0x000000080d0d12a4 */ /* 0x000fe2000f8e023f */
[--C-:B------:R-:W-:Y:S01]  /*1ff00*/  SHF.R.S32.HI R2, RZ, 0x2, R4.reuse ;  /* 0x00000002ff027819 */ /* 0x100fe20000011404 */
[----:B----4-:R-:W-:Y:S01]  /*1ff10*/  FADD.FTZ R244, R244, R7 ;  /* 0x00000007f4f47221 */ /* 0x010fe20000010000 */
[----:B------:R-:W-:Y:S01]  /*1ff20*/  SHF.R.S32.HI R5, RZ, 0x1f, R4 ;  /* 0x0000001fff057819 */ /* 0x000fe20000011404 */
[----:B------:R-:W-:Y:S01]  /*1ff30*/  @!UP1 USEL UR13, UR8, UR5, !UP2 ;  /* 0x00000005080d9287 */ /* 0x000fe2000d000000 */
[----:B------:R-:W-:Y:S01]  /*1ff40*/  FSETP.NE.FTZ.AND P5, PT, R239, RZ, PT ;  /* 0x000000ffef00720b */ /* 0x000fe20003fb5000 */
[----:B------:R-:W-:Y:S01]  /*1ff50*/  ULDC UR4, c[0x0][0x1c0] ;  /* 0x0000700000047ab9 */ /* 0x000fe20000000800 */
[----:B------:R-:W-:Y:S01]  /*1ff60*/  LEA.HI R5, R5, R2, RZ, 0x3 ;  /* 0x0000000205057211 */ /* 0x000fe200078f18ff */
[----:B------:R-:W-:Y:S01]  /*1ff70*/  @UP1 UMOV UR14, 0x1 ;  /* 0x00000001000e1882 */ /* 0x000fe20000000000 */
[----:B------:R-:W-:Y:S01]  /*1ff80*/  FSETP.NE.FTZ.AND P3, PT, R244, RZ, PT ;  /* 0x000000fff400720b */ /* 0x000fe20003f75000 */
[----:B------:R-:W-:Y:S01]  /*1ff90*/  @!UP1 UIMAD UR14, UR13, UR4, URZ ;  /* 0x000000040d0e92a4 */ /* 0x000fe2000f8e023f */
[----:B------:R-:W-:Y:S01]  /*1ffa0*/  LOP3.LUT R25, R5, 0xfffffff8, RZ, 0xc0, !PT ;  /* 0xfffffff805197812 */ /* 0x000fe200078ec0ff */
[----:B------:R-:W2:Y:S01]  /*1ffb0*/  @P6 MUFU.RCP R0, R235 ;  /* 0x000000eb00006308 */ /* 0x000ea20000001000 */
[----:B------:R-:W-:Y:S01]  /*1ffc0*/  LOP3.LUT R4, R4, 0x3ffffffc, RZ, 0xc0, !PT ;  /* 0x3ffffffc04047812 */ /* 0x000fe200078ec0ff */
[----:B------:R-:W-:Y:S01]  /*1ffd0*/  @!UP3 UIMAD UR16, UR6, UR8, URZ ;  /* 0x000000080610b2a4 */ /* 0x000fe2000f8e023f */
[----:B------:R-:W-:Y:S01]  /*1ffe0*/  IADD3 R25, R2, -R25, RZ ;  /* 0x8000001902197210 */ /* 0x000fe20007ffe0ff */
[----:B------:R-:W-:Y:S01]  /*1fff0*/  @UP1 ULDC UR15, c[0x0][0x210] ;  /* 0x00008400000f1ab9 */ /* 0x000fe20000000800 */
[----:B------:R-:W-:Y:S01]  /*20000*/  MOV R2, 0x3f800000 ;  /* 0x3f80000000027802 */ /* 0x000fe20000000f00 */
[----:B------:R-:W-:Y:S01]  /*20010*/  UIMAD UR5, UR6, UR14, URZ ;  /* 0x0000000e060572a4 */ /* 0x000fe2000f8e023f */
[----:B-1----:R-:W-:Y:S01]  /*20020*/  FADD.FTZ R241, R241, R6 ;  /* 0x00000006f1f17221 */ /* 0x002fe20000010000 */
[----:B------:R-:W-:Y:S01]  /*20030*/  @P5 MUFU.RCP R3, R239 ;  /* 0x000000ef00035308 */ /* 0x000fe20000001000 */
[----:B------:R-:W-:Y:S01]  /*20040*/  SHF.R.S32.HI R6, RZ, 0x5, R173 ;  /* 0x00000005ff067819 */ /* 0x000fe200000114ad */
[----:B------:R-:W-:Y:S01]  /*20050*/  @!UP1 UMOV UR15, 0x1 ;  /* 0x00000001000f9882 */ /* 0x000fe20000000000 */
[----:B------:R-:W-:Y:S01]  /*20060*/  IADD3 R4, -R4, R174, RZ ;  /* 0x000000ae04047210 */ /* 0x000fe20007ffe1ff */
[----:B------:R-:W-:Y:S01]  /*20070*/  @!UP3 USEL UR16, UR16, UR24, !UP0 ;  /* 0x000000181010b287 */ /* 0x000fe2000c000000 */
[----:B------:R-:W-:Y:S01]  /*20080*/  FSETP.NE.FTZ.AND P4, PT, R241, RZ, PT ;  /* 0x000000fff100720b */ /* 0x000fe20003f95000 */
[----:B------:R-:W-:Y:S01]  /*20090*/  UIMAD UR4, UR9, UR15, URZ ;  /* 0x0000000f090472a4 */ /* 0x000fe2000f8e023f */
[----:B------:R-:W-:Y:S01]  /*200a0*/  LEA R172, R6, R4, 0x9 ;  /* 0x0000000406ac7211 */ /* 0x000fe200078e48ff */
[----:B--2---:R-:W-:Y:S01]  /*200b0*/  FMUL.FTZ R0, R0, c[0x0][0x2dc] ;  /* 0x0000b70000007a20 */ /* 0x004fe20000410000 */
[----:B------:R-:W-:Y:S01]  /*200c0*/  R2P PR, R25, 0x6 ;  /* 0x0000000619007804 */ /* 0x000fe20000000000 */
[----:B------:R-:W-:-:S02]  /*200d0*/  USEL UR5, UR5, URZ, UP3 ;  /* 0x0000003f05057287 */ /* 0x000fc40009800000 */
[C---:B------:R-:W-:Y:S01]  /*200e0*/  FMUL.FTZ R14, R0.reuse, R141 ;  /* 0x0000008d000e7220 */ /* 0x040fe20000410000 */
[----:B------:R-:W-:Y:S01]  /*200f0*/  USHF.L.U32 UR4, UR4, 0x7, URZ ;  /* 0x0000000704047899 */ /* 0x000fe2000800063f */
[C---:B------:R-:W-:Y:S01]  /*20100*/  FMUL.FTZ R152, R0.reuse, R152 ;  /* 0x0000009800987220 */ /* 0x040fe20000410000 */
[----:B------:R-:W-:Y:S01]  /*20110*/  UIMAD UR13, UR10, UR13, UR5 ;  /* 0x0000000d0a0d72a4 */ /* 0x000fe2000f8e0205 */
[C---:B------:R-:W-:Y:S01]  /*20120*/  FMUL.FTZ R5, R0.reuse, R153 ;  /* 0x0000009900057220 */ /* 0x040fe20000410000 */
[----:B------:R-:W-:Y:S01]  /*20130*/  @!UP3 UMOV UR20, UR16 ;  /* 0x000000100014bc82 */ /* 0x000fe20008000000 */
[C---:B------:R-:W-:Y:S01]  /*20140*/  FMUL.FTZ R148, R0.reuse, R148 ;  /* 0x0000009400947220 */ /* 0x040fe20000410000 */
[----:B------:R-:W1:Y:S01]  /*20150*/  @P4 MUFU.RCP R2, R241 ;  /* 0x000000f100024308 */ /* 0x000e620000001000 */
[C---:B------:R-:W-:Y:S01]  /*20160*/  FMUL.FTZ R149, R0.reuse, R149 ;  /* 0x0000009500957220 */ /* 0x040fe20000410000 */
[----:B------:R-:W-:Y:S01]  /*20170*/  F2FP.BF16.PACK_AB R5, R5, R152 ;  /* 0x000000980505723e */ /* 0x000fe200000010ff */
[C---:B------:R-:W-:Y:S01]  /*20180*/  FMUL.FTZ R144, R0.reuse, R144 ;  /* 0x0000009000907220 */ /* 0x040fe20000410000 */
[----:B------:R-:W-:Y:S01]  /*20190*/  USHF.R.S32.HI UR5, URZ, 0x1f, UR4 ;  /* 0x0000001f3f057899 */ /* 0x000fe20008011404 */
[C---:B------:R-:W-:Y:S01]  /*201a0*/  FMUL.FTZ R11, R0.reuse, R145 ;  /* 0x00000091000b7220 */ /* 0x040fe20000410000 */
[----:B------:R-:W-:Y:S01]  /*201b0*/  @!UP3 USHF.R.S32.HI UR21, URZ, 0x1f, UR16 ;  /* 0x0000001f3f15b899 */ /* 0x000fe20008011410 */
[C---:B------:R-:W-:Y:S01]  /*201c0*/  FMUL.FTZ R140, R0.reuse, R140 ;  /* 0x0000008c008c7220 */ /* 0x040fe20000410000 */
[----:B------:R-:W-:Y:S01]  /*201d0*/  USHF.R.S32.HI UR6, URZ, 0x1f, UR13 ;  /* 0x0000001f3f067899 */ /* 0x000fe2000801140d */
[C---:B------:R-:W-:Y:S01]  /*201e0*/  FMUL.FTZ R18, R0.reuse, R36 ;  /* 0x0000002400127220 */ /* 0x040fe20000410000 */
[----:B------:R-:W-:Y:S01]  /*201f0*/  F2FP.BF16.PACK_AB R11, R11, R144 ;  /* 0x000000900b0b723e */ /* 0x000fe200000010ff */
[----:B------:R-:W-:Y:S01]  /*20200*/  FMUL.FTZ R21, R0, R37 ;  /* 0x0000002500157220 */ /* 0x000fe20000410000 */
[----:B------:R-:W-:Y:S01]  /*20210*/  F2FP.BF16.PACK_AB R14, R14, R140 ;  /* 0x0000008c0e0e723e */ /* 0x000fe200000010ff */
[C---:B-----5:R-:W-:Y:S01]  /*20220*/  FMUL.FTZ R136, R0.reuse, R48 ;  /* 0x0000003000887220 */ /* 0x060fe20000410000 */
[----:B------:R-:W-:Y:S01]  /*20230*/  UIADD3 UR4, UP2, UP1, UR4, UR20, UR13 ;  /* 0x0000001404047290 */ /* 0x000fe2000f95e00d */
[C---:B------:R-:W-:Y:S01]  /*20240*/  FMUL.FTZ R35, R0.reuse, R49 ;  /* 0x0000003100237220 */ /* 0x040fe20000410000 */
[----:B------:R-:W-:Y:S01]  /*20250*/  F2FP.BF16.PACK_AB R21, R21, R18 ;  /* 0x000000121515723e */ /* 0x000fe200000010ff */
[C---:B------:R-:W-:Y:S01]  /*20260*/  FMUL.FTZ R138, R0.reuse, R52 ;  /* 0x00000034008a7220 */ /* 0x040fe20000410000 */
[----:B------:R-:W-:Y:S01]  /*20270*/  UIADD3.X UR5, UR5, UR21, UR6, UP2, UP1 ;  /* 0x0000001505057290 */ /* 0x000fe200097e2406 */
        /* <DEDUP_REMOVED lines=21> */
[----:B------:R-:W-:Y:S01]  /*203d0*/  MOV R0, 0x3f800000 ;  /* 0x3f80000000007802 */ /* 0x000fe20000000f00 */
[----:B-1----:R-:W-:-:S02]  /*203e0*/  FMUL.FTZ R2, R2, c[0x0][0x2dc] ;  /* 0x0000b70002027a20 */ /* 0x002fc40000410000 */
[----:B------:R-:W-:Y:S02]  /*203f0*/  FMUL.FTZ R3, R3, c[0x0][0x2dc] ;  /* 0x0000b70003037a20 */ /* 0x000fe40000410000 */
[C---:B------:R-:W-:Y:S01]  /*20400*/  FMUL.FTZ R19, R2.reuse, R41 ;  /* 0x0000002902137220 */ /* 0x040fe20000410000 */
[----:B------:R-:W1:Y:S01]  /*20410*/  @P3 MUFU.RCP R0, R244 ;  /* 0x000000f400003308 */ /* 0x000e620000001000 */
[C---:B------:R-:W-:Y:S02]  /*20420*/  FMUL.FTZ R65, R2.reuse, R45 ;  /* 0x0000002d02417220 */ /* 0x040fe40000410000 */
        /* <DEDUP_REMOVED lines=13> */
[C---:B------:R-:W-:Y:S01]  /*20500*/  FMUL.FTZ R26, R2.reuse, R44 ;  /* 0x0000002c021a7220 */ /* 0x040fe20000410000 */
[----:B------:R-:W-:Y:S01]  /*20510*/  F2FP.BF16.PACK_AB R23, R23, R156 ;  /* 0x0000009c1717723e */ /* 0x000fe200000010ff */
[C---:B------:R-:W-:Y:S01]  /*20520*/  FMUL.FTZ R27, R2.reuse, R56 ;  /* 0x00000038021b7220 */ /* 0x040fe20000410000 */
[----:B------:R-:W-:Y:S01]  /*20530*/  F2FP.BF16.PACK_AB R19, R19, R17 ;  /* 0x000000111313723e */ /* 0x000fe200000010ff */
        /* <DEDUP_REMOVED lines=30> */
[----:B------:R-:W-:Y:S02]  /*20720*/  FMUL.FTZ R31, R3, R66 ;  /* 0x00000042031f7220 */ /* 0x000fe40000410000 */
[C---:B------:R-:W-:Y:S02]  /*20730*/  FMUL.FTZ R2, R0.reuse, R62 ;  /* 0x0000003e00027220 */ /* 0x040fe40000410000 */
[C---:B------:R-:W-:Y:S01]  /*20740*/  FMUL.FTZ R56, R0.reuse, R63 ;  /* 0x0000003f00387220 */ /* 0x040fe20000410000 */
[----:B------:R-:W-:Y:S01]  /*20750*/  F2FP.BF16.PACK_AB R63, R137, R138 ;  /* 0x0000008a893f723e */ /* 0x000fe200000010ff */
[C---:B------:R-:W-:Y:S02]  /*20760*/  FMUL.FTZ R170, R0.reuse, R170 ;  /* 0x000000aa00aa7220 */ /* 0x040fe40000410000 */
[----:B------:R-:W-:Y:S01]  /*20770*/  FMUL.FTZ R7, R0, R171 ;  /* 0x000000ab00077220 */ /* 0x000fe20000410000 */
[----:B------:R-:W-:Y:S01]  /*20780*/  F2FP.BF16.PACK_AB R56, R56, R2 ;  /* 0x000000023838723e */ /* 0x000fe200000010ff */
[C---:B------:R-:W-:Y:S01]  /*20790*/  FMUL.FTZ R166, R0.reuse, R166 ;  /* 0x000000a600a67220 */ /* 0x040fe20000410000 */
[----:B------:R-:W-:Y:S01]  /*207a0*/  LOP3.LUT R2, R25, 0x1, RZ, 0xc0, !PT ;  /* 0x0000000119027812 */ /* 0x000fe200078ec0ff */
[C---:B------:R-:W-:Y:S01]  /*207b0*/  FMUL.FTZ R12, R0.reuse, R167 ;  /* 0x000000a7000c7220 */ /* 0x040fe20000410000 */
[----:B------:R-:W-:Y:S01]  /*207c0*/  F2FP.BF16.PACK_AB R7, R7, R170 ;  /* 0x000000aa0707723e */ /* 0x000fe200000010ff */
[----:B------:R-:W-:Y:S01]  /*207d0*/  FMUL.FTZ R162, R0, R162 ;  /* 0x000000a200a27220 */ /* 0x000fe20000410000 */
[----:B------:R-:W-:Y:S01]  /*207e0*/  ISETP.NE.U32.AND P0, PT, R2, 0x1, PT ;  /* 0x000000010200780c */ /* 0x000fe20003f05070 */
        /* <DEDUP_REMOVED lines=40> */
[----:B------:R-:W-:Y:S01]  /*20a70*/  SHF.L.U32 R0, R25, 0x6, RZ ;  /* 0x0000000619007819 */ /* 0x000fe200000006ff */
[C---:B------:R-:W-:Y:S01]  /*20a80*/  FMUL.FTZ R154, R3.reuse, R154 ;  /* 0x0000009a039a7220 */ /* 0x040fe20000410000 */
        /* <DEDUP_REMOVED lines=9> */
[C---:B------:R-:W-:Y:S01]  /*20b20*/  FMUL.FTZ R146, R3.reuse, R146 ;  /* 0x0000009203927220 */ /* 0x040fe20000410000 */
[----:B------:R-:W-:Y:S01]  /*20b30*/  LEA R0, R172, R0, 0x1 ;  /* 0x00000000ac007211 */ /* 0x000fe200078e08ff */
[----:B------:R-:W-:Y:S01]  /*20b40*/  FMUL.FTZ R10, R3, R147 ;  /* 0x00000093030a7220 */ /* 0x000fe20000410000 */
[----:B------:R-:W-:Y:S01]  /*20b50*/  F2FP.BF16.PACK_AB R58, R67, R31 ;  /* 0x0000001f433a723e */ /* 0x000fe200000010ff */
[C---:B------:R-:W-:Y:S01]  /*20b60*/  FMUL.FTZ R142, R3.reuse, R142 ;  /* 0x0000008e038e7220 */ /* 0x040fe20000410000 */
[----:B------:R-:W-:Y:S01]  /*20b70*/  SHF.L.U32 R0, R0, 0x1, RZ ;  /* 0x0000000100007819 */ /* 0x000fe200000006ff */
[C---:B------:R-:W-:Y:S01]  /*20b80*/  FMUL.FTZ R13, R3.reuse, R143 ;  /* 0x0000008f030d7220 */ /* 0x040fe20000410000 */
[----:B------:R-:W-:Y:S01]  /*20b90*/  MOV R67, 0x20 ;  /* 0x0000002000437802 */ /* 0x000fe20000000f00 */
[C---:B------:R-:W-:Y:S01]  /*20ba0*/  FMUL.FTZ R38, R3.reuse, R38 ;  /* 0x0000002603267220 */ /* 0x040fe20000410000 */
[C---:B------:R-:W-:Y:S01]  /*20bb0*/  IADD3 R2, R0.reuse, -0x10, RZ ;  /* 0xfffffff000027810 */ /* 0x040fe20007ffe0ff */
[C---:B------:R-:W-:Y:S01]  /*20bc0*/  FMUL.FTZ R20, R3.reuse, R39 ;  /* 0x0000002703147220 */ /* 0x040fe20000410000 */
[----:B------:R-:W-:Y:S01]  /*20bd0*/  @P0 IADD3 R2, R0, 0x10, RZ ;  /* 0x0000001000020810 */ /* 0x000fe20007ffe0ff */
        /* <DEDUP_REMOVED lines=8> */
[----:B------:R-:W-:Y:S01]  /*20c60*/  FMUL.FTZ R70, R3, R70 ;  /* 0x0000004603467220 */ /* 0x000fe20000410000 */
[----:B------:R-:W-:Y:S01]  /*20c70*/  F2FP.BF16.PACK_AB R13, R13, R142 ;  /* 0x0000008e0d0d723e */ /* 0x000fe200000010ff */
[C---:B------:R-:W-:Y:S01]  /*20c80*/  FMUL.FTZ R71, R3.reuse, R71 ;  /* 0x0000004703477220 */ /* 0x040fe20000410000 */
[----:B------:R-:W-:Y:S01]  /*20c90*/  STS [R2+0x400], R6 ;  /* 0x0004000602007388 */ /* 0x000fe20000000800 */
        /* <DEDUP_REMOVED lines=15> */
[----:B-1----:R-:W-:Y:S01]  /*20d90*/  MOV R5, 0x40 ;  /* 0x0000004000057802 */ /* 0x002fe20000000f00 */
[----:B------:R-:W-:Y:S01]  /*20da0*/  FMUL.FTZ R114, R3, R114 ;  /* 0x0000007203727220 */ /* 0x000fe20000410000 */
[----:B------:R-:W-:Y:S01]  /*20db0*/  F2FP.BF16.PACK_AB R46, R87, R86 ;  /* 0x00000056572e723e */ /* 0x000fe200000010ff */
[----:B------:R-:W-:Y:S01]  /*20dc0*/  FMUL.FTZ R34, R3, R115 ;  /* 0x0000007303227220 */ /* 0x000fe20000410000 */
        /* <DEDUP_REMOVED lines=8> */
[----:B------:R-:W-:-:S02]  /*20e50*/  F2FP.BF16.PACK_AB R3, R149, R148 ;  /* 0x000000949503723e */ /* 0x000fc400000010ff */
[----:B------:R-:W-:Y:S02]  /*20e60*/  F2FP.BF16.PACK_AB R34, R34, R114 ;  /* 0x000000722222723e */ /* 0x000fe400000010ff */
[----:B------:R-:W-:Y:S01]  /*20e70*/  F2FP.BF16.PACK_AB R31, R117, R116 ;  /* 0x00000074751f723e */ /* 0x000fe200000010ff */
[----:B------:R1:W-:Y:S01]  /*20e80*/  STS [R2], R3 ;  /* 0x0000000302007388 */ /* 0x0003e20000000800 */
[----:B------:R-:W-:Y:S02]  /*20e90*/  F2FP.BF16.PACK_AB R30, R119, R118 ;  /* 0x00000076771e723e */ /* 0x000fe400000010ff */
[----:B------:R-:W-:Y:S01]  /*20ea0*/  F2FP.BF16.PACK_AB R26, R131, R130 ;  /* 0x00000082831a723e */ /* 0x000fe200000010ff */
[----:B------:R-:W-:Y:S01]  /*20eb0*/  STS [R0+0x2000], R8 ;  /* 0x0020000800007388 */ /* 0x000fe20000000800 */
[----:B------:R-:W-:-:S03]  /*20ec0*/  F2FP.BF16.PACK_AB R66, R66, R126 ;  /* 0x0000007e4242723e */ /* 0x000fc600000010ff */
[----:B------:R2:W-:Y:S04]  /*20ed0*/  STS [R0+0x2400], R7 ;  /* 0x0024000700007388 */ /* 0x0005e80000000800 */
[----:B------:R3:W-:Y:S04]  /*20ee0*/  STS [R2+0x2000], R9 ;  /* 0x0020000902007388 */ /* 0x0007e80000000800 */
[----:B------:R4:W-:Y:S01]  /*20ef0*/  STS [R2+0x2400], R12 ;  /* 0x0024000c02007388 */ /* 0x0009e20000000800 */
[----:B-1----:R-:W-:-:S04]  /*20f00*/  SEL R3, R67, 0xffffffe0, !P1 ;  /* 0xffffffe043037807 */ /* 0x002fc80004800000 */
[C---:B------:R-:W-:Y:S02]  /*20f10*/  IADD3 R4, R0.reuse, R3, RZ ;  /* 0x0000000300047210 */ /* 0x040fe40007ffe0ff */
[-C--:B------:R-:W-:Y:S02]  /*20f20*/  IADD3 R3, R3, R2.reuse, RZ ;  /* 0x0000000203037210 */ /* 0x080fe40007ffe0ff */
[-C--:B--2---:R-:W-:Y:S01]  /*20f30*/  IADD3 R7, R0, R5.reuse, RZ ;  /* 0x0000000500077210 */ /* 0x084fe20007ffe0ff */
[----:B------:R-:W-:Y:S01]  /*20f40*/  STS [R4], R11 ;  /* 0x0000000b04007388 */ /* 0x000fe20000000800 */
[----:B------:R-:W-:Y:S02]  /*20f50*/  IADD3 R8, R5, R2, RZ ;  /* 0x0000000205087210 */ /* 0x000fe40007ffe0ff */
[-C--:B------:R-:W-:Y:S01]  /*20f60*/  IADD3 R6, R4, R5.reuse, RZ ;  /* 0x0000000504067210 */ /* 0x080fe20007ffe0ff */
[----:B------:R-:W-:Y:S01]  /*20f70*/  STS [R4+0x400], R10 ;  /* 0x0004000a04007388 */ /* 0x000fe20000000800 */
[----:B------:R-:W-:-:S02]  /*20f80*/  IADD3 R5, R3, R5, RZ ;  /* 0x0000000503057210 */ /* 0x000fc40007ffe0ff */
[----:B---3--:R-:W-:Y:S01]  /*20f90*/  MOV R9, 0x7f800000 ;  /* 0x7f80000000097802 */ /* 0x008fe20000000f00 */
[----:B------:R1:W-:Y:S01]  /*20fa0*/  STS [R3], R14 ;  /* 0x0000000e03007388 */ /* 0x0003e20000000800 */
[----:B----4-:R-:W-:-:S03]  /*20fb0*/  MOV R12, 0x7f800000 ;  /* 0x7f800000000c7802 */ /* 0x010fc60000000f00 */
        /* <DEDUP_REMOVED lines=88> */
[----:B---34-:R-:W3:Y:S02]  /*21540*/  S2R R4, SR_TID.X ;  /* 0x0000000000047919 */ /* 0x018ee40000002100 */
[----:B---3--:R-:W-:-:S04]  /*21550*/  SHF.R.S32.HI R2, RZ, 0x1f, R4 ;  /* 0x0000001fff027819 */ /* 0x008fc80000011404 */
        /* <DEDUP_REMOVED lines=43> */
.L_x_1277:
[----:B---34-:R-:W-:Y:S05]  /*21810*/  BSYNC B0 ;  /* 0x0000000000007941 */ /* 0x018fea0003800000 */
.L_x_1276:
[----:B------:R-:W3:Y:S04]  /*21820*/  LDL.64 R80, [R1+0xa8] ;  /* 0x0000a80001507983 */ /* 0x000ee80000100a00 */
[----:B--2---:R2:W5:Y:S01]  /*21830*/  LDL R14, [R1+0xb8] ;  /* 0x0000b800010e7983 */ /* 0x0045620000100800 */
[----:B------:R-:W-:Y:S01]  /*21840*/  LEA.HI R13, R175, R174, RZ, 0x3 ;  /* 0x000000aeaf0d7211 */ /* 0x000fe200078f18ff */
[----:B------:R-:W-:Y:S01]  /*21850*/  UIMAD UR9, UR9, -0x80, UR27 ;  /* 0xffffff80090978a4 */ /* 0x000fe2000f8e021b */
[----:B------:R-:W-:Y:S01]  /*21860*/  BSSY B0, `(.L_x_1278) ;  /* 0x0000020000007945 */ /* 0x000fe20003800000 */
[----:B------:R-:W4:Y:S01]  /*21870*/  S2R R0, SR_TID.X ;  /* 0x0000000000007919 */ /* 0x000f220000002100 */
[----:B------:R-:W-:Y:S01]  /*21880*/  SHF.R.S32.HI R3, RZ, 0x3, R13 ;  /* 0x00000003ff037819 */ /* 0x000fe2000001140d */
[----:B------:R-:W-:-:S02]  /*21890*/  USHF.R.S32.HI UR6, URZ, 0x1f, UR10 ;  /* 0x0000001f3f067899 */ /* 0x000fc4000801140a */
[----:B------:R-:W1:Y:S01]  /*218a0*/  S2R R10, SR_CTAID.Z ;  /* 0x00000000000a7919 */ /* 0x000e620000002700 */
[----:B------:R-:W-:Y:S02]  /*218b0*/  ULDC.64 UR4, c[0x0][0x1f0] ;  /* 0x00007c0000047ab9 */ /* 0x000fe40000000a00 */
[----:B------:R-:W-:-:S04]  /*218c0*/  UIMAD UR4, UR6, UR4, URZ ;  /* 0x00000004060472a4 */ /* 0x000fc8000f8e023f */
[----:B------:R-:W-:Y:S01]  /*218d0*/  UIMAD UR4, UR10, UR5, UR4 ;  /* 0x000000050a0472a4 */ /* 0x000fe2000f8e0204 */
[----:B----4-:R-:W-:-:S04]  /*218e0*/  SHF.R.S32.HI R2, RZ, 0x1f, R0 ;  /* 0x0000001fff027819 */ /* 0x010fc80000011400 */
[----:B------:R-:W-:-:S04]  /*218f0*/  LEA.HI R2, R2, R0, RZ, 0x3 ;  /* 0x0000000002027211 */ /* 0x000fc800078f18ff */
[----:B------:R-:W-:Y:S02]  /*21900*/  SHF.R.S32.HI R2, RZ, 0x3, R2 ;  /* 0x00000003ff027819 */ /* 0x000fe40000011402 */
[----:B---3--:R-:W-:Y:S02]  /*21910*/  SHF.R.S32.HI R0, RZ, 0x1f, R80 ;  /* 0x0000001fff007819 */ /* 0x008fe40000011450 */
[----:B------:R-:W-:-:S04]  /*21920*/  IADD3 R4, P0, R80, UR12, RZ ;  /* 0x0000000c50047c10 */ /* 0x000fc8000ff1e0ff */
[----:B------:R-:W-:Y:S01]  /*21930*/  IADD3.X R5, R0, UR7, RZ, P0, !PT ;  /* 0x0000000700057c10 */ /* 0x000fe200087fe4ff */
[----:B------:R-:W-:Y:S01]  /*21940*/  IMAD.U32 R0, RZ, RZ, UR25 ;  /* 0x00000019ff007e24 */ /* 0x000fe2000f8e00ff */
[----:B------:R-:W-:Y:S02]  /*21950*/  ISETP.GE.AND P0, PT, R3, UR9, PT ;  /* 0x0000000903007c0c */ /* 0x000fe4000bf06270 */
[----:B------:R-:W-:Y:S01]  /*21960*/  SHF.R.S32.HI R3, RZ, 0x1f, R2 ;  /* 0x0000001fff037819 */ /* 0x000fe20000011402 */
[----:B-1----:R-:W-:-:S04]  /*21970*/  IMAD.WIDE.U32 R10, R10, c[0x0][0x1f0], R4 ;  /* 0x00007c000a0a7a25 */ /* 0x002fc800078e0004 */
[----:B------:R-:W-:Y:S01]  /*21980*/  IMAD.WIDE R6, R0, 0x80, R2 ;  /* 0x0000008000067825 */ /* 0x000fe200078e0202 */
[----:B------:R-:W-:-:S05]  /*21990*/  IADD3 R9, R11, UR4, RZ ;  /* 0x000000040b097c10 */ /* 0x000fca000fffe0ff */
[----:B------:R-:W-:Y:S05]  /*219a0*/  @P0 BRA `(.L_x_1279) ;  /* 0x000000b000000947 */ /* 0x000fea0003800000 */
[----:B--2---:R-:W-:Y:S01]  /*219b0*/  IMAD R0, R7, c[0x0][0x1e8], RZ ;  /* 0x00007a0007007a24 */ /* 0x004fe200078e02ff */
        /* <DEDUP_REMOVED lines=10> */
.L_x_1279:
[----:B--2---:R-:W-:Y:S05]  /*21a60*/  BSYNC B0 ;  /* 0x0000000000007941 */ /* 0x004fea0003800000 */
.L_x_1278:
        /* <DEDUP_REMOVED lines=18> */
.L_x_1281:
[----:B------:R-:W-:Y:S05]  /*21b90*/  BSYNC B0 ;  /* 0x0000000000007941 */ /* 0x000fea0003800000 */
.L_x_1280:
        /* <DEDUP_REMOVED lines=18> */
.L_x_1283:
[----:B------:R-:W-:Y:S05]  /*21cc0*/  BSYNC B0 ;  /* 0x0000000000007941 */ /* 0x000fea0003800000 */
.L_x_1282:
        /* <DEDUP_REMOVED lines=18> */
.L_x_1285:
[----:B------:R-:W-:Y:S05]  /*21df0*/  BSYNC B0 ;  /* 0x0000000000007941 */ /* 0x000fea0003800000 */
.L_x_1284:
        /* <DEDUP_REMOVED lines=18> */
.L_x_1287:
[----:B------:R-:W-:Y:S05]  /*21f20*/  BSYNC B0 ;  /* 0x0000000000007941 */ /* 0x000fea0003800000 */
.L_x_1286:
        /* <DEDUP_REMOVED lines=18> */
.L_x_1289:
[----:B------:R-:W-:Y:S05]  /*22050*/  BSYNC B0 ;  /* 0x0000000000007941 */ /* 0x000fea0003800000 */
.L_x_1288:
        /* <DEDUP_REMOVED lines=18> */
.L_x_1291:
[----:B------:R-:W-:Y:S05]  /*22180*/  BSYNC B0 ;  /* 0x0000000000007941 */ /* 0x000fea0003800000 */
.L_x_1290:
        /* <DEDUP_REMOVED lines=19> */
.L_x_1228:
        /* <DEDUP_REMOVED lines=75> */
.L_x_1293:
[----:B------:R-:W-:Y:S05]  /*22770*/  BSYNC B0 ;  /* 0x0000000000007941 */ /* 0x000fea0003800000 */
.L_x_1292:
        /* <DEDUP_REMOVED lines=18> */
.L_x_1295:
[----:B------:R-:W-:Y:S05]  /*228a0*/  BSYNC B0 ;  /* 0x0000000000007941 */ /* 0x000fea0003800000 */
.L_x_1294:
        /* <DEDUP_REMOVED lines=18> */
.L_x_1297:
[----:B------:R-:W-:Y:S05]  /*229d0*/  BSYNC B0 ;  /* 0x0000000000007941 */ /* 0x000fea0003800000 */
.L_x_1296:
        /* <DEDUP_REMOVED lines=18> */
.L_x_1299:
[----:B------:R-:W-:Y:S05]  /*22b00*/  BSYNC B0 ;  /* 0x0000000000007941 */ /* 0x000fea0003800000 */
.L_x_1298:
        /* <DEDUP_REMOVED lines=18> */
.L_x_1301:
[----:B------:R-:W-:Y:S05]  /*22c30*/  BSYNC B0 ;  /* 0x0000000000007941 */ /* 0x000fea0003800000 */
.L_x_1300:
        /* <DEDUP_REMOVED lines=18> */
.L_x_1303:
[----:B------:R-:W-:Y:S05]  /*22d60*/  BSYNC B0 ;  /* 0x0000000000007941 */ /* 0x000fea0003800000 */
.L_x_1302:
        /* <DEDUP_REMOVED lines=18> */
.L_x_1305:
[----:B------:R-:W-:Y:S05]  /*22e90*/  BSYNC B0 ;  /* 0x0000000000007941 */ /* 0x000fea0003800000 */
.L_x_1304:
        /* <DEDUP_REMOVED lines=18> */
.L_x_1307:
[----:B------:R-:W-:Y:S05]  /*22fc0*/  BSYNC B0 ;  /* 0x0000000000007941 */ /* 0x000fea0003800000 */
.L_x_1306:
        /* <DEDUP_REMOVED lines=67> */
.L_x_1308:
        /* <DEDUP_REMOVED lines=16> */
.L_x_1416:


//--------------------- .text._ZN5flash16flash_fwd_kernelI23Flash_fwd_kernel_traitsILi128ELi128ELi32ELi4ELb0ELb0EN7cutlass10bfloat16_tE19Flash_kernel_traitsILi128ELi128ELi32ELi4ES3_EELb0ELb1ELb0ELb1ELb0ELb0ELb1ELb0EEEvNS_16Flash_fwd_paramsE --------------------------
	.section	.text._ZN5flash16flash_fwd_kernelI23Flash_fwd_kernel_traitsILi128ELi128ELi32ELi4ELb0ELb0EN7cutlass10bfloat16_tE19Flash_kernel_traitsILi128ELi128ELi32ELi4ES3_EELb0ELb1ELb0ELb1ELb0ELb0ELb1ELb0EEEvNS_16Flash_fwd_paramsE,"ax",@progbits
	.sectioninfo	@"SHI_REGISTERS=255"
	.align	128
        .global         _ZN5flash16flash_fwd_kernelI23Flash_fwd_kernel_traitsILi128ELi128ELi32ELi4ELb0ELb0EN7cutlass10bfloat16_tE19Flash_kernel_traitsILi128ELi128ELi32ELi4ES3_EELb0ELb1ELb0ELb1ELb0ELb0ELb1ELb0EEEvNS_16Flash_fwd_paramsE
        .type           _ZN5flash16flash_fwd_kernelI23Flash_fwd_kernel_traitsILi128ELi128ELi32ELi4ELb0ELb0EN7cutlass10bfloat16_tE19Flash_kernel_traitsILi128ELi128ELi32ELi4ES3_EELb0ELb1ELb0ELb1ELb0ELb0ELb1ELb0EEEvNS_16Flash_fwd_paramsE,@function
        .size           _ZN5flash16flash_fwd_kernelI23Flash_fwd_kernel_traitsILi128ELi128ELi32ELi4ELb0ELb0EN7cutlass10bfloat16_tE19Flash_kernel_traitsILi128ELi128ELi32ELi4ES3_EELb0ELb1ELb0ELb1ELb0ELb0ELb1ELb0EEEvNS_16Flash_fwd_paramsE,(.L_x_1417 - _ZN5flash16flash_fwd_kernelI23Flash_fwd_kernel_traitsILi128ELi128ELi32ELi4ELb0ELb0EN7cutlass10bfloat16_tE19Flash_kernel_traitsILi128ELi128ELi32ELi4ES3_EELb0ELb1ELb0ELb1ELb0ELb0ELb1ELb0EEEvNS_16Flash_fwd_paramsE)
        .other          _ZN5flash16flash_fwd_kernelI23Flash_fwd_kernel_traitsILi128ELi128ELi32ELi4ELb0ELb0EN7cutlass10bfloat16_tE19Flash_kernel_traitsILi128ELi128ELi32ELi4ES3_EELb0ELb1ELb0ELb1ELb0ELb0ELb1ELb0EEEvNS_16Flash_fwd_paramsE,@"STO_CUDA_ENTRY STV_DEFAULT"
_ZN5flash16flash_fwd_kernelI23Flash_fwd_kernel_traitsILi128ELi128ELi32ELi4ELb0ELb0EN7cutlass10bfloat16_tE19Flash_kernel_traitsILi128ELi128ELi32ELi4ES3_EELb0ELb1ELb0ELb1ELb0ELb0ELb1ELb0EEEvNS_16Flash_fwd_paramsE:
.text._ZN5flash16flash_fwd_kernelI23Flash_fwd_kernel_traitsILi128ELi128ELi32ELi4ELb0ELb0EN7cutlass10bfloat16_tE19Flash_kernel_traitsILi128ELi128ELi32ELi4ES3_EELb0ELb1ELb0ELb1ELb0ELb0ELb1ELb0EEEvNS_16Flash_fwd_paramsE:
        /* <DEDUP_REMOVED lines=35> */
.L_x_1309:
[----:B------:R-:W-:Y:S02]  /*0230*/  MOV R0, c[0x0][0x218] ;  /* 0x0000860000007a02 */ /* 0x000fe40000000f00 */
.L_x_1310:
        /* <DEDUP_REMOVED lines=26> */
[----:B------:R-:W-:Y:S02]  /*03e0*/  ISETP.NE.AND P0, PT, R8, -0x1, PT ;  /* 0xffffffff0800780c */ /* 0x000fe40003f05270 */
[----:B------:R-:W-:-:S09]  /*03f0*/  SHF.R.S32.HI R19, RZ, 0x1f, R18 ;  /* 0x0000001fff137819 */ /* 0x000fd20000011412 */
        /* <DEDUP_REMOVED lines=25> */
.L_x_1312:
[----:B------:R-:W-:Y:S02]  /*0590*/  IABS R5, c[0x0][0x1c8] ;  /* 0x0000720000057a13 */ /* 0x000fe40000000000 */
[----:B------:R-:W-:Y:S02]  /*05a0*/  IABS R4, R18 ;  /* 0x0000001200047213 */ /* 0x000fe40000000000 */
[----:B------:R-:W1:Y:S08]  /*05b0*/  I2F.RP R2, R5 ;  /* 0x0000000500027306 */ /* 0x000e700000209400 */
[----:B-1----:R-:W1:Y:S02]  /*05c0*/  MUFU.RCP R2, R2 ;  /* 0x0000000200027308 */ /* 0x002e640000001000 */
[----:B-1----:R-:W-:-:S06]  /*05d0*/  IADD3 R2, R2, 0xffffffe, RZ ;  /* 0x0ffffffe02027810 */ /* 0x002fcc0007ffe0ff */
[----:B------:R-:W1:Y:S02]  /*05e0*/  F2I.FTZ.U32.TRUNC.NTZ R3, R2 ;  /* 0x0000000200037305 */ /* 0x000e64000021f000 */
[----:B-1----:R-:W-:Y:S02]  /*05f0*/  IMAD.MOV R0, RZ, RZ, -R3 ;  /* 0x000000ffff007224 */ /* 0x002fe400078e0a03 */
[----:B------:R-:W-:Y:S02]  /*0600*/  IMAD.MOV.U32 R2, RZ, RZ, RZ ;  /* 0x000000ffff027224 */ /* 0x000fe400078e00ff */
[----:B------:R-:W-:-:S04]  /*0610*/  IMAD R0, R0, R5, RZ ;  /* 0x0000000500007224 */ /* 0x000fc800078e02ff */
[----:B------:R-:W-:-:S04]  /*0620*/  IMAD.HI.U32 R0, R3, R0, R2 ;  /* 0x0000000003007227 */ /* 0x000fc800078e0002 */
[----:B------:R-:W-:Y:S02]  /*0630*/  IMAD.MOV.U32 R2, RZ, RZ, R4 ;  /* 0x000000ffff027224 */ /* 0x000fe400078e0004 */
[----:B------:R-:W-:Y:S02]  /*0640*/  @P0 IMAD.IADD R4, R7, 0x1, R8 ;  /* 0x0000000107040824 */ /* 0x000fe400078e0208 */
[----:B------:R-:W-:-:S05]  /*0650*/  IMAD.HI.U32 R0, R0, R2, RZ ;  /* 0x0000000200007227 */ /* 0x000fca00078e00ff */
[----:B------:R-:W-:-:S05]  /*0660*/  IADD3 R3, -R0, RZ, RZ ;  /* 0x000000ff00037210 */ /* 0x000fca0007ffe1ff */
[----:B------:R-:W-:-:S05]  /*0670*/  IMAD R2, R5, R3, R2 ;  /* 0x0000000305027224 */ /* 0x000fca00078e0202 */
[----:B------:R-:W-:-:S13]  /*0680*/  ISETP.GT.U32.AND P2, PT, R5, R2, PT ;  /* 0x000000020500720c */ /* 0x000fda0003f44070 */
[----:B------:R-:W-:Y:S01]  /*0690*/  @!P2 IMAD.IADD R2, R2, 0x1, -R5 ;  /* 0x000000010202a824 */ /* 0x000fe200078e0a05 */
[----:B------:R-:W-:Y:S02]  /*06a0*/  @!P2 IADD3 R0, R0, 0x1, RZ ;  /* 0x000000010000a810 */ /* 0x000fe40007ffe0ff */
[----:B------:R-:W-:Y:S02]  /*06b0*/  ISETP.NE.AND P2, PT, RZ, c[0x0][0x1c8], PT ;  /* 0x00007200ff007a0c */ /* 0x000fe40003f45270 */
[----:B------:R-:W-:Y:S02]  /*06c0*/  ISETP.GE.U32.AND P3, PT, R2, R5, PT ;  /* 0x000000050200720c */ /* 0x000fe40003f66070 */
        /* <DEDUP_REMOVED lines=21> */
.L_x_1313:
[----:B------:R-:W-:Y:S01]  /*0820*/  SHF.R.S32.HI R23, RZ, 0x1f, R26 ;  /* 0x0000001fff177819 */ /* 0x000fe2000001141a */
[----:B------:R-:W-:Y:S01]  /*0830*/  IMAD.IADD R42, R21, 0x1, -R29 ;  /* 0x00000001152a7824 */ /* 0x000fe200078e0a1d */
[----:B------:R-:W-:Y:S01]  /*0840*/  BSSY B0, `(.L_x_1314) ;  /* 0x000005b000007945 */ /* 0x000fe20003800000 */
[----:B------:R-:W-:Y:S01]  /*0850*/  IMAD.MOV.U32 R31, RZ, RZ, 0x10 ;  /* 0x00000010ff1f7424 */ /* 0x000fe200078e00ff */
[CC--:B------:R-:W-:Y:S01]  /*0860*/  LEA.HI R2, R23.reuse, R26.reuse, RZ, 0x3 ;  /* 0x0000001a17027211 */ /* 0x0c0fe200078f18ff */
[----:B------:R-:W-:Y:S01]  /*0870*/  IMAD.MOV.U32 R30, RZ, RZ, 0x20 ;  /* 0x00000020ff1e7424 */ /* 0x000fe200078e00ff */
[----:B------:R-:W-:Y:S02]  /*0880*/  LEA.HI R25, R23, R26, RZ, 0x4 ;  /* 0x0000001a17197211 */ /* 0x000fe400078f20ff */
[----:B------:R-:W-:-:S02]  /*0890*/  SHF.R.S32.HI R8, RZ, 0x3, R2 ;  /* 0x00000003ff087819 */ /* 0x000fc40000011402 */
[----:B------:R-:W-:Y:S02]  /*08a0*/  LOP3.LUT R2, R2, 0xfffffff8, RZ, 0xc0, !PT ;  /* 0xfffffff802027812 */ /* 0x000fe400078ec0ff */
[----:B------:R-:W-:Y:S01]  /*08b0*/  SHF.R.S32.HI R9, RZ, 0x1f, R8 ;  /* 0x0000001fff097819 */ /* 0x000fe20000011408 */
[----:B------:R-:W-:Y:S01]  /*08c0*/  IMAD.SHL.U32 R0, R8, 0x40, RZ ;  /* 0x0000004008007824 */ /* 0x000fe200078e00ff */
[----:B------:R-:W-:Y:S01]  /*08d0*/  LEA.HI R7, R23, R26, RZ, 0x6 ;  /* 0x0000001a17077211 */ /* 0x000fe200078f30ff */
[----:B------:R-:W-:Y:S02]  /*08e0*/  IMAD.IADD R22, R26, 0x1, -R2 ;  /* 0x000000011a167824 */ /* 0x000fe400078e0a02 */
[----:B------:R-:W-:Y:S01]  /*08f0*/  IMAD R13, R9, c[0x0][0x1a0], RZ ;  /* 0x00006800090d7a24 */ /* 0x000fe200078e02ff */
[----:B------:R-:W-:Y:S01]  /*0900*/  LOP3.LUT R0, R0, 0x1c0, RZ, 0xc0, !PT ;  /* 0x000001c000007812 */ /* 0x000fe200078ec0ff */
[----:B------:R-:W-:Y:S02]  /*0910*/  IMAD.SHL.U32 R124, R22, 0x8, RZ ;  /* 0x00000008167c7824 */ /* 0x000fe400078e00ff */
[----:B------:R-:W-:-:S02]  /*0920*/  IMAD.SHL.U32 R7, R7, 0x8, RZ ;  /* 0x0000000807077824 */ /* 0x000fc400078e00ff */
[----:B------:R-:W-:Y:S01]  /*0930*/  IMAD.WIDE R40, R24, 0x80, R8 ;  /* 0x0000008018287825 */ /* 0x000fe200078e0208 */
[----:B------:R-:W-:Y:S02]  /*0940*/  LOP3.LUT R2, R0, 0x38, R124, 0xf8, !PT ;  /* 0x0000003800027812 */ /* 0x000fe400078ef87c */
[----:B------:R-:W-:Y:S02]  /*0950*/  SHF.R.U32.HI R0, RZ, 0x3, R0 ;  /* 0x00000003ff007819 */ /* 0x000fe40000011600 */
[--C-:B------:R-:W-:Y:S01]  /*0960*/  SHF.R.S32.HI R125, RZ, 0x1f, R124.reuse ;  /* 0x0000001fff7d7819 */ /* 0x100fe2000001147c */
[----:B------:R1:W-:Y:S01]  /*0970*/  STL.64 [R1+0x10], R40 ;  /* 0x0000102801007387 */ /* 0x0003e20000100a00 */
[----:B------:R-:W-:Y:S01]  /*0980*/  LOP3.LUT R3, R2, R0, RZ, 0x3c, !PT ;  /* 0x0000000002037212 */ /* 0x000fe200078e3cff */
[----:B------:R-:W-:Y:S01]  /*0990*/  IMAD R2, R9, c[0x0][0x198], RZ ;  /* 0x0000660009027a24 */ /* 0x000fe200078e02ff */
[----:B------:R-:W-:Y:S01]  /*09a0*/  LOP3.LUT R0, R25, 0xfffffff0, RZ, 0xc0, !PT ;  /* 0xfffffff019007812 */ /* 0x000fe200078ec0ff */
[----:B------:R-:W-:Y:S01]  /*09b0*/  IMAD.WIDE.U32 R4, R8, c[0x0][0x198], R124 ;  /* 0x0000660008047a25 */ /* 0x000fe200078e007c */
[----:B------:R-:W-:Y:S01]  /*09c0*/  IADD3 R10, P0, R124, R10, RZ ;  /* 0x0000000a7c0a7210 */ /* 0x000fe20007f1e0ff */
[----:B------:R1:W-:Y:S01]  /*09d0*/  STL.64 [R1+0x8], R124 ;  /* 0x0000087c01007387 */ /* 0x0003e20000100a00 */
[----:B------:R-:W-:Y:S01]  /*09e0*/  LOP3.LUT R228, R3, 0xfffffe00, R7, 0xf8, !PT ;  /* 0xfffffe0003e47812 */ /* 0x000fe200078ef807 */
[----:B------:R-:W-:Y:S01]  /*09f0*/  IMAD.IADD R0, R26, 0x1, -R0 ;  /* 0x000000011a007824 */ /* 0x000fe200078e0a00 */
[----:B------:R-:W-:Y:S01]  /*0a00*/  SHF.R.S32.HI R7, RZ, 0x1f, R6 ;  /* 0x0000001fff077819 */ /* 0x000fe20000011406 */
[----:B------:R-:W-:Y:S01]  /*0a10*/  IMAD.X R11, R125, 0x1, R11, P0 ;  /* 0x000000017d0b7824 */ /* 0x000fe200000e060b */
[----:B------:R-:W-:Y:S01]  /*0a20*/  IADD3 R4, P0, R16, R4, RZ ;  /* 0x0000000410047210 */ /* 0x000fe20007f1e0ff */
[C---:B------:R-:W-:Y:S01]  /*0a30*/  IMAD R12, R8.reuse, c[0x0][0x19c], R2 ;  /* 0x00006700080c7a24 */ /* 0x040fe200078e0202 */
[----:B------:R-:W-:Y:S01]  /*0a40*/  SHF.R.S32.HI R17, RZ, 0x1f, R0 ;  /* 0x0000001fff117819 */ /* 0x000fe20000011400 */
[----:B------:R-:W-:Y:S01]  /*0a50*/  IMAD.WIDE.U32 R2, R8, c[0x0][0x1a0], R124 ;  /* 0x0000680008027a25 */ /* 0x000fe200078e007c */
[----:B------:R-:W-:-:S02]  /*0a60*/  IADD3 R252, R124, 0x40, RZ ;  /* 0x000000407cfc7810 */ /* 0x000fc40007ffe0ff */
[----:B------:R-:W-:Y:S01]  /*0a70*/  IADD3.X R5, R20, R5, R12, P0, !PT ;  /* 0x0000000514057210 */ /* 0x000fe200007fe40c */
[----:B------:R-:W-:Y:S01]  /*0a80*/  IMAD R12, R8, c[0x0][0x1a4], R13 ;  /* 0x00006900080c7a24 */ /* 0x000fe200078e020d */
[----:B------:R-:W-:Y:S01]  /*0a90*/  LEA.HI R24, R17, R0, RZ, 0x3 ;  /* 0x0000000011187211 */ /* 0x000fe200078f18ff */
[C---:B------:R-:W-:Y:S01]  /*0aa0*/  IMAD R13, R7.reuse, c[0x0][0x1b0], RZ ;  /* 0x00006c00070d7a24 */ /* 0x040fe200078e02ff */
[----:B------:R-:W-:Y:S01]  /*0ab0*/  IADD3 R2, P0, R14, R2, RZ ;  /* 0x000000020e027210 */ /* 0x000fe20007f1e0ff */
[----:B------:R-:W-:Y:S01]  /*0ac0*/  IMAD R7, R7, c[0x0][0x1b8], RZ ;  /* 0x00006e0007077a24 */ /* 0x000fe200078e02ff */
[----:B------:R-:W-:Y:S01]  /*0ad0*/  LOP3.LUT R14, R24, 0xfffffff8, RZ, 0xc0, !PT ;  /* 0xfffffff8180e7812 */ /* 0x000fe200078ec0ff */
[----:B------:R-:W-:Y:S01]  /*0ae0*/  IMAD.WIDE.U32 R36, R6, c[0x0][0x1b0], R4 ;  /* 0x00006c0006247a25 */ /* 0x000fe200078e0004 */
[----:B------:R-:W-:-:S03]  /*0af0*/  IADD3.X R3, R15, R3, R12, P0, !PT ;  /* 0x000000030f037210 */ /* 0x000fc600007fe40c */
[----:B------:R-:W-:Y:S01]  /*0b00*/  IMAD.IADD R17, R0, 0x1, -R14 ;  /* 0x0000000100117824 */ /* 0x000fe200078e0a0e */
[----:B------:R1:W-:Y:S01]  /*0b10*/  STL.64 [R1+0x20], R36 ;  /* 0x0000202401007387 */ /* 0x0003e20000100a00 */
[C---:B------:R-:W-:Y:S02]  /*0b20*/  IMAD R7, R6.reuse, c[0x0][0x1bc], R7 ;  /* 0x00006f0006077a24 */ /* 0x040fe400078e0207 */
[----:B------:R-:W-:Y:S01]  /*0b30*/  IMAD.WIDE.U32 R34, R6, c[0x0][0x1b8], R2 ;  /* 0x00006e0006227a25 */ /* 0x000fe200078e0002 */
[----:B------:R-:W-:Y:S02]  /*0b40*/  R2P PR, R17, 0x6 ;  /* 0x0000000611007804 */ /* 0x000fe40000000000 */
[----:B------:R-:W-:Y:S01]  /*0b50*/  ISETP.GE.AND P0, PT, R8, R42, PT ;  /* 0x0000002a0800720c */ /* 0x000fe20003f06270 */
[----:B------:R-:W-:Y:S01]  /*0b60*/  IMAD R14, R6, c[0x0][0x1b4], R13 ;  /* 0x00006d00060e7a24 */ /* 0x000fe200078e020d */
[----:B------:R1:W-:Y:S01]  /*0b70*/  STL.64 [R1+0x40], R34 ;  /* 0x0000402201007387 */ /* 0x0003e20000100a00 */
[----:B------:R-:W-:Y:S01]  /*0b80*/  IMAD.IADD R33, R35, 0x1, R7 ;  /* 0x0000000123217824 */ /* 0x000fe200078e0207 */
[----:B------:R-:W-:Y:S01]  /*0b90*/  LEA.HI R3, R23, R26, RZ, 0x5 ;  /* 0x0000001a17037211 */ /* 0x000fe200078f28ff */
[----:B------:R-:W-:Y:S01]  /*0ba0*/  IMAD.IADD R39, R37, 0x1, R14 ;  /* 0x0000000125277824 */ /* 0x000fe200078e020e */
[----:B------:R1:W-:Y:S01]  /*0bb0*/  STL [R1+0x28], R42 ;  /* 0x0000282a01007387 */ /* 0x0003e20000100800 */
[----:B------:R-:W-:Y:S01]  /*0bc0*/  IMAD R0, R19, c[0x0][0x1a8], RZ ;  /* 0x00006a0013007a24 */ /* 0x000fe200078e02ff */
[----:B------:R-:W-:Y:S01]  /*0bd0*/  LOP3.LUT R2, R3, 0xffffffe0, RZ, 0xc0, !PT ;  /* 0xffffffe003027812 */ /* 0x000fe200078ec0ff */
[----:B------:R-:W-:Y:S01]  /*0be0*/  IMAD.WIDE.U32 R12, R18, c[0x0][0x1a8], R10 ;  /* 0x00006a00120c7a25 */ /* 0x000fe200078e000a */
[----:B------:R1:W-:Y:S01]  /*0bf0*/  STL [R1+0x3c], R33 ;  /* 0x00003c2101007387 */ /* 0x0003e20000100800 */
[----:B------:R-:W-:-:S02]  /*0c00*/  SHF.R.S32.HI R16, RZ, 0x5, R3 ;  /* 0x00000005ff107819 */ /* 0x000fc40000011403 */
[----:B------:R-:W-:Y:S01]  /*0c10*/  IMAD R0, R18, c[0x0][0x1ac], R0 ;  /* 0x00006b0012007a24 */ /* 0x000fe200078e0200 */
[----:B------:R1:W-:Y:S01]  /*0c20*/  STL [R1+0x1c], R39 ;  /* 0x00001c2701007387 */ /* 0x0003e20000100800 */
[----:B------:R-:W-:Y:S01]  /*0c30*/  IMAD.IADD R15, R26, 0x1, -R2 ;  /* 0x000000011a0f7824 */ /* 0x000fe200078e0a02 */
[----:B------:R-:W-:Y:S01]  /*0c40*/  SEL R4, R31, 0xfffffff0, !P1 ;  /* 0xfffffff01f047807 */ /* 0x000fe20004800000 */
[----:B------:R-:W-:Y:S01]  /*0c50*/  IMAD.IADD R11, R13, 0x1, R0 ;  /* 0x000000010d0b7824 */ /* 0x000fe200078e0200 */
[----:B------:R-:W-:Y:S01]  /*0c60*/  SEL R0, R30, 0xffffffe0, !P2 ;  /* 0xffffffe01e007807 */ /* 0x000fe20005000000 */
[----:B------:R-:W-:Y:S01]  /*0c70*/  IMAD.SHL.U32 R228, R228, 0x2, RZ ;  /* 0x00000002e4e47824 */ /* 0x000fe200078e00ff */
        /* <DEDUP_REMOVED lines=23> */
.L_x_1315:
[----:B------:R-:W-:Y:S05]  /*0df0*/  BSYNC B0 ;  /* 0x0000000000007941 */ /* 0x000fea0003800000 */
.L_x_1314:
        /* <DEDUP_REMOVED lines=29> */
.L_x_1317:
[----:B------:R-:W-:Y:S05]  /*0fd0*/  BSYNC B0 ;  /* 0x0000000000007941 */ /* 0x000fea0003800000 */
.L_x_1316:
        /* <DEDUP_REMOVED lines=29> */
.L_x_1319:
[----:B------:R-:W-:Y:S05]  /*11b0*/  BSYNC B0 ;  /* 0x0000000000007941 */ /* 0x000fea0003800000 */
.L_x_1318:
        /* <DEDUP_REMOVED lines=29> */
.L_x_1321:
[----:B------:R-:W-:Y:S05]  /*1390*/  BSYNC B0 ;  /* 0x0000000000007941 */ /* 0x000fea0003800000 */
.L_x_1320:
        /* <DEDUP_REMOVED lines=29> */
.L_x_1323:
[----:B------:R-:W-:Y:S05]  /*1570*/  BSYNC B0 ;  /* 0x0000000000007941 */ /* 0x000fea0003800000 */
.L_x_1322:
        /* <DEDUP_REMOVED lines=29> */
.L_x_1325:
[----:B------:R-:W-:Y:S05]  /*1750*/  BSYNC B0 ;  /* 0x0000000000007941 */ /* 0x000fea0003800000 */
.L_x_1324:
        /* <DEDUP_REMOVED lines=30> */
.L_x_1327:
[----:B------:R-:W-:Y:S05]  /*1940*/  BSYNC B0 ;  /* 0x0000000000007941 */ /* 0x000fea0003800000 */
.L_x_1326:
        /* <DEDUP_REMOVED lines=34> */
.L_x_1329:
[----:B------:R-:W-:Y:S05]  /*1b70*/  BSYNC B0 ;  /* 0x0000000000007941 */ /* 0x000fea0003800000 */
.L_x_1328:
        /* <DEDUP_REMOVED lines=32> */
.L_x_1331:
[----:B------:R-:W-:Y:S05]  /*1d80*/  BSYNC B0 ;  /* 0x0000000000007941 */ /* 0x000fea0003800000 */
.L_x_1330:
[----:B------:R-:W-:Y:S01]  /*1d90*/  SHF.L.U64.HI R243, R20, R28, c[0x0][0x19c] ;  /* 0x0000670014f37619 */ /* 0x000fe2000001021c */
[----:B------:R-:W-:Y:S01]  /*1da0*/  BSSY B0, `(.L_x_1332) ;  /* 0x0000018000007945 */ /* 0x000fe20003800000 */
[----:B------:R-:W-:Y:S01]  /*1db0*/  ISETP.GE.AND P0, PT, R14, R11, PT ;  /* 0x0000000b0e00720c */ /* 0x000fe20003f06270 */
[----:B------:R-:W-:Y:S02]  /*1dc0*/  IMAD.SHL.U32 R245, R20, 0x10, RZ ;  /* 0x0000001014f57824 */ /* 0x000fe400078e00ff */
[----:B------:R3:W-:Y:S10]  /*1dd0*/  STL [R1+0x30], R243 ;  /* 0x000030f301007387 */ /* 0x0007f40000100800 */
        /* <DEDUP_REMOVED lines=20> */
.L_x_1333:
[----:B------:R-:W-:Y:S05]  /*1f20*/  BSYNC B0 ;  /* 0x0000000000007941 */ /* 0x000fea0003800000 */
.L_x_1332:
[----:B------:R-:W-:Y:S01]  /*1f30*/  ISETP.NE.U32.AND P1, PT, RZ, c[0x0][0x318], PT ;  /* 0x0000c600ff007a0c */ /* 0x000fe20003f25070 */
[----:B------:R-:W0:Y:S03]  /*1f40*/  LDGDEPBAR ;  /* 0x00000000000079af */ /* 0x000e260000000000 */
[----:B------:R-:W-:-:S13]  /*1f50*/  ISETP.NE.AND.EX P1, PT, RZ, c[0x0][0x31c], PT, P1 ;  /* 0x0000c700ff007a0c */ /* 0x000fda0003f25310 */
[----:B------:R-:W-:Y:S01]  /*1f60*/  @P1 SHF.R.S32.HI R5, RZ, 0x1f, R27 ;  /* 0x0000001fff051819 */ /* 0x000fe2000001141b */
[----:B-1----:R-:W-:-:S04]  /*1f70*/  @P1 IMAD.WIDE.U32 R2, R27, c[0x0][0x320], R18 ;  /* 0x0000c8001b021a25 */ /* 0x002fc800078e0012 */
[----:B------:R-:W-:Y:S01]  /*1f80*/  @P1 IMAD R5, R5, c[0x0][0x320], RZ ;  /* 0x0000c80005051a24 */ /* 0x000fe200078e02ff */
[----:B--2---:R-:W-:Y:S01]  /*1f90*/  @P1 LEA R6, P0, R2, c[0x0][0x318], 0x2 ;  /* 0x0000c60002061a11 */ /* 0x004fe200078010ff */
[----:B------:R-:W-:-:S04]  /*1fa0*/  DEPBAR.LE SB0, 0x0 ;  /* 0x000080000000791a */ /* 0x000fc80000000000 */
[----:B------:R-:W-:-:S04]  /*1fb0*/  @P1 IMAD R5, R27, c[0x0][0x324], R5 ;  /* 0x0000c9001b051a24 */ /* 0x000fc800078e0205 */
[----:B------:R-:W-:-:S05]  /*1fc0*/  @P1 IMAD.IADD R5, R3, 0x1, R5 ;  /* 0x0000000103051824 */ /* 0x000fca00078e0205 */
[----:B------:R-:W-:-:S05]  /*1fd0*/  @P1 LEA.HI.X R7, R2, c[0x0][0x31c], R5, 0x2, P0 ;  /* 0x0000c70002071a11 */ /* 0x000fca00000f1405 */
[----:B------:R1:W2:Y:S01]  /*1fe0*/  @P1 LDG.E R13, [R6.64] ;  /* 0x00000004060d1981 */ /* 0x0002a2000c1e1900 */
[----:B------:R-:W-:Y:S01]  /*1ff0*/  IMAD.SHL.U32 R2, R22, 0x40, RZ ;  /* 0x0000004016027824 */ /* 0x000fe200078e00ff */
[----:B------:R-:W-:Y:S01]  /*2000*/  SHF.R.S32.HI R5, RZ, 0x1f, R15 ;  /* 0x0000001fff057819 */ /* 0x000fe2000001140f */
[----:B------:R-:W-:Y:S01]  /*2010*/  IMAD.MOV.U32 R18, RZ, RZ, c[0x0][0x1a0] ;  /* 0x00006800ff127624 */ /* 0x000fe200078e00ff */
[C---:B------:R-:W-:Y:S01]  /*2020*/  ISETP.GE.AND P0, PT, R8.reuse, R11, PT ;  /* 0x0000000b0800720c */ /* 0x040fe20003f06270 */
[----:B------:R-:W-:Y:S01]  /*2030*/  BAR.SYNC.DEFER_BLOCKING 0x0 ;  /* 0x0000000000007b1d */ /* 0x000fe20000010000 */
[----:B------:R-:W-:Y:S01]  /*2040*/  IMAD.SHL.U32 R3, R8, 0x8, RZ ;  /* 0x0000000808037824 */ /* 0x000fe200078e00ff */
[----:B------:R-:W-:Y:S01]  /*2050*/  LEA.HI R8, R5, R15, RZ, 0x2 ;  /* 0x0000000f05087211 */ /* 0x000fe200078f10ff */
[----:B------:R-:W-:Y:S01]  /*2060*/  IMAD.MOV.U32 R32, RZ, RZ, R34 ;  /* 0x000000ffff207224 */ /* 0x000fe200078e0022 */
[----:B------:R-:W-:Y:S01]  /*2070*/  LOP3.LUT R2, R2, 0x1c0, RZ, 0xc0, !PT ;  /* 0x000001c002027812 */ /* 0x000fe200078ec0ff */
[C---:B------:R-:W-:Y:S01]  /*2080*/  IMAD.SHL.U32 R20, R18.reuse, 0x20, RZ ;  /* 0x0000002012147824 */ /* 0x040fe200078e00ff */
[----:B------:R-:W-:Y:S01]  /*2090*/  SHF.L.U64.HI R10, R18, R23, c[0x0][0x1a4] ;  /* 0x00006900120a7619 */ /* 0x000fe20000010217 */
[----:B------:R-:W-:Y:S01]  /*20a0*/  IMAD.SHL.U32 R9, R24, 0x40, RZ ;  /* 0x0000004018097824 */ /* 0x000fe200078e00ff */
[----:B------:R-:W-:Y:S01]  /*20b0*/  SHF.R.S32.HI R8, RZ, 0x2, R8 ;  /* 0x00000002ff087819 */ /* 0x000fe20000011408 */
[----:B------:R-:W-:Y:S01]  /*20c0*/  IMAD.SHL.U32 R26, R26, 0x2, RZ ;  /* 0x000000021a1a7824 */ /* 0x000fe200078e00ff */
[----:B------:R-:W-:Y:S01]  /*20d0*/  LOP3.LUT R5, R2, 0x8, R3, 0xf8, !PT ;  /* 0x0000000802057812 */ /* 0x000fe200078ef803 */
[----:B------:R5:W-:Y:S01]  /*20e0*/  STL [R1+0x58], R10 ;  /* 0x0000580a01007387 */ /* 0x000be20000100800 */
[----:B------:R-:W-:Y:S01]  /*20f0*/  SHF.R.U32.HI R2, RZ, 0x3, R2 ;  /* 0x00000003ff027819 */ /* 0x000fe20000011602 */
[----:B------:R-:W-:Y:S01]  /*2100*/  IMAD R3, R10, R48, RZ ;  /* 0x000000300a037224 */ /* 0x000fe200078e02ff */
[----:B------:R-:W-:Y:S01]  /*2110*/  BSSY B0, `(.L_x_1334) ;  /* 0x0000032000007945 */ /* 0x000fe20003800000 */
[----:B------:R3:W-:Y:S01]  /*2120*/  STL [R1+0x4c], R8 ;  /* 0x00004c0801007387 */ /* 0x0007e20000100800 */
[----:B------:R-:W-:Y:S01]  /*2130*/  IMAD.MOV.U32 R132, RZ, RZ, RZ ;  /* 0x000000ffff847224 */ /* 0x000fe200078e00ff */
[----:B------:R-:W-:-:S02]  /*2140*/  LOP3.LUT R49, R26, 0x6, RZ, 0xc0, !PT ;  /* 0x000000061a317812 */ /* 0x000fc400078ec0ff */
[----:B------:R4:W-:Y:S01]  /*2150*/  STL.64 [R1+0x38], R32 ;  /* 0x0000382001007387 */ /* 0x0009e20000100a00 */
[----:B-1----:R-:W-:-:S04]  /*2160*/  SHF.R.S32.HI R7, RZ, 0x4, R25 ;  /* 0x00000004ff077819 */ /* 0x002fc80000011419 */
[----:B------:R-:W-:Y:S01]  /*2170*/  LEA.HI R6, R25, R7, RZ, 0x1 ;  /* 0x0000000719067211 */ /* 0x000fe200078f08ff */
[----:B------:R4:W-:Y:S03]  /*2180*/  @P0 STS.128 [R228+0xa000], RZ ;  /* 0x00a000ffe4000388 */ /* 0x0009e60000000c00 */
[----:B------:R-:W-:Y:S01]  /*2190*/  LOP3.LUT R6, R6, 0xfffffffe, RZ, 0xc0, !PT ;  /* 0xfffffffe06067812 */ /* 0x000fe200078ec0ff */
[----:B------:R4:W-:Y:S04]  /*21a0*/  @P0 STS.128 [R228+0xb000], RZ ;  /* 0x00b000ffe4000388 */ /* 0x0009e80000000c00 */
[----:B------:R-:W-:Y:S01]  /*21b0*/  IMAD.IADD R6, R7, 0x1, -R6 ;  /* 0x0000000107067824 */ /* 0x000fe200078e0a06 */
[----:B------:R-:W-:Y:S01]  /*21c0*/  LOP3.LUT R7, R5, R2, RZ, 0x3c, !PT ;  /* 0x0000000205077212 */ /* 0x000fe200078e3cff */
[----:B------:R-:W-:-:S02]  /*21d0*/  IMAD.SHL.U32 R2, R17, 0x40, RZ ;  /* 0x0000004011027824 */ /* 0x000fc400078e00ff */
[----:B-----5:R-:W-:Y:S02]  /*21e0*/  IMAD R10, R12, R20, R3 ;  /* 0x000000140c0a7224 */ /* 0x020fe400078e0203 */
[----:B------:R-:W-:Y:S01]  /*21f0*/  IMAD R3, R16, 0x10, R29 ;  /* 0x0000001010037824 */ /* 0x000fe200078e021d */
[----:B------:R-:W2:Y:S01]  /*2200*/  @P1 MUFU.RCP R12, c[0x0][0x238] ;  /* 0x00008e00000c1b08 */ /* 0x000ea20000001000 */
[----:B------:R-:W-:Y:S01]  /*2210*/  IMAD.SHL.U32 R5, R6, 0x8, RZ ;  /* 0x0000000806057824 */ /* 0x000fe200078e00ff */
[----:B------:R-:W-:Y:S01]  /*2220*/  LOP3.LUT R2, R2, 0x1c0, RZ, 0xc0, !PT ;  /* 0x000001c002027812 */ /* 0x000fe200078ec0ff */
[----:B------:R-:W-:Y:S01]  /*2230*/  IMAD R6, R6, 0x200, R7 ;  /* 0x0000020006067824 */ /* 0x000fe200078e0207 */
[----:B------:R-:W-:Y:S02]  /*2240*/  IADD3 R3, R3, 0x1, R8 ;  /* 0x0000000103037810 */ /* 0x000fe40007ffe008 */
[----:B---3--:R-:W-:Y:S02]  /*2250*/  LOP3.LUT R8, R2, 0x8, R5, 0xf8, !PT ;  /* 0x0000000802087812 */ /* 0x008fe400078ef805 */
[----:B------:R-:W-:-:S02]  /*2260*/  SHF.R.U32.HI R5, RZ, 0x3, R2 ;  /* 0x00000003ff057819 */ /* 0x000fc40000011602 */
[----:B------:R-:W-:Y:S02]  /*2270*/  LOP3.LUT R7, R9, 0xfffffe00, RZ, 0xc0, !PT ;  /* 0xfffffe0009077812 */ /* 0x000fe400078ec0ff */
[----:B------:R-:W-:Y:S01]  /*2280*/  LOP3.LUT R5, R8, R5, RZ, 0x3c, !PT ;  /* 0x0000000508057212 */ /* 0x000fe200078e3cff */
[----:B------:R-:W-:Y:S01]  /*2290*/  IMAD.WIDE.U32 R8, R48, R20, R32 ;  /* 0x0000001430087225 */ /* 0x000fe200078e0020 */
[----:B------:R-:W-:-:S03]  /*22a0*/  IADD3 R3, R96, R3, -R21 ;  /* 0x0000000360037210 */ /* 0x000fc60007ffe815 */
[----:B------:R-:W-:Y:S01]  /*22b0*/  IMAD R2, R16, 0x400, R7 ;  /* 0x0000040010027824 */ /* 0x000fe200078e0207 */
[----:B------:R-:W-:Y:S01]  /*22c0*/  LOP3.LUT R7, R5, R7, RZ, 0xfc, !PT ;  /* 0x0000000705077212 */ /* 0x000fe200078efcff */
[----:B------:R-:W-:Y:S01]  /*22d0*/  IMAD.IADD R10, R9, 0x1, R10 ;  /* 0x00000001090a7824 */ /* 0x000fe200078e020a */
[----:B------:R-:W-:Y:S01]  /*22e0*/  IADD3 R104, R3, c[0x0][0x2e8], RZ ;  /* 0x0000ba0003687a10 */ /* 0x000fe20007ffe0ff */
[----:B------:R-:W-:Y:S02]  /*22f0*/  IMAD.IADD R5, R5, 0x1, R2 ;  /* 0x0000000105057824 */ /* 0x000fe400078e0202 */
[----:B--2---:R-:W-:Y:S01]  /*2300*/  @P1 FMUL.FTZ R132, R13, R12 ;  /* 0x0000000c0d841220 */ /* 0x004fe20000410000 */
        /* <DEDUP_REMOVED lines=18> */
.L_x_1335:
[----:B----4-:R-:W-:Y:S05]  /*2430*/  BSYNC B0 ;  /* 0x0000000000007941 */ /* 0x010fea0003800000 */
.L_x_1334:
[----:B------:R-:W-:Y:S01]  /*2440*/  ISETP.GE.AND P0, PT, R14, R11, PT ;  /* 0x0000000b0e00720c */ /* 0x000fe20003f06270 */
[----:B------:R-:W-:Y:S01]  /*2450*/  BSSY B0, `(.L_x_1336) ;  /* 0x000001d000007945 */ /* 0x000fe20003800000 */
[C---:B------:R-:W-:Y:S01]  /*2460*/  SHF.L.U64.HI R12, R18.reuse, R28, c[0x0][0x1a4] ;  /* 0x00006900120c7619 */ /* 0x040fe2000001021c */
[----:B------:R-:W-:Y:S01]  /*2470*/  IMAD.SHL.U32 R13, R18, 0x10, RZ ;  /* 0x00000010120d7824 */ /* 0x000fe200078e00ff */
[----:B------:R-:W-:-:S03]  /*2480*/  R2P PR, R22, 0x6 ;  /* 0x0000000616007804 */ /* 0x000fc60000000000 */
[----:B------:R2:W-:Y:S02]  /*2490*/  STL [R1+0x48], R12 ;  /* 0x0000480c01007387 */ /* 0x0005e40000100800 */
[----:B-1----:R-:W-:Y:S02]  /*24a0*/  SEL R3, R30, 0xffffffe0, !P2 ;  /* 0xffffffe01e037807 */ /* 0x002fe40005000000 */
        /* <DEDUP_REMOVED lines=23> */
.L_x_1337:
[----:B------:R-:W-:Y:S05]  /*2620*/  BSYNC B0 ;  /* 0x0000000000007941 */ /* 0x000fea0003800000 */
.L_x_1336:
[----:B------:R-:W-:Y:S01]  /*2630*/  IMAD.SHL.U32 R218, R5, 0x2, RZ ;  /* 0x0000000205da7824 */ /* 0x000fe200078e00ff */
[----:B------:R-:W0:Y:S01]  /*2640*/  LDGDEPBAR ;  /* 0x00000000000079af */ /* 0x000e220000000000 */
[----:B------:R-:W-:Y:S02]  /*2650*/  IMAD.SHL.U32 R216, R6, 0x2, RZ ;  /* 0x0000000206d87824 */ /* 0x000fe400078e00ff */
[----:B------:R-:W-:Y:S01]  /*2660*/  IMAD R220, R4, 0x2, R218 ;  /* 0x0000000204dc7824 */ /* 0x000fe200078e02da */
[----:B--2---:R-:W-:Y:S01]  /*2670*/  LDSM.16.M88.4 R12, [R218] ;  /* 0x00000000da0c783b */ /* 0x004fe20000000200 */
[--C-:B------:R-:W-:Y:S01]  /*2680*/  IMAD R6, R2, 0x2, R216.reuse ;  /* 0x0000000202067824 */ /* 0x100fe200078e02d8 */
[----:B------:R-:W-:Y:S01]  /*2690*/  IADD3 R5, R216, 0x8000, RZ ;  /* 0x00008000d8057810 */ /* 0x000fe20007ffe0ff */
[----:B------:R-:W-:Y:S01]  /*26a0*/  IMAD R225, R3, 0x2, R216 ;  /* 0x0000000203e17824 */ /* 0x000fe200078e02d8 */
[----:B------:R-:W2:Y:S01]  /*26b0*/  LDSM.16.M88.4 R28, [R216+0x8000] ;  /* 0x00800000d81c783b */ /* 0x000ea20000000200 */
[----:B------:R-:W-:-:S02]  /*26c0*/  IMAD R226, R0, 0x2, R218 ;  /* 0x0000000200e27824 */ /* 0x000fc400078e02da */
[----:B------:R-:W-:Y:S01]  /*26d0*/  IMAD R227, R2, 0x2, R5 ;  /* 0x0000000202e37824 */ /* 0x000fe200078e0205 */
[----:B-1----:R-:W1:Y:S01]  /*26e0*/  LDSM.16.M88.4 R8, [R218+0x2000] ;  /* 0x00200000da08783b */ /* 0x002e620000000200 */
[----:B------:R-:W-:Y:S01]  /*26f0*/  IMAD R224, R0, 0x2, R220 ;  /* 0x0000000200e07824 */ /* 0x000fe200078e02dc */
[C---:B------:R-:W-:Y:S01]  /*2700*/  IADD3 R5, R104.reuse, 0x48, RZ ;  /* 0x0000004868057810 */ /* 0x040fe20007ffe0ff */
[----:B------:R-:W-:Y:S01]  /*2710*/  IMAD R223, R3, 0x2, R227 ;  /* 0x0000000203df7824 */ /* 0x000fe200078e02e3 */
[----:B------:R-:W3:Y:S01]  /*2720*/  LDSM.16.M88.4 R16, [R216+0x8800] ;  /* 0x00880000d810783b */ /* 0x000ee20000000200 */
[----:B------:R-:W-:-:S03]  /*2730*/  IADD3 R3, R104, 0x40, RZ ;  /* 0x0000004068037810 */ /* 0x000fc60007ffe0ff */
[----:B------:R-:W-:Y:S04]  /*2740*/  LDSM.16.M88.4 R24, [R220] ;  /* 0x00000000dc18783b */ /* 0x000fe80000000200 */
[----:B------:R-:W4:Y:S04]  /*2750*/  LDSM.16.M88.4 R32, [R6+0x8000] ;  /* 0x008000000620783b */ /* 0x000f280000000200 */
[----:B------:R-:W5:Y:S04]  /*2760*/  LDSM.16.M88.4 R20, [R220+0x2000] ;  /* 0x00200000dc14783b */ /* 0x000f680000000200 */
[----:B------:R-:W3:Y:S04]  /*2770*/  LDSM.16.M88.4 R36, [R6+0x8800] ;  /* 0x008800000624783b */ /* 0x000ee80000000200 */
[----:B------:R-:W-:Y:S01]  /*2780*/  LDSM.16.M88.4 R100, [R223+0x800] ;  /* 0x00080000df64783b */ /* 0x000fe20000000200 */
[-C--:B--2---:R-:W-:Y:S08]  /*2790*/  HMMA.16816.F32.BF16 R40, R12, R28.reuse, RZ ;  /* 0x0000001c0c28723c */ /* 0x084ff000000418ff */
[C---:B-1----:R-:W-:Y:S08]  /*27a0*/  HMMA.16816.F32.BF16 R44, R8.reuse, R28, RZ ;  /* 0x0000001c082c723c */ /* 0x042ff000000418ff */
[C---:B------:R-:W-:Y:S08]  /*27b0*/  HMMA.16816.F32.BF16 R56, R8.reuse, R30, RZ ;  /* 0x0000001e0838723c */ /* 0x040ff000000418ff */
[C---:B---3--:R-:W-:Y:S08]  /*27c0*/  HMMA.16816.F32.BF16 R52, R8.reuse, R16, RZ ;  /* 0x000000100834723c */ /* 0x048ff000000418ff */
[----:B------:R-:W-:Y:S08]  /*27d0*/  HMMA.16816.F32.BF16 R64, R8, R18, RZ ;  /* 0x000000120840723c */ /* 0x000ff000000418ff */
[C---:B------:R-:W-:Y:S01]  /*27e0*/  HMMA.16816.F32.BF16 R88, R12.reuse, R30, RZ ;  /* 0x0000001e0c58723c */ /* 0x040fe200000418ff */
[----:B------:R-:W-:Y:S07]  /*27f0*/  LDSM.16.M88.4 R28, [R225+0x8000] ;  /* 0x00800000e11c783b */ /* 0x000fee0000000200 */
[C---:B------:R-:W-:Y:S08]  /*2800*/  HMMA.16816.F32.BF16 R8, R12.reuse, R16, RZ ;  /* 0x000000100c08723c */ /* 0x040ff000000418ff */
[----:B------:R-:W-:Y:S01]  /*2810*/  HMMA.16816.F32.BF16 R60, R12, R18, RZ ;  /* 0x000000120c3c723c */ /* 0x000fe200000418ff */
[----:B------:R-:W1:Y:S04]  /*2820*/  LDSM.16.M88.4 R16, [R226] ;  /* 0x00000000e210783b */ /* 0x000e680000000200 */
[----:B------:R-:W2:Y:S03]  /*2830*/  LDSM.16.M88.4 R12, [R226+0x2000] ;  /* 0x00200000e20c783b */ /* 0x000ea60000000200 */
[-C--:B----4-:R-:W-:Y:S01]  /*2840*/  HMMA.16816.F32.BF16 R72, R24, R32.reuse, R40 ;  /* 0x000000201848723c */ /* 0x090fe20000041828 */
[----:B------:R-:W-:Y:S07]  /*2850*/  LDSM.16.M88.4 R40, [R224] ;  /* 0x00000000e028783b */ /* 0x000fee0000000200 */
[C---:B-----5:R-:W-:Y:S01]  /*2860*/  HMMA.16816.F32.BF16 R68, R20.reuse, R32, R44 ;  /* 0x000000201444723c */ /* 0x060fe2000004182c */
[----:B------:R-:W-:Y:S07]  /*2870*/  LDSM.16.M88.4 R44, [R225+0x8800] ;  /* 0x00880000e12c783b */ /* 0x000fee0000000200 */
[C---:B------:R-:W-:Y:S01]  /*2880*/  HMMA.16816.F32.BF16 R80, R20.reuse, R34, R56 ;  /* 0x000000221450723c */ /* 0x040fe20000041838 */
[----:B------:R-:W3:Y:S07]  /*2890*/  LDSM.16.M88.4 R56, [R223] ;  /* 0x00000000df38783b */ /* 0x000eee0000000200 */
[C---:B------:R-:W-:Y:S08]  /*28a0*/  HMMA.16816.F32.BF16 R84, R20.reuse, R36, R52 ;  /* 0x000000241454723c */ /* 0x040ff00000041834 */
[----:B------:R-:W-:Y:S08]  /*28b0*/  HMMA.16816.F32.BF16 R76, R20, R38, R64 ;  /* 0x00000026144c723c */ /* 0x000ff00000041840 */
[----:B-1----:R-:W-:Y:S08]  /*28c0*/  HMMA.16816.F32.BF16 R20, R16, R28, R72 ;  /* 0x0000001c1014723c */ /* 0x002ff00000041848 */
[C---:B------:R-:W-:Y:S01]  /*28d0*/  HMMA.16816.F32.BF16 R52, R24.reuse, R36, R8 ;  /* 0x000000241834723c */ /* 0x040fe20000041808 */
[----:B------:R-:W1:Y:S07]  /*28e0*/  LDSM.16.M88.4 R8, [R224+0x2000] ;  /* 0x00200000e008783b */ /* 0x000e6e0000000200 */
[C---:B------:R-:W-:Y:S08]  /*28f0*/  HMMA.16816.F32.BF16 R32, R24.reuse, R34, R88 ;  /* 0x000000221820723c */ /* 0x040ff00000041858 */
[----:B------:R-:W-:Y:S01]  /*2900*/  HMMA.16816.F32.BF16 R24, R24, R38, R60 ;  /* 0x000000261818723c */ /* 0x000fe2000004183c */
[----:B------:R-:W-:Y:S07]  /*2910*/  LDSM.16.M88.4 R36, [R218+0x4000] ;  /* 0x00400000da24783b */ /* 0x000fee0000000200 */
[----:B--2---:R-:W-:Y:S01]  /*2920*/  HMMA.16816.F32.BF16 R60, R12, R28, R68 ;  /* 0x0000001c0c3c723c */ /* 0x004fe20000041844 */
[----:B------:R-:W2:Y:S07]  /*2930*/  LDSM.16.M88.4 R68, [R216+0x9000] ;  /* 0x00900000d844783b */ /* 0x000eae0000000200 */
[----:B---3--:R-:W-:Y:S08]  /*2940*/  HMMA.16816.F32.BF16 R20, R40, R56, R20 ;  /* 0x000000382814723c */ /* 0x008ff00000041814 */
[C---:B------:R-:W-:Y:S08]  /*2950*/  HMMA.16816.F32.BF16 R64, R12.reuse, R44, R84 ;  /* 0x0000002c0c40723c */ /* 0x040ff00000041854 */
[C---:B------:R-:W-:Y:S08]  /*2960*/  HMMA.16816.F32.BF16 R72, R12.reuse, R30, R80 ;  /* 0x0000001e0c48723c */ /* 0x040ff00000041850 */
[----:B------:R-:W-:Y:S08]  /*2970*/  HMMA.16816.F32.BF16 R12, R12, R46, R76 ;  /* 0x0000002e0c0c723c */ /* 0x000ff0000004184c */
[C---:B------:R-:W-:Y:S01]  /*2980*/  HMMA.16816.F32.BF16 R76, R16.reuse, R30, R32 ;  /* 0x0000001e104c723c */ /* 0x040fe20000041820 */
[----:B------:R-:W3:Y:S04]  /*2990*/  LDSM.16.M88.4 R32, [R218+0x6000] ;  /* 0x00600000da20783b */ /* 0x000ee80000000200 */
[----:B------:R-:W-:Y:S03]  /*29a0*/  LDSM.16.M88.4 R28, [R220+0x4000] ;  /* 0x00400000dc1c783b */ /* 0x000fe60000000200 */
[C---:B------:R-:W-:Y:S01]  /*29b0*/  HMMA.16816.F32.BF16 R80, R16.reuse, R44, R52 ;  /* 0x0000002c1050723c */ /* 0x040fe20000041834 */
[----:B------:R-:W4:Y:S07]  /*29c0*/  LDSM.16.M88.4 R52, [R6+0x9000] ;  /* 0x009000000634783b */ /* 0x000f2e0000000200 */
[----:B------:R-:W-:Y:S01]  /*29d0*/  HMMA.16816.F32.BF16 R112, R16, R46, R24 ;  /* 0x0000002e1070723c */ /* 0x000fe20000041818 */
[----:B------:R-:W5:Y:S07]  /*29e0*/  LDSM.16.M88.4 R24, [R220+0x6000] ;  /* 0x00600000dc18783b */ /* 0x000f6e0000000200 */
[----:B-1----:R-:W-:Y:S01]  /*29f0*/  HMMA.16816.F32.BF16 R16, R8, R56, R60 ;  /* 0x000000380810723c */ /* 0x002fe2000004183c */
[----:B------:R-:W-:Y:S07]  /*2a00*/  LDSM.16.M88.4 R60, [R225+0x9000] ;  /* 0x00900000e13c783b */ /* 0x000fee0000000200 */
[----:B--2---:R-:W-:Y:S08]  /*2a10*/  HMMA.16816.F32.BF16 R20, R36, R68, R20 ;  /* 0x000000442414723c */ /* 0x004ff00000041814 */
[C---:B------:R-:W-:Y:S01]  /*2a20*/  HMMA.16816.F32.BF16 R116, R8.reuse, R102, R12 ;  /* 0x000000660874723c */ /* 0x040fe2000004180c */
[----:B------:R-:W1:Y:S07]  /*2a30*/  LDSM.16.M88.4 R12, [R226+0x4000] ;  /* 0x00400000e20c783b */ /* 0x000e6e0000000200 */
[----:B------:R-:W-:Y:S08]  /*2a40*/  HMMA.16816.F32.BF16 R84, R8, R58, R72 ;  /* 0x0000003a0854723c */ /* 0x000ff00000041848 */
[----:B---3--:R-:W-:Y:S08]  /*2a50*/  HMMA.16816.F32.BF16 R16, R32, R68, R16 ;  /* 0x000000442010723c */ /* 0x008ff00000041810 */
[----:B------:R-:W-:Y:S08]  /*2a60*/  HMMA.16816.F32.BF16 R56, R40, R58, R76 ;  /* 0x0000003a2838723c */ /* 0x000ff0000004184c */
[----:B----4-:R-:W-:Y:S01]  /*2a70*/  HMMA.16816.F32.BF16 R44, R28, R52, R20 ;  /* 0x000000341c2c723c */ /* 0x010fe20000041814 */
[----:B------:R-:W-:Y:S07]  /*2a80*/  LDSM.16.M88.4 R20, [R224+0x4000] ;  /* 0x00400000e014783b */ /* 0x000fee0000000200 */
[----:B------:R-:W-:Y:S01]  /*2a90*/  HMMA.16816.F32.BF16 R108, R8, R100, R64 ;  /* 0x00000064086c723c */ /* 0x000fe20000041840 */
[----:B------:R-:W-:Y:S04]  /*2aa0*/  LDSM.16.M88.4 R8, [R226+0x6000] ;  /* 0x00600000e208783b */ /* 0x000fe80000000200 */
[----:B------:R-:W2:Y:S03]  /*2ab0*/  LDSM.16.M88.4 R64, [R223+0x1000] ;  /* 0x00100000df40783b */ /* 0x000ea60000000200 */
[----:B-----5:R-:W-:Y:S01]  /*2ac0*/  HMMA.16816.F32.BF16 R72, R24, R52, R16 ;  /* 0x000000341848723c */ /* 0x020fe20000041810 */
[----:B------:R-:W-:Y:S07]  /*2ad0*/  LDSM.16.M88.4 R16, [R224+0x6000] ;  /* 0x00600000e010783b */ /* 0x000fee0000000200 */
[----:B------:R-:W-:Y:S08]  /*2ae0*/  HMMA.16816.F32.BF16 R76, R36, R70, R56 ;  /* 0x00000046244c723c */ /* 0x000ff00000041838 */
[----:B-1----:R-:W-:Y:S01]  /*2af0*/  HMMA.16816.F32.BF16 R56, R12, R60, R44 ;  /* 0x0000003c0c38723c */ /* 0x002fe2000004182c */
[----:B------:R-:W1:Y:S07]  /*2b00*/  LDSM.16.M88.4 R44, [R216+0x9800] ;  /* 0x00980000d82c783b */ /* 0x000e6e0000000200 */
[----:B------:R-:W-:Y:S08]  /*2b10*/  HMMA.16816.F32.BF16 R68, R32, R70, R84 ;  /* 0x000000462044723c */ /* 0x000ff00000041854 */
[----:B------:R-:W-:Y:S07]  /*2b20*/  HMMA.16816.F32.BF16 R92, R40, R100, R80 ;  /* 0x00000064285c723c */ /* 0x000fee0000041850 */
[----:B------:R-:W-:Y:S01]  /*2b30*/  IMAD R80, R48, 0x20, R49 ;  /* 0x0000002030507824 */ /* 0x000fe200078e0231 */
[----:B--2---:R-:W-:Y:S01]  /*2b40*/  HMMA.16816.F32.BF16 R84, R20, R64, R56 ;  /* 0x000000401454723c */ /* 0x004fe20000041838 */
[----:B------:R-:W2:Y:S02]  /*2b50*/  LDSM.16.M88.4 R56, [R6+0x9800] ;  /* 0x009800000638783b */ /* 0x000ea40000000200 */
[----:B------:R-:W-:Y:S01]  /*2b60*/  I2F R120, R80 ;  /* 0x0000005000787306 */ /* 0x000fe20000201400 */
[----:B------:R-:W-:-:S02]  /*2b70*/  IADD3 R81, R80, 0x1, RZ ;  /* 0x0000000150517810 */ /* 0x000fc40007ffe0ff */
[C---:B------:R-:W-:Y:S02]  /*2b80*/  IADD3 R82, R80.reuse, 0x8, RZ ;  /* 0x0000000850527810 */ /* 0x040fe40007ffe0ff */
[----:B------:R-:W-:Y:S01]  /*2b90*/  HMMA.16816.F32.BF16 R48, R8, R60, R72 ;  /* 0x0000003c0830723c */ /* 0x000fe20000041848 */
[C---:B------:R-:W-:Y:S02]  /*2ba0*/  IADD3 R83, R80.reuse, 0x9, RZ ;  /* 0x0000000950537810 */ /* 0x040fe40007ffe0ff */
[----:B------:R-:W-:Y:S01]  /*2bb0*/  I2F R99, R81 ;  /* 0x0000005100637306 */ /* 0x000fe20000201400 */
[C---:B------:R-:W-:Y:S02]  /*2bc0*/  IADD3 R97, R80.reuse, 0x10, RZ ;  /* 0x0000001050617810 */ /* 0x040fe40007ffe0ff */
[----:B------:R-:W-:Y:S02]  /*2bd0*/  IADD3 R98, R80, 0x11, RZ ;  /* 0x0000001150627810 */ /* 0x000fe40007ffe0ff */
[----:B------:R-:W-:Y:S03]  /*2be0*/  HMMA.16816.F32.BF16 R72, R28, R54, R76 ;  /* 0x000000361c48723c */ /* 0x000fe6000004184c */
[----:B------:R-:W-:Y:S05]  /*2bf0*/  I2F R100, R82 ;  /* 0x0000005200647306 */ /* 0x000fea0000201400 */
[----:B------:R-:W-:Y:S01]  /*2c00*/  HMMA.16816.F32.BF16 R40, R40, R102, R112 ;  /* 0x000000662828723c */ /* 0x000fe20000041870 */
[----:B------:R-:W-:-:S02]  /*2c10*/  FMUL.FTZ R2, R84, c[0x0][0x2ec] ;  /* 0x0000bb0054027a20 */ /* 0x000fc40000410000 */
[----:B------:R-:W-:Y:S05]  /*2c20*/  I2F R101, R83 ;  /* 0x0000005300657306 */ /* 0x000fea0000201400 */
[----:B------:R-:W-:Y:S03]  /*2c30*/  HMMA.16816.F32.BF16 R76, R24, R54, R68 ;  /* 0x00000036184c723c */ /* 0x000fe60000041844 */
[----:B------:R3:W-:Y:S05]  /*2c40*/  MUFU.TANH R121, R2 ;  /* 0x0000000200797308 */ /* 0x0007ea0000002400 */
[----:B-1----:R-:W-:Y:S03]  /*2c50*/  HMMA.16816.F32.BF16 R68, R36, R44, R92 ;  /* 0x0000002c2444723c */ /* 0x002fe6000004185c */
[----:B------:R-:W-:Y:S05]  /*2c60*/  I2F R105, R97 ;  /* 0x0000006100697306 */ /* 0x000fea0000201400 */
[----:B------:R-:W-:Y:S01]  /*2c70*/  HMMA.16816.F32.BF16 R52, R12, R62, R72 ;  /* 0x0000003e0c34723c */ /* 0x000fe20000041848 */
[----:B---3--:R-:W-:-:S02]  /*2c80*/  FMUL.FTZ R2, R85, c[0x0][0x2ec] ;  /* 0x0000bb0055027a20 */ /* 0x008fc40000410000 */
[----:B------:R-:W-:Y:S05]  /*2c90*/  I2F R106, R98 ;  /* 0x00000062006a7306 */ /* 0x000fea0000201400 */
[----:B------:R-:W-:Y:S03]  /*2ca0*/  HMMA.16816.F32.BF16 R72, R32, R44, R108 ;  /* 0x0000002c2048723c */ /* 0x000fe6000004186c */
[----:B------:R1:W-:Y:S05]  /*2cb0*/  MUFU.TANH R94, R2 ;  /* 0x00000002005e7308 */ /* 0x0003ea0000002400 */
[----:B------:R-:W-:Y:S01]  /*2cc0*/  HMMA.16816.F32.BF16 R88, R16, R64, R48 ;  /* 0x000000401058723c */ /* 0x000fe20000041830 */
[----:B------:R-:W3:Y:S06]  /*2cd0*/  LDSM.16.M88.4 R48, [R225+0x9800] ;  /* 0x00980000e130783b */ /* 0x000eec0000000200 */
[C---:B------:R-:W-:Y:S01]  /*2ce0*/  IADD3 R64, R80.reuse, 0x18, RZ ;  /* 0x0000001850407810 */ /* 0x040fe20007ffe0ff */
[----:B------:R-:W-:Y:S01]  /*2cf0*/  HMMA.16816.F32.BF16 R40, R36, R46, R40 ;  /* 0x0000002e2428723c */ /* 0x000fe20000041828 */
[----:B------:R-:W-:-:S02]  /*2d00*/  IADD3 R65, R80, 0x19, RZ ;  /* 0x0000001950417810 */ /* 0x000fc40007ffe0ff */
[----:B------:R-:W-:Y:S01]  /*2d10*/  I2F R107, R64 ;  /* 0x00000040006b7306 */ /* 0x000fe20000201400 */
[----:B-1----:R-:W-:-:S04]  /*2d20*/  FMUL.FTZ R2, R86, c[0x0][0x2ec] ;  /* 0x0000bb0056027a20 */ /* 0x002fc80000410000 */
[----:B------:R-:W-:Y:S03]  /*2d30*/  HMMA.16816.F32.BF16 R76, R8, R62, R76 ;  /* 0x0000003e084c723c */ /* 0x000fe6000004184c */
[----:B------:R1:W-:Y:S05]  /*2d40*/  MUFU.TANH R108, R2 ;  /* 0x00000002006c7308 */ /* 0x0003ea0000002400 */
[----:B--2---:R-:W-:Y:S03]  /*2d50*/  HMMA.16816.F32.BF16 R60, R28, R56, R68 ;  /* 0x000000381c3c723c */ /* 0x004fe60000041844 */
[----:B------:R-:W-:Y:S05]  /*2d60*/  I2F R92, R65 ;  /* 0x00000041005c7306 */ /* 0x000fea0000201400 */
[----:B------:R-:W-:Y:S01]  /*2d70*/  HMMA.16816.F32.BF16 R32, R32, R46, R116 ;  /* 0x0000002e2020723c */ /* 0x000fe20000041874 */
[----:B-1----:R-:W-:-:S04]  /*2d80*/  FMUL.FTZ R2, R87, c[0x0][0x2ec] ;  /* 0x0000bb0057027a20 */ /* 0x002fc80000410000 */
[----:B------:R1:W-:Y:S03]  /*2d90*/  MUFU.TANH R93, R2 ;  /* 0x00000002005d7308 */ /* 0x0003e60000002400 */
[----:B------:R-:W-:Y:S08]  /*2da0*/  HMMA.16816.F32.BF16 R68, R24, R56, R72 ;  /* 0x000000381844723c */ /* 0x000ff00000041848 */
[----:B------:R-:W-:Y:S01]  /*2db0*/  HMMA.16816.F32.BF16 R84, R20, R66, R52 ;  /* 0x000000421454723c */ /* 0x000fe20000041834 */
[----:B------:R-:W2:Y:S01]  /*2dc0*/  LDSM.16.M88.4 R52, [R223+0x1800] ;  /* 0x00180000df34783b */ /* 0x000ea20000000200 */
[----:B------:R-:W-:-:S04]  /*2dd0*/  DEPBAR.LE SB0, 0x0 ;  /* 0x000080000000791a */ /* 0x000fc80000000000 */
[----:B-1----:R-:W-:Y:S02]  /*2de0*/  FMUL.FTZ R2, R88, c[0x0][0x2ec] ;  /* 0x0000bb0058027a20 */ /* 0x002fe40000410000 */
[----:B------:R-:W-:Y:S02]  /*2df0*/  HMMA.16816.F32.BF16 R28, R28, R58, R40 ;  /* 0x0000003a1c1c723c */ /* 0x000fe40000041828 */
[----:B------:R1:W-:Y:S06]  /*2e00*/  MUFU.TANH R95, R2 ;  /* 0x00000002005f7308 */ /* 0x0003ec0000002400 */
[----:B------:R-:W-:Y:S08]  /*2e10*/  HMMA.16816.F32.BF16 R76, R16, R66, R76 ;  /* 0x00000042104c723c */ /* 0x000ff0000004184c */
[----:B---3--:R-:W-:Y:S01]  /*2e20*/  HMMA.16816.F32.BF16 R60, R12, R48, R60 ;  /* 0x000000300c3c723c */ /* 0x008fe2000004183c */
[----:B------:R-:W-:-:S02]  /*2e30*/  FMUL.FTZ R87, R87, c[0x0][0x2ec] ;  /* 0x0000bb0057577a20 */ /* 0x000fc40000410000 */
[----:B-1----:R-:W-:Y:S02]  /*2e40*/  FMUL.FTZ R2, R89, c[0x0][0x2ec] ;  /* 0x0000bb0059027a20 */ /* 0x002fe40000410000 */
[----:B------:R-:W-:Y:S02]  /*2e50*/  FMUL.FTZ R86, R86, c[0x0][0x2ec] ;  /* 0x0000bb0056567a20 */ /* 0x000fe40000410000 */
[----:B------:R1:W3:Y:S01]  /*2e60*/  MUFU.TANH R88, R2 ;  /* 0x0000000200587308 */ /* 0x0002e20000002400 */
[----:B------:R-:W-:Y:S07]  /*2e70*/  HMMA.16816.F32.BF16 R24, R24, R58, R32 ;  /* 0x0000003a1818723c */ /* 0x000fee0000041820 */
[----:B------:R-:W-:Y:S01]  /*2e80*/  MUFU.TANH R56, R86 ;  /* 0x0000005600387308 */ /* 0x000fe20000002400 */
[----:B------:R-:W-:Y:S01]  /*2e90*/  HMMA.16816.F32.BF16 R36, R8, R48, R68 ;  /* 0x000000300824723c */ /* 0x000fe20000041844 */
[----:B------:R-:W-:-:S02]  /*2ea0*/  FMUL.FTZ R76, R76, c[0x0][0x2ec] ;  /* 0x0000bb004c4c7a20 */ /* 0x000fc40000410000 */
[----:B------:R-:W-:Y:S02]  /*2eb0*/  FMUL.FTZ R78, R78, c[0x0][0x2ec] ;  /* 0x0000bb004e4e7a20 */ /* 0x000fe40000410000 */
[----:B------:R-:W-:Y:S02]  /*2ec0*/  FMUL.FTZ R77, R77, c[0x0][0x2ec] ;  /* 0x0000bb004d4d7a20 */ /* 0x000fe40000410000 */
[----:B-1----:R-:W-:Y:S01]  /*2ed0*/  FMUL.FTZ R2, R90, c[0x0][0x2ec] ;  /* 0x0000bb005a027a20 */ /* 0x002fe20000410000 */
[----:B------:R-:W-:Y:S01]  /*2ee0*/  HMMA.16816.F32.BF16 R28, R12, R50, R28 ;  /* 0x000000320c1c723c */ /* 0x000fe2000004181c */
[----:B------:R-:W-:Y:S07]  /*2ef0*/  MUFU.TANH R76, R76 ;  /* 0x0000004c004c7308 */ /* 0x000fee0000002400 */
[----:B--2---:R-:W-:Y:S01]  /*2f00*/  HMMA.16816.F32.BF16 R44, R20, R52, R60 ;  /* 0x00000034142c723c */ /* 0x004fe2000004183c */
[----:B------:R1:W-:Y:S07]  /*2f10*/  MUFU.TANH R72, R2 ;  /* 0x0000000200487308 */ /* 0x0003ee0000002400 */
[----:B------:R-:W-:Y:S01]  /*2f20*/  HMMA.16816.F32.BF16 R24, R8, R50, R24 ;  /* 0x000000320818723c */ /* 0x000fe20000041818 */
[----:B------:R-:W2:Y:S06]  /*2f30*/  MUFU.TANH R78, R78 ;  /* 0x0000004e004e7308 */ /* 0x000eac0000002400 */
[----:B------:R-:W-:Y:S01]  /*2f40*/  IMNMX R8, R104, R96, PT ;  /* 0x0000006068087217 */ /* 0x000fe20003800200 */
[----:B------:R-:W-:Y:S01]  /*2f50*/  HMMA.16816.F32.BF16 R36, R16, R52, R36 ;  /* 0x000000341024723c */ /* 0x000fe20000041824 */
[----:B-1----:R-:W-:Y:S01]  /*2f60*/  FMUL.FTZ R2, R91, c[0x0][0x2ec] ;  /* 0x0000bb005b027a20 */ /* 0x002fe20000410000 */
[----:B------:R-:W-:Y:S01]  /*2f70*/  MUFU.TANH R87, R87 ;  /* 0x0000005700577308 */ /* 0x000fe20000002400 */
[----:B------:R-:W-:-:S02]  /*2f80*/  ISETP.GE.AND P6, PT, R81, R8, PT ;  /* 0x000000085100720c */ /* 0x000fc40003fc6270 */
[-C--:B------:R-:W-:Y:S02]  /*2f90*/  IMNMX R10, R3, R96.reuse, PT ;  /* 0x00000060030a7217 */ /* 0x080fe40003800200 */
[----:B------:R-:W-:Y:S01]  /*2fa0*/  IMNMX R11, R5, R96, PT ;  /* 0x00000060050b7217 */ /* 0x000fe20003800200 */
[-C--:B------:R-:W-:Y:S01]  /*2fb0*/  HMMA.16816.F32.BF16 R20, R20, R54.reuse, R28 ;  /* 0x000000361414723c */ /* 0x080fe2000004181c */
[----:B------:R-:W-:Y:S01]  /*2fc0*/  ISETP.GE.AND P3, PT, R82, R8, PT ;  /* 0x000000085200720c */ /* 0x000fe20003f66270 */
[----:B------:R1:W4:Y:S01]  /*2fd0*/  MUFU.TANH R66, R2 ;  /* 0x0000000200427308 */ /* 0x0003220000002400 */
[----:B------:R-:W-:Y:S01]  /*2fe0*/  FMUL.FTZ R44, R44, c[0x0][0x2ec] ;  /* 0x0000bb002c2c7a20 */ /* 0x000fe20000410000 */
[----:B------:R-:W-:Y:S01]  /*2ff0*/  ISETP.GE.AND P2, PT, R81, R10, PT ;  /* 0x0000000a5100720c */ /* 0x000fe20003f46270 */
[----:B---3--:R-:W-:Y:S01]  /*3000*/  FFMA.FTZ R5, R99, R132, R88 ;  /* 0x0000008463057223 */ /* 0x008fe20000010058 */
[----:B------:R-:W-:Y:S01]  /*3010*/  ISETP.GE.AND P1, PT, R82, R10, PT ;  /* 0x0000000a5200720c */ /* 0x000fe20003f26270 */
[----:B------:R-:W-:Y:S01]  /*3020*/  FMUL.FTZ R46, R46, c[0x0][0x2ec] ;  /* 0x0000bb002e2e7a20 */ /* 0x000fe20000410000 */
[----:B------:R-:W-:Y:S01]  /*3030*/  HMMA.16816.F32.BF16 R16, R16, R54, R24 ;  /* 0x000000361010723c */ /* 0x000fe20000041818 */
[----:B------:R-:W-:Y:S01]  /*3040*/  FMUL.FTZ R6, R47, c[0x0][0x2ec] ;  /* 0x0000bb002f067a20 */ /* 0x000fe20000410000 */
[----:B------:R-:W-:Y:S01]  /*3050*/  MUFU.TANH R77, R77 ;  /* 0x0000004d004d7308 */ /* 0x000fe20000002400 */
[----:B------:R-:W-:Y:S01]  /*3060*/  FSEL R28, R5, -INF , !P2 ;  /* 0xff800000051c7808 */ /* 0x000fe20005000000 */
[----:B--2---:R-:W-:Y:S01]  /*3070*/  FFMA.FTZ R5, R100, R132, R78 ;  /* 0x0000008464057223 */ /* 0x004fe2000001004e */
[----:B------:R-:W-:Y:S01]  /*3080*/  ISETP.GE.AND P0, PT, R81, R11, PT ;  /* 0x0000000b5100720c */ /* 0x000fe20003f06270 */
[----:B------:R-:W-:-:S02]  /*3090*/  FMUL.FTZ R45, R45, c[0x0][0x2ec] ;  /* 0x0000bb002d2d7a20 */ /* 0x000fc40000410000 */
[----:B------:R-:W-:Y:S02]  /*30a0*/  FMUL.FTZ R3, R37, c[0x0][0x2ec] ;  /* 0x0000bb0025037a20 */ /* 0x000fe40000410000 */
[----:B-1----:R-:W-:Y:S01]  /*30b0*/  FMUL.FTZ R2, R84, c[0x0][0x2ec] ;  /* 0x0000bb0054027a20 */ /* 0x002fe20000410000 */
[----:B------:R1:W-:Y:S01]  /*30c0*/  MUFU.TANH R15, R6 ;  /* 0x00000006000f7308 */ /* 0x0003e20000002400 */
[----:B------:R-:W-:Y:S02]  /*30d0*/  FMUL.FTZ R36, R36, c[0x0][0x2ec] ;  /* 0x0000bb0024247a20 */ /* 0x000fe40000410000 */
[----:B------:R-:W-:Y:S02]  /*30e0*/  FMUL.FTZ R39, R39, c[0x0][0x2ec] ;  /* 0x0000bb0027277a20 */ /* 0x000fe40000410000 */
[----:B------:R-:W-:Y:S02]  /*30f0*/  FMUL.FTZ R21, R21, c[0x0][0x2ec] ;  /* 0x0000bb0015157a20 */ /* 0x000fe40000410000 */
[----:B------:R-:W-:Y:S01]  /*3100*/  FMUL.FTZ R20, R20, c[0x0][0x2ec] ;  /* 0x0000bb0014147a20 */ /* 0x000fe20000410000 */
[----:B------:R2:W3:Y:S05]  /*3110*/  MUFU.TANH R57, R2 ;  /* 0x0000000200397308 */ /* 0x0004ea0000002400 */
[----:B------:R-:W-:-:S02]  /*3120*/  FMUL.FTZ R18, R18, c[0x0][0x2ec] ;  /* 0x0000bb0012127a20 */ /* 0x000fc40000410000 */
[----:B------:R-:W-:Y:S01]  /*3130*/  FMUL.FTZ R16, R16, c[0x0][0x2ec] ;  /* 0x0000bb0010107a20 */ /* 0x000fe20000410000 */
[----:B------:R-:W-:Y:S01]  /*3140*/  MUFU.TANH R44, R44 ;  /* 0x0000002c002c7308 */ /* 0x000fe20000002400 */
[----:B-1----:R-:W-:Y:S02]  /*3150*/  FMUL.FTZ R6, R38, c[0x0][0x2ec] ;  /* 0x0000bb0026067a20 */ /* 0x002fe40000410000 */
[----:B------:R-:W-:Y:S02]  /*3160*/  FMUL.FTZ R17, R17, c[0x0][0x2ec] ;  /* 0x0000bb0011117a20 */ /* 0x000fe40000410000 */
[----:B------:R-:W-:Y:S02]  /*3170*/  FMUL.FTZ R19, R19, c[0x0][0x2ec] ;  /* 0x0000bb0013137a20 */ /* 0x000fe40000410000 */
[----:B--2---:R-:W-:Y:S01]  /*3180*/  FMUL.FTZ R2, R85, c[0x0][0x2ec] ;  /* 0x0000bb0055027a20 */ /* 0x004fe20000410000 */
[----:B------:R-:W-:Y:S08]  /*3190*/  MUFU.TANH R46, R46 ;  /* 0x0000002e002e7308 */ /* 0x000ff00000002400 */
[----:B------:R1:W-:Y:S08]  /*31a0*/  MUFU.TANH R67, R2 ;  /* 0x0000000200437308 */ /* 0x0003f00000002400 */
[----:B------:R4:W-:Y:S01]  /*31b0*/  MUFU.TANH R12, R3 ;  /* 0x00000003000c7308 */ /* 0x0009e20000002400 */
[----:B-1----:R-:W-:-:S07]  /*31c0*/  FMUL.FTZ R2, R79, c[0x0][0x2ec] ;  /* 0x0000bb004f027a20 */ /* 0x002fce0000410000 */
[----:B------:R-:W-:Y:S01]  /*31d0*/  MUFU.TANH R6, R6 ;  /* 0x0000000600067308 */ /* 0x000fe20000002400 */
[----:B----4-:R-:W-:-:S07]  /*31e0*/  FFMA.FTZ R3, R99, R132, R66 ;  /* 0x0000008463037223 */ /* 0x010fce0000010042 */
[----:B------:R1:W-:Y:S01]  /*31f0*/  MUFU.TANH R32, R2 ;  /* 0x0000000200207308 */ /* 0x0003e20000002400 */
[----:B------:R-:W-:Y:S01]  /*3200*/  FSEL R31, R3, -INF , !P0 ;  /* 0xff800000031f7808 */ /* 0x000fe20004000000 */
[----:B------:R-:W-:Y:S01]  /*3210*/  FFMA.FTZ R3, R100, R132, R56 ;  /* 0x0000008464037223 */ /* 0x000fe20000010038 */
[----:B------:R-:W-:-:S05]  /*3220*/  ISETP.GE.AND P0, PT, R83, R10, PT ;  /* 0x0000000a5300720c */ /* 0x000fca0003f06270 */
[----:B------:R-:W-:Y:S01]  /*3230*/  MUFU.TANH R45, R45 ;  /* 0x0000002d002d7308 */ /* 0x000fe20000002400 */
[----:B-1----:R-:W-:-:S07]  /*3240*/  IADD3 R2, R104, 0x8, RZ ;  /* 0x0000000868027810 */ /* 0x002fce0007ffe0ff */
[----:B------:R-:W1:Y:S01]  /*3250*/  MUFU.TANH R14, R21 ;  /* 0x00000015000e7308 */ /* 0x000e620000002400 */
[----:B------:R-:W-:Y:S01]  /*3260*/  IMNMX R9, R2, R96, PT ;  /* 0x0000006002097217 */ /* 0x000fe20003800200 */
[----:B------:R-:W-:-:S03]  /*3270*/  FFMA.FTZ R2, R99, R132, R94 ;  /* 0x0000008463027223 */ /* 0x000fc6000001005e */
[----:B------:R-:W-:-:S03]  /*3280*/  ISETP.GE.AND P5, PT, R81, R9, PT ;  /* 0x000000095100720c */ /* 0x000fc60003fa6270 */
[----:B------:R-:W2:Y:S01]  /*3290*/  MUFU.TANH R36, R36 ;  /* 0x0000002400247308 */ /* 0x000ea20000002400 */
[----:B------:R-:W-:Y:S01]  /*32a0*/  FSEL R69, R2, -INF , !P6 ;  /* 0xff80000002457808 */ /* 0x000fe20007000000 */
[-C--:B------:R-:W-:Y:S01]  /*32b0*/  FFMA.FTZ R2, R99, R132.reuse, R93 ;  /* 0x0000008463027223 */ /* 0x080fe2000001005d */
[----:B------:R-:W-:Y:S02]  /*32c0*/  ISETP.GE.AND P6, PT, R82, R11, PT ;  /* 0x0000000b5200720c */ /* 0x000fe40003fc6270 */
[CC--:B------:R-:W-:Y:S02]  /*32d0*/  ISETP.GE.AND P2, PT, R83.reuse, R9.reuse, PT ;  /* 0x000000095300720c */ /* 0x0c0fe40003f46270 */
[----:B------:R-:W-:Y:S01]  /*32e0*/  FSEL R86, R2, -INF , !P5 ;  /* 0xff80000002567808 */ /* 0x000fe20006800000 */
[----:B---3--:R-:W-:Y:S01]  /*32f0*/  FFMA.FTZ R2, R100, R132, R57 ;  /* 0x0000008464027223 */ /* 0x008fe20000010039 */
[----:B------:R-:W-:Y:S01]  /*3300*/  ISETP.GE.AND P5, PT, R83, R8, PT ;  /* 0x000000085300720c */ /* 0x000fe20003fa6270 */
[----:B------:R-:W3:Y:S01]  /*3310*/  MUFU.TANH R20, R20 ;  /* 0x0000001400147308 */ /* 0x000ee20000002400 */
[----:B------:R-:W-:Y:S01]  /*3320*/  FSEL R26, R5, -INF , !P6 ;  /* 0xff800000051a7808 */ /* 0x000fe20007000000 */
[-C--:B------:R-:W-:Y:S01]  /*3330*/  FFMA.FTZ R5, R101, R132.reuse, R87 ;  /* 0x0000008465057223 */ /* 0x080fe20000010057 */
[----:B------:R-:W-:Y:S01]  /*3340*/  FSEL R84, R2, -INF , !P3 ;  /* 0xff80000002547808 */ /* 0x000fe20005800000 */
[-C--:B------:R-:W-:Y:S01]  /*3350*/  FFMA.FTZ R2, R100, R132.reuse, R76 ;  /* 0x0000008464027223 */ /* 0x080fe2000001004c */
[-C--:B------:R-:W-:Y:S01]  /*3360*/  ISETP.GE.AND P4, PT, R82, R9.reuse, PT ;  /* 0x000000095200720c */ /* 0x080fe20003f86270 */
[-C--:B-1----:R-:W-:Y:S01]  /*3370*/  FFMA.FTZ R14, R92, R132.reuse, R14 ;  /* 0x000000845c0e7223 */ /* 0x082fe2000001000e */
[----:B------:R-:W-:Y:S01]  /*3380*/  FSEL R71, R5, -INF , !P2 ;  /* 0xff80000005477808 */ /* 0x000fe20005000000 */
[----:B------:R-:W-:Y:S01]  /*3390*/  FMUL.FTZ R5, R22, c[0x0][0x2ec] ;  /* 0x0000bb0016057a20 */ /* 0x000fe20000410000 */
[----:B------:R-:W-:Y:S01]  /*33a0*/  FSEL R24, R2, -INF , !P1 ;  /* 0xff80000002187808 */ /* 0x000fe20004800000 */
[----:B------:R-:W-:Y:S01]  /*33b0*/  FFMA.FTZ R2, R101, R132, R67 ;  /* 0x0000008465027223 */ /* 0x000fe20000010043 */
[----:B------:R-:W-:Y:S01]  /*33c0*/  FSEL R85, R3, -INF , !P4 ;  /* 0xff80000003557808 */ /* 0x000fe20006000000 */
[----:B------:R1:W4:Y:S01]  /*33d0*/  MUFU.TANH R13, R5 ;  /* 0x00000005000d7308 */ /* 0x0003220000002400 */
[----:B------:R-:W-:Y:S01]  /*33e0*/  ISETP.GE.AND P4, PT, R97, R8, PT ;  /* 0x000000086100720c */ /* 0x000fe20003f86270 */
[CC--:B------:R-:W-:Y:S01]  /*33f0*/  FFMA.FTZ R3, R101.reuse, R132.reuse, R32 ;  /* 0x0000008465037223 */ /* 0x0c0fe20000010020 */
[----:B------:R-:W-:Y:S01]  /*3400*/  FSEL R68, R2, -INF , !P5 ;  /* 0xff80000002447808 */ /* 0x000fe20006800000 */
[----:B------:R-:W-:Y:S01]  /*3410*/  FFMA.FTZ R2, R101, R132, R77 ;  /* 0x0000008465027223 */ /* 0x000fe2000001004d */
[----:B------:R-:W-:-:S02]  /*3420*/  ISETP.GE.AND P1, PT, R97, R9, PT ;  /* 0x000000096100720c */ /* 0x000fc40003f26270 */
[-C--:B------:R-:W-:Y:S01]  /*3430*/  ISETP.GE.AND P5, PT, R97, R11.reuse, PT ;  /* 0x0000000b6100720c */ /* 0x080fe20003fa6270 */
[----:B------:R-:W5:Y:S01]  /*3440*/  MUFU.TANH R39, R39 ;  /* 0x0000002700277308 */ /* 0x000f620000002400 */
[----:B------:R-:W-:Y:S01]  /*3450*/  FSEL R21, R2, -INF , !P0 ;  /* 0xff80000002157808 */ /* 0x000fe20004000000 */
[----:B------:R-:W-:Y:S01]  /*3460*/  FFMA.FTZ R2, R105, R132, R44 ;  /* 0x0000008469027223 */ /* 0x000fe2000001002c */
[----:B------:R-:W-:Y:S02]  /*3470*/  ISETP.GE.AND P2, PT, R98, R8, PT ;  /* 0x000000086200720c */ /* 0x000fe40003f46270 */
[----:B------:R-:W-:Y:S02]  /*3480*/  ISETP.GE.AND P3, PT, R83, R11, PT ;  /* 0x0000000b5300720c */ /* 0x000fe40003f66270 */
[----:B------:R-:W-:Y:S01]  /*3490*/  FSEL R103, R2, -INF , !P4 ;  /* 0xff80000002677808 */ /* 0x000fe20006000000 */
[CC--:B-1----:R-:W-:Y:S01]  /*34a0*/  FFMA.FTZ R5, R105.reuse, R132.reuse, R46 ;  /* 0x0000008469057223 */ /* 0x0c2fe2000001002e */
[----:B------:R-:W1:Y:S01]  /*34b0*/  MUFU.TANH R18, R18 ;  /* 0x0000001200127308 */ /* 0x000e620000002400 */
[-C--:B------:R-:W-:Y:S01]  /*34c0*/  FFMA.FTZ R2, R105, R132.reuse, R6 ;  /* 0x0000008469027223 */ /* 0x080fe20000010006 */
[-C--:B------:R-:W-:Y:S01]  /*34d0*/  ISETP.GE.AND P0, PT, R98, R9.reuse, PT ;  /* 0x000000096200720c */ /* 0x080fe20003f06270 */
[----:B------:R-:W-:Y:S01]  /*34e0*/  FMUL.FTZ R6, R23, c[0x0][0x2ec] ;  /* 0x0000bb0017067a20 */ /* 0x000fe20000410000 */
[----:B------:R-:W-:Y:S01]  /*34f0*/  FSEL R117, R5, -INF , !P1 ;  /* 0xff80000005757808 */ /* 0x000fe20004800000 */
[-C--:B------:R-:W-:Y:S01]  /*3500*/  FFMA.FTZ R5, R106, R132.reuse, R45 ;  /* 0x000000846a057223 */ /* 0x080fe2000001002d */
[----:B------:R-:W-:Y:S01]  /*3510*/  FSEL R34, R2, -INF , !P5 ;  /* 0xff80000002227808 */ /* 0x000fe20006800000 */
[CC--:B------:R-:W-:Y:S01]  /*3520*/  FFMA.FTZ R2, R106.reuse, R132.reuse, R15 ;  /* 0x000000846a027223 */ /* 0x0c0fe2000001000f */
[----:B------:R-:W-:Y:S01]  /*3530*/  FSEL R22, R3, -INF , !P3 ;  /* 0xff80000003167808 */ /* 0x000fe20005800000 */
[----:B------:R-:W1:Y:S01]  /*3540*/  MUFU.TANH R16, R16 ;  /* 0x0000001000107308 */ /* 0x000e620000002400 */
[----:B------:R-:W-:Y:S01]  /*3550*/  FSEL R101, R5, -INF , !P2 ;  /* 0xff80000005657808 */ /* 0x000fe20005000000 */
[----:B------:R-:W-:Y:S01]  /*3560*/  FFMA.FTZ R5, R106, R132, R12 ;  /* 0x000000846a057223 */ /* 0x000fe2000001000c */
[----:B------:R-:W-:Y:S01]  /*3570*/  ISETP.GE.AND P3, PT, R98, R10, PT ;  /* 0x0000000a6200720c */ /* 0x000fe20003f66270 */
[-C--:B--2---:R-:W-:Y:S01]  /*3580*/  FFMA.FTZ R3, R105, R132.reuse, R36 ;  /* 0x0000008469037223 */ /* 0x084fe20000010024 */
[----:B------:R-:W-:Y:S01]  /*3590*/  FSEL R116, R2, -INF , !P0 ;  /* 0xff80000002747808 */ /* 0x000fe20004000000 */
[-C--:B---3--:R-:W-:Y:S01]  /*35a0*/  FFMA.FTZ R2, R107, R132.reuse, R20 ;  /* 0x000000846b027223 */ /* 0x088fe20000010014 */
[----:B------:R-:W-:Y:S01]  /*35b0*/  FSEL R27, R5, -INF , !P3 ;  /* 0xff800000051b7808 */ /* 0x000fe20005800000 */
[----:B----4-:R-:W-:Y:S01]  /*35c0*/  FFMA.FTZ R5, R107, R132, R13 ;  /* 0x000000846b057223 */ /* 0x010fe2000001000d */
[----:B------:R-:W-:Y:S01]  /*35d0*/  ISETP.GE.AND P6, PT, R97, R10, PT ;  /* 0x0000000a6100720c */ /* 0x000fe20003fc6270 */
[----:B------:R2:W3:Y:S01]  /*35e0*/  MUFU.TANH R12, R6 ;  /* 0x00000006000c7308 */ /* 0x0004e20000002400 */
[----:B------:R-:W-:Y:S01]  /*35f0*/  ISETP.GE.AND P1, PT, R64, R8, PT ;  /* 0x000000084000720c */ /* 0x000fe20003f26270 */
[----:B------:R-:W-:Y:S01]  /*3600*/  FFMA.FTZ R13, R120, R132, R108 ;  /* 0x00000084780d7223 */ /* 0x000fe2000001006c */
[----:B------:R-:W-:-:S02]  /*3610*/  ISETP.GE.AND P3, PT, R80, R9, PT ;  /* 0x000000095000720c */ /* 0x000fc40003f66270 */
[----:B------:R-:W-:Y:S01]  /*3620*/  FSEL R30, R3, -INF , !P6 ;  /* 0xff800000031e7808 */ /* 0x000fe20007000000 */
[-C--:B-----5:R-:W-:Y:S01]  /*3630*/  FFMA.FTZ R3, R106, R132.reuse, R39 ;  /* 0x000000846a037223 */ /* 0x0a0fe20000010027 */
[----:B------:R-:W-:Y:S01]  /*3640*/  FSEL R87, R2, -INF , !P1 ;  /* 0xff80000002577808 */ /* 0x000fe20004800000 */
[----:B------:R-:W4:Y:S01]  /*3650*/  MUFU.TANH R17, R17 ;  /* 0x0000001100117308 */ /* 0x000f220000002400 */
[-C--:B-1----:R-:W-:Y:S01]  /*3660*/  FFMA.FTZ R2, R107, R132.reuse, R18 ;  /* 0x000000846b027223 */ /* 0x082fe20000010012 */
[-C--:B------:R-:W-:Y:S02]  /*3670*/  ISETP.GE.AND P4, PT, R98, R11.reuse, PT ;  /* 0x0000000b6200720c */ /* 0x080fe40003f86270 */
[----:B------:R-:W-:Y:S02]  /*3680*/  ISETP.GE.AND P2, PT, R64, R11, PT ;  /* 0x0000000b4000720c */ /* 0x000fe40003f46270 */
[----:B------:R-:W-:Y:S02]  /*3690*/  FSEL R35, R13, -INF , !P3 ;  /* 0xff8000000d237808 */ /* 0x000fe40005800000 */
[----:B------:R-:W1:Y:S01]  /*36a0*/  MUFU.TANH R19, R19 ;  /* 0x0000001300137308 */ /* 0x000e620000002400 */
[----:B------:R-:W-:Y:S01]  /*36b0*/  ISETP.GE.AND P3, PT, R244, 0x2, PT ;  /* 0x00000002f400780c */ /* 0x000fe20003f66270 */
[-C--:B--2---:R-:W-:Y:S01]  /*36c0*/  FFMA.FTZ R6, R120, R132.reuse, R95 ;  /* 0x0000008478067223 */ /* 0x084fe2000001005f */
[----:B------:R-:W-:Y:S01]  /*36d0*/  FSEL R32, R3, -INF , !P4 ;  /* 0xff80000003207808 */ /* 0x000fe20006000000 */
[-C--:B------:R-:W-:Y:S01]  /*36e0*/  FFMA.FTZ R3, R107, R132.reuse, R16 ;  /* 0x000000846b037223 */ /* 0x080fe20000010010 */
[----:B------:R-:W-:Y:S01]  /*36f0*/  FSEL R29, R2, -INF , !P2 ;  /* 0xff800000021d7808 */ /* 0x000fe20005000000 */
[-C--:B------:R-:W-:Y:S01]  /*3700*/  FFMA.FTZ R2, R120, R132.reuse, R121 ;  /* 0x0000008478027223 */ /* 0x080fe20000010079 */
[----:B------:R-:W-:Y:S01]  /*3710*/  BAR.SYNC.DEFER_BLOCKING 0x0 ;  /* 0x0000000000007b1d */ /* 0x000fe20000010000 */
[----:B------:R-:W-:Y:S01]  /*3720*/  ISETP.GE.AND P6, PT, R64, R9, PT ;  /* 0x000000094000720c */ /* 0x000fe20003fc6270 */
[----:B---3--:R-:W-:Y:S01]  /*3730*/  FFMA.FTZ R12, R92, R132, R12 ;  /* 0x000000845c0c7223 */ /* 0x008fe2000001000c */
[----:B------:R-:W-:-:S02]  /*3740*/  ISETP.GE.AND P5, PT, R64, R10, PT ;  /* 0x0000000a4000720c */ /* 0x000fc40003fa6270 */
[----:B------:R-:W-:Y:S02]  /*3750*/  ISETP.GE.AND P0, PT, R80, R8, PT ;  /* 0x000000085000720c */ /* 0x000fe40003f06270 */
[----:B------:R-:W-:Y:S01]  /*3760*/  FSEL R102, R5, -INF , !P6 ;  /* 0xff80000005667808 */ /* 0x000fe20007000000 */
[-C--:B----4-:R-:W-:Y:S01]  /*3770*/  FFMA.FTZ R5, R92, R132.reuse, R17 ;  /* 0x000000845c057223 */ /* 0x090fe20000010011 */
[----:B------:R-:W-:Y:S01]  /*3780*/  FSEL R25, R3, -INF , !P5 ;  /* 0xff80000003197808 */ /* 0x000fe20006800000 */
[-C--:B------:R-:W-:Y:S01]  /*3790*/  FFMA.FTZ R3, R120, R132.reuse, R72 ;  /* 0x0000008478037223 */ /* 0x080fe20000010048 */
[----:B------:R-:W-:Y:S01]  /*37a0*/  FSEL R33, R2, -INF , !P0 ;  /* 0xff80000002217808 */ /* 0x000fe20004000000 */
[----:B-1----:R-:W-:Y:S01]  /*37b0*/  FFMA.FTZ R2, R92, R132, R19 ;  /* 0x000000845c027223 */ /* 0x002fe20000010013 */
        /* <DEDUP_REMOVED lines=25> */
[C---:B------:R-:W-:Y:S01]  /*3950*/  @!P1 LEA R12, P0, R2.reuse, c[0x0][0x168], 0x1 ;  /* 0x00005a00020c9a11 */ /* 0x040fe200078008ff */
        /* <DEDUP_REMOVED lines=27> */
.L_x_1340:
[----:B------:R-:W-:Y:S05]  /*3b10*/  BSYNC B0 ;  /* 0x0000000000007941 */ /* 0x000fea0003800000 */
.L_x_1339:
[----:B------:R-:W0:Y:S02]  /*3b20*/  LDGDEPBAR ;  /* 0x00000000000079af */ /* 0x000e240000000000 */
.L_x_1338:
        /* <DEDUP_REMOVED lines=17> */
[----:B------:R-:W3:Y:S01]  /*3c40*/  SHFL.BFLY PT, R137, R3, 0x2, 0x1f ;  /* 0x0c401f0003897f89 */ /* 0x000ee200000e0000 */
[----:B------:R-:W-:-:S02]  /*3c50*/  LEA R222, R0, R217, 0x1 ;  /* 0x000000d900de7211 */ /* 0x000fc400078e08ff */
[----:B------:R-:W-:Y:S01]  /*3c60*/  LEA R221, R0, R219, 0x1 ;  /* 0x000000db00dd7211 */ /* 0x000fe200078e08ff */
[----:B------:R-:W-:Y:S04]  /*3c70*/  LDSM.16.MT88.4 R36, [R217+0xa000] ;  /* 0x00a00000d924783b */ /* 0x000fe80000004200 */
[----:B------:R-:W-:Y:S04]  /*3c80*/  LDSM.16.MT88.4 R48, [R222+0xa000] ;  /* 0x00a00000de30783b */ /* 0x000fe80000004200 */
[----:B------:R-:W-:Y:S04]  /*3c90*/  LDSM.16.MT88.4 R52, [R221+0xa000] ;  /* 0x00a00000dd34783b */ /* 0x000fe80000004200 */
[----:B------:R-:W-:Y:S01]  /*3ca0*/  LDSM.16.MT88.4 R64, [R217+0xb000] ;  /* 0x00b00000d940783b */ /* 0x000fe20000004200 */
[----:B--2---:R-:W-:-:S03]  /*3cb0*/  FMNMX.FTZ R2, R5, R2, !PT ;  /* 0x0000000205027209 */ /* 0x004fc60007810000 */
[----:B------:R-:W-:Y:S01]  /*3cc0*/  LDSM.16.MT88.4 R80, [R219+0xb000] ;  /* 0x00b00000db50783b */ /* 0x000fe20000004200 */
[----:B---3--:R-:W-:-:S03]  /*3cd0*/  FMNMX.FTZ R137, R137, R3, !PT ;  /* 0x0000000389897209 */ /* 0x008fc60007810000 */
[----:B------:R-:W2:Y:S04]  /*3ce0*/  SHFL.BFLY PT, R134, R2, 0x1, 0x1f ;  /* 0x0c201f0002867f89 */ /* 0x000ea800000e0000 */
[----:B------:R-:W3:Y:S04]  /*3cf0*/  SHFL.BFLY PT, R5, R137, 0x1, 0x1f ;  /* 0x0c201f0089057f89 */ /* 0x000ee800000e0000 */
[----:B------:R-:W-:Y:S04]  /*3d00*/  LDSM.16.MT88.4 R96, [R222+0xb000] ;  /* 0x00b00000de60783b */ /* 0x000fe80000004200 */
[----:B------:R-:W-:Y:S04]  /*3d10*/  LDSM.16.MT88.4 R112, [R221+0xb000] ;  /* 0x00b00000dd70783b */ /* 0x000fe80000004200 */
[----:B------:R-:W-:Y:S04]  /*3d20*/  LDSM.16.MT88.4 R156, [R217+0xa800] ;  /* 0x00a80000d99c783b */ /* 0x000fe80000004200 */
[----:B------:R-:W-:Y:S01]  /*3d30*/  LDSM.16.MT88.4 R172, [R219+0xa800] ;  /* 0x00a80000dbac783b */ /* 0x000fe20000004200 */
[----:B--2---:R-:W-:-:S03]  /*3d40*/  FMNMX.FTZ R134, R2, R134, !PT ;  /* 0x0000008602867209 */ /* 0x004fc60007810000 */
[----:B------:R-:W-:Y:S01]  /*3d50*/  LDSM.16.MT88.4 R140, [R217+0xb800] ;  /* 0x00b80000d98c783b */ /* 0x000fe20000004200 */
[C---:B------:R-:W-:Y:S01]  /*3d60*/  FSETP.NEU.FTZ.AND P0, PT, R134.reuse, -INF , PT ;  /* 0xff8000008600780b */ /* 0x040fe20003f1d000 */
[----:B------:R-:W-:Y:S01]  /*3d70*/  FMUL.FTZ R3, R134, c[0x0][0x23c] ;  /* 0x00008f0086037a20 */ /* 0x000fe20000410000 */
[----:B---3--:R-:W-:Y:S01]  /*3d80*/  FMNMX.FTZ R137, R137, R5, !PT ;  /* 0x0000000589897209 */ /* 0x008fe20007810000 */
[----:B------:R-:W-:Y:S03]  /*3d90*/  LDSM.16.MT88.4 R180, [R222+0xb800] ;  /* 0x00b80000deb4783b */ /* 0x000fe60000004200 */
[----:B------:R-:W-:Y:S01]  /*3da0*/  FSEL R3, R3, RZ, P0 ;  /* 0x000000ff03037208 */ /* 0x000fe20000000000 */
[C---:B------:R-:W-:Y:S01]  /*3db0*/  FMUL.FTZ R6, R137.reuse, c[0x0][0x23c] ;  /* 0x00008f0089067a20 */ /* 0x040fe20000410000 */
[----:B------:R-:W-:Y:S01]  /*3dc0*/  FSETP.NEU.FTZ.AND P0, PT, R137, -INF , PT ;  /* 0xff8000008900780b */ /* 0x000fe20003f1d000 */
[----:B------:R-:W-:Y:S02]  /*3dd0*/  LDSM.16.MT88.4 R176, [R221+0xb800] ;  /* 0x00b80000ddb0783b */ /* 0x000fe40000004200 */
[----:B------:R-:W-:-:S02]  /*3de0*/  FFMA.FTZ R2, R18, c[0x0][0x23c], -R3 ;  /* 0x00008f0012027a23 */ /* 0x000fc40000010803 */
[--C-:B-1----:R-:W-:Y:S02]  /*3df0*/  FFMA.FTZ R12, R30, c[0x0][0x23c], -R3.reuse ;  /* 0x00008f001e0c7a23 */ /* 0x102fe40000010803 */
[----:B------:R1:W-:Y:S01]  /*3e00*/  MUFU.EX2 R241, R2 ;  /* 0x0000000200f17308 */ /* 0x0003e20000000800 */
[--C-:B------:R-:W-:Y:S02]  /*3e10*/  FFMA.FTZ R13, R27, c[0x0][0x23c], -R3.reuse ;  /* 0x00008f001b0d7a23 */ /* 0x100fe40000010803 */
[----:B------:R-:W-:-:S05]  /*3e20*/  FFMA.FTZ R5, R21, c[0x0][0x23c], -R3 ;  /* 0x00008f0015057a23 */ /* 0x000fca0000010803 */
[----:B------:R-:W-:Y:S01]  /*3e30*/  MUFU.EX2 R234, R12 ;  /* 0x0000000c00ea7308 */ /* 0x000fe20000000800 */
[----:B-1----:R-:W-:-:S07]  /*3e40*/  FFMA.FTZ R2, R28, c[0x0][0x23c], -R3 ;  /* 0x00008f001c027a23 */ /* 0x002fce0000010803 */
        /* <DEDUP_REMOVED lines=16> */
[--C-:B------:R-:W-:Y:S02]  /*3f50*/  FFMA.FTZ R4, R19, c[0x0][0x23c], -R2.reuse ;  /* 0x00008f0013047a23 */ /* 0x100fe40000010802 */
[----:B------:R-:W2:Y:S05]  /*3f60*/  LDSM.16.MT88.4 R16, [R219+0xa000] ;  /* 0x00a00000db10783b */ /* 0x000eaa0000004200 */
[----:B------:R-:W-:Y:S01]  /*3f70*/  MUFU.EX2 R215, R13 ;  /* 0x0000000d00d77308 */ /* 0x000fe20000000800 */
[----:B-1----:R-:W-:-:S07]  /*3f80*/  FFMA.FTZ R0, R26, c[0x0][0x23c], -R2 ;  /* 0x00008f001a007a23 */ /* 0x002fce0000010802 */
[----:B------:R1:W3:Y:S01]  /*3f90*/  MUFU.EX2 R233, R4 ;  /* 0x0000000400e97308 */ /* 0x0002e20000000800 */
[----:B------:R-:W-:Y:S07]  /*3fa0*/  LDSM.16.MT88.4 R24, [R222+0xa800] ;  /* 0x00a80000de18783b */ /* 0x000fee0000004200 */
[----:B------:R4:W-:Y:S01]  /*3fb0*/  MUFU.EX2 R232, R0 ;  /* 0x0000000000e87308 */ /* 0x0009e20000000800 */
[----:B-1----:R-:W-:Y:S02]  /*3fc0*/  F2FP.BF16.PACK_AB R4, R240, R241 ;  /* 0x000000f1f004723e */ /* 0x002fe400000010ff */
[----:B---3--:R-:W-:Y:S01]  /*3fd0*/  F2FP.BF16.PACK_AB R5, R231, R233 ;  /* 0x000000e9e705723e */ /* 0x008fe200000010ff */
[----:B----4-:R-:W-:-:S04]  /*3fe0*/  FFMA.FTZ R0, R22, c[0x0][0x23c], -R2 ;  /* 0x00008f0016007a23 */ /* 0x010fc80000010802 */
[----:B------:R1:W3:Y:S02]  /*3ff0*/  MUFU.EX2 R238, R0 ;  /* 0x0000000000ee7308 */ /* 0x0002e40000000800 */
[----:B-1----:R-:W-:Y:S02]  /*4000*/  FMNMX.FTZ R0, R33, R69, !PT ;  /* 0x0000004521007209 */ /* 0x002fe40007810000 */
[----:B---3--:R-:W-:Y:S02]  /*4010*/  F2FP.BF16.PACK_AB R7, R238, R232 ;  /* 0x000000e8ee07723e */ /* 0x008fe400000010ff */
[----:B------:R-:W-:-:S04]  /*4020*/  FMNMX.FTZ R0, R84, R0, !PT ;  /* 0x0000000054007209 */ /* 0x000fc80007810000 */
[----:B------:R-:W-:Y:S01]  /*4030*/  FMNMX.FTZ R0, R68, R0, !PT ;  /* 0x0000000044007209 */ /* 0x000fe20007810000 */
[----:B------:R-:W-:Y:S03]  /*4040*/  HMMA.16816.F32.BF16 R144, R4, R36, RZ ;  /* 0x000000240490723c */ /* 0x000fe600000418ff */
[----:B------:R-:W-:-:S04]  /*4050*/  FMNMX.FTZ R0, R103, R0, !PT ;  /* 0x0000000067007209 */ /* 0x000fc80007810000 */
[----:B------:R-:W-:Y:S01]  /*4060*/  FMNMX.FTZ R0, R101, R0, !PT ;  /* 0x0000000065007209 */ /* 0x000fe20007810000 */
[----:B--2---:R-:W-:Y:S03]  /*4070*/  HMMA.16816.F32.BF16 R164, R4, R16, RZ ;  /* 0x0000001004a4723c */ /* 0x004fe600000418ff */
        /* <DEDUP_REMOVED lines=12> */
[C---:B------:R-:W-:Y:S01]  /*4140*/  HMMA.16816.F32.BF16 R88, R4.reuse, R80, RZ ;  /* 0x000000500458723c */ /* 0x040fe200000418ff */
        /* <DEDUP_REMOVED lines=13> */
[----:B------:R2:W-:Y:S01]  /*4220*/  MUFU.EX2 R230, R12 ;  /* 0x0000000c00e67308 */ /* 0x0005e20000000800 */
[----:B-1----:R-:W-:-:S02]  /*4230*/  FMNMX.FTZ R0, R13, R0, !PT ;  /* 0x000000000d007209 */ /* 0x002fc40007810000 */
[----:B------:R-:W-:Y:S01]  /*4240*/  LDSM.16.MT88.4 R20, [R221+0xa800] ;  /* 0x00a80000dd14783b */ /* 0x000fe20000004200 */
[----:B------:R-:W-:Y:S01]  /*4250*/  HMMA.16816.F32.BF16 R168, R4, R18, RZ ;  /* 0x0000001204a8723c */ /* 0x000fe200000418ff */
[----:B----4-:R-:W-:-:S03]  /*4260*/  FMNMX.FTZ R136, R3, R14, !PT ;  /* 0x0000000e03887209 */ /* 0x010fc60007810000 */
[----:B------:R1:W3:Y:S01]  /*4270*/  MUFU.EX2 R248, R2 ;  /* 0x0000000200f87308 */ /* 0x0002e20000000800 */
[----:B------:R-:W-:-:S03]  /*4280*/  FSETP.NEU.FTZ.AND P0, PT, R136, -INF , PT ;  /* 0xff8000008800780b */ /* 0x000fc60003f1d000 */
[C---:B------:R-:W-:Y:S01]  /*4290*/  HMMA.16816.F32.BF16 R44, R4.reuse, R50, RZ ;  /* 0x00000032042c723c */ /* 0x040fe200000418ff */
[----:B--2---:R-:W2:Y:S07]  /*42a0*/  SHFL.BFLY PT, R12, R0, 0x1, 0x1f ;  /* 0x0c201f00000c7f89 */ /* 0x004eae00000e0000 */
[----:B------:R-:W-:Y:S01]  /*42b0*/  HMMA.16816.F32.BF16 R60, R4, R54, RZ ;  /* 0x00000036043c723c */ /* 0x000fe200000418ff */
[----:B-1----:R-:W-:Y:S01]  /*42c0*/  FMUL.FTZ R2, R136, c[0x0][0x23c] ;  /* 0x00008f0088027a20 */ /* 0x002fe20000410000 */
[----:B---3--:R-:W-:-:S06]  /*42d0*/  F2FP.BF16.PACK_AB R127, R248, R230 ;  /* 0x000000e6f87f723e */ /* 0x008fcc00000010ff */
[----:B------:R-:W-:Y:S01]  /*42e0*/  HMMA.16816.F32.BF16 R76, R4, R66, RZ ;  /* 0x00000042044c723c */ /* 0x000fe200000418ff */
[----:B------:R-:W-:-:S05]  /*42f0*/  FSEL R2, R2, RZ, P0 ;  /* 0x000000ff02027208 */ /* 0x000fca0000000000 */
[--C-:B------:R-:W-:Y:S02]  /*4300*/  FFMA.FTZ R3, R33, c[0x0][0x23c], -R2.reuse ;  /* 0x00008f0021037a23 */ /* 0x100fe40000010802 */
[----:B------:R-:W-:Y:S02]  /*4310*/  HMMA.16816.F32.BF16 R92, R4, R82, RZ ;  /* 0x00000052045c723c */ /* 0x000fe400000418ff */
[----:B------:R1:W-:Y:S01]  /*4320*/  MUFU.EX2 R214, R3 ;  /* 0x0000000300d67308 */ /* 0x0003e20000000800 */
[----:B--2---:R-:W-:Y:S01]  /*4330*/  FMNMX.FTZ R135, R0, R12, !PT ;  /* 0x0000000c00877209 */ /* 0x004fe20007810000 */
[----:B------:R-:W-:-:S03]  /*4340*/  FFMA.FTZ R0, R69, c[0x0][0x23c], -R2 ;  /* 0x00008f0045007a23 */ /* 0x000fc60000010802 */
[----:B------:R-:W-:Y:S01]  /*4350*/  FSETP.NEU.FTZ.AND P0, PT, R135, -INF , PT ;  /* 0xff8000008700780b */ /* 0x000fe20003f1d000 */
[C---:B------:R-:W-:Y:S02]  /*4360*/  HMMA.16816.F32.BF16 R108, R4.reuse, R98, RZ ;  /* 0x00000062046c723c */ /* 0x040fe400000418ff */
[----:B------:R2:W3:Y:S06]  /*4370*/  MUFU.EX2 R211, R0 ;  /* 0x0000000000d37308 */ /* 0x0004ec0000000800 */
[----:B------:R-:W-:Y:S01]  /*4380*/  HMMA.16816.F32.BF16 R4, R4, R114, RZ ;  /* 0x000000720404723c */ /* 0x000fe200000418ff */
        /* <DEDUP_REMOVED lines=17> */
[----:B------:R1:W4:Y:S07]  /*44a0*/  MUFU.EX2 R209, R3 ;  /* 0x0000000300d17308 */ /* 0x00032e0000000800 */
        /* <DEDUP_REMOVED lines=8> */
[----:B------:R1:W5:Y:S07]  /*4530*/  MUFU.EX2 R208, R3 ;  /* 0x0000000300d07308 */ /* 0x00036e0000000800 */
[C---:B------:R-:W-:Y:S08]  /*4540*/  HMMA.16816.F32.BF16 R92, R124.reuse, R30, R92 ;  /* 0x0000001e7c5c723c */ /* 0x040ff0000004185c */
[----:B------:R-:W-:Y:S01]  /*4550*/  HMMA.16816.F32.BF16 R108, R124, R182, R108 ;  /* 0x000000b67c6c723c */ /* 0x000fe2000004186c */
[----:B-1----:R-:W-:-:S04]  /*4560*/  FFMA.FTZ R3, R103, c[0x0][0x23c], -R2 ;  /* 0x00008f0067037a23 */ /* 0x002fc80000010802 */
[----:B------:R1:W-:Y:S03]  /*4570*/  MUFU.EX2 R206, R3 ;  /* 0x0000000300ce7308 */ /* 0x0003e60000000800 */
[----:B------:R-:W-:Y:S07]  /*4580*/  HMMA.16816.F32.BF16 R124, R124, R178, R4 ;  /* 0x000000b27c7c723c */ /* 0x000fee0000041804 */
[----:B---3--:R-:W-:-:S02]  /*4590*/  F2FP.BF16.PACK_AB R4, R211, R214 ;  /* 0x000000d6d304723e */ /* 0x008fc400000010ff */
[----:B--2---:R-:W-:Y:S02]  /*45a0*/  F2FP.BF16.PACK_AB R6, R213, R212 ;  /* 0x000000d4d506723e */ /* 0x004fe400000010ff */
[----:B----4-:R-:W-:Y:S01]  /*45b0*/  F2FP.BF16.PACK_AB R5, R209, R210 ;  /* 0x000000d2d105723e */ /* 0x010fe200000010ff */
[----:B-1----:R-:W-:Y:S01]  /*45c0*/  FFMA.FTZ R3, R101, c[0x0][0x23c], -R2 ;  /* 0x00008f0065037a23 */ /* 0x002fe20000010802 */
[----:B-----5:R-:W-:-:S03]  /*45d0*/  F2FP.BF16.PACK_AB R7, R208, R207 ;  /* 0x000000cfd007723e */ /* 0x020fc600000010ff */
[----:B------:R1:W2:Y:S04]  /*45e0*/  MUFU.EX2 R205, R3 ;  /* 0x0000000300cd7308 */ /* 0x0002a80000000800 */
[C---:B------:R-:W-:Y:S08]  /*45f0*/  HMMA.16816.F32.BF16 R148, R4.reuse, R36, RZ ;  /* 0x000000240494723c */ /* 0x040ff000000418ff */
[----:B------:R-:W-:Y:S01]  /*4600*/  HMMA.16816.F32.BF16 R200, R4, R38, RZ ;  /* 0x0000002604c8723c */ /* 0x000fe200000418ff */
[--C-:B-1----:R-:W-:Y:S01]  /*4610*/  FFMA.FTZ R3, R87, c[0x0][0x23c], -R2.reuse ;  /* 0x00008f0057037a23 */ /* 0x102fe20000010802 */
[----:B--2---:R-:W-:Y:S01]  /*4620*/  F2FP.BF16.PACK_AB R128, R205, R206 ;  /* 0x000000cecd80723e */ /* 0x004fe200000010ff */
[----:B------:R-:W-:-:S05]  /*4630*/  FFMA.FTZ R2, R70, c[0x0][0x23c], -R2 ;  /* 0x00008f0046027a23 */ /* 0x000fca0000010802 */
[C---:B------:R-:W-:Y:S01]  /*4640*/  HMMA.16816.F32.BF16 R160, R4.reuse, R16, RZ ;  /* 0x0000001004a0723c */ /* 0x040fe200000418ff */
[----:B------:R1:W-:Y:S07]  /*4650*/  MUFU.EX2 R204, R3 ;  /* 0x0000000300cc7308 */ /* 0x0003ee0000000800 */
[C---:B------:R-:W-:Y:S01]  /*4660*/  HMMA.16816.F32.BF16 R36, R4.reuse, R48, RZ ;  /* 0x000000300424723c */ /* 0x040fe200000418ff */
[----:B------:R2:W3:Y:S07]  /*4670*/  MUFU.EX2 R251, R2 ;  /* 0x0000000200fb7308 */ /* 0x0004ee0000000800 */
[----:B------:R-:W-:Y:S01]  /*4680*/  HMMA.16816.F32.BF16 R196, R4, R18, RZ ;  /* 0x0000001204c4723c */ /* 0x000fe200000418ff */
[----:B-1----:R-:W-:-:S04]  /*4690*/  FADD.FTZ R3, R210, R209 ;  /* 0x000000d1d2037221 */ /* 0x002fc80000010000 */
[----:B------:R-:W-:-:S03]  /*46a0*/  FADD.FTZ R3, R207, R3 ;  /* 0x00000003cf037221 */ /* 0x000fc60000010000 */
[C---:B------:R-:W-:Y:S01]  /*46b0*/  HMMA.16816.F32.BF16 R48, R4.reuse, R50, RZ ;  /* 0x000000320430723c */ /* 0x040fe200000418ff */
[--C-:B--2---:R-:W-:Y:S01]  /*46c0*/  FFMA.FTZ R2, R117, c[0x0][0x23c], -R0.reuse ;  /* 0x00008f0075027a23 */ /* 0x104fe20000010800 */
[----:B---3--:R-:W-:Y:S01]  /*46d0*/  F2FP.BF16.PACK_AB R130, R251, R204 ;  /* 0x000000ccfb82723e */ /* 0x008fe200000010ff */
[----:B------:R-:W-:Y:S02]  /*46e0*/  FADD.FTZ R3, R208, R3 ;  /* 0x00000003d0037221 */ /* 0x000fe40000010000 */
[----:B------:R1:W2:Y:S03]  /*46f0*/  MUFU.EX2 R139, R2 ;  /* 0x00000002008b7308 */ /* 0x0002a60000000800 */
[C---:B------:R-:W-:Y:S08]  /*4700*/  HMMA.16816.F32.BF16 R12, R4.reuse, R52, RZ ;  /* 0x00000034040c723c */ /* 0x040ff000000418ff */
[----:B------:R-:W-:Y:S01]  /*4710*/  HMMA.16816.F32.BF16 R192, R4, R54, RZ ;  /* 0x0000003604c0723c */ /* 0x000fe200000418ff */
[----:B-1----:R-:W-:-:S02]  /*4720*/  FFMA.FTZ R2, R116, c[0x0][0x23c], -R0 ;  /* 0x00008f0074027a23 */ /* 0x002fc40000010800 */
[----:B--2---:R-:W-:-:S05]  /*4730*/  FADD.FTZ R3, R139, R3 ;  /* 0x000000038b037221 */ /* 0x004fca0000010000 */
[C---:B------:R-:W-:Y:S01]  /*4740*/  HMMA.16816.F32.BF16 R68, R4.reuse, R64, RZ ;  /* 0x000000400444723c */ /* 0x040fe200000418ff */
[----:B------:R1:W2:Y:S07]  /*4750*/  MUFU.EX2 R138, R2 ;  /* 0x00000002008a7308 */ /* 0x0002ae0000000800 */
[C---:B------:R-:W-:Y:S08]  /*4760*/  HMMA.16816.F32.BF16 R188, R4.reuse, R66, RZ ;  /* 0x0000004204bc723c */ /* 0x040ff000000418ff */
[----:B------:R-:W-:Y:S01]  /*4770*/  HMMA.16816.F32.BF16 R84, R4, R80, RZ ;  /* 0x000000500454723c */ /* 0x000fe200000418ff */
[--C-:B-1----:R-:W-:Y:S01]  /*4780*/  FFMA.FTZ R2, R102, c[0x0][0x23c], -R0.reuse ;  /* 0x00008f0066027a23 */ /* 0x102fe20000010800 */
[----:B--2---:R-:W-:Y:S01]  /*4790*/  F2FP.BF16.PACK_AB R129, R138, R139 ;  /* 0x0000008b8a81723e */ /* 0x004fe200000010ff */
[----:B------:R-:W-:-:S02]  /*47a0*/  FFMA.FTZ R0, R100, c[0x0][0x23c], -R0 ;  /* 0x00008f0064007a23 */ /* 0x000fc40000010800 */
[----:B------:R1:W2:Y:S01]  /*47b0*/  MUFU.EX2 R133, R2 ;  /* 0x0000000200857308 */ /* 0x0002a20000000800 */
[----:B------:R-:W-:Y:S02]  /*47c0*/  FADD.FTZ R3, R138, R3 ;  /* 0x000000038a037221 */ /* 0x000fe40000010000 */
[C---:B------:R-:W-:Y:S05]  /*47d0*/  HMMA.16816.F32.BF16 R184, R4.reuse, R82, RZ ;  /* 0x0000005204b8723c */ /* 0x040fea00000418ff */
[----:B------:R3:W4:Y:S03]  /*47e0*/  MUFU.EX2 R250, R0 ;  /* 0x0000000000fa7308 */ /* 0x0007260000000800 */
[----:B------:R-:W-:Y:S01]  /*47f0*/  HMMA.16816.F32.BF16 R100, R4, R96, RZ ;  /* 0x000000600464723c */ /* 0x000fe200000418ff */
[----:B-1----:R-:W-:-:S02]  /*4800*/  FADD.FTZ R2, R241, R240 ;  /* 0x000000f0f1027221 */ /* 0x002fc40000010000 */
[----:B--2---:R-:W-:-:S05]  /*4810*/  FADD.FTZ R3, R133, R3 ;  /* 0x0000000385037221 */ /* 0x004fca0000010000 */
[----:B------:R-:W-:Y:S01]  /*4820*/  HMMA.16816.F32.BF16 R32, R4, R98, RZ ;  /* 0x000000620420723c */ /* 0x000fe200000418ff */
[----:B------:R-:W-:Y:S02]  /*4830*/  FADD.FTZ R2, R239, R2 ;  /* 0x00000002ef027221 */ /* 0x000fe40000010000 */
[----:B---3--:R-:W-:Y:S01]  /*4840*/  FADD.FTZ R0, R214, R211 ;  /* 0x000000d3d6007221 */ /* 0x008fe20000010000 */
[----:B----4-:R-:W-:Y:S01]  /*4850*/  F2FP.BF16.PACK_AB R131, R250, R133 ;  /* 0x00000085fa83723e */ /* 0x010fe200000010ff */
[----:B------:R-:W-:-:S03]  /*4860*/  FADD.FTZ R2, R242, R2 ;  /* 0x00000002f2027221 */ /* 0x000fc60000010000 */
[C---:B------:R-:W-:Y:S01]  /*4870*/  HMMA.16816.F32.BF16 R116, R4.reuse, R112, RZ ;  /* 0x000000700474723c */ /* 0x040fe200000418ff */
[----:B------:R-:W-:Y:S02]  /*4880*/  FADD.FTZ R0, R212, R0 ;  /* 0x00000000d4007221 */ /* 0x000fe40000010000 */
[----:B------:R-:W-:Y:S02]  /*4890*/  FADD.FTZ R2, R234, R2 ;  /* 0x00000002ea027221 */ /* 0x000fe40000010000 */
[----:B------:R-:W-:Y:S02]  /*48a0*/  FADD.FTZ R250, R250, R3 ;  /* 0x00000003fafa7221 */ /* 0x000fe40000010000 */
[----:B------:R-:W-:Y:S01]  /*48b0*/  FADD.FTZ R2, R237, R2 ;  /* 0x00000002ed027221 */ /* 0x000fe20000010000 */
[----:B------:R-:W-:Y:S03]  /*48c0*/  HMMA.16816.F32.BF16 R16, R4, R114, RZ ;  /* 0x000000720410723c */ /* 0x000fe600000418ff */
[----:B------:R-:W-:-:S04]  /*48d0*/  FADD.FTZ R2, R235, R2 ;  /* 0x00000002eb027221 */ /* 0x000fc80000010000 */
        /* <DEDUP_REMOVED lines=31> */
[----:B------:R-:W2:Y:S01]  /*4ad0*/  LDL.64 R6, [R1+0x8] ;  /* 0x0000080001067983 */ /* 0x000ea20000100a00 */
[----:B------:R-:W-:-:S04]  /*4ae0*/  DEPBAR.LE SB0, 0x0 ;  /* 0x000080000000791a */ /* 0x000fc80000000000 */
[----:B------:R-:W3:Y:S04]  /*4af0*/  LDL R24, [R1+0x58] ;  /* 0x0000580001187983 */ /* 0x000ee80000100800 */
[----:B------:R-:W4:Y:S04]  /*4b00*/  LDL.64 R14, [R1+0x38] ;  /* 0x00003800010e7983 */ /* 0x000f280000100a00 */
[----:B------:R-:W5:Y:S01]  /*4b10*/  LDL R25, [R1+0x48] ;  /* 0x0000480001197983 */ /* 0x000f620000100800 */
[----:B------:R-:W-:-:S03]  /*4b20*/  IADD3 R236, R244, -0x2, RZ ;  /* 0xfffffffef4ec7810 */ /* 0x000fc60007ffe0ff */
[----:B------:R-:W-:Y:S01]  /*4b30*/  BAR.SYNC.DEFER_BLOCKING 0x0 ;  /* 0x0000000000007b1d */ /* 0x000fe20000010000 */
[----:B------:R-:W-:Y:S02]  /*4b40*/  ISETP.GE.AND P1, PT, R252, c[0x0][0x220], PT ;  /* 0x00008800fc007a0c */ /* 0x000fe40003f26270 */
[----:B------:R-:W-:-:S03]  /*4b50*/  SHF.R.S32.HI R4, RZ, 0x1f, R236 ;  /* 0x0000001fff047819 */ /* 0x000fc600000114ec */
[----:B------:R-:W1:Y:S02]  /*4b60*/  S2R R240, SR_TID.X ;  /* 0x0000000000f07919 */ /* 0x000e640000002100 */
[----:B-1----:R-:W-:-:S05]  /*4b70*/  IMAD.SHL.U32 R240, R240, 0x2, RZ ;  /* 0x00000002f0f07824 */ /* 0x002fca00078e00ff */
[----:B------:R-:W-:Y:S02]  /*4b80*/  LOP3.LUT R240, R240, 0x6, RZ, 0xc0, !PT ;  /* 0x00000006f0f07812 */ /* 0x000fe400078ec0ff */
[----:B--2---:R-:W-:Y:S01]  /*4b90*/  ISETP.GE.AND P2, PT, R6, c[0x0][0x220], PT ;  /* 0x0000880006007a0c */ /* 0x004fe20003f46270 */
[----:B------:R-:W-:Y:S02]  /*4ba0*/  IMAD.MOV.U32 R6, RZ, RZ, c[0x0][0x1a0] ;  /* 0x00006800ff067624 */ /* 0x000fe400078e00ff */
[----:B------:R-:W-:Y:S02]  /*4bb0*/  IMAD.MOV.U32 R7, RZ, RZ, c[0x0][0x1a0] ;  /* 0x00006800ff077624 */ /* 0x000fe400078e00ff */
[----:B------:R-:W-:Y:S02]  /*4bc0*/  IMAD.SHL.U32 R6, R6, 0x20, RZ ;  /* 0x0000002006067824 */ /* 0x000fe400078e00ff */
[----:B---3--:R-:W-:Y:S02]  /*4bd0*/  IMAD R0, R24, R236, RZ ;  /* 0x000000ec18007224 */ /* 0x008fe400078e02ff */
[----:B------:R-:W-:-:S02]  /*4be0*/  IMAD.SHL.U32 R7, R7, 0x10, RZ ;  /* 0x0000001007077824 */ /* 0x000fc400078e00ff */
[-C--:B----4-:R-:W-:Y:S02]  /*4bf0*/  IMAD.WIDE.U32 R2, R236, R6.reuse, R14 ;  /* 0x00000006ec027225 */ /* 0x090fe400078e000e */
[----:B------:R-:W-:Y:S02]  /*4c00*/  @P2 STS.128 [R228+0xa000], RZ ;  /* 0x00a000ffe4002388 */ /* 0x000fe40000000c00 */
[----:B------:R-:W-:Y:S01]  /*4c10*/  IMAD R4, R4, R6, R0 ;  /* 0x0000000604047224 */ /* 0x000fe200078e0200 */
[----:B------:R-:W-:Y:S02]  /*4c20*/  IADD3 R0, P0, R7, R2, RZ ;  /* 0x0000000207007210 */ /* 0x000fe40007f1e0ff */
[C---:B------:R-:W-:Y:S01]  /*4c30*/  @!P2 LEA R14, P5, R2.reuse, c[0x0][0x170], 0x1 ;  /* 0x00005c00020eaa11 */ /* 0x040fe200078a08ff */
[----:B------:R-:W-:Y:S01]  /*4c40*/  IMAD.IADD R3, R3, 0x1, R4 ;  /* 0x0000000103037824 */ /* 0x000fe200078e0204 */
[----:B------:R-:W-:Y:S02]  /*4c50*/  @!P1 LEA R6, P3, R2, c[0x0][0x170], 0x1 ;  /* 0x00005c0002069a11 */ /* 0x000fe400078608ff */
[----:B------:R-:W-:Y:S01]  /*4c60*/  @!P2 LEA R12, P4, R0, c[0x0][0x170], 0x1 ;  /* 0x00005c00000caa11 */ /* 0x000fe200078808ff */
[--C-:B-----5:R-:W-:Y:S01]  /*4c70*/  IMAD.X R5, R25, 0x1, R3.reuse, P0 ;  /* 0x0000000119057824 */ /* 0x120fe200000e0603 */
[----:B------:R-:W-:-:S02]  /*4c80*/  @!P2 LEA.HI.X R15, R2, c[0x0][0x174], R3, 0x1, P5 ;  /* 0x00005d00020faa11 */ /* 0x000fc400028f0c03 */
        /* <DEDUP_REMOVED lines=9> */
[----:B------:R-:W-:-:S03]  /*4d20*/  IMAD R0, R236, 0x20, R240 ;  /* 0x00000020ec007824 */ /* 0x000fc600078e02f0 */
[----:B------:R-:W-:Y:S01]  /*4d30*/  @!PT LDS RZ, [RZ] ;  /* 0x00000000fffff984 */ /* 0x000fe20000000800 */
[----:B------:R-:W-:Y:S01]  /*4d40*/  @!PT LDS RZ, [RZ] ;  /* 0x00000000fffff984 */ /* 0x000fe20000000800 */
[----:B------:R-:W-:Y:S01]  /*4d50*/  @!PT LDS RZ, [RZ] ;  /* 0x00000000fffff984 */ /* 0x000fe20000000800 */
[----:B------:R2:W-:Y:S02]  /*4d60*/  @!P1 LDGSTS.E.BYPASS.LTC128B.128 [R228+0xb000], [R6.64+0x80] ;  /* 0x0b00008006e49fae */ /* 0x0005e4000b901d44 */
[C---:B------:R-:W-:Y:S02]  /*4d70*/  IADD3 R3, R0.reuse, 0x18, RZ ;  /* 0x0000001800037810 */ /* 0x040fe40007ffe0ff */
[----:B------:R-:W-:Y:S01]  /*4d80*/  @P2 STS.128 [R228+0xa800], RZ ;  /* 0x00a800ffe4002388 */ /* 0x000fe20000000c00 */
[----:B------:R-:W-:-:S03]  /*4d90*/  IADD3 R2, R0, 0x19, RZ ;  /* 0x0000001900027810 */ /* 0x000fc60007ffe0ff */
        /* <DEDUP_REMOVED lines=35> */
[C---:B------:R-:W-:Y:S08]  /*4fd0*/  HMMA.16816.F32.BF16 R192, R12.reuse, R28, R180 ;  /* 0x0000001c0cc0723c */ /* 0x040ff000000418b4 */
[C---:B------:R-:W-:Y:S01]  /*4fe0*/  HMMA.16816.F32.BF16 R180, R12.reuse, R34, R20 ;  /* 0x000000220cb4723c */ /* 0x040fe20000041814 */
[----:B------:R-:W-:Y:S04]  /*4ff0*/  LDSM.16.M88.4 R20, [R223] ;  /* 0x00000000df14783b */ /* 0x000fe80000000200 */
[----:B------:R-:W-:Y:S03]  /*5000*/  LDSM.16.M88.4 R32, [R223+0x800] ;  /* 0x00080000df20783b */ /* 0x000fe60000000200 */
[----:B------:R-:W-:Y:S01]  /*5010*/  HMMA.16816.F32.BF16 R24, R12, R30, R24 ;  /* 0x0000001e0c18723c */ /* 0x000fe20000041818 */
[----:B------:R-:W-:Y:S04]  /*5020*/  LDSM.16.M88.4 R12, [R224] ;  /* 0x00000000e00c783b */ /* 0x000fe80000000200 */
[----:B------:R-:W-:Y:S03]  /*5030*/  LDSM.16.M88.4 R28, [R216+0x9000] ;  /* 0x00900000d81c783b */ /* 0x000fe60000000200 */
[C---:B--2---:R-:W-:Y:S08]  /*5040*/  HMMA.16816.F32.BF16 R200, R4.reuse, R176, R200 ;  /* 0x000000b004c8723c */ /* 0x044ff000000418c8 */
[C---:B---3--:R-:W-:Y:S08]  /*5050*/  HMMA.16816.F32.BF16 R204, R4.reuse, R140, R204 ;  /* 0x0000008c04cc723c */ /* 0x048ff000000418cc */
[C---:B------:R-:W-:Y:S08]  /*5060*/  HMMA.16816.F32.BF16 R196, R4.reuse, R178, R196 ;  /* 0x000000b204c4723c */ /* 0x040ff000000418c4 */
[----:B------:R-:W-:Y:S01]  /*5070*/  HMMA.16816.F32.BF16 R188, R4, R142, R188 ;  /* 0x0000008e04bc723c */ /* 0x000fe200000418bc */
[----:B------:R-:W1:Y:S07]  /*5080*/  LDSM.16.M88.4 R4, [R224+0x2000] ;  /* 0x00200000e004783b */ /* 0x000e6e0000000200 */
[C---:B----4-:R-:W-:Y:S08]  /*5090*/  HMMA.16816.F32.BF16 R184, R16.reuse, R176, R184 ;  /* 0x000000b010b8723c */ /* 0x050ff000000418b8 */
[C---:B------:R-:W-:Y:S08]  /*50a0*/  HMMA.16816.F32.BF16 R176, R16.reuse, R178, R180 ;  /* 0x000000b210b0723c */ /* 0x040ff000000418b4 */
[C---:B------:R-:W-:Y:S08]  /*50b0*/  HMMA.16816.F32.BF16 R180, R16.reuse, R140, R192 ;  /* 0x0000008c10b4723c */ /* 0x040ff000000418c0 */
[----:B------:R-:W-:Y:S01]  /*50c0*/  HMMA.16816.F32.BF16 R140, R16, R142, R24 ;  /* 0x0000008e108c723c */ /* 0x000fe20000041818 */
[----:B------:R-:W2:Y:S04]  /*50d0*/  LDSM.16.M88.4 R16, [R218+0x6000] ;  /* 0x00600000da10783b */ /* 0x000ea80000000200 */
[----:B------:R-:W3:Y:S03]  /*50e0*/  LDSM.16.M88.4 R24, [R216+0x9800] ;  /* 0x00980000d818783b */ /* 0x000ee60000000200 */
[C---:B-1----:R-:W-:Y:S08]  /*50f0*/  HMMA.16816.F32.BF16 R200, R4.reuse, R20, R200 ;  /* 0x0000001404c8723c */ /* 0x042ff000000418c8 */
[C---:B------:R-:W-:Y:S08]  /*5100*/  HMMA.16816.F32.BF16 R212, R4.reuse, R22, R196 ;  /* 0x0000001604d4723c */ /* 0x040ff000000418c4 */
[C---:B------:R-:W-:Y:S08]  /*5110*/  HMMA.16816.F32.BF16 R232, R4.reuse, R32, R204 ;  /* 0x0000002004e8723c */ /* 0x040ff000000418cc */
[----:B------:R-:W-:Y:S01]  /*5120*/  HMMA.16816.F32.BF16 R208, R4, R34, R188 ;  /* 0x0000002204d0723c */ /* 0x000fe200000418bc */
[----:B------:R-:W-:Y:S07]  /*5130*/  LDSM.16.M88.4 R4, [R220+0x6000] ;  /* 0x00600000dc04783b */ /* 0x000fee0000000200 */
[C---:B------:R-:W-:Y:S08]  /*5140*/  HMMA.16816.F32.BF16 R204, R12.reuse, R20, R184 ;  /* 0x000000140ccc723c */ /* 0x040ff000000418b8 */
[C---:B------:R-:W-:Y:S01]  /*5150*/  HMMA.16816.F32.BF16 R196, R12.reuse, R22, R176 ;  /* 0x000000160cc4723c */ /* 0x040fe200000418b0 */
[----:B------:R-:W1:Y:S07]  /*5160*/  LDSM.16.M88.4 R20, [R218+0x4000] ;  /* 0x00400000da14783b */ /* 0x000e6e0000000200 */
[C---:B------:R-:W-:Y:S08]  /*5170*/  HMMA.16816.F32.BF16 R192, R12.reuse, R32, R180 ;  /* 0x000000200cc0723c */ /* 0x040ff000000418b4 */
[----:B------:R-:W-:Y:S01]  /*5180*/  HMMA.16816.F32.BF16 R188, R12, R34, R140 ;  /* 0x000000220cbc723c */ /* 0x000fe2000004188c */
[----:B------:R-:W4:Y:S04]  /*5190*/  LDSM.16.M88.4 R140, [R227+0x1000] ;  /* 0x00100000e38c783b */ /* 0x000f280000000200 */
[----:B------:R-:W5:Y:S03]  /*51a0*/  LDSM.16.M88.4 R32, [R227+0x1800] ;  /* 0x00180000e320783b */ /* 0x000f660000000200 */
[C---:B--2---:R-:W-:Y:S01]  /*51b0*/  HMMA.16816.F32.BF16 R184, R16.reuse, R28, R200 ;  /* 0x0000001c10b8723c */ /* 0x044fe200000418c8 */
[----:B------:R-:W2:Y:S07]  /*51c0*/  LDSM.16.M88.4 R12, [R220+0x4000] ;  /* 0x00400000dc0c783b */ /* 0x000eae0000000200 */
[C---:B------:R-:W-:Y:S08]  /*51d0*/  HMMA.16816.F32.BF16 R180, R16.reuse, R30, R212 ;  /* 0x0000001e10b4723c */ /* 0x040ff000000418d4 */
[C---:B---3--:R-:W-:Y:S08]  /*51e0*/  HMMA.16816.F32.BF16 R176, R16.reuse, R24, R232 ;  /* 0x0000001810b0723c */ /* 0x048ff000000418e8 */
[----:B------:R-:W-:Y:S08]  /*51f0*/  HMMA.16816.F32.BF16 R16, R16, R26, R208 ;  /* 0x0000001a1010723c */ /* 0x000ff000000418d0 */
[C---:B-1----:R-:W-:Y:S08]  /*5200*/  HMMA.16816.F32.BF16 R200, R20.reuse, R24, R192 ;  /* 0x0000001814c8723c */ /* 0x042ff000000418c0 */
[C---:B------:R-:W-:Y:S08]  /*5210*/  HMMA.16816.F32.BF16 R212, R20.reuse, R28, R204 ;  /* 0x0000001c14d4723c */ /* 0x040ff000000418cc */
[C---:B------:R-:W-:Y:S08]  /*5220*/  HMMA.16816.F32.BF16 R208, R20.reuse, R30, R196 ;  /* 0x0000001e14d0723c */ /* 0x040ff000000418c4 */
[----:B------:R-:W-:Y:S01]  /*5230*/  HMMA.16816.F32.BF16 R192, R20, R26, R188 ;  /* 0x0000001a14c0723c */ /* 0x000fe200000418bc */
[----:B------:R-:W-:Y:S04]  /*5240*/  LDSM.16.M88.4 R24, [R225+0x9800] ;  /* 0x00980000e118783b */ /* 0x000fe80000000200 */
[----:B------:R-:W-:Y:S03]  /*5250*/  LDSM.16.M88.4 R20, [R225+0x9000] ;  /* 0x00900000e114783b */ /* 0x000fe60000000200 */
[C---:B----4-:R-:W-:Y:S08]  /*5260*/  HMMA.16816.F32.BF16 R204, R4.reuse, R140, R184 ;  /* 0x0000008c04cc723c */ /* 0x050ff000000418b8 */
[C---:B------:R-:W-:Y:S08]  /*5270*/  HMMA.16816.F32.BF16 R196, R4.reuse, R142, R180 ;  /* 0x0000008e04c4723c */ /* 0x040ff000000418b4 */
        /* <DEDUP_REMOVED lines=13> */
[C---:B------:R-:W-:Y:S08]  /*5350*/  HMMA.16816.F32.BF16 R196, R4.reuse, R22, R196 ;  /* 0x0000001604c4723c */ /* 0x040ff000000418c4 */
[----:B------:R-:W-:Y:S01]  /*5360*/  HMMA.16816.F32.BF16 R192, R4, R24, R188 ;  /* 0x0000001804c0723c */ /* 0x000fe200000418bc */
[----:B------:R-:W2:Y:S01]  /*5370*/  LDSM.16.M88.4 R4, [R224+0x6000] ;  /* 0x00600000e004783b */ /* 0x000ea20000000200 */
[----:B------:R-:W-:-:S06]  /*5380*/  DEPBAR.LE SB0, 0x0 ;  /* 0x000080000000791a */ /* 0x000fcc0000000000 */
[C---:B---3--:R-:W-:Y:S08]  /*5390*/  HMMA.16816.F32.BF16 R140, R16.reuse, R26, R140 ;  /* 0x0000001a108c723c */ /* 0x048ff0000004188c */
[C---:B------:R-:W-:Y:S01]  /*53a0*/  HMMA.16816.F32.BF16 R176, R16.reuse, R20, R176 ;  /* 0x0000001410b0723c */ /* 0x040fe200000418b0 */
[----:B------:R-:W-:Y:S07]  /*53b0*/  I2F R20, R2 ;  /* 0x0000000200147306 */ /* 0x000fee0000201400 */
[----:B------:R-:W-:Y:S08]  /*53c0*/  HMMA.16816.F32.BF16 R184, R16, R22, R184 ;  /* 0x0000001610b8723c */ /* 0x000ff000000418b8 */
[C---:B-1----:R-:W-:Y:S08]  /*53d0*/  HMMA.16816.F32.BF16 R188, R12.reuse, R30, R140 ;  /* 0x0000001e0cbc723c */ /* 0x042ff0000004188c */
[-C--:B------:R-:W-:Y:S08]  /*53e0*/  HMMA.16816.F32.BF16 R176, R12, R32.reuse, R176 ;  /* 0x000000200cb0723c */ /* 0x080ff000000418b0 */
[----:B--2---:R-:W-:Y:S08]  /*53f0*/  HMMA.16816.F32.BF16 R140, R4, R32, R204 ;  /* 0x00000020048c723c */ /* 0x004ff000000418cc */
[----:B------:R-:W-:Y:S01]  /*5400*/  HMMA.16816.F32.BF16 R184, R12, R34, R184 ;  /* 0x000000220cb8723c */ /* 0x000fe200000418b8 */
[----:B------:R-:W-:-:S02]  /*5410*/  FMUL.FTZ R188, R188, c[0x0][0x2ec] ;  /* 0x0000bb00bcbc7a20 */ /* 0x000fc40000410000 */
[----:B------:R-:W-:Y:S02]  /*5420*/  FMUL.FTZ R189, R189, c[0x0][0x2ec] ;  /* 0x0000bb00bdbd7a20 */ /* 0x000fe40000410000 */
[----:B------:R-:W-:Y:S02]  /*5430*/  FMUL.FTZ R191, R191, c[0x0][0x2ec] ;  /* 0x0000bb00bfbf7a20 */ /* 0x000fe40000410000 */
[----:B------:R-:W-:Y:S01]  /*5440*/  MUFU.TANH R188, R188 ;  /* 0x000000bc00bc7308 */ /* 0x000fe20000002400 */
[----:B------:R-:W-:Y:S01]  /*5450*/  HMMA.16816.F32.BF16 R32, R4, R34, R196 ;  /* 0x000000220420723c */ /* 0x000fe200000418c4 */
[----:B------:R-:W-:Y:S02]  /*5460*/  FMUL.FTZ R176, R176, c[0x0][0x2ec] ;  /* 0x0000bb00b0b07a20 */ /* 0x000fe40000410000 */
[----:B------:R-:W-:Y:S02]  /*5470*/  FMUL.FTZ R177, R177, c[0x0][0x2ec] ;  /* 0x0000bb00b1b17a20 */ /* 0x000fe40000410000 */
[----:B------:R-:W-:-:S02]  /*5480*/  FMUL.FTZ R179, R179, c[0x0][0x2ec] ;  /* 0x0000bb00b3b37a20 */ /* 0x000fc40000410000 */
[----:B------:R-:W-:Y:S01]  /*5490*/  MUFU.TANH R207, R176 ;  /* 0x000000b000cf7308 */ /* 0x000fe20000002400 */
[----:B------:R-:W-:Y:S01]  /*54a0*/  HMMA.16816.F32.BF16 R180, R16, R24, R180 ;  /* 0x0000001810b4723c */ /* 0x000fe200000418b4 */
[----:B------:R-:W-:Y:S02]  /*54b0*/  FMUL.FTZ R140, R140, c[0x0][0x2ec] ;  /* 0x0000bb008c8c7a20 */ /* 0x000fe40000410000 */
[----:B------:R-:W-:Y:S02]  /*54c0*/  FMUL.FTZ R141, R141, c[0x0][0x2ec] ;  /* 0x0000bb008d8d7a20 */ /* 0x000fe40000410000 */
[----:B------:R-:W-:Y:S02]  /*54d0*/  FMUL.FTZ R143, R143, c[0x0][0x2ec] ;  /* 0x0000bb008f8f7a20 */ /* 0x000fe40000410000 */
[----:B------:R-:W-:Y:S01]  /*54e0*/  MUFU.TANH R27, R177 ;  /* 0x000000b1001b7308 */ /* 0x000fe20000002400 */
[----:B------:R-:W-:Y:S01]  /*54f0*/  IADD3 R18, R0, 0x1, RZ ;  /* 0x0000000100127810 */ /* 0x000fe20007ffe0ff */
[----:B------:R-:W-:Y:S01]  /*5500*/  FMUL.FTZ R184, R184, c[0x0][0x2ec] ;  /* 0x0000bb00b8b87a20 */ /* 0x000fe20000410000 */
[----:B------:R-:W-:Y:S01]  /*5510*/  IADD3 R17, R0, 0x8, RZ ;  /* 0x0000000800117810 */ /* 0x000fe20007ffe0ff */
[----:B------:R-:W-:Y:S01]  /*5520*/  FMUL.FTZ R186, R186, c[0x0][0x2ec] ;  /* 0x0000bb00baba7a20 */ /* 0x000fe20000410000 */
[----:B------:R-:W-:Y:S01]  /*5530*/  IADD3 R16, R0, 0x9, RZ ;  /* 0x0000000900107810 */ /* 0x000fe20007ffe0ff */
[----:B------:R-:W-:Y:S01]  /*5540*/  FMUL.FTZ R185, R185, c[0x0][0x2ec] ;  /* 0x0000bb00b9b97a20 */ /* 0x000fe20000410000 */
[----:B------:R-:W-:Y:S01]  /*5550*/  ISETP.GE.AND P5, PT, R18, R8, PT ;  /* 0x000000081200720c */ /* 0x000fe20003fa6270 */
[----:B------:R-:W-:Y:S01]  /*5560*/  MUFU.TANH R205, R140 ;  /* 0x0000008c00cd7308 */ /* 0x000fe20000002400 */
[----:B------:R-:W-:Y:S01]  /*5570*/  FMUL.FTZ R32, R32, c[0x0][0x2ec] ;  /* 0x0000bb0020207a20 */ /* 0x000fe20000410000 */
[C---:B------:R-:W-:Y:S01]  /*5580*/  ISETP.GE.AND P4, PT, R18.reuse, R9, PT ;  /* 0x000000091200720c */ /* 0x040fe20003f86270 */
[----:B------:R-:W-:Y:S01]  /*5590*/  FMUL.FTZ R33, R33, c[0x0][0x2ec] ;  /* 0x0000bb0021217a20 */ /* 0x000fe20000410000 */
[----:B------:R-:W-:Y:S01]  /*55a0*/  ISETP.GE.AND P0, PT, R18, R10, PT ;  /* 0x0000000a1200720c */ /* 0x000fe20003f06270 */
[----:B------:R-:W-:Y:S01]  /*55b0*/  FMUL.FTZ R34, R34, c[0x0][0x2ec] ;  /* 0x0000bb0022227a20 */ /* 0x000fe20000410000 */
[----:B------:R-:W-:Y:S01]  /*55c0*/  ISETP.GE.AND P6, PT, R18, R11, PT ;  /* 0x0000000b1200720c */ /* 0x000fe20003fc6270 */
[----:B------:R-:W-:Y:S01]  /*55d0*/  FMUL.FTZ R25, R35, c[0x0][0x2ec] ;  /* 0x0000bb0023197a20 */ /* 0x000fe20000410000 */
[----:B------:R-:W-:Y:S01]  /*55e0*/  MUFU.TANH R140, R32 ;  /* 0x00000020008c7308 */ /* 0x000fe20000002400 */
[----:B------:R-:W-:Y:S01]  /*55f0*/  HMMA.16816.F32.BF16 R180, R12, R28, R180 ;  /* 0x0000001c0cb4723c */ /* 0x000fe200000418b4 */
[----:B------:R-:W-:Y:S01]  /*5600*/  FMUL.FTZ R142, R142, c[0x0][0x2ec] ;  /* 0x0000bb008e8e7a20 */ /* 0x000fe20000410000 */
[----:B------:R-:W-:Y:S01]  /*5610*/  ISETP.GE.AND P3, PT, R17, R8, PT ;  /* 0x000000081100720c */ /* 0x000fe20003f66270 */
[----:B------:R-:W-:-:S02]  /*5620*/  FMUL.FTZ R187, R187, c[0x0][0x2ec] ;  /* 0x0000bb00bbbb7a20 */ /* 0x000fc40000410000 */
[----:B------:R-:W-:Y:S02]  /*5630*/  FMUL.FTZ R178, R178, c[0x0][0x2ec] ;  /* 0x0000bb00b2b27a20 */ /* 0x000fe40000410000 */
[----:B------:R-:W-:Y:S01]  /*5640*/  MUFU.TANH R177, R33 ;  /* 0x0000002100b17308 */ /* 0x000fe20000002400 */
[C---:B------:R-:W-:Y:S02]  /*5650*/  IADD3 R13, R0.reuse, 0x10, RZ ;  /* 0x00000010000d7810 */ /* 0x040fe40007ffe0ff */
[----:B------:R-:W-:-:S05]  /*5660*/  IADD3 R12, R0, 0x11, RZ ;  /* 0x00000011000c7810 */ /* 0x000fca0007ffe0ff */
[----:B------:R1:W-:Y:S08]  /*5670*/  MUFU.TANH R176, R34 ;  /* 0x0000002200b07308 */ /* 0x0003f00000002400 */
[----:B------:R-:W2:Y:S01]  /*5680*/  I2F R23, R18 ;  /* 0x0000001200177306 */ /* 0x000ea20000201400 */
[----:B------:R-:W-:Y:S02]  /*5690*/  FMUL.FTZ R180, R180, c[0x0][0x2ec] ;  /* 0x0000bb00b4b47a20 */ /* 0x000fe40000410000 */
[----:B------:R-:W-:-:S02]  /*56a0*/  FMUL.FTZ R182, R182, c[0x0][0x2ec] ;  /* 0x0000bb00b6b67a20 */ /* 0x000fc40000410000 */
[----:B------:R-:W-:Y:S02]  /*56b0*/  FMUL.FTZ R183, R183, c[0x0][0x2ec] ;  /* 0x0000bb00b7b77a20 */ /* 0x000fe40000410000 */
[----:B------:R-:W-:Y:S01]  /*56c0*/  FMUL.FTZ R181, R181, c[0x0][0x2ec] ;  /* 0x0000bb00b5b57a20 */ /* 0x000fe20000410000 */
[----:B-1----:R-:W-:Y:S01]  /*56d0*/  HMMA.16816.F32.BF16 R32, R4, R28, R192 ;  /* 0x0000001c0420723c */ /* 0x002fe200000418c0 */
[----:B------:R-:W-:Y:S01]  /*56e0*/  MUFU.TANH R133, R141 ;  /* 0x0000008d00857308 */ /* 0x000fe20000002400 */
[----:B--2---:R-:W-:-:S07]  /*56f0*/  FFMA.FTZ R27, R23, R132, R27 ;  /* 0x00000084171b7223 */ /* 0x004fce000001001b */
[----:B------:R-:W1:Y:S01]  /*5700*/  MUFU.TANH R26, R179 ;  /* 0x000000b3001a7308 */ /* 0x000e620000002400 */
[----:B------:R-:W-:Y:S01]  /*5710*/  HMMA.16816.F32.BF16 R28, R4, R30, R200 ;  /* 0x0000001e041c723c */ /* 0x000fe200000418c8 */
[----:B------:R-:W-:Y:S02]  /*5720*/  FSEL R27, R27, -INF , !P5 ;  /* 0xff8000001b1b7808 */ /* 0x000fe40006800000 */
[----:B------:R-:W-:-:S04]  /*5730*/  ISETP.GE.AND P5, PT, R17, R9, PT ;  /* 0x000000091100720c */ /* 0x000fc80003fa6270 */
[----:B------:R-:W2:Y:S07]  /*5740*/  MUFU.TANH R143, R143 ;  /* 0x0000008f008f7308 */ /* 0x000eae0000002400 */
[----:B------:R-:W-:Y:S01]  /*5750*/  FMUL.FTZ R32, R32, c[0x0][0x2ec] ;  /* 0x0000bb0020207a20 */ /* 0x000fe20000410000 */
[----:B------:R-:W3:Y:S01]  /*5760*/  I2F R22, R17 ;  /* 0x0000001100167306 */ /* 0x000ee20000201400 */
[----:B-1----:R-:W-:Y:S02]  /*5770*/  FFMA.FTZ R26, R23, R132, R26 ;  /* 0x00000084171a7223 */ /* 0x002fe4000001001a */
[----:B------:R-:W-:-:S02]  /*5780*/  FMUL.FTZ R33, R33, c[0x0][0x2ec] ;  /* 0x0000bb0021217a20 */ /* 0x000fc40000410000 */
[----:B------:R-:W-:-:S03]  /*5790*/  FMUL.FTZ R34, R34, c[0x0][0x2ec] ;  /* 0x0000bb0022227a20 */ /* 0x000fc60000410000 */
[----:B------:R-:W-:Y:S01]  /*57a0*/  MUFU.TANH R184, R184 ;  /* 0x000000b800b87308 */ /* 0x000fe20000002400 */
[----:B--2---:R-:W-:Y:S02]  /*57b0*/  FFMA.FTZ R18, R23, R132, R143 ;  /* 0x0000008417127223 */ /* 0x004fe4000001008f */
[----:B------:R-:W-:-:S05]  /*57c0*/  FMUL.FTZ R30, R30, c[0x0][0x2ec] ;  /* 0x0000bb001e1e7a20 */ /* 0x000fca0000410000 */
[----:B------:R-:W-:Y:S01]  /*57d0*/  MUFU.TANH R186, R186 ;  /* 0x000000ba00ba7308 */ /* 0x000fe20000002400 */
[----:B---3--:R-:W-:-:S07]  /*57e0*/  FFMA.FTZ R4, R22, R132, R176 ;  /* 0x0000008416047223 */ /* 0x008fce00000100b0 */
[----:B------:R-:W1:Y:S08]  /*57f0*/  I2F R21, R16 ;  /* 0x0000001000157306 */ /* 0x000e700000201400 */
[----:B------:R-:W-:Y:S08]  /*5800*/  MUFU.TANH R204, R142 ;  /* 0x0000008e00cc7308 */ /* 0x000ff00000002400 */
[----:B------:R-:W2:Y:S01]  /*5810*/  MUFU.TANH R185, R185 ;  /* 0x000000b900b97308 */ /* 0x000ea20000002400 */
[----:B-1----:R-:W-:-:S07]  /*5820*/  FFMA.FTZ R6, R21, R132, R177 ;  /* 0x0000008415067223 */ /* 0x002fce00000100b1 */
[----:B------:R-:W-:Y:S08]  /*5830*/  MUFU.TANH R187, R187 ;  /* 0x000000bb00bb7308 */ /* 0x000ff00000002400 */
[----:B------:R1:W3:Y:S01]  /*5840*/  MUFU.TANH R142, R25 ;  /* 0x00000019008e7308 */ /* 0x0002e20000002400 */
[----:B--2---:R-:W-:-:S07]  /*5850*/  FFMA.FTZ R5, R21, R132, R185 ;  /* 0x0000008415057223 */ /* 0x004fce00000100b9 */
[----:B------:R-:W-:Y:S01]  /*5860*/  I2F R19, R13 ;  /* 0x0000000d00137306 */ /* 0x000fe20000201400 */
[----:B-1----:R-:W-:-:S07]  /*5870*/  FFMA.FTZ R25, R23, R132, R133 ;  /* 0x0000008417197223 */ /* 0x002fce0000010085 */
[----:B------:R-:W-:Y:S01]  /*5880*/  MUFU.TANH R180, R180 ;  /* 0x000000b400b47308 */ /* 0x000fe20000002400 */
[----:B------:R-:W-:Y:S01]  /*5890*/  FSEL R133, R26, -INF , !P4 ;  /* 0xff8000001a857808 */ /* 0x000fe20006000000 */
[----:B------:R-:W-:Y:S01]  /*58a0*/  FFMA.FTZ R23, R22, R132, R184 ;  /* 0x0000008416177223 */ /* 0x000fe200000100b8 */
[----:B------:R-:W-:Y:S01]  /*58b0*/  ISETP.GE.AND P4, PT, R17, R10, PT ;  /* 0x0000000a1100720c */ /* 0x000fe20003f86270 */
[-C--:B---3--:R-:W-:Y:S01]  /*58c0*/  FFMA.FTZ R7, R21, R132.reuse, R142 ;  /* 0x0000008415077223 */ /* 0x088fe2000001008e */
[----:B------:R-:W-:Y:S01]  /*58d0*/  FSEL R138, R25, -INF , !P0 ;  /* 0xff800000198a7808 */ /* 0x000fe20004000000 */
[----:B------:R-:W-:Y:S01]  /*58e0*/  FMUL.FTZ R25, R35, c[0x0][0x2ec] ;  /* 0x0000bb0023197a20 */ /* 0x000fe20000410000 */
[----:B------:R-:W-:Y:S01]  /*58f0*/  ISETP.GE.AND P0, PT, R17, R11, PT ;  /* 0x0000000b1100720c */ /* 0x000fe20003f06270 */
[----:B------:R-:W-:Y:S01]  /*5900*/  MUFU.TANH R182, R182 ;  /* 0x000000b600b67308 */ /* 0x000fe20000002400 */
[----:B------:R-:W-:Y:S01]  /*5910*/  FSEL R35, R18, -INF , !P6 ;  /* 0xff80000012237808 */ /* 0x000fe20007000000 */
[CC--:B------:R-:W-:Y:S01]  /*5920*/  FFMA.FTZ R18, R22.reuse, R132.reuse, R186 ;  /* 0x0000008416127223 */ /* 0x0c0fe200000100ba */
[----:B------:R-:W-:Y:S01]  /*5930*/  FSEL R23, R23, -INF , !P3 ;  /* 0xff80000017177808 */ /* 0x000fe20005800000 */
[----:B------:R-:W-:Y:S01]  /*5940*/  FFMA.FTZ R17, R22, R132, R140 ;  /* 0x0000008416117223 */ /* 0x000fe2000001008c */
[----:B------:R-:W-:-:S02]  /*5950*/  ISETP.GE.AND P6, PT, R16, R8, PT ;  /* 0x000000081000720c */ /* 0x000fc40003fc6270 */
[----:B------:R-:W-:Y:S01]  /*5960*/  FSEL R26, R18, -INF , !P5 ;  /* 0xff800000121a7808 */ /* 0x000fe20006800000 */
[----:B------:R1:W2:Y:S01]  /*5970*/  MUFU.TANH R141, R32 ;  /* 0x00000020008d7308 */ /* 0x0002a20000002400 */
[C---:B------:R-:W-:Y:S02]  /*5980*/  ISETP.GE.AND P3, PT, R16.reuse, R9, PT ;  /* 0x000000091000720c */ /* 0x040fe40003f66270 */
[----:B------:R-:W-:-:S05]  /*5990*/  ISETP.GE.AND P5, PT, R16, R10, PT ;  /* 0x0000000a1000720c */ /* 0x000fca0003fa6270 */
[----:B------:R3:W-:Y:S01]  /*59a0*/  MUFU.TANH R143, R33 ;  /* 0x00000021008f7308 */ /* 0x0007e20000002400 */
[----:B-1----:R-:W-:Y:S01]  /*59b0*/  FSEL R32, R4, -INF , !P0 ;  /* 0xff80000004207808 */ /* 0x002fe20004000000 */
[----:B--2---:R-:W-:-:S06]  /*59c0*/  FFMA.FTZ R4, R19, R132, R141 ;  /* 0x0000008413047223 */ /* 0x004fcc000001008d */
[----:B------:R-:W-:Y:S01]  /*59d0*/  MUFU.TANH R206, R178 ;  /* 0x000000b200ce7308 */ /* 0x000fe20000002400 */
[----:B------:R-:W-:Y:S02]  /*59e0*/  ISETP.GE.AND P0, PT, R13, R8, PT ;  /* 0x000000080d00720c */ /* 0x000fe40003f06270 */
[----:B---3--:R-:W-:Y:S02]  /*59f0*/  FSEL R33, R17, -INF , !P4 ;  /* 0xff80000011217808 */ /* 0x008fe40006000000 */
[----:B------:R-:W-:Y:S01]  /*5a00*/  ISETP.GE.AND P4, PT, R16, R11, PT ;  /* 0x0000000b1000720c */ /* 0x000fe20003f86270 */
[-C--:B------:R-:W-:Y:S02]  /*5a10*/  FFMA.FTZ R16, R21, R132.reuse, R187 ;  /* 0x0000008415107223 */ /* 0x080fe400000100bb */
[----:B------:R1:W-:Y:S01]  /*5a20*/  MUFU.TANH R17, R25 ;  /* 0x0000001900117308 */ /* 0x0003e20000002400 */
[----:B------:R-:W-:Y:S01]  /*5a30*/  FSEL R21, R5, -INF , !P6 ;  /* 0xff80000005157808 */ /* 0x000fe20007000000 */
[----:B------:R-:W-:Y:S01]  /*5a40*/  FFMA.FTZ R5, R19, R132, R182 ;  /* 0x0000008413057223 */ /* 0x000fe200000100b6 */
[----:B------:R-:W-:-:S02]  /*5a50*/  ISETP.GE.AND P6, PT, R13, R9, PT ;  /* 0x000000090d00720c */ /* 0x000fc40003fc6270 */
[----:B------:R-:W-:Y:S02]  /*5a60*/  FSEL R22, R16, -INF , !P3 ;  /* 0xff80000010167808 */ /* 0x000fe40005800000 */
[----:B------:R-:W-:Y:S01]  /*5a70*/  ISETP.GE.AND P3, PT, R13, R10, PT ;  /* 0x0000000a0d00720c */ /* 0x000fe20003f66270 */
[----:B------:R-:W-:Y:S03]  /*5a80*/  I2F R15, R12 ;  /* 0x0000000c000f7306 */ /* 0x000fe60000201400 */
[----:B------:R-:W-:Y:S02]  /*5a90*/  FSEL R187, R4, -INF , !P3 ;  /* 0xff80000004bb7808 */ /* 0x000fe40005800000 */
[-C--:B------:R-:W-:Y:S02]  /*5aa0*/  ISETP.GE.AND P3, PT, R12, R11.reuse, PT ;  /* 0x0000000b0c00720c */ /* 0x080fe40003f66270 */
[----:B-1----:R-:W-:Y:S01]  /*5ab0*/  FSEL R25, R6, -INF , !P5 ;  /* 0xff80000006197808 */ /* 0x002fe20006800000 */
[----:B------:R-:W-:Y:S01]  /*5ac0*/  FFMA.FTZ R6, R19, R132, R180 ;  /* 0x0000008413067223 */ /* 0x000fe200000100b4 */
[----:B------:R1:W2:Y:S01]  /*5ad0*/  MUFU.TANH R178, R183 ;  /* 0x000000b700b27308 */ /* 0x0002a20000002400 */
[----:B------:R-:W-:Y:S01]  /*5ae0*/  ISETP.GE.AND P5, PT, R13, R11, PT ;  /* 0x0000000b0d00720c */ /* 0x000fe20003fa6270 */
[----:B------:R-:W-:-:S02]  /*5af0*/  FMUL.FTZ R13, R190, c[0x0][0x2ec] ;  /* 0x0000bb00be0d7a20 */ /* 0x000fc40000410000 */
[----:B------:R-:W-:Y:S02]  /*5b00*/  FSEL R182, R6, -INF , !P0 ;  /* 0xff80000006b67808 */ /* 0x000fe40004000000 */
[C---:B------:R-:W-:Y:S02]  /*5b10*/  ISETP.GE.AND P0, PT, R12.reuse, R9, PT ;  /* 0x000000090c00720c */ /* 0x040fe40003f06270 */
[----:B------:R3:W4:Y:S08]  /*5b20*/  MUFU.TANH R139, R34 ;  /* 0x00000022008b7308 */ /* 0x0007300000002400 */
[----:B------:R-:W5:Y:S01]  /*5b30*/  MUFU.TANH R181, R181 ;  /* 0x000000b500b57308 */ /* 0x000f620000002400 */
[----:B-1----:R-:W-:Y:S01]  /*5b40*/  FSEL R183, R5, -INF , !P6 ;  /* 0xff80000005b77808 */ /* 0x002fe20007000000 */
[C---:B--2---:R-:W-:Y:S01]  /*5b50*/  FFMA.FTZ R6, R15.reuse, R132, R178 ;  /* 0x000000840f067223 */ /* 0x044fe200000100b2 */
[----:B------:R-:W-:Y:S01]  /*5b60*/  ISETP.GE.AND P6, PT, R12, R10, PT ;  /* 0x0000000a0c00720c */ /* 0x000fe20003fc6270 */
[----:B------:R-:W-:Y:S01]  /*5b70*/  FFMA.FTZ R5, R15, R132, R143 ;  /* 0x000000840f057223 */ /* 0x000fe2000001008f */
[----:B---3--:R-:W-:-:S03]  /*5b80*/  FSEL R34, R7, -INF , !P4 ;  /* 0xff80000007227808 */ /* 0x008fc60006000000 */
[----:B------:R-:W1:Y:S01]  /*5b90*/  I2F R14, R3 ;  /* 0x00000003000e7306 */ /* 0x000e620000201400 */
[----:B------:R-:W-:Y:S01]  /*5ba0*/  BAR.SYNC.DEFER_BLOCKING 0x0 ;  /* 0x0000000000007b1d */ /* 0x000fe20000010000 */
[----:B------:R-:W-:Y:S01]  /*5bb0*/  ISETP.GE.AND P4, PT, R12, R8, PT ;  /* 0x000000080c00720c */ /* 0x000fe20003f86270 */
[----:B------:R-:W-:Y:S01]  /*5bc0*/  FMUL.FTZ R12, R28, c[0x0][0x2ec] ;  /* 0x0000bb001c0c7a20 */ /* 0x000fe20000410000 */
[----:B------:R-:W-:Y:S01]  /*5bd0*/  FSEL R185, R5, -INF , !P6 ;  /* 0xff80000005b97808 */ /* 0x000fe20007000000 */
[----:B----4-:R-:W-:Y:S01]  /*5be0*/  FFMA.FTZ R4, R19, R132, R139 ;  /* 0x0000008413047223 */ /* 0x010fe2000001008b */
[----:B------:R-:W-:Y:S01]  /*5bf0*/  ISETP.GE.AND P6, PT, R3, R8, PT ;  /* 0x000000080300720c */ /* 0x000fe20003fc6270 */
[CC--:B-----5:R-:W-:Y:S01]  /*5c00*/  FFMA.FTZ R7, R15.reuse, R132.reuse, R181 ;  /* 0x000000840f077223 */ /* 0x0e0fe200000100b5 */
[----:B------:R-:W2:Y:S01]  /*5c10*/  MUFU.TANH R13, R13 ;  /* 0x0000000d000d7308 */ /* 0x000ea20000002400 */
[----:B------:R-:W-:Y:S01]  /*5c20*/  FFMA.FTZ R15, R15, R132, R17 ;  /* 0x000000840f0f7223 */ /* 0x000fe20000010011 */
[----:B------:R-:W-:-:S02]  /*5c30*/  FSEL R181, R6, -INF , !P0 ;  /* 0xff80000006b57808 */ /* 0x000fc40004000000 */
[----:B------:R-:W-:Y:S02]  /*5c40*/  FSEL R193, R4, -INF , !P5 ;  /* 0xff80000004c17808 */ /* 0x000fe40006800000 */
[----:B------:R-:W-:Y:S02]  /*5c50*/  FSEL R195, R15, -INF , !P3 ;  /* 0xff8000000fc37808 */ /* 0x000fe40005800000 */
[----:B------:R-:W3:Y:S01]  /*5c60*/  MUFU.TANH R12, R12 ;  /* 0x0000000c000c7308 */ /* 0x000ee20000002400 */
[----:B-1----:R-:W-:Y:S01]  /*5c70*/  FFMA.FTZ R6, R14, R132, R188 ;  /* 0x000000840e067223 */ /* 0x002fe200000100bc */
[----:B------:R-:W-:Y:S02]  /*5c80*/  ISETP.GE.AND P3, PT, R3, R9, PT ;  /* 0x000000090300720c */ /* 0x000fe40003f66270 */
[----:B------:R-:W-:Y:S02]  /*5c90*/  FSEL R179, R7, -INF , !P4 ;  /* 0xff80000007b37808 */ /* 0x000fe40006000000 */
[----:B------:R-:W-:-:S02]  /*5ca0*/  FSEL R178, R6, -INF , !P6 ;  /* 0xff80000006b27808 */ /* 0x000fc40007000000 */
[----:B------:R1:W4:Y:S01]  /*5cb0*/  I2F R24, R0 ;  /* 0x0000000000187306 */ /* 0x0003220000201400 */
[----:B--2---:R-:W-:Y:S01]  /*5cc0*/  FFMA.FTZ R5, R14, R132, R13 ;  /* 0x000000840e057223 */ /* 0x004fe2000001000d */
[----:B------:R-:W-:Y:S02]  /*5cd0*/  ISETP.GE.AND P6, PT, R3, R10, PT ;  /* 0x0000000a0300720c */ /* 0x000fe40003fc6270 */
[----:B------:R-:W-:Y:S02]  /*5ce0*/  ISETP.GE.AND P5, PT, R0, R8, PT ;  /* 0x000000080000720c */ /* 0x000fe40003fa6270 */
[----:B------:R-:W-:Y:S01]  /*5cf0*/  FSEL R180, R5, -INF , !P3 ;  /* 0xff80000005b47808 */ /* 0x000fe20005800000 */
[----:B---3--:R-:W-:Y:S01]  /*5d00*/  FFMA.FTZ R4, R14, R132, R12 ;  /* 0x000000840e047223 */ /* 0x008fe2000001000c */
[C---:B------:R-:W-:Y:S01]  /*5d10*/  ISETP.GE.AND P4, PT, R0.reuse, R9, PT ;  /* 0x000000090000720c */ /* 0x040fe20003f86270 */
[----:B------:R-:W2:Y:S01]  /*5d20*/  MUFU.TANH R7, R30 ;  /* 0x0000001e00077308 */ /* 0x000ea20000002400 */
[----:B------:R-:W-:-:S02]  /*5d30*/  ISETP.GE.AND P0, PT, R0, R10, PT ;  /* 0x0000000a0000720c */ /* 0x000fc40003f06270 */
[-C--:B------:R-:W-:Y:S02]  /*5d40*/  ISETP.GE.AND P3, PT, R0, R11.reuse, PT ;  /* 0x0000000b0000720c */ /* 0x080fe40003f66270 */
[----:B------:R-:W-:Y:S01]  /*5d50*/  FSEL R186, R4, -INF , !P6 ;  /* 0xff80000004ba7808 */ /* 0x000fe20007000000 */
[----:B-1----:R-:W-:Y:S01]  /*5d60*/  FMUL.FTZ R0, R29, c[0x0][0x2ec] ;  /* 0x0000bb001d007a20 */ /* 0x002fe20000410000 */
[----:B------:R-:W-:Y:S01]  /*5d70*/  ISETP.GE.AND P6, PT, R3, R11, PT ;  /* 0x0000000b0300720c */ /* 0x000fe20003fc6270 */
[----:B------:R-:W-:Y:S01]  /*5d80*/  FMUL.FTZ R4, R31, c[0x0][0x2ec] ;  /* 0x0000bb001f047a20 */ /* 0x000fe20000410000 */
[----:B------:R-:W1:Y:S01]  /*5d90*/  MUFU.TANH R189, R189 ;  /* 0x000000bd00bd7308 */ /* 0x000e620000002400 */
[CC--:B----4-:R-:W-:Y:S02]  /*5da0*/  FFMA.FTZ R17, R24.reuse, R132.reuse, R204 ;  /* 0x0000008418117223 */ /* 0x0d0fe400000100cc */
[CC--:B------:R-:W-:Y:S02]  /*5db0*/  FFMA.FTZ R15, R24.reuse, R132.reuse, R207 ;  /* 0x00000084180f7223 */ /* 0x0c0fe400000100cf */
[-C--:B------:R-:W-:Y:S01]  /*5dc0*/  FFMA.FTZ R16, R24, R132.reuse, R206 ;  /* 0x0000008418107223 */ /* 0x080fe200000100ce */
[----:B------:R-:W-:Y:S01]  /*5dd0*/  FSEL R17, R17, -INF , !P3 ;  /* 0xff80000011117808 */ /* 0x000fe20005800000 */
[-C--:B--2---:R-:W-:Y:S01]  /*5de0*/  FFMA.FTZ R14, R14, R132.reuse, R7 ;  /* 0x000000840e0e7223 */ /* 0x084fe20000010007 */
[----:B------:R-:W2:Y:S01]  /*5df0*/  MUFU.TANH R13, R191 ;  /* 0x000000bf000d7308 */ /* 0x000ea20000002400 */
[----:B------:R-:W-:Y:S01]  /*5e00*/  ISETP.GE.AND P3, PT, R244, 0x3, PT ;  /* 0x00000003f400780c */ /* 0x000fe20003f66270 */
[----:B------:R-:W-:Y:S01]  /*5e10*/  FFMA.FTZ R18, R24, R132, R205 ;  /* 0x0000008418127223 */ /* 0x000fe200000100cd */
[----:B------:R-:W-:-:S02]  /*5e20*/  FSEL R15, R15, -INF , !P5 ;  /* 0xff8000000f0f7808 */ /* 0x000fc40006800000 */
[----:B------:R-:W-:Y:S02]  /*5e30*/  FSEL R194, R14, -INF , !P6 ;  /* 0xff8000000ec27808 */ /* 0x000fe40007000000 */
[----:B------:R-:W-:Y:S01]  /*5e40*/  FSEL R16, R16, -INF , !P4 ;  /* 0xff80000010107808 */ /* 0x000fe20006000000 */
[----:B------:R-:W3:Y:S01]  /*5e50*/  MUFU.TANH R0, R0 ;  /* 0x0000000000007308 */ /* 0x000ee20000002400 */
[----:B------:R-:W-:Y:S01]  /*5e60*/  FSEL R18, R18, -INF , !P0 ;  /* 0xff80000012127808 */ /* 0x000fe20004000000 */
[----:B-1----:R-:W-:Y:S01]  /*5e70*/  FFMA.FTZ R3, R20, R132, R189 ;  /* 0x0000008414037223 */ /* 0x002fe200000100bd */
[C---:B------:R-:W-:Y:S02]  /*5e80*/  ISETP.GE.AND P6, PT, R2.reuse, R8, PT ;  /* 0x000000080200720c */ /* 0x040fe40003fc6270 */
[C---:B------:R-:W-:Y:S02]  /*5e90*/  ISETP.GE.AND P5, PT, R2.reuse, R9, PT ;  /* 0x000000090200720c */ /* 0x040fe40003fa6270 */
[C---:B------:R-:W-:Y:S01]  /*5ea0*/  ISETP.GE.AND P4, PT, R2.reuse, R10, PT ;  /* 0x0000000a0200720c */ /* 0x040fe20003f86270 */
[----:B------:R-:W1:Y:S01]  /*5eb0*/  MUFU.TANH R4, R4 ;  /* 0x0000000400047308 */ /* 0x000e620000002400 */
[----:B------:R-:W-:Y:S01]  /*5ec0*/  ISETP.GE.AND P0, PT, R2, R11, PT ;  /* 0x0000000b0200720c */ /* 0x000fe20003f06270 */
[----:B--2---:R-:W-:Y:S01]  /*5ed0*/  FFMA.FTZ R2, R20, R132, R13 ;  /* 0x0000008414027223 */ /* 0x004fe2000001000d */
[----:B------:R-:W-:-:S04]  /*5ee0*/  FSEL R176, R3, -INF , !P6 ;  /* 0xff80000003b07808 */ /* 0x000fc80007000000 */
[----:B------:R-:W-:Y:S01]  /*5ef0*/  FSEL R177, R2, -INF , !P5 ;  /* 0xff80000002b17808 */ /* 0x000fe20006800000 */
[----:B---3--:R-:W-:-:S05]  /*5f00*/  FFMA.FTZ R0, R20, R132, R0 ;  /* 0x0000008414007223 */ /* 0x008fca0000010000 */
[----:B------:R-:W-:Y:S01]  /*5f10*/  FSEL R184, R0, -INF , !P4 ;  /* 0xff80000000b87808 */ /* 0x000fe20006000000 */
[----:B-1----:R-:W-:-:S05]  /*5f20*/  FFMA.FTZ R20, R20, R132, R4 ;  /* 0x0000008414147223 */ /* 0x002fca0000010004 */
[----:B------:R-:W-:Y:S01]  /*5f30*/  FSEL R192, R20, -INF , !P0 ;  /* 0xff80000014c07808 */ /* 0x000fe20004000000 */
[----:B------:R-:W-:Y:S05]  /*5f40*/  @!P3 BRA `(.L_x_1342) ;  /* 0x000002b00000b947 */ /* 0x000fea0003800000 */
[----:B------:R-:W2:Y:S01]  /*5f50*/  LDL.64 R240, [R1+0x20] ;  /* 0x0000200001f07983 */ /* 0x000ea20000100a00 */
[----:B------:R-:W-:Y:S01]  /*5f60*/  IADD3 R0, R244, -0x3, RZ ;  /* 0xfffffffdf4007810 */ /* 0x000fe20007ffe0ff */
[----:B------:R-:W-:Y:S02]  /*5f70*/  BSSY B0, `(.L_x_1343) ;  /* 0x0000027000007945 */ /* 0x000fe40003800000 */
[----:B------:R1:W-:Y:S01]  /*5f80*/  @P2 STS.128 [R228+0x8000], RZ ;  /* 0x008000ffe4002388 */ /* 0x0003e20000000c00 */
[----:B------:R-:W-:Y:S01]  /*5f90*/  SHF.R.S32.HI R2, RZ, 0x1f, R0 ;  /* 0x0000001fff027819 */ /* 0x000fe20000011400 */
[----:B------:R-:W-:-:S04]  /*5fa0*/  IMAD.WIDE.U32 R4, R0, c[0x0][0x198], RZ ;  /* 0x0000660000047a25 */ /* 0x000fc800078e00ff */
[----:B------:R-:W-:-:S04]  /*5fb0*/  IMAD R2, R2, c[0x0][0x198], RZ ;  /* 0x0000660002027a24 */ /* 0x000fc800078e02ff */
[----:B------:R-:W-:-:S04]  /*5fc0*/  IMAD R2, R0, c[0x0][0x19c], R2 ;  /* 0x0000670000027a24 */ /* 0x000fc800078e0202 */
[----:B------:R-:W-:Y:S01]  /*5fd0*/  IMAD.IADD R3, R5, 0x1, R2 ;  /* 0x0000000105037824 */ /* 0x000fe200078e0202 */
[----:B--2---:R-:W-:-:S04]  /*5fe0*/  LEA R0, P0, R4, R240, 0x5 ;  /* 0x000000f004007211 */ /* 0x004fc800078028ff */
[----:B------:R-:W-:Y:S02]  /*5ff0*/  IADD3 R2, P5, R245, R0, RZ ;  /* 0x00000000f5027210 */ /* 0x000fe40007fbe0ff */
[----:B------:R-:W-:Y:S02]  /*6000*/  LEA.HI.X R3, R4, R247, R3, 0x5, P0 ;  /* 0x000000f704037211 */ /* 0x000fe400000f2c03 */
        /* <DEDUP_REMOVED lines=29> */
.L_x_1344:
[----:B------:R-:W-:Y:S05]  /*61e0*/  BSYNC B0 ;  /* 0x0000000000007941 */ /* 0x000fea0003800000 */
.L_x_1343:
[----:B------:R-:W0:Y:S02]  /*61f0*/  LDGDEPBAR ;  /* 0x00000000000079af */ /* 0x000e240000000000 */
.L_x_1342:
        /* <DEDUP_REMOVED lines=22> */
[----:B------:R-:W-:-:S03]  /*6360*/  FMNMX.FTZ R3, R25, R4, !PT ;  /* 0x0000000419037209 */ /* 0x000fc60007810000 */
[----:B------:R-:W2:Y:S01]  /*6370*/  SHFL.BFLY PT, R6, R2, 0x2, 0x1f ;  /* 0x0c401f0002067f89 */ /* 0x000ea200000e0000 */
[----:B------:R-:W-:Y:S02]  /*6380*/  FMNMX.FTZ R4, R187, R3, !PT ;  /* 0x00000003bb047209 */ /* 0x000fe40007810000 */
[----:B------:R-:W-:Y:S02]  /*6390*/  FMNMX.FTZ R3, R137, R17, !PT ;  /* 0x0000001189037209 */ /* 0x000fe40007810000 */
[----:B------:R-:W-:Y:S02]  /*63a0*/  FMNMX.FTZ R4, R185, R4, !PT ;  /* 0x00000004b9047209 */ /* 0x000fe40007810000 */
[----:B------:R-:W-:-:S04]  /*63b0*/  FMNMX.FTZ R3, R35, R3, !PT ;  /* 0x0000000323037209 */ /* 0x000fc80007810000 */
[----:B------:R-:W-:-:S04]  /*63c0*/  FMNMX.FTZ R3, R32, R3, !PT ;  /* 0x0000000320037209 */ /* 0x000fc80007810000 */
[----:B------:R-:W-:Y:S02]  /*63d0*/  FMNMX.FTZ R3, R34, R3, !PT ;  /* 0x0000000322037209 */ /* 0x000fe40007810000 */
[----:B-1----:R-:W-:Y:S02]  /*63e0*/  FMNMX.FTZ R0, R0, R5, !PT ;  /* 0x0000000500007209 */ /* 0x002fe40007810000 */
[----:B------:R-:W-:-:S03]  /*63f0*/  FMNMX.FTZ R5, R186, R4, !PT ;  /* 0x00000004ba057209 */ /* 0x000fc60007810000 */
[----:B------:R-:W1:Y:S01]  /*6400*/  SHFL.BFLY PT, R7, R0, 0x1, 0x1f ;  /* 0x0c201f0000077f89 */ /* 0x000e6200000e0000 */
[----:B------:R-:W-:Y:S02]  /*6410*/  FMNMX.FTZ R5, R184, R5, !PT ;  /* 0x00000005b8057209 */ /* 0x000fe40007810000 */
[----:B--2---:R-:W-:-:S03]  /*6420*/  FMNMX.FTZ R2, R2, R6, !PT ;  /* 0x0000000602027209 */ /* 0x004fc60007810000 */
[----:B------:R-:W2:Y:S04]  /*6430*/  SHFL.BFLY PT, R13, R5, 0x2, 0x1f ;  /* 0x0c401f00050d7f89 */ /* 0x000ea800000e0000 */
[----:B------:R-:W3:Y:S01]  /*6440*/  SHFL.BFLY PT, R12, R2, 0x1, 0x1f ;  /* 0x0c201f00020c7f89 */ /* 0x000ee200000e0000 */
[----:B-1----:R-:W-:Y:S02]  /*6450*/  FMNMX.FTZ R232, R0, R7, !PT ;  /* 0x0000000700e87209 */ /* 0x002fe40007810000 */
[----:B------:R-:W-:Y:S02]  /*6460*/  FMNMX.FTZ R0, R193, R3, !PT ;  /* 0x00000003c1007209 */ /* 0x000fe40007810000 */
[C---:B------:R-:W-:Y:S01]  /*6470*/  FSETP.NEU.FTZ.AND P6, PT, R232.reuse, -INF , PT ;  /* 0xff800000e800780b */ /* 0x040fe20003fdd000 */
[----:B------:R-:W-:Y:S01]  /*6480*/  FMUL.FTZ R3, R232, c[0x0][0x23c] ;  /* 0x00008f00e8037a20 */ /* 0x000fe20000410000 */
[----:B------:R-:W-:-:S04]  /*6490*/  FMNMX.FTZ R0, R195, R0, !PT ;  /* 0x00000000c3007209 */ /* 0x000fc80007810000 */
[----:B------:R-:W-:Y:S02]  /*64a0*/  FMNMX.FTZ R0, R194, R0, !PT ;  /* 0x00000000c2007209 */ /* 0x000fe40007810000 */
[----:B------:R-:W-:Y:S02]  /*64b0*/  FSEL R3, R3, RZ, P6 ;  /* 0x000000ff03037208 */ /* 0x000fe40003000000 */
[----:B------:R-:W-:Y:S02]  /*64c0*/  FMNMX.FTZ R4, R192, R0, !PT ;  /* 0x00000000c0047209 */ /* 0x000fe40007810000 */
[----:B--2---:R-:W-:Y:S01]  /*64d0*/  FMNMX.FTZ R0, R5, R13, !PT ;  /* 0x0000000d05007209 */ /* 0x004fe20007810000 */
[--C-:B------:R-:W-:Y:S01]  /*64e0*/  FFMA.FTZ R5, R27, c[0x0][0x23c], -R3.reuse ;  /* 0x00008f001b057a23 */ /* 0x100fe20000010803 */
[----:B---3--:R-:W-:Y:S01]  /*64f0*/  FMNMX.FTZ R231, R2, R12, !PT ;  /* 0x0000000c02e77209 */ /* 0x008fe20007810000 */
[----:B------:R-:W1:Y:S01]  /*6500*/  SHFL.BFLY PT, R6, R4, 0x2, 0x1f ;  /* 0x0c401f0004067f89 */ /* 0x000e6200000e0000 */
[--C-:B------:R-:W-:Y:S01]  /*6510*/  FFMA.FTZ R2, R23, c[0x0][0x23c], -R3.reuse ;  /* 0x00008f0017027a23 */ /* 0x100fe20000010803 */
[----:B------:R2:W-:Y:S01]  /*6520*/  MUFU.EX2 R14, R5 ;  /* 0x00000005000e7308 */ /* 0x0005e20000000800 */
[----:B------:R-:W-:Y:S01]  /*6530*/  FSETP.NEU.FTZ.AND P5, PT, R231, -INF , PT ;  /* 0xff800000e700780b */ /* 0x000fe20003fbd000 */
[----:B------:R-:W3:Y:S01]  /*6540*/  SHFL.BFLY PT, R7, R0, 0x1, 0x1f ;  /* 0x0c201f0000077f89 */ /* 0x000ee200000e0000 */
[----:B------:R-:W-:-:S02]  /*6550*/  FFMA.FTZ R15, R15, c[0x0][0x23c], -R3 ;  /* 0x00008f000f0f7a23 */ /* 0x000fc40000010803 */
[----:B------:R-:W-:-:S03]  /*6560*/  FFMA.FTZ R21, R21, c[0x0][0x23c], -R3 ;  /* 0x00008f0015157a23 */ /* 0x000fc60000010803 */
[----:B------:R4:W5:Y:S01]  /*6570*/  MUFU.EX2 R13, R2 ;  /* 0x00000002000d7308 */ /* 0x0009620000000800 */
[----:B--2---:R-:W-:-:S07]  /*6580*/  FMUL.FTZ R5, R231, c[0x0][0x23c] ;  /* 0x00008f00e7057a20 */ /* 0x004fce0000410000 */
[----:B------:R-:W2:Y:S01]  /*6590*/  MUFU.EX2 R19, R15 ;  /* 0x0000000f00137308 */ /* 0x000ea20000000800 */
[----:B-1----:R-:W-:Y:S02]  /*65a0*/  FMNMX.FTZ R4, R4, R6, !PT ;  /* 0x0000000604047209 */ /* 0x002fe40007810000 */
[----:B----4-:R-:W-:-:S05]  /*65b0*/  FSEL R2, R5, RZ, P5 ;  /* 0x000000ff05027208 */ /* 0x010fca0002800000 */
[----:B------:R1:W-:Y:S01]  /*65c0*/  MUFU.EX2 R12, R21 ;  /* 0x00000015000c7308 */ /* 0x0003e20000000800 */
[----:B---3--:R-:W-:Y:S01]  /*65d0*/  FMNMX.FTZ R230, R0, R7, !PT ;  /* 0x0000000700e67209 */ /* 0x008fe20007810000 */
[----:B------:R-:W3:Y:S01]  /*65e0*/  SHFL.BFLY PT, R6, R4, 0x1, 0x1f ;  /* 0x0c201f0004067f89 */ /* 0x000ee200000e0000 */
[--C-:B------:R-:W-:Y:S02]  /*65f0*/  FFMA.FTZ R0, R133, c[0x0][0x23c], -R2.reuse ;  /* 0x00008f0085007a23 */ /* 0x100fe40000010802 */
[----:B------:R-:W-:Y:S01]  /*6600*/  FSETP.NEU.FTZ.AND P4, PT, R230, -INF , PT ;  /* 0xff800000e600780b */ /* 0x000fe20003f9d000 */
[--C-:B------:R-:W-:Y:S01]  /*6610*/  FFMA.FTZ R5, R26, c[0x0][0x23c], -R2.reuse ;  /* 0x00008f001a057a23 */ /* 0x100fe20000010802 */
[----:B-----5:R-:W-:Y:S01]  /*6620*/  MOV R133, R13 ;  /* 0x0000000d00857202 */ /* 0x020fe20000000f00 */
[----:B------:R4:W-:Y:S01]  /*6630*/  MUFU.EX2 R246, R0 ;  /* 0x0000000000f67308 */ /* 0x0009e20000000800 */
[----:B------:R-:W-:Y:S01]  /*6640*/  FFMA.FTZ R16, R16, c[0x0][0x23c], -R2 ;  /* 0x00008f0010107a23 */ /* 0x000fe20000010802 */
[----:B--2---:R-:W-:-:S06]  /*6650*/  MOV R23, R19 ;  /* 0x0000001300177202 */ /* 0x004fcc0000000f00 */
[----:B------:R2:W5:Y:S01]  /*6660*/  MUFU.EX2 R7, R5 ;  /* 0x0000000500077308 */ /* 0x0005620000000800 */
[----:B-1----:R-:W-:Y:S01]  /*6670*/  MOV R21, R14 ;  /* 0x0000000e00157202 */ /* 0x002fe20000000f00 */
[----:B----4-:R-:W-:-:S06]  /*6680*/  FMUL.FTZ R0, R230, c[0x0][0x23c] ;  /* 0x00008f00e6007a20 */ /* 0x010fcc0000410000 */
[----:B------:R1:W4:Y:S01]  /*6690*/  MUFU.EX2 R247, R16 ;  /* 0x0000001000f77308 */ /* 0x0003220000000800 */
[----:B---3--:R-:W-:Y:S02]  /*66a0*/  FMNMX.FTZ R229, R4, R6, !PT ;  /* 0x0000000604e57209 */ /* 0x008fe40007810000 */
[----:B------:R-:W-:Y:S02]  /*66b0*/  FSEL R6, R230, RZ, P4 ;  /* 0x000000ffe6067208 */ /* 0x000fe40002000000 */
[----:B------:R-:W-:Y:S02]  /*66c0*/  FSEL R0, R0, RZ, P4 ;  /* 0x000000ff00007208 */ /* 0x000fe40002000000 */
[----:B------:R-:W-:Y:S01]  /*66d0*/  FSETP.NEU.FTZ.AND P0, PT, R229, -INF , PT ;  /* 0xff800000e500780b */ /* 0x000fe20003f1d000 */
[----:B--2---:R-:W-:Y:S01]  /*66e0*/  FFMA.FTZ R5, R22, c[0x0][0x23c], -R2 ;  /* 0x00008f0016057a23 */ /* 0x004fe20000010802 */
[----:B-----5:R-:W-:Y:S01]  /*66f0*/  MOV R22, R7 ;  /* 0x0000000700167202 */ /* 0x020fe20000000f00 */
[----:B------:R-:W-:-:S02]  /*6700*/  FFMA.FTZ R4, R138, c[0x0][0x23c], -R0 ;  /* 0x00008f008a047a23 */ /* 0x000fc40000010800 */
[----:B------:R2:W3:Y:S01]  /*6710*/  MUFU.EX2 R7, R5 ;  /* 0x0000000500077308 */ /* 0x0004e20000000800 */
[----:B------:R-:W-:Y:S02]  /*6720*/  FFMA.FTZ R18, R18, c[0x0][0x23c], -R0 ;  /* 0x00008f0012127a23 */ /* 0x000fe40000010800 */
[----:B-1----:R-:W-:Y:S01]  /*6730*/  FMUL.FTZ R16, R229, c[0x0][0x23c] ;  /* 0x00008f00e5107a20 */ /* 0x002fe20000410000 */
[----:B----4-:R-:W-:-:S04]  /*6740*/  F2FP.BF16.PACK_AB R13, R246, R247 ;  /* 0x000000f7f60d723e */ /* 0x010fc800000010ff */
[----:B------:R1:W-:Y:S01]  /*6750*/  MUFU.EX2 R241, R4 ;  /* 0x0000000400f17308 */ /* 0x0003e20000000800 */
[----:B------:R-:W-:-:S05]  /*6760*/  FSEL R16, R16, RZ, P0 ;  /* 0x000000ff10107208 */ /* 0x000fca0000000000 */
[--C-:B------:R-:W-:Y:S02]  /*6770*/  FFMA.FTZ R17, R17, c[0x0][0x23c], -R16.reuse ;  /* 0x00008f0011117a23 */ /* 0x100fe40000010810 */
[----:B--2---:R-:W-:Y:S01]  /*6780*/  FFMA.FTZ R5, R32, c[0x0][0x23c], -R16 ;  /* 0x00008f0020057a23 */ /* 0x004fe20000010810 */
[----:B------:R-:W-:Y:S01]  /*6790*/  MUFU.EX2 R242, R18 ;  /* 0x0000001200f27308 */ /* 0x000fe20000000800 */
[----:B-1----:R-:W-:-:S07]  /*67a0*/  FFMA.FTZ R4, R33, c[0x0][0x23c], -R0 ;  /* 0x00008f0021047a23 */ /* 0x002fce0000010800 */
[----:B------:R1:W-:Y:S08]  /*67b0*/  MUFU.EX2 R239, R5 ;  /* 0x0000000500ef7308 */ /* 0x0003f00000000800 */
[----:B------:R2:W-:Y:S01]  /*67c0*/  MUFU.EX2 R243, R4 ;  /* 0x0000000400f37308 */ /* 0x0005e20000000800 */
[----:B-1----:R-:W-:-:S07]  /*67d0*/  FSEL R5, R231, RZ, P5 ;  /* 0x000000ffe7057208 */ /* 0x002fce0002800000 */
[----:B------:R-:W-:Y:S01]  /*67e0*/  MUFU.EX2 R238, R17 ;  /* 0x0000001100ee7308 */ /* 0x000fe20000000800 */
[----:B--2---:R-:W-:Y:S02]  /*67f0*/  FFMA.FTZ R4, R25, c[0x0][0x23c], -R0 ;  /* 0x00008f0019047a23 */ /* 0x004fe40000010800 */
[----:B------:R-:W1:Y:S05]  /*6800*/  LDSM.16.MT88.4 R24, [R217+0xa000] ;  /* 0x00a00000d918783b */ /* 0x000e6a0000004200 */
[----:B------:R2:W4:Y:S02]  /*6810*/  MUFU.EX2 R245, R4 ;  /* 0x0000000400f57308 */ /* 0x0005240000000800 */
[----:B--2---:R-:W-:-:S06]  /*6820*/  FFMA.FTZ R4, R35, c[0x0][0x23c], -R16 ;  /* 0x00008f0023047a23 */ /* 0x004fcc0000010810 */
[----:B------:R2:W-:Y:S02]  /*6830*/  MUFU.EX2 R240, R4 ;  /* 0x0000000400f07308 */ /* 0x0005e40000000800 */
[----:B--2---:R-:W-:-:S05]  /*6840*/  FSEL R4, R232, RZ, P6 ;  /* 0x000000ffe8047208 */ /* 0x004fca0003000000 */
[----:B------:R-:W-:-:S04]  /*6850*/  FADD.FTZ R4, R136, -R4 ;  /* 0x8000000488047221 */ /* 0x000fc80000010000 */
[----:B------:R-:W-:Y:S02]  /*6860*/  FMUL.FTZ R20, R4, c[0x0][0x23c] ;  /* 0x00008f0004147a20 */ /* 0x000fe40000410000 */
[----:B------:R-:W-:Y:S01]  /*6870*/  FADD.FTZ R4, R135, -R5 ;  /* 0x8000000587047221 */ /* 0x000fe20000010000 */
[----:B------:R-:W-:Y:S01]  /*6880*/  MOV R135, R12 ;  /* 0x0000000c00877202 */ /* 0x000fe20000000f00 */
[----:B------:R-:W-:Y:S01]  /*6890*/  FADD.FTZ R5, R134, -R6 ;  /* 0x8000000686057221 */ /* 0x000fe20000010000 */
[----:B---3--:R-:W-:Y:S01]  /*68a0*/  MOV R134, R7 ;  /* 0x0000000700867202 */ /* 0x008fe20000000f00 */
[----:B------:R-:W-:Y:S01]  /*68b0*/  FMUL.FTZ R19, R4, c[0x0][0x23c] ;  /* 0x00008f0004137a20 */ /* 0x000fe20000410000 */
[----:B------:R-:W-:Y:S01]  /*68c0*/  FSEL R4, R229, RZ, P0 ;  /* 0x000000ffe5047208 */ /* 0x000fe20000000000 */
[----:B------:R-:W-:Y:S01]  /*68d0*/  FMUL.FTZ R5, R5, c[0x0][0x23c] ;  /* 0x00008f0005057a20 */ /* 0x000fe20000410000 */
[----:B----4-:R-:W-:Y:S01]  /*68e0*/  F2FP.BF16.PACK_AB R6, R245, R243 ;  /* 0x000000f3f506723e */ /* 0x010fe200000010ff */
[----:B------:R-:W2:Y:S01]  /*68f0*/  MUFU.EX2 R20, R20 ;  /* 0x0000001400147308 */ /* 0x000ea20000000800 */
[----:B------:R-:W-:Y:S01]  /*6900*/  F2FP.BF16.PACK_AB R12, R21, R23 ;  /* 0x00000017150c723e */ /* 0x000fe200000010ff */
[----:B------:R-:W-:Y:S01]  /*6910*/  FADD.FTZ R4, R137, -R4 ;  /* 0x8000000489047221 */ /* 0x000fe20000010000 */
[----:B------:R-:W-:Y:S01]  /*6920*/  F2FP.BF16.PACK_AB R14, R135, R133 ;  /* 0x00000085870e723e */ /* 0x000fe200000010ff */
[----:B------:R-:W-:Y:S01]  /*6930*/  LDSM.16.MT88.4 R136, [R217+0xb000] ;  /* 0x00b00000d988783b */ /* 0x000fe20000004200 */
[----:B------:R-:W-:Y:S01]  /*6940*/  F2FP.BF16.PACK_AB R15, R134, R22 ;  /* 0x00000016860f723e */ /* 0x000fe200000010ff */
[----:B------:R-:W-:-:S02]  /*6950*/  FMUL.FTZ R4, R4, c[0x0][0x23c] ;  /* 0x00008f0004047a20 */ /* 0x000fc40000410000 */
[----:B------:R3:W4:Y:S08]  /*6960*/  MUFU.EX2 R18, R5 ;  /* 0x0000000500127308 */ /* 0x0007300000000800 */
[----:B------:R5:W1:Y:S01]  /*6970*/  MUFU.EX2 R17, R4 ;  /* 0x0000000400117308 */ /* 0x000a620000000800 */
[-C--:B--2---:R-:W-:Y:S02]  /*6980*/  FMUL.FTZ R148, R148, R20.reuse ;  /* 0x0000001494947220 */ /* 0x084fe40000410000 */
[----:B------:R-:W-:-:S02]  /*6990*/  FMUL.FTZ R149, R149, R20 ;  /* 0x0000001495957220 */ /* 0x000fc40000410000 */
[-C--:B------:R-:W-:Y:S02]  /*69a0*/  FMUL.FTZ R156, R156, R20.reuse ;  /* 0x000000149c9c7220 */ /* 0x080fe40000410000 */
[----:B------:R-:W-:Y:S01]  /*69b0*/  FMUL.FTZ R157, R157, R20 ;  /* 0x000000149d9d7220 */ /* 0x000fe20000410000 */
[----:B---3--:R-:W-:Y:S01]  /*69c0*/  F2FP.BF16.PACK_AB R5, R240, R238 ;  /* 0x000000eef005723e */ /* 0x008fe200000010ff */
[-C--:B----4-:R-:W-:Y:S01]  /*69d0*/  FMUL.FTZ R144, R144, R18.reuse ;  /* 0x0000001290907220 */ /* 0x090fe20000410000 */
[----:B------:R-:W2:Y:S01]  /*69e0*/  MUFU.EX2 R19, R19 ;  /* 0x0000001300137308 */ /* 0x000ea20000000800 */
[-C--:B------:R-:W-:Y:S02]  /*69f0*/  FMUL.FTZ R145, R145, R18.reuse ;  /* 0x0000001291917220 */ /* 0x080fe40000410000 */
[-C--:B------:R-:W-:Y:S02]  /*6a00*/  FMUL.FTZ R152, R152, R18.reuse ;  /* 0x0000001298987220 */ /* 0x080fe40000410000 */
[----:B------:R-:W-:-:S02]  /*6a10*/  FMUL.FTZ R153, R153, R18 ;  /* 0x0000001299997220 */ /* 0x000fc40000410000 */
[----:B-----5:R-:W-:Y:S02]  /*6a20*/  FFMA.FTZ R4, R34, c[0x0][0x23c], -R16 ;  /* 0x00008f0022047a23 */ /* 0x020fe40000010810 */
[-C--:B-1----:R-:W-:Y:S01]  /*6a30*/  FMUL.FTZ R146, R146, R17.reuse ;  /* 0x0000001192927220 */ /* 0x082fe20000410000 */
[----:B------:R-:W-:Y:S01]  /*6a40*/  LDSM.16.MT88.4 R32, [R222+0xb000] ;  /* 0x00b00000de20783b */ /* 0x000fe20000004200 */
[----:B------:R1:W3:Y:S01]  /*6a50*/  MUFU.EX2 R237, R4 ;  /* 0x0000000400ed7308 */ /* 0x0002e20000000800 */
[-C--:B------:R-:W-:Y:S02]  /*6a60*/  FMUL.FTZ R147, R147, R17.reuse ;  /* 0x0000001193937220 */ /* 0x080fe40000410000 */
[----:B------:R-:W-:Y:S02]  /*6a70*/  FMUL.FTZ R154, R154, R17 ;  /* 0x000000119a9a7220 */ /* 0x000fe40000410000 */
[-C--:B--2---:R-:W-:Y:S02]  /*6a80*/  FMUL.FTZ R150, R150, R19.reuse ;  /* 0x0000001396967220 */ /* 0x084fe40000410000 */
[----:B------:R-:W-:-:S02]  /*6a90*/  FMUL.FTZ R151, R151, R19 ;  /* 0x0000001397977220 */ /* 0x000fc40000410000 */
[----:B------:R-:W-:Y:S02]  /*6aa0*/  FMUL.FTZ R155, R155, R17 ;  /* 0x000000119b9b7220 */ /* 0x000fe40000410000 */
[-C--:B------:R-:W-:Y:S02]  /*6ab0*/  FMUL.FTZ R158, R158, R19.reuse ;  /* 0x000000139e9e7220 */ /* 0x080fe40000410000 */
[----:B------:R-:W-:Y:S01]  /*6ac0*/  FMUL.FTZ R159, R159, R19 ;  /* 0x000000139f9f7220 */ /* 0x000fe20000410000 */
[----:B------:R-:W-:Y:S01]  /*6ad0*/  HMMA.16816.F32.BF16 R148, R12, R24, R148 ;  /* 0x000000180c94723c */ /* 0x000fe20000041894 */
[----:B------:R-:W-:Y:S01]  /*6ae0*/  FMUL.FTZ R40, R40, R18 ;  /* 0x0000001228287220 */ /* 0x000fe20000410000 */
[----:B-1----:R-:W-:Y:S01]  /*6af0*/  F2FP.BF16.PACK_AB R4, R241, R242 ;  /* 0x000000f2f104723e */ /* 0x002fe200000010ff */
[----:B------:R-:W-:Y:S01]  /*6b00*/  FMUL.FTZ R41, R41, R18 ;  /* 0x0000001229297220 */ /* 0x000fe20000410000 */
[----:B---3--:R-:W-:Y:S01]  /*6b10*/  F2FP.BF16.PACK_AB R7, R237, R239 ;  /* 0x000000efed07723e */ /* 0x008fe200000010ff */
[----:B------:R-:W-:-:S02]  /*6b20*/  FMUL.FTZ R42, R42, R17 ;  /* 0x000000112a2a7220 */ /* 0x000fc40000410000 */
[-C--:B------:R-:W-:Y:S01]  /*6b30*/  FMUL.FTZ R43, R43, R17.reuse ;  /* 0x000000112b2b7220 */ /* 0x080fe20000410000 */
[----:B------:R-:W-:Y:S01]  /*6b40*/  HMMA.16816.F32.BF16 R208, R12, R26, R156 ;  /* 0x0000001a0cd0723c */ /* 0x000fe2000004189c */
[-C--:B------:R-:W-:Y:S01]  /*6b50*/  FMUL.FTZ R164, R164, R18.reuse ;  /* 0x00000012a4a47220 */ /* 0x080fe20000410000 */
[----:B------:R-:W-:Y:S01]  /*6b60*/  LDSM.16.MT88.4 R156, [R217+0xa800] ;  /* 0x00a80000d99c783b */ /* 0x000fe20000004200 */
[-C--:B------:R-:W-:Y:S02]  /*6b70*/  FMUL.FTZ R165, R165, R18.reuse ;  /* 0x00000012a5a57220 */ /* 0x080fe40000410000 */
[-C--:B------:R-:W-:Y:S02]  /*6b80*/  FMUL.FTZ R166, R166, R17.reuse ;  /* 0x00000011a6a67220 */ /* 0x080fe40000410000 */
[----:B------:R-:W-:Y:S01]  /*6b90*/  FMUL.FTZ R167, R167, R17 ;  /* 0x00000011a7a77220 */ /* 0x000fe20000410000 */
[----:B------:R-:W-:Y:S01]  /*6ba0*/  HMMA.16816.F32.BF16 R212, R4, R24, R144 ;  /* 0x0000001804d4723c */ /* 0x000fe20000041890 */
[----:B------:R-:W1:Y:S01]  /*6bb0*/  LDSM.16.MT88.4 R144, [R222+0xa000] ;  /* 0x00a00000de90783b */ /* 0x000e620000004200 */
[----:B------:R-:W-:-:S02]  /*6bc0*/  FMUL.FTZ R168, R168, R18 ;  /* 0x00000012a8a87220 */ /* 0x000fc40000410000 */
[-C--:B------:R-:W-:Y:S02]  /*6bd0*/  FMUL.FTZ R169, R169, R18.reuse ;  /* 0x00000012a9a97220 */ /* 0x080fe40000410000 */
[-C--:B------:R-:W-:Y:S02]  /*6be0*/  FMUL.FTZ R170, R170, R17.reuse ;  /* 0x00000011aaaa7220 */ /* 0x080fe40000410000 */
[----:B------:R-:W-:Y:S01]  /*6bf0*/  HMMA.16816.F32.BF16 R152, R4, R26, R152 ;  /* 0x0000001a0498723c */ /* 0x000fe20000041898 */
[----:B------:R-:W2:Y:S01]  /*6c00*/  LDSM.16.MT88.4 R24, [R219+0xb000] ;  /* 0x00b00000db18783b */ /* 0x000ea20000004200 */
[----:B------:R-:W-:Y:S02]  /*6c10*/  FMUL.FTZ R171, R171, R17 ;  /* 0x00000011abab7220 */ /* 0x000fe40000410000 */
[-C--:B------:R-:W-:Y:S02]  /*6c20*/  FMUL.FTZ R44, R44, R18.reuse ;  /* 0x000000122c2c7220 */ /* 0x080fe40000410000 */
[----:B------:R-:W-:-:S02]  /*6c30*/  FMUL.FTZ R45, R45, R18 ;  /* 0x000000122d2d7220 */ /* 0x000fc40000410000 */
[-C--:B------:R-:W-:Y:S01]  /*6c40*/  FMUL.FTZ R56, R56, R18.reuse ;  /* 0x0000001238387220 */ /* 0x080fe20000410000 */
[C---:B------:R-:W-:Y:S01]  /*6c50*/  HMMA.16816.F32.BF16 R164, R4.reuse, R28, R164 ;  /* 0x0000001c04a4723c */ /* 0x040fe200000418a4 */
[----:B------:R-:W-:Y:S02]  /*6c60*/  FMUL.FTZ R57, R57, R18 ;  /* 0x0000001239397220 */ /* 0x000fe40000410000 */
        /* <DEDUP_REMOVED lines=96> */
[--C-:B-1----:R-:W-:Y:S01]  /*7270*/  FFMA.FTZ R4, R178, c[0x0][0x23c], -R3.reuse ;  /* 0x00008f00b2047a23 */ /* 0x102fe20000010803 */
[----:B------:R-:W-:Y:S01]  /*7280*/  HMMA.16816.F32.BF16 R100, R12, R32, R100 ;  /* 0x000000200c64723c */ /* 0x000fe20000041864 */
[----:B------:R-:W-:Y:S02]  /*7290*/  FFMA.FTZ R3, R176, c[0x0][0x23c], -R3 ;  /* 0x00008f00b0037a23 */ /* 0x000fe40000010803 */
[----:B------:R1:W-:Y:S01]  /*72a0*/  MUFU.EX2 R235, R4 ;  /* 0x0000000400eb7308 */ /* 0x0003e20000000800 */
[-C--:B------:R-:W-:Y:S02]  /*72b0*/  FMUL.FTZ R80, R80, R20.reuse ;  /* 0x0000001450507220 */ /* 0x080fe40000410000 */
[----:B------:R-:W-:-:S02]  /*72c0*/  FMUL.FTZ R81, R81, R20 ;  /* 0x0000001451517220 */ /* 0x000fc40000410000 */
[-C--:B------:R-:W-:Y:S01]  /*72d0*/  FMUL.FTZ R82, R82, R19.reuse ;  /* 0x0000001352527220 */ /* 0x080fe20000410000 */
[C---:B------:R-:W-:Y:S01]  /*72e0*/  HMMA.16816.F32.BF16 R188, R12.reuse, R146, R48 ;  /* 0x000000920cbc723c */ /* 0x040fe20000041830 */
[-C--:B------:R-:W-:Y:S01]  /*72f0*/  FMUL.FTZ R83, R83, R19.reuse ;  /* 0x0000001353537220 */ /* 0x080fe20000410000 */
[----:B------:R3:W-:Y:S01]  /*7300*/  MUFU.EX2 R182, R3 ;  /* 0x0000000300b67308 */ /* 0x0007e20000000800 */
[-C--:B------:R-:W-:Y:S01]  /*7310*/  FMUL.FTZ R96, R96, R20.reuse ;  /* 0x0000001460607220 */ /* 0x080fe20000410000 */
[----:B------:R-:W-:Y:S01]  /*7320*/  LDSM.16.MT88.4 R48, [R222+0xa800] ;  /* 0x00a80000de30783b */ /* 0x000fe20000004200 */
[-C--:B------:R-:W-:Y:S02]  /*7330*/  FMUL.FTZ R97, R97, R20.reuse ;  /* 0x0000001461617220 */ /* 0x080fe40000410000 */
[-C--:B------:R-:W-:Y:S01]  /*7340*/  FMUL.FTZ R98, R98, R19.reuse ;  /* 0x0000001362627220 */ /* 0x080fe20000410000 */
[----:B------:R-:W-:Y:S01]  /*7350*/  HMMA.16816.F32.BF16 R140, R12, R142, R64 ;  /* 0x0000008e0c8c723c */ /* 0x000fe20000041840 */
[----:B------:R-:W-:Y:S01]  /*7360*/  FMUL.FTZ R99, R99, R19 ;  /* 0x0000001363637220 */ /* 0x000fe20000410000 */
[----:B-1----:R-:W1:Y:S01]  /*7370*/  LDSM.16.MT88.4 R4, [R221+0xb800] ;  /* 0x00b80000dd04783b */ /* 0x002e620000004200 */
[----:B------:R-:W-:-:S02]  /*7380*/  FMUL.FTZ R112, R112, R20 ;  /* 0x0000001470707220 */ /* 0x000fc40000410000 */
[----:B------:R-:W-:Y:S01]  /*7390*/  FMUL.FTZ R113, R113, R20 ;  /* 0x0000001471717220 */ /* 0x000fe20000410000 */
[----:B------:R-:W4:Y:S01]  /*73a0*/  LDSM.16.MT88.4 R64, [R221+0xa800] ;  /* 0x00a80000dd40783b */ /* 0x000f220000004200 */
[-C--:B------:R-:W-:Y:S01]  /*73b0*/  FMUL.FTZ R114, R114, R19.reuse ;  /* 0x0000001372727220 */ /* 0x080fe20000410000 */
[C---:B------:R-:W-:Y:S01]  /*73c0*/  HMMA.16816.F32.BF16 R136, R12.reuse, R138, R80 ;  /* 0x0000008a0c88723c */ /* 0x040fe20000041850 */
[----:B------:R-:W-:Y:S01]  /*73d0*/  FMUL.FTZ R115, R115, R19 ;  /* 0x0000001373737220 */ /* 0x000fe20000410000 */
[----:B------:R-:W5:Y:S01]  /*73e0*/  LDSM.16.MT88.4 R80, [R217+0xb800] ;  /* 0x00b80000d950783b */ /* 0x000f620000004200 */
[----:B---3--:R-:W-:Y:S01]  /*73f0*/  FFMA.FTZ R3, R183, c[0x0][0x23c], -R2 ;  /* 0x00008f00b7037a23 */ /* 0x008fe20000010802 */
[----:B------:R-:W-:Y:S01]  /*7400*/  MOV R183, R134 ;  /* 0x0000008600b77202 */ /* 0x000fe20000000f00 */
[-C--:B------:R-:W-:Y:S02]  /*7410*/  FMUL.FTZ R84, R84, R20.reuse ;  /* 0x0000001454547220 */ /* 0x080fe40000410000 */
[----:B------:R3:W-:Y:S01]  /*7420*/  MUFU.EX2 R178, R3 ;  /* 0x0000000300b27308 */ /* 0x0007e20000000800 */
[----:B------:R-:W-:Y:S01]  /*7430*/  HMMA.16816.F32.BF16 R28, R12, R26, R96 ;  /* 0x0000001a0c1c723c */ /* 0x000fe20000041860 */
[----:B------:R-:W1:Y:S01]  /*7440*/  LDSM.16.MT88.4 R96, [R219+0xb800] ;  /* 0x00b80000db60783b */ /* 0x000e620000004200 */
[----:B------:R-:W-:-:S02]  /*7450*/  FMUL.FTZ R85, R85, R20 ;  /* 0x0000001455557220 */ /* 0x000fc40000410000 */
[-C--:B------:R-:W-:Y:S02]  /*7460*/  FMUL.FTZ R86, R86, R19.reuse ;  /* 0x0000001356567220 */ /* 0x080fe40000410000 */
[-C--:B------:R-:W-:Y:S02]  /*7470*/  FMUL.FTZ R87, R87, R19.reuse ;  /* 0x0000001357577220 */ /* 0x080fe40000410000 */
[----:B------:R-:W-:Y:S01]  /*7480*/  HMMA.16816.F32.BF16 R32, R12, R34, R112 ;  /* 0x000000220c20723c */ /* 0x000fe20000041870 */
[----:B------:R-:W1:Y:S01]  /*7490*/  LDSM.16.MT88.4 R112, [R222+0xb800] ;  /* 0x00b80000de70783b */ /* 0x000e620000004200 */
[-C--:B------:R-:W-:Y:S02]  /*74a0*/  FMUL.FTZ R128, R128, R20.reuse ;  /* 0x0000001480807220 */ /* 0x080fe40000410000 */
[----:B------:R-:W-:Y:S02]  /*74b0*/  FMUL.FTZ R129, R129, R20 ;  /* 0x0000001481817220 */ /* 0x000fe40000410000 */
[----:B------:R-:W-:-:S02]  /*74c0*/  FMUL.FTZ R130, R130, R19 ;  /* 0x0000001382827220 */ /* 0x000fc40000410000 */
[--C-:B---3--:R-:W-:Y:S01]  /*74d0*/  FFMA.FTZ R3, R181, c[0x0][0x23c], -R2.reuse ;  /* 0x00008f00b5037a23 */ /* 0x108fe20000010802 */
[----:B------:R-:W-:Y:S01]  /*74e0*/  MOV R181, R135 ;  /* 0x0000008700b57202 */ /* 0x000fe20000000f00 */
[-C--:B------:R-:W-:Y:S01]  /*74f0*/  FMUL.FTZ R131, R131, R19.reuse ;  /* 0x0000001383837220 */ /* 0x080fe20000410000 */
[C---:B------:R-:W-:Y:S01]  /*7500*/  HMMA.16816.F32.BF16 R84, R12.reuse, R24, R84 ;  /* 0x000000180c54723c */ /* 0x040fe20000041854 */
[----:B------:R3:W3:Y:S01]  /*7510*/  MUFU.EX2 R179, R3 ;  /* 0x0000000300b37308 */ /* 0x0006e20000000800 */
[-C--:B------:R-:W-:Y:S02]  /*7520*/  FMUL.FTZ R36, R36, R20.reuse ;  /* 0x0000001424247220 */ /* 0x080fe40000410000 */
[----:B------:R-:W-:Y:S02]  /*7530*/  FMUL.FTZ R37, R37, R20 ;  /* 0x0000001425257220 */ /* 0x000fe40000410000 */
[-C--:B------:R-:W-:Y:S02]  /*7540*/  FMUL.FTZ R38, R38, R19.reuse ;  /* 0x0000001326267220 */ /* 0x080fe40000410000 */
[----:B------:R-:W-:Y:S01]  /*7550*/  FMUL.FTZ R39, R39, R19 ;  /* 0x0000001327277220 */ /* 0x000fe20000410000 */
[C---:B------:R-:W-:Y:S07]  /*7560*/  HMMA.16816.F32.BF16 R24, R12.reuse, R42, R128 ;  /* 0x0000002a0c18723c */ /* 0x040fee0000041880 */
[----:B--2---:R-:W-:Y:S01]  /*7570*/  F2FP.BF16.PACK_AB R128, R234, R233 ;  /* 0x000000e9ea80723e */ /* 0x004fe200000010ff */
[--C-:B---3--:R-:W-:Y:S01]  /*7580*/  FFMA.FTZ R3, R180, c[0x0][0x23c], -R2.reuse ;  /* 0x00008f00b4037a23 */ /* 0x108fe20000010802 */
[----:B------:R-:W-:Y:S01]  /*7590*/  F2FP.BF16.PACK_AB R129, R179, R178 ;  /* 0x000000b2b381723e */ /* 0x000fe200000010ff */
[----:B------:R-:W-:Y:S01]  /*75a0*/  FFMA.FTZ R2, R177, c[0x0][0x23c], -R2 ;  /* 0x00008f00b1027a23 */ /* 0x000fe20000010802 */
[----:B------:R-:W-:Y:S01]  /*75b0*/  F2FP.BF16.PACK_AB R130, R182, R235 ;  /* 0x000000ebb682723e */ /* 0x000fe200000010ff */
[----:B------:R2:W-:Y:S01]  /*75c0*/  MUFU.EX2 R180, R3 ;  /* 0x0000000300b47308 */ /* 0x0005e20000000800 */
[----:B------:R-:W-:Y:S07]  /*75d0*/  HMMA.16816.F32.BF16 R36, R12, R144, R36 ;  /* 0x000000900c24723c */ /* 0x000fee0000041824 */
[----:B------:R-:W3:Y:S01]  /*75e0*/  MUFU.EX2 R177, R2 ;  /* 0x0000000200b17308 */ /* 0x000ee20000000800 */
[----:B--2---:R-:W-:-:S05]  /*75f0*/  MOV R3, R23 ;  /* 0x0000001700037202 */ /* 0x004fca0000000f00 */
[----:B------:R-:W-:Y:S02]  /*7600*/  FFMA.FTZ R12, R251, R20, R3 ;  /* 0x00000014fb0c7223 */ /* 0x000fe40000010003 */
[----:B------:R-:W-:Y:S01]  /*7610*/  FFMA.FTZ R3, R250, R19, R247 ;  /* 0x00000013fa037223 */ /* 0x000fe200000100f7 */
[----:B---3--:R-:W-:Y:S01]  /*7620*/  F2FP.BF16.PACK_AB R131, R177, R180 ;  /* 0x000000b4b183723e */ /* 0x008fe200000010ff */
[----:B------:R-:W-:Y:S01]  /*7630*/  FFMA.FTZ R2, R187, c[0x0][0x23c], -R0 ;  /* 0x00008f00bb027a23 */ /* 0x000fe20000010800 */
[----:B------:R-:W-:Y:S01]  /*7640*/  MOV R187, R22 ;  /* 0x0000001600bb7202 */ /* 0x000fe20000000f00 */
[----:B------:R-:W-:Y:S02]  /*7650*/  FADD.FTZ R3, R246, R3 ;  /* 0x00000003f6037221 */ /* 0x000fe40000010000 */
[----:B------:R2:W-:Y:S02]  /*7660*/  MUFU.EX2 R176, R2 ;  /* 0x0000000200b07308 */ /* 0x0005e40000000800 */
[----:B-1----:R-:W-:Y:S01]  /*7670*/  HMMA.16816.F32.BF16 R116, R128, R4, R116 ;  /* 0x000000048074723c */ /* 0x002fe20000041874 */
[----:B------:R-:W-:-:S04]  /*7680*/  FADD.FTZ R3, R187, R3 ;  /* 0x00000003bb037221 */ /* 0x000fc80000010000 */
[----:B------:R-:W-:-:S03]  /*7690*/  FADD.FTZ R3, R183, R3 ;  /* 0x00000003b7037221 */ /* 0x000fc60000010000 */
[----:B------:R-:W-:Y:S01]  /*76a0*/  HMMA.16816.F32.BF16 R148, R128, R156, R148 ;  /* 0x0000009c8094723c */ /* 0x000fe20000041894 */
[----:B------:R-:W-:-:S04]  /*76b0*/  FADD.FTZ R3, R178, R3 ;  /* 0x00000003b2037221 */ /* 0x000fc80000010000 */
[----:B------:R-:W-:Y:S02]  /*76c0*/  FADD.FTZ R3, R179, R3 ;  /* 0x00000003b3037221 */ /* 0x000fe40000010000 */
[----:B--2---:R-:W-:Y:S01]  /*76d0*/  FFMA.FTZ R2, R185, c[0x0][0x23c], -R0 ;  /* 0x00008f00b9027a23 */ /* 0x004fe20000010800 */
[----:B------:R-:W-:Y:S01]  /*76e0*/  MOV R185, R133 ;  /* 0x0000008500b97202 */ /* 0x000fe20000000f00 */
[----:B------:R-:W-:Y:S01]  /*76f0*/  HMMA.16816.F32.BF16 R160, R128, R172, R160 ;  /* 0x000000ac80a0723c */ /* 0x000fe200000418a0 */
[----:B------:R-:W-:Y:S01]  /*7700*/  FADD.FTZ R3, R180, R3 ;  /* 0x00000003b4037221 */ /* 0x000fe20000010000 */
[----:B------:R1:W2:Y:S03]  /*7710*/  MUFU.EX2 R135, R2 ;  /* 0x0000000200877308 */ /* 0x0002a60000000800 */
[----:B------:R-:W-:-:S03]  /*7720*/  FADD.FTZ R250, R177, R3 ;  /* 0x00000003b1fa7221 */ /* 0x000fc60000010000 */
[C---:B------:R-:W-:Y:S08]  /*7730*/  HMMA.16816.F32.BF16 R36, R128.reuse, R48, R36 ;  /* 0x000000308024723c */ /* 0x040ff00000041824 */
[C---:B----4-:R-:W-:Y:S01]  /*7740*/  HMMA.16816.F32.BF16 R52, R128.reuse, R64, R52 ;  /* 0x000000408034723c */ /* 0x050fe20000041834 */
[--C-:B-1----:R-:W-:Y:S01]  /*7750*/  FFMA.FTZ R2, R186, c[0x0][0x23c], -R0.reuse ;  /* 0x00008f00ba027a23 */ /* 0x102fe20000010800 */
[----:B------:R-:W-:Y:S01]  /*7760*/  MOV R186, R21 ;  /* 0x0000001500ba7202 */ /* 0x000fe20000000f00 */
[----:B------:R-:W-:Y:S01]  /*7770*/  FFMA.FTZ R0, R184, c[0x0][0x23c], -R0 ;  /* 0x00008f00b8007a23 */ /* 0x000fe20000010800 */
[----:B--2---:R-:W-:Y:S01]  /*7780*/  F2FP.BF16.PACK_AB R124, R135, R176 ;  /* 0x000000b0877c723e */ /* 0x004fe200000010ff */
[----:B------:R1:W-:Y:S03]  /*7790*/  MUFU.EX2 R134, R2 ;  /* 0x0000000200867308 */ /* 0x0003e60000000800 */
[C---:B-----5:R-:W-:Y:S05]  /*77a0*/  HMMA.16816.F32.BF16 R68, R128.reuse, R80, R68 ;  /* 0x000000508044723c */ /* 0x060fea0000041844 */
[----:B------:R2:W3:Y:S03]  /*77b0*/  MUFU.EX2 R133, R0 ;  /* 0x0000000000857308 */ /* 0x0004e60000000800 */
        /* <DEDUP_REMOVED lines=32> */
[----:B------:R-:W-:Y:S02]  /*79c0*/  FADD.FTZ R0, R22, R0 ;  /* 0x0000000016007221 */ /* 0x000fe40000010000 */
[----:B------:R-:W-:Y:S01]  /*79d0*/  FADD.FTZ R4, R234, R4 ;  /* 0x00000004ea047221 */ /* 0x000fe20000010000 */
[C---:B------:R-:W-:Y:S01]  /*79e0*/  HMMA.16816.F32.BF16 R164, R124.reuse, R172, R164 ;  /* 0x000000ac7ca4723c */ /* 0x040fe200000418a4 */
[----:B------:R-:W-:Y:S01]  /*79f0*/  FADD.FTZ R2, R134, R2 ;  /* 0x0000000286027221 */ /* 0x000fe20000010000 */
[----:B------:R-:W-:Y:S01]  /*7a00*/  MOV R134, R230 ;  /* 0x000000e600867202 */ /* 0x000fe20000000f00 */
        /* <DEDUP_REMOVED lines=30> */
[----:B------:R-:W3:Y:S04]  /*7bf0*/  LDL.64 R186, [R1+0x38] ;  /* 0x0000380001ba7983 */ /* 0x000ee80000100a00 */
[----:B------:R-:W4:Y:S01]  /*7c00*/  LDL R183, [R1+0x48] ;  /* 0x0000480001b77983 */ /* 0x000f220000100800 */
[----:B------:R-:W-:Y:S01]  /*7c10*/  IADD3 R233, R244, -0x3, RZ ;  /* 0xfffffffdf4e97810 */ /* 0x000fe20007ffe0ff */
[----:B------:R-:W-:-:S04]  /*7c20*/  DEPBAR.LE SB0, 0x0 ;  /* 0x000080000000791a */ /* 0x000fc80000000000 */
[----:B------:R-:W-:Y:S01]  /*7c30*/  SHF.R.S32.HI R0, RZ, 0x1f, R233 ;  /* 0x0000001fff007819 */ /* 0x000fe200000114e9 */
[----:B------:R-:W-:Y:S01]  /*7c40*/  BAR.SYNC.DEFER_BLOCKING 0x0 ;  /* 0x0000000000007b1d */ /* 0x000fe20000010000 */
[----:B------:R-:W-:-:S04]  /*7c50*/  IMAD.WIDE.U32 R4, R233, c[0x0][0x1a0], RZ ;  /* 0x00006800e9047a25 */ /* 0x000fc800078e00ff */
[----:B------:R-:W-:Y:S01]  /*7c60*/  IMAD R0, R0, c[0x0][0x1a0], RZ ;  /* 0x0000680000007a24 */ /* 0x000fe200078e02ff */
[----:B------:R-:W1:Y:S01]  /*7c70*/  S2R R247, SR_TID.X ;  /* 0x0000000000f77919 */ /* 0x000e620000002100 */
[----:B------:R-:W-:Y:S02]  /*7c80*/  IMAD.MOV.U32 R181, RZ, RZ, c[0x0][0x1a0] ;  /* 0x00006800ffb57624 */ /* 0x000fe400078e00ff */
[----:B------:R-:W-:Y:S02]  /*7c90*/  IMAD R2, R233, c[0x0][0x1a4], R0 ;  /* 0x00006900e9027a24 */ /* 0x000fe400078e0200 */
[----:B------:R-:W-:Y:S02]  /*7ca0*/  IMAD.SHL.U32 R181, R181, 0x10, RZ ;  /* 0x00000010b5b57824 */ /* 0x000fe400078e00ff */
[----:B------:R-:W-:Y:S01]  /*7cb0*/  IMAD.IADD R3, R5, 0x1, R2 ;  /* 0x0000000105037824 */ /* 0x000fe200078e0202 */
[----:B------:R-:W-:Y:S01]  /*7cc0*/  @P2 STS.128 [R228+0xa000], RZ ;  /* 0x00a000ffe4002388 */ /* 0x000fe20000000c00 */
[----:B-1----:R-:W-:-:S05]  /*7cd0*/  IMAD.SHL.U32 R247, R247, 0x2, RZ ;  /* 0x00000002f7f77824 */ /* 0x002fca00078e00ff */
[----:B------:R-:W-:Y:S02]  /*7ce0*/  LOP3.LUT R247, R247, 0x6, RZ, 0xc0, !PT ;  /* 0x00000006f7f77812 */ /* 0x000fe400078ec0ff */
        /* <DEDUP_REMOVED lines=14> */
[C---:B------:R-:W-:Y:S01]  /*7dd0*/  @!P2 LEA.HI.X R13, R2.reuse, c[0x0][0x174], R5, 0x1, P4 ;  /* 0x00005d00020daa11 */ /* 0x040fe200020f0c05 */
        /* <DEDUP_REMOVED lines=8> */
[----:B------:R-:W-:-:S03]  /*7e60*/  IADD3 R2, R0, 0x19, RZ ;  /* 0x0000001900027810 */ /* 0x000fc60007ffe0ff */
        /* <DEDUP_REMOVED lines=88> */
[----:B------:R-:W2:Y:S03]  /*83f0*/  LDSM.16.M88.4 R12, [R224+0x4000] ;  /* 0x00400000e00c783b */ /* 0x000ea60000000200 */
[C---:B-1----:R-:W-:Y:S01]  /*8400*/  HMMA.16816.F32.BF16 R196, R4.reuse, R26, R28 ;  /* 0x0000001a04c4723c */ /* 0x042fe2000004181c */
[----:B------:R-:W1:Y:S07]  /*8410*/  LDSM.16.M88.4 R28, [R223+0x1800] ;  /* 0x00180000df1c783b */ /* 0x000e6e0000000200 */
[C---:B------:R-:W-:Y:S08]  /*8420*/  HMMA.16816.F32.BF16 R200, R4.reuse, R20, R200 ;  /* 0x0000001404c8723c */ /* 0x040ff000000418c8 */
[C---:B------:R-:W-:Y:S08]  /*8430*/  HMMA.16816.F32.BF16 R192, R4.reuse, R22, R192 ;  /* 0x0000001604c0723c */ /* 0x040ff000000418c0 */
[----:B------:R-:W-:Y:S01]  /*8440*/  HMMA.16816.F32.BF16 R188, R4, R24, R184 ;  /* 0x0000001804bc723c */ /* 0x000fe200000418b8 */
[----:B------:R-:W4:Y:S01]  /*8450*/  LDSM.16.M88.4 R4, [R224+0x6000] ;  /* 0x00600000e004783b */ /* 0x000f220000000200 */
[----:B------:R-:W-:-:S06]  /*8460*/  DEPBAR.LE SB0, 0x0 ;  /* 0x000080000000791a */ /* 0x000fcc0000000000 */
[C---:B---3--:R-:W-:Y:S01]  /*8470*/  HMMA.16816.F32.BF16 R140, R16.reuse, R20, R140 ;  /* 0x00000014108c723c */ /* 0x048fe2000004188c */
[----:B------:R-:W-:Y:S07]  /*8480*/  I2F R20, R2 ;  /* 0x0000000200147306 */ /* 0x000fee0000201400 */
[C---:B------:R-:W-:Y:S08]  /*8490*/  HMMA.16816.F32.BF16 R136, R16.reuse, R26, R136 ;  /* 0x0000001a1088723c */ /* 0x040ff00000041888 */
[----:B------:R-:W-:Y:S08]  /*84a0*/  HMMA.16816.F32.BF16 R180, R16, R22, R180 ;  /* 0x0000001610b4723c */ /* 0x000ff000000418b4 */
[C---:B--2---:R-:W-:Y:S08]  /*84b0*/  HMMA.16816.F32.BF16 R140, R12.reuse, R32, R140 ;  /* 0x000000200c8c723c */ /* 0x044ff0000004188c */
[C---:B-1----:R-:W-:Y:S08]  /*84c0*/  HMMA.16816.F32.BF16 R184, R12.reuse, R30, R136 ;  /* 0x0000001e0cb8723c */ /* 0x042ff00000041888 */
[----:B------:R-:W-:Y:S08]  /*84d0*/  HMMA.16816.F32.BF16 R180, R12, R34, R180 ;  /* 0x000000220cb4723c */ /* 0x000ff000000418b4 */
[----:B----4-:R-:W-:Y:S01]  /*84e0*/  HMMA.16816.F32.BF16 R136, R4, R32, R200 ;  /* 0x000000200488723c */ /* 0x010fe200000418c8 */
[----:B------:R-:W-:-:S02]  /*84f0*/  FMUL.FTZ R140, R140, c[0x0][0x2ec] ;  /* 0x0000bb008c8c7a20 */ /* 0x000fc40000410000 */
[----:B------:R-:W-:Y:S02]  /*8500*/  FMUL.FTZ R141, R141, c[0x0][0x2ec] ;  /* 0x0000bb008d8d7a20 */ /* 0x000fe40000410000 */
[----:B------:R-:W-:Y:S01]  /*8510*/  MUFU.TANH R201, R140 ;  /* 0x0000008c00c97308 */ /* 0x000fe20000002400 */
[----:B------:R-:W-:Y:S02]  /*8520*/  FMUL.FTZ R143, R143, c[0x0][0x2ec] ;  /* 0x0000bb008f8f7a20 */ /* 0x000fe40000410000 */
[----:B------:R-:W-:Y:S01]  /*8530*/  HMMA.16816.F32.BF16 R32, R4, R34, R192 ;  /* 0x000000220420723c */ /* 0x000fe200000418c0 */
[----:B------:R-:W-:Y:S02]  /*8540*/  FMUL.FTZ R142, R142, c[0x0][0x2ec] ;  /* 0x0000bb008e8e7a20 */ /* 0x000fe40000410000 */
[----:B------:R-:W-:Y:S02]  /*8550*/  FMUL.FTZ R184, R184, c[0x0][0x2ec] ;  /* 0x0000bb00b8b87a20 */ /* 0x000fe40000410000 */
[----:B------:R-:W-:Y:S01]  /*8560*/  MUFU.TANH R27, R141 ;  /* 0x0000008d001b7308 */ /* 0x000fe20000002400 */
[----:B------:R-:W-:-:S02]  /*8570*/  FMUL.FTZ R185, R185, c[0x0][0x2ec] ;  /* 0x0000bb00b9b97a20 */ /* 0x000fc40000410000 */
[----:B------:R-:W-:Y:S01]  /*8580*/  HMMA.16816.F32.BF16 R176, R16, R24, R176 ;  /* 0x0000001810b0723c */ /* 0x000fe200000418b0 */
[----:B------:R-:W-:Y:S02]  /*8590*/  FMUL.FTZ R180, R180, c[0x0][0x2ec] ;  /* 0x0000bb00b4b47a20 */ /* 0x000fe40000410000 */
[----:B------:R-:W-:Y:S02]  /*85a0*/  FMUL.FTZ R182, R182, c[0x0][0x2ec] ;  /* 0x0000bb00b6b67a20 */ /* 0x000fe40000410000 */
[----:B------:R-:W-:Y:S01]  /*85b0*/  MUFU.TANH R26, R143 ;  /* 0x0000008f001a7308 */ /* 0x000fe20000002400 */
[----:B------:R-:W-:Y:S01]  /*85c0*/  FMUL.FTZ R181, R181, c[0x0][0x2ec] ;  /* 0x0000bb00b5b57a20 */ /* 0x000fe20000410000 */
[C---:B------:R-:W-:Y:S01]  /*85d0*/  IADD3 R18, R0.reuse, 0x1, RZ ;  /* 0x0000000100127810 */ /* 0x040fe20007ffe0ff */
[----:B------:R-:W-:Y:S01]  /*85e0*/  FMUL.FTZ R139, R139, c[0x0][0x2ec] ;  /* 0x0000bb008b8b7a20 */ /* 0x000fe20000410000 */
[C---:B------:R-:W-:Y:S01]  /*85f0*/  IADD3 R17, R0.reuse, 0x8, RZ ;  /* 0x0000000800117810 */ /* 0x040fe20007ffe0ff */
[----:B------:R-:W-:Y:S01]  /*8600*/  FMUL.FTZ R137, R137, c[0x0][0x2ec] ;  /* 0x0000bb0089897a20 */ /* 0x000fe20000410000 */
[----:B------:R-:W-:Y:S01]  /*8610*/  IADD3 R16, R0, 0x9, RZ ;  /* 0x0000000900107810 */ /* 0x000fe20007ffe0ff */
[----:B------:R-:W-:Y:S01]  /*8620*/  FMUL.FTZ R183, R183, c[0x0][0x2ec] ;  /* 0x0000bb00b7b77a20 */ /* 0x000fe20000410000 */
[----:B------:R-:W1:Y:S01]  /*8630*/  I2F R23, R18 ;  /* 0x0000001200177306 */ /* 0x000e620000201400 */
[----:B------:R-:W-:Y:S01]  /*8640*/  FMUL.FTZ R136, R136, c[0x0][0x2ec] ;  /* 0x0000bb0088887a20 */ /* 0x000fe20000410000 */
[----:B------:R-:W-:Y:S01]  /*8650*/  ISETP.GE.AND P5, PT, R18, R8, PT ;  /* 0x000000081200720c */ /* 0x000fe20003fa6270 */
[----:B------:R-:W-:Y:S01]  /*8660*/  FMUL.FTZ R32, R32, c[0x0][0x2ec] ;  /* 0x0000bb0020207a20 */ /* 0x000fe20000410000 */
[C---:B------:R-:W-:Y:S01]  /*8670*/  ISETP.GE.AND P4, PT, R18.reuse, R9, PT ;  /* 0x000000091200720c */ /* 0x040fe20003f86270 */
[----:B------:R-:W-:Y:S01]  /*8680*/  FMUL.FTZ R33, R33, c[0x0][0x2ec] ;  /* 0x0000bb0021217a20 */ /* 0x000fe20000410000 */
[----:B------:R-:W-:Y:S01]  /*8690*/  ISETP.GE.AND P0, PT, R18, R10, PT ;  /* 0x0000000a1200720c */ /* 0x000fe20003f06270 */
[----:B------:R-:W-:Y:S01]  /*86a0*/  FMUL.FTZ R34, R34, c[0x0][0x2ec] ;  /* 0x0000bb0022227a20 */ /* 0x000fe20000410000 */
[----:B------:R-:W-:Y:S01]  /*86b0*/  MUFU.TANH R135, R32 ;  /* 0x0000002000877308 */ /* 0x000fe20000002400 */
[----:B------:R-:W-:Y:S01]  /*86c0*/  FMUL.FTZ R25, R35, c[0x0][0x2ec] ;  /* 0x0000bb0023197a20 */ /* 0x000fe20000410000 */
[----:B------:R-:W-:Y:S01]  /*86d0*/  ISETP.GE.AND P6, PT, R18, R11, PT ;  /* 0x0000000b1200720c */ /* 0x000fe20003fc6270 */
[----:B------:R-:W-:Y:S01]  /*86e0*/  HMMA.16816.F32.BF16 R176, R12, R28, R176 ;  /* 0x0000001c0cb0723c */ /* 0x000fe200000418b0 */
[----:B------:R-:W-:Y:S01]  /*86f0*/  FMUL.FTZ R138, R138, c[0x0][0x2ec] ;  /* 0x0000bb008a8a7a20 */ /* 0x000fe20000410000 */
[----:B------:R-:W-:Y:S01]  /*8700*/  ISETP.GE.AND P3, PT, R17, R8, PT ;  /* 0x000000081100720c */ /* 0x000fe20003f66270 */
[----:B------:R-:W-:-:S02]  /*8710*/  FMUL.FTZ R187, R187, c[0x0][0x2ec] ;  /* 0x0000bb00bbbb7a20 */ /* 0x000fc40000410000 */
[----:B------:R-:W-:Y:S01]  /*8720*/  MUFU.TANH R141, R33 ;  /* 0x00000021008d7308 */ /* 0x000fe20000002400 */
[CC--:B-1----:R-:W-:Y:S01]  /*8730*/  FFMA.FTZ R27, R23.reuse, R132.reuse, R27 ;  /* 0x00000084171b7223 */ /* 0x0c2fe2000001001b */
[C---:B------:R-:W-:Y:S01]  /*8740*/  IADD3 R13, R0.reuse, 0x10, RZ ;  /* 0x00000010000d7810 */ /* 0x040fe20007ffe0ff */
[----:B------:R-:W-:Y:S01]  /*8750*/  FFMA.FTZ R26, R23, R132, R26 ;  /* 0x00000084171a7223 */ /* 0x000fe2000001001a */
[----:B------:R-:W-:Y:S02]  /*8760*/  IADD3 R12, R0, 0x11, RZ ;  /* 0x00000011000c7810 */ /* 0x000fe40007ffe0ff */
[----:B------:R-:W-:Y:S02]  /*8770*/  FSEL R27, R27, -INF , !P5 ;  /* 0xff8000001b1b7808 */ /* 0x000fe40006800000 */
[----:B------:R1:W-:Y:S01]  /*8780*/  MUFU.TANH R140, R34 ;  /* 0x00000022008c7308 */ /* 0x0003e20000002400 */
[----:B------:R-:W-:-:S07]  /*8790*/  ISETP.GE.AND P5, PT, R17, R9, PT ;  /* 0x000000091100720c */ /* 0x000fce0003fa6270 */
[----:B------:R-:W-:Y:S03]  /*87a0*/  MUFU.TANH R133, R137 ;  /* 0x0000008900857308 */ /* 0x000fe60000002400 */
[----:B------:R-:W-:Y:S02]  /*87b0*/  FMUL.FTZ R176, R176, c[0x0][0x2ec] ;  /* 0x0000bb00b0b07a20 */ /* 0x000fe40000410000 */
[----:B------:R-:W-:Y:S02]  /*87c0*/  FMUL.FTZ R178, R178, c[0x0][0x2ec] ;  /* 0x0000bb00b2b27a20 */ /* 0x000fe40000410000 */
[----:B------:R-:W-:Y:S01]  /*87d0*/  FMUL.FTZ R179, R179, c[0x0][0x2ec] ;  /* 0x0000bb00b3b37a20 */ /* 0x000fe20000410000 */
[----:B-1----:R-:W-:Y:S01]  /*87e0*/  HMMA.16816.F32.BF16 R32, R4, R28, R188 ;  /* 0x0000001c0420723c */ /* 0x002fe200000418bc */
[----:B------:R-:W1:Y:S01]  /*87f0*/  MUFU.TANH R139, R139 ;  /* 0x0000008b008b7308 */ /* 0x000e620000002400 */
[----:B------:R-:W-:-:S06]  /*8800*/  FMUL.FTZ R177, R177, c[0x0][0x2ec] ;  /* 0x0000bb00b1b17a20 */ /* 0x000fcc0000410000 */
[----:B------:R-:W-:Y:S01]  /*8810*/  HMMA.16816.F32.BF16 R28, R4, R30, R196 ;  /* 0x0000001e041c723c */ /* 0x000fe200000418c4 */
[----:B------:R-:W2:Y:S08]  /*8820*/  I2F R22, R17 ;  /* 0x0000001100167306 */ /* 0x000eb00000201400 */
[----:B------:R-:W-:Y:S01]  /*8830*/  MUFU.TANH R180, R180 ;  /* 0x000000b400b47308 */ /* 0x000fe20000002400 */
[----:B-1----:R-:W-:-:S06]  /*8840*/  FFMA.FTZ R18, R23, R132, R139 ;  /* 0x0000008417127223 */ /* 0x002fcc000001008b */
[----:B------:R-:W-:Y:S01]  /*8850*/  FMUL.FTZ R32, R32, c[0x0][0x2ec] ;  /* 0x0000bb0020207a20 */ /* 0x000fe20000410000 */
[----:B------:R-:W-:Y:S01]  /*8860*/  MUFU.TANH R182, R182 ;  /* 0x000000b600b67308 */ /* 0x000fe20000002400 */
[----:B------:R-:W-:Y:S02]  /*8870*/  FMUL.FTZ R34, R34, c[0x0][0x2ec] ;  /* 0x0000bb0022227a20 */ /* 0x000fe40000410000 */
[-C--:B--2---:R-:W-:Y:S02]  /*8880*/  FFMA.FTZ R4, R22, R132.reuse, R140 ;  /* 0x0000008416047223 */ /* 0x084fe4000001008c */
[----:B------:R-:W-:Y:S02]  /*8890*/  FMUL.FTZ R35, R35, c[0x0][0x2ec] ;  /* 0x0000bb0023237a20 */ /* 0x000fe40000410000 */
[----:B------:R-:W-:Y:S01]  /*88a0*/  FMUL.FTZ R30, R30, c[0x0][0x2ec] ;  /* 0x0000bb001e1e7a20 */ /* 0x000fe20000410000 */
[----:B------:R-:W1:Y:S08]  /*88b0*/  I2F R21, R16 ;  /* 0x0000001000157306 */ /* 0x000e700000201400 */
[----:B------:R-:W2:Y:S08]  /*88c0*/  MUFU.TANH R181, R181 ;  /* 0x000000b500b57308 */ /* 0x000eb00000002400 */
[----:B------:R-:W-:Y:S01]  /*88d0*/  MUFU.TANH R183, R183 ;  /* 0x000000b700b77308 */ /* 0x000fe20000002400 */
[----:B-1----:R-:W-:-:S07]  /*88e0*/  FFMA.FTZ R6, R21, R132, R141 ;  /* 0x0000008415067223 */ /* 0x002fce000001008d */
[----:B------:R1:W3:Y:S01]  /*88f0*/  MUFU.TANH R137, R25 ;  /* 0x0000001900897308 */ /* 0x0002e20000002400 */
[----:B--2---:R-:W-:-:S07]  /*8900*/  FFMA.FTZ R5, R21, R132, R181 ;  /* 0x0000008415057223 */ /* 0x004fce00000100b5 */
[----:B------:R-:W-:Y:S01]  /*8910*/  MUFU.TANH R143, R136 ;  /* 0x00000088008f7308 */ /* 0x000fe20000002400 */
[----:B-1----:R-:W-:-:S07]  /*8920*/  FFMA.FTZ R25, R23, R132, R133 ;  /* 0x0000008417197223 */ /* 0x002fce0000010085 */
[----:B------:R-:W-:Y:S01]  /*8930*/  I2F R19, R13 ;  /* 0x0000000d00137306 */ /* 0x000fe20000201400 */
[----:B------:R-:W-:Y:S01]  /*8940*/  FMUL.FTZ R23, R33, c[0x0][0x2ec] ;  /* 0x0000bb0021177a20 */ /* 0x000fe20000410000 */
[----:B------:R-:W-:Y:S01]  /*8950*/  FSEL R33, R26, -INF , !P4 ;  /* 0xff8000001a217808 */ /* 0x000fe20006000000 */
[----:B---3--:R-:W-:Y:S01]  /*8960*/  FFMA.FTZ R7, R21, R132, R137 ;  /* 0x0000008415077223 */ /* 0x008fe20000010089 */
[----:B------:R-:W-:Y:S02]  /*8970*/  FSEL R133, R25, -INF , !P0 ;  /* 0xff80000019857808 */ /* 0x000fe40004000000 */
[C---:B------:R-:W-:Y:S02]  /*8980*/  ISETP.GE.AND P4, PT, R17.reuse, R10, PT ;  /* 0x0000000a1100720c */ /* 0x040fe40003f86270 */
[----:B------:R-:W-:Y:S01]  /*8990*/  MUFU.TANH R176, R176 ;  /* 0x000000b000b07308 */ /* 0x000fe20000002400 */
[----:B------:R-:W-:Y:S01]  /*89a0*/  ISETP.GE.AND P0, PT, R17, R11, PT ;  /* 0x0000000b1100720c */ /* 0x000fe20003f06270 */
[----:B------:R-:W-:-:S06]  /*89b0*/  FFMA.FTZ R17, R22, R132, R135 ;  /* 0x0000008416117223 */ /* 0x000fcc0000010087 */
[----:B------:R-:W-:Y:S08]  /*89c0*/  MUFU.TANH R178, R178 ;  /* 0x000000b200b27308 */ /* 0x000ff00000002400 */
[----:B------:R1:W2:Y:S08]  /*89d0*/  MUFU.TANH R136, R32 ;  /* 0x0000002000887308 */ /* 0x0002b00000002400 */
[----:B------:R-:W-:Y:S08]  /*89e0*/  MUFU.TANH R200, R142 ;  /* 0x0000008e00c87308 */ /* 0x000ff00000002400 */
[----:B------:R3:W-:Y:S01]  /*89f0*/  MUFU.TANH R142, R138 ;  /* 0x0000008a008e7308 */ /* 0x0007e20000002400 */
[----:B-1----:R-:W-:Y:S01]  /*8a00*/  FSEL R32, R4, -INF , !P0 ;  /* 0xff80000004207808 */ /* 0x002fe20004000000 */
[----:B--2---:R-:W-:Y:S01]  /*8a10*/  FFMA.FTZ R4, R19, R132, R136 ;  /* 0x0000008413047223 */ /* 0x004fe20000010088 */
[----:B------:R-:W-:-:S05]  /*8a20*/  ISETP.GE.AND P0, PT, R13, R8, PT ;  /* 0x000000080d00720c */ /* 0x000fca0003f06270 */
[----:B------:R1:W-:Y:S01]  /*8a30*/  MUFU.TANH R139, R23 ;  /* 0x00000017008b7308 */ /* 0x0003e20000002400 */
[----:B---3--:R-:W-:Y:S01]  /*8a40*/  FSEL R138, R18, -INF , !P6 ;  /* 0xff800000128a7808 */ /* 0x008fe20007000000 */
[----:B------:R-:W-:-:S06]  /*8a50*/  FFMA.FTZ R18, R22, R132, R182 ;  /* 0x0000008416127223 */ /* 0x000fcc00000100b6 */
[----:B------:R2:W-:Y:S01]  /*8a60*/  MUFU.TANH R134, R34 ;  /* 0x0000002200867308 */ /* 0x0005e20000002400 */
[----:B------:R-:W-:Y:S02]  /*8a70*/  ISETP.GE.AND P6, PT, R16, R8, PT ;  /* 0x000000081000720c */ /* 0x000fe40003fc6270 */
[----:B------:R-:W-:Y:S01]  /*8a80*/  FSEL R26, R18, -INF , !P5 ;  /* 0xff800000121a7808 */ /* 0x000fe20006800000 */
[----:B-1----:R-:W-:Y:S01]  /*8a90*/  FFMA.FTZ R23, R22, R132, R180 ;  /* 0x0000008416177223 */ /* 0x002fe200000100b4 */
[----:B------:R-:W-:-:S03]  /*8aa0*/  ISETP.GE.AND P5, PT, R16, R10, PT ;  /* 0x0000000a1000720c */ /* 0x000fc60003fa6270 */
[----:B------:R-:W-:Y:S01]  /*8ab0*/  I2F R15, R12 ;  /* 0x0000000c000f7306 */ /* 0x000fe20000201400 */
[----:B------:R-:W-:Y:S02]  /*8ac0*/  FSEL R23, R23, -INF , !P3 ;  /* 0xff80000017177808 */ /* 0x000fe40005800000 */
[----:B------:R-:W-:Y:S02]  /*8ad0*/  ISETP.GE.AND P3, PT, R16, R9, PT ;  /* 0x000000091000720c */ /* 0x000fe40003f66270 */
[----:B------:R-:W-:Y:S01]  /*8ae0*/  FSEL R25, R6, -INF , !P5 ;  /* 0xff80000006197808 */ /* 0x000fe20006800000 */
[-C--:B------:R-:W-:Y:S01]  /*8af0*/  FFMA.FTZ R6, R19, R132.reuse, R176 ;  /* 0x0000008413067223 */ /* 0x080fe200000100b0 */
[----:B--2---:R-:W-:Y:S01]  /*8b00*/  FSEL R34, R17, -INF , !P4 ;  /* 0xff80000011227808 */ /* 0x004fe20006000000 */
[----:B------:R-:W1:Y:S01]  /*8b10*/  MUFU.TANH R179, R179 ;  /* 0x000000b300b37308 */ /* 0x000e620000002400 */
[----:B------:R-:W-:Y:S01]  /*8b20*/  ISETP.GE.AND P4, PT, R16, R11, PT ;  /* 0x0000000b1000720c */ /* 0x000fe20003f86270 */
[-C--:B------:R-:W-:Y:S01]  /*8b30*/  FFMA.FTZ R16, R21, R132.reuse, R183 ;  /* 0x0000008415107223 */ /* 0x080fe200000100b7 */
[----:B------:R-:W-:Y:S01]  /*8b40*/  FSEL R21, R5, -INF , !P6 ;  /* 0xff80000005157808 */ /* 0x000fe20007000000 */
[----:B------:R-:W-:Y:S01]  /*8b50*/  FFMA.FTZ R5, R19, R132, R178 ;  /* 0x0000008413057223 */ /* 0x000fe200000100b2 */
[----:B------:R-:W-:-:S02]  /*8b60*/  ISETP.GE.AND P6, PT, R13, R9, PT ;  /* 0x000000090d00720c */ /* 0x000fc40003fc6270 */
[----:B------:R-:W-:Y:S01]  /*8b70*/  FSEL R22, R16, -INF , !P3 ;  /* 0xff80000010167808 */ /* 0x000fe20005800000 */
[----:B------:R2:W-:Y:S01]  /*8b80*/  MUFU.TANH R17, R35 ;  /* 0x0000002300117308 */ /* 0x0005e20000002400 */
[C---:B------:R-:W-:Y:S02]  /*8b90*/  ISETP.GE.AND P3, PT, R13.reuse, R10, PT ;  /* 0x0000000a0d00720c */ /* 0x040fe40003f66270 */
[----:B------:R-:W-:Y:S01]  /*8ba0*/  ISETP.GE.AND P5, PT, R13, R11, PT ;  /* 0x0000000b0d00720c */ /* 0x000fe20003fa6270 */
[----:B------:R-:W-:Y:S01]  /*8bb0*/  FMUL.FTZ R13, R186, c[0x0][0x2ec] ;  /* 0x0000bb00ba0d7a20 */ /* 0x000fe20000410000 */
[----:B------:R-:W-:Y:S02]  /*8bc0*/  FSEL R181, R6, -INF , !P0 ;  /* 0xff80000006b57808 */ /* 0x000fe40004000000 */
[----:B------:R-:W-:Y:S01]  /*8bd0*/  FSEL R182, R5, -INF , !P6 ;  /* 0xff80000005b67808 */ /* 0x000fe20007000000 */
[----:B------:R-:W3:Y:S01]  /*8be0*/  MUFU.TANH R177, R177 ;  /* 0x000000b100b17308 */ /* 0x000ee20000002400 */
[----:B------:R-:W-:Y:S01]  /*8bf0*/  FSEL R190, R4, -INF , !P3 ;  /* 0xff80000004be7808 */ /* 0x000fe20005800000 */
[CC--:B-1----:R-:W-:Y:S01]  /*8c00*/  FFMA.FTZ R6, R15.reuse, R132.reuse, R179 ;  /* 0x000000840f067223 */ /* 0x0c2fe200000100b3 */
[C---:B------:R-:W-:Y:S01]  /*8c10*/  ISETP.GE.AND P0, PT, R12.reuse, R9, PT ;  /* 0x000000090c00720c */ /* 0x040fe20003f06270 */
[----:B------:R-:W-:Y:S01]  /*8c20*/  FFMA.FTZ R5, R15, R132, R139 ;  /* 0x000000840f057223 */ /* 0x000fe2000001008b */
[C---:B------:R-:W-:Y:S01]  /*8c30*/  ISETP.GE.AND P6, PT, R12.reuse, R10, PT ;  /* 0x0000000a0c00720c */ /* 0x040fe20003fc6270 */
[----:B------:R-:W-:Y:S01]  /*8c40*/  FFMA.FTZ R4, R19, R132, R134 ;  /* 0x0000008413047223 */ /* 0x000fe20000010086 */
[----:B------:R-:W-:Y:S01]  /*8c50*/  ISETP.GE.AND P3, PT, R12, R11, PT ;  /* 0x0000000b0c00720c */ /* 0x000fe20003f66270 */
[----:B------:R-:W-:Y:S01]  /*8c60*/  I2F R14, R3 ;  /* 0x00000003000e7306 */ /* 0x000fe20000201400 */
[----:B--2---:R-:W-:-:S02]  /*8c70*/  FSEL R35, R7, -INF , !P4 ;  /* 0xff80000007237808 */ /* 0x004fc40006000000 */
[----:B------:R-:W-:Y:S01]  /*8c80*/  ISETP.GE.AND P4, PT, R12, R8, PT ;  /* 0x000000080c00720c */ /* 0x000fe20003f86270 */
[----:B------:R-:W-:Y:S01]  /*8c90*/  FMUL.FTZ R12, R28, c[0x0][0x2ec] ;  /* 0x0000bb001c0c7a20 */ /* 0x000fe20000410000 */
[----:B------:R-:W-:Y:S02]  /*8ca0*/  FSEL R180, R6, -INF , !P0 ;  /* 0xff80000006b47808 */ /* 0x000fe40004000000 */
[----:B------:R-:W-:Y:S01]  /*8cb0*/  FSEL R188, R5, -INF , !P6 ;  /* 0xff80000005bc7808 */ /* 0x000fe20007000000 */
[----:B------:R-:W1:Y:S01]  /*8cc0*/  MUFU.TANH R184, R184 ;  /* 0x000000b800b87308 */ /* 0x000e620000002400 */
[----:B---3--:R-:W-:Y:S01]  /*8cd0*/  FFMA.FTZ R7, R15, R132, R177 ;  /* 0x000000840f077223 */ /* 0x008fe200000100b1 */
[----:B------:R-:W-:Y:S01]  /*8ce0*/  ISETP.GE.AND P6, PT, R3, R8, PT ;  /* 0x000000080300720c */ /* 0x000fe20003fc6270 */
[----:B------:R-:W-:Y:S01]  /*8cf0*/  FFMA.FTZ R15, R15, R132, R17 ;  /* 0x000000840f0f7223 */ /* 0x000fe20000010011 */
[----:B------:R-:W-:Y:S02]  /*8d00*/  FSEL R196, R4, -INF , !P5 ;  /* 0xff80000004c47808 */ /* 0x000fe40006800000 */
[----:B------:R-:W-:-:S02]  /*8d10*/  FSEL R178, R7, -INF , !P4 ;  /* 0xff80000007b27808 */ /* 0x000fc40006000000 */
[----:B------:R-:W2:Y:S01]  /*8d20*/  MUFU.TANH R13, R13 ;  /* 0x0000000d000d7308 */ /* 0x000ea20000002400 */
[----:B------:R-:W-:Y:S02]  /*8d30*/  FSEL R198, R15, -INF , !P3 ;  /* 0xff8000000fc67808 */ /* 0x000fe40005800000 */
[-C--:B------:R-:W-:Y:S02]  /*8d40*/  ISETP.GE.AND P3, PT, R3, R9.reuse, PT ;  /* 0x000000090300720c */ /* 0x080fe40003f66270 */
[C---:B------:R-:W-:Y:S02]  /*8d50*/  ISETP.GE.AND P5, PT, R0.reuse, R8, PT ;  /* 0x000000080000720c */ /* 0x040fe40003fa6270 */
[----:B------:R-:W-:Y:S01]  /*8d60*/  ISETP.GE.AND P4, PT, R0, R9, PT ;  /* 0x000000090000720c */ /* 0x000fe20003f86270 */
[----:B------:R-:W3:Y:S01]  /*8d70*/  MUFU.TANH R12, R12 ;  /* 0x0000000c000c7308 */ /* 0x000ee20000002400 */
[----:B-1----:R-:W-:Y:S01]  /*8d80*/  FFMA.FTZ R6, R14, R132, R184 ;  /* 0x000000840e067223 */ /* 0x002fe200000100b8 */
[----:B------:R-:W-:Y:S01]  /*8d90*/  BAR.SYNC.DEFER_BLOCKING 0x0 ;  /* 0x0000000000007b1d */ /* 0x000fe20000010000 */
[----:B------:R-:W-:-:S03]  /*8da0*/  ISETP.GE.AND P0, PT, R0, R10, PT ;  /* 0x0000000a0000720c */ /* 0x000fc60003f06270 */
[----:B------:R-:W-:Y:S02]  /*8db0*/  FSEL R177, R6, -INF , !P6 ;  /* 0xff80000006b17808 */ /* 0x000fe40007000000 */
[----:B------:R1:W4:Y:S01]  /*8dc0*/  I2F R24, R0 ;  /* 0x0000000000187306 */ /* 0x0003220000201400 */
[----:B--2---:R-:W-:Y:S01]  /*8dd0*/  FFMA.FTZ R5, R14, R132, R13 ;  /* 0x000000840e057223 */ /* 0x004fe2000001000d */
[----:B------:R-:W-:-:S04]  /*8de0*/  ISETP.GE.AND P6, PT, R3, R10, PT ;  /* 0x0000000a0300720c */ /* 0x000fc80003fc6270 */
[----:B------:R-:W-:Y:S01]  /*8df0*/  FSEL R179, R5, -INF , !P3 ;  /* 0xff80000005b37808 */ /* 0x000fe20005800000 */
[----:B---3--:R-:W-:Y:S01]  /*8e00*/  FFMA.FTZ R4, R14, R132, R12 ;  /* 0x000000840e047223 */ /* 0x008fe2000001000c */
[----:B------:R-:W2:Y:S01]  /*8e10*/  MUFU.TANH R7, R30 ;  /* 0x0000001e00077308 */ /* 0x000ea20000002400 */
[----:B------:R-:W-:-:S03]  /*8e20*/  ISETP.GE.AND P3, PT, R0, R11, PT ;  /* 0x0000000b0000720c */ /* 0x000fc60003f66270 */
[----:B------:R-:W-:Y:S01]  /*8e30*/  FSEL R189, R4, -INF , !P6 ;  /* 0xff80000004bd7808 */ /* 0x000fe20007000000 */
[----:B------:R-:W-:Y:S01]  /*8e40*/  FMUL.FTZ R4, R31, c[0x0][0x2ec] ;  /* 0x0000bb001f047a20 */ /* 0x000fe20000410000 */
[----:B------:R-:W-:Y:S01]  /*8e50*/  ISETP.GE.AND P6, PT, R3, R11, PT ;  /* 0x0000000b0300720c */ /* 0x000fe20003fc6270 */
[----:B-1----:R-:W-:Y:S01]  /*8e60*/  FMUL.FTZ R0, R29, c[0x0][0x2ec] ;  /* 0x0000bb001d007a20 */ /* 0x002fe20000410000 */
[----:B------:R-:W1:Y:S01]  /*8e70*/  MUFU.TANH R185, R185 ;  /* 0x000000b900b97308 */ /* 0x000e620000002400 */
[CC--:B----4-:R-:W-:Y:S02]  /*8e80*/  FFMA.FTZ R18, R24.reuse, R132.reuse, R142 ;  /* 0x0000008418127223 */ /* 0x0d0fe4000001008e */
[CC--:B------:R-:W-:Y:S02]  /*8e90*/  FFMA.FTZ R15, R24.reuse, R132.reuse, R201 ;  /* 0x00000084180f7223 */ /* 0x0c0fe400000100c9 */
[-C--:B------:R-:W-:Y:S01]  /*8ea0*/  FFMA.FTZ R16, R24, R132.reuse, R200 ;  /* 0x0000008418107223 */ /* 0x080fe200000100c8 */
[----:B------:R-:W-:Y:S01]  /*8eb0*/  FSEL R18, R18, -INF , !P3 ;  /* 0xff80000012127808 */ /* 0x000fe20005800000 */
[-C--:B------:R-:W-:Y:S01]  /*8ec0*/  FFMA.FTZ R17, R24, R132.reuse, R143 ;  /* 0x0000008418117223 */ /* 0x080fe2000001008f */
[----:B------:R-:W3:Y:S01]  /*8ed0*/  MUFU.TANH R13, R187 ;  /* 0x000000bb000d7308 */ /* 0x000ee20000002400 */
[----:B------:R-:W-:Y:S01]  /*8ee0*/  ISETP.GE.AND P3, PT, R244, 0x4, PT ;  /* 0x00000004f400780c */ /* 0x000fe20003f66270 */
[----:B--2---:R-:W-:Y:S01]  /*8ef0*/  FFMA.FTZ R14, R14, R132, R7 ;  /* 0x000000840e0e7223 */ /* 0x004fe20000010007 */
[----:B------:R-:W-:-:S02]  /*8f00*/  FSEL R15, R15, -INF , !P5 ;  /* 0xff8000000f0f7808 */ /* 0x000fc40006800000 */
[----:B------:R-:W-:Y:S02]  /*8f10*/  FSEL R16, R16, -INF , !P4 ;  /* 0xff80000010107808 */ /* 0x000fe40006000000 */
[----:B------:R-:W-:Y:S01]  /*8f20*/  FSEL R197, R14, -INF , !P6 ;  /* 0xff8000000ec57808 */ /* 0x000fe20007000000 */
[----:B------:R-:W2:Y:S01]  /*8f30*/  MUFU.TANH R0, R0 ;  /* 0x0000000000007308 */ /* 0x000ea20000002400 */
[----:B------:R-:W-:Y:S01]  /*8f40*/  FSEL R17, R17, -INF , !P0 ;  /* 0xff80000011117808 */ /* 0x000fe20004000000 */
[----:B-1----:R-:W-:Y:S01]  /*8f50*/  FFMA.FTZ R3, R20, R132, R185 ;  /* 0x0000008414037223 */ /* 0x002fe200000100b9 */
[C---:B------:R-:W-:Y:S02]  /*8f60*/  ISETP.GE.AND P6, PT, R2.reuse, R8, PT ;  /* 0x000000080200720c */ /* 0x040fe40003fc6270 */
[C---:B------:R-:W-:Y:S02]  /*8f70*/  ISETP.GE.AND P5, PT, R2.reuse, R9, PT ;  /* 0x000000090200720c */ /* 0x040fe40003fa6270 */
[C---:B------:R-:W-:Y:S01]  /*8f80*/  ISETP.GE.AND P4, PT, R2.reuse, R10, PT ;  /* 0x0000000a0200720c */ /* 0x040fe20003f86270 */
[----:B------:R-:W1:Y:S01]  /*8f90*/  MUFU.TANH R4, R4 ;  /* 0x0000000400047308 */ /* 0x000e620000002400 */
[----:B------:R-:W-:Y:S01]  /*8fa0*/  ISETP.GE.AND P0, PT, R2, R11, PT ;  /* 0x0000000b0200720c */ /* 0x000fe20003f06270 */
[----:B---3--:R-:W-:Y:S01]  /*8fb0*/  FFMA.FTZ R2, R20, R132, R13 ;  /* 0x0000008414027223 */ /* 0x008fe2000001000d */
[----:B------:R-:W-:-:S04]  /*8fc0*/  FSEL R139, R3, -INF , !P6 ;  /* 0xff800000038b7808 */ /* 0x000fc80007000000 */
[----:B------:R-:W-:Y:S01]  /*8fd0*/  FSEL R176, R2, -INF , !P5 ;  /* 0xff80000002b07808 */ /* 0x000fe20006800000 */
[----:B--2---:R-:W-:-:S05]  /*8fe0*/  FFMA.FTZ R0, R20, R132, R0 ;  /* 0x0000008414007223 */ /* 0x004fca0000010000 */
[----:B------:R-:W-:Y:S01]  /*8ff0*/  FSEL R183, R0, -INF , !P4 ;  /* 0xff80000000b77808 */ /* 0x000fe20006000000 */
[----:B-1----:R-:W-:-:S05]  /*9000*/  FFMA.FTZ R20, R20, R132, R4 ;  /* 0x0000008414147223 */ /* 0x002fca0000010004 */
[----:B------:R-:W-:Y:S01]  /*9010*/  FSEL R191, R20, -INF , !P0 ;  /* 0xff80000014bf7808 */ /* 0x000fe20004000000 */
[----:B------:R-:W-:Y:S05]  /*9020*/  @!P3 BRA `(.L_x_1345) ;  /* 0x000002f00000b947 */ /* 0x000fea0003800000 */
[----:B------:R-:W2:Y:S04]  /*9030*/  LDL.64 R238, [R1+0x20] ;  /* 0x0000200001ee7983 */ /* 0x000ea80000100a00 */
[----:B------:R-:W3:Y:S04]  /*9040*/  LDL.64 R240, [R1+0x18] ;  /* 0x0000180001f07983 */ /* 0x000ee80000100a00 */
[----:B------:R-:W4:Y:S01]  /*9050*/  LDL R247, [R1+0x30] ;  /* 0x0000300001f77983 */ /* 0x000f220000100800 */
        /* <DEDUP_REMOVED lines=42> */
.L_x_1347:
[----:B------:R-:W-:Y:S05]  /*9300*/  BSYNC B0 ;  /* 0x0000000000007941 */ /* 0x000fea0003800000 */
.L_x_1346:
[----:B------:R-:W0:Y:S02]  /*9310*/  LDGDEPBAR ;  /* 0x00000000000079af */ /* 0x000e240000000000 */
.L_x_1345:
        /* <DEDUP_REMOVED lines=33> */
[----:B--2---:R-:W-:Y:S01]  /*9530*/  FMNMX.FTZ R0, R5, R0, !PT ;  /* 0x0000000005007209 */ /* 0x004fe20007810000 */
[----:B------:R-:W2:Y:S01]  /*9540*/  SHFL.BFLY PT, R134, R2, 0x2, 0x1f ;  /* 0x0c401f0002867f89 */ /* 0x000ea200000e0000 */
[----:B------:R-:W-:-:S03]  /*9550*/  FMNMX.FTZ R3, R196, R3, !PT ;  /* 0x00000003c4037209 */ /* 0x000fc60007810000 */
[----:B------:R-:W3:Y:S01]  /*9560*/  SHFL.BFLY PT, R135, R0, 0x1, 0x1f ;  /* 0x0c201f0000877f89 */ /* 0x000ee200000e0000 */
[----:B------:R-:W-:-:S04]  /*9570*/  FMNMX.FTZ R3, R198, R3, !PT ;  /* 0x00000003c6037209 */ /* 0x000fc80007810000 */
[----:B------:R-:W-:-:S04]  /*9580*/  FMNMX.FTZ R4, R197, R3, !PT ;  /* 0x00000003c5047209 */ /* 0x000fc80007810000 */
[----:B------:R-:W-:Y:S02]  /*9590*/  FMNMX.FTZ R4, R191, R4, !PT ;  /* 0x00000004bf047209 */ /* 0x000fe40007810000 */
[----:B-1----:R-:W-:-:S04]  /*95a0*/  FMNMX.FTZ R136, R136, R6, !PT ;  /* 0x0000000688887209 */ /* 0x002fc80007810000 */
[C---:B------:R-:W-:Y:S01]  /*95b0*/  FSETP.NEU.FTZ.AND P6, PT, R136.reuse, -INF , PT ;  /* 0xff8000008800780b */ /* 0x040fe20003fdd000 */
[----:B------:R-:W-:Y:S01]  /*95c0*/  FMUL.FTZ R5, R136, c[0x0][0x23c] ;  /* 0x00008f0088057a20 */ /* 0x000fe20000410000 */
[----:B--2---:R-:W-:-:S04]  /*95d0*/  FMNMX.FTZ R134, R134, R2, !PT ;  /* 0x0000000286867209 */ /* 0x004fc80007810000 */
[----:B------:R-:W-:Y:S01]  /*95e0*/  FSEL R3, R5, RZ, P6 ;  /* 0x000000ff05037208 */ /* 0x000fe20003000000 */
[----:B------:R-:W1:Y:S01]  /*95f0*/  SHFL.BFLY PT, R6, R134, 0x1, 0x1f ;  /* 0x0c201f0086067f89 */ /* 0x000e6200000e0000 */
[----:B---3--:R-:W-:-:S03]  /*9600*/  FMNMX.FTZ R135, R0, R135, !PT ;  /* 0x0000008700877209 */ /* 0x008fc60007810000 */
[----:B------:R-:W2:Y:S01]  /*9610*/  SHFL.BFLY PT, R5, R4, 0x2, 0x1f ;  /* 0x0c401f0004057f89 */ /* 0x000ea200000e0000 */
[--C-:B------:R-:W-:Y:S01]  /*9620*/  FFMA.FTZ R2, R27, c[0x0][0x23c], -R3.reuse ;  /* 0x00008f001b027a23 */ /* 0x100fe20000010803 */
[----:B------:R-:W-:Y:S01]  /*9630*/  FSETP.NEU.FTZ.AND P5, PT, R135, -INF , PT ;  /* 0xff8000008700780b */ /* 0x000fe20003fbd000 */
[--C-:B------:R-:W-:Y:S02]  /*9640*/  FFMA.FTZ R0, R23, c[0x0][0x23c], -R3.reuse ;  /* 0x00008f0017007a23 */ /* 0x100fe40000010803 */
[----:B------:R3:W-:Y:S01]  /*9650*/  MUFU.EX2 R141, R2 ;  /* 0x00000002008d7308 */ /* 0x0007e20000000800 */
[----:B------:R-:W-:-:S07]  /*9660*/  FFMA.FTZ R15, R15, c[0x0][0x23c], -R3 ;  /* 0x00008f000f0f7a23 */ /* 0x000fce0000010803 */
[----:B------:R4:W-:Y:S01]  /*9670*/  MUFU.EX2 R12, R0 ;  /* 0x00000000000c7308 */ /* 0x0009e20000000800 */
[----:B-1----:R-:W-:Y:S01]  /*9680*/  FMNMX.FTZ R134, R134, R6, !PT ;  /* 0x0000000686867209 */ /* 0x002fe20007810000 */
[----:B---3--:R-:W-:-:S06]  /*9690*/  FMUL.FTZ R2, R135, c[0x0][0x23c] ;  /* 0x00008f0087027a20 */ /* 0x008fcc0000410000 */
[----:B------:R-:W1:Y:S01]  /*96a0*/  MUFU.EX2 R7, R15 ;  /* 0x0000000f00077308 */ /* 0x000e620000000800 */
[----:B--2---:R-:W-:Y:S02]  /*96b0*/  FMNMX.FTZ R4, R5, R4, !PT ;  /* 0x0000000405047209 */ /* 0x004fe40007810000 */
[----:B------:R-:W-:Y:S02]  /*96c0*/  FSEL R2, R2, RZ, P5 ;  /* 0x000000ff02027208 */ /* 0x000fe40002800000 */
[----:B------:R-:W-:Y:S01]  /*96d0*/  FSETP.NEU.FTZ.AND P4, PT, R134, -INF , PT ;  /* 0xff8000008600780b */ /* 0x000fe20003f9d000 */
[----:B------:R-:W2:Y:S01]  /*96e0*/  SHFL.BFLY PT, R137, R4, 0x1, 0x1f ;  /* 0x0c201f0004897f89 */ /* 0x000ea200000e0000 */
[----:B----4-:R-:W-:Y:S02]  /*96f0*/  FFMA.FTZ R0, R21, c[0x0][0x23c], -R3 ;  /* 0x00008f0015007a23 */ /* 0x010fe40000010803 */
[--C-:B------:R-:W-:Y:S01]  /*9700*/  FFMA.FTZ R16, R16, c[0x0][0x23c], -R2.reuse ;  /* 0x00008f0010107a23 */ /* 0x100fe20000010802 */
[----:B------:R-:W-:Y:S01]  /*9710*/  FSEL R6, R134, RZ, P4 ;  /* 0x000000ff86067208 */ /* 0x000fe20002000000 */
[----:B------:R3:W-:Y:S01]  /*9720*/  MUFU.EX2 R142, R0 ;  /* 0x00000000008e7308 */ /* 0x0007e20000000800 */
[----:B------:R-:W-:Y:S01]  /*9730*/  FFMA.FTZ R5, R26, c[0x0][0x23c], -R2 ;  /* 0x00008f001a057a23 */ /* 0x000fe20000010802 */
[----:B-1----:R-:W-:-:S06]  /*9740*/  MOV R21, R7 ;  /* 0x0000000700157202 */ /* 0x002fcc0000000f00 */
[----:B------:R1:W4:Y:S01]  /*9750*/  MUFU.EX2 R13, R16 ;  /* 0x00000010000d7308 */ /* 0x0003220000000800 */
[----:B---3--:R-:W-:-:S07]  /*9760*/  FFMA.FTZ R0, R33, c[0x0][0x23c], -R2 ;  /* 0x00008f0021007a23 */ /* 0x008fce0000010802 */
[----:B------:R3:W-:Y:S01]  /*9770*/  MUFU.EX2 R7, R5 ;  /* 0x0000000500077308 */ /* 0x0007e20000000800 */
[----:B--2---:R-:W-:-:S04]  /*9780*/  FMNMX.FTZ R137, R4, R137, !PT ;  /* 0x0000008904897209 */ /* 0x004fc80007810000 */
[C---:B------:R-:W-:Y:S01]  /*9790*/  FSETP.NEU.FTZ.AND P0, PT, R137.reuse, -INF , PT ;  /* 0xff8000008900780b */ /* 0x040fe20003f1d000 */
[----:B-1----:R-:W-:Y:S02]  /*97a0*/  FMUL.FTZ R16, R137, c[0x0][0x23c] ;  /* 0x00008f0089107a20 */ /* 0x002fe40000410000 */
[----:B------:R1:W2:Y:S03]  /*97b0*/  MUFU.EX2 R23, R0 ;  /* 0x0000000000177308 */ /* 0x0002a60000000800 */
[----:B------:R-:W-:Y:S01]  /*97c0*/  FSEL R16, R16, RZ, P0 ;  /* 0x000000ff10107208 */ /* 0x000fe20000000000 */
[----:B---3--:R-:W-:Y:S01]  /*97d0*/  FFMA.FTZ R5, R22, c[0x0][0x23c], -R2 ;  /* 0x00008f0016057a23 */ /* 0x008fe20000010802 */
[----:B----4-:R-:W-:-:S03]  /*97e0*/  MOV R22, R13 ;  /* 0x0000000d00167202 */ /* 0x010fc60000000f00 */
[----:B------:R-:W-:Y:S01]  /*97f0*/  FFMA.FTZ R18, R18, c[0x0][0x23c], -R16 ;  /* 0x00008f0012127a23 */ /* 0x000fe20000010810 */
[----:B------:R3:W4:Y:S01]  /*9800*/  MUFU.EX2 R140, R5 ;  /* 0x00000005008c7308 */ /* 0x0007220000000800 */
[----:B-1----:R-:W-:Y:S01]  /*9810*/  FMUL.FTZ R0, R134, c[0x0][0x23c] ;  /* 0x00008f0086007a20 */ /* 0x002fe20000410000 */
[----:B--2---:R-:W-:-:S06]  /*9820*/  F2FP.BF16.PACK_AB R13, R23, R22 ;  /* 0x00000016170d723e */ /* 0x004fcc00000010ff */
[----:B------:R-:W-:Y:S01]  /*9830*/  MUFU.EX2 R234, R18 ;  /* 0x0000001200ea7308 */ /* 0x000fe20000000800 */
[----:B------:R-:W-:-:S05]  /*9840*/  FSEL R0, R0, RZ, P4 ;  /* 0x000000ff00007208 */ /* 0x000fca0002000000 */
[----:B------:R-:W-:Y:S01]  /*9850*/  FFMA.FTZ R4, R133, c[0x0][0x23c], -R0 ;  /* 0x00008f0085047a23 */ /* 0x000fe20000010800 */
[----:B------:R-:W-:Y:S01]  /*9860*/  MOV R133, R12 ;  /* 0x0000000c00857202 */ /* 0x000fe20000000f00 */
[----:B---3--:R-:W-:Y:S01]  /*9870*/  FFMA.FTZ R5, R32, c[0x0][0x23c], -R16 ;  /* 0x00008f0020057a23 */ /* 0x008fe20000010810 */
[----:B------:R-:W-:Y:S01]  /*9880*/  F2FP.BF16.PACK_AB R12, R141, R21 ;  /* 0x000000158d0c723e */ /* 0x000fe200000010ff */
[----:B------:R1:W-:Y:S01]  /*9890*/  MUFU.EX2 R245, R4 ;  /* 0x0000000400f57308 */ /* 0x0003e20000000800 */
[----:B------:R-:W-:Y:S01]  /*98a0*/  F2FP.BF16.PACK_AB R14, R142, R133 ;  /* 0x000000858e0e723e */ /* 0x000fe200000010ff */
[----:B------:R-:W-:-:S06]  /*98b0*/  FFMA.FTZ R17, R17, c[0x0][0x23c], -R0 ;  /* 0x00008f0011117a23 */ /* 0x000fcc0000010800 */
[----:B------:R-:W-:Y:S01]  /*98c0*/  MUFU.EX2 R246, R17 ;  /* 0x0000001100f67308 */ /* 0x000fe20000000800 */
[----:B-1----:R-:W-:-:S07]  /*98d0*/  FFMA.FTZ R4, R34, c[0x0][0x23c], -R0 ;  /* 0x00008f0022047a23 */ /* 0x002fce0000010800 */
[----:B------:R1:W-:Y:S02]  /*98e0*/  MUFU.EX2 R247, R4 ;  /* 0x0000000400f77308 */ /* 0x0003e40000000800 */
[----:B-1----:R-:W-:Y:S02]  /*98f0*/  FFMA.FTZ R4, R25, c[0x0][0x23c], -R0 ;  /* 0x00008f0019047a23 */ /* 0x002fe40000010800 */
[----:B------:R-:W1:Y:S04]  /*9900*/  LDSM.16.MT88.4 R24, [R217+0xa000] ;  /* 0x00a00000d918783b */ /* 0x000e680000004200 */
[----:B------:R2:W3:Y:S02]  /*9910*/  MUFU.EX2 R33, R4 ;  /* 0x0000000400217308 */ /* 0x0004e40000000800 */
[----:B--2---:R-:W-:Y:S01]  /*9920*/  FFMA.FTZ R4, R138, c[0x0][0x23c], -R16 ;  /* 0x00008f008a047a23 */ /* 0x004fe20000010810 */
[----:B------:R-:W-:-:S05]  /*9930*/  MOV R138, R7 ;  /* 0x00000007008a7202 */ /* 0x000fca0000000f00 */
[----:B------:R2:W-:Y:S01]  /*9940*/  MUFU.EX2 R235, R4 ;  /* 0x0000000400eb7308 */ /* 0x0005e20000000800 */
[----:B----4-:R-:W-:Y:S02]  /*9950*/  F2FP.BF16.PACK_AB R15, R140, R138 ;  /* 0x0000008a8c0f723e */ /* 0x010fe400000010ff */
[----:B--2---:R-:W-:-:S05]  /*9960*/  FSEL R4, R136, RZ, P6 ;  /* 0x000000ff88047208 */ /* 0x004fca0003000000 */
[----:B------:R-:W-:Y:S02]  /*9970*/  FADD.FTZ R4, R232, -R4 ;  /* 0x80000004e8047221 */ /* 0x000fe40000010000 */
[----:B------:R2:W-:Y:S02]  /*9980*/  MUFU.EX2 R232, R5 ;  /* 0x0000000500e87308 */ /* 0x0005e40000000800 */
[----:B------:R-:W-:-:S06]  /*9990*/  FMUL.FTZ R20, R4, c[0x0][0x23c] ;  /* 0x00008f0004147a20 */ /* 0x000fcc0000410000 */
[----:B------:R-:W4:Y:S01]  /*99a0*/  MUFU.EX2 R20, R20 ;  /* 0x0000001400147308 */ /* 0x000f220000000800 */
[----:B--2---:R-:W-:-:S05]  /*99b0*/  FSEL R5, R135, RZ, P5 ;  /* 0x000000ff87057208 */ /* 0x004fca0002800000 */
[----:B------:R-:W-:Y:S02]  /*99c0*/  FADD.FTZ R4, R231, -R5 ;  /* 0x80000005e7047221 */ /* 0x000fe40000010000 */
[----:B------:R-:W-:Y:S01]  /*99d0*/  FADD.FTZ R5, R230, -R6 ;  /* 0x80000006e6057221 */ /* 0x000fe20000010000 */
[----:B---3--:R-:W-:Y:S01]  /*99e0*/  F2FP.BF16.PACK_AB R6, R33, R247 ;  /* 0x000000f72106723e */ /* 0x008fe200000010ff */
[----:B------:R-:W-:Y:S01]  /*99f0*/  FMUL.FTZ R19, R4, c[0x0][0x23c] ;  /* 0x00008f0004137a20 */ /* 0x000fe20000410000 */
[----:B------:R-:W-:Y:S01]  /*9a00*/  FSEL R4, R137, RZ, P0 ;  /* 0x000000ff89047208 */ /* 0x000fe20000000000 */
[-C--:B----4-:R-:W-:Y:S02]  /*9a10*/  FMUL.FTZ R148, R148, R20.reuse ;  /* 0x0000001494947220 */ /* 0x090fe40000410000 */
[----:B------:R-:W-:Y:S02]  /*9a20*/  FMUL.FTZ R149, R149, R20 ;  /* 0x0000001495957220 */ /* 0x000fe40000410000 */
[----:B------:R-:W2:Y:S01]  /*9a30*/  MUFU.EX2 R19, R19 ;  /* 0x0000001300137308 */ /* 0x000ea20000000800 */
[----:B------:R-:W-:-:S02]  /*9a40*/  FADD.FTZ R4, R229, -R4 ;  /* 0x80000004e5047221 */ /* 0x000fc40000010000 */
[----:B------:R-:W-:Y:S02]  /*9a50*/  FMUL.FTZ R5, R5, c[0x0][0x23c] ;  /* 0x00008f0005057a20 */ /* 0x000fe40000410000 */
[----:B------:R-:W-:Y:S02]  /*9a60*/  FMUL.FTZ R4, R4, c[0x0][0x23c] ;  /* 0x00008f0004047a20 */ /* 0x000fe40000410000 */
[-C--:B------:R-:W-:Y:S01]  /*9a70*/  FMUL.FTZ R156, R156, R20.reuse ;  /* 0x000000149c9c7220 */ /* 0x080fe20000410000 */
[----:B------:R3:W4:Y:S01]  /*9a80*/  MUFU.EX2 R18, R5 ;  /* 0x0000000500127308 */ /* 0x0007220000000800 */
[-C--:B------:R-:W-:Y:S02]  /*9a90*/  FMUL.FTZ R157, R157, R20.reuse ;  /* 0x000000149d9d7220 */ /* 0x080fe40000410000 */
[-C--:B------:R-:W-:Y:S02]  /*9aa0*/  FMUL.FTZ R116, R116, R20.reuse ;  /* 0x0000001474747220 */ /* 0x080fe40000410000 */
[----:B------:R-:W-:-:S02]  /*9ab0*/  FMUL.FTZ R117, R117, R20 ;  /* 0x0000001475757220 */ /* 0x000fc40000410000 */
[----:B------:R-:W-:Y:S01]  /*9ac0*/  FMUL.FTZ R160, R160, R20 ;  /* 0x00000014a0a07220 */ /* 0x000fe20000410000 */
[----:B------:R5:W5:Y:S01]  /*9ad0*/  MUFU.EX2 R17, R4 ;  /* 0x0000000400117308 */ /* 0x000b620000000800 */
[-C--:B--2---:R-:W-:Y:S02]  /*9ae0*/  FMUL.FTZ R150, R150, R19.reuse ;  /* 0x0000001396967220 */ /* 0x084fe40000410000 */
[-C--:B------:R-:W-:Y:S02]  /*9af0*/  FMUL.FTZ R151, R151, R19.reuse ;  /* 0x0000001397977220 */ /* 0x080fe40000410000 */
[-C--:B------:R-:W-:Y:S02]  /*9b00*/  FMUL.FTZ R158, R158, R19.reuse ;  /* 0x000000139e9e7220 */ /* 0x080fe40000410000 */
[----:B------:R-:W-:Y:S01]  /*9b10*/  FMUL.FTZ R159, R159, R19 ;  /* 0x000000139f9f7220 */ /* 0x000fe20000410000 */
[----:B---3--:R-:W-:Y:S01]  /*9b20*/  F2FP.BF16.PACK_AB R5, R235, R234 ;  /* 0x000000eaeb05723e */ /* 0x008fe200000010ff */
[-C--:B----4-:R-:W-:Y:S01]  /*9b30*/  FMUL.FTZ R144, R144, R18.reuse ;  /* 0x0000001290907220 */ /* 0x090fe20000410000 */
[----:B-1----:R-:W-:Y:S01]  /*9b40*/  HMMA.16816.F32.BF16 R240, R12, R24, R148 ;  /* 0x000000180cf0723c */ /* 0x002fe20000041894 */
[----:B------:R-:W1:Y:S01]  /*9b50*/  LDSM.16.MT88.4 R148, [R222+0xa000] ;  /* 0x00a00000de94783b */ /* 0x000e620000004200 */
[----:B------:R-:W-:-:S02]  /*9b60*/  FMUL.FTZ R145, R145, R18 ;  /* 0x0000001291917220 */ /* 0x000fc40000410000 */
[-C--:B------:R-:W-:Y:S02]  /*9b70*/  FMUL.FTZ R152, R152, R18.reuse ;  /* 0x0000001298987220 */ /* 0x080fe40000410000 */
[----:B-----5:R-:W-:Y:S02]  /*9b80*/  FFMA.FTZ R4, R35, c[0x0][0x23c], -R16 ;  /* 0x00008f0023047a23 */ /* 0x020fe40000010810 */
[-C--:B------:R-:W-:Y:S01]  /*9b90*/  FMUL.FTZ R146, R146, R17.reuse ;  /* 0x0000001192927220 */ /* 0x080fe20000410000 */
[----:B------:R-:W-:Y:S01]  /*9ba0*/  HMMA.16816.F32.BF16 R212, R12, R26, R156 ;  /* 0x0000001a0cd4723c */ /* 0x000fe2000004189c */
[----:B------:R2:W3:Y:S01]  /*9bb0*/  MUFU.EX2 R231, R4 ;  /* 0x0000000400e77308 */ /* 0x0004e20000000800 */
[-C--:B------:R-:W-:Y:S02]  /*9bc0*/  FMUL.FTZ R147, R147, R17.reuse ;  /* 0x0000001193937220 */ /* 0x080fe40000410000 */
[----:B------:R-:W-:Y:S02]  /*9bd0*/  FMUL.FTZ R153, R153, R18 ;  /* 0x0000001299997220 */ /* 0x000fe40000410000 */
        /* <DEDUP_REMOVED lines=9> */
[----:B------:R-:W-:Y:S01]  /*9c70*/  LDSM.16.MT88.4 R140, [R217+0xb000] ;  /* 0x00b00000d98c783b */ /* 0x000fe20000004200 */
[----:B------:R-:W-:Y:S01]  /*9c80*/  FMUL.FTZ R43, R43, R17 ;  /* 0x000000112b2b7220 */ /* 0x000fe20000410000 */
[----:B--2---:R-:W-:Y:S01]  /*9c90*/  F2FP.BF16.PACK_AB R4, R245, R246 ;  /* 0x000000f6f504723e */ /* 0x004fe200000010ff */
[----:B------:R-:W-:Y:S01]  /*9ca0*/  FMUL.FTZ R164, R164, R18 ;  /* 0x00000012a4a47220 */ /* 0x000fe20000410000 */
[----:B---3--:R-:W-:Y:S01]  /*9cb0*/  F2FP.BF16.PACK_AB R7, R231, R232 ;  /* 0x000000e8e707723e */ /* 0x008fe200000010ff */
[----:B------:R-:W-:Y:S01]  /*9cc0*/  LDSM.16.MT88.4 R32, [R222+0xb000] ;  /* 0x00b00000de20783b */ /* 0x000fe20000004200 */
[----:B------:R-:W-:-:S02]  /*9cd0*/  FMUL.FTZ R165, R165, R18 ;  /* 0x00000012a5a57220 */ /* 0x000fc40000410000 */
[-C--:B------:R-:W-:Y:S02]  /*9ce0*/  FMUL.FTZ R166, R166, R17.reuse ;  /* 0x00000011a6a67220 */ /* 0x080fe40000410000 */
[-C--:B------:R-:W-:Y:S01]  /*9cf0*/  FMUL.FTZ R167, R167, R17.reuse ;  /* 0x00000011a7a77220 */ /* 0x080fe20000410000 */
[C---:B------:R-:W-:Y:S01]  /*9d00*/  HMMA.16816.F32.BF16 R236, R4.reuse, R24, R144 ;  /* 0x0000001804ec723c */ /* 0x040fe20000041890 */
[----:B------:R-:W2:Y:S01]  /*9d10*/  LDSM.16.MT88.4 R144, [R221+0xa000] ;  /* 0x00a00000dd90783b */ /* 0x000ea20000004200 */
[-C--:B------:R-:W-:Y:S02]  /*9d20*/  FMUL.FTZ R168, R168, R18.reuse ;  /* 0x00000012a8a87220 */ /* 0x080fe40000410000 */
[----:B------:R-:W-:Y:S02]  /*9d30*/  FMUL.FTZ R169, R169, R18 ;  /* 0x00000012a9a97220 */ /* 0x000fe40000410000 */
[-C--:B------:R-:W-:Y:S02]  /*9d40*/  FMUL.FTZ R170, R170, R17.reuse ;  /* 0x00000011aaaa7220 */ /* 0x080fe40000410000 */
[----:B------:R-:W-:Y:S01]  /*9d50*/  HMMA.16816.F32.BF16 R152, R4, R26, R152 ;  /* 0x0000001a0498723c */ /* 0x000fe20000041898 */
[----:B------:R-:W3:Y:S01]  /*9d60*/  LDSM.16.MT88.4 R24, [R219+0xb000] ;  /* 0x00b00000db18783b */ /* 0x000ee20000004200 */
[----:B------:R-:W-:-:S02]  /*9d70*/  FMUL.FTZ R171, R171, R17 ;  /* 0x00000011abab7220 */ /* 0x000fc40000410000 */
[-C--:B------:R-:W-:Y:S02]  /*9d80*/  FMUL.FTZ R44, R44, R18.reuse ;  /* 0x000000122c2c7220 */ /* 0x080fe40000410000 */
[-C--:B------:R-:W-:Y:S02]  /*9d90*/  FMUL.FTZ R45, R45, R18.reuse ;  /* 0x000000122d2d7220 */ /* 0x080fe40000410000 */
[----:B-1----:R-:W-:Y:S01]  /*9da0*/  HMMA.16816.F32.BF16 R208, R4, R148, R40 ;  /* 0x0000009404d0723c */ /* 0x002fe20000041828 */
[----:B------:R-:W1:Y:S01]  /*9db0*/  LDSM.16.MT88.4 R40, [R221+0xb000] ;  /* 0x00b00000dd28783b */ /* 0x000e620000004200 */
        /* <DEDUP_REMOVED lines=64> */
[----:B------:R-:W-:Y:S01]  /*a1c0*/  HMMA.16816.F32.BF16 R204, R4, R42, R124 ;  /* 0x0000002a04cc723c */ /* 0x000fe2000004187c */
[-C--:B------:R-:W-:Y:S02]  /*a1d0*/  FMUL.FTZ R69, R69, R20.reuse ;  /* 0x0000001445457220 */ /* 0x080fe40000410000 */
[-C--:B------:R-:W-:Y:S02]  /*a1e0*/  FMUL.FTZ R70, R70, R19.reuse ;  /* 0x0000001346467220 */ /* 0x080fe40000410000 */
[----:B------:R-:W-:Y:S02]  /*a1f0*/  FMUL.FTZ R71, R71, R19 ;  /* 0x0000001347477220 */ /* 0x000fe40000410000 */
[----:B------:R-:W-:Y:S01]  /*a200*/  FFMA.FTZ R4, R181, c[0x0][0x23c], -R3 ;  /* 0x00008f00b5047a23 */ /* 0x000fe20000010803 */
[----:B------:R-:W-:Y:S01]  /*a210*/  HMMA.16816.F32.BF16 R116, R12, R40, R116 ;  /* 0x000000280c74723c */ /* 0x000fe20000041874 */
[----:B------:R-:W-:Y:S01]  /*a220*/  FMUL.FTZ R100, R100, R20 ;  /* 0x0000001464647220 */ /* 0x000fe20000410000 */
[----:B------:R-:W-:Y:S01]  /*a230*/  MOV R127, R158 ;  /* 0x0000009e007f7202 */ /* 0x000fe20000000f00 */
        /* <DEDUP_REMOVED lines=27> */
[----:B------:R-:W-:Y:S01]  /*a3f0*/  FFMA.FTZ R3, R139, c[0x0][0x23c], -R3 ;  /* 0x00008f008b037a23 */ /* 0x000fe20000010803 */
[----:B------:R-:W-:Y:S01]  /*a400*/  LDSM.16.MT88.4 R48, [R222+0xa800] ;  /* 0x00a80000de30783b */ /* 0x000fe20000004200 */
[----:B------:R1:W-:Y:S01]  /*a410*/  MUFU.EX2 R230, R4 ;  /* 0x0000000400e67308 */ /* 0x0003e20000000800 */
[-C--:B------:R-:W-:Y:S02]  /*a420*/  FMUL.FTZ R98, R98, R19.reuse ;  /* 0x0000001362627220 */ /* 0x080fe40000410000 */
[----:B------:R-:W-:-:S02]  /*a430*/  FMUL.FTZ R99, R99, R19 ;  /* 0x0000001363637220 */ /* 0x000fc40000410000 */
[-C--:B------:R-:W-:Y:S01]  /*a440*/  FMUL.FTZ R112, R112, R20.reuse ;  /* 0x0000001470707220 */ /* 0x080fe20000410000 */
[C---:B------:R-:W-:Y:S01]  /*a450*/  HMMA.16816.F32.BF16 R184, R12.reuse, R146, R64 ;  /* 0x000000920cb8723c */ /* 0x040fe20000041840 */
[-C--:B------:R-:W-:Y:S01]  /*a460*/  FMUL.FTZ R113, R113, R20.reuse ;  /* 0x0000001471717220 */ /* 0x080fe20000410000 */
[----:B------:R3:W4:Y:S01]  /*a470*/  MUFU.EX2 R181, R3 ;  /* 0x0000000300b57308 */ /* 0x0007220000000800 */
[-C--:B------:R-:W-:Y:S01]  /*a480*/  FMUL.FTZ R114, R114, R19.reuse ;  /* 0x0000001372727220 */ /* 0x080fe20000410000 */
[----:B------:R-:W-:Y:S01]  /*a490*/  LDSM.16.MT88.4 R64, [R221+0xa800] ;  /* 0x00a80000dd40783b */ /* 0x000fe20000004200 */
[----:B------:R-:W-:Y:S02]  /*a4a0*/  FMUL.FTZ R115, R115, R19 ;  /* 0x0000001373737220 */ /* 0x000fe40000410000 */
[-C--:B------:R-:W-:Y:S01]  /*a4b0*/  FMUL.FTZ R84, R84, R20.reuse ;  /* 0x0000001454547220 */ /* 0x080fe20000410000 */
[----:B------:R-:W-:Y:S01]  /*a4c0*/  HMMA.16816.F32.BF16 R140, R12, R142, R80 ;  /* 0x0000008e0c8c723c */ /* 0x000fe20000041850 */
[----:B------:R-:W-:Y:S01]  /*a4d0*/  LDSM.16.MT88.4 R80, [R217+0xb800] ;  /* 0x00b80000d950783b */ /* 0x000fe20000004200 */
[----:B------:R-:W-:-:S02]  /*a4e0*/  FMUL.FTZ R85, R85, R20 ;  /* 0x0000001455557220 */ /* 0x000fc40000410000 */
[-C--:B------:R-:W-:Y:S01]  /*a4f0*/  FMUL.FTZ R86, R86, R19.reuse ;  /* 0x0000001356567220 */ /* 0x080fe20000410000 */
[----:B-1----:R-:W1:Y:S01]  /*a500*/  LDSM.16.MT88.4 R4, [R221+0xb800] ;  /* 0x00b80000dd04783b */ /* 0x002e620000004200 */
[-C--:B------:R-:W-:Y:S02]  /*a510*/  FMUL.FTZ R87, R87, R19.reuse ;  /* 0x0000001357577220 */ /* 0x080fe40000410000 */
[C---:B------:R-:W-:Y:S01]  /*a520*/  HMMA.16816.F32.BF16 R28, R12.reuse, R26, R96 ;  /* 0x0000001a0c1c723c */ /* 0x040fe20000041860 */
[----:B------:R-:W5:Y:S01]  /*a530*/  LDSM.16.MT88.4 R96, [R219+0xb800] ;  /* 0x00b80000db60783b */ /* 0x000f620000004200 */
[----:B---3--:R-:W-:Y:S01]  /*a540*/  FFMA.FTZ R3, R182, c[0x0][0x23c], -R2 ;  /* 0x00008f00b6037a23 */ /* 0x008fe20000010802 */
[----:B------:R-:W-:Y:S01]  /*a550*/  MOV R182, R156 ;  /* 0x0000009c00b67202 */ /* 0x000fe20000000f00 */
[-C--:B------:R-:W-:Y:S02]  /*a560*/  FMUL.FTZ R128, R128, R20.reuse ;  /* 0x0000001480807220 */ /* 0x080fe40000410000 */
[----:B------:R3:W-:Y:S01]  /*a570*/  MUFU.EX2 R178, R3 ;  /* 0x0000000300b27308 */ /* 0x0007e20000000800 */
[----:B------:R-:W-:Y:S01]  /*a580*/  FMUL.FTZ R129, R129, R20 ;  /* 0x0000001481817220 */ /* 0x000fe20000410000 */
[----:B------:R-:W-:Y:S01]  /*a590*/  HMMA.16816.F32.BF16 R32, R12, R34, R112 ;  /* 0x000000220c20723c */ /* 0x000fe20000041870 */
[----:B------:R-:W1:Y:S01]  /*a5a0*/  LDSM.16.MT88.4 R112, [R222+0xb800] ;  /* 0x00b80000de70783b */ /* 0x000e620000004200 */
[----:B------:R-:W-:-:S02]  /*a5b0*/  FMUL.FTZ R130, R130, R19 ;  /* 0x0000001382827220 */ /* 0x000fc40000410000 */
[-C--:B------:R-:W-:Y:S02]  /*a5c0*/  FMUL.FTZ R131, R131, R19.reuse ;  /* 0x0000001383837220 */ /* 0x080fe40000410000 */
[-C--:B------:R-:W-:Y:S02]  /*a5d0*/  FMUL.FTZ R36, R36, R20.reuse ;  /* 0x0000001424247220 */ /* 0x080fe40000410000 */
[----:B------:R-:W-:Y:S01]  /*a5e0*/  FMUL.FTZ R37, R37, R20 ;  /* 0x0000001425257220 */ /* 0x000fe20000410000 */
[----:B------:R-:W-:Y:S01]  /*a5f0*/  HMMA.16816.F32.BF16 R84, R12, R24, R84 ;  /* 0x000000180c54723c */ /* 0x000fe20000041854 */
[-C--:B------:R-:W-:Y:S02]  /*a600*/  FMUL.FTZ R38, R38, R19.reuse ;  /* 0x0000001326267220 */ /* 0x080fe40000410000 */
[----:B------:R-:W-:Y:S02]  /*a610*/  FMUL.FTZ R39, R39, R19 ;  /* 0x0000001327277220 */ /* 0x000fe40000410000 */
[----:B---3--:R-:W-:-:S02]  /*a620*/  FFMA.FTZ R3, R180, c[0x0][0x23c], -R2 ;  /* 0x00008f00b4037a23 */ /* 0x008fc40000010802 */
[-C--:B------:R-:W-:Y:S01]  /*a630*/  FMUL.FTZ R52, R52, R20.reuse ;  /* 0x0000001434347220 */ /* 0x080fe20000410000 */
[C---:B------:R-:W-:Y:S01]  /*a640*/  HMMA.16816.F32.BF16 R24, R12.reuse, R42, R128 ;  /* 0x0000002a0c18723c */ /* 0x040fe20000041880 */
[----:B------:R3:W3:Y:S01]  /*a650*/  MUFU.EX2 R180, R3 ;  /* 0x0000000300b47308 */ /* 0x0006e20000000800 */
[----:B------:R-:W-:Y:S02]  /*a660*/  FMUL.FTZ R53, R53, R20 ;  /* 0x0000001435357220 */ /* 0x000fe40000410000 */
[-C--:B------:R-:W-:Y:S02]  /*a670*/  FMUL.FTZ R54, R54, R19.reuse ;  /* 0x0000001336367220 */ /* 0x080fe40000410000 */
[----:B------:R-:W-:Y:S01]  /*a680*/  FMUL.FTZ R55, R55, R19 ;  /* 0x0000001337377220 */ /* 0x000fe20000410000 */
[----:B--2---:R-:W-:Y:S01]  /*a690*/  F2FP.BF16.PACK_AB R128, R229, R199 ;  /* 0x000000c7e580723e */ /* 0x004fe200000010ff */
[----:B------:R-:W-:Y:S01]  /*a6a0*/  HMMA.16816.F32.BF16 R36, R12, R148, R36 ;  /* 0x000000940c24723c */ /* 0x000fe20000041824 */
[----:B----4-:R-:W-:-:S07]  /*a6b0*/  F2FP.BF16.PACK_AB R130, R181, R230 ;  /* 0x000000e6b582723e */ /* 0x010fce00000010ff */
[----:B------:R-:W-:Y:S01]  /*a6c0*/  HMMA.16816.F32.BF16 R52, R12, R144, R52 ;  /* 0x000000900c34723c */ /* 0x000fe20000041834 */
[--C-:B---3--:R-:W-:Y:S01]  /*a6d0*/  FFMA.FTZ R3, R179, c[0x0][0x23c], -R2.reuse ;  /* 0x00008f00b3037a23 */ /* 0x108fe20000010802 */
[----:B------:R-:W-:Y:S01]  /*a6e0*/  F2FP.BF16.PACK_AB R129, R180, R178 ;  /* 0x000000b2b481723e */ /* 0x000fe200000010ff */
[----:B------:R-:W-:Y:S02]  /*a6f0*/  FFMA.FTZ R2, R176, c[0x0][0x23c], -R2 ;  /* 0x00008f00b0027a23 */ /* 0x000fe40000010802 */
[----:B------:R2:W-:Y:S08]  /*a700*/  MUFU.EX2 R179, R3 ;  /* 0x0000000300b37308 */ /* 0x0005f00000000800 */
[----:B------:R3:W4:Y:S01]  /*a710*/  MUFU.EX2 R177, R2 ;  /* 0x0000000200b17308 */ /* 0x0007220000000800 */
[----:B--2---:R-:W-:-:S05]  /*a720*/  MOV R3, R22 ;  /* 0x0000001600037202 */ /* 0x004fca0000000f00 */
[----:B------:R-:W-:Y:S02]  /*a730*/  FFMA.FTZ R3, R250, R19, R3 ;  /* 0x00000013fa037223 */ /* 0x000fe40000010003 */
[--C-:B---3--:R-:W-:Y:S01]  /*a740*/  FFMA.FTZ R2, R190, c[0x0][0x23c], -R0.reuse ;  /* 0x00008f00be027a23 */ /* 0x108fe20000010800 */
[----:B------:R-:W-:Y:S02]  /*a750*/  MOV R190, R157 ;  /* 0x0000009d00be7202 */ /* 0x000fe40000000f00 */
[----:B----4-:R-:W-:Y:S01]  /*a760*/  F2FP.BF16.PACK_AB R131, R177, R179 ;  /* 0x000000b3b183723e */ /* 0x010fe200000010ff */
[----:B------:R2:W-:Y:S06]  /*a770*/  MUFU.EX2 R176, R2 ;  /* 0x0000000200b07308 */ /* 0x0005ec0000000800 */
[C---:B-1----:R-:W-:Y:S08]  /*a780*/  HMMA.16816.F32.BF16 R116, R128.reuse, R4, R116 ;  /* 0x000000048074723c */ /* 0x042ff00000041874 */
[----:B------:R-:W-:Y:S01]  /*a790*/  HMMA.16816.F32.BF16 R160, R128, R172, R160 ;  /* 0x000000ac80a0723c */ /* 0x000fe200000418a0 */
[----:B--2---:R-:W-:Y:S01]  /*a7a0*/  FFMA.FTZ R2, R188, c[0x0][0x23c], -R0 ;  /* 0x00008f00bc027a23 */ /* 0x004fe20000010800 */
[----:B------:R-:W-:-:S02]  /*a7b0*/  MOV R188, R159 ;  /* 0x0000009f00bc7202 */ /* 0x000fc40000000f00 */
[----:B------:R-:W1:Y:S01]  /*a7c0*/  LDSM.16.MT88.4 R156, [R217+0xa800] ;  /* 0x00a80000d99c783b */ /* 0x000e620000004200 */
[----:B------:R2:W3:Y:S03]  /*a7d0*/  MUFU.EX2 R139, R2 ;  /* 0x00000002008b7308 */ /* 0x0004e60000000800 */
[C---:B------:R-:W-:Y:S08]  /*a7e0*/  HMMA.16816.F32.BF16 R36, R128.reuse, R48, R36 ;  /* 0x000000308024723c */ /* 0x040ff00000041824 */
[----:B------:R-:W-:Y:S01]  /*a7f0*/  HMMA.16816.F32.BF16 R52, R128, R64, R52 ;  /* 0x000000408034723c */ /* 0x000fe20000041834 */
[--C-:B--2---:R-:W-:Y:S01]  /*a800*/  FFMA.FTZ R2, R189, c[0x0][0x23c], -R0.reuse ;  /* 0x00008f00bd027a23 */ /* 0x104fe20000010800 */
[----:B------:R-:W-:Y:S01]  /*a810*/  MOV R189, R138 ;  /* 0x0000008a00bd7202 */ /* 0x000fe20000000f00 */
[----:B------:R-:W-:Y:S01]  /*a820*/  FFMA.FTZ R0, R183, c[0x0][0x23c], -R0 ;  /* 0x00008f00b7007a23 */ /* 0x000fe20000010800 */
[----:B------:R-:W-:Y:S01]  /*a830*/  MOV R183, R133 ;  /* 0x0000008500b77202 */ /* 0x000fe20000000f00 */
[----:B------:R2:W-:Y:S01]  /*a840*/  MUFU.EX2 R138, R2 ;  /* 0x00000002008a7308 */ /* 0x0005e20000000800 */
[----:B---3--:R-:W-:-:S02]  /*a850*/  F2FP.BF16.PACK_AB R124, R139, R176 ;  /* 0x000000b08b7c723e */ /* 0x008fc400000010ff */
[C---:B------:R-:W-:Y:S05]  /*a860*/  HMMA.16816.F32.BF16 R68, R128.reuse, R80, R68 ;  /* 0x000000508044723c */ /* 0x040fea0000041844 */
[----:B------:R3:W4:Y:S03]  /*a870*/  MUFU.EX2 R133, R0 ;  /* 0x0000000000857308 */ /* 0x0007260000000800 */
[----:B-----5:R-:W-:Y:S01]  /*a880*/  HMMA.16816.F32.BF16 R84, R128, R96, R84 ;  /* 0x000000608054723c */ /* 0x020fe20000041854 */
[----:B--2---:R-:W-:-:S07]  /*a890*/  FFMA.FTZ R2, R191, c[0x0][0x23c], -R16 ;  /* 0x00008f00bf027a23 */ /* 0x004fce0000010810 */
[----:B------:R-:W-:Y:S01]  /*a8a0*/  HMMA.16816.F32.BF16 R100, R128, R112, R100 ;  /* 0x000000708064723c */ /* 0x000fe20000041864 */
[----:B---3--:R-:W-:Y:S01]  /*a8b0*/  FFMA.FTZ R0, R196, c[0x0][0x23c], -R16 ;  /* 0x00008f00c4007a23 */ /* 0x008fe20000010810 */
[----:B------:R-:W-:-:S06]  /*a8c0*/  MOV R196, R23 ;  /* 0x0000001700c47202 */ /* 0x000fcc0000000f00 */
[----:B-1----:R-:W-:Y:S01]  /*a8d0*/  HMMA.16816.F32.BF16 R148, R128, R156, R240 ;  /* 0x0000009c8094723c */ /* 0x002fe200000418f0 */
[----:B----4-:R-:W-:Y:S01]  /*a8e0*/  F2FP.BF16.PACK_AB R126, R133, R138 ;  /* 0x0000008a857e723e */ /* 0x010fe200000010ff */
[----:B------:R1:W-:Y:S01]  /*a8f0*/  MUFU.EX2 R23, R0 ;  /* 0x0000000000177308 */ /* 0x0003e20000000800 */
[----:B------:R-:W-:-:S04]  /*a900*/  FADD.FTZ R3, R196, R3 ;  /* 0x00000003c4037221 */ /* 0x000fc80000010000 */
[----:B------:R-:W-:-:S04]  /*a910*/  FADD.FTZ R3, R189, R3 ;  /* 0x00000003bd037221 */ /* 0x000fc80000010000 */
[----:B------:R-:W-:-:S04]  /*a920*/  FADD.FTZ R3, R190, R3 ;  /* 0x00000003be037221 */ /* 0x000fc80000010000 */
[----:B------:R-:W-:Y:S02]  /*a930*/  FADD.FTZ R3, R178, R3 ;  /* 0x00000003b2037221 */ /* 0x000fe40000010000 */
[----:B-1----:R-:W-:Y:S01]  /*a940*/  FFMA.FTZ R0, R198, c[0x0][0x23c], -R16 ;  /* 0x00008f00c6007a23 */ /* 0x002fe20000010810 */
[----:B------:R-:W-:Y:S01]  /*a950*/  MOV R198, R127 ;  /* 0x0000007f00c67202 */ /* 0x000fe20000000f00 */
[----:B------:R-:W-:Y:S02]  /*a960*/  FADD.FTZ R3, R180, R3 ;  /* 0x00000003b4037221 */ /* 0x000fe40000010000 */
[----:B------:R1:W2:Y:S02]  /*a970*/  MUFU.EX2 R22, R0 ;  /* 0x0000000000167308 */ /* 0x0002a40000000800 */
[----:B------:R-:W-:-:S04]  /*a980*/  FADD.FTZ R3, R179, R3 ;  /* 0x00000003b3037221 */ /* 0x000fc80000010000 */
[----:B------:R-:W-:Y:S02]  /*a990*/  FADD.FTZ R250, R177, R3 ;  /* 0x00000003b1fa7221 */ /* 0x000fe40000010000 */
[----:B-1----:R-:W-:Y:S01]  /*a9a0*/  FFMA.FTZ R0, R197, c[0x0][0x23c], -R16 ;  /* 0x00008f00c5007a23 */ /* 0x002fe20000010810 */
[----:B------:R-:W-:Y:S01]  /*a9b0*/  MOV R197, R21 ;  /* 0x0000001500c57202 */ /* 0x000fe20000000f00 */
[----:B------:R1:W-:Y:S01]  /*a9c0*/  MUFU.EX2 R16, R2 ;  /* 0x0000000200107308 */ /* 0x0003e20000000800 */
[----:B--2---:R-:W-:-:S03]  /*a9d0*/  F2FP.BF16.PACK_AB R125, R22, R23 ;  /* 0x00000017167d723e */ /* 0x004fc600000010ff */
[----:B------:R-:W-:-:S04]  /*a9e0*/  FFMA.FTZ R12, R251, R20, R197 ;  /* 0x00000014fb0c7223 */ /* 0x000fc800000100c5 */
        /* <DEDUP_REMOVED lines=422> */
.L_x_1350:
[----:B------:R-:W-:Y:S05]  /*c450*/  BSYNC B0 ;  /* 0x0000000000007941 */ /* 0x000fea0003800000 */
.L_x_1349:
[----:B------:R-:W0:Y:S02]  /*c460*/  LDGDEPBAR ;  /* 0x00000000000079af */ /* 0x000e240000000000 */
.L_x_1348:
        /* <DEDUP_REMOVED lines=55> */
[----:B------:R4:W-:Y:S01]  /*c7e0*/  MUFU.EX2 R13, R2 ;  /* 0x00000002000d7308 */ /* 0x0009e20000000800 */
        /* <DEDUP_REMOVED lines=9> */
[--C-:B------:R-:W-:Y:S02]  /*c880*/  FFMA.FTZ R16, R16, c[0x0][0x23c], -R2.reuse ;  /* 0x00008f0010107a23 */ /* 0x100fe40000010802 */
[----:B------:R4:W-:Y:S01]  /*c890*/  MUFU.EX2 R245, R0 ;  /* 0x0000000000f57308 */ /* 0x0009e20000000800 */
[----:B------:R-:W-:Y:S01]  /*c8a0*/  FFMA.FTZ R5, R26, c[0x0][0x23c], -R2 ;  /* 0x00008f001a057a23 */ /* 0x000fe20000010802 */
[----:B--2---:R-:W-:-:S06]  /*c8b0*/  MOV R23, R19 ;  /* 0x0000001300177202 */ /* 0x004fcc0000000f00 */
[----:B------:R2:W5:Y:S01]  /*c8c0*/  MUFU.EX2 R246, R16 ;  /* 0x0000001000f67308 */ /* 0x0005620000000800 */
[----:B-1----:R-:W-:Y:S01]  /*c8d0*/  MOV R21, R14 ;  /* 0x0000000e00157202 */ /* 0x002fe20000000f00 */
[----:B----4-:R-:W-:-:S06]  /*c8e0*/  FMUL.FTZ R0, R229, c[0x0][0x23c] ;  /* 0x00008f00e5007a20 */ /* 0x010fcc0000410000 */
[----:B------:R1:W-:Y:S01]  /*c8f0*/  MUFU.EX2 R247, R5 ;  /* 0x0000000500f77308 */ /* 0x0003e20000000800 */
[----:B---3--:R-:W-:Y:S02]  /*c900*/  FMNMX.FTZ R133, R4, R6, !PT ;  /* 0x0000000604857209 */ /* 0x008fe40007810000 */
[----:B------:R-:W-:Y:S02]  /*c910*/  FSEL R6, R229, RZ, P4 ;  /* 0x000000ffe5067208 */ /* 0x000fe40002000000 */
[----:B------:R-:W-:Y:S01]  /*c920*/  FSEL R0, R0, RZ, P4 ;  /* 0x000000ff00007208 */ /* 0x000fe20002000000 */
[C---:B--2---:R-:W-:Y:S01]  /*c930*/  FMUL.FTZ R16, R133.reuse, c[0x0][0x23c] ;  /* 0x00008f0085107a20 */ /* 0x044fe20000410000 */
[----:B------:R-:W-:-:S03]  /*c940*/  FSETP.NEU.FTZ.AND P0, PT, R133, -INF , PT ;  /* 0xff8000008500780b */ /* 0x000fc60003f1d000 */
[--C-:B------:R-:W-:Y:S01]  /*c950*/  FFMA.FTZ R4, R138, c[0x0][0x23c], -R0.reuse ;  /* 0x00008f008a047a23 */ /* 0x100fe20000010800 */
[----:B------:R-:W-:Y:S01]  /*c960*/  FSEL R16, R16, RZ, P0 ;  /* 0x000000ff10107208 */ /* 0x000fe20000000000 */
[----:B------:R-:W-:Y:S02]  /*c970*/  FFMA.FTZ R18, R18, c[0x0][0x23c], -R0 ;  /* 0x00008f0012127a23 */ /* 0x000fe40000010800 */
[----:B------:R2:W-:Y:S01]  /*c980*/  MUFU.EX2 R240, R4 ;  /* 0x0000000400f07308 */ /* 0x0005e20000000800 */
[----:B-1----:R-:W-:Y:S01]  /*c990*/  FFMA.FTZ R5, R22, c[0x0][0x23c], -R2 ;  /* 0x00008f0016057a23 */ /* 0x002fe20000010802 */
[----:B------:R-:W-:Y:S01]  /*c9a0*/  MOV R22, R13 ;  /* 0x0000000d00167202 */ /* 0x000fe20000000f00 */
[----:B------:R-:W-:Y:S01]  /*c9b0*/  FFMA.FTZ R17, R17, c[0x0][0x23c], -R16 ;  /* 0x00008f0011117a23 */ /* 0x000fe20000010810 */
[----:B-----5:R-:W-:-:S04]  /*c9c0*/  F2FP.BF16.PACK_AB R13, R245, R246 ;  /* 0x000000f6f50d723e */ /* 0x020fc800000010ff */
[----:B------:R1:W3:Y:S01]  /*c9d0*/  MUFU.EX2 R7, R5 ;  /* 0x0000000500077308 */ /* 0x0002e20000000800 */
[----:B--2---:R-:W-:-:S07]  /*c9e0*/  FFMA.FTZ R4, R33, c[0x0][0x23c], -R0 ;  /* 0x00008f0021047a23 */ /* 0x004fce0000010800 */
[----:B------:R-:W-:Y:S01]  /*c9f0*/  MUFU.EX2 R237, R17 ;  /* 0x0000001100ed7308 */ /* 0x000fe20000000800 */
[----:B-1----:R-:W-:-:S07]  /*ca00*/  FFMA.FTZ R5, R32, c[0x0][0x23c], -R16 ;  /* 0x00008f0020057a23 */ /* 0x002fce0000010810 */
[----:B------:R1:W-:Y:S08]  /*ca10*/  MUFU.EX2 R242, R4 ;  /* 0x0000000400f27308 */ /* 0x0003f00000000800 */
[----:B------:R2:W-:Y:S01]  /*ca20*/  MUFU.EX2 R238, R5 ;  /* 0x0000000500ee7308 */ /* 0x0005e20000000800 */
[----:B-1----:R-:W-:-:S07]  /*ca30*/  FFMA.FTZ R4, R25, c[0x0][0x23c], -R0 ;  /* 0x00008f0019047a23 */ /* 0x002fce0000010800 */
[----:B------:R-:W-:Y:S01]  /*ca40*/  MUFU.EX2 R241, R18 ;  /* 0x0000001200f17308 */ /* 0x000fe20000000800 */
[----:B------:R-:W1:Y:S01]  /*ca50*/  LDSM.16.MT88.4 R24, [R217+0xa000] ;  /* 0x00a00000d918783b */ /* 0x000e620000004200 */
[----:B--2---:R-:W-:-:S06]  /*ca60*/  FSEL R5, R230, RZ, P5 ;  /* 0x000000ffe6057208 */ /* 0x004fcc0002800000 */
        /* <DEDUP_REMOVED lines=45> */
[-C--:B------:R-:W-:Y:S01]  /*cd40*/  FMUL.FTZ R40, R40, R18.reuse ;  /* 0x0000001228287220 */ /* 0x080fe20000410000 */
        /* <DEDUP_REMOVED lines=139> */
[----:B------:R-:W5:Y:S01]  /*d600*/  LDSM.16.MT88.4 R64, [R221+0xa800] ;  /* 0x00a80000dd40783b */ /* 0x000f620000004200 */
[-C--:B------:R-:W-:Y:S01]  /*d610*/  FMUL.FTZ R114, R114, R19.reuse ;  /* 0x0000001372727220 */ /* 0x080fe20000410000 */
[C---:B------:R-:W-:Y:S01]  /*d620*/  HMMA.16816.F32.BF16 R136, R12.reuse, R138, R80 ;  /* 0x0000008a0c88723c */ /* 0x040fe20000041850 */
[----:B------:R-:W-:Y:S01]  /*d630*/  FMUL.FTZ R115, R115, R19 ;  /* 0x0000001373737220 */ /* 0x000fe20000410000 */
[----:B------:R-:W1:Y:S01]  /*d640*/  LDSM.16.MT88.4 R80, [R217+0xb800] ;  /* 0x00b80000d950783b */ /* 0x000e620000004200 */
        /* <DEDUP_REMOVED lines=14> */
[----:B---3--:R-:W-:Y:S01]  /*d730*/  FFMA.FTZ R3, R181, c[0x0][0x23c], -R2 ;  /* 0x00008f00b5037a23 */ /* 0x008fe20000010802 */
[C---:B------:R-:W-:Y:S01]  /*d740*/  HMMA.16816.F32.BF16 R84, R12.reuse, R24, R84 ;  /* 0x000000180c54723c */ /* 0x040fe20000041854 */
[-C--:B------:R-:W-:Y:S02]  /*d750*/  FMUL.FTZ R131, R131, R19.reuse ;  /* 0x0000001383837220 */ /* 0x080fe40000410000 */
[----:B------:R3:W3:Y:S01]  /*d760*/  MUFU.EX2 R181, R3 ;  /* 0x0000000300b57308 */ /* 0x0006e20000000800 */
[-C--:B------:R-:W-:Y:S02]  /*d770*/  FMUL.FTZ R36, R36, R20.reuse ;  /* 0x0000001424247220 */ /* 0x080fe40000410000 */
[----:B------:R-:W-:Y:S02]  /*d780*/  FMUL.FTZ R37, R37, R20 ;  /* 0x0000001425257220 */ /* 0x000fe40000410000 */
[-C--:B------:R-:W-:Y:S01]  /*d790*/  FMUL.FTZ R38, R38, R19.reuse ;  /* 0x0000001326267220 */ /* 0x080fe20000410000 */
[----:B------:R-:W-:Y:S01]  /*d7a0*/  HMMA.16816.F32.BF16 R24, R12, R42, R128 ;  /* 0x0000002a0c18723c */ /* 0x000fe20000041880 */
[----:B------:R-:W-:-:S06]  /*d7b0*/  FMUL.FTZ R39, R39, R19 ;  /* 0x0000001327277220 */ /* 0x000fcc0000410000 */
[----:B--2---:R-:W-:Y:S01]  /*d7c0*/  F2FP.BF16.PACK_AB R128, R233, R232 ;  /* 0x000000e8e980723e */ /* 0x004fe200000010ff */
[----:B------:R-:W-:Y:S01]  /*d7d0*/  HMMA.16816.F32.BF16 R36, R12, R144, R36 ;  /* 0x000000900c24723c */ /* 0x000fe20000041824 */
[----:B----4-:R-:W-:Y:S01]  /*d7e0*/  F2FP.BF16.PACK_AB R130, R182, R234 ;  /* 0x000000eab682723e */ /* 0x010fe200000010ff */
[--C-:B---3--:R-:W-:Y:S01]  /*d7f0*/  FFMA.FTZ R3, R180, c[0x0][0x23c], -R2.reuse ;  /* 0x00008f00b4037a23 */ /* 0x108fe20000010802 */
[----:B------:R-:W-:Y:S01]  /*d800*/  F2FP.BF16.PACK_AB R129, R181, R179 ;  /* 0x000000b3b581723e */ /* 0x000fe200000010ff */
[----:B------:R-:W-:Y:S02]  /*d810*/  FFMA.FTZ R2, R177, c[0x0][0x23c], -R2 ;  /* 0x00008f00b1027a23 */ /* 0x000fe40000010802 */
[----:B------:R2:W-:Y:S08]  /*d820*/  MUFU.EX2 R180, R3 ;  /* 0x0000000300b47308 */ /* 0x0005f00000000800 */
        /* <DEDUP_REMOVED lines=22> */
[C---:B-----5:R-:W-:Y:S01]  /*d990*/  HMMA.16816.F32.BF16 R52, R128.reuse, R64, R52 ;  /* 0x000000408034723c */ /* 0x060fe20000041834 */
[--C-:B-1----:R-:W-:Y:S01]  /*d9a0*/  FFMA.FTZ R2, R186, c[0x0][0x23c], -R0.reuse ;  /* 0x00008f00ba027a23 */ /* 0x102fe20000010800 */
[----:B------:R-:W-:Y:S01]  /*d9b0*/  MOV R186, R21 ;  /* 0x0000001500ba7202 */ /* 0x000fe20000000f00 */
[----:B------:R-:W-:Y:S01]  /*d9c0*/  FFMA.FTZ R0, R184, c[0x0][0x23c], -R0 ;  /* 0x00008f00b8007a23 */ /* 0x000fe20000010800 */
[----:B--2---:R-:W-:Y:S01]  /*d9d0*/  F2FP.BF16.PACK_AB R124, R176, R177 ;  /* 0x000000b1b07c723e */ /* 0x004fe200000010ff */
[----:B------:R1:W-:Y:S03]  /*d9e0*/  MUFU.EX2 R135, R2 ;  /* 0x0000000200877308 */ /* 0x0003e60000000800 */
[C---:B------:R-:W-:Y:S05]  /*d9f0*/  HMMA.16816.F32.BF16 R68, R128.reuse, R80, R68 ;  /* 0x000000508044723c */ /* 0x040fea0000041844 */
        /* <DEDUP_REMOVED lines=40> */
[----:B------:R-:W-:Y:S01]  /*dc80*/  HMMA.16816.F32.BF16 R168, R124, R174, R168 ;  /* 0x000000ae7ca8723c */ /* 0x000fe200000418a8 */
[----:B------:R-:W-:Y:S01]  /*dc90*/  FADD.FTZ R251, R182, R4 ;  /* 0x00000004b6fb7221 */ /* 0x000fe20000010000 */
[----:B------:R-:W-:Y:S01]  /*dca0*/  MOV R134, R229 ;  /* 0x000000e500867202 */ /* 0x000fe20000000f00 */
        /* <DEDUP_REMOVED lines=55> */
[--C-:B------:R-:W-:Y:S01]  /*e020*/  @!P2 LEA.HI.X R13, R2, c[0x0][0x174], R5.reuse, 0x1, P4 ;  /* 0x00005d00020daa11 */ /* 0x100fe200020f0c05 */
        /* <DEDUP_REMOVED lines=8> */
[----:B------:R-:W-:-:S02]  /*e0b0*/  IADD3 R2, R0, 0x19, RZ ;  /* 0x0000001900027810 */ /* 0x000fc40007ffe0ff */
        /* <DEDUP_REMOVED lines=8> */
[----:B------:R-:W-:-:S03]  /*e140*/  ISETP.GE.AND P3, PT, R0, R11, PT ;  /* 0x0000000b0000720c */ /* 0x000fc60003f66270 */
        /* <DEDUP_REMOVED lines=84> */
[----:B-1----:R-:W-:Y:S01]  /*e690*/  HMMA.16816.F32.BF16 R196, R4, R26, R28 ;  /* 0x0000001a04c4723c */ /* 0x002fe2000004181c */
[----:B------:R-:W1:Y:S07]  /*e6a0*/  LDSM.16.M88.4 R28, [R223+0x1800] ;  /* 0x00180000df1c783b */ /* 0x000e6e0000000200 */
[-C--:B---3--:R-:W-:Y:S08]  /*e6b0*/  HMMA.16816.F32.BF16 R180, R16, R20.reuse, R180 ;  /* 0x0000001410b4723c */ /* 0x088ff000000418b4 */
[C---:B------:R-:W-:Y:S08]  /*e6c0*/  HMMA.16816.F32.BF16 R200, R4.reuse, R20, R200 ;  /* 0x0000001404c8723c */ /* 0x040ff000000418c8 */
[C---:B------:R-:W-:Y:S08]  /*e6d0*/  HMMA.16816.F32.BF16 R192, R4.reuse, R22, R192 ;  /* 0x0000001604c0723c */ /* 0x040ff000000418c0 */
[----:B------:R-:W-:Y:S01]  /*e6e0*/  HMMA.16816.F32.BF16 R188, R4, R24, R184 ;  /* 0x0000001804bc723c */ /* 0x000fe200000418b8 */
[----:B------:R-:W3:Y:S01]  /*e6f0*/  LDSM.16.M88.4 R4, [R224+0x6000] ;  /* 0x00600000e004783b */ /* 0x000ee20000000200 */
[----:B------:R-:W-:-:S06]  /*e700*/  DEPBAR.LE SB0, 0x0 ;  /* 0x000080000000791a */ /* 0x000fcc0000000000 */
[C---:B------:R-:W-:Y:S08]  /*e710*/  HMMA.16816.F32.BF16 R176, R16.reuse, R22, R176 ;  /* 0x0000001610b0723c */ /* 0x040ff000000418b0 */
[C---:B------:R-:W-:Y:S01]  /*e720*/  HMMA.16816.F32.BF16 R140, R16.reuse, R24, R140 ;  /* 0x00000018108c723c */ /* 0x040fe2000004188c */
[----:B------:R-:W-:Y:S07]  /*e730*/  I2F R24, R0 ;  /* 0x0000000000187306 */ /* 0x000fee0000201400 */
[----:B------:R-:W-:Y:S07]  /*e740*/  HMMA.16816.F32.BF16 R136, R16, R26, R136 ;  /* 0x0000001a1088723c */ /* 0x000fee0000041888 */
[C---:B------:R-:W-:Y:S01]  /*e750*/  IADD3 R18, R0.reuse, 0x1, RZ ;  /* 0x0000000100127810 */ /* 0x040fe20007ffe0ff */
[----:B--2---:R-:W-:Y:S01]  /*e760*/  HMMA.16816.F32.BF16 R180, R12, R32, R180 ;  /* 0x000000200cb4723c */ /* 0x004fe200000418b4 */
[----:B------:R-:W-:-:S02]  /*e770*/  IADD3 R16, R0, 0x9, RZ ;  /* 0x0000000900107810 */ /* 0x000fc40007ffe0ff */
[----:B------:R-:W-:Y:S01]  /*e780*/  I2F R23, R18 ;  /* 0x0000001200177306 */ /* 0x000fe20000201400 */
[----:B------:R-:W-:Y:S02]  /*e790*/  IADD3 R17, R0, 0x8, RZ ;  /* 0x0000000800117810 */ /* 0x000fe40007ffe0ff */
[----:B------:R-:W-:Y:S02]  /*e7a0*/  ISETP.GE.AND P6, PT, R18, R8, PT ;  /* 0x000000081200720c */ /* 0x000fe40003fc6270 */
[C---:B------:R-:W-:Y:S03]  /*e7b0*/  HMMA.16816.F32.BF16 R176, R12.reuse, R34, R176 ;  /* 0x000000220cb0723c */ /* 0x040fe600000418b0 */
[----:B------:R-:W-:Y:S05]  /*e7c0*/  I2F R21, R16 ;  /* 0x0000001000157306 */ /* 0x000fea0000201400 */
[C---:B-1----:R-:W-:Y:S03]  /*e7d0*/  HMMA.16816.F32.BF16 R140, R12.reuse, R28, R140 ;  /* 0x0000001c0c8c723c */ /* 0x042fe6000004188c */
[----:B------:R-:W-:Y:S05]  /*e7e0*/  I2F R22, R17 ;  /* 0x0000001100167306 */ /* 0x000fea0000201400 */
[----:B------:R-:W-:Y:S01]  /*e7f0*/  HMMA.16816.F32.BF16 R184, R12, R30, R136 ;  /* 0x0000001e0cb8723c */ /* 0x000fe20000041888 */
[----:B------:R-:W-:-:S02]  /*e800*/  FMUL.FTZ R181, R181, c[0x0][0x2ec] ;  /* 0x0000bb00b5b57a20 */ /* 0x000fc40000410000 */
[----:B------:R-:W-:Y:S01]  /*e810*/  FMUL.FTZ R180, R180, c[0x0][0x2ec] ;  /* 0x0000bb00b4b47a20 */ /* 0x000fe20000410000 */
[----:B------:R-:W-:Y:S01]  /*e820*/  I2F R15, R3 ;  /* 0x00000003000f7306 */ /* 0x000fe20000201400 */
[----:B------:R-:W-:Y:S02]  /*e830*/  FMUL.FTZ R182, R182, c[0x0][0x2ec] ;  /* 0x0000bb00b6b67a20 */ /* 0x000fe40000410000 */
[C---:B------:R-:W-:Y:S01]  /*e840*/  IADD3 R12, R0.reuse, 0x11, RZ ;  /* 0x00000011000c7810 */ /* 0x040fe20007ffe0ff */
[----:B---3--:R-:W-:Y:S01]  /*e850*/  HMMA.16816.F32.BF16 R136, R4, R32, R200 ;  /* 0x000000200488723c */ /* 0x008fe200000418c8 */
[----:B------:R-:W-:Y:S01]  /*e860*/  FMUL.FTZ R177, R177, c[0x0][0x2ec] ;  /* 0x0000bb00b1b17a20 */ /* 0x000fe20000410000 */
[----:B------:R-:W-:Y:S01]  /*e870*/  IADD3 R13, R0, 0x10, RZ ;  /* 0x00000010000d7810 */ /* 0x000fe20007ffe0ff */
[----:B------:R-:W-:Y:S01]  /*e880*/  FMUL.FTZ R176, R176, c[0x0][0x2ec] ;  /* 0x0000bb00b0b07a20 */ /* 0x000fe20000410000 */
[----:B------:R-:W1:Y:S01]  /*e890*/  MUFU.TANH R181, R181 ;  /* 0x000000b500b57308 */ /* 0x000e620000002400 */
[----:B------:R-:W-:-:S02]  /*e8a0*/  FMUL.FTZ R183, R183, c[0x0][0x2ec] ;  /* 0x0000bb00b7b77a20 */ /* 0x000fc40000410000 */
[----:B------:R-:W-:Y:S01]  /*e8b0*/  FMUL.FTZ R178, R178, c[0x0][0x2ec] ;  /* 0x0000bb00b2b27a20 */ /* 0x000fe20000410000 */
[----:B------:R-:W-:Y:S01]  /*e8c0*/  HMMA.16816.F32.BF16 R32, R4, R34, R192 ;  /* 0x000000220420723c */ /* 0x000fe200000418c0 */
[----:B------:R-:W-:Y:S02]  /*e8d0*/  FMUL.FTZ R141, R141, c[0x0][0x2ec] ;  /* 0x0000bb008d8d7a20 */ /* 0x000fe40000410000 */
[----:B------:R-:W-:Y:S01]  /*e8e0*/  FMUL.FTZ R140, R140, c[0x0][0x2ec] ;  /* 0x0000bb008c8c7a20 */ /* 0x000fe20000410000 */
[----:B------:R-:W2:Y:S01]  /*e8f0*/  MUFU.TANH R25, R180 ;  /* 0x000000b400197308 */ /* 0x000ea20000002400 */
[----:B------:R-:W-:Y:S02]  /*e900*/  FMUL.FTZ R179, R179, c[0x0][0x2ec] ;  /* 0x0000bb00b3b37a20 */ /* 0x000fe40000410000 */
[----:B------:R-:W-:Y:S02]  /*e910*/  FMUL.FTZ R142, R142, c[0x0][0x2ec] ;  /* 0x0000bb008e8e7a20 */ /* 0x000fe40000410000 */
[----:B------:R-:W-:-:S02]  /*e920*/  FMUL.FTZ R184, R184, c[0x0][0x2ec] ;  /* 0x0000bb00b8b87a20 */ /* 0x000fc40000410000 */
[----:B------:R-:W-:Y:S01]  /*e930*/  FMUL.FTZ R185, R185, c[0x0][0x2ec] ;  /* 0x0000bb00b9b97a20 */ /* 0x000fe20000410000 */
[----:B------:R-:W3:Y:S01]  /*e940*/  MUFU.TANH R26, R177 ;  /* 0x000000b1001a7308 */ /* 0x000ee20000002400 */
[-C--:B-1----:R-:W-:Y:S02]  /*e950*/  FFMA.FTZ R0, R23, R132.reuse, R181 ;  /* 0x0000008417007223 */ /* 0x082fe400000100b5 */
[----:B------:R-:W-:Y:S02]  /*e960*/  FMUL.FTZ R143, R143, c[0x0][0x2ec] ;  /* 0x0000bb008f8f7a20 */ /* 0x000fe40000410000 */
[----:B------:R-:W-:Y:S02]  /*e970*/  FMUL.FTZ R136, R136, c[0x0][0x2ec] ;  /* 0x0000bb0088887a20 */ /* 0x000fe40000410000 */
[----:B------:R-:W-:Y:S01]  /*e980*/  FMUL.FTZ R137, R137, c[0x0][0x2ec] ;  /* 0x0000bb0089897a20 */ /* 0x000fe20000410000 */
[----:B------:R-:W1:Y:S01]  /*e990*/  MUFU.TANH R27, R176 ;  /* 0x000000b0001b7308 */ /* 0x000e620000002400 */
[----:B--2---:R-:W-:-:S02]  /*e9a0*/  FFMA.FTZ R25, R24, R132, R25 ;  /* 0x0000008418197223 */ /* 0x004fc40000010019 */
[----:B------:R-:W-:Y:S02]  /*e9b0*/  FMUL.FTZ R138, R138, c[0x0][0x2ec] ;  /* 0x0000bb008a8a7a20 */ /* 0x000fe40000410000 */
[----:B------:R-:W-:Y:S02]  /*e9c0*/  FMUL.FTZ R32, R32, c[0x0][0x2ec] ;  /* 0x0000bb0020207a20 */ /* 0x000fe40000410000 */
[----:B------:R-:W-:Y:S01]  /*e9d0*/  FMUL.FTZ R34, R34, c[0x0][0x2ec] ;  /* 0x0000bb0022227a20 */ /* 0x000fe20000410000 */
[----:B------:R-:W-:Y:S01]  /*e9e0*/  I2F R19, R12 ;  /* 0x0000000c00137306 */ /* 0x000fe20000201400 */
[----:B---3--:R-:W-:Y:S02]  /*e9f0*/  FFMA.FTZ R26, R21, R132, R26 ;  /* 0x00000084151a7223 */ /* 0x008fe4000001001a */
[----:B------:R-:W-:Y:S02]  /*ea00*/  FMUL.FTZ R33, R33, c[0x0][0x2ec] ;  /* 0x0000bb0021217a20 */ /* 0x000fe40000410000 */
[----:B------:R-:W-:-:S02]  /*ea10*/  FMUL.FTZ R139, R139, c[0x0][0x2ec] ;  /* 0x0000bb008b8b7a20 */ /* 0x000fc40000410000 */
[----:B------:R-:W-:Y:S01]  /*ea20*/  FMUL.FTZ R187, R187, c[0x0][0x2ec] ;  /* 0x0000bb00bbbb7a20 */ /* 0x000fe20000410000 */
[----:B------:R-:W-:Y:S01]  /*ea30*/  MUFU.TANH R141, R141 ;  /* 0x0000008d008d7308 */ /* 0x000fe20000002400 */
[----:B-1----:R-:W-:Y:S02]  /*ea40*/  FFMA.FTZ R27, R22, R132, R27 ;  /* 0x00000084161b7223 */ /* 0x002fe4000001001b */
[----:B------:R-:W-:-:S05]  /*ea50*/  FMUL.FTZ R35, R35, c[0x0][0x2ec] ;  /* 0x0000bb0023237a20 */ /* 0x000fca0000410000 */
[----:B------:R-:W-:Y:S08]  /*ea60*/  I2F R20, R13 ;  /* 0x0000000d00147306 */ /* 0x000ff00000201400 */
[----:B------:R-:W1:Y:S08]  /*ea70*/  MUFU.TANH R140, R140 ;  /* 0x0000008c008c7308 */ /* 0x000e700000002400 */
[----:B------:R-:W2:Y:S08]  /*ea80*/  MUFU.TANH R184, R184 ;  /* 0x000000b800b87308 */ /* 0x000eb00000002400 */
[----:B------:R-:W-:Y:S08]  /*ea90*/  MUFU.TANH R134, R178 ;  /* 0x000000b200867308 */ /* 0x000ff00000002400 */
[----:B------:R3:W-:Y:S08]  /*eaa0*/  MUFU.TANH R135, R179 ;  /* 0x000000b300877308 */ /* 0x0007f00000002400 */
[----:B------:R4:W-:Y:S01]  /*eab0*/  MUFU.TANH R193, R32 ;  /* 0x0000002000c17308 */ /* 0x0009e20000002400 */
[----:B---3--:R-:W-:Y:S07]  /*eac0*/  HMMA.16816.F32.BF16 R176, R4, R28, R188 ;  /* 0x0000001c04b0723c */ /* 0x008fee00000418bc */
[----:B------:R-:W3:Y:S01]  /*ead0*/  MUFU.TANH R182, R182 ;  /* 0x000000b600b67308 */ /* 0x000ee20000002400 */
[----:B------:R-:W-:Y:S01]  /*eae0*/  FSEL R28, R25, -INF , !P4 ;  /* 0xff800000191c7808 */ /* 0x000fe20006000000 */
[----:B-1----:R-:W-:Y:S01]  /*eaf0*/  FFMA.FTZ R25, R20, R132, R140 ;  /* 0x0000008414197223 */ /* 0x002fe2000001008c */
[----:B----4-:R-:W-:-:S05]  /*eb00*/  FSEL R32, R0, -INF , !P6 ;  /* 0xff80000000207808 */ /* 0x010fca0007000000 */
[----:B------:R-:W1:Y:S01]  /*eb10*/  MUFU.TANH R183, R183 ;  /* 0x000000b700b77308 */ /* 0x000e620000002400 */
[----:B------:R-:W-:Y:S01]  /*eb20*/  ISETP.GE.AND P6, PT, R16, R8, PT ;  /* 0x000000081000720c */ /* 0x000fe20003fc6270 */
[----:B------:R-:W-:Y:S01]  /*eb30*/  FFMA.FTZ R0, R19, R132, R141 ;  /* 0x0000008413007223 */ /* 0x000fe2000001008d */
[----:B------:R-:W-:-:S05]  /*eb40*/  ISETP.GE.AND P4, PT, R17, R8, PT ;  /* 0x000000081100720c */ /* 0x000fca0003f86270 */
[----:B------:R-:W-:Y:S01]  /*eb50*/  I2F R14, R2 ;  /* 0x00000002000e7306 */ /* 0x000fe20000201400 */
[----:B------:R-:W-:-:S07]  /*eb60*/  FMUL.FTZ R177, R177, c[0x0][0x2ec] ;  /* 0x0000bb00b1b17a20 */ /* 0x000fce0000410000 */
[----:B------:R-:W4:Y:S01]  /*eb70*/  MUFU.TANH R185, R185 ;  /* 0x000000b900b97308 */ /* 0x000f220000002400 */
[----:B------:R-:W-:Y:S02]  /*eb80*/  FMUL.FTZ R179, R179, c[0x0][0x2ec] ;  /* 0x0000bb00b3b37a20 */ /* 0x000fe40000410000 */
[----:B------:R-:W-:Y:S02]  /*eb90*/  FMUL.FTZ R176, R176, c[0x0][0x2ec] ;  /* 0x0000bb00b0b07a20 */ /* 0x000fe40000410000 */
[----:B------:R-:W-:-:S03]  /*eba0*/  FMUL.FTZ R178, R178, c[0x0][0x2ec] ;  /* 0x0000bb00b2b27a20 */ /* 0x000fc60000410000 */
[----:B------:R5:W-:Y:S08]  /*ebb0*/  MUFU.TANH R192, R34 ;  /* 0x0000002200c07308 */ /* 0x000bf00000002400 */
[----:B------:R1:W-:Y:S01]  /*ebc0*/  MUFU.TANH R194, R33 ;  /* 0x0000002100c27308 */ /* 0x0003e20000002400 */
[----:B-----5:R-:W-:-:S07]  /*ebd0*/  FSEL R34, R26, -INF , !P6 ;  /* 0xff8000001a227808 */ /* 0x020fce0007000000 */
[----:B------:R-:W-:Y:S01]  /*ebe0*/  MUFU.TANH R201, R136 ;  /* 0x0000008800c97308 */ /* 0x000fe20000002400 */
[----:B------:R-:W-:-:S04]  /*ebf0*/  ISETP.GE.AND P6, PT, R12, R8, PT ;  /* 0x000000080c00720c */ /* 0x000fc80003fc6270 */
[----:B------:R-:W-:Y:S01]  /*ec00*/  FSEL R188, R0, -INF , !P6 ;  /* 0xff80000000bc7808 */ /* 0x000fe20007000000 */
[----:B--2---:R-:W-:Y:S01]  /*ec10*/  FFMA.FTZ R0, R15, R132, R184 ;  /* 0x000000840f007223 */ /* 0x004fe200000100b8 */
[----:B-1----:R-:W-:Y:S01]  /*ec20*/  FSEL R33, R27, -INF , !P4 ;  /* 0xff8000001b217808 */ /* 0x002fe20006000000 */
[----:B------:R-:W-:Y:S01]  /*ec30*/  MUFU.TANH R202, R137 ;  /* 0x0000008900ca7308 */ /* 0x000fe20000002400 */
[-C--:B------:R-:W-:Y:S02]  /*ec40*/  ISETP.GE.AND P4, PT, R13, R8.reuse, PT ;  /* 0x000000080d00720c */ /* 0x080fe40003f86270 */
[-C--:B------:R-:W-:Y:S02]  /*ec50*/  ISETP.GE.AND P6, PT, R2, R8.reuse, PT ;  /* 0x000000080200720c */ /* 0x080fe40003fc6270 */
[----:B------:R-:W-:Y:S02]  /*ec60*/  FSEL R189, R25, -INF , !P4 ;  /* 0xff80000019bd7808 */ /* 0x000fe40006000000 */
[----:B------:R-:W-:Y:S01]  /*ec70*/  ISETP.GE.AND P4, PT, R3, R8, PT ;  /* 0x000000080300720c */ /* 0x000fe20003f86270 */
[----:B------:R-:W-:Y:S03]  /*ec80*/  MUFU.TANH R200, R138 ;  /* 0x0000008a00c87308 */ /* 0x000fe60000002400 */
[----:B------:R-:W-:Y:S01]  /*ec90*/  FSEL R184, R0, -INF , !P4 ;  /* 0xff80000000b87808 */ /* 0x000fe20006000000 */
[----:B---3--:R-:W-:Y:S01]  /*eca0*/  FFMA.FTZ R0, R24, R132, R182 ;  /* 0x0000008418007223 */ /* 0x008fe200000100b6 */
[----:B------:R-:W-:-:S03]  /*ecb0*/  ISETP.GE.AND P4, PT, R18, R9, PT ;  /* 0x000000091200720c */ /* 0x000fc60003f86270 */
[----:B------:R1:W-:Y:S01]  /*ecc0*/  MUFU.TANH R195, R139 ;  /* 0x0000008b00c37308 */ /* 0x0003e20000002400 */
[----:B------:R-:W-:Y:S01]  /*ecd0*/  FSEL R25, R0, -INF , !P5 ;  /* 0xff80000000197808 */ /* 0x000fe20006800000 */
[----:B------:R-:W-:Y:S01]  /*ece0*/  FFMA.FTZ R0, R22, R132, R134 ;  /* 0x0000008416007223 */ /* 0x000fe20000010086 */
[----:B------:R-:W-:-:S05]  /*ecf0*/  ISETP.GE.AND P5, PT, R16, R9, PT ;  /* 0x000000091000720c */ /* 0x000fca0003fa6270 */
[----:B------:R-:W2:Y:S01]  /*ed00*/  MUFU.TANH R142, R142 ;  /* 0x0000008e008e7308 */ /* 0x000ea20000002400 */
[----:B-1----:R-:W-:Y:S07]  /*ed10*/  HMMA.16816.F32.BF16 R136, R4, R30, R196 ;  /* 0x0000001e0488723c */ /* 0x002fee00000418c4 */
[----:B------:R-:W1:Y:S01]  /*ed20*/  MUFU.TANH R143, R143 ;  /* 0x0000008f008f7308 */ /* 0x000e620000002400 */
[----:B------:R-:W-:Y:S02]  /*ed30*/  FMUL.FTZ R6, R186, c[0x0][0x2ec] ;  /* 0x0000bb00ba067a20 */ /* 0x000fe40000410000 */
[----:B------:R-:W-:-:S05]  /*ed40*/  FFMA.FTZ R5, R23, R132, R183 ;  /* 0x0000008417057223 */ /* 0x000fca00000100b7 */
[----:B------:R-:W-:Y:S01]  /*ed50*/  MUFU.TANH R177, R177 ;  /* 0x000000b100b17308 */ /* 0x000fe20000002400 */
[----:B----4-:R-:W-:Y:S01]  /*ed60*/  FFMA.FTZ R4, R14, R132, R185 ;  /* 0x000000840e047223 */ /* 0x010fe200000100b9 */
[----:B------:R-:W-:-:S04]  /*ed70*/  FSEL R26, R5, -INF , !P4 ;  /* 0xff800000051a7808 */ /* 0x000fc80006000000 */
[----:B------:R-:W-:Y:S01]  /*ed80*/  FSEL R186, R4, -INF , !P6 ;  /* 0xff80000004ba7808 */ /* 0x000fe20007000000 */
[-C--:B------:R-:W-:Y:S01]  /*ed90*/  FFMA.FTZ R4, R21, R132.reuse, R135 ;  /* 0x0000008415047223 */ /* 0x080fe20000010087 */
[----:B------:R-:W3:Y:S01]  /*eda0*/  MUFU.TANH R6, R6 ;  /* 0x0000000600067308 */ /* 0x000ee20000002400 */
[-C--:B------:R-:W-:Y:S02]  /*edb0*/  ISETP.GE.AND P6, PT, R17, R9.reuse, PT ;  /* 0x000000091100720c */ /* 0x080fe40003fc6270 */
[-C--:B------:R-:W-:Y:S02]  /*edc0*/  ISETP.GE.AND P4, PT, R13, R9.reuse, PT ;  /* 0x000000090d00720c */ /* 0x080fe40003f86270 */
[----:B------:R-:W-:Y:S01]  /*edd0*/  FSEL R27, R0, -INF , !P6 ;  /* 0xff800000001b7808 */ /* 0x000fe20007000000 */
[-C--:B--2---:R-:W-:Y:S01]  /*ede0*/  FFMA.FTZ R0, R20, R132.reuse, R142 ;  /* 0x0000008414007223 */ /* 0x084fe2000001008e */
[----:B------:R-:W-:Y:S01]  /*edf0*/  FSEL R29, R4, -INF , !P5 ;  /* 0xff800000041d7808 */ /* 0x000fe20006800000 */
[----:B------:R-:W2:Y:S01]  /*ee00*/  MUFU.TANH R5, R187 ;  /* 0x000000bb00057308 */ /* 0x000ea20000002400 */
[-C--:B-1----:R-:W-:Y:S01]  /*ee10*/  FFMA.FTZ R4, R19, R132.reuse, R143 ;  /* 0x0000008413047223 */ /* 0x082fe2000001008f */
[-C--:B------:R-:W-:Y:S01]  /*ee20*/  ISETP.GE.AND P6, PT, R12, R9.reuse, PT ;  /* 0x000000090c00720c */ /* 0x080fe20003fc6270 */
[----:B------:R-:W-:Y:S01]  /*ee30*/  FMUL.FTZ R136, R136, c[0x0][0x2ec] ;  /* 0x0000bb0088887a20 */ /* 0x000fe20000410000 */
[----:B------:R-:W-:Y:S01]  /*ee40*/  FSEL R183, R0, -INF , !P4 ;  /* 0xff80000000b77808 */ /* 0x000fe20006000000 */
[----:B------:R-:W-:Y:S01]  /*ee50*/  FMUL.FTZ R137, R137, c[0x0][0x2ec] ;  /* 0x0000bb0089897a20 */ /* 0x000fe20000410000 */
[-C--:B------:R-:W-:Y:S01]  /*ee60*/  ISETP.GE.AND P5, PT, R3, R9.reuse, PT ;  /* 0x000000090300720c */ /* 0x080fe20003fa6270 */
[-C--:B---3--:R-:W-:Y:S01]  /*ee70*/  FFMA.FTZ R0, R15, R132.reuse, R6 ;  /* 0x000000840f007223 */ /* 0x088fe20000010006 */
[----:B------:R-:W-:Y:S01]  /*ee80*/  FSEL R181, R4, -INF , !P6 ;  /* 0xff80000004b57808 */ /* 0x000fe20007000000 */
[----:B------:R-:W1:Y:S01]  /*ee90*/  MUFU.TANH R179, R179 ;  /* 0x000000b300b37308 */ /* 0x000e620000002400 */
[----:B------:R-:W-:Y:S01]  /*eea0*/  ISETP.GE.AND P4, PT, R2, R9, PT ;  /* 0x000000090200720c */ /* 0x000fe20003f86270 */
[----:B------:R-:W-:Y:S01]  /*eeb0*/  FMUL.FTZ R6, R138, c[0x0][0x2ec] ;  /* 0x0000bb008a067a20 */ /* 0x000fe20000410000 */
[----:B------:R-:W-:Y:S01]  /*eec0*/  FSEL R180, R0, -INF , !P5 ;  /* 0xff80000000b47808 */ /* 0x000fe20006800000 */
[----:B------:R-:W-:Y:S01]  /*eed0*/  FFMA.FTZ R0, R24, R132, R200 ;  /* 0x0000008418007223 */ /* 0x000fe200000100c8 */
[----:B------:R-:W-:Y:S01]  /*eee0*/  ISETP.GE.AND P6, PT, R18, R10, PT ;  /* 0x0000000a1200720c */ /* 0x000fe20003fc6270 */
[-C--:B--2---:R-:W-:Y:S01]  /*eef0*/  FFMA.FTZ R4, R14, R132.reuse, R5 ;  /* 0x000000840e047223 */ /* 0x084fe20000010005 */
[-C--:B------:R-:W-:Y:S01]  /*ef00*/  ISETP.GE.AND P5, PT, R18, R11.reuse, PT ;  /* 0x0000000b1200720c */ /* 0x080fe20003fa6270 */
[-C--:B------:R-:W-:Y:S01]  /*ef10*/  FFMA.FTZ R5, R24, R132.reuse, R201 ;  /* 0x0000008418057223 */ /* 0x080fe200000100c9 */
[----:B------:R-:W-:Y:S01]  /*ef20*/  FSEL R24, R0, -INF , !P3 ;  /* 0xff80000000187808 */ /* 0x000fe20005800000 */
[-C--:B------:R-:W-:Y:S01]  /*ef30*/  FFMA.FTZ R0, R22, R132.reuse, R193 ;  /* 0x0000008416007223 */ /* 0x080fe200000100c1 */
[----:B------:R-:W-:Y:S01]  /*ef40*/  FSEL R182, R4, -INF , !P4 ;  /* 0xff80000004b67808 */ /* 0x000fe20006000000 */
[----:B------:R-:W-:Y:S01]  /*ef50*/  FFMA.FTZ R4, R23, R132, R202 ;  /* 0x0000008417047223 */ /* 0x000fe200000100ca */
[----:B------:R-:W-:Y:S01]  /*ef60*/  ISETP.GE.AND P4, PT, R17, R10, PT ;  /* 0x0000000a1100720c */ /* 0x000fe20003f86270 */
[-C--:B------:R-:W-:Y:S01]  /*ef70*/  FFMA.FTZ R23, R23, R132.reuse, R195 ;  /* 0x0000008417177223 */ /* 0x080fe200000100c3 */
[----:B------:R-:W-:Y:S01]  /*ef80*/  FSEL R18, R5, -INF , !P0 ;  /* 0xff80000005127808 */ /* 0x000fe20004000000 */
[----:B------:R-:W2:Y:S01]  /*ef90*/  MUFU.TANH R176, R176 ;  /* 0x000000b000b07308 */ /* 0x000ea20000002400 */
[----:B------:R-:W-:Y:S01]  /*efa0*/  ISETP.GE.AND P0, PT, R17, R11, PT ;  /* 0x0000000b1100720c */ /* 0x000fe20003f06270 */
[----:B------:R-:W-:Y:S01]  /*efb0*/  FMUL.FTZ R5, R139, c[0x0][0x2ec] ;  /* 0x0000bb008b057a20 */ /* 0x000fe20000410000 */
[----:B------:R-:W-:Y:S01]  /*efc0*/  FSEL R17, R4, -INF , !P6 ;  /* 0xff80000004117808 */ /* 0x000fe20007000000 */
[----:B------:R-:W-:Y:S01]  /*efd0*/  FFMA.FTZ R22, R22, R132, R192 ;  /* 0x0000008416167223 */ /* 0x000fe200000100c0 */
[----:B------:R-:W-:-:S02]  /*efe0*/  ISETP.GE.AND P3, PT, R16, R10, PT ;  /* 0x0000000a1000720c */ /* 0x000fc40003f66270 */
[-C--:B------:R-:W-:Y:S01]  /*eff0*/  ISETP.GE.AND P6, PT, R16, R11.reuse, PT ;  /* 0x0000000b1000720c */ /* 0x080fe20003fc6270 */
[----:B------:R-:W3:Y:S01]  /*f000*/  MUFU.TANH R35, R35 ;  /* 0x0000002300237308 */ /* 0x000ee20000002400 */
[----:B------:R-:W-:Y:S01]  /*f010*/  FSEL R16, R0, -INF , !P4 ;  /* 0xff80000000107808 */ /* 0x000fe20006000000 */
[----:B------:R-:W-:Y:S01]  /*f020*/  FFMA.FTZ R0, R21, R132, R194 ;  /* 0x0000008415007223 */ /* 0x000fe200000100c2 */
[----:B------:R-:W-:Y:S02]  /*f030*/  FSEL R23, R23, -INF , !P5 ;  /* 0xff80000017177808 */ /* 0x000fe40006800000 */
[C---:B------:R-:W-:Y:S02]  /*f040*/  ISETP.GE.AND P5, PT, R13.reuse, R10, PT ;  /* 0x0000000a0d00720c */ /* 0x040fe40003fa6270 */
[-C--:B------:R-:W-:Y:S01]  /*f050*/  ISETP.GE.AND P4, PT, R13, R11.reuse, PT ;  /* 0x0000000b0d00720c */ /* 0x080fe20003f86270 */
[----:B------:R-:W4:Y:S01]  /*f060*/  MUFU.TANH R178, R178 ;  /* 0x000000b200b27308 */ /* 0x000f220000002400 */
[----:B------:R-:W-:Y:S01]  /*f070*/  FSEL R13, R0, -INF , !P3 ;  /* 0xff800000000d7808 */ /* 0x000fe20005800000 */
[CC--:B------:R-:W-:Y:S01]  /*f080*/  FFMA.FTZ R0, R19.reuse, R132.reuse, R177 ;  /* 0x0000008413007223 */ /* 0x0c0fe200000100b1 */
[----:B------:R-:W-:Y:S01]  /*f090*/  ISETP.GE.AND P3, PT, R12, R11, PT ;  /* 0x0000000b0c00720c */ /* 0x000fe20003f66270 */
[-C--:B-1----:R-:W-:Y:S01]  /*f0a0*/  FFMA.FTZ R19, R19, R132.reuse, R179 ;  /* 0x0000008413137223 */ /* 0x082fe200000100b3 */
[----:B------:R-:W-:Y:S01]  /*f0b0*/  FSEL R22, R22, -INF , !P0 ;  /* 0xff80000016167808 */ /* 0x000fe20004000000 */
[----:B--2---:R-:W-:Y:S01]  /*f0c0*/  FFMA.FTZ R4, R20, R132, R176 ;  /* 0x0000008414047223 */ /* 0x004fe200000100b0 */
[----:B------:R-:W-:Y:S01]  /*f0d0*/  ISETP.GE.AND P0, PT, R12, R10, PT ;  /* 0x0000000a0c00720c */ /* 0x000fe20003f06270 */
[----:B------:R-:W1:Y:S01]  /*f0e0*/  MUFU.TANH R136, R136 ;  /* 0x0000008800887308 */ /* 0x000e620000002400 */
[----:B------:R-:W-:Y:S01]  /*f0f0*/  FSEL R190, R19, -INF , !P3 ;  /* 0xff80000013be7808 */ /* 0x000fe20005800000 */
[----:B---3--:R-:W-:Y:S01]  /*f100*/  FFMA.FTZ R21, R21, R132, R35 ;  /* 0x0000008415157223 */ /* 0x008fe20000010023 */
[----:B------:R-:W-:-:S02]  /*f110*/  ISETP.GE.AND P3, PT, R244, 0x6, PT ;  /* 0x00000006f400780c */ /* 0x000fc40003f66270 */
[----:B------:R-:W-:Y:S02]  /*f120*/  FSEL R138, R4, -INF , !P5 ;  /* 0xff800000048a7808 */ /* 0x000fe40006800000 */
[----:B------:R-:W-:Y:S01]  /*f130*/  FSEL R139, R0, -INF , !P0 ;  /* 0xff800000008b7808 */ /* 0x000fe20004000000 */
[----:B------:R-:W2:Y:S01]  /*f140*/  MUFU.TANH R137, R137 ;  /* 0x0000008900897308 */ /* 0x000ea20000002400 */
[----:B----4-:R-:W-:Y:S01]  /*f150*/  FFMA.FTZ R20, R20, R132, R178 ;  /* 0x0000008414147223 */ /* 0x010fe200000100b2 */
[----:B------:R-:W-:Y:S01]  /*f160*/  BAR.SYNC.DEFER_BLOCKING 0x0 ;  /* 0x0000000000007b1d */ /* 0x000fe20000010000 */
[C---:B------:R-:W-:Y:S02]  /*f170*/  ISETP.GE.AND P5, PT, R2.reuse, R10, PT ;  /* 0x0000000a0200720c */ /* 0x040fe40003fa6270 */
[----:B------:R-:W-:Y:S02]  /*f180*/  ISETP.GE.AND P0, PT, R2, R11, PT ;  /* 0x0000000b0200720c */ /* 0x000fe40003f06270 */
[----:B------:R-:W-:Y:S01]  /*f190*/  FSEL R21, R21, -INF , !P6 ;  /* 0xff80000015157808 */ /* 0x000fe20007000000 */
[----:B------:R-:W3:Y:S01]  /*f1a0*/  MUFU.TANH R6, R6 ;  /* 0x0000000600067308 */ /* 0x000ee20000002400 */
[----:B-1----:R-:W-:Y:S01]  /*f1b0*/  FFMA.FTZ R2, R15, R132, R136 ;  /* 0x000000840f027223 */ /* 0x002fe20000010088 */
[----:B------:R-:W-:-:S02]  /*f1c0*/  FSEL R187, R20, -INF , !P4 ;  /* 0xff80000014bb7808 */ /* 0x000fc40006000000 */
[C---:B------:R-:W-:Y:S02]  /*f1d0*/  ISETP.GE.AND P6, PT, R3.reuse, R10, PT ;  /* 0x0000000a0300720c */ /* 0x040fe40003fc6270 */
[----:B------:R-:W-:Y:S02]  /*f1e0*/  ISETP.GE.AND P4, PT, R3, R11, PT ;  /* 0x0000000b0300720c */ /* 0x000fe40003f86270 */
[----:B------:R-:W1:Y:S01]  /*f1f0*/  MUFU.TANH R5, R5 ;  /* 0x0000000500057308 */ /* 0x000e620000002400 */
        /* <DEDUP_REMOVED lines=53> */
.L_x_1353:
[----:B------:R-:W-:Y:S05]  /*f550*/  BSYNC B0 ;  /* 0x0000000000007941 */ /* 0x000fea0003800000 */
.L_x_1352:
[----:B------:R-:W0:Y:S02]  /*f560*/  LDGDEPBAR ;  /* 0x00000000000079af */ /* 0x000e240000000000 */
.L_x_1351:
        /* <DEDUP_REMOVED lines=41> */
[----:B-1----:R-:W-:-:S03]  /*f800*/  FMNMX.FTZ R136, R136, R6, !PT ;  /* 0x0000000688887209 */ /* 0x002fc60007810000 */
[----:B------:R-:W1:Y:S01]  /*f810*/  SHFL.BFLY PT, R6, R4, 0x2, 0x1f ;  /* 0x0c401f0004067f89 */ /* 0x000e6200000e0000 */
[C---:B------:R-:W-:Y:S01]  /*f820*/  FSETP.NEU.FTZ.AND P4, PT, R136.reuse, -INF , PT ;  /* 0xff8000008800780b */ /* 0x040fe20003f9d000 */
[----:B------:R-:W-:Y:S01]  /*f830*/  FMUL.FTZ R5, R136, c[0x0][0x23c] ;  /* 0x00008f0088057a20 */ /* 0x000fe20000410000 */
[----:B--2---:R-:W-:-:S04]  /*f840*/  FMNMX.FTZ R134, R134, R2, !PT ;  /* 0x0000000286867209 */ /* 0x004fc80007810000 */
[----:B------:R-:W-:Y:S02]  /*f850*/  FSEL R3, R5, RZ, P4 ;  /* 0x000000ff05037208 */ /* 0x000fe40002000000 */
[----:B---3--:R-:W-:-:S03]  /*f860*/  FMNMX.FTZ R135, R0, R135, !PT ;  /* 0x0000008700877209 */ /* 0x008fc60007810000 */
[--C-:B------:R-:W-:Y:S01]  /*f870*/  FFMA.FTZ R5, R28, c[0x0][0x23c], -R3.reuse ;  /* 0x00008f001c057a23 */ /* 0x100fe20000010803 */
[----:B------:R-:W-:Y:S01]  /*f880*/  FSETP.NEU.FTZ.AND P2, PT, R135, -INF , PT ;  /* 0xff8000008700780b */ /* 0x000fe20003f5d000 */
[--C-:B------:R-:W-:Y:S02]  /*f890*/  FFMA.FTZ R2, R32, c[0x0][0x23c], -R3.reuse ;  /* 0x00008f0020027a23 */ /* 0x100fe40000010803 */
[----:B------:R2:W-:Y:S01]  /*f8a0*/  MUFU.EX2 R246, R5 ;  /* 0x0000000500f67308 */ /* 0x0005e20000000800 */
[----:B------:R-:W-:Y:S01]  /*f8b0*/  FFMA.FTZ R0, R33, c[0x0][0x23c], -R3 ;  /* 0x00008f0021007a23 */ /* 0x000fe20000010803 */
[----:B-1----:R-:W-:-:S06]  /*f8c0*/  FMNMX.FTZ R4, R6, R4, !PT ;  /* 0x0000000406047209 */ /* 0x002fcc0007810000 */
[----:B------:R1:W3:Y:S01]  /*f8d0*/  MUFU.EX2 R245, R2 ;  /* 0x0000000200f57308 */ /* 0x0002e20000000800 */
[----:B------:R-:W4:Y:S04]  /*f8e0*/  SHFL.BFLY PT, R137, R4, 0x1, 0x1f ;  /* 0x0c201f0004897f89 */ /* 0x000f2800000e0000 */
[----:B--2---:R-:W2:Y:S03]  /*f8f0*/  SHFL.BFLY PT, R5, R134, 0x1, 0x1f ;  /* 0x0c201f0086057f89 */ /* 0x004ea600000e0000 */
[----:B------:R5:W-:Y:S01]  /*f900*/  MUFU.EX2 R243, R0 ;  /* 0x0000000000f37308 */ /* 0x000be20000000800 */
[----:B-1----:R-:W-:Y:S01]  /*f910*/  FMUL.FTZ R2, R135, c[0x0][0x23c] ;  /* 0x00008f0087027a20 */ /* 0x002fe20000410000 */
[----:B---3--:R-:W-:-:S04]  /*f920*/  F2FP.BF16.PACK_AB R8, R245, R246 ;  /* 0x000000f6f508723e */ /* 0x008fc800000010ff */
[----:B------:R-:W-:Y:S01]  /*f930*/  FSEL R2, R2, RZ, P2 ;  /* 0x000000ff02027208 */ /* 0x000fe20001000000 */
[----:B-----5:R-:W-:Y:S02]  /*f940*/  FFMA.FTZ R0, R34, c[0x0][0x23c], -R3 ;  /* 0x00008f0022007a23 */ /* 0x020fe40000010803 */
[----:B------:R-:W-:Y:S01]  /*f950*/  LDSM.16.MT88.4 R32, [R221+0xb000] ;  /* 0x00b00000dd20783b */ /* 0x000fe20000004200 */
[----:B----4-:R-:W-:Y:S01]  /*f960*/  FMNMX.FTZ R137, R4, R137, !PT ;  /* 0x0000008904897209 */ /* 0x010fe20007810000 */
[----:B------:R1:W3:Y:S01]  /*f970*/  MUFU.EX2 R247, R0 ;  /* 0x0000000000f77308 */ /* 0x0002e20000000800 */
[----:B--2---:R-:W-:-:S03]  /*f980*/  FMNMX.FTZ R134, R134, R5, !PT ;  /* 0x0000000586867209 */ /* 0x004fc60007810000 */
[C---:B------:R-:W-:Y:S01]  /*f990*/  FMUL.FTZ R12, R137.reuse, c[0x0][0x23c] ;  /* 0x00008f00890c7a20 */ /* 0x040fe20000410000 */
[----:B------:R-:W-:Y:S01]  /*f9a0*/  FSETP.NEU.FTZ.AND P0, PT, R137, -INF , PT ;  /* 0xff8000008900780b */ /* 0x000fe20003f1d000 */
[--C-:B------:R-:W-:Y:S01]  /*f9b0*/  FFMA.FTZ R5, R27, c[0x0][0x23c], -R2.reuse ;  /* 0x00008f001b057a23 */ /* 0x100fe20000010802 */
[----:B------:R-:W-:Y:S02]  /*f9c0*/  FSETP.NEU.FTZ.AND P1, PT, R134, -INF , PT ;  /* 0xff8000008600780b */ /* 0x000fe40003f3d000 */
[----:B------:R-:W-:Y:S01]  /*f9d0*/  FSEL R12, R12, RZ, P0 ;  /* 0x000000ff0c0c7208 */ /* 0x000fe20000000000 */
[----:B------:R2:W-:Y:S01]  /*f9e0*/  MUFU.EX2 R241, R5 ;  /* 0x0000000500f17308 */ /* 0x0005e20000000800 */
[----:B-1----:R-:W-:Y:S01]  /*f9f0*/  FFMA.FTZ R0, R25, c[0x0][0x23c], -R2 ;  /* 0x00008f0019007a23 */ /* 0x002fe20000010802 */
[----:B---3--:R-:W-:-:S06]  /*fa00*/  F2FP.BF16.PACK_AB R10, R247, R243 ;  /* 0x000000f3f70a723e */ /* 0x008fcc00000010ff */
[----:B------:R1:W-:Y:S01]  /*fa10*/  MUFU.EX2 R240, R0 ;  /* 0x0000000000f07308 */ /* 0x0003e20000000800 */
[--C-:B--2---:R-:W-:Y:S02]  /*fa20*/  FFMA.FTZ R5, R29, c[0x0][0x23c], -R2.reuse ;  /* 0x00008f001d057a23 */ /* 0x104fe40000010802 */
[----:B------:R-:W-:Y:S05]  /*fa30*/  LDSM.16.MT88.4 R28, [R222+0xb000] ;  /* 0x00b00000de1c783b */ /* 0x000fea0000004200 */
[----:B------:R-:W2:Y:S01]  /*fa40*/  MUFU.EX2 R242, R5 ;  /* 0x0000000500f27308 */ /* 0x000ea20000000800 */
[----:B-1----:R-:W-:-:S07]  /*fa50*/  FFMA.FTZ R0, R26, c[0x0][0x23c], -R2 ;  /* 0x00008f001a007a23 */ /* 0x002fce0000010802 */
[----:B------:R1:W3:Y:S01]  /*fa60*/  MUFU.EX2 R239, R0 ;  /* 0x0000000000ef7308 */ /* 0x0002e20000000800 */
[----:B--2---:R-:W-:Y:S01]  /*fa70*/  F2FP.BF16.PACK_AB R11, R242, R241 ;  /* 0x000000f1f20b723e */ /* 0x004fe200000010ff */
[----:B-1----:R-:W-:Y:S01]  /*fa80*/  FMUL.FTZ R0, R134, c[0x0][0x23c] ;  /* 0x00008f0086007a20 */ /* 0x002fe20000410000 */
[----:B---3--:R-:W-:-:S04]  /*fa90*/  F2FP.BF16.PACK_AB R9, R239, R240 ;  /* 0x000000f0ef09723e */ /* 0x008fc800000010ff */
[----:B------:R-:W-:-:S05]  /*faa0*/  FSEL R0, R0, RZ, P1 ;  /* 0x000000ff00007208 */ /* 0x000fca0000800000 */
[--C-:B------:R-:W-:Y:S02]  /*fab0*/  FFMA.FTZ R4, R17, c[0x0][0x23c], -R0.reuse ;  /* 0x00008f0011047a23 */ /* 0x100fe40000010800 */
[--C-:B------:R-:W-:Y:S02]  /*fac0*/  FFMA.FTZ R5, R18, c[0x0][0x23c], -R0.reuse ;  /* 0x00008f0012057a23 */ /* 0x100fe40000010800 */
[----:B------:R1:W-:Y:S08]  /*fad0*/  MUFU.EX2 R235, R4 ;  /* 0x0000000400eb7308 */ /* 0x0003f00000000800 */
[----:B------:R2:W-:Y:S01]  /*fae0*/  MUFU.EX2 R236, R5 ;  /* 0x0000000500ec7308 */ /* 0x0005e20000000800 */
[----:B-1----:R-:W-:-:S07]  /*faf0*/  FFMA.FTZ R4, R16, c[0x0][0x23c], -R0 ;  /* 0x00008f0010047a23 */ /* 0x002fce0000010800 */
[----:B------:R1:W-:Y:S01]  /*fb00*/  MUFU.EX2 R237, R4 ;  /* 0x0000000400ed7308 */ /* 0x0003e20000000800 */
[----:B--2---:R-:W-:Y:S02]  /*fb10*/  FFMA.FTZ R5, R21, c[0x0][0x23c], -R12 ;  /* 0x00008f0015057a23 */ /* 0x004fe4000001080c */
[----:B-1----:R-:W-:-:S05]  /*fb20*/  FFMA.FTZ R4, R13, c[0x0][0x23c], -R0 ;  /* 0x00008f000d047a23 */ /* 0x002fca0000010800 */
[----:B------:R1:W-:Y:S02]  /*fb30*/  MUFU.EX2 R238, R4 ;  /* 0x0000000400ee7308 */ /* 0x0003e40000000800 */
[--C-:B-1----:R-:W-:Y:S02]  /*fb40*/  FFMA.FTZ R4, R24, c[0x0][0x23c], -R12.reuse ;  /* 0x00008f0018047a23 */ /* 0x102fe4000001080c */
[----:B------:R-:W-:Y:S04]  /*fb50*/  LDSM.16.MT88.4 R24, [R219+0xb000] ;  /* 0x00b00000db18783b */ /* 0x000fe80000004200 */
[----:B------:R1:W-:Y:S02]  /*fb60*/  MUFU.EX2 R195, R4 ;  /* 0x0000000400c37308 */ /* 0x0003e40000000800 */
[----:B-1----:R-:W-:-:S06]  /*fb70*/  FFMA.FTZ R4, R23, c[0x0][0x23c], -R12 ;  /* 0x00008f0017047a23 */ /* 0x002fcc000001080c */
[----:B------:R1:W-:Y:S02]  /*fb80*/  MUFU.EX2 R233, R4 ;  /* 0x0000000400e97308 */ /* 0x0003e40000000800 */
[----:B-1----:R-:W-:Y:S02]  /*fb90*/  FFMA.FTZ R4, R22, c[0x0][0x23c], -R12 ;  /* 0x00008f0016047a23 */ /* 0x002fe4000001080c */
[----:B------:R-:W1:Y:S04]  /*fba0*/  LDSM.16.MT88.4 R20, [R217+0xa000] ;  /* 0x00a00000d914783b */ /* 0x000e680000004200 */
[----:B------:R2:W-:Y:S02]  /*fbb0*/  MUFU.EX2 R234, R4 ;  /* 0x0000000400ea7308 */ /* 0x0005e40000000800 */
[----:B--2---:R-:W-:-:S05]  /*fbc0*/  FSEL R4, R136, RZ, P4 ;  /* 0x000000ff88047208 */ /* 0x004fca0002000000 */
[----:B------:R-:W-:Y:S01]  /*fbd0*/  FADD.FTZ R6, R231, -R4 ;  /* 0x80000004e7067221 */ /* 0x000fe20000010000 */
[----:B------:R-:W-:Y:S01]  /*fbe0*/  FSEL R4, R135, RZ, P2 ;  /* 0x000000ff87047208 */ /* 0x000fe20001000000 */
[----:B------:R2:W3:Y:S02]  /*fbf0*/  MUFU.EX2 R231, R5 ;  /* 0x0000000500e77308 */ /* 0x0004e40000000800 */
[----:B------:R-:W-:Y:S02]  /*fc00*/  FMUL.FTZ R6, R6, c[0x0][0x23c] ;  /* 0x00008f0006067a20 */ /* 0x000fe40000410000 */
[----:B------:R-:W-:-:S04]  /*fc10*/  FADD.FTZ R4, R230, -R4 ;  /* 0x80000004e6047221 */ /* 0x000fc80000010000 */
[----:B------:R-:W-:Y:S01]  /*fc20*/  FMUL.FTZ R15, R4, c[0x0][0x23c] ;  /* 0x00008f00040f7a20 */ /* 0x000fe20000410000 */
[----:B------:R-:W4:Y:S01]  /*fc30*/  MUFU.EX2 R16, R6 ;  /* 0x0000000600107308 */ /* 0x000f220000000800 */
[----:B------:R-:W-:-:S05]  /*fc40*/  FSEL R4, R137, RZ, P0 ;  /* 0x000000ff89047208 */ /* 0x000fca0000000000 */
[----:B------:R-:W-:Y:S01]  /*fc50*/  FADD.FTZ R4, R133, -R4 ;  /* 0x8000000485047221 */ /* 0x000fe20000010000 */
[----:B--2---:R-:W-:Y:S01]  /*fc60*/  FSEL R5, R134, RZ, P1 ;  /* 0x000000ff86057208 */ /* 0x004fe20000800000 */
[----:B------:R-:W2:Y:S01]  /*fc70*/  MUFU.EX2 R15, R15 ;  /* 0x0000000f000f7308 */ /* 0x000ea20000000800 */
[----:B---3--:R-:W-:Y:S01]  /*fc80*/  F2FP.BF16.PACK_AB R7, R231, R234 ;  /* 0x000000eae707723e */ /* 0x008fe200000010ff */
[----:B------:R-:W-:Y:S02]  /*fc90*/  FMUL.FTZ R4, R4, c[0x0][0x23c] ;  /* 0x00008f0004047a20 */ /* 0x000fe40000410000 */
[----:B------:R-:W-:Y:S01]  /*fca0*/  FADD.FTZ R5, R229, -R5 ;  /* 0x80000005e5057221 */ /* 0x000fe20000010000 */
[----:B------:R-:W-:Y:S01]  /*fcb0*/  @P3 IADD3 R229, R244, -0x6, RZ ;  /* 0xfffffffaf4e53810 */ /* 0x000fe20007ffe0ff */
[-C--:B----4-:R-:W-:Y:S02]  /*fcc0*/  FMUL.FTZ R148, R148, R16.reuse ;  /* 0x0000001094947220 */ /* 0x090fe40000410000 */
[----:B------:R3:W4:Y:S01]  /*fcd0*/  MUFU.EX2 R13, R4 ;  /* 0x00000004000d7308 */ /* 0x0007220000000800 */
[----:B------:R-:W-:Y:S01]  /*fce0*/  FMUL.FTZ R149, R149, R16 ;  /* 0x0000001095957220 */ /* 0x000fe20000410000 */
[----:B------:R-:W-:Y:S01]  /*fcf0*/  F2FP.BF16.PACK_AB R6, R238, R237 ;  /* 0x000000edee06723e */ /* 0x000fe200000010ff */
[----:B------:R-:W-:-:S02]  /*fd00*/  FMUL.FTZ R5, R5, c[0x0][0x23c] ;  /* 0x00008f0005057a20 */ /* 0x000fc40000410000 */
[-C--:B------:R-:W-:Y:S02]  /*fd10*/  FMUL.FTZ R116, R116, R16.reuse ;  /* 0x0000001074747220 */ /* 0x080fe40000410000 */
[-C--:B--2---:R-:W-:Y:S01]  /*fd20*/  FMUL.FTZ R150, R150, R15.reuse ;  /* 0x0000000f96967220 */ /* 0x084fe20000410000 */
[----:B------:R2:W5:Y:S01]  /*fd30*/  MUFU.EX2 R14, R5 ;  /* 0x00000005000e7308 */ /* 0x0005620000000800 */
[-C--:B------:R-:W-:Y:S02]  /*fd40*/  FMUL.FTZ R151, R151, R15.reuse ;  /* 0x0000000f97977220 */ /* 0x080fe40000410000 */
[----:B------:R-:W-:Y:S02]  /*fd50*/  FMUL.FTZ R117, R117, R16 ;  /* 0x0000001075757220 */ /* 0x000fe40000410000 */
[-C--:B------:R-:W-:Y:S02]  /*fd60*/  FMUL.FTZ R118, R118, R15.reuse ;  /* 0x0000000f76767220 */ /* 0x080fe40000410000 */
[----:B------:R-:W-:Y:S01]  /*fd70*/  FMUL.FTZ R119, R119, R15 ;  /* 0x0000000f77777220 */ /* 0x000fe20000410000 */
[----:B-1----:R-:W-:Y:S01]  /*fd80*/  HMMA.16816.F32.BF16 R208, R8, R20, R148 ;  /* 0x0000001408d0723c */ /* 0x002fe20000041894 */
[----:B------:R-:W1:Y:S01]  /*fd90*/  LDSM.16.MT88.4 R148, [R222+0xa000] ;  /* 0x00a00000de94783b */ /* 0x000e620000004200 */
[----:B---3--:R-:W-:Y:S01]  /*fda0*/  F2FP.BF16.PACK_AB R4, R235, R236 ;  /* 0x000000eceb04723e */ /* 0x008fe200000010ff */
[----:B----4-:R-:W-:-:S02]  /*fdb0*/  FMUL.FTZ R42, R42, R13 ;  /* 0x0000000d2a2a7220 */ /* 0x010fc40000410000 */
[-C--:B------:R-:W-:Y:S02]  /*fdc0*/  FMUL.FTZ R43, R43, R13.reuse ;  /* 0x0000000d2b2b7220 */ /* 0x080fe40000410000 */
[----:B------:R-:W-:Y:S01]  /*fdd0*/  FMUL.FTZ R146, R146, R13 ;  /* 0x0000000d92927220 */ /* 0x000fe20000410000 */
[----:B--2---:R-:W-:Y:S01]  /*fde0*/  F2FP.BF16.PACK_AB R5, R233, R195 ;  /* 0x000000c3e905723e */ /* 0x004fe200000010ff */
[-C--:B-----5:R-:W-:Y:S01]  /*fdf0*/  FMUL.FTZ R40, R40, R14.reuse ;  /* 0x0000000e28287220 */ /* 0x0a0fe20000410000 */
[----:B------:R-:W-:Y:S01]  /*fe00*/  HMMA.16816.F32.BF16 R116, R8, R32, R116 ;  /* 0x000000200874723c */ /* 0x000fe20000041874 */
[-C--:B------:R-:W-:Y:S02]  /*fe10*/  FMUL.FTZ R41, R41, R14.reuse ;  /* 0x0000000e29297220 */ /* 0x080fe40000410000 */
[-C--:B------:R-:W-:Y:S02]  /*fe20*/  FMUL.FTZ R144, R144, R14.reuse ;  /* 0x0000000e90907220 */ /* 0x080fe40000410000 */
[----:B------:R-:W-:-:S02]  /*fe30*/  FMUL.FTZ R145, R145, R14 ;  /* 0x0000000e91917220 */ /* 0x000fc40000410000 */
[-C--:B------:R-:W-:Y:S02]  /*fe40*/  FMUL.FTZ R147, R147, R13.reuse ;  /* 0x0000000d93937220 */ /* 0x080fe40000410000 */
[-C--:B------:R-:W-:Y:S02]  /*fe50*/  FMUL.FTZ R152, R152, R14.reuse ;  /* 0x0000000e98987220 */ /* 0x080fe40000410000 */
[-C--:B------:R-:W-:Y:S02]  /*fe60*/  FMUL.FTZ R153, R153, R14.reuse ;  /* 0x0000000e99997220 */ /* 0x080fe40000410000 */
[-C--:B------:R-:W-:Y:S01]  /*fe70*/  FMUL.FTZ R154, R154, R13.reuse ;  /* 0x0000000d9a9a7220 */ /* 0x080fe20000410000 */
[----:B------:R-:W-:Y:S01]  /*fe80*/  HMMA.16816.F32.BF16 R144, R4, R20, R144 ;  /* 0x000000140490723c */ /* 0x000fe20000041890 */
[----:B------:R-:W-:Y:S02]  /*fe90*/  FMUL.FTZ R155, R155, R13 ;  /* 0x0000000d9b9b7220 */ /* 0x000fe40000410000 */
        /* <DEDUP_REMOVED lines=80> */
[-C--:B------:R-:W-:Y:S01]  /*103a0*/  FMUL.FTZ R174, R174, R15.reuse ;  /* 0x0000000faeae7220 */ /* 0x080fe20000410000 */
[----:B------:R-:W-:Y:S01]  /*103b0*/  LDSM.16.MT88.4 R156, [R217+0xa800] ;  /* 0x00a80000d99c783b */ /* 0x000fe20000004200 */
        /* <DEDUP_REMOVED lines=10> */
[-C--:B------:R-:W-:Y:S01]  /*10460*/  FMUL.FTZ R86, R86, R15.reuse ;  /* 0x0000000f56567220 */ /* 0x080fe20000410000 */
[----:B------:R-:W-:Y:S01]  /*10470*/  LDSM.16.MT88.4 R172, [R219+0xa800] ;  /* 0x00a80000dbac783b */ /* 0x000fe20000004200 */
        /* <DEDUP_REMOVED lines=31> */
[-C--:B------:R-:W-:Y:S01]  /*10670*/  FMUL.FTZ R97, R97, R16.reuse ;  /* 0x0000001061617220 */ /* 0x080fe20000410000 */
[----:B------:R-:W5:Y:S01]  /*10680*/  LDSM.16.MT88.4 R64, [R221+0xa800] ;  /* 0x00a80000dd40783b */ /* 0x000f620000004200 */
[-C--:B------:R-:W-:Y:S01]  /*10690*/  FMUL.FTZ R98, R98, R15.reuse ;  /* 0x0000000f62627220 */ /* 0x080fe20000410000 */
[C---:B------:R-:W-:Y:S01]  /*106a0*/  HMMA.16816.F32.BF16 R20, R8.reuse, R42, R80 ;  /* 0x0000002a0814723c */ /* 0x040fe20000041850 */
[-C--:B------:R-:W-:Y:S01]  /*106b0*/  FMUL.FTZ R99, R99, R15.reuse ;  /* 0x0000000f63637220 */ /* 0x080fe20000410000 */
[----:B------:R-:W1:Y:S01]  /*106c0*/  LDSM.16.MT88.4 R80, [R217+0xb800] ;  /* 0x00b80000d950783b */ /* 0x000e620000004200 */
[----:B---3--:R-:W-:Y:S02]  /*106d0*/  FFMA.FTZ R3, R183, c[0x0][0x23c], -R2 ;  /* 0x00008f00b7037a23 */ /* 0x008fe40000010802 */
[-C--:B------:R-:W-:Y:S02]  /*106e0*/  FMUL.FTZ R112, R112, R16.reuse ;  /* 0x0000001070707220 */ /* 0x080fe40000410000 */
[----:B------:R3:W-:Y:S01]  /*106f0*/  MUFU.EX2 R183, R3 ;  /* 0x0000000300b77308 */ /* 0x0007e20000000800 */
[----:B------:R-:W-:Y:S01]  /*10700*/  FMUL.FTZ R113, R113, R16 ;  /* 0x0000001071717220 */ /* 0x000fe20000410000 */
[----:B------:R-:W-:Y:S01]  /*10710*/  HMMA.16816.F32.BF16 R24, R8, R26, R96 ;  /* 0x0000001a0818723c */ /* 0x000fe20000041860 */
[-C--:B------:R-:W-:Y:S01]  /*10720*/  FMUL.FTZ R114, R114, R15.reuse ;  /* 0x0000000f72727220 */ /* 0x080fe20000410000 */
[----:B------:R-:W1:Y:S01]  /*10730*/  LDSM.16.MT88.4 R96, [R219+0xb800] ;  /* 0x00b80000db60783b */ /* 0x000e620000004200 */
[----:B------:R-:W-:-:S02]  /*10740*/  FMUL.FTZ R115, R115, R15 ;  /* 0x0000000f73737220 */ /* 0x000fc40000410000 */
[-C--:B------:R-:W-:Y:S02]  /*10750*/  FMUL.FTZ R128, R128, R16.reuse ;  /* 0x0000001080807220 */ /* 0x080fe40000410000 */
[-C--:B------:R-:W-:Y:S02]  /*10760*/  FMUL.FTZ R129, R129, R16.reuse ;  /* 0x0000001081817220 */ /* 0x080fe40000410000 */
[-C--:B------:R-:W-:Y:S01]  /*10770*/  FMUL.FTZ R130, R130, R15.reuse ;  /* 0x0000000f82827220 */ /* 0x080fe20000410000 */
[----:B------:R-:W-:Y:S01]  /*10780*/  HMMA.16816.F32.BF16 R28, R8, R30, R112 ;  /* 0x0000001e081c723c */ /* 0x000fe20000041870 */
[----:B------:R-:W1:Y:S01]  /*10790*/  LDSM.16.MT88.4 R112, [R222+0xb800] ;  /* 0x00b80000de70783b */ /* 0x000e620000004200 */
[----:B------:R-:W-:Y:S02]  /*107a0*/  FMUL.FTZ R131, R131, R15 ;  /* 0x0000000f83837220 */ /* 0x000fe40000410000 */
[----:B---3--:R-:W-:Y:S02]  /*107b0*/  FFMA.FTZ R3, R181, c[0x0][0x23c], -R2 ;  /* 0x00008f00b5037a23 */ /* 0x008fe40000010802 */
[----:B------:R-:W-:-:S02]  /*107c0*/  FMUL.FTZ R36, R36, R16 ;  /* 0x0000001024247220 */ /* 0x000fc40000410000 */
[----:B------:R3:W3:Y:S01]  /*107d0*/  MUFU.EX2 R184, R3 ;  /* 0x0000000300b87308 */ /* 0x0006e20000000800 */
[-C--:B------:R-:W-:Y:S01]  /*107e0*/  FMUL.FTZ R37, R37, R16.reuse ;  /* 0x0000001025257220 */ /* 0x080fe20000410000 */
[C---:B------:R-:W-:Y:S01]  /*107f0*/  HMMA.16816.F32.BF16 R32, R8.reuse, R34, R128 ;  /* 0x000000220820723c */ /* 0x040fe20000041880 */
[-C--:B------:R-:W-:Y:S02]  /*10800*/  FMUL.FTZ R38, R38, R15.reuse ;  /* 0x0000000f26267220 */ /* 0x080fe40000410000 */
[----:B------:R-:W-:Y:S02]  /*10810*/  FMUL.FTZ R39, R39, R15 ;  /* 0x0000000f27277220 */ /* 0x000fe40000410000 */
[-C--:B------:R-:W-:Y:S02]  /*10820*/  FMUL.FTZ R68, R68, R16.reuse ;  /* 0x0000001044447220 */ /* 0x080fe40000410000 */
[----:B------:R-:W-:Y:S01]  /*10830*/  FMUL.FTZ R69, R69, R16 ;  /* 0x0000001045457220 */ /* 0x000fe20000410000 */
[----:B--2---:R-:W-:Y:S01]  /*10840*/  F2FP.BF16.PACK_AB R128, R193, R189 ;  /* 0x000000bdc180723e */ /* 0x004fe200000010ff */
[-C--:B------:R-:W-:Y:S01]  /*10850*/  FMUL.FTZ R70, R70, R15.reuse ;  /* 0x0000000f46467220 */ /* 0x080fe20000410000 */
[----:B----4-:R-:W-:Y:S01]  /*10860*/  F2FP.BF16.PACK_AB R130, R188, R194 ;  /* 0x000000c2bc82723e */ /* 0x010fe200000010ff */
[----:B------:R-:W-:Y:S01]  /*10870*/  FMUL.FTZ R71, R71, R15 ;  /* 0x0000000f47477220 */ /* 0x000fe20000410000 */
[----:B------:R-:W-:Y:S01]  /*10880*/  HMMA.16816.F32.BF16 R36, R8, R148, R36 ;  /* 0x000000940824723c */ /* 0x000fe20000041824 */
[--C-:B---3--:R-:W-:Y:S01]  /*10890*/  FFMA.FTZ R3, R180, c[0x0][0x23c], -R2.reuse ;  /* 0x00008f00b4037a23 */ /* 0x108fe20000010802 */
[----:B------:R-:W-:Y:S01]  /*108a0*/  F2FP.BF16.PACK_AB R129, R184, R183 ;  /* 0x000000b7b881723e */ /* 0x000fe200000010ff */
[----:B------:R-:W-:-:S02]  /*108b0*/  FFMA.FTZ R2, R182, c[0x0][0x23c], -R2 ;  /* 0x00008f00b6027a23 */ /* 0x000fc40000010802 */
[----:B------:R2:W-:Y:S03]  /*108c0*/  MUFU.EX2 R186, R3 ;  /* 0x0000000300ba7308 */ /* 0x0005e60000000800 */
[----:B------:R-:W-:Y:S05]  /*108d0*/  HMMA.16816.F32.BF16 R68, R8, R40, R68 ;  /* 0x000000280844723c */ /* 0x000fea0000041844 */
[----:B------:R3:W4:Y:S02]  /*108e0*/  MUFU.EX2 R181, R2 ;  /* 0x0000000200b57308 */ /* 0x0007240000000800 */
[----:B------:R-:W-:-:S02]  /*108f0*/  FFMA.FTZ R8, R251, R16, R246 ;  /* 0x00000010fb087223 */ /* 0x000fc400000100f6 */
[----:B--2---:R-:W-:-:S04]  /*10900*/  FFMA.FTZ R3, R250, R15, R240 ;  /* 0x0000000ffa037223 */ /* 0x004fc800000100f0 */
[----:B------:R-:W-:Y:S02]  /*10910*/  FADD.FTZ R3, R239, R3 ;  /* 0x00000003ef037221 */ /* 0x000fe40000010000 */
[----:B---3--:R-:W-:Y:S01]  /*10920*/  FFMA.FTZ R2, R138, c[0x0][0x23c], -R0 ;  /* 0x00008f008a027a23 */ /* 0x008fe20000010800 */
[----:B----4-:R-:W-:Y:S01]  /*10930*/  F2FP.BF16.PACK_AB R131, R181, R186 ;  /* 0x000000bab583723e */ /* 0x010fe200000010ff */
[----:B------:R-:W-:Y:S02]  /*10940*/  FADD.FTZ R3, R241, R3 ;  /* 0x00000003f1037221 */ /* 0x000fe40000010000 */
[----:B------:R2:W-:Y:S02]  /*10950*/  MUFU.EX2 R180, R2 ;  /* 0x0000000200b47308 */ /* 0x0005e40000000800 */
[----:B------:R-:W-:Y:S02]  /*10960*/  FADD.FTZ R3, R242, R3 ;  /* 0x00000003f2037221 */ /* 0x000fe40000010000 */
[----:B-1----:R-:W-:Y:S02]  /*10970*/  HMMA.16816.F32.BF16 R116, R128, R4, R116 ;  /* 0x000000048074723c */ /* 0x002fe40000041874 */
[----:B------:R-:W-:-:S04]  /*10980*/  FADD.FTZ R3, R183, R3 ;  /* 0x00000003b7037221 */ /* 0x000fc80000010000 */
[----:B------:R-:W-:Y:S02]  /*10990*/  FADD.FTZ R3, R184, R3 ;  /* 0x00000003b8037221 */ /* 0x000fe40000010000 */
[C---:B------:R-:W-:Y:S02]  /*109a0*/  HMMA.16816.F32.BF16 R148, R128.reuse, R156, R208 ;  /* 0x0000009c8094723c */ /* 0x040fe400000418d0 */
[----:B------:R-:W-:Y:S02]  /*109b0*/  FADD.FTZ R3, R186, R3 ;  /* 0x00000003ba037221 */ /* 0x000fe40000010000 */
[--C-:B--2---:R-:W-:Y:S02]  /*109c0*/  FFMA.FTZ R2, R139, c[0x0][0x23c], -R0.reuse ;  /* 0x00008f008b027a23 */ /* 0x104fe40000010800 */
[----:B------:R-:W-:Y:S02]  /*109d0*/  FADD.FTZ R250, R181, R3 ;  /* 0x00000003b5fa7221 */ /* 0x000fe40000010000 */
[----:B------:R1:W2:Y:S01]  /*109e0*/  MUFU.EX2 R139, R2 ;  /* 0x00000002008b7308 */ /* 0x0002a20000000800 */
[C---:B------:R-:W-:Y:S08]  /*109f0*/  HMMA.16816.F32.BF16 R160, R128.reuse, R172, R160 ;  /* 0x000000ac80a0723c */ /* 0x040ff000000418a0 */
[----:B------:R-:W-:Y:S01]  /*10a00*/  HMMA.16816.F32.BF16 R36, R128, R48, R36 ;  /* 0x000000308024723c */ /* 0x000fe20000041824 */
[--C-:B-1----:R-:W-:Y:S01]  /*10a10*/  FFMA.FTZ R2, R19, c[0x0][0x23c], -R0.reuse ;  /* 0x00008f0013027a23 */ /* 0x102fe20000010800 */
[----:B--2---:R-:W-:Y:S01]  /*10a20*/  F2FP.BF16.PACK_AB R124, R139, R180 ;  /* 0x000000b48b7c723e */ /* 0x004fe200000010ff */
[----:B------:R-:W-:-:S05]  /*10a30*/  FFMA.FTZ R0, R185, c[0x0][0x23c], -R0 ;  /* 0x00008f00b9007a23 */ /* 0x000fca0000010800 */
[C---:B-----5:R-:W-:Y:S01]  /*10a40*/  HMMA.16816.F32.BF16 R52, R128.reuse, R64, R52 ;  /* 0x000000408034723c */ /* 0x060fe20000041834 */
        /* <DEDUP_REMOVED lines=16> */
[----:B------:R-:W-:-:S03]  /*10b50*/  MOV R236, R232 ;  /* 0x000000e800ec7202 */ /* 0x000fc60000000f00 */
        /* <DEDUP_REMOVED lines=49> */
.L_x_1341:
[----:B------:R-:W-:-:S07]  /*10e70*/  IADD3 R229, R236, -0x1, RZ ;  /* 0xffffffffece57810 */ /* 0x000fce0007ffe0ff */
.L_x_1354:
[----:B------:R-:W-:-:S13]  /*10e80*/  ISETP.GE.AND P0, PT, R229, RZ, PT ;  /* 0x000000ffe500720c */ /* 0x000fda0003f06270 */
[----:B------:R-:W-:Y:S05]  /*10e90*/  @!P0 BRA `(.L_x_1355) ;  /* 0x00002d2000008947 */ /* 0x000fea0003800000 */
[----:B------:R-:W2:Y:S01]  /*10ea0*/  LDL.LU.64 R4, [R1+0x38] ;  /* 0x0000380001047983 */ /* 0x000ea20000300a00 */
[----:B------:R-:W-:Y:S01]  /*10eb0*/  IMAD.MOV.U32 R138, RZ, RZ, R135 ;  /* 0x000000ffff8a7224 */ /* 0x000fe200078e0087 */
[----:B------:R-:W-:Y:S01]  /*10ec0*/  MOV R133, R136 ;  /* 0x0000008800857202 */ /* 0x000fe20000000f00 */
[----:B------:R-:W-:Y:S01]  /*10ed0*/  IMAD.MOV.U32 R139, RZ, RZ, R137 ;  /* 0x000000ffff8b7224 */ /* 0x000fe200078e0089 */
[----:B------:R-:W2:Y:S01]  /*10ee0*/  LDL.LU.64 R2, [R1+0x40] ;  /* 0x0000400001027983 */ /* 0x000ea20000300a00 */
[----:B------:R-:W-:-:S03]  /*10ef0*/  MOV R141, R134 ;  /* 0x00000086008d7202 */ /* 0x000fc60000000f00 */
[----:B------:R-:W3:Y:S01]  /*10f00*/  LDL.64 R6, [R1+0x8] ;  /* 0x0000080001067983 */ /* 0x000ee20000100a00 */
[----:B------:R-:W-:Y:S01]  /*10f10*/  ISETP.GE.AND P2, PT, R252, c[0x0][0x220], PT ;  /* 0x00008800fc007a0c */ /* 0x000fe20003f46270 */
[----:B--2---:R-:W-:-:S05]  /*10f20*/  IMAD.MOV.U32 R3, RZ, RZ, R5 ;  /* 0x000000ffff037224 */ /* 0x004fca00078e0005 */
[----:B------:R1:W-:Y:S01]  /*10f30*/  STL.64 [R1], R2 ;  /* 0x0000000201007387 */ /* 0x0003e20000100a00 */
[----:B---3--:R-:W-:Y:S01]  /*10f40*/  ISETP.GE.AND P3, PT, R6, c[0x0][0x220], PT ;  /* 0x0000880006007a0c */ /* 0x008fe20003f66270 */
[----:B------:R-:W-:Y:S05]  /*10f50*/  BRA `(.L_x_1356) ;  /* 0x000002f000007947 */ /* 0x000fea0003800000 */
.L_x_1358:
        /* <DEDUP_REMOVED lines=11> */
[----:B---3--:R-:W-:Y:S01]  /*11010*/  IMAD.MOV.U32 R230, RZ, RZ, c[0x0][0x198] ;  /* 0x00006600ffe67624 */ /* 0x008fe200078e00ff */
[----:B--2---:R-:W-:Y:S04]  /*11020*/  LEA R0, P1, R4, R234, 0x5 ;  /* 0x000000ea04007211 */ /* 0x004fe800078228ff */
[----:B------:R-:W-:Y:S02]  /*11030*/  @!P3 LEA R12, P6, R0, c[0x0][0x168], 0x1 ;  /* 0x00005a00000cba11 */ /* 0x000fe400078c08ff */
[----:B------:R-:W-:Y:S01]  /*11040*/  LEA.HI.X R4, R4, R231, R5, 0x5, P1 ;  /* 0x000000e704047211 */ /* 0x000fe200008f2c05 */
[----:B------:R-:W-:Y:S01]  /*11050*/  IMAD.MOV.U32 R231, RZ, RZ, 0x4 ;  /* 0x00000004ffe77424 */ /* 0x000fe200078e00ff */
[C---:B------:R-:W-:Y:S02]  /*11060*/  @!P2 LEA R8, P1, R0.reuse, c[0x0][0x168], 0x1 ;  /* 0x00005a000008aa11 */ /* 0x040fe400078208ff */
[C-C-:B------:R-:W-:Y:S02]  /*11070*/  @!P3 LEA.HI.X R13, R0.reuse, c[0x0][0x16c], R4.reuse, 0x1, P6 ;  /* 0x00005b00000dba11 */ /* 0x140fe400030f0c04 */
[--C-:B------:R-:W-:Y:S02]  /*11080*/  @!P2 LEA.HI.X R9, R0, c[0x0][0x16c], R4.reuse, 0x1, P1 ;  /* 0x00005b000009aa11 */ /* 0x100fe400008f0c04 */
[----:B------:R-:W-:Y:S01]  /*11090*/  IADD3 R3, P0, R232, R0, RZ ;  /* 0x00000000e8037210 */ /* 0x000fe20007f1e0ff */
[----:B------:R-:W-:Y:S01]  /*110a0*/  @!PT LDS RZ, [RZ] ;  /* 0x00000000fffff984 */ /* 0x000fe20000000800 */
[----:B------:R-:W-:Y:S01]  /*110b0*/  @!PT LDS RZ, [RZ] ;  /* 0x00000000fffff984 */ /* 0x000fe20000000800 */
[----:B------:R-:W-:Y:S01]  /*110c0*/  @!PT LDS RZ, [RZ] ;  /* 0x00000000fffff984 */ /* 0x000fe20000000800 */
[----:B------:R1:W-:Y:S01]  /*110d0*/  @!P3 LDGSTS.E.BYPASS.LTC128B.128 [R228+0x8000], [R12.64] ;  /* 0x080000000ce4bfae */ /* 0x0003e2000b901d44 */
[----:B------:R-:W-:Y:S02]  /*110e0*/  SHF.L.U64.HI R230, R230, R231, c[0x0][0x19c] ;  /* 0x00006700e6e67619 */ /* 0x000fe400000102e7 */
[C---:B------:R-:W-:Y:S01]  /*110f0*/  @!P3 LEA R10, P5, R3.reuse, c[0x0][0x168], 0x1 ;  /* 0x00005a00030aba11 */ /* 0x040fe200078a08ff */
        /* <DEDUP_REMOVED lines=21> */
.L_x_1356:
        /* <DEDUP_REMOVED lines=157> */
[----:B------:R-:W-:Y:S03]  /*11c20*/  FMUL.FTZ R19, R19, c[0x0][0x2ec] ;  /* 0x0000bb0013137a20 */ /* 0x000fe60000410000 */
[----:B------:R4:W1:Y:S10]  /*11c30*/  MUFU.TANH R191, R7 ;  /* 0x0000000700bf7308 */ /* 0x0008740000002400 */
[----:B------:R5:W1:Y:S10]  /*11c40*/  MUFU.TANH R178, R14 ;  /* 0x0000000e00b27308 */ /* 0x000a740000002400 */
[----:B------:R-:W1:Y:S01]  /*11c50*/  MUFU.TANH R187, R8 ;  /* 0x0000000800bb7308 */ /* 0x000e620000002400 */
[----:B----4-:R-:W4:Y:S01]  /*11c60*/  LDSM.16.M88.4 R4, [R223+0x1800] ;  /* 0x00180000df04783b */ /* 0x010f220000000200 */
[----:B------:R-:W-:Y:S08]  /*11c70*/  DEPBAR.LE SB0, 0x0 ;  /* 0x000080000000791a */ /* 0x000ff00000000000 */
[----:B------:R-:W1:Y:S01]  /*11c80*/  MUFU.TANH R186, R9 ;  /* 0x0000000900ba7308 */ /* 0x000e620000002400 */
[----:B------:R-:W-:Y:S01]  /*11c90*/  BAR.SYNC.DEFER_BLOCKING 0x0 ;  /* 0x0000000000007b1d */ /* 0x000fe20000010000 */
[----:B-----5:R-:W-:Y:S02]  /*11ca0*/  FMUL.FTZ R14, R16, c[0x0][0x2ec] ;  /* 0x0000bb00100e7a20 */ /* 0x020fe40000410000 */
[----:B------:R-:W-:Y:S06]  /*11cb0*/  FMUL.FTZ R16, R18, c[0x0][0x2ec] ;  /* 0x0000bb0012107a20 */ /* 0x000fec0000410000 */
[----:B------:R-:W1:Y:S10]  /*11cc0*/  MUFU.TANH R179, R10 ;  /* 0x0000000a00b37308 */ /* 0x000e740000002400 */
[----:B------:R-:W1:Y:S10]  /*11cd0*/  MUFU.TANH R184, R11 ;  /* 0x0000000b00b87308 */ /* 0x000e740000002400 */
[----:B------:R-:W1:Y:S01]  /*11ce0*/  MUFU.TANH R189, R12 ;  /* 0x0000000c00bd7308 */ /* 0x000e620000002400 */
[-C--:B----4-:R-:W-:Y:S09]  /*11cf0*/  HMMA.16816.F32.BF16 R20, R192, R4.reuse, R20 ;  /* 0x00000004c014723c */ /* 0x090ff20000041814 */
[----:B------:R-:W4:Y:S01]  /*11d00*/  MUFU.TANH R185, R13 ;  /* 0x0000000d00b97308 */ /* 0x000f220000002400 */
[C---:B------:R-:W-:Y:S09]  /*11d10*/  HMMA.16816.F32.BF16 R24, R180.reuse, R4, R24 ;  /* 0x00000004b418723c */ /* 0x040ff20000041818 */
[----:B------:R-:W1:Y:S01]  /*11d20*/  MUFU.TANH R15, R15 ;  /* 0x0000000f000f7308 */ /* 0x000e620000002400 */
[-C--:B------:R-:W-:Y:S04]  /*11d30*/  HMMA.16816.F32.BF16 R28, R180, R6.reuse, R28 ;  /* 0x00000006b41c723c */ /* 0x080fe8000004181c */
[----:B------:R-:W-:Y:S04]  /*11d40*/  FMUL.FTZ R21, R21, c[0x0][0x2ec] ;  /* 0x0000bb0015157a20 */ /* 0x000fe80000410000 */
[----:B------:R-:W-:Y:S01]  /*11d50*/  HMMA.16816.F32.BF16 R32, R192, R6, R32 ;  /* 0x00000006c020723c */ /* 0x000fe20000041820 */
[----:B------:R-:W1:Y:S03]  /*11d60*/  MUFU.TANH R14, R14 ;  /* 0x0000000e000e7308 */ /* 0x000e660000002400 */
[----:B------:R-:W-:Y:S02]  /*11d70*/  FMUL.FTZ R22, R22, c[0x0][0x2ec] ;  /* 0x0000bb0016167a20 */ /* 0x000fe40000410000 */
[----:B------:R-:W-:Y:S02]  /*11d80*/  FMUL.FTZ R23, R23, c[0x0][0x2ec] ;  /* 0x0000bb0017177a20 */ /* 0x000fe40000410000 */
[----:B------:R-:W-:Y:S03]  /*11d90*/  FMUL.FTZ R26, R26, c[0x0][0x2ec] ;  /* 0x0000bb001a1a7a20 */ /* 0x000fe60000410000 */
[----:B------:R5:W1:Y:S01]  /*11da0*/  MUFU.TANH R142, R21 ;  /* 0x00000015008e7308 */ /* 0x000a620000002400 */
[----:B------:R-:W-:Y:S02]  /*11db0*/  FMUL.FTZ R27, R27, c[0x0][0x2ec] ;  /* 0x0000bb001b1b7a20 */ /* 0x000fe40000410000 */
[----:B------:R-:W-:Y:S02]  /*11dc0*/  FMUL.FTZ R20, R20, c[0x0][0x2ec] ;  /* 0x0000bb0014147a20 */ /* 0x000fe40000410000 */
[----:B------:R-:W-:Y:S02]  /*11dd0*/  FMUL.FTZ R28, R28, c[0x0][0x2ec] ;  /* 0x0000bb001c1c7a20 */ /* 0x000fe40000410000 */
[----:B------:R-:W-:Y:S02]  /*11de0*/  FMUL.FTZ R2, R31, c[0x0][0x2ec] ;  /* 0x0000bb001f027a20 */ /* 0x000fe40000410000 */
[----:B------:R-:W-:Y:S01]  /*11df0*/  FMUL.FTZ R24, R24, c[0x0][0x2ec] ;  /* 0x0000bb0018187a20 */ /* 0x000fe20000410000 */
[----:B------:R1:W1:Y:S01]  /*11e00*/  MUFU.TANH R136, R22 ;  /* 0x0000001600887308 */ /* 0x0002620000002400 */
[----:B------:R-:W-:Y:S02]  /*11e10*/  FMUL.FTZ R25, R25, c[0x0][0x2ec] ;  /* 0x0000bb0019197a20 */ /* 0x000fe40000410000 */
[----:B------:R-:W-:Y:S07]  /*11e20*/  FMUL.FTZ R30, R30, c[0x0][0x2ec] ;  /* 0x0000bb001e1e7a20 */ /* 0x000fee0000410000 */
[----:B------:R2:W2:Y:S01]  /*11e30*/  MUFU.TANH R137, R23 ;  /* 0x0000001700897308 */ /* 0x0004a20000002400 */
[----:B-----5:R-:W-:Y:S09]  /*11e40*/  FMUL.FTZ R21, R34, c[0x0][0x2ec] ;  /* 0x0000bb0022157a20 */ /* 0x020ff20000410000 */
[----:B------:R5:W3:Y:S01]  /*11e50*/  MUFU.TANH R134, R26 ;  /* 0x0000001a00867308 */ /* 0x000ae20000002400 */
[----:B-1----:R-:W-:Y:S09]  /*11e60*/  FMUL.FTZ R22, R32, c[0x0][0x2ec] ;  /* 0x0000bb0020167a20 */ /* 0x002ff20000410000 */
[----:B------:R1:W1:Y:S01]  /*11e70*/  MUFU.TANH R181, R28 ;  /* 0x0000001c00b57308 */ /* 0x0002620000002400 */
[----:B--2---:R-:W-:Y:S09]  /*11e80*/  FMUL.FTZ R23, R33, c[0x0][0x2ec] ;  /* 0x0000bb0021177a20 */ /* 0x004ff20000410000 */
[----:B------:R2:W2:Y:S01]  /*11e90*/  MUFU.TANH R176, R17 ;  /* 0x0000001100b07308 */ /* 0x0004a20000002400 */
[----:B-----5:R-:W-:Y:S09]  /*11ea0*/  FMUL.FTZ R26, R35, c[0x0][0x2ec] ;  /* 0x0000bb00231a7a20 */ /* 0x020ff20000410000 */
[----:B------:R-:W2:Y:S01]  /*11eb0*/  MUFU.TANH R16, R16 ;  /* 0x0000001000107308 */ /* 0x000ea20000002400 */
[----:B-1----:R-:W-:Y:S09]  /*11ec0*/  FMUL.FTZ R28, R29, c[0x0][0x2ec] ;  /* 0x0000bb001d1c7a20 */ /* 0x002ff20000410000 */
[----:B------:R1:W1:Y:S10]  /*11ed0*/  MUFU.TANH R143, R19 ;  /* 0x00000013008f7308 */ /* 0x0002740000002400 */
[----:B------:R1:W1:Y:S10]  /*11ee0*/  MUFU.TANH R177, R20 ;  /* 0x0000001400b17308 */ /* 0x0002740000002400 */
[----:B------:R1:W1:Y:S10]  /*11ef0*/  MUFU.TANH R135, R24 ;  /* 0x0000001800877308 */ /* 0x0002740000002400 */
[----:B------:R1:W1:Y:S10]  /*11f00*/  MUFU.TANH R180, R25 ;  /* 0x0000001900b47308 */ /* 0x0002740000002400 */
        /* <DEDUP_REMOVED lines=9> */
.L_x_1357:
[----:B------:R-:W2:Y:S08]  /*11fa0*/  S2R R0, SR_TID.X ;  /* 0x0000000000007919 */ /* 0x000eb00000002100 */
[----:B------:R-:W-:Y:S01]  /*11fb0*/  LDSM.16.MT88.4 R200, [R221+0xb800] ;  /* 0x00b80000ddc8783b */ /* 0x000fe20000004200 */
[----:B--2---:R-:W-:Y:S04]  /*11fc0*/  SHF.L.U32 R0, R0, 0x1, RZ ;  /* 0x0000000100007819 */ /* 0x004fe800000006ff */
[----:B------:R-:W-:Y:S04]  /*11fd0*/  LOP3.LUT R0, R0, 0x6, RZ, 0xc0, !PT ;  /* 0x0000000600007812 */ /* 0x000fe800078ec0ff */
[----:B------:R-:W-:Y:S04]  /*11fe0*/  LEA R0, R229, R0, 0x5 ;  /* 0x00000000e5007211 */ /* 0x000fe800078e28ff */
[----:B------:R2:W3:Y:S01]  /*11ff0*/  I2F R3, R0 ;  /* 0x0000000000037306 */ /* 0x0004e20000201400 */
[C---:B-1----:R-:W-:Y:S02]  /*12000*/  IADD3 R7, R0.reuse, 0x1, RZ ;  /* 0x0000000100077810 */ /* 0x042fe40007ffe0ff */
[C---:B------:R-:W-:Y:S02]  /*12010*/  IADD3 R6, R0.reuse, 0x8, RZ ;  /* 0x0000000800067810 */ /* 0x040fe40007ffe0ff */
[C---:B------:R-:W-:Y:S02]  /*12020*/  IADD3 R5, R0.reuse, 0x9, RZ ;  /* 0x0000000900057810 */ /* 0x040fe40007ffe0ff */
[C---:B------:R-:W-:Y:S02]  /*12030*/  IADD3 R4, R0.reuse, 0x10, RZ ;  /* 0x0000001000047810 */ /* 0x040fe40007ffe0ff */
[C---:B------:R-:W-:Y:S01]  /*12040*/  IADD3 R8, R0.reuse, 0x11, RZ ;  /* 0x0000001100087810 */ /* 0x040fe20007ffe0ff */
[----:B------:R-:W1:Y:S01]  /*12050*/  I2F R7, R7 ;  /* 0x0000000700077306 */ /* 0x000e620000201400 */
[C---:B------:R-:W-:Y:S09]  /*12060*/  IADD3 R9, R0.reuse, 0x18, RZ ;  /* 0x0000001800097810 */ /* 0x040ff20007ffe0ff */
[----:B------:R-:W4:Y:S01]  /*12070*/  I2F R6, R6 ;  /* 0x0000000600067306 */ /* 0x000f220000201400 */
[----:B--2---:R-:W-:Y:S01]  /*12080*/  IADD3 R0, R0, 0x19, RZ ;  /* 0x0000001900007810 */ /* 0x004fe20007ffe0ff */
[CC--:B---3--:R-:W-:Y:S02]  /*12090*/  FFMA.FTZ R12, R3.reuse, R132.reuse, R179 ;  /* 0x00000084030c7223 */ /* 0x0c8fe400000100b3 */
[CC--:B------:R-:W-:Y:S02]  /*120a0*/  FFMA.FTZ R10, R3.reuse, R132.reuse, R190 ;  /* 0x00000084030a7223 */ /* 0x0c0fe400000100be */
[CC--:B------:R-:W-:Y:S04]  /*120b0*/  FFMA.FTZ R11, R3.reuse, R132.reuse, R188 ;  /* 0x00000084030b7223 */ /* 0x0c0fe800000100bc */
[----:B------:R-:W2:Y:S01]  /*120c0*/  I2F R5, R5 ;  /* 0x0000000500057306 */ /* 0x000ea20000201400 */
[-C--:B------:R-:W-:Y:S02]  /*120d0*/  FFMA.FTZ R13, R3, R132.reuse, R187 ;  /* 0x00000084030d7223 */ /* 0x080fe400000100bb */
[CC--:B-1----:R-:W-:Y:S02]  /*120e0*/  FFMA.FTZ R17, R7.reuse, R132.reuse, R196 ;  /* 0x0000008407117223 */ /* 0x0c2fe400000100c4 */
[CC--:B------:R-:W-:Y:S01]  /*120f0*/  FFMA.FTZ R19, R7.reuse, R132.reuse, R191 ;  /* 0x0000008407137223 */ /* 0x0c0fe200000100bf */
[----:B------:R-:W-:Y:S01]  /*12100*/  LDSM.16.MT88.4 R196, [R222+0xb800] ;  /* 0x00b80000dec4783b */ /* 0x000fe20000004200 */
[CC--:B------:R-:W-:Y:S03]  /*12110*/  FFMA.FTZ R25, R7.reuse, R132.reuse, R186 ;  /* 0x0000008407197223 */ /* 0x0c0fe600000100ba */
[----:B------:R1:W3:Y:S01]  /*12120*/  I2F R3, R0 ;  /* 0x0000000000037306 */ /* 0x0002e20000201400 */
[-C--:B------:R-:W-:Y:S02]  /*12130*/  FFMA.FTZ R20, R7, R132.reuse, R184 ;  /* 0x0000008407147223 */ /* 0x080fe400000100b8 */
[CC--:B----4-:R-:W-:Y:S02]  /*12140*/  FFMA.FTZ R14, R6.reuse, R132.reuse, R14 ;  /* 0x00000084060e7223 */ /* 0x0d0fe4000001000e */
[CC--:B------:R-:W-:Y:S02]  /*12150*/  FFMA.FTZ R18, R6.reuse, R132.reuse, R178 ;  /* 0x0000008406127223 */ /* 0x0c0fe400000100b2 */
[CC--:B------:R-:W-:Y:S03]  /*12160*/  FFMA.FTZ R16, R6.reuse, R132.reuse, R16 ;  /* 0x0000008406107223 */ /* 0x0c0fe60000010010 */
[----:B------:R-:W4:Y:S01]  /*12170*/  I2F R4, R4 ;  /* 0x0000000400047306 */ /* 0x000f220000201400 */
[-C--:B------:R-:W-:Y:S02]  /*12180*/  FFMA.FTZ R24, R6, R132.reuse, R189 ;  /* 0x0000008406187223 */ /* 0x080fe400000100bd */
[CC--:B--2---:R-:W-:Y:S02]  /*12190*/  FFMA.FTZ R6, R5.reuse, R132.reuse, R176 ;  /* 0x0000008405067223 */ /* 0x0c4fe400000100b0 */
[CC--:B------:R-:W-:Y:S02]  /*121a0*/  FFMA.FTZ R7, R5.reuse, R132.reuse, R143 ;  /* 0x0000008405077223 */ /* 0x0c0fe4000001008f */
[CC--:B------:R-:W-:Y:S03]  /*121b0*/  FFMA.FTZ R15, R5.reuse, R132.reuse, R15 ;  /* 0x00000084050f7223 */ /* 0x0c0fe6000001000f */
[----:B------:R-:W2:Y:S01]  /*121c0*/  I2F R9, R9 ;  /* 0x0000000900097306 */ /* 0x000ea20000201400 */
[-C--:B------:R-:W-:Y:S01]  /*121d0*/  FFMA.FTZ R5, R5, R132.reuse, R185 ;  /* 0x0000008405057223 */ /* 0x080fe200000100b9 */
[----:B-1----:R-:W-:Y:S01]  /*121e0*/  FMNMX.FTZ R0, R10, R133, !PT ;  /* 0x000000850a007209 */ /* 0x002fe20007810000 */
[CC--:B---3--:R-:W-:Y:S02]  /*121f0*/  FFMA.FTZ R185, R3.reuse, R132.reuse, R23 ;  /* 0x0000008403b97223 */ /* 0x0c8fe40000010017 */
[----:B------:R-:W-:Y:S01]  /*12200*/  FFMA.FTZ R189, R3, R132, R26 ;  /* 0x0000008403bd7223 */ /* 0x000fe2000001001a */
[----:B------:R-:W-:Y:S01]  /*12210*/  FMNMX.FTZ R0, R17, R0, !PT ;  /* 0x0000000011007209 */ /* 0x000fe20007810000 */
[----:B------:R-:W-:Y:S03]  /*12220*/  FFMA.FTZ R192, R3, R132, R28 ;  /* 0x0000008403c07223 */ /* 0x000fe6000001001c */
[----:B------:R-:W1:Y:S01]  /*12230*/  I2F R8, R8 ;  /* 0x0000000800087306 */ /* 0x000e620000201400 */
[----:B------:R-:W-:Y:S01]  /*12240*/  FMNMX.FTZ R0, R14, R0, !PT ;  /* 0x000000000e007209 */ /* 0x000fe20007810000 */
[CC--:B----4-:R-:W-:Y:S02]  /*12250*/  FFMA.FTZ R182, R4.reuse, R132.reuse, R177 ;  /* 0x0000008404b67223 */ /* 0x0d0fe400000100b1 */
[CC--:B------:R-:W-:Y:S01]  /*12260*/  FFMA.FTZ R186, R4.reuse, R132.reuse, R136 ;  /* 0x0000008404ba7223 */ /* 0x0c0fe20000010088 */
[----:B------:R-:W-:Y:S01]  /*12270*/  LDSM.16.MT88.4 R176, [R219+0xa000] ;  /* 0x00a00000dbb0783b */ /* 0x000fe20000004200 */
[CC--:B------:R-:W-:Y:S02]  /*12280*/  FFMA.FTZ R190, R4.reuse, R132.reuse, R134 ;  /* 0x0000008404be7223 */ /* 0x0c0fe40000010086 */
[----:B------:R-:W-:Y:S01]  /*12290*/  FFMA.FTZ R193, R4, R132, R135 ;  /* 0x0000008404c17223 */ /* 0x000fe20000010087 */
[----:B------:R-:W-:Y:S01]  /*122a0*/  FMNMX.FTZ R4, R11, R138, !PT ;  /* 0x0000008a0b047209 */ /* 0x000fe20007810000 */
[----:B--2---:R-:W-:Y:S03]  /*122b0*/  FFMA.FTZ R188, R9, R132, R21 ;  /* 0x0000008409bc7223 */ /* 0x004fe60000010015 */
[----:B------:R-:W-:Y:S01]  /*122c0*/  FMNMX.FTZ R21, R19, R4, !PT ;  /* 0x0000000413157209 */ /* 0x000fe20007810000 */
[C---:B------:R-:W-:Y:S01]  /*122d0*/  FFMA.FTZ R184, R9.reuse, R132, R22 ;  /* 0x0000008409b87223 */ /* 0x040fe20000010016 */
[----:B------:R-:W-:Y:S01]  /*122e0*/  FMNMX.FTZ R4, R6, R0, !PT ;  /* 0x0000000006047209 */ /* 0x000fe20007810000 */
[CC--:B------:R-:W-:Y:S01]  /*122f0*/  FFMA.FTZ R140, R9.reuse, R132.reuse, R140 ;  /* 0x00000084098c7223 */ /* 0x0c0fe2000001008c */
[----:B------:R-:W-:Y:S01]  /*12300*/  FMNMX.FTZ R0, R12, R139, !PT ;  /* 0x0000008b0c007209 */ /* 0x000fe20007810000 */
[----:B------:R-:W-:Y:S01]  /*12310*/  FFMA.FTZ R181, R9, R132, R181 ;  /* 0x0000008409b57223 */ /* 0x000fe200000100b5 */
[----:B------:R-:W-:Y:S02]  /*12320*/  FMNMX.FTZ R4, R182, R4, !PT ;  /* 0x00000004b6047209 */ /* 0x000fe40007810000 */
[----:B------:R-:W-:Y:S01]  /*12330*/  FMNMX.FTZ R0, R20, R0, !PT ;  /* 0x0000000014007209 */ /* 0x000fe20007810000 */
[-C--:B-1----:R-:W-:Y:S01]  /*12340*/  FFMA.FTZ R183, R8, R132.reuse, R142 ;  /* 0x0000008408b77223 */ /* 0x082fe2000001008e */
[----:B------:R-:W-:Y:S01]  /*12350*/  FMNMX.FTZ R21, R16, R21, !PT ;  /* 0x0000001510157209 */ /* 0x000fe20007810000 */
[----:B------:R-:W-:Y:S01]  /*12360*/  FFMA.FTZ R187, R8, R132, R137 ;  /* 0x0000008408bb7223 */ /* 0x000fe20000010089 */
[----:B------:R-:W-:Y:S01]  /*12370*/  FMNMX.FTZ R0, R18, R0, !PT ;  /* 0x0000000012007209 */ /* 0x000fe20007810000 */
[C---:B------:R-:W-:Y:S01]  /*12380*/  FFMA.FTZ R191, R8.reuse, R132, R27 ;  /* 0x0000008408bf7223 */ /* 0x040fe2000001001b */
[----:B------:R-:W-:Y:S01]  /*12390*/  FMNMX.FTZ R136, R183, R4, !PT ;  /* 0x00000004b7887209 */ /* 0x000fe20007810000 */
[-C--:B------:R-:W-:Y:S01]  /*123a0*/  FFMA.FTZ R142, R3, R132.reuse, R2 ;  /* 0x00000084038e7223 */ /* 0x080fe20000010002 */
[----:B------:R-:W-:Y:S01]  /*123b0*/  FMNMX.FTZ R21, R7, R21, !PT ;  /* 0x0000001507157209 */ /* 0x000fe20007810000 */
[----:B------:R-:W-:Y:S01]  /*123c0*/  FFMA.FTZ R180, R8, R132, R180 ;  /* 0x0000008408b47223 */ /* 0x000fe200000100b4 */
        /* <DEDUP_REMOVED lines=13> */
[----:B------:R-:W2:Y:S03]  /*124a0*/  SHFL.BFLY PT, R21, R135, 0x2, 0x1f ;  /* 0x0c401f0087157f89 */ /* 0x000ea600000e0000 */
[----:B------:R-:W-:Y:S04]  /*124b0*/  FMNMX.FTZ R4, R25, R4, !PT ;  /* 0x0000000419047209 */ /* 0x000fe80007810000 */
[----:B------:R-:W-:Y:S01]  /*124c0*/  FMNMX.FTZ R4, R24, R4, !PT ;  /* 0x0000000418047209 */ /* 0x000fe20007810000 */
[----:B------:R-:W3:Y:S01]  /*124d0*/  SHFL.BFLY PT, R2, R0, 0x2, 0x1f ;  /* 0x0c401f0000027f89 */ /* 0x000ee200000e0000 */
[----:B-1----:R-:W-:Y:S02]  /*124e0*/  FMNMX.FTZ R136, R136, R22, !PT ;  /* 0x0000001688887209 */ /* 0x002fe40007810000 */
[----:B------:R-:W-:Y:S05]  /*124f0*/  FMNMX.FTZ R4, R5, R4, !PT ;  /* 0x0000000405047209 */ /* 0x000fea0007810000 */
[----:B------:R-:W1:Y:S01]  /*12500*/  SHFL.BFLY PT, R9, R136, 0x1, 0x1f ;  /* 0x0c201f0088097f89 */ /* 0x000e6200000e0000 */
[----:B------:R-:W-:Y:S04]  /*12510*/  FMNMX.FTZ R4, R193, R4, !PT ;  /* 0x00000004c1047209 */ /* 0x000fe80007810000 */
[----:B------:R-:W-:Y:S02]  /*12520*/  FMNMX.FTZ R4, R180, R4, !PT ;  /* 0x00000004b4047209 */ /* 0x000fe40007810000 */
[----:B--2---:R-:W-:Y:S02]  /*12530*/  FMNMX.FTZ R135, R135, R21, !PT ;  /* 0x0000001587877209 */ /* 0x004fe40007810000 */
[----:B------:R-:W-:Y:S03]  /*12540*/  FMNMX.FTZ R4, R181, R4, !PT ;  /* 0x00000004b5047209 */ /* 0x000fe60007810000 */
[----:B------:R-:W2:Y:S01]  /*12550*/  SHFL.BFLY PT, R21, R135, 0x1, 0x1f ;  /* 0x0c201f0087157f89 */ /* 0x000ea200000e0000 */
[----:B------:R-:W-:Y:S02]  /*12560*/  FMNMX.FTZ R4, R192, R4, !PT ;  /* 0x00000004c0047209 */ /* 0x000fe40007810000 */
[----:B---3--:R-:W-:Y:S05]  /*12570*/  FMNMX.FTZ R2, R0, R2, !PT ;  /* 0x0000000200027209 */ /* 0x008fea0007810000 */
[----:B------:R-:W3:Y:S01]  /*12580*/  SHFL.BFLY PT, R3, R2, 0x1, 0x1f ;  /* 0x0c201f0002037f89 */ /* 0x000ee200000e0000 */
[----:B-1----:R-:W-:Y:S04]  /*12590*/  FMNMX.FTZ R136, R136, R9, !PT ;  /* 0x0000000988887209 */ /* 0x002fe80007810000 */
[C---:B------:R-:W-:Y:S01]  /*125a0*/  FSETP.NEU.FTZ.AND P0, PT, R136.reuse, -INF , PT ;  /* 0xff8000008800780b */ /* 0x040fe20003f1d000 */
[----:B------:R-:W-:Y:S02]  /*125b0*/  FADD.FTZ R0, -R136, R133 ;  /* 0x0000008588007221 */ /* 0x000fe40000010100 */
[----:B------:R-:W1:Y:S02]  /*125c0*/  SHFL.BFLY PT, R8, R4, 0x2, 0x1f ;  /* 0x0c401f0004087f89 */ /* 0x000e6400000e0000 */
[----:B------:R-:W-:Y:S04]  /*125d0*/  FMUL.FTZ R0, R0, c[0x0][0x23c] ;  /* 0x00008f0000007a20 */ /* 0x000fe80000410000 */
[----:B------:R4:W5:Y:S01]  /*125e0*/  MUFU.EX2 R133, R0 ;  /* 0x0000000000857308 */ /* 0x0009620000000800 */
[----:B--2---:R-:W-:Y:S02]  /*125f0*/  FMNMX.FTZ R135, R135, R21, !PT ;  /* 0x0000001587877209 */ /* 0x004fe40007810000 */
[----:B---3--:R-:W-:Y:S02]  /*12600*/  FMNMX.FTZ R137, R2, R3, !PT ;  /* 0x0000000302897209 */ /* 0x008fe40007810000 */
[----:B-1----:R-:W-:Y:S05]  /*12610*/  FMNMX.FTZ R4, R4, R8, !PT ;  /* 0x0000000804047209 */ /* 0x002fea0007810000 */
[----:B------:R-:W1:Y:S01]  /*12620*/  SHFL.BFLY PT, R134, R4, 0x1, 0x1f ;  /* 0x0c201f0004867f89 */ /* 0x000e6200000e0000 */
[----:B----4-:R-:W-:Y:S02]  /*12630*/  FADD.FTZ R0, -R135, R138 ;  /* 0x0000008a87007221 */ /* 0x010fe40000010100 */
[----:B------:R-:W-:Y:S02]  /*12640*/  FMUL.FTZ R138, R136, c[0x0][0x23c] ;  /* 0x00008f00888a7a20 */ /* 0x000fe40000410000 */
[----:B------:R-:W-:Y:S02]  /*12650*/  FMUL.FTZ R0, R0, c[0x0][0x23c] ;  /* 0x00008f0000007a20 */ /* 0x000fe40000410000 */
[----:B-----5:R-:W-:Y:S01]  /*12660*/  FMUL.FTZ R32, R133, R172 ;  /* 0x000000ac85207220 */ /* 0x020fe20000410000 */
[----:B------:R-:W-:Y:S01]  /*12670*/  FSEL R138, R138, RZ, P0 ;  /* 0x000000ff8a8a7208 */ /* 0x000fe20000000000 */
[----:B------:R2:W3:Y:S01]  /*12680*/  MUFU.EX2 R3, R0 ;  /* 0x0000000000037308 */ /* 0x0004e20000000800 */
[----:B------:R-:W-:Y:S01]  /*12690*/  FSETP.NEU.FTZ.AND P0, PT, R135, -INF , PT ;  /* 0xff8000008700780b */ /* 0x000fe20003f1d000 */
[----:B------:R-:W-:Y:S02]  /*126a0*/  FMUL.FTZ R33, R133, R173 ;  /* 0x000000ad85217220 */ /* 0x000fe40000410000 */
[--C-:B------:R-:W-:Y:S02]  /*126b0*/  FFMA.FTZ R10, R10, c[0x0][0x23c], -R138.reuse ;  /* 0x00008f000a0a7a23 */ /* 0x100fe4000001088a */
[--C-:B------:R-:W-:Y:S02]  /*126c0*/  FFMA.FTZ R17, R17, c[0x0][0x23c], -R138.reuse ;  /* 0x00008f0011117a23 */ /* 0x100fe4000001088a */
[--C-:B------:R-:W-:Y:S02]  /*126d0*/  FFMA.FTZ R14, R14, c[0x0][0x23c], -R138.reuse ;  /* 0x00008f000e0e7a23 */ /* 0x100fe4000001088a */
[--C-:B------:R-:W-:Y:S01]  /*126e0*/  FFMA.FTZ R6, R6, c[0x0][0x23c], -R138.reuse ;  /* 0x00008f0006067a23 */ /* 0x100fe2000001088a */
[----:B------:R4:W-:Y:S01]  /*126f0*/  MUFU.EX2 R245, R17 ;  /* 0x0000001100f57308 */ /* 0x0009e20000000800 */
[C---:B------:R-:W-:Y:S01]  /*12700*/  FMUL.FTZ R36, R133.reuse, R36 ;  /* 0x0000002485247220 */ /* 0x040fe20000410000 */
[----:B-1----:R-:W-:Y:S01]  /*12710*/  FMNMX.FTZ R134, R4, R134, !PT ;  /* 0x0000008604867209 */ /* 0x002fe20007810000 */
[C---:B------:R-:W-:Y:S02]  /*12720*/  FMUL.FTZ R4, R133.reuse, R148 ;  /* 0x0000009485047220 */ /* 0x040fe40000410000 */
[C---:B------:R-:W-:Y:S02]  /*12730*/  FMUL.FTZ R37, R133.reuse, R37 ;  /* 0x0000002585257220 */ /* 0x040fe40000410000 */
[----:B------:R-:W-:Y:S03]  /*12740*/  FMUL.FTZ R143, R134, c[0x0][0x23c] ;  /* 0x00008f00868f7a20 */ /* 0x000fe60000410000 */
[----:B------:R-:W-:Y:S01]  /*12750*/  MUFU.EX2 R246, R14 ;  /* 0x0000000e00f67308 */ /* 0x000fe20000000800 */
[----:B------:R-:W-:Y:S02]  /*12760*/  FMUL.FTZ R48, R133, R48 ;  /* 0x0000003085307220 */ /* 0x000fe40000410000 */
[----:B--2---:R-:W-:Y:S02]  /*12770*/  FADD.FTZ R0, -R137, R139 ;  /* 0x0000008b89007221 */ /* 0x004fe40000010100 */
[----:B------:R-:W-:Y:S02]  /*12780*/  FMUL.FTZ R139, R135, c[0x0][0x23c] ;  /* 0x00008f00878b7a20 */ /* 0x000fe40000410000 */
[----:B------:R-:W-:Y:S02]  /*12790*/  FMUL.FTZ R0, R0, c[0x0][0x23c] ;  /* 0x00008f0000007a20 */ /* 0x000fe40000410000 */
[----:B---3--:R-:W-:Y:S01]  /*127a0*/  FMUL.FTZ R34, R3, R174 ;  /* 0x000000ae03227220 */ /* 0x008fe20000410000 */
[----:B------:R-:W-:Y:S01]  /*127b0*/  FSEL R139, R139, RZ, P0 ;  /* 0x000000ff8b8b7208 */ /* 0x000fe20000000000 */
[----:B------:R1:W2:Y:S01]  /*127c0*/  MUFU.EX2 R2, R0 ;  /* 0x0000000000027308 */ /* 0x0002a20000000800 */
[----:B------:R-:W-:Y:S01]  /*127d0*/  FSETP.NEU.FTZ.AND P0, PT, R137, -INF , PT ;  /* 0xff8000008900780b */ /* 0x000fe20003f1d000 */
[----:B------:R-:W-:Y:S02]  /*127e0*/  FMUL.FTZ R35, R3, R175 ;  /* 0x000000af03237220 */ /* 0x000fe40000410000 */
[--C-:B------:R-:W-:Y:S01]  /*127f0*/  FFMA.FTZ R11, R11, c[0x0][0x23c], -R139.reuse ;  /* 0x00008f000b0b7a23 */ /* 0x100fe2000001088b */
[----:B------:R-:W-:Y:S01]  /*12800*/  LDSM.16.MT88.4 R172, [R219+0xa800] ;  /* 0x00a80000dbac783b */ /* 0x000fe20000004200 */
[--C-:B------:R-:W-:Y:S02]  /*12810*/  FFMA.FTZ R19, R19, c[0x0][0x23c], -R139.reuse ;  /* 0x00008f0013137a23 */ /* 0x100fe4000001088b */
[--C-:B------:R-:W-:Y:S02]  /*12820*/  FFMA.FTZ R16, R16, c[0x0][0x23c], -R139.reuse ;  /* 0x00008f0010107a23 */ /* 0x100fe4000001088b */
[----:B------:R-:W-:Y:S01]  /*12830*/  FFMA.FTZ R7, R7, c[0x0][0x23c], -R139 ;  /* 0x00008f0007077a23 */ /* 0x000fe2000001088b */
[----:B------:R-:W-:Y:S01]  /*12840*/  MUFU.EX2 R241, R19 ;  /* 0x0000001300f17308 */ /* 0x000fe20000000800 */
[----:B----4-:R-:W-:Y:S02]  /*12850*/  FMUL.FTZ R17, R133, R157 ;  /* 0x0000009d85117220 */ /* 0x010fe40000410000 */
[C---:B------:R-:W-:Y:S02]  /*12860*/  FMUL.FTZ R38, R3.reuse, R38 ;  /* 0x0000002603267220 */ /* 0x040fe40000410000 */
[----:B------:R-:W-:Y:S02]  /*12870*/  FMUL.FTZ R39, R3, R39 ;  /* 0x0000002703277220 */ /* 0x000fe40000410000 */
[----:B------:R-:W-:Y:S02]  /*12880*/  FMUL.FTZ R49, R133, R49 ;  /* 0x0000003185317220 */ /* 0x000fe40000410000 */
[C---:B------:R-:W-:Y:S01]  /*12890*/  FMUL.FTZ R50, R3.reuse, R50 ;  /* 0x0000003203327220 */ /* 0x040fe20000410000 */
[----:B------:R3:W-:Y:S01]  /*128a0*/  MUFU.EX2 R242, R16 ;  /* 0x0000001000f27308 */ /* 0x0007e20000000800 */
        /* <DEDUP_REMOVED lines=11> */
[--C-:B------:R-:W-:Y:S02]  /*12960*/  FFMA.FTZ R12, R12, c[0x0][0x23c], -R141.reuse ;  /* 0x00008f000c0c7a23 */ /* 0x100fe4000001088d */
[----:B------:R-:W-:Y:S02]  /*12970*/  FFMA.FTZ R18, R18, c[0x0][0x23c], -R141 ;  /* 0x00008f0012127a23 */ /* 0x000fe4000001088d */
[----:B------:R2:W-:Y:S01]  /*12980*/  MUFU.EX2 R237, R20 ;  /* 0x0000001400ed7308 */ /* 0x0005e20000000800 */
[----:B------:R-:W-:Y:S02]  /*12990*/  FFMA.FTZ R5, R5, c[0x0][0x23c], -R143 ;  /* 0x00008f0005057a23 */ /* 0x000fe4000001088f */
[----:B------:R-:W-:Y:S02]  /*129a0*/  FFMA.FTZ R15, R15, c[0x0][0x23c], -R141 ;  /* 0x00008f000f0f7a23 */ /* 0x000fe4000001088d */
[--C-:B------:R-:W-:Y:S02]  /*129b0*/  FFMA.FTZ R13, R13, c[0x0][0x23c], -R143.reuse ;  /* 0x00008f000d0d7a23 */ /* 0x100fe4000001088f */
[--C-:B------:R-:W-:Y:S02]  /*129c0*/  FFMA.FTZ R25, R25, c[0x0][0x23c], -R143.reuse ;  /* 0x00008f0019197a23 */ /* 0x100fe4000001088f */
[----:B------:R-:W-:Y:S01]  /*129d0*/  FFMA.FTZ R24, R24, c[0x0][0x23c], -R143 ;  /* 0x00008f0018187a23 */ /* 0x000fe2000001088f */
[----:B------:R4:W5:Y:S01]  /*129e0*/  MUFU.EX2 R247, R6 ;  /* 0x0000000600f77308 */ /* 0x0009620000000800 */
[----:B---3--:R-:W-:Y:S02]  /*129f0*/  FMUL.FTZ R16, R133, R156 ;  /* 0x0000009c85107220 */ /* 0x008fe40000410000 */
[----:B------:R-:W-:Y:S01]  /*12a00*/  FMUL.FTZ R19, R3, R159 ;  /* 0x0000009f03137220 */ /* 0x000fe20000410000 */
[----:B-1----:R-:W-:Y:S01]  /*12a10*/  F2FP.BF16.PACK_AB R148, R245, R244 ;  /* 0x000000f4f594723e */ /* 0x002fe200000010ff */
[C---:B------:R-:W-:Y:S02]  /*12a20*/  FMUL.FTZ R10, R2.reuse, R146 ;  /* 0x00000092020a7220 */ /* 0x040fe40000410000 */
[C---:B------:R-:W-:Y:S02]  /*12a30*/  FMUL.FTZ R27, R2.reuse, R167 ;  /* 0x000000a7021b7220 */ /* 0x040fe40000410000 */
[C---:B------:R-:W-:Y:S01]  /*12a40*/  FMUL.FTZ R30, R2.reuse, R170 ;  /* 0x000000aa021e7220 */ /* 0x040fe20000410000 */
[----:B------:R1:W-:Y:S01]  /*12a50*/  MUFU.EX2 R240, R11 ;  /* 0x0000000b00f07308 */ /* 0x0003e20000000800 */
[C---:B------:R-:W-:Y:S02]  /*12a60*/  FMUL.FTZ R31, R2.reuse, R171 ;  /* 0x000000ab021f7220 */ /* 0x040fe40000410000 */
[C---:B------:R-:W-:Y:S01]  /*12a70*/  FMUL.FTZ R42, R2.reuse, R42 ;  /* 0x0000002a022a7220 */ /* 0x040fe20000410000 */
[----:B--2---:R-:W2:Y:S01]  /*12a80*/  LDSM.16.MT88.4 R20, [R217+0xa000] ;  /* 0x00a00000d914783b */ /* 0x004ea20000004200 */
[C---:B------:R-:W-:Y:S02]  /*12a90*/  FMUL.FTZ R43, R2.reuse, R43 ;  /* 0x0000002b022b7220 */ /* 0x040fe40000410000 */
[C---:B------:R-:W-:Y:S02]  /*12aa0*/  FMUL.FTZ R46, R2.reuse, R46 ;  /* 0x0000002e022e7220 */ /* 0x040fe40000410000 */
[C---:B------:R-:W-:Y:S01]  /*12ab0*/  FMUL.FTZ R47, R2.reuse, R47 ;  /* 0x0000002f022f7220 */ /* 0x040fe20000410000 */
[----:B------:R3:W3:Y:S01]  /*12ac0*/  MUFU.EX2 R243, R7 ;  /* 0x0000000700f37308 */ /* 0x0006e20000000800 */
[C---:B------:R-:W-:Y:S02]  /*12ad0*/  FMUL.FTZ R52, R133.reuse, R52 ;  /* 0x0000003485347220 */ /* 0x040fe40000410000 */
[----:B------:R-:W-:Y:S02]  /*12ae0*/  FMUL.FTZ R53, R133, R53 ;  /* 0x0000003585357220 */ /* 0x000fe40000410000 */
[----:B----4-:R-:W-:Y:S01]  /*12af0*/  FMUL.FTZ R6, R3, R150 ;  /* 0x0000009603067220 */ /* 0x010fe20000410000 */
[----:B-----5:R-:W-:Y:S01]  /*12b00*/  F2FP.BF16.PACK_AB R150, R247, R246 ;  /* 0x000000f6f796723e */ /* 0x020fe200000010ff */
[C---:B------:R-:W-:Y:S02]  /*12b10*/  FMUL.FTZ R54, R3.reuse, R54 ;  /* 0x0000003603367220 */ /* 0x040fe40000410000 */
[----:B------:R-:W-:Y:S01]  /*12b20*/  FMUL.FTZ R55, R3, R55 ;  /* 0x0000003703377220 */ /* 0x000fe20000410000 */
[----:B------:R4:W-:Y:S01]  /*12b30*/  MUFU.EX2 R236, R5 ;  /* 0x0000000500ec7308 */ /* 0x0009e20000000800 */
[C---:B------:R-:W-:Y:S02]  /*12b40*/  FMUL.FTZ R58, R2.reuse, R58 ;  /* 0x0000003a023a7220 */ /* 0x040fe40000410000 */
[C---:B------:R-:W-:Y:S02]  /*12b50*/  FMUL.FTZ R59, R2.reuse, R59 ;  /* 0x0000003b023b7220 */ /* 0x040fe40000410000 */
[C---:B-1----:R-:W-:Y:S02]  /*12b60*/  FMUL.FTZ R11, R2.reuse, R147 ;  /* 0x00000093020b7220 */ /* 0x042fe40000410000 */
[C---:B------:R-:W-:Y:S02]  /*12b70*/  FMUL.FTZ R62, R2.reuse, R62 ;  /* 0x0000003e023e7220 */ /* 0x040fe40000410000 */
[C---:B------:R-:W-:Y:S01]  /*12b80*/  FMUL.FTZ R63, R2.reuse, R63 ;  /* 0x0000003f023f7220 */ /* 0x040fe20000410000 */
[----:B------:R-:W1:Y:S01]  /*12b90*/  MUFU.EX2 R0, R0 ;  /* 0x0000000000007308 */ /* 0x000e620000000800 */
[C---:B------:R-:W-:Y:S02]  /*12ba0*/  FMUL.FTZ R64, R133.reuse, R64 ;  /* 0x0000004085407220 */ /* 0x040fe40000410000 */
[----:B------:R-:W-:Y:S02]  /*12bb0*/  FMUL.FTZ R65, R133, R65 ;  /* 0x0000004185417220 */ /* 0x000fe40000410000 */
[----:B---3--:R-:W-:Y:S01]  /*12bc0*/  FMUL.FTZ R7, R3, R151 ;  /* 0x0000009703077220 */ /* 0x008fe20000410000 */
[----:B------:R-:W-:Y:S01]  /*12bd0*/  F2FP.BF16.PACK_AB R151, R243, R242 ;  /* 0x000000f2f397723e */ /* 0x000fe200000010ff */
[C---:B------:R-:W-:Y:S02]  /*12be0*/  FMUL.FTZ R66, R3.reuse, R66 ;  /* 0x0000004203427220 */ /* 0x040fe40000410000 */
[----:B------:R-:W-:Y:S01]  /*12bf0*/  FMUL.FTZ R67, R3, R67 ;  /* 0x0000004303437220 */ /* 0x000fe20000410000 */
[----:B------:R-:W3:Y:S01]  /*12c00*/  MUFU.EX2 R235, R12 ;  /* 0x0000000c00eb7308 */ /* 0x000ee20000000800 */
[C---:B------:R-:W-:Y:S02]  /*12c10*/  FMUL.FTZ R68, R133.reuse, R68 ;  /* 0x0000004485447220 */ /* 0x040fe40000410000 */
[C---:B------:R-:W-:Y:S02]  /*12c20*/  FMUL.FTZ R69, R133.reuse, R69 ;  /* 0x0000004585457220 */ /* 0x040fe40000410000 */
[----:B----4-:R-:W-:Y:S01]  /*12c30*/  FMUL.FTZ R5, R133, R149 ;  /* 0x0000009585057220 */ /* 0x010fe20000410000 */
[----:B------:R-:W-:Y:S01]  /*12c40*/  F2FP.BF16.PACK_AB R149, R241, R240 ;  /* 0x000000f0f195723e */ /* 0x000fe200000010ff */
[C---:B------:R-:W-:Y:S02]  /*12c50*/  FMUL.FTZ R70, R3.reuse, R70 ;  /* 0x0000004603467220 */ /* 0x040fe40000410000 */
[----:B------:R-:W-:Y:S01]  /*12c60*/  FMUL.FTZ R71, R3, R71 ;  /* 0x0000004703477220 */ /* 0x000fe20000410000 */
[----:B------:R4:W-:Y:S01]  /*12c70*/  MUFU.EX2 R238, R18 ;  /* 0x0000001200ee7308 */ /* 0x0009e20000000800 */
[----:B------:R-:W-:Y:S02]  /*12c80*/  FMUL.FTZ R74, R2, R74 ;  /* 0x0000004a024a7220 */ /* 0x000fe40000410000 */
[-C--:B--2---:R-:W-:Y:S01]  /*12c90*/  HMMA.16816.F32.BF16 R4, R148, R20.reuse, R4 ;  /* 0x000000149404723c */ /* 0x084fe20000041804 */
[C---:B-1----:R-:W-:Y:S02]  /*12ca0*/  FMUL.FTZ R8, R0.reuse, R144 ;  /* 0x0000009000087220 */ /* 0x042fe40000410000 */
[C---:B------:R-:W-:Y:S02]  /*12cb0*/  FMUL.FTZ R9, R0.reuse, R145 ;  /* 0x0000009100097220 */ /* 0x040fe40000410000 */
[C---:B------:R-:W-:Y:S02]  /*12cc0*/  FMUL.FTZ R28, R0.reuse, R168 ;  /* 0x000000a8001c7220 */ /* 0x040fe40000410000 */
[----:B------:R-:W1:Y:S01]  /*12cd0*/  MUFU.EX2 R239, R15 ;  /* 0x0000000f00ef7308 */ /* 0x000e620000000800 */
[C---:B------:R-:W-:Y:S01]  /*12ce0*/  FMUL.FTZ R29, R0.reuse, R169 ;  /* 0x000000a9001d7220 */ /* 0x040fe20000410000 */
[----:B---3--:R-:W-:Y:S03]  /*12cf0*/  F2FP.BF16.PACK_AB R145, R237, R235 ;  /* 0x000000ebed91723e */ /* 0x008fe600000010ff */
[C---:B------:R-:W-:Y:S02]  /*12d00*/  FMUL.FTZ R12, R0.reuse, R152 ;  /* 0x00000098000c7220 */ /* 0x040fe40000410000 */
[C---:B------:R-:W-:Y:S03]  /*12d10*/  FMUL.FTZ R40, R0.reuse, R40 ;  /* 0x0000002800287220 */ /* 0x040fe60000410000 */
[----:B------:R2:W-:Y:S01]  /*12d20*/  MUFU.EX2 R232, R13 ;  /* 0x0000000d00e87308 */ /* 0x0005e20000000800 */
[C---:B------:R-:W-:Y:S02]  /*12d30*/  FMUL.FTZ R41, R0.reuse, R41 ;  /* 0x0000002900297220 */ /* 0x040fe40000410000 */
[C---:B------:R-:W-:Y:S02]  /*12d40*/  FMUL.FTZ R44, R0.reuse, R44 ;  /* 0x0000002c002c7220 */ /* 0x040fe40000410000 */
[----:B----4-:R-:W-:Y:S02]  /*12d50*/  FMUL.FTZ R18, R3, R158 ;  /* 0x0000009e03127220 */ /* 0x010fe40000410000 */
[----:B------:R-:W-:Y:S01]  /*12d60*/  LDSM.16.MT88.4 R156, [R221+0xa000] ;  /* 0x00a00000dd9c783b */ /* 0x000fe20000004200 */
[C---:B------:R-:W-:Y:S02]  /*12d70*/  FMUL.FTZ R45, R0.reuse, R45 ;  /* 0x0000002d002d7220 */ /* 0x040fe40000410000 */
[----:B------:R-:W3:Y:S01]  /*12d80*/  MUFU.EX2 R233, R25 ;  /* 0x0000001900e97308 */ /* 0x000ee20000000800 */
[C---:B------:R-:W-:Y:S02]  /*12d90*/  FMUL.FTZ R56, R0.reuse, R56 ;  /* 0x0000003800387220 */ /* 0x040fe40000410000 */
[----:B------:R-:W-:Y:S01]  /*12da0*/  FMUL.FTZ R57, R0, R57 ;  /* 0x0000003900397220 */ /* 0x000fe20000410000 */
[----:B-1----:R-:W-:Y:S01]  /*12db0*/  F2FP.BF16.PACK_AB R147, R239, R238 ;  /* 0x000000eeef93723e */ /* 0x002fe200000010ff */
[----:B------:R-:W-:Y:S02]  /*12dc0*/  FMUL.FTZ R15, R2, R155 ;  /* 0x0000009b020f7220 */ /* 0x000fe40000410000 */
[C---:B------:R-:W-:Y:S02]  /*12dd0*/  FMUL.FTZ R60, R0.reuse, R60 ;  /* 0x0000003c003c7220 */ /* 0x040fe40000410000 */
[----:B------:R-:W-:Y:S01]  /*12de0*/  FMUL.FTZ R61, R0, R61 ;  /* 0x0000003d003d7220 */ /* 0x000fe20000410000 */
[----:B------:R-:W1:Y:S01]  /*12df0*/  MUFU.EX2 R234, R24 ;  /* 0x0000001800ea7308 */ /* 0x000e620000000800 */
[----:B------:R-:W-:Y:S02]  /*12e00*/  FMUL.FTZ R75, R2, R75 ;  /* 0x0000004b024b7220 */ /* 0x000fe40000410000 */
[C---:B------:R-:W-:Y:S02]  /*12e10*/  FMUL.FTZ R72, R0.reuse, R72 ;  /* 0x0000004800487220 */ /* 0x040fe40000410000 */
[C---:B--2---:R-:W-:Y:S02]  /*12e20*/  FMUL.FTZ R13, R0.reuse, R153 ;  /* 0x00000099000d7220 */ /* 0x044fe40000410000 */
[----:B------:R-:W2:Y:S01]  /*12e30*/  LDSM.16.MT88.4 R152, [R222+0xa000] ;  /* 0x00a00000de98783b */ /* 0x000ea20000004200 */
[----:B------:R-:W-:Y:S02]  /*12e40*/  FMUL.FTZ R73, R0, R73 ;  /* 0x0000004900497220 */ /* 0x000fe40000410000 */
[C---:B------:R-:W-:Y:S02]  /*12e50*/  FMUL.FTZ R78, R2.reuse, R78 ;  /* 0x0000004e024e7220 */ /* 0x040fe40000410000 */
[----:B------:R-:W-:Y:S01]  /*12e60*/  FMUL.FTZ R79, R2, R79 ;  /* 0x0000004f024f7220 */ /* 0x000fe20000410000 */
[----:B---3--:R-:W-:Y:S01]  /*12e70*/  F2FP.BF16.PACK_AB R144, R233, R232 ;  /* 0x000000e8e990723e */ /* 0x008fe200000010ff */
[C---:B------:R-:W-:Y:S02]  /*12e80*/  FMUL.FTZ R25, R0.reuse, R165 ;  /* 0x000000a500197220 */ /* 0x040fe40000410000 */
[C---:B------:R-:W-:Y:S02]  /*12e90*/  FMUL.FTZ R76, R0.reuse, R76 ;  /* 0x0000004c004c7220 */ /* 0x040fe40000410000 */
[----:B------:R-:W-:Y:S02]  /*12ea0*/  FMUL.FTZ R77, R0, R77 ;  /* 0x0000004d004d7220 */ /* 0x000fe40000410000 */
[C---:B------:R-:W-:Y:S02]  /*12eb0*/  FMUL.FTZ R80, R133.reuse, R80 ;  /* 0x0000005085507220 */ /* 0x040fe40000410000 */
[----:B------:R-:W-:Y:S01]  /*12ec0*/  FMUL.FTZ R81, R133, R81 ;  /* 0x0000005185517220 */ /* 0x000fe20000410000 */
[----:B-1----:R-:W-:Y:S01]  /*12ed0*/  F2FP.BF16.PACK_AB R146, R236, R234 ;  /* 0x000000eaec92723e */ /* 0x002fe200000010ff */
[C---:B------:R-:W-:Y:S02]  /*12ee0*/  FMUL.FTZ R82, R3.reuse, R82 ;  /* 0x0000005203527220 */ /* 0x040fe40000410000 */
[----:B------:R-:W-:Y:S02]  /*12ef0*/  FMUL.FTZ R83, R3, R83 ;  /* 0x0000005303537220 */ /* 0x000fe40000410000 */
[C---:B------:R-:W-:Y:S02]  /*12f00*/  FMUL.FTZ R84, R133.reuse, R84 ;  /* 0x0000005485547220 */ /* 0x040fe40000410000 */
[C---:B------:R-:W-:Y:S01]  /*12f10*/  HMMA.16816.F32.BF16 R8, R144.reuse, R20, R8 ;  /* 0x000000149008723c */ /* 0x040fe20000041808 */
[----:B------:R-:W-:Y:S02]  /*12f20*/  FMUL.FTZ R85, R133, R85 ;  /* 0x0000005585557220 */ /* 0x000fe40000410000 */
[C---:B------:R-:W-:Y:S02]  /*12f30*/  FMUL.FTZ R86, R3.reuse, R86 ;  /* 0x0000005603567220 */ /* 0x040fe40000410000 */
[----:B------:R-:W-:Y:S02]  /*12f40*/  FMUL.FTZ R87, R3, R87 ;  /* 0x0000005703577220 */ /* 0x000fe40000410000 */
[C---:B------:R-:W-:Y:S01]  /*12f50*/  FMUL.FTZ R21, R133.reuse, R161 ;  /* 0x000000a185157220 */ /* 0x040fe20000410000 */
[-C--:B------:R-:W-:Y:S01]  /*12f60*/  HMMA.16816.F32.BF16 R12, R144, R22.reuse, R12 ;  /* 0x00000016900c723c */ /* 0x080fe2000004180c */
[----:B------:R-:W-:Y:S03]  /*12f70*/  FMUL.FTZ R20, R133, R160 ;  /* 0x000000a085147220 */ /* 0x000fe60000410000 */
[--C-:B------:R-:W-:Y:S02]  /*12f80*/  FFMA.FTZ R160, R182, c[0x0][0x23c], -R138.reuse ;  /* 0x00008f00b6a07a23 */ /* 0x100fe4000001088a */
[----:B------:R-:W-:Y:S02]  /*12f90*/  FMUL.FTZ R90, R2, R90 ;  /* 0x0000005a025a7220 */ /* 0x000fe40000410000 */
[C---:B------:R-:W-:Y:S01]  /*12fa0*/  HMMA.16816.F32.BF16 R16, R148.reuse, R22, R16 ;  /* 0x000000169410723c */ /* 0x040fe20000041810 */
[----:B------:R-:W-:Y:S01]  /*12fb0*/  FMUL.FTZ R24, R0, R164 ;  /* 0x000000a400187220 */ /* 0x000fe20000410000 */
[----:B------:R1:W-:Y:S02]  /*12fc0*/  MUFU.EX2 R231, R160 ;  /* 0x000000a000e77308 */ /* 0x0003e40000000800 */
[----:B------:R-:W-:Y:S02]  /*12fd0*/  FMUL.FTZ R91, R2, R91 ;  /* 0x0000005b025b7220 */ /* 0x000fe40000410000 */
[C---:B------:R-:W-:Y:S02]  /*12fe0*/  FMUL.FTZ R88, R0.reuse, R88 ;  /* 0x0000005800587220 */ /* 0x040fe40000410000 */
[C---:B------:R-:W-:Y:S04]  /*12ff0*/  FMUL.FTZ R22, R3.reuse, R162 ;  /* 0x000000a203167220 */ /* 0x040fe80000410000 */
[----:B------:R-:W-:Y:S02]  /*13000*/  FMUL.FTZ R23, R3, R163 ;  /* 0x000000a303177220 */ /* 0x000fe40000410000 */
[----:B------:R-:W-:Y:S02]  /*13010*/  FMUL.FTZ R89, R0, R89 ;  /* 0x0000005900597220 */ /* 0x000fe40000410000 */
[C---:B------:R-:W-:Y:S02]  /*13020*/  FMUL.FTZ R94, R2.reuse, R94 ;  /* 0x0000005e025e7220 */ /* 0x040fe40000410000 */
[----:B------:R-:W-:Y:S01]  /*13030*/  FMUL.FTZ R95, R2, R95 ;  /* 0x0000005f025f7220 */ /* 0x000fe20000410000 */
[-C--:B------:R-:W-:Y:S01]  /*13040*/  HMMA.16816.F32.BF16 R20, R148, R176.reuse, R20 ;  /* 0x000000b09414723c */ /* 0x080fe20000041814 */
[C---:B------:R-:W-:Y:S02]  /*13050*/  FMUL.FTZ R92, R0.reuse, R92 ;  /* 0x0000005c005c7220 */ /* 0x040fe40000410000 */
[----:B------:R-:W-:Y:S02]  /*13060*/  FMUL.FTZ R93, R0, R93 ;  /* 0x0000005d005d7220 */ /* 0x000fe40000410000 */
[----:B------:R-:W-:Y:S02]  /*13070*/  FMUL.FTZ R96, R133, R96 ;  /* 0x0000006085607220 */ /* 0x000fe40000410000 */
[----:B-1----:R-:W-:Y:S01]  /*13080*/  FFMA.FTZ R160, R183, c[0x0][0x23c], -R138 ;  /* 0x00008f00b7a07a23 */ /* 0x002fe2000001088a */
[C---:B------:R-:W-:Y:S01]  /*13090*/  HMMA.16816.F32.BF16 R24, R144.reuse, R176, R24 ;  /* 0x000000b09018723c */ /* 0x040fe20000041818 */
[----:B------:R-:W-:Y:S02]  /*130a0*/  FMUL.FTZ R97, R133, R97 ;  /* 0x0000006185617220 */ /* 0x000fe40000410000 */
[----:B------:R1:W3:Y:S01]  /*130b0*/  MUFU.EX2 R230, R160 ;  /* 0x000000a000e67308 */ /* 0x0002e20000000800 */
[C---:B------:R-:W-:Y:S02]  /*130c0*/  FMUL.FTZ R98, R3.reuse, R98 ;  /* 0x0000006203627220 */ /* 0x040fe40000410000 */
[----:B------:R-:W-:Y:S02]  /*130d0*/  FMUL.FTZ R99, R3, R99 ;  /* 0x0000006303637220 */ /* 0x000fe40000410000 */
[-C--:B------:R-:W-:Y:S01]  /*130e0*/  HMMA.16816.F32.BF16 R28, R144, R178.reuse, R28 ;  /* 0x000000b2901c723c */ /* 0x080fe2000004181c */
[C---:B------:R-:W-:Y:S03]  /*130f0*/  FMUL.FTZ R100, R133.reuse, R100 ;  /* 0x0000006485647220 */ /* 0x040fe60000410000 */
[----:B------:R-:W-:Y:S02]  /*13100*/  FMUL.FTZ R101, R133, R101 ;  /* 0x0000006585657220 */ /* 0x000fe40000410000 */
[C---:B------:R-:W-:Y:S02]  /*13110*/  FMUL.FTZ R102, R3.reuse, R102 ;  /* 0x0000006603667220 */ /* 0x040fe40000410000 */
[C---:B------:R-:W-:Y:S01]  /*13120*/  HMMA.16816.F32.BF16 R32, R148.reuse, R178, R32 ;  /* 0x000000b29420723c */ /* 0x040fe20000041820 */
[----:B------:R-:W-:Y:S03]  /*13130*/  FMUL.FTZ R103, R3, R103 ;  /* 0x0000006703677220 */ /* 0x000fe60000410000 */
[C---:B------:R-:W-:Y:S02]  /*13140*/  FMUL.FTZ R106, R2.reuse, R106 ;  /* 0x0000006a026a7220 */ /* 0x040fe40000410000 */
[----:B------:R-:W-:Y:S02]  /*13150*/  FMUL.FTZ R107, R2, R107 ;  /* 0x0000006b026b7220 */ /* 0x000fe40000410000 */
[-C--:B--2---:R-:W-:Y:S01]  /*13160*/  HMMA.16816.F32.BF16 R36, R148, R152.reuse, R36 ;  /* 0x000000989424723c */ /* 0x084fe20000041824 */
[C---:B------:R-:W-:Y:S01]  /*13170*/  FMUL.FTZ R104, R0.reuse, R104 ;  /* 0x0000006800687220 */ /* 0x040fe20000410000 */
[----:B-1----:R-:W-:Y:S02]  /*13180*/  LDSM.16.MT88.4 R160, [R217+0xa800] ;  /* 0x00a80000d9a0783b */ /* 0x002fe40000004200 */
[----:B------:R-:W-:Y:S02]  /*13190*/  FMUL.FTZ R105, R0, R105 ;  /* 0x0000006900697220 */ /* 0x000fe40000410000 */
[C---:B------:R-:W-:Y:S02]  /*131a0*/  FMUL.FTZ R110, R2.reuse, R110 ;  /* 0x0000006e026e7220 */ /* 0x040fe40000410000 */
        /* <DEDUP_REMOVED lines=9> */
[----:B------:R-:W1:Y:S03]  /*13240*/  LDSM.16.MT88.4 R152, [R217+0xb000] ;  /* 0x00b00000d998783b */ /* 0x000e660000004200 */
[----:B------:R-:W-:Y:S02]  /*13250*/  FMUL.FTZ R115, R3, R115 ;  /* 0x0000007303737220 */ /* 0x000fe40000410000 */
[C---:B------:R-:W-:Y:S02]  /*13260*/  FMUL.FTZ R116, R133.reuse, R116 ;  /* 0x0000007485747220 */ /* 0x040fe40000410000 */
[-C--:B------:R-:W-:Y:S01]  /*13270*/  HMMA.16816.F32.BF16 R52, R148, R156.reuse, R52 ;  /* 0x0000009c9434723c */ /* 0x080fe20000041834 */
[----:B------:R-:W-:Y:S03]  /*13280*/  FMUL.FTZ R117, R133, R117 ;  /* 0x0000007585757220 */ /* 0x000fe60000410000 */
[C---:B------:R-:W-:Y:S02]  /*13290*/  FMUL.FTZ R118, R3.reuse, R118 ;  /* 0x0000007603767220 */ /* 0x040fe40000410000 */
[----:B------:R-:W-:Y:S02]  /*132a0*/  FMUL.FTZ R119, R3, R119 ;  /* 0x0000007703777220 */ /* 0x000fe40000410000 */
[C---:B------:R-:W-:Y:S01]  /*132b0*/  HMMA.16816.F32.BF16 R56, R144.reuse, R156, R56 ;  /* 0x0000009c9038723c */ /* 0x040fe20000041838 */
[----:B------:R-:W-:Y:S03]  /*132c0*/  FFMA.FTZ R140, R140, c[0x0][0x23c], -R141 ;  /* 0x00008f008c8c7a23 */ /* 0x000fe6000001088d */
[C---:B------:R-:W-:Y:S01]  /*132d0*/  FMUL.FTZ R122, R2.reuse, R122 ;  /* 0x0000007a027a7220 */ /* 0x040fe20000410000 */
[----:B------:R3:W-:Y:S01]  /*132e0*/  MUFU.EX2 R207, R140 ;  /* 0x0000008c00cf7308 */ /* 0x0007e20000000800 */
[----:B------:R-:W-:Y:S02]  /*132f0*/  FMUL.FTZ R123, R2, R123 ;  /* 0x0000007b027b7220 */ /* 0x000fe40000410000 */
[-C--:B------:R-:W-:Y:S01]  /*13300*/  HMMA.16816.F32.BF16 R60, R144, R158.reuse, R60 ;  /* 0x0000009e903c723c */ /* 0x080fe2000004183c */
[C---:B------:R-:W-:Y:S03]  /*13310*/  FMUL.FTZ R120, R0.reuse, R120 ;  /* 0x0000007800787220 */ /* 0x040fe60000410000 */
[----:B------:R-:W-:Y:S02]  /*13320*/  FMUL.FTZ R121, R0, R121 ;  /* 0x0000007900797220 */ /* 0x000fe40000410000 */
[C---:B------:R-:W-:Y:S02]  /*13330*/  FMUL.FTZ R126, R2.reuse, R126 ;  /* 0x0000007e027e7220 */ /* 0x040fe40000410000 */
[C---:B------:R-:W-:Y:S01]  /*13340*/  HMMA.16816.F32.BF16 R64, R148.reuse, R158, R64 ;  /* 0x0000009e9440723c */ /* 0x040fe20000041840 */
[----:B------:R-:W2:Y:S03]  /*13350*/  LDSM.16.MT88.4 R156, [R219+0xb000] ;  /* 0x00b00000db9c783b */ /* 0x000ea60000004200 */
[----:B------:R-:W-:Y:S02]  /*13360*/  FMUL.FTZ R127, R2, R127 ;  /* 0x0000007f027f7220 */ /* 0x000fe40000410000 */
[C---:B------:R-:W-:Y:S02]  /*13370*/  FMUL.FTZ R124, R0.reuse, R124 ;  /* 0x0000007c007c7220 */ /* 0x040fe40000410000 */
[----:B------:R-:W-:Y:S01]  /*13380*/  FMUL.FTZ R125, R0, R125 ;  /* 0x0000007d007d7220 */ /* 0x000fe20000410000 */
[-C--:B-1----:R-:W-:Y:S03]  /*13390*/  HMMA.16816.F32.BF16 R68, R148, R152.reuse, R68 ;  /* 0x000000989444723c */ /* 0x082fe60000041844 */
[C---:B------:R-:W-:Y:S01]  /*133a0*/  FMUL.FTZ R128, R133.reuse, R128 ;  /* 0x0000008085807220 */ /* 0x040fe20000410000 */
[----:B---3--:R-:W-:Y:S01]  /*133b0*/  F2FP.BF16.PACK_AB R140, R230, R231 ;  /* 0x000000e7e68c723e */ /* 0x008fe200000010ff */
[----:B------:R-:W-:Y:S02]  /*133c0*/  FMUL.FTZ R129, R133, R129 ;  /* 0x0000008185817220 */ /* 0x000fe40000410000 */
[C---:B------:R-:W-:Y:S01]  /*133d0*/  FMUL.FTZ R130, R3.reuse, R130 ;  /* 0x0000008203827220 */ /* 0x040fe20000410000 */
[C---:B------:R-:W-:Y:S01]  /*133e0*/  HMMA.16816.F32.BF16 R72, R144.reuse, R152, R72 ;  /* 0x000000989048723c */ /* 0x040fe20000041848 */
[----:B------:R-:W-:Y:S03]  /*133f0*/  FMUL.FTZ R131, R3, R131 ;  /* 0x0000008303837220 */ /* 0x000fe60000410000 */
[----:B------:R-:W-:Y:S02]  /*13400*/  FFMA.FTZ R2, R2, R248, R235 ;  /* 0x000000f802027223 */ /* 0x000fe400000100eb */
[----:B------:R-:W-:Y:S02]  /*13410*/  FFMA.FTZ R133, R133, R251, R244 ;  /* 0x000000fb85857223 */ /* 0x000fe400000100f4 */
[-C--:B------:R-:W-:Y:S01]  /*13420*/  HMMA.16816.F32.BF16 R76, R144, R154.reuse, R76 ;  /* 0x0000009a904c723c */ /* 0x080fe2000004184c */
[--C-:B------:R-:W-:Y:S03]  /*13430*/  FFMA.FTZ R152, R184, c[0x0][0x23c], -R138.reuse ;  /* 0x00008f00b8987a23 */ /* 0x100fe6000001088a */
[----:B------:R-:W-:Y:S01]  /*13440*/  FFMA.FTZ R138, R185, c[0x0][0x23c], -R138 ;  /* 0x00008f00b98a7a23 */ /* 0x000fe2000001088a */
[----:B------:R1:W-:Y:S01]  /*13450*/  MUFU.EX2 R215, R152 ;  /* 0x0000009800d77308 */ /* 0x0003e20000000800 */
[----:B------:R-:W-:Y:S02]  /*13460*/  FFMA.FTZ R3, R3, R250, R240 ;  /* 0x000000fa03037223 */ /* 0x000fe400000100f0 */
[C---:B------:R-:W-:Y:S01]  /*13470*/  HMMA.16816.F32.BF16 R80, R148.reuse, R154, R80 ;  /* 0x0000009a9450723c */ /* 0x040fe20000041850 */
[----:B------:R-:W-:Y:S03]  /*13480*/  FFMA.FTZ R0, R0, R249, R232 ;  /* 0x000000f900007223 */ /* 0x000fe600000100e8 */
[----:B------:R-:W-:Y:S02]  /*13490*/  FADD.FTZ R2, R237, R2 ;  /* 0x00000002ed027221 */ /* 0x000fe40000010000 */
[----:B------:R-:W-:Y:S01]  /*134a0*/  FADD.FTZ R133, R245, R133 ;  /* 0x00000085f5857221 */ /* 0x000fe20000010000 */
[----:B------:R3:W4:Y:S01]  /*134b0*/  MUFU.EX2 R214, R138 ;  /* 0x0000008a00d67308 */ /* 0x0007220000000800 */
[-C--:B--2---:R-:W-:Y:S08]  /*134c0*/  HMMA.16816.F32.BF16 R84, R148, R156.reuse, R84 ;  /* 0x0000009c9454723c */ /* 0x084ff00000041854 */
[C---:B------:R-:W-:Y:S01]  /*134d0*/  HMMA.16816.F32.BF16 R88, R144.reuse, R156, R88 ;  /* 0x0000009c9058723c */ /* 0x040fe20000041858 */
[----:B-1----:R-:W1:Y:S07]  /*134e0*/  LDSM.16.MT88.4 R152, [R222+0xb000] ;  /* 0x00b00000de98783b */ /* 0x002e6e0000004200 */
[-C--:B------:R-:W-:Y:S01]  /*134f0*/  HMMA.16816.F32.BF16 R92, R144, R158.reuse, R92 ;  /* 0x0000009e905c723c */ /* 0x080fe2000004185c */
[--C-:B---3--:R-:W-:Y:S07]  /*13500*/  FFMA.FTZ R138, R186, c[0x0][0x23c], -R139.reuse ;  /* 0x00008f00ba8a7a23 */ /* 0x108fee000001088b */
[C---:B------:R-:W-:Y:S01]  /*13510*/  HMMA.16816.F32.BF16 R96, R148.reuse, R158, R96 ;  /* 0x0000009e9460723c */ /* 0x040fe20000041860 */
[----:B------:R-:W2:Y:S01]  /*13520*/  LDSM.16.MT88.4 R156, [R221+0xb000] ;  /* 0x00b00000dd9c783b */ /* 0x000ea20000004200 */
[----:B------:R3:W-:Y:S02]  /*13530*/  MUFU.EX2 R213, R138 ;  /* 0x0000008a00d57308 */ /* 0x0007e40000000800 */
[--C-:B---3--:R-:W-:Y:S04]  /*13540*/  FFMA.FTZ R138, R187, c[0x0][0x23c], -R139.reuse ;  /* 0x00008f00bb8a7a23 */ /* 0x108fe8000001088b */
[-C--:B-1----:R-:W-:Y:S01]  /*13550*/  HMMA.16816.F32.BF16 R100, R148, R152.reuse, R100 ;  /* 0x000000989464723c */ /* 0x082fe20000041864 */
[----:B------:R-:W-:Y:S03]  /*13560*/  LDSM.16.MT88.4 R184, [R221+0xa800] ;  /* 0x00a80000ddb8783b */ /* 0x000fe60000004200 */
[----:B------:R1:W-:Y:S04]  /*13570*/  MUFU.EX2 R212, R138 ;  /* 0x0000008a00d47308 */ /* 0x0003e80000000800 */
[C---:B------:R-:W-:Y:S08]  /*13580*/  HMMA.16816.F32.BF16 R104, R144.reuse, R152, R104 ;  /* 0x000000989068723c */ /* 0x040ff00000041868 */
[-C--:B------:R-:W-:Y:S08]  /*13590*/  HMMA.16816.F32.BF16 R108, R144, R154.reuse, R108 ;  /* 0x0000009a906c723c */ /* 0x080ff0000004186c */
[C---:B------:R-:W-:Y:S01]  /*135a0*/  HMMA.16816.F32.BF16 R112, R148.reuse, R154, R112 ;  /* 0x0000009a9470723c */ /* 0x040fe20000041870 */
[--C-:B-1----:R-:W-:Y:S03]  /*135b0*/  FFMA.FTZ R138, R188, c[0x0][0x23c], -R139.reuse ;  /* 0x00008f00bc8a7a23 */ /* 0x102fe6000001088b */
[----:B------:R-:W-:Y:S04]  /*135c0*/  FFMA.FTZ R139, R189, c[0x0][0x23c], -R139 ;  /* 0x00008f00bd8b7a23 */ /* 0x000fe8000001088b */
[-C--:B--2---:R-:W-:Y:S01]  /*135d0*/  HMMA.16816.F32.BF16 R116, R148, R156.reuse, R116 ;  /* 0x0000009c9474723c */ /* 0x084fe20000041874 */
[----:B------:R1:W-:Y:S07]  /*135e0*/  MUFU.EX2 R211, R138 ;  /* 0x0000008a00d37308 */ /* 0x0003ee0000000800 */
[C---:B------:R-:W-:Y:S03]  /*135f0*/  HMMA.16816.F32.BF16 R120, R144.reuse, R156, R120 ;  /* 0x0000009c9078723c */ /* 0x040fe60000041878 */
[----:B------:R-:W-:Y:S05]  /*13600*/  MUFU.EX2 R210, R139 ;  /* 0x0000008b00d27308 */ /* 0x000fea0000000800 */
[-C--:B------:R-:W-:Y:S08]  /*13610*/  HMMA.16816.F32.BF16 R124, R144, R158.reuse, R124 ;  /* 0x0000009e907c723c */ /* 0x080ff0000004187c */
[----:B------:R-:W-:Y:S01]  /*13620*/  HMMA.16816.F32.BF16 R128, R148, R158, R128 ;  /* 0x0000009e9480723c */ /* 0x000fe20000041880 */
[--C-:B-1----:R-:W-:Y:S04]  /*13630*/  FFMA.FTZ R138, R190, c[0x0][0x23c], -R141.reuse ;  /* 0x00008f00be8a7a23 */ /* 0x102fe8000001088d */
[----:B------:R1:W-:Y:S02]  /*13640*/  MUFU.EX2 R209, R138 ;  /* 0x0000008a00d17308 */ /* 0x0003e40000000800 */
[--C-:B-1----:R-:W-:Y:S02]  /*13650*/  FFMA.FTZ R138, R191, c[0x0][0x23c], -R141.reuse ;  /* 0x00008f00bf8a7a23 */ /* 0x102fe4000001088d */
[----:B------:R-:W-:Y:S03]  /*13660*/  FFMA.FTZ R141, R142, c[0x0][0x23c], -R141 ;  /* 0x00008f008e8d7a23 */ /* 0x000fe6000001088d */
[----:B----4-:R-:W-:Y:S03]  /*13670*/  F2FP.BF16.PACK_AB R142, R214, R215 ;  /* 0x000000d7d68e723e */ /* 0x010fe600000010ff */
[----:B------:R1:W2:Y:S01]  /*13680*/  MUFU.EX2 R208, R138 ;  /* 0x0000008a00d07308 */ /* 0x0002a20000000800 */
[----:B------:R-:W-:Y:S09]  /*13690*/  LDSM.16.MT88.4 R188, [R217+0xb800] ;  /* 0x00b80000d9bc783b */ /* 0x000ff20000004200 */
[----:B------:R3:W4:Y:S01]  /*136a0*/  MUFU.EX2 R206, R141 ;  /* 0x0000008d00ce7308 */ /* 0x0007220000000800 */
[--C-:B-1----:R-:W-:Y:S01]  /*136b0*/  FFMA.FTZ R138, R193, c[0x0][0x23c], -R143.reuse ;  /* 0x00008f00c18a7a23 */ /* 0x102fe2000001088f */
[----:B--2---:R-:W-:Y:S08]  /*136c0*/  F2FP.BF16.PACK_AB R177, R208, R209 ;  /* 0x000000d1d0b1723e */ /* 0x004ff000000010ff */
[----:B------:R1:W-:Y:S01]  /*136d0*/  MUFU.EX2 R205, R138 ;  /* 0x0000008a00cd7308 */ /* 0x0003e20000000800 */
[----:B---3--:R-:W-:Y:S02]  /*136e0*/  F2FP.BF16.PACK_AB R141, R212, R213 ;  /* 0x000000d5d48d723e */ /* 0x008fe400000010ff */
[----:B----4-:R-:W-:Y:S01]  /*136f0*/  F2FP.BF16.PACK_AB R179, R206, R207 ;  /* 0x000000cfceb3723e */ /* 0x010fe200000010ff */
[--C-:B-1----:R-:W-:Y:S06]  /*13700*/  FFMA.FTZ R138, R180, c[0x0][0x23c], -R143.reuse ;  /* 0x00008f00b48a7a23 */ /* 0x102fec000001088f */
[----:B------:R1:W2:Y:S02]  /*13710*/  MUFU.EX2 R204, R138 ;  /* 0x0000008a00cc7308 */ /* 0x0002a40000000800 */
[--C-:B-1----:R-:W-:Y:S01]  /*13720*/  FFMA.FTZ R138, R181, c[0x0][0x23c], -R143.reuse ;  /* 0x00008f00b58a7a23 */ /* 0x102fe2000001088f */
[----:B--2---:R-:W-:Y:S01]  /*13730*/  F2FP.BF16.PACK_AB R176, R204, R205 ;  /* 0x000000cdccb0723e */ /* 0x004fe200000010ff */
[----:B------:R-:W-:Y:S01]  /*13740*/  FFMA.FTZ R143, R192, c[0x0][0x23c], -R143 ;  /* 0x00008f00c08f7a23 */ /* 0x000fe2000001088f */
[----:B------:R-:W1:Y:S05]  /*13750*/  LDSM.16.MT88.4 R180, [R222+0xa800] ;  /* 0x00a80000deb4783b */ /* 0x000e6a0000004200 */
[----:B------:R-:W-:Y:S03]  /*13760*/  MUFU.EX2 R139, R138 ;  /* 0x0000008a008b7308 */ /* 0x000fe60000000800 */
[----:B------:R-:W2:Y:S07]  /*13770*/  LDSM.16.MT88.4 R192, [R219+0xb800] ;  /* 0x00b80000dbc0783b */ /* 0x000eae0000004200 */
[----:B------:R3:W4:Y:S02]  /*13780*/  MUFU.EX2 R138, R143 ;  /* 0x0000008f008a7308 */ /* 0x0007240000000800 */
[----:B---3--:R-:W-:Y:S02]  /*13790*/  F2FP.BF16.PACK_AB R143, R210, R211 ;  /* 0x000000d3d28f723e */ /* 0x008fe400000010ff */
[----:B----4-:R-:W-:Y:S05]  /*137a0*/  F2FP.BF16.PACK_AB R178, R138, R139 ;  /* 0x0000008b8ab2723e */ /* 0x010fea00000010ff */
[-C--:B------:R-:W-:Y:S07]  /*137b0*/  HMMA.16816.F32.BF16 R148, R140, R160.reuse, R4 ;  /* 0x000000a08c94723c */ /* 0x080fee0000041804 */
[----:B------:R-:W-:Y:S01]  /*137c0*/  FADD.FTZ R5, R241, R3 ;  /* 0x00000003f1057221 */ /* 0x000fe20000010000 */
[C---:B------:R-:W-:Y:S01]  /*137d0*/  HMMA.16816.F32.BF16 R144, R176.reuse, R160, R8 ;  /* 0x000000a0b090723c */ /* 0x040fe20000041808 */
[----:B------:R-:W-:Y:S03]  /*137e0*/  FADD.FTZ R4, R233, R0 ;  /* 0x00000000e9047221 */ /* 0x000fe60000010000 */
[----:B------:R-:W-:Y:S02]  /*137f0*/  FADD.FTZ R0, R238, R2 ;  /* 0x00000002ee007221 */ /* 0x000fe40000010000 */
[----:B------:R-:W-:Y:S01]  /*13800*/  FADD.FTZ R3, R246, R133 ;  /* 0x00000085f6037221 */ /* 0x000fe20000010000 */
        /* <DEDUP_REMOVED lines=24> */
[----:B------:R-:W-:Y:S01]  /*13990*/  FADD.FTZ R2, R139, R0 ;  /* 0x000000008b027221 */ /* 0x000fe20000010000 */
[----:B------:R-:W-:Y:S01]  /*139a0*/  IADD3 R0, R229, -0x1, RZ ;  /* 0xffffffffe5007810 */ /* 0x000fe20007ffe0ff */
[-C--:B-1----:R-:W-:Y:S01]  /*139b0*/  HMMA.16816.F32.BF16 R36, R140, R180.reuse, R36 ;  /* 0x000000b48c24723c */ /* 0x082fe20000041824 */
[----:B------:R-:W-:Y:S03]  /*139c0*/  FADD.FTZ R248, R206, R3 ;  /* 0x00000003cef87221 */ /* 0x000fe60000010000 */
[----:B------:R-:W-:Y:S01]  /*139d0*/  FADD.FTZ R251, R214, R5 ;  /* 0x00000005d6fb7221 */ /* 0x000fe20000010000 */
[----:B------:R-:W-:Y:S01]  /*139e0*/  MOV R229, R0 ;  /* 0x0000000000e57202 */ /* 0x000fe20000000f00 */
[----:B------:R-:W-:Y:S01]  /*139f0*/  FADD.FTZ R250, R210, R4 ;  /* 0x00000004d2fa7221 */ /* 0x000fe20000010000 */
[----:B------:R-:W-:Y:S01]  /*13a00*/  MOV R139, R137 ;  /* 0x00000089008b7202 */ /* 0x000fe20000000f00 */
[C---:B------:R-:W-:Y:S01]  /*13a10*/  HMMA.16816.F32.BF16 R40, R176.reuse, R180, R40 ;  /* 0x000000b4b028723c */ /* 0x040fe20000041828 */
[----:B------:R-:W-:Y:S03]  /*13a20*/  FADD.FTZ R249, R138, R2 ;  /* 0x000000028af97221 */ /* 0x000fe60000010000 */
[----:B------:R-:W-:Y:S04]  /*13a30*/  MOV R138, R135 ;  /* 0x00000087008a7202 */ /* 0x000fe80000000f00 */
        /* <DEDUP_REMOVED lines=21> */
[----:B------:R-:W-:Y:S07]  /*13b90*/  HMMA.16816.F32.BF16 R128, R140, R202, R128 ;  /* 0x000000ca8c80723c */ /* 0x000fee0000041880 */
[----:B------:R-:W-:Y:S01]  /*13ba0*/  MOV R141, R134 ;  /* 0x00000086008d7202 */ /* 0x000fe20000000f00 */
[----:B------:R-:W-:-:S05]  /*13bb0*/  @P4 BRA `(.L_x_1356) ;  /* 0xffffd69000004947 */ /* 0x000fca000383ffff */
.L_x_1355:
[----:B------:R-:W2:Y:S04]  /*13bc0*/  LDL.LU R143, [R1+0x2c] ;  /* 0x00002c00018f7983 */ /* 0x000ea80000300800 */
[----:B------:R-:W1:Y:S04]  /*13bd0*/  SHFL.BFLY PT, R0, R251, 0x2, 0x1f ;  /* 0x0c401f00fb007f89 */ /* 0x000e6800000e0000 */
[----:B------:R-:W3:Y:S04]  /*13be0*/  SHFL.BFLY PT, R4, R250, 0x2, 0x1f ;  /* 0x0c401f00fa047f89 */ /* 0x000ee800000e0000 */
[----:B------:R-:W4:Y:S01]  /*13bf0*/  SHFL.BFLY PT, R3, R248, 0x2, 0x1f ;  /* 0x0c401f00f8037f89 */ /* 0x000f2200000e0000 */
[----:B-1----:R-:W-:-:S03]  /*13c00*/  FADD.FTZ R251, R0, R251 ;  /* 0x000000fb00fb7221 */ /* 0x002fc60000010000 */
[----:B------:R-:W1:Y:S01]  /*13c10*/  SHFL.BFLY PT, R0, R249, 0x2, 0x1f ;  /* 0x0c401f00f9007f89 */ /* 0x000e6200000e0000 */
[----:B---3--:R-:W-:-:S03]  /*13c20*/  FADD.FTZ R250, R4, R250 ;  /* 0x000000fa04fa7221 */ /* 0x008fc60000010000 */
[----:B------:R-:W3:Y:S01]  /*13c30*/  SHFL.BFLY PT, R2, R251, 0x1, 0x1f ;  /* 0x0c201f00fb027f89 */ /* 0x000ee200000e0000 */
[----:B----4-:R-:W-:Y:S01]  /*13c40*/  FADD.FTZ R248, R3, R248 ;  /* 0x000000f803f87221 */ /* 0x010fe20000010000 */
[----:B------:R-:W-:Y:S02]  /*13c50*/  MOV R3, 0x3f800000 ;  /* 0x3f80000000037802 */ /* 0x000fe40000000f00 */
[----:B------:R-:W4:Y:S01]  /*13c60*/  SHFL.BFLY PT, R4, R250, 0x1, 0x1f ;  /* 0x0c201f00fa047f89 */ /* 0x000f2200000e0000 */
[----:B-1----:R-:W-:Y:S01]  /*13c70*/  FADD.FTZ R249, R0, R249 ;  /* 0x000000f900f97221 */ /* 0x002fe20000010000 */
[----:B------:R-:W-:Y:S01]  /*13c80*/  MOV R0, 0x3f800000 ;  /* 0x3f80000000007802 */ /* 0x000fe20000000f00 */
[----:B---3--:R-:W-:-:S03]  /*13c90*/  FADD.FTZ R251, R251, R2 ;  /* 0x00000002fbfb7221 */ /* 0x008fc60000010000 */
[----:B------:R-:W1:Y:S01]  /*13ca0*/  SHFL.BFLY PT, R6, R249, 0x1, 0x1f ;  /* 0x0c201f00f9067f89 */ /* 0x000e6200000e0000 */
[----:B----4-:R-:W-:Y:S01]  /*13cb0*/  FADD.FTZ R250, R250, R4 ;  /* 0x00000004fafa7221 */ /* 0x010fe20000010000 */
[----:B------:R-:W-:Y:S02]  /*13cc0*/  FSETP.NE.FTZ.AND P6, PT, R251, RZ, PT ;  /* 0x000000fffb00720b */ /* 0x000fe40003fd5000 */
[----:B------:R-:W3:Y:S02]  /*13cd0*/  SHFL.BFLY PT, R2, R248, 0x1, 0x1f ;  /* 0x0c201f00f8027f89 */ /* 0x000ee400000e0000 */
[----:B------:R-:W-:-:S09]  /*13ce0*/  FSETP.NE.FTZ.AND P5, PT, R250, RZ, PT ;  /* 0x000000fffa00720b */ /* 0x000fd20003fb5000 */
[----:B------:R-:W4:Y:S01]  /*13cf0*/  @P6 MUFU.RCP R0, R251 ;  /* 0x000000fb00006308 */ /* 0x000f220000001000 */
[----:B-1----:R-:W-:-:S07]  /*13d00*/  FADD.FTZ R249, R249, R6 ;  /* 0x00000006f9f97221 */ /* 0x002fce0000010000 */
[----:B------:R-:W1:Y:S01]  /*13d10*/  @P5 MUFU.RCP R3, R250 ;  /* 0x000000fa00035308 */ /* 0x000e620000001000 */
[----:B------:R-:W-:Y:S01]  /*13d20*/  FSETP.NE.FTZ.AND P4, PT, R249, RZ, PT ;  /* 0x000000fff900720b */ /* 0x000fe20003f95000 */
[----:B---3--:R-:W-:Y:S01]  /*13d30*/  FADD.FTZ R248, R248, R2 ;  /* 0x00000002f8f87221 */ /* 0x008fe20000010000 */
[----:B------:R-:W-:Y:S01]  /*13d40*/  MOV R2, 0x3f800000 ;  /* 0x3f80000000027802 */ /* 0x000fe20000000f00 */
[----:B----4-:R-:W-:-:S03]  /*13d50*/  FMUL.FTZ R34, R0, R49 ;  /* 0x0000003100227220 */ /* 0x010fc60000410000 */
[----:B------:R-:W-:Y:S01]  /*13d60*/  FSETP.NE.FTZ.AND P3, PT, R248, RZ, PT ;  /* 0x000000fff800720b */ /* 0x000fe20003f75000 */
[C---:B------:R-:W-:Y:S02]  /*13d70*/  FMUL.FTZ R148, R0.reuse, R148 ;  /* 0x0000009400947220 */ /* 0x040fe40000410000 */
[C---:B------:R-:W-:Y:S02]  /*13d80*/  FMUL.FTZ R6, R0.reuse, R149 ;  /* 0x0000009500067220 */ /* 0x040fe40000410000 */
[C---:B------:R-:W-:Y:S02]  /*13d90*/  FMUL.FTZ R156, R0.reuse, R156 ;  /* 0x0000009c009c7220 */ /* 0x040fe40000410000 */
[----:B-1----:R-:W-:Y:S01]  /*13da0*/  FMUL.FTZ R49, R3, R71 ;  /* 0x0000004703317220 */ /* 0x002fe20000410000 */
[----:B------:R-:W1:Y:S01]  /*13db0*/  @P4 MUFU.RCP R2, R249 ;  /* 0x000000f900024308 */ /* 0x000e620000001000 */
[----:B------:R-:W3:Y:S01]  /*13dc0*/  S2R R71, SR_TID.X ;  /* 0x0000000000477919 */ /* 0x000ee20000002100 */
[----:B------:R-:W-:Y:S01]  /*13dd0*/  FMUL.FTZ R160, R0, R160 ;  /* 0x000000a000a07220 */ /* 0x000fe20000410000 */
[----:B------:R-:W-:Y:S01]  /*13de0*/  F2FP.BF16.PACK_AB R6, R6, R148 ;  /* 0x000000940606723e */ /* 0x000fe200000010ff */
[----:B------:R-:W-:-:S02]  /*13df0*/  FMUL.FTZ R12, R0, R161 ;  /* 0x000000a1000c7220 */ /* 0x000fc40000410000 */
[C---:B------:R-:W-:Y:S02]  /*13e00*/  FMUL.FTZ R172, R0.reuse, R172 ;  /* 0x000000ac00ac7220 */ /* 0x040fe40000410000 */
        /* <DEDUP_REMOVED lines=26> */
[C---:B------:R-:W-:Y:S02]  /*13fb0*/  FMUL.FTZ R117, R0.reuse, R117 ;  /* 0x0000007500757220 */ /* 0x040fe40000410000 */
[C---:B------:R-:W-:Y:S02]  /*13fc0*/  FMUL.FTZ R128, R0.reuse, R128 ;  /* 0x0000008000807220 */ /* 0x040fe40000410000 */
[----:B------:R-:W-:Y:S02]  /*13fd0*/  FMUL.FTZ R129, R0, R129 ;  /* 0x0000008100817220 */ /* 0x000fe40000410000 */
[----:B-1----:R-:W-:Y:S01]  /*13fe0*/  FMUL.FTZ R52, R2, R61 ;  /* 0x0000003d02347220 */ /* 0x002fe20000410000 */
[----:B---3--:R-:W-:Y:S01]  /*13ff0*/  SHF.R.S32.HI R61, RZ, 0x1f, R71 ;  /* 0x0000001fff3d7819 */ /* 0x008fe20000011447 */
[----:B------:R-:W-:-:S02]  /*14000*/  FMUL.FTZ R33, R3, R66 ;  /* 0x0000004203217220 */ /* 0x000fc40000410000 */
[----:B------:R-:W-:Y:S01]  /*14010*/  FMUL.FTZ R28, R2, R56 ;  /* 0x00000038021c7220 */ /* 0x000fe20000410000 */
[----:B------:R-:W-:Y:S01]  /*14020*/  LEA.HI R29, R61, R71, RZ, 0x2 ;  /* 0x000000473d1d7211 */ /* 0x000fe200078f10ff */
        /* <DEDUP_REMOVED lines=30> */
[C---:B------:R-:W-:Y:S02]  /*14210*/  FMUL.FTZ R98, R3.reuse, R98 ;  /* 0x0000006203627220 */ /* 0x040fe40000410000 */
        /* <DEDUP_REMOVED lines=63> */
[----:B------:R-:W-:Y:S02]  /*14610*/  SHF.R.S32.HI R2, RZ, 0x2, R29 ;  /* 0x00000002ff027819 */ /* 0x000fe4000001141d */
[----:B------:R-:W-:-:S02]  /*14620*/  F2FP.BF16.PACK_AB R66, R66, R120 ;  /* 0x000000784242723e */ /* 0x000fc400000010ff */
[----:B--2---:R-:W-:-:S13]  /*14630*/  ISETP.NE.AND P0, PT, R143, -0x1, PT ;  /* 0xffffffff8f00780c */ /* 0x004fda0003f05270 */
[----:B------:R-:W-:-:S04]  /*14640*/  @P0 IMAD.WIDE.U32 R4, R143, c[0x0][0x1e8], RZ ;  /* 0x00007a008f040a25 */ /* 0x000fc800078e00ff */
[----:B------:R-:W-:Y:S01]  /*14650*/  @P0 IMAD R142, R143, c[0x0][0x1ec], R5 ;  /* 0x00007b008f8e0a24 */ /* 0x000fe200078e0205 */
[----:B------:R-:W-:Y:S01]  /*14660*/  @P0 MOV R141, R4 ;  /* 0x00000004008d0202 */ /* 0x000fe20000000f00 */
[----:B------:R-:W-:Y:S01]  /*14670*/  FMUL.FTZ R4, R0, R157 ;  /* 0x0000009d00047220 */ /* 0x000fe20000410000 */
[----:B------:R-:W-:Y:S01]  /*14680*/  MOV R0, 0x3f800000 ;  /* 0x3f80000000007802 */ /* 0x000fe20000000f00 */
[----:B------:R-:W-:Y:S01]  /*14690*/  FMUL.FTZ R5, R3, R151 ;  /* 0x0000009703057220 */ /* 0x000fe20000410000 */
[----:B------:R-:W-:Y:S02]  /*146a0*/  SHF.R.S32.HI R3, RZ, 0x1f, R29 ;  /* 0x0000001fff037819 */ /* 0x000fe4000001141d */
[----:B------:R-:W-:Y:S02]  /*146b0*/  F2FP.BF16.PACK_AB R4, R4, R156 ;  /* 0x0000009c0404723e */ /* 0x000fe400000010ff */
[----:B------:R-:W1:Y:S01]  /*146c0*/  @P3 MUFU.RCP R0, R248 ;  /* 0x000000f800003308 */ /* 0x000e620000001000 */
[----:B------:R-:W-:-:S02]  /*146d0*/  LEA.HI R3, R3, R2, RZ, 0x3 ;  /* 0x0000000203037211 */ /* 0x000fc400078f18ff */
[----:B------:R-:W-:Y:S02]  /*146e0*/  F2FP.BF16.PACK_AB R5, R5, R150 ;  /* 0x000000960505723e */ /* 0x000fe400000010ff */
[----:B------:R-:W-:-:S04]  /*146f0*/  LOP3.LUT R3, R3, 0xfffffff8, RZ, 0xc0, !PT ;  /* 0xfffffff803037812 */ /* 0x000fc800078ec0ff */
[----:B------:R-:W-:-:S04]  /*14700*/  IADD3 R3, R2, -R3, RZ ;  /* 0x8000000302037210 */ /* 0x000fc80007ffe0ff */
[----:B------:R-:W-:Y:S01]  /*14710*/  SHF.L.U32 R2, R3, 0x6, RZ ;  /* 0x0000000603027819 */ /* 0x000fe200000006ff */
[C---:B-1----:R-:W-:Y:S02]  /*14720*/  FMUL.FTZ R27, R0.reuse, R59 ;  /* 0x0000003b001b7220 */ /* 0x042fe40000410000 */
        /* <DEDUP_REMOVED lines=46> */
[C---:B------:R-:W-:Y:S02]  /*14a10*/  FMUL.FTZ R65, R0.reuse, R122 ;  /* 0x0000007a00417220 */ /* 0x040fe40000410000 */
        /* <DEDUP_REMOVED lines=26> */
[----:B------:R4:W-:Y:S01]  /*14bc0*/  STS [R2+0x2000], R10 ;  /* 0x0020000a02007388 */ /* 0x0009e20000000800 */
[----:B-1----:R-:W-:-:S03]  /*14bd0*/  MOV R5, 0x40 ;  /* 0x0000004000057802 */ /* 0x002fc60000000f00 */
[----:B------:R-:W-:Y:S01]  /*14be0*/  STS [R2+0x2400], R13 ;  /* 0x0024000d02007388 */ /* 0x000fe20000000800 */
[----:B------:R-:W-:Y:S02]  /*14bf0*/  SEL R5, R5, 0xffffffc0, !P2 ;  /* 0xffffffc005057807 */ /* 0x000fe40005000000 */
[C---:B--2---:R-:W-:Y:S02]  /*14c00*/  IADD3 R4, R0.reuse, R3, RZ ;  /* 0x0000000300047210 */ /* 0x044fe40007ffe0ff */
[----:B------:R-:W-:Y:S02]  /*14c10*/  IADD3 R3, R3, R2, RZ ;  /* 0x0000000203037210 */ /* 0x000fe40007ffe0ff */
[-C--:B---3--:R-:W-:Y:S01]  /*14c20*/  IADD3 R7, R0, R5.reuse, RZ ;  /* 0x0000000500077210 */ /* 0x088fe20007ffe0ff */
[----:B------:R-:W-:Y:S01]  /*14c30*/  STS [R4], R12 ;  /* 0x0000000c04007388 */ /* 0x000fe20000000800 */
[----:B------:R-:W-:-:S03]  /*14c40*/  IADD3 R6, R4, R5, RZ ;  /* 0x0000000504067210 */ /* 0x000fc60007ffe0ff */
[----:B------:R1:W-:Y:S01]  /*14c50*/  STS [R4+0x400], R11 ;  /* 0x0004000b04007388 */ /* 0x0003e20000000800 */
[----:B----4-:R-:W-:-:S03]  /*14c60*/  IADD3 R8, R5, R2, RZ ;  /* 0x0000000205087210 */ /* 0x010fc60007ffe0ff */
[----:B------:R-:W-:Y:S01]  /*14c70*/  STS [R3], R15 ;  /* 0x0000000f03007388 */ /* 0x000fe20000000800 */
[----:B------:R-:W-:Y:S01]  /*14c80*/  IADD3 R5, R3, R5, RZ ;  /* 0x0000000503057210 */ /* 0x000fe20007ffe0ff */
[----:B------:R-:W2:Y:S02]  /*14c90*/  LDC.U8 R10, c[0x0][0x329] ;  /* 0x0000ca40ff0a7b82 */ /* 0x000ea40000000000 */
[----:B------:R-:W-:Y:S04]  /*14ca0*/  STS [R3+0x400], R14 ;  /* 0x0004000e03007388 */ /* 0x000fe80000000800 */
[----:B------:R-:W-:Y:S04]  /*14cb0*/  STS [R4+0x2000], R16 ;  /* 0x0020001004007388 */ /* 0x000fe80000000800 */
[----:B------:R-:W-:Y:S04]  /*14cc0*/  STS [R4+0x2400], R17 ;  /* 0x0024001104007388 */ /* 0x000fe80000000800 */
[----:B------:R-:W-:Y:S04]  /*14cd0*/  STS [R3+0x2000], R25 ;  /* 0x0020001903007388 */ /* 0x000fe80000000800 */
[----:B------:R-:W-:Y:S01]  /*14ce0*/  STS [R3+0x2400], R24 ;  /* 0x0024001803007388 */ /* 0x000fe20000000800 */
[----:B-1----:R-:W-:Y:S03]  /*14cf0*/  @P5 MUFU.LG2 R11, R250 ;  /* 0x000000fa000b5308 */ /* 0x002fe60000000c00 */
[----:B------:R-:W-:Y:S01]  /*14d00*/  STS [R7], R23 ;  /* 0x0000001707007388 */ /* 0x000fe20000000800 */
[----:B--2---:R-:W-:-:S03]  /*14d10*/  ISETP.NE.AND P1, PT, R10, RZ, PT ;  /* 0x000000ff0a00720c */ /* 0x004fc60003f25270 */
[----:B------:R-:W-:Y:S04]  /*14d20*/  STS [R7+0x400], R22 ;  /* 0x0004001607007388 */ /* 0x000fe80000000800 */
[----:B------:R1:W-:Y:S04]  /*14d30*/  STS [R8+0x400], R18 ;  /* 0x0004001208007388 */ /* 0x0003e80000000800 */
[----:B------:R-:W-:Y:S04]  /*14d40*/  STS [R8], R19 ;  /* 0x0000001308007388 */ /* 0x000fe80000000800 */
[----:B------:R-:W-:Y:S04]  /*14d50*/  STS [R7+0x2000], R21 ;  /* 0x0020001507007388 */ /* 0x000fe80000000800 */
[----:B------:R-:W-:Y:S04]  /*14d60*/  STS [R7+0x2400], R20 ;  /* 0x0024001407007388 */ /* 0x000fe80000000800 */
[----:B------:R-:W-:Y:S04]  /*14d70*/  STS [R8+0x2000], R26 ;  /* 0x0020001a08007388 */ /* 0x000fe80000000800 */
[----:B------:R-:W-:Y:S04]  /*14d80*/  STS [R8+0x2400], R59 ;  /* 0x0024003b08007388 */ /* 0x000fe80000000800 */
[----:B------:R-:W-:Y:S04]  /*14d90*/  STS [R6], R58 ;  /* 0x0000003a06007388 */ /* 0x000fe80000000800 */
[----:B-1----:R1:W5:Y:S04]  /*14da0*/  LDL R18, [R1+0x28] ;  /* 0x0000280001127983 */ /* 0x0023680000100800 */
        /* <DEDUP_REMOVED lines=19> */
[----:B--2---:R-:W2:Y:S03]  /*14ee0*/  LDC.U8 R0, c[0x0][0x328] ;  /* 0x0000ca00ff007b82 */ /* 0x004ea60000000000 */
[----:B------:R-:W-:Y:S04]  /*14ef0*/  STS [R4+0x6000], R40 ;  /* 0x0060002804007388 */ /* 0x000fe80000000800 */
[----:B------:R-:W-:Y:S01]  /*14f00*/  STS [R4+0x6400], R39 ;  /* 0x0064002704007388 */ /* 0x000fe20000000800 */
[----:B---3--:R-:W-:-:S03]  /*14f10*/  LOP3.LUT R2, R69, 0xffffffe0, RZ, 0xc0, !PT ;  /* 0xffffffe045027812 */ /* 0x008fc600078ec0ff */
[----:B------:R-:W-:Y:S04]  /*14f20*/  STS [R3+0x6000], R36 ;  /* 0x0060002403007388 */ /* 0x000fe80000000800 */
[----:B------:R-:W-:Y:S04]  /*14f30*/  STS [R3+0x6400], R35 ;  /* 0x0064002303007388 */ /* 0x000fe80000000800 */
[----:B------:R-:W-:Y:S04]  /*14f40*/  STS [R7+0x4000], R34 ;  /* 0x0040002207007388 */ /* 0x000fe80000000800 */
[----:B------:R-:W-:Y:S01]  /*14f50*/  STS [R7+0x4400], R33 ;  /* 0x0044002107007388 */ /* 0x000fe20000000800 */
[----:B--2---:R-:W-:-:S02]  /*14f60*/  ISETP.NE.AND P2, PT, R0, RZ, PT ;  /* 0x000000ff0000720c */ /* 0x004fc40003f45270 */
[----:B------:R-:W-:Y:S01]  /*14f70*/  @!P1 MOV R0, c[0x0][0x214] ;  /* 0x0000850000009a02 */ /* 0x000fe20000000f00 */
        /* <DEDUP_REMOVED lines=10> */
[----:B--2---:R-:W-:-:S03]  /*15020*/  @P1 MOV R7, c[0x0][0x210] ;  /* 0x0000840000071a02 */ /* 0x004fc60000000f00 */
[----:B------:R-:W-:Y:S02]  /*15030*/  STS [R6+0x6000], R66 ;  /* 0x0060004206007388 */ /* 0x000fe40000000800 */
[----:B------:R-:W-:Y:S01]  /*15040*/  @P1 IMAD R7, R7, c[0x0][0x214], RZ ;  /* 0x0000850007071a24 */ /* 0x000fe200078e02ff */
[----:B------:R-:W-:Y:S01]  /*15050*/  @!P1 SEL R7, R0, c[0x0][0x234], !P2 ;  /* 0x00008d0000079a07 */ /* 0x000fe20005000000 */
[----:B------:R2:W-:Y:S01]  /*15060*/  STS [R6+0x6400], R65 ;  /* 0x0064004106007388 */ /* 0x0005e20000000800 */
[----:B------:R-:W-:Y:S02]  /*15070*/  ISETP.NE.OR P2, PT, R10, RZ, !P2 ;  /* 0x000000ff0a00720c */ /* 0x000fe40005745670 */
[----:B------:R-:W-:Y:S01]  /*15080*/  @P1 MOV R0, 0x1 ;  /* 0x0000000100001802 */ /* 0x000fe20000000f00 */
[----:B------:R-:W-:Y:S01]  /*15090*/  STS [R5+0x6000], R63 ;  /* 0x0060003f05007388 */ /* 0x000fe20000000800 */
[----:B------:R-:W-:Y:S01]  /*150a0*/  @!P1 IMAD R0, R7, c[0x0][0x1c0], RZ ;  /* 0x0000700007009a24 */ /* 0x000fe200078e02ff */
[----:B------:R-:W-:Y:S01]  /*150b0*/  @P4 MUFU.LG2 R10, R249 ;  /* 0x000000f9000a4308 */ /* 0x000fe20000000c00 */
[----:B---3--:R-:W-:Y:S01]  /*150c0*/  IADD3 R8, -R2, R71, RZ ;  /* 0x0000004702087210 */ /* 0x008fe20007ffe1ff */
[----:B------:R3:W-:Y:S04]  /*150d0*/  STS [R5+0x6400], R67 ;  /* 0x0064004305007388 */ /* 0x0007e80000000800 */
[----:B------:R-:W-:Y:S06]  /*150e0*/  BAR.SYNC.DEFER_BLOCKING 0x0 ;  /* 0x0000000000007b1d */ /* 0x000fec0000010000 */
[----:B------:R-:W4:Y:S04]  /*150f0*/  S2R R9, SR_CTAID.Y ;  /* 0x0000000000097919 */ /* 0x000f280000002600 */
[----:B------:R-:W1:Y:S01]  /*15100*/  S2R R12, SR_CTAID.X ;  /* 0x00000000000c7919 */ /* 0x000e620000002500 */
[----:B--2---:R-:W2:Y:S03]  /*15110*/  @P6 MUFU.LG2 R6, R251 ;  /* 0x000000fb00066308 */ /* 0x004ea60000000c00 */
[----:B------:R-:W1:Y:S04]  /*15120*/  S2R R17, SR_CTAID.Z ;  /* 0x0000000000117919 */ /* 0x000e680000002700 */
[----:B------:R1:W1:Y:S04]  /*15130*/  LDS.128 R24, [R228] ;  /* 0x00000000e4187984 */ /* 0x0002680000000c00 */
[----:B------:R1:W1:Y:S01]  /*15140*/  LDS.128 R32, [R228+0x800] ;  /* 0x00080000e4207984 */ /* 0x0002620000000c00 */
[----:B----4-:R-:W-:Y:S01]  /*15150*/  @!P0 SHF.R.S32.HI R3, RZ, 0x1f, R9 ;  /* 0x0000001fff038819 */ /* 0x010fe20000011409 */
[----:B---3--:R-:W-:-:S02]  /*15160*/  @!P0 IMAD.WIDE.U32 R4, R9, c[0x0][0x1e0], RZ ;  /* 0x0000780009048a25 */ /* 0x008fc400078e00ff */
[----:B------:R3:W4:Y:S02]  /*15170*/  LDS.128 R40, [R228+0x1000] ;  /* 0x00100000e4287984 */ /* 0x0007240000000c00 */
[----:B------:R-:W-:Y:S02]  /*15180*/  @!P0 IMAD R3, R3, c[0x0][0x1e0], RZ ;  /* 0x0000780003038a24 */ /* 0x000fe400078e02ff */
[----:B------:R3:W1:Y:S01]  /*15190*/  LDS.128 R48, [R228+0x1800] ;  /* 0x00180000e4307984 */ /* 0x0006620000000c00 */
[----:B------:R-:W-:Y:S01]  /*151a0*/  @!P0 MOV R141, R4 ;  /* 0x00000004008d8202 */ /* 0x000fe20000000f00 */
[C---:B------:R-:W-:Y:S02]  /*151b0*/  @!P2 IMAD R4, R9.reuse, c[0x0][0x214], RZ ;  /* 0x000085000904aa24 */ /* 0x040fe400078e02ff */
[----:B------:R3:W1:Y:S01]  /*151c0*/  LDS.128 R56, [R228+0x2000] ;  /* 0x00200000e4387984 */ /* 0x0006620000000c00 */
[----:B------:R-:W-:-:S03]  /*151d0*/  @!P0 IMAD R3, R9, c[0x0][0x1e4], R3 ;  /* 0x0000790009038a24 */ /* 0x000fc600078e0203 */
[----:B------:R3:W1:Y:S04]  /*151e0*/  LDS.128 R64, [R228+0x2800] ;  /* 0x00280000e4407984 */ /* 0x0006680000000c00 */
[----:B------:R3:W1:Y:S01]  /*151f0*/  LDS.128 R76, [R228+0x3000] ;  /* 0x00300000e44c7984 */ /* 0x0006620000000c00 */
[----:B------:R-:W-:-:S03]  /*15200*/  @!P0 IADD3 R142, R5, R3, RZ ;  /* 0x00000003058e8210 */ /* 0x000fc60007ffe0ff */
[----:B------:R3:W1:Y:S04]  /*15210*/  LDS.128 R84, [R228+0x3800] ;  /* 0x00380000e4547984 */ /* 0x0006680000000c00 */
[----:B------:R3:W1:Y:S04]  /*15220*/  LDS.128 R20, [R228+0x4000] ;  /* 0x00400000e4147984 */ /* 0x0006680000000c00 */
[----:B------:R3:W2:Y:S04]  /*15230*/  LDS.128 R28, [R228+0x4800] ;  /* 0x00480000e41c7984 */ /* 0x0006a80000000c00 */
[----:B------:R3:W3:Y:S04]  /*15240*/  LDS.128 R36, [R228+0x5000] ;  /* 0x00500000e4247984 */ /* 0x0006e80000000c00 */
[----:B------:R1:W3:Y:S04]  /*15250*/  LDS.128 R44, [R228+0x5800] ;  /* 0x00580000e42c7984 */ /* 0x0002e80000000c00 */
[----:B------:R1:W3:Y:S04]  /*15260*/  LDS.128 R52, [R228+0x6000] ;  /* 0x00600000e4347984 */ /* 0x0002e80000000c00 */
[----:B------:R1:W3:Y:S04]  /*15270*/  LDS.128 R60, [R228+0x6800] ;  /* 0x00680000e43c7984 */ /* 0x0002e80000000c00 */
[----:B------:R3:W3:Y:S04]  /*15280*/  LDS.128 R72, [R228+0x7000] ;  /* 0x00700000e4487984 */ /* 0x0006e80000000c00 */
[----:B------:R3:W3:Y:S01]  /*15290*/  LDS.128 R80, [R228+0x7800] ;  /* 0x00780000e4507984 */ /* 0x0006e20000000c00 */
[----:B------:R-:W-:Y:S01]  /*152a0*/  IMAD R0, R9, R0, RZ ;  /* 0x0000000009007224 */ /* 0x000fe200078e02ff */
[----:B------:R-:W-:Y:S01]  /*152b0*/  @P1 MOV R5, c[0x0][0x210] ;  /* 0x0000840000051a02 */ /* 0x000fe20000000f00 */
[----:B------:R-:W4:Y:S01]  /*152c0*/  @P3 MUFU.LG2 R9, R248 ;  /* 0x000000f800093308 */ /* 0x000f220000000c00 */
[----:B------:R-:W-:-:S02]  /*152d0*/  @!P2 SEL R4, R4, R143, !P0 ;  /* 0x0000008f0404a207 */ /* 0x000fc40004000000 */
[----:B------:R-:W-:Y:S01]  /*152e0*/  @!P1 MOV R5, 0x1 ;  /* 0x0000000100059802 */ /* 0x000fe20000000f00 */
[----:B------:R-:W-:Y:S01]  /*152f0*/  CS2R R2, SRZ ;  /* 0x0000000000027805 */ /* 0x000fe2000001ff00 */
[----:B------:R-:W-:Y:S02]  /*15300*/  SEL R0, R0, RZ, P2 ;  /* 0x000000ff00007207 */ /* 0x000fe40001000000 */
[----:B------:R-:W-:Y:S02]  /*15310*/  @!P2 SHF.R.S32.HI R3, RZ, 0x1f, R4 ;  /* 0x0000001fff03a819 */ /* 0x000fe40000011404 */
[----:B------:R-:W-:Y:S02]  /*15320*/  LOP3.LUT P0, RZ, R8, 0x3, RZ, 0xc0, !PT ;  /* 0x0000000308ff7812 */ /* 0x000fe4000780c0ff */
[----:B------:R-:W-:Y:S01]  /*15330*/  @!P2 MOV R2, R4 ;  /* 0x000000040002a202 */ /* 0x000fe20000000f00 */
[----:B-1----:R-:W-:Y:S02]  /*15340*/  IMAD R4, R12, R5, RZ ;  /* 0x000000050c047224 */ /* 0x002fe400078e02ff */
[----:B--2---:R-:W-:-:S02]  /*15350*/  @P6 FMUL.FTZ R6, R6, 0.69314718246459960938 ;  /* 0x3f31721806066820 */ /* 0x004fc40000410000 */
[----:B------:R-:W-:Y:S01]  /*15360*/  IMAD R0, R17, R7, R0 ;  /* 0x0000000711007224 */ /* 0x000fe200078e0200 */
[----:B------:R-:W-:Y:S02]  /*15370*/  SHF.L.U32 R8, R4, 0x7, RZ ;  /* 0x0000000704087819 */ /* 0x000fe400000006ff */
[----:B------:R-:W-:Y:S01]  /*15380*/  MOV R16, 0x7f800000 ;  /* 0x7f80000000107802 */ /* 0x000fe20000000f00 */
[----:B------:R-:W-:Y:S02]  /*15390*/  @P6 FFMA.FTZ R16, R136, c[0x0][0x238], R6 ;  /* 0x00008e0088106a23 */ /* 0x000fe40000010006 */
[----:B------:R-:W-:Y:S01]  /*153a0*/  @P4 FMUL.FTZ R6, R10, 0.69314718246459960938 ;  /* 0x3f3172180a064820 */ /* 0x000fe20000410000 */
[----:B------:R-:W-:Y:S01]  /*153b0*/  IADD3 R10, P2, P1, R8, R2, R0 ;  /* 0x00000002080a7210 */ /* 0x000fe2000795e000 */
[----:B------:R-:W-:Y:S01]  /*153c0*/  @P5 FMUL.FTZ R7, R11, 0.69314718246459960938 ;  /* 0x3f3172180b075820 */ /* 0x000fe20000410000 */
[----:B------:R-:W-:Y:S01]  /*153d0*/  SHF.R.S32.HI R2, RZ, 0x1f, R8 ;  /* 0x0000001fff027819 */ /* 0x000fe20000011408 */
[----:B----4-:R-:W-:Y:S01]  /*153e0*/  @P3 FMUL.FTZ R4, R9, 0.69314718246459960938 ;  /* 0x3f31721809043820 */ /* 0x010fe20000410000 */
[----:B------:R-:W-:Y:S01]  /*153f0*/  SHF.R.S32.HI R0, RZ, 0x1f, R0 ;  /* 0x0000001fff007819 */ /* 0x000fe20000011400 */
[----:B------:R-:W-:Y:S01]  /*15400*/  BSSY B0, `(.L_x_1359) ;  /* 0x000002e000007945 */ /* 0x000fe20003800000 */
[----:B------:R-:W-:Y:S01]  /*15410*/  MOV R15, 0x7f800000 ;  /* 0x7f800000000f7802 */ /* 0x000fe20000000f00 */
[----:B------:R-:W-:Y:S01]  /*15420*/  @P5 FFMA.FTZ R15, R135, c[0x0][0x238], R7 ;  /* 0x00008e00870f5a23 */ /* 0x000fe20000010007 */
[----:B------:R-:W-:Y:S01]  /*15430*/  MOV R13, 0x7f800000 ;  /* 0x7f800000000d7802 */ /* 0x000fe20000000f00 */
[----:B------:R-:W-:Y:S01]  /*15440*/  @P4 FFMA.FTZ R13, R134, c[0x0][0x238], R6 ;  /* 0x00008e00860d4a23 */ /* 0x000fe20000010006 */
[----:B------:R-:W-:Y:S01]  /*15450*/  MOV R14, 0x7f800000 ;  /* 0x7f800000000e7802 */ /* 0x000fe20000000f00 */
[----:B------:R-:W-:Y:S01]  /*15460*/  @P3 FFMA.FTZ R14, R137, c[0x0][0x238], R4 ;  /* 0x00008e00890e3a23 */ /* 0x000fe20000010004 */
[----:B------:R-:W-:Y:S01]  /*15470*/  IADD3.X R7, R2, R3, R0, P2, P1 ;  /* 0x0000000302077210 */ /* 0x000fe200017e2400 */
[----:B------:R-:W-:Y:S05]  /*15480*/  @P0 BRA `(.L_x_1360) ;  /* 0x0000025000000947 */ /* 0x000fea0003800000 */
[----:B------:R-:W2:Y:S01]  /*15490*/  LDL.LU R19, [R1+0x4c] ;  /* 0x00004c0001137983 */ /* 0x000ea20000300800 */
[----:B------:R-:W-:-:S04]  /*154a0*/  SHF.R.S32.HI R0, RZ, 0x1f, R68 ;  /* 0x0000001fff007819 */ /* 0x000fc80000011444 */
[----:B------:R-:W-:-:S04]  /*154b0*/  LEA.HI R0, R0, R68, RZ, 0x2 ;  /* 0x0000004400007211 */ /* 0x000fc800078f10ff */
[----:B------:R-:W-:-:S05]  /*154c0*/  LOP3.LUT R0, R0, 0xffffffc, RZ, 0xc0, !PT ;  /* 0x0ffffffc00007812 */ /* 0x000fca00078ec0ff */
[----:B------:R-:W-:-:S04]  /*154d0*/  IMAD.IADD R0, R68, 0x1, -R0 ;  /* 0x0000000144007824 */ /* 0x000fc800078e0a00 */
[----:B--2---:R-:W-:-:S05]  /*154e0*/  IMAD R0, R0, 0x10, R19 ;  /* 0x0000001000007824 */ /* 0x004fca00078e0213 */
[CC--:B-----5:R-:W-:Y:S02]  /*154f0*/  ISETP.GE.AND P6, PT, R0.reuse, R18.reuse, PT ;  /* 0x000000120000720c */ /* 0x0e0fe40003fc6270 */
        /* <DEDUP_REMOVED lines=30> */
.L_x_1360:
[----:B------:R-:W-:Y:S05]  /*156e0*/  BSYNC B0 ;  /* 0x0000000000007941 */ /* 0x000fea0003800000 */
.L_x_1359:
[----:B-1----:R-:W2:Y:S04]  /*156f0*/  LDL.64 R12, [R1+0x8] ;  /* 0x00000800010c7983 */ /* 0x002ea80000100a00 */
        /* <DEDUP_REMOVED lines=12> */
[----:B-----5:R-:W-:-:S03]  /*157c0*/  ISETP.GE.AND P0, PT, R7, R18, PT ;  /* 0x000000120700720c */ /* 0x020fc60003f06270 */
[----:B------:R-:W-:-:S04]  /*157d0*/  IMAD.WIDE.U32 R10, R17, c[0x0][0x1f0], R2 ;  /* 0x00007c00110a7a25 */ /* 0x000fc800078e0002 */
[----:B------:R-:W-:-:S06]  /*157e0*/  IMAD.IADD R9, R11, 0x1, R0 ;  /* 0x000000010b097824 */ /* 0x000fcc00078e0200 */
[----:B------:R-:W-:Y:S05]  /*157f0*/  @P0 BRA `(.L_x_1362) ;  /* 0x000000b000000947 */ /* 0x000fea0003800000 */
[----:B-1----:R-:W-:Y:S01]  /*15800*/  IMAD R0, R15, c[0x0][0x1e8], RZ ;  /* 0x00007a000f007a24 */ /* 0x002fe200078e02ff */
        /* <DEDUP_REMOVED lines=10> */
.L_x_1362:
[----:B-1----:R-:W-:Y:S05]  /*158b0*/  BSYNC B0 ;  /* 0x0000000000007941 */ /* 0x002fea0003800000 */
.L_x_1361:
        /* <DEDUP_REMOVED lines=18> */
.L_x_1364:
[----:B------:R-:W-:Y:S05]  /*159e0*/  BSYNC B0 ;  /* 0x0000000000007941 */ /* 0x000fea0003800000 */
.L_x_1363:
        /* <DEDUP_REMOVED lines=17> */
[----:B---3--:R1:W-:Y:S02]  /*15b00*/  @!P0 STG.E.128 [R2.64+0x80], R36 ;  /* 0x0000802402008986 */ /* 0x0083e4000c101d04 */
.L_x_1366:
[----:B------:R-:W-:Y:S05]  /*15b10*/  BSYNC B0 ;  /* 0x0000000000007941 */ /* 0x000fea0003800000 */
.L_x_1365:
        /* <DEDUP_REMOVED lines=18> */
.L_x_1368:
[----:B------:R-:W-:Y:S05]  /*15c40*/  BSYNC B0 ;  /* 0x0000000000007941 */ /* 0x000fea0003800000 */
.L_x_1367:
        /* <DEDUP_REMOVED lines=18> */
.L_x_1370:
[----:B------:R-:W-:Y:S05]  /*15d70*/  BSYNC B0 ;  /* 0x0000000000007941 */ /* 0x000fea0003800000 */
.L_x_1369:
        /* <DEDUP_REMOVED lines=18> */
.L_x_1372:
[----:B------:R-:W-:Y:S05]  /*15ea0*/  BSYNC B0 ;  /* 0x0000000000007941 */ /* 0x000fea0003800000 */
.L_x_1371:
[----:B------:R-:W2:Y:S01]  /*15eb0*/  LDL.LU R0, [R1+0x54] ;  /* 0x0000540001007983 */ /* 0x000ea20000300800 */
[----:B------:R-:W-:Y:S01]  /*15ec0*/  BSSY B0, `(.L_x_1373) ;  /* 0x0000011000007945 */ /* 0x000fe20003800000 */
[----:B--2---:R-:W-:-:S13]  /*15ed0*/  ISETP.GE.AND P0, PT, R0, R18, PT ;  /* 0x000000120000720c */ /* 0x004fda0003f06270 */
        /* <DEDUP_REMOVED lines=15> */
.L_x_1374:
[----:B------:R-:W-:Y:S05]  /*15fd0*/  BSYNC B0 ;  /* 0x0000000000007941 */ /* 0x000fea0003800000 */
.L_x_1373:
[----:B------:R-:W2:Y:S02]  /*15fe0*/  LDL.LU R0, [R1+0x50] ;  /* 0x0000500001007983 */ /* 0x000ea40000300800 */
[----:B--2---:R-:W-:-:S13]  /*15ff0*/  ISETP.GE.AND P0, PT, R0, R18, PT ;  /* 0x000000120000720c */ /* 0x004fda0003f06270 */
        /* <DEDUP_REMOVED lines=15> */
[----:B---3--:R-:W-:Y:S01]  /*160f0*/  STG.E.128 [R2.64+0x80], R80 ;  /* 0x0000805002007986 */ /* 0x008fe2000c101d04 */
[----:B------:R-:W-:Y:S05]  /*16100*/  EXIT ;  /* 0x000000000000794d */ /* 0x000fea0003800000 */
.L_x_1311:
[----:B--2---:R-:W2:Y:S01]  /*16110*/  LDL.LU R12, [R1+0x2c] ;  /* 0x00002c00010c7983 */ /* 0x004ea20000300800 */
[----:B------:R-:W1:Y:S01]  /*16120*/  LDC.U8 R2, c[0x0][0x329] ;  /* 0x0000ca40ff027b82 */ /* 0x000e620000000000 */
[----:B------:R-:W-:Y:S01]  /*16130*/  SHF.R.S32.HI R11, RZ, 0x1f, R26 ;  /* 0x0000001fff0b7819 */ /* 0x000fe2000001141a */
[----:B------:R-:W-:Y:S01]  /*16140*/  IMAD.IADD R14, R21, 0x1, -R29 ;  /* 0x00000001150e7824 */ /* 0x000fe200078e0a1d */
[----:B------:R-:W-:Y:S02]  /*16150*/  BSSY B0, `(.L_x_1375) ;  /* 0x0000041000007945 */ /* 0x000fe40003800000 */
        /* <DEDUP_REMOVED lines=26> */
[----:B------:R-:W-:Y:S02]  /*16300*/  @!P4 IMAD R7, R27, c[0x0][0x1e4], R2 ;  /* 0x000079001b07ca24 */ /* 0x000fe400078e0202 */
[C---:B------:R-:W-:Y:S02]  /*16310*/  IMAD R6, R27.reuse, R3, RZ ;  /* 0x000000031b067224 */ /* 0x040fe400078e02ff */
[----:B------:R-:W-:Y:S01]  /*16320*/  @!P0 IMAD R12, R27, c[0x0][0x214], RZ ;  /* 0x000085001b0c8a24 */ /* 0x000fe200078e02ff */
[----:B------:R-:W-:Y:S01]  /*16330*/  CS2R R2, SRZ ;  /* 0x0000000000027805 */ /* 0x000fe2000001ff00 */
[----:B------:R-:W-:Y:S01]  /*16340*/  @!P4 IMAD.MOV.U32 R8, RZ, RZ, R4 ;  /* 0x000000ffff08c224 */ /* 0x000fe200078e0004 */
[----:B------:R-:W-:Y:S01]  /*16350*/  @!P4 IADD3 R9, R5, R7, RZ ;  /* 0x000000070509c210 */ /* 0x000fe20007ffe0ff */
[--C-:B------:R-:W-:Y:S01]  /*16360*/  @!P2 IMAD.MOV.U32 R2, RZ, RZ, R12.reuse ;  /* 0x000000ffff02a224 */ /* 0x100fe200078e000c */
[----:B------:R-:W-:Y:S01]  /*16370*/  SEL R6, R6, RZ, P2 ;  /* 0x000000ff06067207 */ /* 0x000fe20001000000 */
[----:B------:R1:W-:Y:S01]  /*16380*/  @!P0 STL [R1+0x2c], R12 ;  /* 0x00002c0c01008387 */ /* 0x0003e20000100800 */
[----:B------:R-:W-:-:S02]  /*16390*/  @!P2 SHF.R.S32.HI R3, RZ, 0x1f, R12 ;  /* 0x0000001fff03a819 */ /* 0x000fc4000001140c */
[----:B------:R-:W-:Y:S01]  /*163a0*/  SHF.R.S32.HI R5, RZ, 0x1f, R18 ;  /* 0x0000001fff057819 */ /* 0x000fe20000011412 */
[----:B------:R-:W-:Y:S01]  /*163b0*/  IMAD R6, R18, R0, R6 ;  /* 0x0000000012067224 */ /* 0x000fe200078e0206 */
[----:B------:R-:W-:Y:S01]  /*163c0*/  ISETP.GE.AND P2, PT, R10, R14, PT ;  /* 0x0000000e0a00720c */ /* 0x000fe20003f46270 */
[----:B------:R-:W-:Y:S01]  /*163d0*/  IMAD R0, R29, R16, RZ ;  /* 0x000000101d007224 */ /* 0x000fe200078e02ff */
[----:B------:R-:W-:Y:S01]  /*163e0*/  IADD3 R4, P0, R15, R8, RZ ;  /* 0x000000080f047210 */ /* 0x000fe20007f1e0ff */
[----:B------:R-:W-:Y:S01]  /*163f0*/  IMAD R7, R5, c[0x0][0x1f0], RZ ;  /* 0x00007c0005077a24 */ /* 0x000fe200078e02ff */
[C---:B------:R-:W-:Y:S02]  /*16400*/  IADD3 R27, R15.reuse, 0x40, RZ ;  /* 0x000000400f1b7810 */ /* 0x040fe40007ffe0ff */
[----:B------:R-:W-:Y:S01]  /*16410*/  LEA.HI.X.SX32 R5, R15, R9, 0x1, P0 ;  /* 0x000000090f057211 */ /* 0x000fe200000f0eff */
[----:B------:R-:W-:Y:S01]  /*16420*/  IMAD R8, R18, c[0x0][0x1f4], R7 ;  /* 0x00007d0012087a24 */ /* 0x000fe200078e0207 */
[----:B------:R-:W-:-:S02]  /*16430*/  SHF.R.S32.HI R9, RZ, 0x1f, R0 ;  /* 0x0000001fff097819 */ /* 0x000fc40000011400 */
[--C-:B------:R-:W-:Y:S02]  /*16440*/  IADD3 R20, P1, P0, R0, R2, R6.reuse ;  /* 0x0000000200147210 */ /* 0x100fe4000783e006 */
[----:B------:R-:W-:Y:S01]  /*16450*/  SHF.R.S32.HI R0, RZ, 0x1f, R6 ;  /* 0x0000001fff007819 */ /* 0x000fe20000011406 */
[----:B------:R-:W-:-:S04]  /*16460*/  IMAD.WIDE R6, R24, 0x80, R10 ;  /* 0x0000008018067825 */ /* 0x000fc800078e020a */
[----:B-1----:R-:W-:Y:S01]  /*16470*/  IMAD.WIDE.U32 R12, R18, c[0x0][0x1f0], R4 ;  /* 0x00007c00120c7a25 */ /* 0x002fe200078e0004 */
[----:B------:R-:W-:-:S04]  /*16480*/  IADD3.X R18, R9, R3, R0, P1, P0 ;  /* 0x0000000309127210 */ /* 0x000fc80000fe0400 */
        /* <DEDUP_REMOVED lines=13> */
.L_x_1376:
[----:B------:R-:W-:Y:S05]  /*16560*/  BSYNC B0 ;  /* 0x0000000000007941 */ /* 0x000fea0003800000 */
.L_x_1375:
        /* <DEDUP_REMOVED lines=18> */
.L_x_1378:
[----:B------:R-:W-:Y:S05]  /*16690*/  BSYNC B0 ;  /* 0x0000000000007941 */ /* 0x000fea0003800000 */
.L_x_1377:
        /* <DEDUP_REMOVED lines=18> */
.L_x_1380:
[----:B------:R-:W-:Y:S05]  /*167c0*/  BSYNC B0 ;  /* 0x0000000000007941 */ /* 0x000fea0003800000 */
.L_x_1379:
        /* <DEDUP_REMOVED lines=18> */
.L_x_1382:
[----:B------:R-:W-:Y:S05]  /*168f0*/  BSYNC B0 ;  /* 0x0000000000007941 */ /* 0x000fea0003800000 */
.L_x_1381:
        /* <DEDUP_REMOVED lines=18> */
.L_x_1384:
[----:B------:R-:W-:Y:S05]  /*16a20*/  BSYNC B0 ;  /* 0x0000000000007941 */ /* 0x000fea0003800000 */
.L_x_1383:
        /* <DEDUP_REMOVED lines=18> */
.L_x_1386:
[----:B------:R-:W-:Y:S05]  /*16b50*/  BSYNC B0 ;  /* 0x0000000000007941 */ /* 0x000fea0003800000 */
.L_x_1385:
        /* <DEDUP_REMOVED lines=18> */
.L_x_1388:
[----:B------:R-:W-:Y:S05]  /*16c80*/  BSYNC B0 ;  /* 0x0000000000007941 */ /* 0x000fea0003800000 */
.L_x_1387:
        /* <DEDUP_REMOVED lines=18> */
.L_x_1390:
[----:B------:R-:W-:Y:S05]  /*16db0*/  BSYNC B0 ;  /* 0x0000000000007941 */ /* 0x000fea0003800000 */
.L_x_1389:
        /* <DEDUP_REMOVED lines=67> */
.L_x_1391:
        /* <DEDUP_REMOVED lines=9> */
.L_x_1417:


//--------------------- .nv.shared._ZN5flash16flash_fwd_kernelI23Flash_fwd_kernel_traitsILi128ELi128ELi64ELi4ELb0ELb0EN7cutlass10bfloat16_tE19Flash_kernel_traitsILi128ELi128ELi64ELi4ES3_EELb0ELb1ELb0ELb0ELb1ELb1ELb0ELb0EEEvNS_16Flash_fwd_paramsE --------------------------
	.section	.nv.shared._ZN5flash16flash_fwd_kernelI23Flash_fwd_kernel_traitsILi128ELi128ELi64ELi4ELb0ELb0EN7cutlass10bfloat16_tE19Flash_kernel_traitsILi128ELi128ELi64ELi4ES3_EELb0ELb1ELb0ELb0ELb1ELb1ELb0ELb0EEEvNS_16Flash_fwd_paramsE,"aw",@nobits
	.sectionflags	@""
	.align	16


//--------------------- .nv.global                --------------------------
	.section	.nv.global,"aw",@nobits
.nv.global:
	.type		_ZN73_INTERNAL_82ef1d61_37_flash_fwd_hdim128_bf16_causal_sm80_cu_21e1f8cb_28414cute1_E,@object
	.size		_ZN73_INTERNAL_82ef1d61_37_flash_fwd_hdim128_bf16_causal_sm80_cu_21e1f8cb_28414cute1_E,(_ZN73_INTERNAL_82ef1d61_37_flash_fwd_hdim128_bf16_causal_sm80_cu_21e1f8cb_28414cuda3std3__45__cpo6cbeginE - _ZN73_INTERNAL_82ef1d61_37_flash_fwd_hdim128_bf16_causal_sm80_cu_21e1f8cb_28414cute1_E)
_ZN73_INTERNAL_82ef1d61_37_flash_fwd_hdim128_bf16_causal_sm80_cu_21e1f8cb_28414cute1_E:
	.zero		1
	.type		_ZN73_INTERNAL_82ef1d61_37_flash_fwd_hdim128_bf16_causal_sm80_cu_21e1f8cb_28414cuda3std3__45__cpo6cbeginE,@object
	.size		_ZN73_INTERNAL_82ef1d61_37_flash_fwd_hdim128_bf16_causal_sm80_cu_21e1f8cb_28414cuda3std3__45__cpo6cbeginE,(_ZN73_INTERNAL_82ef1d61_37_flash_fwd_hdim128_bf16_causal_sm80_cu_21e1f8cb_28414cuda3std3__48in_placeE - _ZN73_INTERNAL_82ef1d61_37_flash_fwd_hdim128_bf16_causal_sm80_cu_21e1f8cb_28414cuda3std3__45__cpo6cbeginE)
_ZN73_INTERNAL_82ef1d61_37_flash_fwd_hdim128_bf16_causal_sm80_cu_21e1f8cb_28414cuda3std3__45__cpo6cbeginE:
	.zero		1
	.type		_ZN73_INTERNAL_82ef1d61_37_flash_fwd_hdim128_bf16_causal_sm80_cu_21e1f8cb_28414cuda3std3__48in_placeE,@object
	.size		_ZN73_INTERNAL_82ef1d61_37_flash_fwd_hdim128_bf16_causal_sm80_cu_21e1f8cb_28414cuda3std3__48in_placeE,(_ZN73_INTERNAL_82ef1d61_37_flash_fwd_hdim128_bf16_causal_sm80_cu_21e1f8cb_28414cuda3std6ranges3__45__cpo9iter_moveE - _ZN73_INTERNAL_82ef1d61_37_flash_fwd_hdim128_bf16_causal_sm80_cu_21e1f8cb_28414cuda3std3__48in_placeE)
_ZN73_INTERNAL_82ef1d61_37_flash_fwd_hdim128_bf16_causal_sm80_cu_21e1f8cb_28414cuda3std3__48in_placeE:
	.zero		1
	.type		_ZN73_INTERNAL_82ef1d61_37_flash_fwd_hdim128_bf16_causal_sm80_cu_21e1f8cb_28414cuda3std6ranges3__45__cpo9iter_moveE,@object
	.size		_ZN73_INTERNAL_82ef1d61_37_flash_fwd_hdim128_bf16_causal_sm80_cu_21e1f8cb_28414cuda3std6ranges3__45__cpo9iter_moveE,(_ZN73_INTERNAL_82ef1d61_37_flash_fwd_hdim128_bf16_causal_sm80_cu_21e1f8cb_28414cuda3std3__45__cpo5beginE - _ZN73_INTERNAL_82ef1d61_37_flash_fwd_hdim128_bf16_causal_sm80_cu_21e1f8cb_28414cuda3std6ranges3__45__cpo9iter_moveE)
_ZN73_INTERNAL_82ef1d61_37_flash_fwd_hdim128_bf16_causal_sm80_cu_21e1f8cb_28414cuda3std6ranges3__45__cpo9iter_moveE:
	.zero		1
	.type		_ZN73_INTERNAL_82ef1d61_37_flash_fwd_hdim128_bf16_causal_sm80_cu_21e1f8cb_28414cuda3std3__45__cpo5beginE,@object
	.size		_ZN73_INTERNAL_82ef1d61_37_flash_fwd_hdim128_bf16_causal_sm80_cu_21e1f8cb_28414cuda3std3__45__cpo5beginE,(_ZN73_INTERNAL_82ef1d61_37_flash_fwd_hdim128_bf16_causal_sm80_cu_21e1f8cb_28414cuda3std3__475_GLOBAL__N__82ef1d61_37_flash_fwd_hdim128_bf16_causal_sm80_cu_21e1f8cb_28416ignoreE - _ZN73_INTERNAL_82ef1d61_37_flash_fwd_hdim128_bf16_causal_sm80_cu_21e1f8cb_28414cuda3std3__45__cpo5beginE)
_ZN73_INTERNAL_82ef1d61_37_flash_fwd_hdim128_bf16_causal_sm80_cu_21e1f8cb_28414cuda3std3__45__cpo5beginE:
	.zero		1
	.type		_ZN73_INTERNAL_82ef1d61_37_flash_fwd_hdim128_bf16_causal_sm80_cu_21e1f8cb_28414cuda3std3__475_GLOBAL__N__82ef1d61_37_flash_fwd_hdim128_bf16_causal_sm80_cu_21e1f8cb_28416ignoreE,@object
	.size		_ZN73_INTERNAL_82ef1d61_37_flash_fwd_hdim128_bf16_causal_sm80_cu_21e1f8cb_28414cuda3std3__475_GLOBAL__N__82ef1d61_37_flash_fwd_hdim128_bf16_causal_sm80_cu_21e1f8cb_28416ignoreE,(_ZN73_INTERNAL_82ef1d61_37_flash_fwd_hdim128_bf16_causal_sm80_cu_21e1f8cb_28414cute7productE - _ZN73_INTERNAL_82ef1d61_37_flash_fwd_hdim128_bf16_causal_sm80_cu_21e1f8cb_28414cuda3std3__475_GLOBAL__N__82ef1d61_37_flash_fwd_hdim128_bf16_causal_sm80_cu_21e1f8cb_28416ignoreE)
_ZN73_INTERNAL_82ef1d61_37_flash_fwd_hdim128_bf16_causal_sm80_cu_21e1f8cb_28414cuda3std3__475_GLOBAL__N__82ef1d61_37_flash_fwd_hdim128_bf16_causal_sm80_cu_21e1f8cb_28416ignoreE:
	.zero		1
	.type		_ZN73_INTERNAL_82ef1d61_37_flash_fwd_hdim128_bf16_causal_sm80_cu_21e1f8cb_28414cute7productE,@object
	.size		_ZN73_INTERNAL_82ef1d61_37_flash_fwd_hdim128_bf16_causal_sm80_cu_21e1f8cb_28414cute7productE,(_ZN73_INTERNAL_82ef1d61_37_flash_fwd_hdim128_bf16_causal_sm80_cu_21e1f8cb_28414cuda3std3__45__cpo3endE - _ZN73_INTERNAL_82ef1d61_37_flash_fwd_hdim128_bf16_causal_sm80_cu_21e1f8cb_28414cute7productE)
_ZN73_INTERNAL_82ef1d61_37_flash_fwd_hdim128_bf16_causal_sm80_cu_21e1f8cb_28414cute7productE:
	.zero		1
	.type		_ZN73_INTERNAL_82ef1d61_37_flash_fwd_hdim128_bf16_causal_sm80_cu_21e1f8cb_28414cuda3std3__45__cpo3endE,@object
	.size		_ZN73_INTERNAL_82ef1d61_37_flash_fwd_hdim128_bf16_causal_sm80_cu_21e1f8cb_28414cuda3std3__45__cpo3endE,(_ZN73_INTERNAL_82ef1d61_37_flash_fwd_hdim128_bf16_causal_sm80_cu_21e1f8cb_28414cuda3std3__419piecewise_constructE - _ZN73_INTERNAL_82ef1d61_37_flash_fwd_hdim128_bf16_causal_sm80_cu_21e1f8cb_28414cuda3std3__45__cpo3endE)
_ZN73_INTERNAL_82ef1d61_37_flash_fwd_hdim128_bf16_causal_sm80_cu_21e1f8cb_28414cuda3std3__45__cpo3endE:
	.zero		1
	.type		_ZN73_INTERNAL_82ef1d61_37_flash_fwd_hdim128_bf16_causal_sm80_cu_21e1f8cb_28414cuda3std3__419piecewise_constructE,@object
	.size		_ZN73_INTERNAL_82ef1d61_37_flash_fwd_hdim128_bf16_causal_sm80_cu_21e1f8cb_28414cuda3std3__419piecewise_constructE,(_ZN73_INTERNAL_82ef1d61_37_flash_fwd_hdim128_bf16_causal_sm80_cu_21e1f8cb_28414cuda3std3__45__cpo4cendE - _ZN73_INTERNAL_82ef1d61_37_flash_fwd_hdim128_bf16_causal_sm80_cu_21e1f8cb_28414cuda3std3__419piecewise_constructE)
_ZN73_INTERNAL_82ef1d61_37_flash_fwd_hdim128_bf16_causal_sm80_cu_21e1f8cb_28414cuda3std3__419piecewise_constructE:
	.zero		1
	.type		_ZN73_INTERNAL_82ef1d61_37_flash_fwd_hdim128_bf16_causal_sm80_cu_21e1f8cb_28414cuda3std3__45__cpo4cendE,@object
	.size		_ZN73_INTERNAL_82ef1d61_37_flash_fwd_hdim128_bf16_causal_sm80_cu_21e1f8cb_28414cuda3std3__45__cpo4cendE,(_ZN73_INTERNAL_82ef1d61_37_flash_fwd_hdim128_bf16_causal_sm80_cu_21e1f8cb_28414cuda3std6ranges3__45__cpo4swapE - _ZN73_INTERNAL_82ef1d61_37_flash_fwd_hdim128_bf16_causal_sm80_cu_21e1f8cb_28414cuda3std3__45__cpo4cendE)
_ZN73_INTERNAL_82ef1d61_37_flash_fwd_hdim128_bf16_causal_sm80_cu_21e1f8cb_28414cuda3std3__45__cpo4cendE:
	.zero		1
	.type		_ZN73_INTERNAL_82ef1d61_37_flash_fwd_hdim128_bf16_causal_sm80_cu_21e1f8cb_28414cuda3std6ranges3__45__cpo4swapE,@object
	.size		_ZN73_INTERNAL_82ef1d61_37_flash_fwd_hdim128_bf16_causal_sm80_cu_21e1f8cb_28414cuda3std6ranges3__45__cpo4swapE,(.L_7 - _ZN73_INTERNAL_82ef1d61_37_flash_fwd_hdim128_bf16_causal_sm80_cu_21e1f8cb_28414cuda3std6ranges3__45__cpo4swapE)
_ZN73_INTERNAL_82ef1d61_37_flash_fwd_hdim128_bf16_causal_sm80_cu_21e1f8cb_28414cuda3std6ranges3__45__cpo4swapE:
	.zero		1
.L_7:


//--------------------- .nv.shared._ZN5flash16flash_fwd_kernelI23Flash_fwd_kernel_traitsILi128ELi128ELi64ELi4ELb0ELb0EN7cutlass10bfloat16_tE19Flash_kernel_traitsILi128ELi128ELi64ELi4ES3_EELb0ELb1ELb0ELb0ELb1ELb1ELb1ELb0EEEvNS_16Flash_fwd_paramsE --------------------------
	.section	.nv.shared._ZN5flash16flash_fwd_kernelI23Flash_fwd_kernel_traitsILi128ELi128ELi64ELi4ELb0ELb0EN7cutlass10bfloat16_tE19Flash_kernel_traitsILi128ELi128ELi64ELi4ES3_EELb0ELb1ELb0ELb0ELb1ELb1ELb1ELb0EEEvNS_16Flash_fwd_paramsE,"aw",@nobits
	.sectionflags	@""
	.align	16


//--------------------- .nv.shared._ZN5flash16flash_fwd_kernelI23Flash_fwd_kernel_traitsILi128ELi128ELi64ELi4ELb0ELb0EN7cutlass10bfloat16_tE19Flash_kernel_traitsILi128ELi128ELi64ELi4ES3_EELb0ELb1ELb0ELb0ELb0ELb1ELb0ELb0EEEvNS_16Flash_fwd_paramsE --------------------------
	.section	.nv.shared._ZN5flash16flash_fwd_kernelI23Flash_fwd_kernel_traitsILi128ELi128ELi64ELi4ELb0ELb0EN7cutlass10bfloat16_tE19Flash_kernel_traitsILi128ELi128ELi64ELi4ES3_EELb0ELb1ELb0ELb0ELb0ELb1ELb0ELb0EEEvNS_16Flash_fwd_paramsE,"aw",@nobits
	.sectionflags	@""
	.align	16


//--------------------- .nv.shared._ZN5flash16flash_fwd_kernelI23Flash_fwd_kernel_traitsILi128ELi128ELi64ELi4ELb0ELb0EN7cutlass10bfloat16_tE19Flash_kernel_traitsILi128ELi128ELi64ELi4ES3_EELb0ELb1ELb0ELb0ELb0ELb1ELb1ELb0EEEvNS_16Flash_fwd_paramsE --------------------------
	.section	.nv.shared._ZN5flash16flash_fwd_kernelI23Flash_fwd_kernel_traitsILi128ELi128ELi64ELi4ELb0ELb0EN7cutlass10bfloat16_tE19Flash_kernel_traitsILi128ELi128ELi64ELi4ES3_EELb0ELb1ELb0ELb0ELb0ELb1ELb1ELb0EEEvNS_16Flash_fwd_paramsE,"aw",@nobits
	.sectionflags	@""
	.align	16


//--------------------- .nv.shared._ZN5flash16flash_fwd_kernelI23Flash_fwd_kernel_traitsILi128ELi128ELi64ELi4ELb0ELb0EN7cutlass10bfloat16_tE19Flash_kernel_traitsILi128ELi128ELi64ELi4ES3_EELb0ELb1ELb0ELb0ELb0ELb0ELb0ELb0EEEvNS_16Flash_fwd_paramsE --------------------------
	.section	.nv.shared._ZN5flash16flash_fwd_kernelI23Flash_fwd_kernel_traitsILi128ELi128ELi64ELi4ELb0ELb0EN7cutlass10bfloat16_tE19Flash_kernel_traitsILi128ELi128ELi64ELi4ES3_EELb0ELb1ELb0ELb0ELb0ELb0ELb0ELb0EEEvNS_16Flash_fwd_paramsE,"aw",@nobits
	.sectionflags	@""
	.align	16


//--------------------- .nv.shared._ZN5flash16flash_fwd_kernelI23Flash_fwd_kernel_traitsILi128ELi128ELi64ELi4ELb0ELb0EN7cutlass10bfloat16_tE19Flash_kernel_traitsILi128ELi128ELi64ELi4ES3_EELb0ELb1ELb0ELb0ELb0ELb0ELb1ELb0EEEvNS_16Flash_fwd_paramsE --------------------------
	.section	.nv.shared._ZN5flash16flash_fwd_kernelI23Flash_fwd_kernel_traitsILi128ELi128ELi64ELi4ELb0ELb0EN7cutlass10bfloat16_tE19Flash_kernel_traitsILi128ELi128ELi64ELi4ES3_EELb0ELb1ELb0ELb0ELb0ELb0ELb1ELb0EEEvNS_16Flash_fwd_paramsE,"aw",@nobits
	.sectionflags	@""
	.align	16


//--------------------- .nv.shared._ZN5flash16flash_fwd_kernelI23Flash_fwd_kernel_traitsILi128ELi128ELi64ELi4ELb0ELb0EN7cutlass10bfloat16_tE19Flash_kernel_traitsILi128ELi128ELi64ELi4ES3_EELb0ELb1ELb0ELb1ELb0ELb0ELb0ELb0EEEvNS_16Flash_fwd_paramsE --------------------------
	.section	.nv.shared._ZN5flash16flash_fwd_kernelI23Flash_fwd_kernel_traitsILi128ELi128ELi64ELi4ELb0ELb0EN7cutlass10bfloat16_tE19Flash_kernel_traitsILi128ELi128ELi64ELi4ES3_EELb0ELb1ELb0ELb1ELb0ELb0ELb0ELb0EEEvNS_16Flash_fwd_paramsE,"aw",@nobits
	.sectionflags	@""
	.align	16


//--------------------- .nv.shared._ZN5flash16flash_fwd_kernelI23Flash_fwd_kernel_traitsILi128ELi128ELi64ELi4ELb0ELb0EN7cutlass10bfloat16_tE19Flash_kernel_traitsILi128ELi128ELi64ELi4ES3_EELb0ELb1ELb0ELb1ELb0ELb0ELb1ELb0EEEvNS_16Flash_fwd_paramsE --------------------------
	.section	.nv.shared._ZN5flash16flash_fwd_kernelI23Flash_fwd_kernel_traitsILi128ELi128ELi64ELi4ELb0ELb0EN7cutlass10bfloat16_tE19Flash_kernel_traitsILi128ELi128ELi64ELi4ES3_EELb0ELb1ELb0ELb1ELb0ELb0ELb1ELb0EEEvNS_16Flash_fwd_paramsE,"aw",@nobits
	.sectionflags	@""
	.align	16


//--------------------- .nv.shared._ZN5flash16flash_fwd_kernelI23Flash_fwd_kernel_traitsILi128ELi64ELi64ELi4ELb0ELb0EN7cutlass10bfloat16_tE19Flash_kernel_traitsILi128ELi64ELi64ELi4ES3_EELb0ELb1ELb0ELb0ELb1ELb1ELb0ELb0EEEvNS_16Flash_fwd_paramsE --------------------------
	.section	.nv.shared._ZN5flash16flash_fwd_kernelI23Flash_fwd_kernel_traitsILi128ELi64ELi64ELi4ELb0ELb0EN7cutlass10bfloat16_tE19Flash_kernel_traitsILi128ELi64ELi64ELi4ES3_EELb0ELb1ELb0ELb0ELb1ELb1ELb0ELb0EEEvNS_16Flash_fwd_paramsE,"aw",@nobits
	.sectionflags	@""
	.align	16


//--------------------- .nv.shared._ZN5flash16flash_fwd_kernelI23Flash_fwd_kernel_traitsILi128ELi64ELi64ELi4ELb0ELb0EN7cutlass10bfloat16_tE19Flash_kernel_traitsILi128ELi64ELi64ELi4ES3_EELb0ELb1ELb0ELb0ELb1ELb1ELb1ELb0EEEvNS_16Flash_fwd_paramsE --------------------------
	.section	.nv.shared._ZN5flash16flash_fwd_kernelI23Flash_fwd_kernel_traitsILi128ELi64ELi64ELi4ELb0ELb0EN7cutlass10bfloat16_tE19Flash_kernel_traitsILi128ELi64ELi64ELi4ES3_EELb0ELb1ELb0ELb0ELb1ELb1ELb1ELb0EEEvNS_16Flash_fwd_paramsE,"aw",@nobits
	.sectionflags	@""
	.align	16


//--------------------- .nv.shared._ZN5flash16flash_fwd_kernelI23Flash_fwd_kernel_traitsILi128ELi64ELi64ELi4ELb0ELb0EN7cutlass10bfloat16_tE19Flash_kernel_traitsILi128ELi64ELi64ELi4ES3_EELb0ELb1ELb0ELb0ELb0ELb1ELb0ELb0EEEvNS_16Flash_fwd_paramsE --------------------------
	.section	.nv.shared._ZN5flash16flash_fwd_kernelI23Flash_fwd_kernel_traitsILi128ELi64ELi64ELi4ELb0ELb0EN7cutlass10bfloat16_tE19Flash_kernel_traitsILi128ELi64ELi64ELi4ES3_EELb0ELb1ELb0ELb0ELb0ELb1ELb0ELb0EEEvNS_16Flash_fwd_paramsE,"aw",@nobits
	.sectionflags	@""
	.align	16


//--------------------- .nv.shared._ZN5flash16flash_fwd_kernelI23Flash_fwd_kernel_traitsILi128ELi64ELi64ELi4ELb0ELb0EN7cutlass10bfloat16_tE19Flash_kernel_traitsILi128ELi64ELi64ELi4ES3_EELb0ELb1ELb0ELb0ELb0ELb1ELb1ELb0EEEvNS_16Flash_fwd_paramsE --------------------------
	.section	.nv.shared._ZN5flash16flash_fwd_kernelI23Flash_fwd_kernel_traitsILi128ELi64ELi64ELi4ELb0ELb0EN7cutlass10bfloat16_tE19Flash_kernel_traitsILi128ELi64ELi64ELi4ES3_EELb0ELb1ELb0ELb0ELb0ELb1ELb1ELb0EEEvNS_16Flash_fwd_paramsE,"aw",@nobits
	.sectionflags	@""
	.align	16


//--------------------- .nv.shared._ZN5flash16flash_fwd_kernelI23Flash_fwd_kernel_traitsILi128ELi64ELi64ELi4ELb0ELb0EN7cutlass10bfloat16_tE19Flash_kernel_traitsILi128ELi64ELi64ELi4ES3_EELb0ELb1ELb0ELb0ELb0ELb0ELb0ELb0EEEvNS_16Flash_fwd_paramsE --------------------------
	.section	.nv.shared._ZN5flash16flash_fwd_kernelI23Flash_fwd_kernel_traitsILi128ELi64ELi64ELi4ELb0ELb0EN7cutlass10bfloat16_tE19Flash_kernel_traitsILi128ELi64ELi64ELi4ES3_EELb0ELb1ELb0ELb0ELb0ELb0ELb0ELb0EEEvNS_16Flash_fwd_paramsE,"aw",@nobits
	.sectionflags	@""
	.align	16


//--------------------- .nv.shared._ZN5flash16flash_fwd_kernelI23Flash_fwd_kernel_traitsILi128ELi64ELi64ELi4ELb0ELb0EN7cutlass10bfloat16_tE19Flash_kernel_traitsILi128ELi64ELi64ELi4ES3_EELb0ELb1ELb0ELb0ELb0ELb0ELb1ELb0EEEvNS_16Flash_fwd_paramsE --------------------------
	.section	.nv.shared._ZN5flash16flash_fwd_kernelI23Flash_fwd_kernel_traitsILi128ELi64ELi64ELi4ELb0ELb0EN7cutlass10bfloat16_tE19Flash_kernel_traitsILi128ELi64ELi64ELi4ES3_EELb0ELb1ELb0ELb0ELb0ELb0ELb1ELb0EEEvNS_16Flash_fwd_paramsE,"aw",@nobits
	.sectionflags	@""
	.align	16


//--------------------- .nv.shared._ZN5flash16flash_fwd_kernelI23Flash_fwd_kernel_traitsILi128ELi64ELi64ELi4ELb0ELb0EN7cutlass10bfloat16_tE19Flash_kernel_traitsILi128ELi64ELi64ELi4ES3_EELb0ELb1ELb0ELb1ELb0ELb0ELb0ELb0EEEvNS_16Flash_fwd_paramsE --------------------------
	.section	.nv.shared._ZN5flash16flash_fwd_kernelI23Flash_fwd_kernel_traitsILi128ELi64ELi64ELi4ELb0ELb0EN7cutlass10bfloat16_tE19Flash_kernel_traitsILi128ELi64ELi64ELi4ES3_EELb0ELb1ELb0ELb1ELb0ELb0ELb0ELb0EEEvNS_16Flash_fwd_paramsE,"aw",@nobits
	.sectionflags	@""
	.align	16


//--------------------- .nv.shared._ZN5flash16flash_fwd_kernelI23Flash_fwd_kernel_traitsILi128ELi64ELi64ELi4ELb0ELb0EN7cutlass10bfloat16_tE19Flash_kernel_traitsILi128ELi64ELi64ELi4ES3_EELb0ELb1ELb0ELb1ELb0ELb0ELb1ELb0EEEvNS_16Flash_fwd_paramsE --------------------------
	.section	.nv.shared._ZN5flash16flash_fwd_kernelI23Flash_fwd_kernel_traitsILi128ELi64ELi64ELi4ELb0ELb0EN7cutlass10bfloat16_tE19Flash_kernel_traitsILi128ELi64ELi64ELi4ES3_EELb0ELb1ELb0ELb1ELb0ELb0ELb1ELb0EEEvNS_16Flash_fwd_paramsE,"aw",@nobits
	.sectionflags	@""
	.align	16


//--------------------- .nv.shared._ZN5flash16flash_fwd_kernelI23Flash_fwd_kernel_traitsILi128ELi128ELi32ELi4ELb0ELb0EN7cutlass10bfloat16_tE19Flash_kernel_traitsILi128ELi128ELi32ELi4ES3_EELb1ELb1ELb0ELb0ELb0ELb0ELb0ELb0EEEvNS_16Flash_fwd_paramsE --------------------------
	.section	.nv.shared._ZN5flash16flash_fwd_kernelI23Flash_fwd_kernel_traitsILi128ELi128ELi32ELi4ELb0ELb0EN7cutlass10bfloat16_tE19Flash_kernel_traitsILi128ELi128ELi32ELi4ES3_EELb1ELb1ELb0ELb0ELb0ELb0ELb0ELb0EEEvNS_16Flash_fwd_paramsE,"aw",@nobits
	.sectionflags	@""
	.align	16


//--------------------- .nv.shared._ZN5flash16flash_fwd_kernelI23Flash_fwd_kernel_traitsILi128ELi128ELi32ELi4ELb0ELb0EN7cutlass10bfloat16_tE19Flash_kernel_traitsILi128ELi128ELi32ELi4ES3_EELb1ELb1ELb0ELb0ELb1ELb1ELb0ELb0EEEvNS_16Flash_fwd_paramsE --------------------------
	.section	.nv.shared._ZN5flash16flash_fwd_kernelI23Flash_fwd_kernel_traitsILi128ELi128ELi32ELi4ELb0ELb0EN7cutlass10bfloat16_tE19Flash_kernel_traitsILi128ELi128ELi32ELi4ES3_EELb1ELb1ELb0ELb0ELb1ELb1ELb0ELb0EEEvNS_16Flash_fwd_paramsE,"aw",@nobits
	.sectionflags	@""
	.align	16


//--------------------- .nv.shared._ZN5flash16flash_fwd_kernelI23Flash_fwd_kernel_traitsILi128ELi128ELi32ELi4ELb0ELb0EN7cutlass10bfloat16_tE19Flash_kernel_traitsILi128ELi128ELi32ELi4ES3_EELb0ELb1ELb0ELb0ELb1ELb1ELb1ELb0EEEvNS_16Flash_fwd_paramsE --------------------------
	.section	.nv.shared._ZN5flash16flash_fwd_kernelI23Flash_fwd_kernel_traitsILi128ELi128ELi32ELi4ELb0ELb0EN7cutlass10bfloat16_tE19Flash_kernel_traitsILi128ELi128ELi32ELi4ES3_EELb0ELb1ELb0ELb0ELb1ELb1ELb1ELb0EEEvNS_16Flash_fwd_paramsE,"aw",@nobits
	.sectionflags	@""
	.align	16


//--------------------- .nv.shared._ZN5flash16flash_fwd_kernelI23Flash_fwd_kernel_traitsILi128ELi128ELi32ELi4ELb0ELb0EN7cutlass10bfloat16_tE19Flash_kernel_traitsILi128ELi128ELi32ELi4ES3_EELb1ELb1ELb0ELb0ELb0ELb1ELb0ELb0EEEvNS_16Flash_fwd_paramsE --------------------------
	.section	.nv.shared._ZN5flash16flash_fwd_kernelI23Flash_fwd_kernel_traitsILi128ELi128ELi32ELi4ELb0ELb0EN7cutlass10bfloat16_tE19Flash_kernel_traitsILi128ELi128ELi32ELi4ES3_EELb1ELb1ELb0ELb0ELb0ELb1ELb0ELb0EEEvNS_16Flash_fwd_paramsE,"aw",@nobits
	.sectionflags	@""
	.align	16


//--------------------- .nv.shared._ZN5flash16flash_fwd_kernelI23Flash_fwd_kernel_traitsILi128ELi128ELi32ELi4ELb0ELb0EN7cutlass10bfloat16_tE19Flash_kernel_traitsILi128ELi128ELi32ELi4ES3_EELb0ELb1ELb0ELb0ELb0ELb1ELb1ELb0EEEvNS_16Flash_fwd_paramsE --------------------------
	.section	.nv.shared._ZN5flash16flash_fwd_kernelI23Flash_fwd_kernel_traitsILi128ELi128ELi32ELi4ELb0ELb0EN7cutlass10bfloat16_tE19Flash_kernel_traitsILi128ELi128ELi32ELi4ES3_EELb0ELb1ELb0ELb0ELb0ELb1ELb1ELb0EEEvNS_16Flash_fwd_paramsE,"aw",@nobits
	.sectionflags	@""
	.align	16


//--------------------- .nv.shared._ZN5flash16flash_fwd_kernelI23Flash_fwd_kernel_traitsILi128ELi128ELi32ELi4ELb0ELb0EN7cutlass10bfloat16_tE19Flash_kernel_traitsILi128ELi128ELi32ELi4ES3_EELb1ELb1ELb0ELb1ELb0ELb0ELb0ELb0EEEvNS_16Flash_fwd_paramsE --------------------------
	.section	.nv.shared._ZN5flash16flash_fwd_kernelI23Flash_fwd_kernel_traitsILi128ELi128ELi32ELi4ELb0ELb0EN7cutlass10bfloat16_tE19Flash_kernel_traitsILi128ELi128ELi32ELi4ES3_EELb1ELb1ELb0ELb1ELb0ELb0ELb0ELb0EEEvNS_16Flash_fwd_paramsE,"aw",@nobits
	.sectionflags	@""
	.align	16


//--------------------- .nv.shared._ZN5flash16flash_fwd_kernelI23Flash_fwd_kernel_traitsILi128ELi128ELi32ELi4ELb0ELb0EN7cutlass10bfloat16_tE19Flash_kernel_traitsILi128ELi128ELi32ELi4ES3_EELb1ELb1ELb0ELb0ELb0ELb0ELb0ELb1EEEvNS_16Flash_fwd_paramsE --------------------------
	.section	.nv.shared._ZN5flash16flash_fwd_kernelI23Flash_fwd_kernel_traitsILi128ELi128ELi32ELi4ELb0ELb0EN7cutlass10bfloat16_tE19Flash_kernel_traitsILi128ELi128ELi32ELi4ES3_EELb1ELb1ELb0ELb0ELb0ELb0ELb0ELb1EEEvNS_16Flash_fwd_paramsE,"aw",@nobits
	.sectionflags	@""
	.align	16


//--------------------- .nv.shared._ZN5flash16flash_fwd_kernelI23Flash_fwd_kernel_traitsILi128ELi128ELi32ELi4ELb0ELb0EN7cutlass10bfloat16_tE19Flash_kernel_traitsILi128ELi128ELi32ELi4ES3_EELb0ELb1ELb0ELb0ELb0ELb0ELb1ELb0EEEvNS_16Flash_fwd_paramsE --------------------------
	.section	.nv.shared._ZN5flash16flash_fwd_kernelI23Flash_fwd_kernel_traitsILi128ELi128ELi32ELi4ELb0ELb0EN7cutlass10bfloat16_tE19Flash_kernel_traitsILi128ELi128ELi32ELi4ES3_EELb0ELb1ELb0ELb0ELb0ELb0ELb1ELb0EEEvNS_16Flash_fwd_paramsE,"aw",@nobits
	.sectionflags	@""
	.align	16


//--------------------- .nv.shared._ZN5flash16flash_fwd_kernelI23Flash_fwd_kernel_traitsILi128ELi128ELi32ELi4ELb0ELb0EN7cutlass10bfloat16_tE19Flash_kernel_traitsILi128ELi128ELi32ELi4ES3_EELb1ELb1ELb0ELb1ELb0ELb0ELb0ELb1EEEvNS_16Flash_fwd_paramsE --------------------------
	.section	.nv.shared._ZN5flash16flash_fwd_kernelI23Flash_fwd_kernel_traitsILi128ELi128ELi32ELi4ELb0ELb0EN7cutlass10bfloat16_tE19Flash_kernel_traitsILi128ELi128ELi32ELi4ES3_EELb1ELb1ELb0ELb1ELb0ELb0ELb0ELb1EEEvNS_16Flash_fwd_paramsE,"aw",@nobits
	.sectionflags	@""
	.align	16


//--------------------- .nv.shared._ZN5flash16flash_fwd_kernelI23Flash_fwd_kernel_traitsILi128ELi128ELi32ELi4ELb0ELb0EN7cutlass10bfloat16_tE19Flash_kernel_traitsILi128ELi128ELi32ELi4ES3_EELb0ELb1ELb0ELb1ELb0ELb0ELb1ELb0EEEvNS_16Flash_fwd_paramsE --------------------------
	.section	.nv.shared._ZN5flash16flash_fwd_kernelI23Flash_fwd_kernel_traitsILi128ELi128ELi32ELi4ELb0ELb0EN7cutlass10bfloat16_tE19Flash_kernel_traitsILi128ELi128ELi32ELi4ES3_EELb0ELb1ELb0ELb1ELb0ELb0ELb1ELb0EEEvNS_16Flash_fwd_paramsE,"aw",@nobits
	.sectionflags	@""
	.align	16
